	.target	sm_80

	.elftype	@"ET_EXEC"


//--------------------- .note.nv.tkinfo           --------------------------
	.section	.note.nv.tkinfo,"",@"SHT_NOTE"
	.sectionflags	@"SHF_NOTE_NV_TKINFO"
	.tkinfo
        /*0018*/ 	.word	0x00000002
        /*0030*/ 	.string	""
        /*0030*/ 	.string	"ptxas"
        /*0030*/ 	.string	"Cuda compilation tools, release 13.0, V13.0.88"
        /*0030*/ 	.string	"Build cuda_13.0.r13.0/compiler.36424714_0"
        /*0030*/ 	.string	"-arch sm_80 -m 64 "



//--------------------- .note.nv.cuinfo           --------------------------
	.section	.note.nv.cuinfo,"",@"SHT_NOTE"
	.sectionflags	@"SHF_NOTE_NV_CUINFO"
        /*0018*/ 	.short	0x0002
        /*001a*/ 	.short	0x0050
        /*001c*/ 	.short	0x0082
	.zero		2


//--------------------- .nv.info                  --------------------------
	.section	.nv.info,"",@"SHT_CUDA_INFO"
	.align	4


	//----- nvinfo : EIATTR_REGCOUNT
	.align		4
        /*0000*/ 	.byte	0x04, 0x2f
        /*0002*/ 	.short	(.L_12 - .L_11)
	.align		4
.L_11:
        /*0004*/ 	.word	index@(_ZN5flash24flash_fwd_splitkv_kernelI23Flash_fwd_kernel_traitsILi256ELi64ELi64ELi4ELb0ELb0EN7cutlass10bfloat16_tE19Flash_kernel_traitsILi256ELi64ELi64ELi4ES3_EELb1ELb0ELb1ELb0ELb0ELb1ELb1ELb1EEEvNS_16Flash_fwd_paramsE)
        /*0008*/ 	.word	0x000000ff


	//----- nvinfo : EIATTR_FRAME_SIZE
	.align		4
.L_12:
        /*000c*/ 	.byte	0x04, 0x11
        /*000e*/ 	.short	(.L_14 - .L_13)
	.align		4
.L_13:
        /*0010*/ 	.word	index@($__internal_25_$__cuda_sm70_shflsync_bfly_p)
        /*0014*/ 	.word	0x00000000


	//----- nvinfo : EIATTR_FRAME_SIZE
	.align		4
.L_14:
        /*0018*/ 	.byte	0x04, 0x11
        /*001a*/ 	.short	(.L_16 - .L_15)
	.align		4
.L_15:
        /*001c*/ 	.word	index@($_ZN5flash24flash_fwd_splitkv_kernelI23Flash_fwd_kernel_traitsILi256ELi64ELi64ELi4ELb0ELb0EN7cutlass10bfloat16_tE19Flash_kernel_traitsILi256ELi64ELi64ELi4ES3_EELb1ELb0ELb1ELb0ELb0ELb1ELb1ELb1EEEvNS_16Flash_fwd_paramsE$_ZN5flash30compute_attn_1rowblock_splitkvI23Flash_fwd_kernel_traitsILi256ELi64ELi64ELi4ELb0ELb0EN7cutlass10bfloat16_tE19Flash_kernel_traitsILi256ELi64ELi64ELi4ES3_EELb1ELb0ELb1ELb0ELb0ELb1ELb1ELb1ENS_16Flash_fwd_paramsEEEvRKT8_iiiii)
        /*0020*/ 	.word	0x00000000


	//----- nvinfo : EIATTR_FRAME_SIZE
	.align		4
.L_16:
        /*0024*/ 	.byte	0x04, 0x11
        /*0026*/ 	.short	(.L_18 - .L_17)
	.align		4
.L_17:
        /*0028*/ 	.word	index@(_ZN5flash24flash_fwd_splitkv_kernelI23Flash_fwd_kernel_traitsILi256ELi64ELi64ELi4ELb0ELb0EN7cutlass10bfloat16_tE19Flash_kernel_traitsILi256ELi64ELi64ELi4ES3_EELb1ELb0ELb1ELb0ELb0ELb1ELb1ELb1EEEvNS_16Flash_fwd_paramsE)
        /*002c*/ 	.word	0x00000008


	//----- nvinfo : EIATTR_REGCOUNT
	.align		4
.L_18:
        /*0030*/ 	.byte	0x04, 0x2f
        /*0032*/ 	.short	(.L_20 - .L_19)
	.align		4
.L_19:
        /*0034*/ 	.word	index@(_ZN5flash24flash_fwd_splitkv_kernelI23Flash_fwd_kernel_traitsILi256ELi64ELi64ELi4ELb0ELb0EN7cutlass10bfloat16_tE19Flash_kernel_traitsILi256ELi64ELi64ELi4ES3_EELb1ELb0ELb1ELb0ELb0ELb0ELb1ELb1EEEvNS_16Flash_fwd_paramsE)
        /*0038*/ 	.word	0x000000ff


	//----- nvinfo : EIATTR_FRAME_SIZE
	.align		4
.L_20:
        /*003c*/ 	.byte	0x04, 0x11
        /*003e*/ 	.short	(.L_22 - .L_21)
	.align		4
.L_21:
        /*0040*/ 	.word	index@($__internal_24_$__cuda_sm70_shflsync_bfly_p)
        /*0044*/ 	.word	0x00000000


	//----- nvinfo : EIATTR_FRAME_SIZE
	.align		4
.L_22:
        /*0048*/ 	.byte	0x04, 0x11
        /*004a*/ 	.short	(.L_24 - .L_23)
	.align		4
.L_23:
        /*004c*/ 	.word	index@($_ZN5flash24flash_fwd_splitkv_kernelI23Flash_fwd_kernel_traitsILi256ELi64ELi64ELi4ELb0ELb0EN7cutlass10bfloat16_tE19Flash_kernel_traitsILi256ELi64ELi64ELi4ES3_EELb1ELb0ELb1ELb0ELb0ELb0ELb1ELb1EEEvNS_16Flash_fwd_paramsE$_ZN5flash30compute_attn_1rowblock_splitkvI23Flash_fwd_kernel_traitsILi256ELi64ELi64ELi4ELb0ELb0EN7cutlass10bfloat16_tE19Flash_kernel_traitsILi256ELi64ELi64ELi4ES3_EELb1ELb0ELb1ELb0ELb0ELb0ELb1ELb1ENS_16Flash_fwd_paramsEEEvRKT8_iiiii)
        /*0050*/ 	.word	0x00000000


	//----- nvinfo : EIATTR_FRAME_SIZE
	.align		4
.L_24:
        /*0054*/ 	.byte	0x04, 0x11
        /*0056*/ 	.short	(.L_26 - .L_25)
	.align		4
.L_25:
        /*0058*/ 	.word	index@(_ZN5flash24flash_fwd_splitkv_kernelI23Flash_fwd_kernel_traitsILi256ELi64ELi64ELi4ELb0ELb0EN7cutlass10bfloat16_tE19Flash_kernel_traitsILi256ELi64ELi64ELi4ES3_EELb1ELb0ELb1ELb0ELb0ELb0ELb1ELb1EEEvNS_16Flash_fwd_paramsE)
        /*005c*/ 	.word	0x00000000


	//----- nvinfo : EIATTR_REGCOUNT
	.align		4
.L_26:
        /*0060*/ 	.byte	0x04, 0x2f
        /*0062*/ 	.short	(.L_28 - .L_27)
	.align		4
.L_27:
        /*0064*/ 	.word	index@(_ZN5flash24flash_fwd_splitkv_kernelI23Flash_fwd_kernel_traitsILi256ELi64ELi64ELi4ELb0ELb0EN7cutlass10bfloat16_tE19Flash_kernel_traitsILi256ELi64ELi64ELi4ES3_EELb1ELb0ELb0ELb0ELb1ELb1ELb1ELb1EEEvNS_16Flash_fwd_paramsE)
        /*0068*/ 	.word	0x000000ff


	//----- nvinfo : EIATTR_FRAME_SIZE
	.align		4
.L_28:
        /*006c*/ 	.byte	0x04, 0x11
        /*006e*/ 	.short	(.L_30 - .L_29)
	.align		4
.L_29:
        /*0070*/ 	.word	index@($__internal_23_$__cuda_sm70_shflsync_bfly_p)
        /*0074*/ 	.word	0x00000000


	//----- nvinfo : EIATTR_FRAME_SIZE
	.align		4
.L_30:
        /*0078*/ 	.byte	0x04, 0x11
        /*007a*/ 	.short	(.L_32 - .L_31)
	.align		4
.L_31:
        /*007c*/ 	.word	index@($_ZN5flash24flash_fwd_splitkv_kernelI23Flash_fwd_kernel_traitsILi256ELi64ELi64ELi4ELb0ELb0EN7cutlass10bfloat16_tE19Flash_kernel_traitsILi256ELi64ELi64ELi4ES3_EELb1ELb0ELb0ELb0ELb1ELb1ELb1ELb1EEEvNS_16Flash_fwd_paramsE$_ZN5flash30compute_attn_1rowblock_splitkvI23Flash_fwd_kernel_traitsILi256ELi64ELi64ELi4ELb0ELb0EN7cutlass10bfloat16_tE19Flash_kernel_traitsILi256ELi64ELi64ELi4ES3_EELb1ELb0ELb0ELb0ELb1ELb1ELb1ELb1ENS_16Flash_fwd_paramsEEEvRKT8_iiiii)
        /*0080*/ 	.word	0x00000000


	//----- nvinfo : EIATTR_FRAME_SIZE
	.align		4
.L_32:
        /*0084*/ 	.byte	0x04, 0x11
        /*0086*/ 	.short	(.L_34 - .L_33)
	.align		4
.L_33:
        /*0088*/ 	.word	index@(_ZN5flash24flash_fwd_splitkv_kernelI23Flash_fwd_kernel_traitsILi256ELi64ELi64ELi4ELb0ELb0EN7cutlass10bfloat16_tE19Flash_kernel_traitsILi256ELi64ELi64ELi4ES3_EELb1ELb0ELb0ELb0ELb1ELb1ELb1ELb1EEEvNS_16Flash_fwd_paramsE)
        /*008c*/ 	.word	0x00000008


	//----- nvinfo : EIATTR_REGCOUNT
	.align		4
.L_34:
        /*0090*/ 	.byte	0x04, 0x2f
        /*0092*/ 	.short	(.L_36 - .L_35)
	.align		4
.L_35:
        /*0094*/ 	.word	index@(_ZN5flash24flash_fwd_splitkv_kernelI23Flash_fwd_kernel_traitsILi256ELi64ELi64ELi4ELb0ELb0EN7cutlass10bfloat16_tE19Flash_kernel_traitsILi256ELi64ELi64ELi4ES3_EELb1ELb0ELb0ELb0ELb1ELb0ELb1ELb1EEEvNS_16Flash_fwd_paramsE)
        /*0098*/ 	.word	0x000000ff


	//----- nvinfo : EIATTR_FRAME_SIZE
	.align		4
.L_36:
        /*009c*/ 	.byte	0x04, 0x11
        /*009e*/ 	.short	(.L_38 - .L_37)
	.align		4
.L_37:
        /*00a0*/ 	.word	index@($__internal_22_$__cuda_sm70_shflsync_bfly_p)
        /*00a4*/ 	.word	0x00000000


	//----- nvinfo : EIATTR_FRAME_SIZE
	.align		4
.L_38:
        /*00a8*/ 	.byte	0x04, 0x11
        /*00aa*/ 	.short	(.L_40 - .L_39)
	.align		4
.L_39:
        /*00ac*/ 	.word	index@($_ZN5flash24flash_fwd_splitkv_kernelI23Flash_fwd_kernel_traitsILi256ELi64ELi64ELi4ELb0ELb0EN7cutlass10bfloat16_tE19Flash_kernel_traitsILi256ELi64ELi64ELi4ES3_EELb1ELb0ELb0ELb0ELb1ELb0ELb1ELb1EEEvNS_16Flash_fwd_paramsE$_ZN5flash30compute_attn_1rowblock_splitkvI23Flash_fwd_kernel_traitsILi256ELi64ELi64ELi4ELb0ELb0EN7cutlass10bfloat16_tE19Flash_kernel_traitsILi256ELi64ELi64ELi4ES3_EELb1ELb0ELb0ELb0ELb1ELb0ELb1ELb1ENS_16Flash_fwd_paramsEEEvRKT8_iiiii)
        /*00b0*/ 	.word	0x00000000


	//----- nvinfo : EIATTR_FRAME_SIZE
	.align		4
.L_40:
        /*00b4*/ 	.byte	0x04, 0x11
        /*00b6*/ 	.short	(.L_42 - .L_41)
	.align		4
.L_41:
        /*00b8*/ 	.word	index@(_ZN5flash24flash_fwd_splitkv_kernelI23Flash_fwd_kernel_traitsILi256ELi64ELi64ELi4ELb0ELb0EN7cutlass10bfloat16_tE19Flash_kernel_traitsILi256ELi64ELi64ELi4ES3_EELb1ELb0ELb0ELb0ELb1ELb0ELb1ELb1EEEvNS_16Flash_fwd_paramsE)
        /*00bc*/ 	.word	0x00000008


	//----- nvinfo : EIATTR_REGCOUNT
	.align		4
.L_42:
        /*00c0*/ 	.byte	0x04, 0x2f
        /*00c2*/ 	.short	(.L_44 - .L_43)
	.align		4
.L_43:
        /*00c4*/ 	.word	index@(_ZN5flash24flash_fwd_splitkv_kernelI23Flash_fwd_kernel_traitsILi256ELi64ELi64ELi4ELb0ELb0EN7cutlass10bfloat16_tE19Flash_kernel_traitsILi256ELi64ELi64ELi4ES3_EELb1ELb0ELb1ELb0ELb0ELb1ELb1ELb0EEEvNS_16Flash_fwd_paramsE)
        /*00c8*/ 	.word	0x000000ff


	//----- nvinfo : EIATTR_FRAME_SIZE
	.align		4
.L_44:
        /*00cc*/ 	.byte	0x04, 0x11
        /*00ce*/ 	.short	(.L_46 - .L_45)
	.align		4
.L_45:
        /*00d0*/ 	.word	index@(_ZN5flash24flash_fwd_splitkv_kernelI23Flash_fwd_kernel_traitsILi256ELi64ELi64ELi4ELb0ELb0EN7cutlass10bfloat16_tE19Flash_kernel_traitsILi256ELi64ELi64ELi4ES3_EELb1ELb0ELb1ELb0ELb0ELb1ELb1ELb0EEEvNS_16Flash_fwd_paramsE)
        /*00d4*/ 	.word	0x00000000


	//----- nvinfo : EIATTR_REGCOUNT
	.align		4
.L_46:
        /*00d8*/ 	.byte	0x04, 0x2f
        /*00da*/ 	.short	(.L_48 - .L_47)
	.align		4
.L_47:
        /*00dc*/ 	.word	index@(_ZN5flash24flash_fwd_splitkv_kernelI23Flash_fwd_kernel_traitsILi256ELi64ELi64ELi4ELb0ELb0EN7cutlass10bfloat16_tE19Flash_kernel_traitsILi256ELi64ELi64ELi4ES3_EELb1ELb0ELb1ELb0ELb0ELb0ELb1ELb0EEEvNS_16Flash_fwd_paramsE)
        /*00e0*/ 	.word	0x000000fe


	//----- nvinfo : EIATTR_FRAME_SIZE
	.align		4
.L_48:
        /*00e4*/ 	.byte	0x04, 0x11
        /*00e6*/ 	.short	(.L_50 - .L_49)
	.align		4
.L_49:
        /*00e8*/ 	.word	index@(_ZN5flash24flash_fwd_splitkv_kernelI23Flash_fwd_kernel_traitsILi256ELi64ELi64ELi4ELb0ELb0EN7cutlass10bfloat16_tE19Flash_kernel_traitsILi256ELi64ELi64ELi4ES3_EELb1ELb0ELb1ELb0ELb0ELb0ELb1ELb0EEEvNS_16Flash_fwd_paramsE)
        /*00ec*/ 	.word	0x00000000


	//----- nvinfo : EIATTR_REGCOUNT
	.align		4
.L_50:
        /*00f0*/ 	.byte	0x04, 0x2f
        /*00f2*/ 	.short	(.L_52 - .L_51)
	.align		4
.L_51:
        /*00f4*/ 	.word	index@(_ZN5flash24flash_fwd_splitkv_kernelI23Flash_fwd_kernel_traitsILi256ELi64ELi64ELi4ELb0ELb0EN7cutlass10bfloat16_tE19Flash_kernel_traitsILi256ELi64ELi64ELi4ES3_EELb1ELb0ELb0ELb0ELb1ELb1ELb1ELb0EEEvNS_16Flash_fwd_paramsE)
        /*00f8*/ 	.word	0x000000fd


	//----- nvinfo : EIATTR_FRAME_SIZE
	.align		4
.L_52:
        /*00fc*/ 	.byte	0x04, 0x11
        /*00fe*/ 	.short	(.L_54 - .L_53)
	.align		4
.L_53:
        /*0100*/ 	.word	index@(_ZN5flash24flash_fwd_splitkv_kernelI23Flash_fwd_kernel_traitsILi256ELi64ELi64ELi4ELb0ELb0EN7cutlass10bfloat16_tE19Flash_kernel_traitsILi256ELi64ELi64ELi4ES3_EELb1ELb0ELb0ELb0ELb1ELb1ELb1ELb0EEEvNS_16Flash_fwd_paramsE)
        /*0104*/ 	.word	0x00000000


	//----- nvinfo : EIATTR_REGCOUNT
	.align		4
.L_54:
        /*0108*/ 	.byte	0x04, 0x2f
        /*010a*/ 	.short	(.L_56 - .L_55)
	.align		4
.L_55:
        /*010c*/ 	.word	index@(_ZN5flash24flash_fwd_splitkv_kernelI23Flash_fwd_kernel_traitsILi256ELi64ELi64ELi4ELb0ELb0EN7cutlass10bfloat16_tE19Flash_kernel_traitsILi256ELi64ELi64ELi4ES3_EELb1ELb0ELb0ELb0ELb1ELb0ELb1ELb0EEEvNS_16Flash_fwd_paramsE)
        /*0110*/ 	.word	0x000000fe


	//----- nvinfo : EIATTR_FRAME_SIZE
	.align		4
.L_56:
        /*0114*/ 	.byte	0x04, 0x11
        /*0116*/ 	.short	(.L_58 - .L_57)
	.align		4
.L_57:
        /*0118*/ 	.word	index@(_ZN5flash24flash_fwd_splitkv_kernelI23Flash_fwd_kernel_traitsILi256ELi64ELi64ELi4ELb0ELb0EN7cutlass10bfloat16_tE19Flash_kernel_traitsILi256ELi64ELi64ELi4ES3_EELb1ELb0ELb0ELb0ELb1ELb0ELb1ELb0EEEvNS_16Flash_fwd_paramsE)
        /*011c*/ 	.word	0x00000000


	//----- nvinfo : EIATTR_REGCOUNT
	.align		4
.L_58:
        /*0120*/ 	.byte	0x04, 0x2f
        /*0122*/ 	.short	(.L_60 - .L_59)
	.align		4
.L_59:
        /*0124*/ 	.word	index@(_ZN5flash24flash_fwd_splitkv_kernelI23Flash_fwd_kernel_traitsILi256ELi64ELi64ELi4ELb0ELb0EN7cutlass10bfloat16_tE19Flash_kernel_traitsILi256ELi64ELi64ELi4ES3_EELb1ELb0ELb1ELb0ELb0ELb1ELb0ELb1EEEvNS_16Flash_fwd_paramsE)
        /*0128*/ 	.word	0x000000ff


	//----- nvinfo : EIATTR_FRAME_SIZE
	.align		4
.L_60:
        /*012c*/ 	.byte	0x04, 0x11
        /*012e*/ 	.short	(.L_62 - .L_61)
	.align		4
.L_61:
        /*0130*/ 	.word	index@($__internal_21_$__cuda_sm70_shflsync_bfly_p)
        /*0134*/ 	.word	0x00000000


	//----- nvinfo : EIATTR_FRAME_SIZE
	.align		4
.L_62:
        /*0138*/ 	.byte	0x04, 0x11
        /*013a*/ 	.short	(.L_64 - .L_63)
	.align		4
.L_63:
        /*013c*/ 	.word	index@($_ZN5flash24flash_fwd_splitkv_kernelI23Flash_fwd_kernel_traitsILi256ELi64ELi64ELi4ELb0ELb0EN7cutlass10bfloat16_tE19Flash_kernel_traitsILi256ELi64ELi64ELi4ES3_EELb1ELb0ELb1ELb0ELb0ELb1ELb0ELb1EEEvNS_16Flash_fwd_paramsE$_ZN5flash30compute_attn_1rowblock_splitkvI23Flash_fwd_kernel_traitsILi256ELi64ELi64ELi4ELb0ELb0EN7cutlass10bfloat16_tE19Flash_kernel_traitsILi256ELi64ELi64ELi4ES3_EELb1ELb0ELb1ELb0ELb0ELb1ELb0ELb1ENS_16Flash_fwd_paramsEEEvRKT8_iiiii)
        /*0140*/ 	.word	0x00000000


	//----- nvinfo : EIATTR_FRAME_SIZE
	.align		4
.L_64:
        /*0144*/ 	.byte	0x04, 0x11
        /*0146*/ 	.short	(.L_66 - .L_65)
	.align		4
.L_65:
        /*0148*/ 	.word	index@(_ZN5flash24flash_fwd_splitkv_kernelI23Flash_fwd_kernel_traitsILi256ELi64ELi64ELi4ELb0ELb0EN7cutlass10bfloat16_tE19Flash_kernel_traitsILi256ELi64ELi64ELi4ES3_EELb1ELb0ELb1ELb0ELb0ELb1ELb0ELb1EEEvNS_16Flash_fwd_paramsE)
        /*014c*/ 	.word	0x00000008


	//----- nvinfo : EIATTR_REGCOUNT
	.align		4
.L_66:
        /*0150*/ 	.byte	0x04, 0x2f
        /*0152*/ 	.short	(.L_68 - .L_67)
	.align		4
.L_67:
        /*0154*/ 	.word	index@(_ZN5flash24flash_fwd_splitkv_kernelI23Flash_fwd_kernel_traitsILi256ELi64ELi64ELi4ELb0ELb0EN7cutlass10bfloat16_tE19Flash_kernel_traitsILi256ELi64ELi64ELi4ES3_EELb1ELb0ELb1ELb0ELb0ELb0ELb0ELb1EEEvNS_16Flash_fwd_paramsE)
        /*0158*/ 	.word	0x000000fe


	//----- nvinfo : EIATTR_FRAME_SIZE
	.align		4
.L_68:
        /*015c*/ 	.byte	0x04, 0x11
        /*015e*/ 	.short	(.L_70 - .L_69)
	.align		4
.L_69:
        /*0160*/ 	.word	index@($__internal_20_$__cuda_sm70_shflsync_bfly_p)
        /*0164*/ 	.word	0x00000000


	//----- nvinfo : EIATTR_FRAME_SIZE
	.align		4
.L_70:
        /*0168*/ 	.byte	0x04, 0x11
        /*016a*/ 	.short	(.L_72 - .L_71)
	.align		4
.L_71:
        /*016c*/ 	.word	index@($_ZN5flash24flash_fwd_splitkv_kernelI23Flash_fwd_kernel_traitsILi256ELi64ELi64ELi4ELb0ELb0EN7cutlass10bfloat16_tE19Flash_kernel_traitsILi256ELi64ELi64ELi4ES3_EELb1ELb0ELb1ELb0ELb0ELb0ELb0ELb1EEEvNS_16Flash_fwd_paramsE$_ZN5flash30compute_attn_1rowblock_splitkvI23Flash_fwd_kernel_traitsILi256ELi64ELi64ELi4ELb0ELb0EN7cutlass10bfloat16_tE19Flash_kernel_traitsILi256ELi64ELi64ELi4ES3_EELb1ELb0ELb1ELb0ELb0ELb0ELb0ELb1ENS_16Flash_fwd_paramsEEEvRKT8_iiiii)
        /*0170*/ 	.word	0x00000000


	//----- nvinfo : EIATTR_FRAME_SIZE
	.align		4
.L_72:
        /*0174*/ 	.byte	0x04, 0x11
        /*0176*/ 	.short	(.L_74 - .L_73)
	.align		4
.L_73:
        /*0178*/ 	.word	index@(_ZN5flash24flash_fwd_splitkv_kernelI23Flash_fwd_kernel_traitsILi256ELi64ELi64ELi4ELb0ELb0EN7cutlass10bfloat16_tE19Flash_kernel_traitsILi256ELi64ELi64ELi4ES3_EELb1ELb0ELb1ELb0ELb0ELb0ELb0ELb1EEEvNS_16Flash_fwd_paramsE)
        /*017c*/ 	.word	0x00000000


	//----- nvinfo : EIATTR_REGCOUNT
	.align		4
.L_74:
        /*0180*/ 	.byte	0x04, 0x2f
        /*0182*/ 	.short	(.L_76 - .L_75)
	.align		4
.L_75:
        /*0184*/ 	.word	index@(_ZN5flash24flash_fwd_splitkv_kernelI23Flash_fwd_kernel_traitsILi256ELi64ELi64ELi4ELb0ELb0EN7cutlass10bfloat16_tE19Flash_kernel_traitsILi256ELi64ELi64ELi4ES3_EELb1ELb0ELb0ELb0ELb1ELb1ELb0ELb1EEEvNS_16Flash_fwd_paramsE)
        /*0188*/ 	.word	0x000000ff


	//----- nvinfo : EIATTR_FRAME_SIZE
	.align		4
.L_76:
        /*018c*/ 	.byte	0x04, 0x11
        /*018e*/ 	.short	(.L_78 - .L_77)
	.align		4
.L_77:
        /*0190*/ 	.word	index@($__internal_19_$__cuda_sm70_shflsync_bfly_p)
        /*0194*/ 	.word	0x00000000


	//----- nvinfo : EIATTR_FRAME_SIZE
	.align		4
.L_78:
        /*0198*/ 	.byte	0x04, 0x11
        /*019a*/ 	.short	(.L_80 - .L_79)
	.align		4
.L_79:
        /*019c*/ 	.word	index@($_ZN5flash24flash_fwd_splitkv_kernelI23Flash_fwd_kernel_traitsILi256ELi64ELi64ELi4ELb0ELb0EN7cutlass10bfloat16_tE19Flash_kernel_traitsILi256ELi64ELi64ELi4ES3_EELb1ELb0ELb0ELb0ELb1ELb1ELb0ELb1EEEvNS_16Flash_fwd_paramsE$_ZN5flash30compute_attn_1rowblock_splitkvI23Flash_fwd_kernel_traitsILi256ELi64ELi64ELi4ELb0ELb0EN7cutlass10bfloat16_tE19Flash_kernel_traitsILi256ELi64ELi64ELi4ES3_EELb1ELb0ELb0ELb0ELb1ELb1ELb0ELb1ENS_16Flash_fwd_paramsEEEvRKT8_iiiii)
        /*01a0*/ 	.word	0x00000000


	//----- nvinfo : EIATTR_FRAME_SIZE
	.align		4
.L_80:
        /*01a4*/ 	.byte	0x04, 0x11
        /*01a6*/ 	.short	(.L_82 - .L_81)
	.align		4
.L_81:
        /*01a8*/ 	.word	index@(_ZN5flash24flash_fwd_splitkv_kernelI23Flash_fwd_kernel_traitsILi256ELi64ELi64ELi4ELb0ELb0EN7cutlass10bfloat16_tE19Flash_kernel_traitsILi256ELi64ELi64ELi4ES3_EELb1ELb0ELb0ELb0ELb1ELb1ELb0ELb1EEEvNS_16Flash_fwd_paramsE)
        /*01ac*/ 	.word	0x00000010


	//----- nvinfo : EIATTR_REGCOUNT
	.align		4
.L_82:
        /*01b0*/ 	.byte	0x04, 0x2f
        /*01b2*/ 	.short	(.L_84 - .L_83)
	.align		4
.L_83:
        /*01b4*/ 	.word	index@(_ZN5flash24flash_fwd_splitkv_kernelI23Flash_fwd_kernel_traitsILi256ELi64ELi64ELi4ELb0ELb0EN7cutlass10bfloat16_tE19Flash_kernel_traitsILi256ELi64ELi64ELi4ES3_EELb1ELb0ELb0ELb0ELb1ELb0ELb0ELb1EEEvNS_16Flash_fwd_paramsE)
        /*01b8*/ 	.word	0x000000ff


	//----- nvinfo : EIATTR_FRAME_SIZE
	.align		4
.L_84:
        /*01bc*/ 	.byte	0x04, 0x11
        /*01be*/ 	.short	(.L_86 - .L_85)
	.align		4
.L_85:
        /*01c0*/ 	.word	index@($__internal_18_$__cuda_sm70_shflsync_bfly_p)
        /*01c4*/ 	.word	0x00000000


	//----- nvinfo : EIATTR_FRAME_SIZE
	.align		4
.L_86:
        /*01c8*/ 	.byte	0x04, 0x11
        /*01ca*/ 	.short	(.L_88 - .L_87)
	.align		4
.L_87:
        /*01cc*/ 	.word	index@($_ZN5flash24flash_fwd_splitkv_kernelI23Flash_fwd_kernel_traitsILi256ELi64ELi64ELi4ELb0ELb0EN7cutlass10bfloat16_tE19Flash_kernel_traitsILi256ELi64ELi64ELi4ES3_EELb1ELb0ELb0ELb0ELb1ELb0ELb0ELb1EEEvNS_16Flash_fwd_paramsE$_ZN5flash30compute_attn_1rowblock_splitkvI23Flash_fwd_kernel_traitsILi256ELi64ELi64ELi4ELb0ELb0EN7cutlass10bfloat16_tE19Flash_kernel_traitsILi256ELi64ELi64ELi4ES3_EELb1ELb0ELb0ELb0ELb1ELb0ELb0ELb1ENS_16Flash_fwd_paramsEEEvRKT8_iiiii)
        /*01d0*/ 	.word	0x00000000


	//----- nvinfo : EIATTR_FRAME_SIZE
	.align		4
.L_88:
        /*01d4*/ 	.byte	0x04, 0x11
        /*01d6*/ 	.short	(.L_90 - .L_89)
	.align		4
.L_89:
        /*01d8*/ 	.word	index@(_ZN5flash24flash_fwd_splitkv_kernelI23Flash_fwd_kernel_traitsILi256ELi64ELi64ELi4ELb0ELb0EN7cutlass10bfloat16_tE19Flash_kernel_traitsILi256ELi64ELi64ELi4ES3_EELb1ELb0ELb0ELb0ELb1ELb0ELb0ELb1EEEvNS_16Flash_fwd_paramsE)
        /*01dc*/ 	.word	0x00000008


	//----- nvinfo : EIATTR_REGCOUNT
	.align		4
.L_90:
        /*01e0*/ 	.byte	0x04, 0x2f
        /*01e2*/ 	.short	(.L_92 - .L_91)
	.align		4
.L_91:
        /*01e4*/ 	.word	index@(_ZN5flash24flash_fwd_splitkv_kernelI23Flash_fwd_kernel_traitsILi256ELi64ELi64ELi4ELb0ELb0EN7cutlass10bfloat16_tE19Flash_kernel_traitsILi256ELi64ELi64ELi4ES3_EELb1ELb0ELb1ELb0ELb0ELb1ELb0ELb0EEEvNS_16Flash_fwd_paramsE)
        /*01e8*/ 	.word	0x000000fe


	//----- nvinfo : EIATTR_FRAME_SIZE
	.align		4
.L_92:
        /*01ec*/ 	.byte	0x04, 0x11
        /*01ee*/ 	.short	(.L_94 - .L_93)
	.align		4
.L_93:
        /*01f0*/ 	.word	index@(_ZN5flash24flash_fwd_splitkv_kernelI23Flash_fwd_kernel_traitsILi256ELi64ELi64ELi4ELb0ELb0EN7cutlass10bfloat16_tE19Flash_kernel_traitsILi256ELi64ELi64ELi4ES3_EELb1ELb0ELb1ELb0ELb0ELb1ELb0ELb0EEEvNS_16Flash_fwd_paramsE)
        /*01f4*/ 	.word	0x00000000


	//----- nvinfo : EIATTR_REGCOUNT
	.align		4
.L_94:
        /*01f8*/ 	.byte	0x04, 0x2f
        /*01fa*/ 	.short	(.L_96 - .L_95)
	.align		4
.L_95:
        /*01fc*/ 	.word	index@(_ZN5flash24flash_fwd_splitkv_kernelI23Flash_fwd_kernel_traitsILi256ELi64ELi64ELi4ELb0ELb0EN7cutlass10bfloat16_tE19Flash_kernel_traitsILi256ELi64ELi64ELi4ES3_EELb1ELb0ELb1ELb0ELb0ELb0ELb0ELb0EEEvNS_16Flash_fwd_paramsE)
        /*0200*/ 	.word	0x000000fe


	//----- nvinfo : EIATTR_FRAME_SIZE
	.align		4
.L_96:
        /*0204*/ 	.byte	0x04, 0x11
        /*0206*/ 	.short	(.L_98 - .L_97)
	.align		4
.L_97:
        /*0208*/ 	.word	index@(_ZN5flash24flash_fwd_splitkv_kernelI23Flash_fwd_kernel_traitsILi256ELi64ELi64ELi4ELb0ELb0EN7cutlass10bfloat16_tE19Flash_kernel_traitsILi256ELi64ELi64ELi4ES3_EELb1ELb0ELb1ELb0ELb0ELb0ELb0ELb0EEEvNS_16Flash_fwd_paramsE)
        /*020c*/ 	.word	0x00000000


	//----- nvinfo : EIATTR_REGCOUNT
	.align		4
.L_98:
        /*0210*/ 	.byte	0x04, 0x2f
        /*0212*/ 	.short	(.L_100 - .L_99)
	.align		4
.L_99:
        /*0214*/ 	.word	index@(_ZN5flash24flash_fwd_splitkv_kernelI23Flash_fwd_kernel_traitsILi256ELi64ELi64ELi4ELb0ELb0EN7cutlass10bfloat16_tE19Flash_kernel_traitsILi256ELi64ELi64ELi4ES3_EELb1ELb0ELb0ELb0ELb1ELb1ELb0ELb0EEEvNS_16Flash_fwd_paramsE)
        /*0218*/ 	.word	0x000000ff


	//----- nvinfo : EIATTR_FRAME_SIZE
	.align		4
.L_100:
        /*021c*/ 	.byte	0x04, 0x11
        /*021e*/ 	.short	(.L_102 - .L_101)
	.align		4
.L_101:
        /*0220*/ 	.word	index@(_ZN5flash24flash_fwd_splitkv_kernelI23Flash_fwd_kernel_traitsILi256ELi64ELi64ELi4ELb0ELb0EN7cutlass10bfloat16_tE19Flash_kernel_traitsILi256ELi64ELi64ELi4ES3_EELb1ELb0ELb0ELb0ELb1ELb1ELb0ELb0EEEvNS_16Flash_fwd_paramsE)
        /*0224*/ 	.word	0x00000000


	//----- nvinfo : EIATTR_REGCOUNT
	.align		4
.L_102:
        /*0228*/ 	.byte	0x04, 0x2f
        /*022a*/ 	.short	(.L_104 - .L_103)
	.align		4
.L_103:
        /*022c*/ 	.word	index@(_ZN5flash24flash_fwd_splitkv_kernelI23Flash_fwd_kernel_traitsILi256ELi64ELi64ELi4ELb0ELb0EN7cutlass10bfloat16_tE19Flash_kernel_traitsILi256ELi64ELi64ELi4ES3_EELb1ELb0ELb0ELb0ELb1ELb0ELb0ELb0EEEvNS_16Flash_fwd_paramsE)
        /*0230*/ 	.word	0x000000fe


	//----- nvinfo : EIATTR_FRAME_SIZE
	.align		4
.L_104:
        /*0234*/ 	.byte	0x04, 0x11
        /*0236*/ 	.short	(.L_106 - .L_105)
	.align		4
.L_105:
        /*0238*/ 	.word	index@(_ZN5flash24flash_fwd_splitkv_kernelI23Flash_fwd_kernel_traitsILi256ELi64ELi64ELi4ELb0ELb0EN7cutlass10bfloat16_tE19Flash_kernel_traitsILi256ELi64ELi64ELi4ES3_EELb1ELb0ELb0ELb0ELb1ELb0ELb0ELb0EEEvNS_16Flash_fwd_paramsE)
        /*023c*/ 	.word	0x00000000


	//----- nvinfo : EIATTR_REGCOUNT
	.align		4
.L_106:
        /*0240*/ 	.byte	0x04, 0x2f
        /*0242*/ 	.short	(.L_108 - .L_107)
	.align		4
.L_107:
        /*0244*/ 	.word	index@(_ZN5flash24flash_fwd_splitkv_kernelI23Flash_fwd_kernel_traitsILi256ELi64ELi64ELi4ELb0ELb0EN7cutlass10bfloat16_tE19Flash_kernel_traitsILi256ELi64ELi64ELi4ES3_EELb1ELb0ELb0ELb0ELb0ELb1ELb1ELb1EEEvNS_16Flash_fwd_paramsE)
        /*0248*/ 	.word	0x000000ff


	//----- nvinfo : EIATTR_FRAME_SIZE
	.align		4
.L_108:
        /*024c*/ 	.byte	0x04, 0x11
        /*024e*/ 	.short	(.L_110 - .L_109)
	.align		4
.L_109:
        /*0250*/ 	.word	index@($__internal_17_$__cuda_sm70_shflsync_bfly_p)
        /*0254*/ 	.word	0x00000000


	//----- nvinfo : EIATTR_FRAME_SIZE
	.align		4
.L_110:
        /*0258*/ 	.byte	0x04, 0x11
        /*025a*/ 	.short	(.L_112 - .L_111)
	.align		4
.L_111:
        /*025c*/ 	.word	index@($_ZN5flash24flash_fwd_splitkv_kernelI23Flash_fwd_kernel_traitsILi256ELi64ELi64ELi4ELb0ELb0EN7cutlass10bfloat16_tE19Flash_kernel_traitsILi256ELi64ELi64ELi4ES3_EELb1ELb0ELb0ELb0ELb0ELb1ELb1ELb1EEEvNS_16Flash_fwd_paramsE$_ZN5flash30compute_attn_1rowblock_splitkvI23Flash_fwd_kernel_traitsILi256ELi64ELi64ELi4ELb0ELb0EN7cutlass10bfloat16_tE19Flash_kernel_traitsILi256ELi64ELi64ELi4ES3_EELb1ELb0ELb0ELb0ELb0ELb1ELb1ELb1ENS_16Flash_fwd_paramsEEEvRKT8_iiiii)
        /*0260*/ 	.word	0x00000000


	//----- nvinfo : EIATTR_FRAME_SIZE
	.align		4
.L_112:
        /*0264*/ 	.byte	0x04, 0x11
        /*0266*/ 	.short	(.L_114 - .L_113)
	.align		4
.L_113:
        /*0268*/ 	.word	index@(_ZN5flash24flash_fwd_splitkv_kernelI23Flash_fwd_kernel_traitsILi256ELi64ELi64ELi4ELb0ELb0EN7cutlass10bfloat16_tE19Flash_kernel_traitsILi256ELi64ELi64ELi4ES3_EELb1ELb0ELb0ELb0ELb0ELb1ELb1ELb1EEEvNS_16Flash_fwd_paramsE)
        /*026c*/ 	.word	0x00000008


	//----- nvinfo : EIATTR_REGCOUNT
	.align		4
.L_114:
        /*0270*/ 	.byte	0x04, 0x2f
        /*0272*/ 	.short	(.L_116 - .L_115)
	.align		4
.L_115:
        /*0274*/ 	.word	index@(_ZN5flash24flash_fwd_splitkv_kernelI23Flash_fwd_kernel_traitsILi256ELi64ELi64ELi4ELb0ELb0EN7cutlass10bfloat16_tE19Flash_kernel_traitsILi256ELi64ELi64ELi4ES3_EELb1ELb0ELb0ELb0ELb0ELb0ELb1ELb1EEEvNS_16Flash_fwd_paramsE)
        /*0278*/ 	.word	0x000000ff


	//----- nvinfo : EIATTR_FRAME_SIZE
	.align		4
.L_116:
        /*027c*/ 	.byte	0x04, 0x11
        /*027e*/ 	.short	(.L_118 - .L_117)
	.align		4
.L_117:
        /*0280*/ 	.word	index@($__internal_16_$__cuda_sm70_shflsync_bfly_p)
        /*0284*/ 	.word	0x00000000


	//----- nvinfo : EIATTR_FRAME_SIZE
	.align		4
.L_118:
        /*0288*/ 	.byte	0x04, 0x11
        /*028a*/ 	.short	(.L_120 - .L_119)
	.align		4
.L_119:
        /*028c*/ 	.word	index@($_ZN5flash24flash_fwd_splitkv_kernelI23Flash_fwd_kernel_traitsILi256ELi64ELi64ELi4ELb0ELb0EN7cutlass10bfloat16_tE19Flash_kernel_traitsILi256ELi64ELi64ELi4ES3_EELb1ELb0ELb0ELb0ELb0ELb0ELb1ELb1EEEvNS_16Flash_fwd_paramsE$_ZN5flash30compute_attn_1rowblock_splitkvI23Flash_fwd_kernel_traitsILi256ELi64ELi64ELi4ELb0ELb0EN7cutlass10bfloat16_tE19Flash_kernel_traitsILi256ELi64ELi64ELi4ES3_EELb1ELb0ELb0ELb0ELb0ELb0ELb1ELb1ENS_16Flash_fwd_paramsEEEvRKT8_iiiii)
        /*0290*/ 	.word	0x00000000


	//----- nvinfo : EIATTR_FRAME_SIZE
	.align		4
.L_120:
        /*0294*/ 	.byte	0x04, 0x11
        /*0296*/ 	.short	(.L_122 - .L_121)
	.align		4
.L_121:
        /*0298*/ 	.word	index@(_ZN5flash24flash_fwd_splitkv_kernelI23Flash_fwd_kernel_traitsILi256ELi64ELi64ELi4ELb0ELb0EN7cutlass10bfloat16_tE19Flash_kernel_traitsILi256ELi64ELi64ELi4ES3_EELb1ELb0ELb0ELb0ELb0ELb0ELb1ELb1EEEvNS_16Flash_fwd_paramsE)
        /*029c*/ 	.word	0x00000008


	//----- nvinfo : EIATTR_REGCOUNT
	.align		4
.L_122:
        /*02a0*/ 	.byte	0x04, 0x2f
        /*02a2*/ 	.short	(.L_124 - .L_123)
	.align		4
.L_123:
        /*02a4*/ 	.word	index@(_ZN5flash24flash_fwd_splitkv_kernelI23Flash_fwd_kernel_traitsILi256ELi64ELi64ELi4ELb0ELb0EN7cutlass10bfloat16_tE19Flash_kernel_traitsILi256ELi64ELi64ELi4ES3_EELb1ELb0ELb0ELb0ELb0ELb1ELb1ELb0EEEvNS_16Flash_fwd_paramsE)
        /*02a8*/ 	.word	0x000000ff


	//----- nvinfo : EIATTR_FRAME_SIZE
	.align		4
.L_124:
        /*02ac*/ 	.byte	0x04, 0x11
        /*02ae*/ 	.short	(.L_126 - .L_125)
	.align		4
.L_125:
        /*02b0*/ 	.word	index@(_ZN5flash24flash_fwd_splitkv_kernelI23Flash_fwd_kernel_traitsILi256ELi64ELi64ELi4ELb0ELb0EN7cutlass10bfloat16_tE19Flash_kernel_traitsILi256ELi64ELi64ELi4ES3_EELb1ELb0ELb0ELb0ELb0ELb1ELb1ELb0EEEvNS_16Flash_fwd_paramsE)
        /*02b4*/ 	.word	0x00000000


	//----- nvinfo : EIATTR_REGCOUNT
	.align		4
.L_126:
        /*02b8*/ 	.byte	0x04, 0x2f
        /*02ba*/ 	.short	(.L_128 - .L_127)
	.align		4
.L_127:
        /*02bc*/ 	.word	index@(_ZN5flash24flash_fwd_splitkv_kernelI23Flash_fwd_kernel_traitsILi256ELi64ELi64ELi4ELb0ELb0EN7cutlass10bfloat16_tE19Flash_kernel_traitsILi256ELi64ELi64ELi4ES3_EELb1ELb0ELb0ELb0ELb0ELb0ELb1ELb0EEEvNS_16Flash_fwd_paramsE)
        /*02c0*/ 	.word	0x000000fe


	//----- nvinfo : EIATTR_FRAME_SIZE
	.align		4
.L_128:
        /*02c4*/ 	.byte	0x04, 0x11
        /*02c6*/ 	.short	(.L_130 - .L_129)
	.align		4
.L_129:
        /*02c8*/ 	.word	index@(_ZN5flash24flash_fwd_splitkv_kernelI23Flash_fwd_kernel_traitsILi256ELi64ELi64ELi4ELb0ELb0EN7cutlass10bfloat16_tE19Flash_kernel_traitsILi256ELi64ELi64ELi4ES3_EELb1ELb0ELb0ELb0ELb0ELb0ELb1ELb0EEEvNS_16Flash_fwd_paramsE)
        /*02cc*/ 	.word	0x00000000


	//----- nvinfo : EIATTR_REGCOUNT
	.align		4
.L_130:
        /*02d0*/ 	.byte	0x04, 0x2f
        /*02d2*/ 	.short	(.L_132 - .L_131)
	.align		4
.L_131:
        /*02d4*/ 	.word	index@(_ZN5flash24flash_fwd_splitkv_kernelI23Flash_fwd_kernel_traitsILi256ELi64ELi64ELi4ELb0ELb0EN7cutlass10bfloat16_tE19Flash_kernel_traitsILi256ELi64ELi64ELi4ES3_EELb1ELb0ELb0ELb0ELb0ELb1ELb0ELb1EEEvNS_16Flash_fwd_paramsE)
        /*02d8*/ 	.word	0x000000ff


	//----- nvinfo : EIATTR_FRAME_SIZE
	.align		4
.L_132:
        /*02dc*/ 	.byte	0x04, 0x11
        /*02de*/ 	.short	(.L_134 - .L_133)
	.align		4
.L_133:
        /*02e0*/ 	.word	index@($__internal_15_$__cuda_sm70_shflsync_bfly_p)
        /*02e4*/ 	.word	0x00000000


	//----- nvinfo : EIATTR_FRAME_SIZE
	.align		4
.L_134:
        /*02e8*/ 	.byte	0x04, 0x11
        /*02ea*/ 	.short	(.L_136 - .L_135)
	.align		4
.L_135:
        /*02ec*/ 	.word	index@($_ZN5flash24flash_fwd_splitkv_kernelI23Flash_fwd_kernel_traitsILi256ELi64ELi64ELi4ELb0ELb0EN7cutlass10bfloat16_tE19Flash_kernel_traitsILi256ELi64ELi64ELi4ES3_EELb1ELb0ELb0ELb0ELb0ELb1ELb0ELb1EEEvNS_16Flash_fwd_paramsE$_ZN5flash30compute_attn_1rowblock_splitkvI23Flash_fwd_kernel_traitsILi256ELi64ELi64ELi4ELb0ELb0EN7cutlass10bfloat16_tE19Flash_kernel_traitsILi256ELi64ELi64ELi4ES3_EELb1ELb0ELb0ELb0ELb0ELb1ELb0ELb1ENS_16Flash_fwd_paramsEEEvRKT8_iiiii)
        /*02f0*/ 	.word	0x00000000


	//----- nvinfo : EIATTR_FRAME_SIZE
	.align		4
.L_136:
        /*02f4*/ 	.byte	0x04, 0x11
        /*02f6*/ 	.short	(.L_138 - .L_137)
	.align		4
.L_137:
        /*02f8*/ 	.word	index@(_ZN5flash24flash_fwd_splitkv_kernelI23Flash_fwd_kernel_traitsILi256ELi64ELi64ELi4ELb0ELb0EN7cutlass10bfloat16_tE19Flash_kernel_traitsILi256ELi64ELi64ELi4ES3_EELb1ELb0ELb0ELb0ELb0ELb1ELb0ELb1EEEvNS_16Flash_fwd_paramsE)
        /*02fc*/ 	.word	0x00000008


	//----- nvinfo : EIATTR_REGCOUNT
	.align		4
.L_138:
        /*0300*/ 	.byte	0x04, 0x2f
        /*0302*/ 	.short	(.L_140 - .L_139)
	.align		4
.L_139:
        /*0304*/ 	.word	index@(_ZN5flash24flash_fwd_splitkv_kernelI23Flash_fwd_kernel_traitsILi256ELi64ELi64ELi4ELb0ELb0EN7cutlass10bfloat16_tE19Flash_kernel_traitsILi256ELi64ELi64ELi4ES3_EELb1ELb0ELb0ELb0ELb0ELb0ELb0ELb1EEEvNS_16Flash_fwd_paramsE)
        /*0308*/ 	.word	0x000000ff


	//----- nvinfo : EIATTR_FRAME_SIZE
	.align		4
.L_140:
        /*030c*/ 	.byte	0x04, 0x11
        /*030e*/ 	.short	(.L_142 - .L_141)
	.align		4
.L_141:
        /*0310*/ 	.word	index@($__internal_14_$__cuda_sm70_shflsync_bfly_p)
        /*0314*/ 	.word	0x00000000


	//----- nvinfo : EIATTR_FRAME_SIZE
	.align		4
.L_142:
        /*0318*/ 	.byte	0x04, 0x11
        /*031a*/ 	.short	(.L_144 - .L_143)
	.align		4
.L_143:
        /*031c*/ 	.word	index@($_ZN5flash24flash_fwd_splitkv_kernelI23Flash_fwd_kernel_traitsILi256ELi64ELi64ELi4ELb0ELb0EN7cutlass10bfloat16_tE19Flash_kernel_traitsILi256ELi64ELi64ELi4ES3_EELb1ELb0ELb0ELb0ELb0ELb0ELb0ELb1EEEvNS_16Flash_fwd_paramsE$_ZN5flash30compute_attn_1rowblock_splitkvI23Flash_fwd_kernel_traitsILi256ELi64ELi64ELi4ELb0ELb0EN7cutlass10bfloat16_tE19Flash_kernel_traitsILi256ELi64ELi64ELi4ES3_EELb1ELb0ELb0ELb0ELb0ELb0ELb0ELb1ENS_16Flash_fwd_paramsEEEvRKT8_iiiii)
        /*0320*/ 	.word	0x00000000


	//----- nvinfo : EIATTR_FRAME_SIZE
	.align		4
.L_144:
        /*0324*/ 	.byte	0x04, 0x11
        /*0326*/ 	.short	(.L_146 - .L_145)
	.align		4
.L_145:
        /*0328*/ 	.word	index@(_ZN5flash24flash_fwd_splitkv_kernelI23Flash_fwd_kernel_traitsILi256ELi64ELi64ELi4ELb0ELb0EN7cutlass10bfloat16_tE19Flash_kernel_traitsILi256ELi64ELi64ELi4ES3_EELb1ELb0ELb0ELb0ELb0ELb0ELb0ELb1EEEvNS_16Flash_fwd_paramsE)
        /*032c*/ 	.word	0x00000008


	//----- nvinfo : EIATTR_REGCOUNT
	.align		4
.L_146:
        /*0330*/ 	.byte	0x04, 0x2f
        /*0332*/ 	.short	(.L_148 - .L_147)
	.align		4
.L_147:
        /*0334*/ 	.word	index@(_ZN5flash24flash_fwd_splitkv_kernelI23Flash_fwd_kernel_traitsILi256ELi64ELi64ELi4ELb0ELb0EN7cutlass10bfloat16_tE19Flash_kernel_traitsILi256ELi64ELi64ELi4ES3_EELb1ELb0ELb0ELb0ELb0ELb1ELb0ELb0EEEvNS_16Flash_fwd_paramsE)
        /*0338*/ 	.word	0x000000ff


	//----- nvinfo : EIATTR_FRAME_SIZE
	.align		4
.L_148:
        /*033c*/ 	.byte	0x04, 0x11
        /*033e*/ 	.short	(.L_150 - .L_149)
	.align		4
.L_149:
        /*0340*/ 	.word	index@(_ZN5flash24flash_fwd_splitkv_kernelI23Flash_fwd_kernel_traitsILi256ELi64ELi64ELi4ELb0ELb0EN7cutlass10bfloat16_tE19Flash_kernel_traitsILi256ELi64ELi64ELi4ES3_EELb1ELb0ELb0ELb0ELb0ELb1ELb0ELb0EEEvNS_16Flash_fwd_paramsE)
        /*0344*/ 	.word	0x00000008


	//----- nvinfo : EIATTR_REGCOUNT
	.align		4
.L_150:
        /*0348*/ 	.byte	0x04, 0x2f
        /*034a*/ 	.short	(.L_152 - .L_151)
	.align		4
.L_151:
        /*034c*/ 	.word	index@(_ZN5flash24flash_fwd_splitkv_kernelI23Flash_fwd_kernel_traitsILi256ELi64ELi64ELi4ELb0ELb0EN7cutlass10bfloat16_tE19Flash_kernel_traitsILi256ELi64ELi64ELi4ES3_EELb1ELb0ELb0ELb0ELb0ELb0ELb0ELb0EEEvNS_16Flash_fwd_paramsE)
        /*0350*/ 	.word	0x000000fe


	//----- nvinfo : EIATTR_FRAME_SIZE
	.align		4
.L_152:
        /*0354*/ 	.byte	0x04, 0x11
        /*0356*/ 	.short	(.L_154 - .L_153)
	.align		4
.L_153:
        /*0358*/ 	.word	index@(_ZN5flash24flash_fwd_splitkv_kernelI23Flash_fwd_kernel_traitsILi256ELi64ELi64ELi4ELb0ELb0EN7cutlass10bfloat16_tE19Flash_kernel_traitsILi256ELi64ELi64ELi4ES3_EELb1ELb0ELb0ELb0ELb0ELb0ELb0ELb0EEEvNS_16Flash_fwd_paramsE)
        /*035c*/ 	.word	0x00000000


	//----- nvinfo : EIATTR_REGCOUNT
	.align		4
.L_154:
        /*0360*/ 	.byte	0x04, 0x2f
        /*0362*/ 	.short	(.L_156 - .L_155)
	.align		4
.L_155:
        /*0364*/ 	.word	index@(_ZN5flash32flash_fwd_splitkv_combine_kernelI23Flash_fwd_kernel_traitsILi256ELi64ELi64ELi4ELb0ELb0EN7cutlass10bfloat16_tE19Flash_kernel_traitsILi256ELi64ELi64ELi4ES3_EELi4ELi1ELb1EEEvNS_16Flash_fwd_paramsE)
        /*0368*/ 	.word	0x00000038


	//----- nvinfo : EIATTR_FRAME_SIZE
	.align		4
.L_156:
        /*036c*/ 	.byte	0x04, 0x11
        /*036e*/ 	.short	(.L_158 - .L_157)
	.align		4
.L_157:
        /*0370*/ 	.word	index@($__internal_13_$__cuda_sm20_div_s64)
        /*0374*/ 	.word	0x00000000


	//----- nvinfo : EIATTR_FRAME_SIZE
	.align		4
.L_158:
        /*0378*/ 	.byte	0x04, 0x11
        /*037a*/ 	.short	(.L_160 - .L_159)
	.align		4
.L_159:
        /*037c*/ 	.word	index@(_ZN5flash32flash_fwd_splitkv_combine_kernelI23Flash_fwd_kernel_traitsILi256ELi64ELi64ELi4ELb0ELb0EN7cutlass10bfloat16_tE19Flash_kernel_traitsILi256ELi64ELi64ELi4ES3_EELi4ELi1ELb1EEEvNS_16Flash_fwd_paramsE)
        /*0380*/ 	.word	0x00000000


	//----- nvinfo : EIATTR_REGCOUNT
	.align		4
.L_160:
        /*0384*/ 	.byte	0x04, 0x2f
        /*0386*/ 	.short	(.L_162 - .L_161)
	.align		4
.L_161:
        /*0388*/ 	.word	index@(_ZN5flash32flash_fwd_splitkv_combine_kernelI23Flash_fwd_kernel_traitsILi256ELi64ELi64ELi4ELb0ELb0EN7cutlass10bfloat16_tE19Flash_kernel_traitsILi256ELi64ELi64ELi4ES3_EELi4ELi2ELb1EEEvNS_16Flash_fwd_paramsE)
        /*038c*/ 	.word	0x00000036


	//----- nvinfo : EIATTR_FRAME_SIZE
	.align		4
.L_162:
        /*0390*/ 	.byte	0x04, 0x11
        /*0392*/ 	.short	(.L_164 - .L_163)
	.align		4
.L_163:
        /*0394*/ 	.word	index@($__internal_12_$__cuda_sm20_div_s64)
        /*0398*/ 	.word	0x00000000


	//----- nvinfo : EIATTR_FRAME_SIZE
	.align		4
.L_164:
        /*039c*/ 	.byte	0x04, 0x11
        /*039e*/ 	.short	(.L_166 - .L_165)
	.align		4
.L_165:
        /*03a0*/ 	.word	index@(_ZN5flash32flash_fwd_splitkv_combine_kernelI23Flash_fwd_kernel_traitsILi256ELi64ELi64ELi4ELb0ELb0EN7cutlass10bfloat16_tE19Flash_kernel_traitsILi256ELi64ELi64ELi4ES3_EELi4ELi2ELb1EEEvNS_16Flash_fwd_paramsE)
        /*03a4*/ 	.word	0x00000000


	//----- nvinfo : EIATTR_REGCOUNT
	.align		4
.L_166:
        /*03a8*/ 	.byte	0x04, 0x2f
        /*03aa*/ 	.short	(.L_168 - .L_167)
	.align		4
.L_167:
        /*03ac*/ 	.word	index@(_ZN5flash32flash_fwd_splitkv_combine_kernelI23Flash_fwd_kernel_traitsILi256ELi64ELi64ELi4ELb0ELb0EN7cutlass10bfloat16_tE19Flash_kernel_traitsILi256ELi64ELi64ELi4ES3_EELi4ELi3ELb1EEEvNS_16Flash_fwd_paramsE)
        /*03b0*/ 	.word	0x00000034


	//----- nvinfo : EIATTR_FRAME_SIZE
	.align		4
.L_168:
        /*03b4*/ 	.byte	0x04, 0x11
        /*03b6*/ 	.short	(.L_170 - .L_169)
	.align		4
.L_169:
        /*03b8*/ 	.word	index@($__internal_11_$__cuda_sm20_div_s64)
        /*03bc*/ 	.word	0x00000000


	//----- nvinfo : EIATTR_FRAME_SIZE
	.align		4
.L_170:
        /*03c0*/ 	.byte	0x04, 0x11
        /*03c2*/ 	.short	(.L_172 - .L_171)
	.align		4
.L_171:
        /*03c4*/ 	.word	index@(_ZN5flash32flash_fwd_splitkv_combine_kernelI23Flash_fwd_kernel_traitsILi256ELi64ELi64ELi4ELb0ELb0EN7cutlass10bfloat16_tE19Flash_kernel_traitsILi256ELi64ELi64ELi4ES3_EELi4ELi3ELb1EEEvNS_16Flash_fwd_paramsE)
        /*03c8*/ 	.word	0x00000000


	//----- nvinfo : EIATTR_REGCOUNT
	.align		4
.L_172:
        /*03cc*/ 	.byte	0x04, 0x2f
        /*03ce*/ 	.short	(.L_174 - .L_173)
	.align		4
.L_173:
        /*03d0*/ 	.word	index@(_ZN5flash32flash_fwd_splitkv_combine_kernelI23Flash_fwd_kernel_traitsILi256ELi64ELi64ELi4ELb0ELb0EN7cutlass10bfloat16_tE19Flash_kernel_traitsILi256ELi64ELi64ELi4ES3_EELi4ELi4ELb1EEEvNS_16Flash_fwd_paramsE)
        /*03d4*/ 	.word	0x00000034


	//----- nvinfo : EIATTR_FRAME_SIZE
	.align		4
.L_174:
        /*03d8*/ 	.byte	0x04, 0x11
        /*03da*/ 	.short	(.L_176 - .L_175)
	.align		4
.L_175:
        /*03dc*/ 	.word	index@($__internal_10_$__cuda_sm20_div_s64)
        /*03e0*/ 	.word	0x00000000


	//----- nvinfo : EIATTR_FRAME_SIZE
	.align		4
.L_176:
        /*03e4*/ 	.byte	0x04, 0x11
        /*03e6*/ 	.short	(.L_178 - .L_177)
	.align		4
.L_177:
        /*03e8*/ 	.word	index@(_ZN5flash32flash_fwd_splitkv_combine_kernelI23Flash_fwd_kernel_traitsILi256ELi64ELi64ELi4ELb0ELb0EN7cutlass10bfloat16_tE19Flash_kernel_traitsILi256ELi64ELi64ELi4ES3_EELi4ELi4ELb1EEEvNS_16Flash_fwd_paramsE)
        /*03ec*/ 	.word	0x00000000


	//----- nvinfo : EIATTR_REGCOUNT
	.align		4
.L_178:
        /*03f0*/ 	.byte	0x04, 0x2f
        /*03f2*/ 	.short	(.L_180 - .L_179)
	.align		4
.L_179:
        /*03f4*/ 	.word	index@(_ZN5flash32flash_fwd_splitkv_combine_kernelI23Flash_fwd_kernel_traitsILi256ELi64ELi64ELi4ELb0ELb0EN7cutlass10bfloat16_tE19Flash_kernel_traitsILi256ELi64ELi64ELi4ES3_EELi4ELi5ELb1EEEvNS_16Flash_fwd_paramsE)
        /*03f8*/ 	.word	0x00000034


	//----- nvinfo : EIATTR_FRAME_SIZE
	.align		4
.L_180:
        /*03fc*/ 	.byte	0x04, 0x11
        /*03fe*/ 	.short	(.L_182 - .L_181)
	.align		4
.L_181:
        /*0400*/ 	.word	index@($__internal_9_$__cuda_sm20_div_s64)
        /*0404*/ 	.word	0x00000000


	//----- nvinfo : EIATTR_FRAME_SIZE
	.align		4
.L_182:
        /*0408*/ 	.byte	0x04, 0x11
        /*040a*/ 	.short	(.L_184 - .L_183)
	.align		4
.L_183:
        /*040c*/ 	.word	index@(_ZN5flash32flash_fwd_splitkv_combine_kernelI23Flash_fwd_kernel_traitsILi256ELi64ELi64ELi4ELb0ELb0EN7cutlass10bfloat16_tE19Flash_kernel_traitsILi256ELi64ELi64ELi4ES3_EELi4ELi5ELb1EEEvNS_16Flash_fwd_paramsE)
        /*0410*/ 	.word	0x00000000


	//----- nvinfo : EIATTR_REGCOUNT
	.align		4
.L_184:
        /*0414*/ 	.byte	0x04, 0x2f
        /*0416*/ 	.short	(.L_186 - .L_185)
	.align		4
.L_185:
        /*0418*/ 	.word	index@(_ZN5flash32flash_fwd_splitkv_combine_kernelI23Flash_fwd_kernel_traitsILi256ELi64ELi64ELi4ELb0ELb0EN7cutlass10bfloat16_tE19Flash_kernel_traitsILi256ELi64ELi64ELi4ES3_EELi4ELi6ELb1EEEvNS_16Flash_fwd_paramsE)
        /*041c*/ 	.word	0x0000003c


	//----- nvinfo : EIATTR_FRAME_SIZE
	.align		4
.L_186:
        /*0420*/ 	.byte	0x04, 0x11
        /*0422*/ 	.short	(.L_188 - .L_187)
	.align		4
.L_187:
        /*0424*/ 	.word	index@($__internal_8_$__cuda_sm20_div_s64)
        /*0428*/ 	.word	0x00000000


	//----- nvinfo : EIATTR_FRAME_SIZE
	.align		4
.L_188:
        /*042c*/ 	.byte	0x04, 0x11
        /*042e*/ 	.short	(.L_190 - .L_189)
	.align		4
.L_189:
        /*0430*/ 	.word	index@(_ZN5flash32flash_fwd_splitkv_combine_kernelI23Flash_fwd_kernel_traitsILi256ELi64ELi64ELi4ELb0ELb0EN7cutlass10bfloat16_tE19Flash_kernel_traitsILi256ELi64ELi64ELi4ES3_EELi4ELi6ELb1EEEvNS_16Flash_fwd_paramsE)
        /*0434*/ 	.word	0x00000000


	//----- nvinfo : EIATTR_REGCOUNT
	.align		4
.L_190:
        /*0438*/ 	.byte	0x04, 0x2f
        /*043a*/ 	.short	(.L_192 - .L_191)
	.align		4
.L_191:
        /*043c*/ 	.word	index@(_ZN5flash32flash_fwd_splitkv_combine_kernelI23Flash_fwd_kernel_traitsILi256ELi64ELi64ELi4ELb0ELb0EN7cutlass10bfloat16_tE19Flash_kernel_traitsILi256ELi64ELi64ELi4ES3_EELi4ELi7ELb1EEEvNS_16Flash_fwd_paramsE)
        /*0440*/ 	.word	0x0000003e


	//----- nvinfo : EIATTR_FRAME_SIZE
	.align		4
.L_192:
        /*0444*/ 	.byte	0x04, 0x11
        /*0446*/ 	.short	(.L_194 - .L_193)
	.align		4
.L_193:
        /*0448*/ 	.word	index@($__internal_7_$__cuda_sm20_div_s64)
        /*044c*/ 	.word	0x00000000


	//----- nvinfo : EIATTR_FRAME_SIZE
	.align		4
.L_194:
        /*0450*/ 	.byte	0x04, 0x11
        /*0452*/ 	.short	(.L_196 - .L_195)
	.align		4
.L_195:
        /*0454*/ 	.word	index@(_ZN5flash32flash_fwd_splitkv_combine_kernelI23Flash_fwd_kernel_traitsILi256ELi64ELi64ELi4ELb0ELb0EN7cutlass10bfloat16_tE19Flash_kernel_traitsILi256ELi64ELi64ELi4ES3_EELi4ELi7ELb1EEEvNS_16Flash_fwd_paramsE)
        /*0458*/ 	.word	0x00000000


	//----- nvinfo : EIATTR_REGCOUNT
	.align		4
.L_196:
        /*045c*/ 	.byte	0x04, 0x2f
        /*045e*/ 	.short	(.L_198 - .L_197)
	.align		4
.L_197:
        /*0460*/ 	.word	index@(_ZN5flash32flash_fwd_splitkv_combine_kernelI23Flash_fwd_kernel_traitsILi256ELi64ELi64ELi4ELb0ELb0EN7cutlass10bfloat16_tE19Flash_kernel_traitsILi256ELi64ELi64ELi4ES3_EELi4ELi1ELb0EEEvNS_16Flash_fwd_paramsE)
        /*0464*/ 	.word	0x00000036


	//----- nvinfo : EIATTR_FRAME_SIZE
	.align		4
.L_198:
        /*0468*/ 	.byte	0x04, 0x11
        /*046a*/ 	.short	(.L_200 - .L_199)
	.align		4
.L_199:
        /*046c*/ 	.word	index@($__internal_6_$__cuda_sm20_div_s64)
        /*0470*/ 	.word	0x00000000


	//----- nvinfo : EIATTR_FRAME_SIZE
	.align		4
.L_200:
        /*0474*/ 	.byte	0x04, 0x11
        /*0476*/ 	.short	(.L_202 - .L_201)
	.align		4
.L_201:
        /*0478*/ 	.word	index@(_ZN5flash32flash_fwd_splitkv_combine_kernelI23Flash_fwd_kernel_traitsILi256ELi64ELi64ELi4ELb0ELb0EN7cutlass10bfloat16_tE19Flash_kernel_traitsILi256ELi64ELi64ELi4ES3_EELi4ELi1ELb0EEEvNS_16Flash_fwd_paramsE)
        /*047c*/ 	.word	0x00000000


	//----- nvinfo : EIATTR_REGCOUNT
	.align		4
.L_202:
        /*0480*/ 	.byte	0x04, 0x2f
        /*0482*/ 	.short	(.L_204 - .L_203)
	.align		4
.L_203:
        /*0484*/ 	.word	index@(_ZN5flash32flash_fwd_splitkv_combine_kernelI23Flash_fwd_kernel_traitsILi256ELi64ELi64ELi4ELb0ELb0EN7cutlass10bfloat16_tE19Flash_kernel_traitsILi256ELi64ELi64ELi4ES3_EELi4ELi2ELb0EEEvNS_16Flash_fwd_paramsE)
        /*0488*/ 	.word	0x00000036


	//----- nvinfo : EIATTR_FRAME_SIZE
	.align		4
.L_204:
        /*048c*/ 	.byte	0x04, 0x11
        /*048e*/ 	.short	(.L_206 - .L_205)
	.align		4
.L_205:
        /*0490*/ 	.word	index@($__internal_5_$__cuda_sm20_div_s64)
        /*0494*/ 	.word	0x00000000


	//----- nvinfo : EIATTR_FRAME_SIZE
	.align		4
.L_206:
        /*0498*/ 	.byte	0x04, 0x11
        /*049a*/ 	.short	(.L_208 - .L_207)
	.align		4
.L_207:
        /*049c*/ 	.word	index@(_ZN5flash32flash_fwd_splitkv_combine_kernelI23Flash_fwd_kernel_traitsILi256ELi64ELi64ELi4ELb0ELb0EN7cutlass10bfloat16_tE19Flash_kernel_traitsILi256ELi64ELi64ELi4ES3_EELi4ELi2ELb0EEEvNS_16Flash_fwd_paramsE)
        /*04a0*/ 	.word	0x00000000


	//----- nvinfo : EIATTR_REGCOUNT
	.align		4
.L_208:
        /*04a4*/ 	.byte	0x04, 0x2f
        /*04a6*/ 	.short	(.L_210 - .L_209)
	.align		4
.L_209:
        /*04a8*/ 	.word	index@(_ZN5flash32flash_fwd_splitkv_combine_kernelI23Flash_fwd_kernel_traitsILi256ELi64ELi64ELi4ELb0ELb0EN7cutlass10bfloat16_tE19Flash_kernel_traitsILi256ELi64ELi64ELi4ES3_EELi4ELi3ELb0EEEvNS_16Flash_fwd_paramsE)
        /*04ac*/ 	.word	0x00000034


	//----- nvinfo : EIATTR_FRAME_SIZE
	.align		4
.L_210:
        /*04b0*/ 	.byte	0x04, 0x11
        /*04b2*/ 	.short	(.L_212 - .L_211)
	.align		4
.L_211:
        /*04b4*/ 	.word	index@($__internal_4_$__cuda_sm20_div_s64)
        /*04b8*/ 	.word	0x00000000


	//----- nvinfo : EIATTR_FRAME_SIZE
	.align		4
.L_212:
        /*04bc*/ 	.byte	0x04, 0x11
        /*04be*/ 	.short	(.L_214 - .L_213)
	.align		4
.L_213:
        /*04c0*/ 	.word	index@(_ZN5flash32flash_fwd_splitkv_combine_kernelI23Flash_fwd_kernel_traitsILi256ELi64ELi64ELi4ELb0ELb0EN7cutlass10bfloat16_tE19Flash_kernel_traitsILi256ELi64ELi64ELi4ES3_EELi4ELi3ELb0EEEvNS_16Flash_fwd_paramsE)
        /*04c4*/ 	.word	0x00000000


	//----- nvinfo : EIATTR_REGCOUNT
	.align		4
.L_214:
        /*04c8*/ 	.byte	0x04, 0x2f
        /*04ca*/ 	.short	(.L_216 - .L_215)
	.align		4
.L_215:
        /*04cc*/ 	.word	index@(_ZN5flash32flash_fwd_splitkv_combine_kernelI23Flash_fwd_kernel_traitsILi256ELi64ELi64ELi4ELb0ELb0EN7cutlass10bfloat16_tE19Flash_kernel_traitsILi256ELi64ELi64ELi4ES3_EELi4ELi4ELb0EEEvNS_16Flash_fwd_paramsE)
        /*04d0*/ 	.word	0x00000034


	//----- nvinfo : EIATTR_FRAME_SIZE
	.align		4
.L_216:
        /*04d4*/ 	.byte	0x04, 0x11
        /*04d6*/ 	.short	(.L_218 - .L_217)
	.align		4
.L_217:
        /*04d8*/ 	.word	index@($__internal_3_$__cuda_sm20_div_s64)
        /*04dc*/ 	.word	0x00000000


	//----- nvinfo : EIATTR_FRAME_SIZE
	.align		4
.L_218:
        /*04e0*/ 	.byte	0x04, 0x11
        /*04e2*/ 	.short	(.L_220 - .L_219)
	.align		4
.L_219:
        /*04e4*/ 	.word	index@(_ZN5flash32flash_fwd_splitkv_combine_kernelI23Flash_fwd_kernel_traitsILi256ELi64ELi64ELi4ELb0ELb0EN7cutlass10bfloat16_tE19Flash_kernel_traitsILi256ELi64ELi64ELi4ES3_EELi4ELi4ELb0EEEvNS_16Flash_fwd_paramsE)
        /*04e8*/ 	.word	0x00000000


	//----- nvinfo : EIATTR_REGCOUNT
	.align		4
.L_220:
        /*04ec*/ 	.byte	0x04, 0x2f
        /*04ee*/ 	.short	(.L_222 - .L_221)
	.align		4
.L_221:
        /*04f0*/ 	.word	index@(_ZN5flash32flash_fwd_splitkv_combine_kernelI23Flash_fwd_kernel_traitsILi256ELi64ELi64ELi4ELb0ELb0EN7cutlass10bfloat16_tE19Flash_kernel_traitsILi256ELi64ELi64ELi4ES3_EELi4ELi5ELb0EEEvNS_16Flash_fwd_paramsE)
        /*04f4*/ 	.word	0x00000034


	//----- nvinfo : EIATTR_FRAME_SIZE
	.align		4
.L_222:
        /*04f8*/ 	.byte	0x04, 0x11
        /*04fa*/ 	.short	(.L_224 - .L_223)
	.align		4
.L_223:
        /*04fc*/ 	.word	index@($__internal_2_$__cuda_sm20_div_s64)
        /*0500*/ 	.word	0x00000000


	//----- nvinfo : EIATTR_FRAME_SIZE
	.align		4
.L_224:
        /*0504*/ 	.byte	0x04, 0x11
        /*0506*/ 	.short	(.L_226 - .L_225)
	.align		4
.L_225:
        /*0508*/ 	.word	index@(_ZN5flash32flash_fwd_splitkv_combine_kernelI23Flash_fwd_kernel_traitsILi256ELi64ELi64ELi4ELb0ELb0EN7cutlass10bfloat16_tE19Flash_kernel_traitsILi256ELi64ELi64ELi4ES3_EELi4ELi5ELb0EEEvNS_16Flash_fwd_paramsE)
        /*050c*/ 	.word	0x00000000


	//----- nvinfo : EIATTR_REGCOUNT
	.align		4
.L_226:
        /*0510*/ 	.byte	0x04, 0x2f
        /*0512*/ 	.short	(.L_228 - .L_227)
	.align		4
.L_227:
        /*0514*/ 	.word	index@(_ZN5flash32flash_fwd_splitkv_combine_kernelI23Flash_fwd_kernel_traitsILi256ELi64ELi64ELi4ELb0ELb0EN7cutlass10bfloat16_tE19Flash_kernel_traitsILi256ELi64ELi64ELi4ES3_EELi4ELi6ELb0EEEvNS_16Flash_fwd_paramsE)
        /*0518*/ 	.word	0x0000003c


	//----- nvinfo : EIATTR_FRAME_SIZE
	.align		4
.L_228:
        /*051c*/ 	.byte	0x04, 0x11
        /*051e*/ 	.short	(.L_230 - .L_229)
	.align		4
.L_229:
        /*0520*/ 	.word	index@($__internal_1_$__cuda_sm20_div_s64)
        /*0524*/ 	.word	0x00000000


	//----- nvinfo : EIATTR_FRAME_SIZE
	.align		4
.L_230:
        /*0528*/ 	.byte	0x04, 0x11
        /*052a*/ 	.short	(.L_232 - .L_231)
	.align		4
.L_231:
        /*052c*/ 	.word	index@(_ZN5flash32flash_fwd_splitkv_combine_kernelI23Flash_fwd_kernel_traitsILi256ELi64ELi64ELi4ELb0ELb0EN7cutlass10bfloat16_tE19Flash_kernel_traitsILi256ELi64ELi64ELi4ES3_EELi4ELi6ELb0EEEvNS_16Flash_fwd_paramsE)
        /*0530*/ 	.word	0x00000000


	//----- nvinfo : EIATTR_REGCOUNT
	.align		4
.L_232:
        /*0534*/ 	.byte	0x04, 0x2f
        /*0536*/ 	.short	(.L_234 - .L_233)
	.align		4
.L_233:
        /*0538*/ 	.word	index@(_ZN5flash32flash_fwd_splitkv_combine_kernelI23Flash_fwd_kernel_traitsILi256ELi64ELi64ELi4ELb0ELb0EN7cutlass10bfloat16_tE19Flash_kernel_traitsILi256ELi64ELi64ELi4ES3_EELi4ELi7ELb0EEEvNS_16Flash_fwd_paramsE)
        /*053c*/ 	.word	0x0000003e


	//----- nvinfo : EIATTR_FRAME_SIZE
	.align		4
.L_234:
        /*0540*/ 	.byte	0x04, 0x11
        /*0542*/ 	.short	(.L_236 - .L_235)
	.align		4
.L_235:
        /*0544*/ 	.word	index@($__internal_0_$__cuda_sm20_div_s64)
        /*0548*/ 	.word	0x00000000


	//----- nvinfo : EIATTR_FRAME_SIZE
	.align		4
.L_236:
        /*054c*/ 	.byte	0x04, 0x11
        /*054e*/ 	.short	(.L_238 - .L_237)
	.align		4
.L_237:
        /*0550*/ 	.word	index@(_ZN5flash32flash_fwd_splitkv_combine_kernelI23Flash_fwd_kernel_traitsILi256ELi64ELi64ELi4ELb0ELb0EN7cutlass10bfloat16_tE19Flash_kernel_traitsILi256ELi64ELi64ELi4ES3_EELi4ELi7ELb0EEEvNS_16Flash_fwd_paramsE)
        /*0554*/ 	.word	0x00000000


	//----- nvinfo : EIATTR_MIN_STACK_SIZE
	.align		4
.L_238:
        /*0558*/ 	.byte	0x04, 0x12
        /*055a*/ 	.short	(.L_240 - .L_239)
	.align		4
.L_239:
        /*055c*/ 	.word	index@(_ZN5flash32flash_fwd_splitkv_combine_kernelI23Flash_fwd_kernel_traitsILi256ELi64ELi64ELi4ELb0ELb0EN7cutlass10bfloat16_tE19Flash_kernel_traitsILi256ELi64ELi64ELi4ES3_EELi4ELi7ELb0EEEvNS_16Flash_fwd_paramsE)
        /*0560*/ 	.word	0x00000000


	//----- nvinfo : EIATTR_MIN_STACK_SIZE
	.align		4
.L_240:
        /*0564*/ 	.byte	0x04, 0x12
        /*0566*/ 	.short	(.L_242 - .L_241)
	.align		4
.L_241:
        /*0568*/ 	.word	index@(_ZN5flash32flash_fwd_splitkv_combine_kernelI23Flash_fwd_kernel_traitsILi256ELi64ELi64ELi4ELb0ELb0EN7cutlass10bfloat16_tE19Flash_kernel_traitsILi256ELi64ELi64ELi4ES3_EELi4ELi6ELb0EEEvNS_16Flash_fwd_paramsE)
        /*056c*/ 	.word	0x00000000


	//----- nvinfo : EIATTR_MIN_STACK_SIZE
	.align		4
.L_242:
        /*0570*/ 	.byte	0x04, 0x12
        /*0572*/ 	.short	(.L_244 - .L_243)
	.align		4
.L_243:
        /*0574*/ 	.word	index@(_ZN5flash32flash_fwd_splitkv_combine_kernelI23Flash_fwd_kernel_traitsILi256ELi64ELi64ELi4ELb0ELb0EN7cutlass10bfloat16_tE19Flash_kernel_traitsILi256ELi64ELi64ELi4ES3_EELi4ELi5ELb0EEEvNS_16Flash_fwd_paramsE)
        /*0578*/ 	.word	0x00000000


	//----- nvinfo : EIATTR_MIN_STACK_SIZE
	.align		4
.L_244:
        /*057c*/ 	.byte	0x04, 0x12
        /*057e*/ 	.short	(.L_246 - .L_245)
	.align		4
.L_245:
        /*0580*/ 	.word	index@(_ZN5flash32flash_fwd_splitkv_combine_kernelI23Flash_fwd_kernel_traitsILi256ELi64ELi64ELi4ELb0ELb0EN7cutlass10bfloat16_tE19Flash_kernel_traitsILi256ELi64ELi64ELi4ES3_EELi4ELi4ELb0EEEvNS_16Flash_fwd_paramsE)
        /*0584*/ 	.word	0x00000000


	//----- nvinfo : EIATTR_MIN_STACK_SIZE
	.align		4
.L_246:
        /*0588*/ 	.byte	0x04, 0x12
        /*058a*/ 	.short	(.L_248 - .L_247)
	.align		4
.L_247:
        /*058c*/ 	.word	index@(_ZN5flash32flash_fwd_splitkv_combine_kernelI23Flash_fwd_kernel_traitsILi256ELi64ELi64ELi4ELb0ELb0EN7cutlass10bfloat16_tE19Flash_kernel_traitsILi256ELi64ELi64ELi4ES3_EELi4ELi3ELb0EEEvNS_16Flash_fwd_paramsE)
        /*0590*/ 	.word	0x00000000


	//----- nvinfo : EIATTR_MIN_STACK_SIZE
	.align		4
.L_248:
        /*0594*/ 	.byte	0x04, 0x12
        /*0596*/ 	.short	(.L_250 - .L_249)
	.align		4
.L_249:
        /*0598*/ 	.word	index@(_ZN5flash32flash_fwd_splitkv_combine_kernelI23Flash_fwd_kernel_traitsILi256ELi64ELi64ELi4ELb0ELb0EN7cutlass10bfloat16_tE19Flash_kernel_traitsILi256ELi64ELi64ELi4ES3_EELi4ELi2ELb0EEEvNS_16Flash_fwd_paramsE)
        /*059c*/ 	.word	0x00000000


	//----- nvinfo : EIATTR_MIN_STACK_SIZE
	.align		4
.L_250:
        /*05a0*/ 	.byte	0x04, 0x12
        /*05a2*/ 	.short	(.L_252 - .L_251)
	.align		4
.L_251:
        /*05a4*/ 	.word	index@(_ZN5flash32flash_fwd_splitkv_combine_kernelI23Flash_fwd_kernel_traitsILi256ELi64ELi64ELi4ELb0ELb0EN7cutlass10bfloat16_tE19Flash_kernel_traitsILi256ELi64ELi64ELi4ES3_EELi4ELi1ELb0EEEvNS_16Flash_fwd_paramsE)
        /*05a8*/ 	.word	0x00000000


	//----- nvinfo : EIATTR_MIN_STACK_SIZE
	.align		4
.L_252:
        /*05ac*/ 	.byte	0x04, 0x12
        /*05ae*/ 	.short	(.L_254 - .L_253)
	.align		4
.L_253:
        /*05b0*/ 	.word	index@(_ZN5flash32flash_fwd_splitkv_combine_kernelI23Flash_fwd_kernel_traitsILi256ELi64ELi64ELi4ELb0ELb0EN7cutlass10bfloat16_tE19Flash_kernel_traitsILi256ELi64ELi64ELi4ES3_EELi4ELi7ELb1EEEvNS_16Flash_fwd_paramsE)
        /*05b4*/ 	.word	0x00000000


	//----- nvinfo : EIATTR_MIN_STACK_SIZE
	.align		4
.L_254:
        /*05b8*/ 	.byte	0x04, 0x12
        /*05ba*/ 	.short	(.L_256 - .L_255)
	.align		4
.L_255:
        /*05bc*/ 	.word	index@(_ZN5flash32flash_fwd_splitkv_combine_kernelI23Flash_fwd_kernel_traitsILi256ELi64ELi64ELi4ELb0ELb0EN7cutlass10bfloat16_tE19Flash_kernel_traitsILi256ELi64ELi64ELi4ES3_EELi4ELi6ELb1EEEvNS_16Flash_fwd_paramsE)
        /*05c0*/ 	.word	0x00000000


	//----- nvinfo : EIATTR_MIN_STACK_SIZE
	.align		4
.L_256:
        /*05c4*/ 	.byte	0x04, 0x12
        /*05c6*/ 	.short	(.L_258 - .L_257)
	.align		4
.L_257:
        /*05c8*/ 	.word	index@(_ZN5flash32flash_fwd_splitkv_combine_kernelI23Flash_fwd_kernel_traitsILi256ELi64ELi64ELi4ELb0ELb0EN7cutlass10bfloat16_tE19Flash_kernel_traitsILi256ELi64ELi64ELi4ES3_EELi4ELi5ELb1EEEvNS_16Flash_fwd_paramsE)
        /*05cc*/ 	.word	0x00000000


	//----- nvinfo : EIATTR_MIN_STACK_SIZE
	.align		4
.L_258:
        /*05d0*/ 	.byte	0x04, 0x12
        /*05d2*/ 	.short	(.L_260 - .L_259)
	.align		4
.L_259:
        /*05d4*/ 	.word	index@(_ZN5flash32flash_fwd_splitkv_combine_kernelI23Flash_fwd_kernel_traitsILi256ELi64ELi64ELi4ELb0ELb0EN7cutlass10bfloat16_tE19Flash_kernel_traitsILi256ELi64ELi64ELi4ES3_EELi4ELi4ELb1EEEvNS_16Flash_fwd_paramsE)
        /*05d8*/ 	.word	0x00000000


	//----- nvinfo : EIATTR_MIN_STACK_SIZE
	.align		4
.L_260:
        /*05dc*/ 	.byte	0x04, 0x12
        /*05de*/ 	.short	(.L_262 - .L_261)
	.align		4
.L_261:
        /*05e0*/ 	.word	index@(_ZN5flash32flash_fwd_splitkv_combine_kernelI23Flash_fwd_kernel_traitsILi256ELi64ELi64ELi4ELb0ELb0EN7cutlass10bfloat16_tE19Flash_kernel_traitsILi256ELi64ELi64ELi4ES3_EELi4ELi3ELb1EEEvNS_16Flash_fwd_paramsE)
        /*05e4*/ 	.word	0x00000000


	//----- nvinfo : EIATTR_MIN_STACK_SIZE
	.align		4
.L_262:
        /*05e8*/ 	.byte	0x04, 0x12
        /*05ea*/ 	.short	(.L_264 - .L_263)
	.align		4
.L_263:
        /*05ec*/ 	.word	index@(_ZN5flash32flash_fwd_splitkv_combine_kernelI23Flash_fwd_kernel_traitsILi256ELi64ELi64ELi4ELb0ELb0EN7cutlass10bfloat16_tE19Flash_kernel_traitsILi256ELi64ELi64ELi4ES3_EELi4ELi2ELb1EEEvNS_16Flash_fwd_paramsE)
        /*05f0*/ 	.word	0x00000000


	//----- nvinfo : EIATTR_MIN_STACK_SIZE
	.align		4
.L_264:
        /*05f4*/ 	.byte	0x04, 0x12
        /*05f6*/ 	.short	(.L_266 - .L_265)
	.align		4
.L_265:
        /*05f8*/ 	.word	index@(_ZN5flash32flash_fwd_splitkv_combine_kernelI23Flash_fwd_kernel_traitsILi256ELi64ELi64ELi4ELb0ELb0EN7cutlass10bfloat16_tE19Flash_kernel_traitsILi256ELi64ELi64ELi4ES3_EELi4ELi1ELb1EEEvNS_16Flash_fwd_paramsE)
        /*05fc*/ 	.word	0x00000000


	//----- nvinfo : EIATTR_MIN_STACK_SIZE
	.align		4
.L_266:
        /*0600*/ 	.byte	0x04, 0x12
        /*0602*/ 	.short	(.L_268 - .L_267)
	.align		4
.L_267:
        /*0604*/ 	.word	index@(_ZN5flash24flash_fwd_splitkv_kernelI23Flash_fwd_kernel_traitsILi256ELi64ELi64ELi4ELb0ELb0EN7cutlass10bfloat16_tE19Flash_kernel_traitsILi256ELi64ELi64ELi4ES3_EELb1ELb0ELb0ELb0ELb0ELb0ELb0ELb0EEEvNS_16Flash_fwd_paramsE)
        /*0608*/ 	.word	0x00000000


	//----- nvinfo : EIATTR_MIN_STACK_SIZE
	.align		4
.L_268:
        /*060c*/ 	.byte	0x04, 0x12
        /*060e*/ 	.short	(.L_270 - .L_269)
	.align		4
.L_269:
        /*0610*/ 	.word	index@(_ZN5flash24flash_fwd_splitkv_kernelI23Flash_fwd_kernel_traitsILi256ELi64ELi64ELi4ELb0ELb0EN7cutlass10bfloat16_tE19Flash_kernel_traitsILi256ELi64ELi64ELi4ES3_EELb1ELb0ELb0ELb0ELb0ELb1ELb0ELb0EEEvNS_16Flash_fwd_paramsE)
        /*0614*/ 	.word	0x00000008


	//----- nvinfo : EIATTR_MIN_STACK_SIZE
	.align		4
.L_270:
        /*0618*/ 	.byte	0x04, 0x12
        /*061a*/ 	.short	(.L_272 - .L_271)
	.align		4
.L_271:
        /*061c*/ 	.word	index@(_ZN5flash24flash_fwd_splitkv_kernelI23Flash_fwd_kernel_traitsILi256ELi64ELi64ELi4ELb0ELb0EN7cutlass10bfloat16_tE19Flash_kernel_traitsILi256ELi64ELi64ELi4ES3_EELb1ELb0ELb0ELb0ELb0ELb0ELb0ELb1EEEvNS_16Flash_fwd_paramsE)
        /*0620*/ 	.word	0x00000008


	//----- nvinfo : EIATTR_MIN_STACK_SIZE
	.align		4
.L_272:
        /*0624*/ 	.byte	0x04, 0x12
        /*0626*/ 	.short	(.L_274 - .L_273)
	.align		4
.L_273:
        /*0628*/ 	.word	index@(_ZN5flash24flash_fwd_splitkv_kernelI23Flash_fwd_kernel_traitsILi256ELi64ELi64ELi4ELb0ELb0EN7cutlass10bfloat16_tE19Flash_kernel_traitsILi256ELi64ELi64ELi4ES3_EELb1ELb0ELb0ELb0ELb0ELb1ELb0ELb1EEEvNS_16Flash_fwd_paramsE)
        /*062c*/ 	.word	0x00000008


	//----- nvinfo : EIATTR_MIN_STACK_SIZE
	.align		4
.L_274:
        /*0630*/ 	.byte	0x04, 0x12
        /*0632*/ 	.short	(.L_276 - .L_275)
	.align		4
.L_275:
        /*0634*/ 	.word	index@(_ZN5flash24flash_fwd_splitkv_kernelI23Flash_fwd_kernel_traitsILi256ELi64ELi64ELi4ELb0ELb0EN7cutlass10bfloat16_tE19Flash_kernel_traitsILi256ELi64ELi64ELi4ES3_EELb1ELb0ELb0ELb0ELb0ELb0ELb1ELb0EEEvNS_16Flash_fwd_paramsE)
        /*0638*/ 	.word	0x00000000


	//----- nvinfo : EIATTR_MIN_STACK_SIZE
	.align		4
.L_276:
        /*063c*/ 	.byte	0x04, 0x12
        /*063e*/ 	.short	(.L_278 - .L_277)
	.align		4
.L_277:
        /*0640*/ 	.word	index@(_ZN5flash24flash_fwd_splitkv_kernelI23Flash_fwd_kernel_traitsILi256ELi64ELi64ELi4ELb0ELb0EN7cutlass10bfloat16_tE19Flash_kernel_traitsILi256ELi64ELi64ELi4ES3_EELb1ELb0ELb0ELb0ELb0ELb1ELb1ELb0EEEvNS_16Flash_fwd_paramsE)
        /*0644*/ 	.word	0x00000000


	//----- nvinfo : EIATTR_MIN_STACK_SIZE
	.align		4
.L_278:
        /*0648*/ 	.byte	0x04, 0x12
        /*064a*/ 	.short	(.L_280 - .L_279)
	.align		4
.L_279:
        /*064c*/ 	.word	index@(_ZN5flash24flash_fwd_splitkv_kernelI23Flash_fwd_kernel_traitsILi256ELi64ELi64ELi4ELb0ELb0EN7cutlass10bfloat16_tE19Flash_kernel_traitsILi256ELi64ELi64ELi4ES3_EELb1ELb0ELb0ELb0ELb0ELb0ELb1ELb1EEEvNS_16Flash_fwd_paramsE)
        /*0650*/ 	.word	0x00000008


	//----- nvinfo : EIATTR_MIN_STACK_SIZE
	.align		4
.L_280:
        /*0654*/ 	.byte	0x04, 0x12
        /*0656*/ 	.short	(.L_282 - .L_281)
	.align		4
.L_281:
        /*0658*/ 	.word	index@(_ZN5flash24flash_fwd_splitkv_kernelI23Flash_fwd_kernel_traitsILi256ELi64ELi64ELi4ELb0ELb0EN7cutlass10bfloat16_tE19Flash_kernel_traitsILi256ELi64ELi64ELi4ES3_EELb1ELb0ELb0ELb0ELb0ELb1ELb1ELb1EEEvNS_16Flash_fwd_paramsE)
        /*065c*/ 	.word	0x00000008


	//----- nvinfo : EIATTR_MIN_STACK_SIZE
	.align		4
.L_282:
        /*0660*/ 	.byte	0x04, 0x12
        /*0662*/ 	.short	(.L_284 - .L_283)
	.align		4
.L_283:
        /*0664*/ 	.word	index@(_ZN5flash24flash_fwd_splitkv_kernelI23Flash_fwd_kernel_traitsILi256ELi64ELi64ELi4ELb0ELb0EN7cutlass10bfloat16_tE19Flash_kernel_traitsILi256ELi64ELi64ELi4ES3_EELb1ELb0ELb0ELb0ELb1ELb0ELb0ELb0EEEvNS_16Flash_fwd_paramsE)
        /*0668*/ 	.word	0x00000000


	//----- nvinfo : EIATTR_MIN_STACK_SIZE
	.align		4
.L_284:
        /*066c*/ 	.byte	0x04, 0x12
        /*066e*/ 	.short	(.L_286 - .L_285)
	.align		4
.L_285:
        /*0670*/ 	.word	index@(_ZN5flash24flash_fwd_splitkv_kernelI23Flash_fwd_kernel_traitsILi256ELi64ELi64ELi4ELb0ELb0EN7cutlass10bfloat16_tE19Flash_kernel_traitsILi256ELi64ELi64ELi4ES3_EELb1ELb0ELb0ELb0ELb1ELb1ELb0ELb0EEEvNS_16Flash_fwd_paramsE)
        /*0674*/ 	.word	0x00000000


	//----- nvinfo : EIATTR_MIN_STACK_SIZE
	.align		4
.L_286:
        /*0678*/ 	.byte	0x04, 0x12
        /*067a*/ 	.short	(.L_288 - .L_287)
	.align		4
.L_287:
        /*067c*/ 	.word	index@(_ZN5flash24flash_fwd_splitkv_kernelI23Flash_fwd_kernel_traitsILi256ELi64ELi64ELi4ELb0ELb0EN7cutlass10bfloat16_tE19Flash_kernel_traitsILi256ELi64ELi64ELi4ES3_EELb1ELb0ELb1ELb0ELb0ELb0ELb0ELb0EEEvNS_16Flash_fwd_paramsE)
        /*0680*/ 	.word	0x00000000


	//----- nvinfo : EIATTR_MIN_STACK_SIZE
	.align		4
.L_288:
        /*0684*/ 	.byte	0x04, 0x12
        /*0686*/ 	.short	(.L_290 - .L_289)
	.align		4
.L_289:
        /*0688*/ 	.word	index@(_ZN5flash24flash_fwd_splitkv_kernelI23Flash_fwd_kernel_traitsILi256ELi64ELi64ELi4ELb0ELb0EN7cutlass10bfloat16_tE19Flash_kernel_traitsILi256ELi64ELi64ELi4ES3_EELb1ELb0ELb1ELb0ELb0ELb1ELb0ELb0EEEvNS_16Flash_fwd_paramsE)
        /*068c*/ 	.word	0x00000000


	//----- nvinfo : EIATTR_MIN_STACK_SIZE
	.align		4
.L_290:
        /*0690*/ 	.byte	0x04, 0x12
        /*0692*/ 	.short	(.L_292 - .L_291)
	.align		4
.L_291:
        /*0694*/ 	.word	index@(_ZN5flash24flash_fwd_splitkv_kernelI23Flash_fwd_kernel_traitsILi256ELi64ELi64ELi4ELb0ELb0EN7cutlass10bfloat16_tE19Flash_kernel_traitsILi256ELi64ELi64ELi4ES3_EELb1ELb0ELb0ELb0ELb1ELb0ELb0ELb1EEEvNS_16Flash_fwd_paramsE)
        /*0698*/ 	.word	0x00000008


	//----- nvinfo : EIATTR_MIN_STACK_SIZE
	.align		4
.L_292:
        /*069c*/ 	.byte	0x04, 0x12
        /*069e*/ 	.short	(.L_294 - .L_293)
	.align		4
.L_293:
        /*06a0*/ 	.word	index@(_ZN5flash24flash_fwd_splitkv_kernelI23Flash_fwd_kernel_traitsILi256ELi64ELi64ELi4ELb0ELb0EN7cutlass10bfloat16_tE19Flash_kernel_traitsILi256ELi64ELi64ELi4ES3_EELb1ELb0ELb0ELb0ELb1ELb1ELb0ELb1EEEvNS_16Flash_fwd_paramsE)
        /*06a4*/ 	.word	0x00000010


	//----- nvinfo : EIATTR_MIN_STACK_SIZE
	.align		4
.L_294:
        /*06a8*/ 	.byte	0x04, 0x12
        /*06aa*/ 	.short	(.L_296 - .L_295)
	.align		4
.L_295:
        /*06ac*/ 	.word	index@(_ZN5flash24flash_fwd_splitkv_kernelI23Flash_fwd_kernel_traitsILi256ELi64ELi64ELi4ELb0ELb0EN7cutlass10bfloat16_tE19Flash_kernel_traitsILi256ELi64ELi64ELi4ES3_EELb1ELb0ELb1ELb0ELb0ELb0ELb0ELb1EEEvNS_16Flash_fwd_paramsE)
        /*06b0*/ 	.word	0x00000000


	//----- nvinfo : EIATTR_MIN_STACK_SIZE
	.align		4
.L_296:
        /*06b4*/ 	.byte	0x04, 0x12
        /*06b6*/ 	.short	(.L_298 - .L_297)
	.align		4
.L_297:
        /*06b8*/ 	.word	index@(_ZN5flash24flash_fwd_splitkv_kernelI23Flash_fwd_kernel_traitsILi256ELi64ELi64ELi4ELb0ELb0EN7cutlass10bfloat16_tE19Flash_kernel_traitsILi256ELi64ELi64ELi4ES3_EELb1ELb0ELb1ELb0ELb0ELb1ELb0ELb1EEEvNS_16Flash_fwd_paramsE)
        /*06bc*/ 	.word	0x00000008


	//----- nvinfo : EIATTR_MIN_STACK_SIZE
	.align		4
.L_298:
        /*06c0*/ 	.byte	0x04, 0x12
        /*06c2*/ 	.short	(.L_300 - .L_299)
	.align		4
.L_299:
        /*06c4*/ 	.word	index@(_ZN5flash24flash_fwd_splitkv_kernelI23Flash_fwd_kernel_traitsILi256ELi64ELi64ELi4ELb0ELb0EN7cutlass10bfloat16_tE19Flash_kernel_traitsILi256ELi64ELi64ELi4ES3_EELb1ELb0ELb0ELb0ELb1ELb0ELb1ELb0EEEvNS_16Flash_fwd_paramsE)
        /*06c8*/ 	.word	0x00000000


	//----- nvinfo : EIATTR_MIN_STACK_SIZE
	.align		4
.L_300:
        /*06cc*/ 	.byte	0x04, 0x12
        /*06ce*/ 	.short	(.L_302 - .L_301)
	.align		4
.L_301:
        /*06d0*/ 	.word	index@(_ZN5flash24flash_fwd_splitkv_kernelI23Flash_fwd_kernel_traitsILi256ELi64ELi64ELi4ELb0ELb0EN7cutlass10bfloat16_tE19Flash_kernel_traitsILi256ELi64ELi64ELi4ES3_EELb1ELb0ELb0ELb0ELb1ELb1ELb1ELb0EEEvNS_16Flash_fwd_paramsE)
        /*06d4*/ 	.word	0x00000000


	//----- nvinfo : EIATTR_MIN_STACK_SIZE
	.align		4
.L_302:
        /*06d8*/ 	.byte	0x04, 0x12
        /*06da*/ 	.short	(.L_304 - .L_303)
	.align		4
.L_303:
        /*06dc*/ 	.word	index@(_ZN5flash24flash_fwd_splitkv_kernelI23Flash_fwd_kernel_traitsILi256ELi64ELi64ELi4ELb0ELb0EN7cutlass10bfloat16_tE19Flash_kernel_traitsILi256ELi64ELi64ELi4ES3_EELb1ELb0ELb1ELb0ELb0ELb0ELb1ELb0EEEvNS_16Flash_fwd_paramsE)
        /*06e0*/ 	.word	0x00000000


	//----- nvinfo : EIATTR_MIN_STACK_SIZE
	.align		4
.L_304:
        /*06e4*/ 	.byte	0x04, 0x12
        /*06e6*/ 	.short	(.L_306 - .L_305)
	.align		4
.L_305:
        /*06e8*/ 	.word	index@(_ZN5flash24flash_fwd_splitkv_kernelI23Flash_fwd_kernel_traitsILi256ELi64ELi64ELi4ELb0ELb0EN7cutlass10bfloat16_tE19Flash_kernel_traitsILi256ELi64ELi64ELi4ES3_EELb1ELb0ELb1ELb0ELb0ELb1ELb1ELb0EEEvNS_16Flash_fwd_paramsE)
        /*06ec*/ 	.word	0x00000000


	//----- nvinfo : EIATTR_MIN_STACK_SIZE
	.align		4
.L_306:
        /*06f0*/ 	.byte	0x04, 0x12
        /*06f2*/ 	.short	(.L_308 - .L_307)
	.align		4
.L_307:
        /*06f4*/ 	.word	index@(_ZN5flash24flash_fwd_splitkv_kernelI23Flash_fwd_kernel_traitsILi256ELi64ELi64ELi4ELb0ELb0EN7cutlass10bfloat16_tE19Flash_kernel_traitsILi256ELi64ELi64ELi4ES3_EELb1ELb0ELb0ELb0ELb1ELb0ELb1ELb1EEEvNS_16Flash_fwd_paramsE)
        /*06f8*/ 	.word	0x00000008


	//----- nvinfo : EIATTR_MIN_STACK_SIZE
	.align		4
.L_308:
        /*06fc*/ 	.byte	0x04, 0x12
        /*06fe*/ 	.short	(.L_310 - .L_309)
	.align		4
.L_309:
        /*0700*/ 	.word	index@(_ZN5flash24flash_fwd_splitkv_kernelI23Flash_fwd_kernel_traitsILi256ELi64ELi64ELi4ELb0ELb0EN7cutlass10bfloat16_tE19Flash_kernel_traitsILi256ELi64ELi64ELi4ES3_EELb1ELb0ELb0ELb0ELb1ELb1ELb1ELb1EEEvNS_16Flash_fwd_paramsE)
        /*0704*/ 	.word	0x00000008


	//----- nvinfo : EIATTR_MIN_STACK_SIZE
	.align		4
.L_310:
        /*0708*/ 	.byte	0x04, 0x12
        /*070a*/ 	.short	(.L_312 - .L_311)
	.align		4
.L_311:
        /*070c*/ 	.word	index@(_ZN5flash24flash_fwd_splitkv_kernelI23Flash_fwd_kernel_traitsILi256ELi64ELi64ELi4ELb0ELb0EN7cutlass10bfloat16_tE19Flash_kernel_traitsILi256ELi64ELi64ELi4ES3_EELb1ELb0ELb1ELb0ELb0ELb0ELb1ELb1EEEvNS_16Flash_fwd_paramsE)
        /*0710*/ 	.word	0x00000000


	//----- nvinfo : EIATTR_MIN_STACK_SIZE
	.align		4
.L_312:
        /*0714*/ 	.byte	0x04, 0x12
        /*0716*/ 	.short	(.L_314 - .L_313)
	.align		4
.L_313:
        /*0718*/ 	.word	index@(_ZN5flash24flash_fwd_splitkv_kernelI23Flash_fwd_kernel_traitsILi256ELi64ELi64ELi4ELb0ELb0EN7cutlass10bfloat16_tE19Flash_kernel_traitsILi256ELi64ELi64ELi4ES3_EELb1ELb0ELb1ELb0ELb0ELb1ELb1ELb1EEEvNS_16Flash_fwd_paramsE)
        /*071c*/ 	.word	0x00000008
.L_314:


//--------------------- .nv.info._ZN5flash32flash_fwd_splitkv_combine_kernelI23Flash_fwd_kernel_traitsILi256ELi64ELi64ELi4ELb0ELb0EN7cutlass10bfloat16_tE19Flash_kernel_traitsILi256ELi64ELi64ELi4ES3_EELi4ELi7ELb0EEEvNS_16Flash_fwd_paramsE --------------------------
	.section	.nv.info._ZN5flash32flash_fwd_splitkv_combine_kernelI23Flash_fwd_kernel_traitsILi256ELi64ELi64ELi4ELb0ELb0EN7cutlass10bfloat16_tE19Flash_kernel_traitsILi256ELi64ELi64ELi4ES3_EELi4ELi7ELb0EEEvNS_16Flash_fwd_paramsE,"",@"SHT_CUDA_INFO"
	.sectionflags	@""
	.align	4


	//----- nvinfo : EIATTR_CUDA_API_VERSION
	.align		4
        /*0000*/ 	.byte	0x04, 0x37
        /*0002*/ 	.short	(.L_316 - .L_315)
.L_315:
        /*0004*/ 	.word	0x00000082


	//----- nvinfo : EIATTR_SW2861232_WAR
	.align		4
.L_316:
        /*0008*/ 	.byte	0x01, 0x35
	.zero		2


	//----- nvinfo : EIATTR_PARAM_CBANK
	.align		4
        /*000c*/ 	.byte	0x04, 0x0a
        /*000e*/ 	.short	(.L_318 - .L_317)
	.align		4
.L_317:
        /*0010*/ 	.word	index@(.nv.constant0._ZN5flash32flash_fwd_splitkv_combine_kernelI23Flash_fwd_kernel_traitsILi256ELi64ELi64ELi4ELb0ELb0EN7cutlass10bfloat16_tE19Flash_kernel_traitsILi256ELi64ELi64ELi4ES3_EELi4ELi7ELb0EEEvNS_16Flash_fwd_paramsE)
        /*0014*/ 	.short	0x0160
        /*0016*/ 	.short	0x01d0


	//----- nvinfo : EIATTR_CBANK_PARAM_SIZE
	.align		4
.L_318:
        /*0018*/ 	.byte	0x03, 0x19
        /*001a*/ 	.short	0x01d0


	//----- nvinfo : EIATTR_KPARAM_INFO
	.align		4
        /*001c*/ 	.byte	0x04, 0x17
        /*001e*/ 	.short	(.L_320 - .L_319)
.L_319:
        /*0020*/ 	.word	0x00000000
        /*0024*/ 	.short	0x0000
        /*0026*/ 	.short	0x0000
        /*0028*/ 	.byte	0x00, 0xf0, 0x41, 0x07


	//----- nvinfo : EIATTR_MAXREG_COUNT
	.align		4
.L_320:
        /*002c*/ 	.byte	0x03, 0x1b
        /*002e*/ 	.short	0x00ff


	//----- nvinfo : EIATTR_NUM_BARRIERS
	.align		4
        /*0030*/ 	.byte	0x02, 0x4c
        /*0032*/ 	.byte	0x01
	.zero		1


	//----- nvinfo : EIATTR_MERCURY_ISA_VERSION
	.align		4
        /*0034*/ 	.byte	0x03, 0x5f
        /*0036*/ 	.short	0x0000


	//----- nvinfo : EIATTR_COOP_GROUP_MASK_REGIDS
	.align		4
        /*0038*/ 	.byte	0x04, 0x29
        /*003a*/ 	.short	(.L_322 - .L_321)


	//   ....[0]....
.L_321:
        /*003c*/ 	.word	0xffffffff


	//   ....[1]....
        /*0040*/ 	.word	0xffffffff


	//   ....[2]....
        /*0044*/ 	.word	0xffffffff


	//   ....[3]....
        /*0048*/ 	.word	0xffffffff


	//   ....[4]....
        /*004c*/ 	.word	0xffffffff


	//   ....[5]....
        /*0050*/ 	.word	0xffffffff


	//   ....[6]....
        /*0054*/ 	.word	0xffffffff


	//   ....[7]....
        /*0058*/ 	.word	0xffffffff


	//   ....[8]....
        /*005c*/ 	.word	0xffffffff


	//   ....[9]....
        /*0060*/ 	.word	0xffffffff


	//----- nvinfo : EIATTR_COOP_GROUP_INSTR_OFFSETS
	.align		4
.L_322:
        /*0064*/ 	.byte	0x04, 0x28
        /*0066*/ 	.short	(.L_324 - .L_323)


	//   ....[0]....
.L_323:
        /*0068*/ 	.word	0x00001ab0


	//   ....[1]....
        /*006c*/ 	.word	0x00001ad0


	//   ....[2]....
        /*0070*/ 	.word	0x00001af0


	//   ....[3]....
        /*0074*/ 	.word	0x00001b10


	//   ....[4]....
        /*0078*/ 	.word	0x00001b30


	//   ....[5]....
        /*007c*/ 	.word	0x00001c90


	//   ....[6]....
        /*0080*/ 	.word	0x00001ce0


	//   ....[7]....
        /*0084*/ 	.word	0x00001da0


	//   ....[8]....
        /*0088*/ 	.word	0x00001e20


	//   ....[9]....
        /*008c*/ 	.word	0x00001ef0


	//----- nvinfo : EIATTR_EXIT_INSTR_OFFSETS
	.align		4
.L_324:
        /*0090*/ 	.byte	0x04, 0x1c
        /*0092*/ 	.short	(.L_326 - .L_325)


	//   ....[0]....
.L_325:
        /*0094*/ 	.word	0x000043a0


	//   ....[1]....
        /*0098*/ 	.word	0x00004860


	//   ....[2]....
        /*009c*/ 	.word	0x000048c0


	//----- nvinfo : EIATTR_CRS_STACK_SIZE
	.align		4
.L_326:
        /*00a0*/ 	.byte	0x04, 0x1e
        /*00a2*/ 	.short	(.L_328 - .L_327)
.L_327:
        /*00a4*/ 	.word	0x00000000
.L_328:


//--------------------- .nv.info._ZN5flash32flash_fwd_splitkv_combine_kernelI23Flash_fwd_kernel_traitsILi256ELi64ELi64ELi4ELb0ELb0EN7cutlass10bfloat16_tE19Flash_kernel_traitsILi256ELi64ELi64ELi4ES3_EELi4ELi6ELb0EEEvNS_16Flash_fwd_paramsE --------------------------
	.section	.nv.info._ZN5flash32flash_fwd_splitkv_combine_kernelI23Flash_fwd_kernel_traitsILi256ELi64ELi64ELi4ELb0ELb0EN7cutlass10bfloat16_tE19Flash_kernel_traitsILi256ELi64ELi64ELi4ES3_EELi4ELi6ELb0EEEvNS_16Flash_fwd_paramsE,"",@"SHT_CUDA_INFO"
	.sectionflags	@""
	.align	4


	//----- nvinfo : EIATTR_CUDA_API_VERSION
	.align		4
        /*0000*/ 	.byte	0x04, 0x37
        /*0002*/ 	.short	(.L_330 - .L_329)
.L_329:
        /*0004*/ 	.word	0x00000082


	//----- nvinfo : EIATTR_SW2861232_WAR
	.align		4
.L_330:
        /*0008*/ 	.byte	0x01, 0x35
	.zero		2


	//----- nvinfo : EIATTR_PARAM_CBANK
	.align		4
        /*000c*/ 	.byte	0x04, 0x0a
        /*000e*/ 	.short	(.L_332 - .L_331)
	.align		4
.L_331:
        /*0010*/ 	.word	index@(.nv.constant0._ZN5flash32flash_fwd_splitkv_combine_kernelI23Flash_fwd_kernel_traitsILi256ELi64ELi64ELi4ELb0ELb0EN7cutlass10bfloat16_tE19Flash_kernel_traitsILi256ELi64ELi64ELi4ES3_EELi4ELi6ELb0EEEvNS_16Flash_fwd_paramsE)
        /*0014*/ 	.short	0x0160
        /*0016*/ 	.short	0x01d0


	//----- nvinfo : EIATTR_CBANK_PARAM_SIZE
	.align		4
.L_332:
        /*0018*/ 	.byte	0x03, 0x19
        /*001a*/ 	.short	0x01d0


	//----- nvinfo : EIATTR_KPARAM_INFO
	.align		4
        /*001c*/ 	.byte	0x04, 0x17
        /*001e*/ 	.short	(.L_334 - .L_333)
.L_333:
        /*0020*/ 	.word	0x00000000
        /*0024*/ 	.short	0x0000
        /*0026*/ 	.short	0x0000
        /*0028*/ 	.byte	0x00, 0xf0, 0x41, 0x07


	//----- nvinfo : EIATTR_MAXREG_COUNT
	.align		4
.L_334:
        /*002c*/ 	.byte	0x03, 0x1b
        /*002e*/ 	.short	0x00ff


	//----- nvinfo : EIATTR_NUM_BARRIERS
	.align		4
        /*0030*/ 	.byte	0x02, 0x4c
        /*0032*/ 	.byte	0x01
	.zero		1


	//----- nvinfo : EIATTR_MERCURY_ISA_VERSION
	.align		4
        /*0034*/ 	.byte	0x03, 0x5f
        /*0036*/ 	.short	0x0000


	//----- nvinfo : EIATTR_COOP_GROUP_MASK_REGIDS
	.align		4
        /*0038*/ 	.byte	0x04, 0x29
        /*003a*/ 	.short	(.L_336 - .L_335)


	//   ....[0]....
.L_335:
        /*003c*/ 	.word	0xffffffff


	//   ....[1]....
        /*0040*/ 	.word	0xffffffff


	//   ....[2]....
        /*0044*/ 	.word	0xffffffff


	//   ....[3]....
        /*0048*/ 	.word	0xffffffff


	//   ....[4]....
        /*004c*/ 	.word	0xffffffff


	//   ....[5]....
        /*0050*/ 	.word	0xffffffff


	//   ....[6]....
        /*0054*/ 	.word	0xffffffff


	//   ....[7]....
        /*0058*/ 	.word	0xffffffff


	//   ....[8]....
        /*005c*/ 	.word	0xffffffff


	//   ....[9]....
        /*0060*/ 	.word	0xffffffff


	//----- nvinfo : EIATTR_COOP_GROUP_INSTR_OFFSETS
	.align		4
.L_336:
        /*0064*/ 	.byte	0x04, 0x28
        /*0066*/ 	.short	(.L_338 - .L_337)


	//   ....[0]....
.L_337:
        /*0068*/ 	.word	0x000016f0


	//   ....[1]....
        /*006c*/ 	.word	0x00001710


	//   ....[2]....
        /*0070*/ 	.word	0x00001730


	//   ....[3]....
        /*0074*/ 	.word	0x00001760


	//   ....[4]....
        /*0078*/ 	.word	0x000017e0


	//   ....[5]....
        /*007c*/ 	.word	0x00001990


	//   ....[6]....
        /*0080*/ 	.word	0x00001a10


	//   ....[7]....
        /*0084*/ 	.word	0x00001ab0


	//   ....[8]....
        /*0088*/ 	.word	0x00001b50


	//   ....[9]....
        /*008c*/ 	.word	0x00001c40


	//----- nvinfo : EIATTR_EXIT_INSTR_OFFSETS
	.align		4
.L_338:
        /*0090*/ 	.byte	0x04, 0x1c
        /*0092*/ 	.short	(.L_340 - .L_339)


	//   ....[0]....
.L_339:
        /*0094*/ 	.word	0x00004030


	//   ....[1]....
        /*0098*/ 	.word	0x000044f0


	//   ....[2]....
        /*009c*/ 	.word	0x00004550


	//----- nvinfo : EIATTR_CRS_STACK_SIZE
	.align		4
.L_340:
        /*00a0*/ 	.byte	0x04, 0x1e
        /*00a2*/ 	.short	(.L_342 - .L_341)
.L_341:
        /*00a4*/ 	.word	0x00000000
.L_342:


//--------------------- .nv.info._ZN5flash32flash_fwd_splitkv_combine_kernelI23Flash_fwd_kernel_traitsILi256ELi64ELi64ELi4ELb0ELb0EN7cutlass10bfloat16_tE19Flash_kernel_traitsILi256ELi64ELi64ELi4ES3_EELi4ELi5ELb0EEEvNS_16Flash_fwd_paramsE --------------------------
	.section	.nv.info._ZN5flash32flash_fwd_splitkv_combine_kernelI23Flash_fwd_kernel_traitsILi256ELi64ELi64ELi4ELb0ELb0EN7cutlass10bfloat16_tE19Flash_kernel_traitsILi256ELi64ELi64ELi4ES3_EELi4ELi5ELb0EEEvNS_16Flash_fwd_paramsE,"",@"SHT_CUDA_INFO"
	.sectionflags	@""
	.align	4


	//----- nvinfo : EIATTR_CUDA_API_VERSION
	.align		4
        /*0000*/ 	.byte	0x04, 0x37
        /*0002*/ 	.short	(.L_344 - .L_343)
.L_343:
        /*0004*/ 	.word	0x00000082


	//----- nvinfo : EIATTR_SW2861232_WAR
	.align		4
.L_344:
        /*0008*/ 	.byte	0x01, 0x35
	.zero		2


	//----- nvinfo : EIATTR_PARAM_CBANK
	.align		4
        /*000c*/ 	.byte	0x04, 0x0a
        /*000e*/ 	.short	(.L_346 - .L_345)
	.align		4
.L_345:
        /*0010*/ 	.word	index@(.nv.constant0._ZN5flash32flash_fwd_splitkv_combine_kernelI23Flash_fwd_kernel_traitsILi256ELi64ELi64ELi4ELb0ELb0EN7cutlass10bfloat16_tE19Flash_kernel_traitsILi256ELi64ELi64ELi4ES3_EELi4ELi5ELb0EEEvNS_16Flash_fwd_paramsE)
        /*0014*/ 	.short	0x0160
        /*0016*/ 	.short	0x01d0


	//----- nvinfo : EIATTR_CBANK_PARAM_SIZE
	.align		4
.L_346:
        /*0018*/ 	.byte	0x03, 0x19
        /*001a*/ 	.short	0x01d0


	//----- nvinfo : EIATTR_KPARAM_INFO
	.align		4
        /*001c*/ 	.byte	0x04, 0x17
        /*001e*/ 	.short	(.L_348 - .L_347)
.L_347:
        /*0020*/ 	.word	0x00000000
        /*0024*/ 	.short	0x0000
        /*0026*/ 	.short	0x0000
        /*0028*/ 	.byte	0x00, 0xf0, 0x41, 0x07


	//----- nvinfo : EIATTR_MAXREG_COUNT
	.align		4
.L_348:
        /*002c*/ 	.byte	0x03, 0x1b
        /*002e*/ 	.short	0x00ff


	//----- nvinfo : EIATTR_NUM_BARRIERS
	.align		4
        /*0030*/ 	.byte	0x02, 0x4c
        /*0032*/ 	.byte	0x01
	.zero		1


	//----- nvinfo : EIATTR_MERCURY_ISA_VERSION
	.align		4
        /*0034*/ 	.byte	0x03, 0x5f
        /*0036*/ 	.short	0x0000


	//----- nvinfo : EIATTR_COOP_GROUP_MASK_REGIDS
	.align		4
        /*0038*/ 	.byte	0x04, 0x29
        /*003a*/ 	.short	(.L_350 - .L_349)


	//   ....[0]....
.L_349:
        /*003c*/ 	.word	0xffffffff


	//   ....[1]....
        /*0040*/ 	.word	0xffffffff


	//   ....[2]....
        /*0044*/ 	.word	0xffffffff


	//   ....[3]....
        /*0048*/ 	.word	0xffffffff


	//   ....[4]....
        /*004c*/ 	.word	0xffffffff


	//   ....[5]....
        /*0050*/ 	.word	0xffffffff


	//   ....[6]....
        /*0054*/ 	.word	0xffffffff


	//   ....[7]....
        /*0058*/ 	.word	0xffffffff


	//   ....[8]....
        /*005c*/ 	.word	0xffffffff


	//   ....[9]....
        /*0060*/ 	.word	0xffffffff


	//----- nvinfo : EIATTR_COOP_GROUP_INSTR_OFFSETS
	.align		4
.L_350:
        /*0064*/ 	.byte	0x04, 0x28
        /*0066*/ 	.short	(.L_352 - .L_351)


	//   ....[0]....
.L_351:
        /*0068*/ 	.word	0x00001c20


	//   ....[1]....
        /*006c*/ 	.word	0x00001c40


	//   ....[2]....
        /*0070*/ 	.word	0x00001c60


	//   ....[3]....
        /*0074*/ 	.word	0x00001c80


	//   ....[4]....
        /*0078*/ 	.word	0x00001ca0


	//   ....[5]....
        /*007c*/ 	.word	0x00001d10


	//   ....[6]....
        /*0080*/ 	.word	0x00001d30


	//   ....[7]....
        /*0084*/ 	.word	0x00001d60


	//   ....[8]....
        /*0088*/ 	.word	0x00001d80


	//   ....[9]....
        /*008c*/ 	.word	0x00001da0


	//----- nvinfo : EIATTR_EXIT_INSTR_OFFSETS
	.align		4
.L_352:
        /*0090*/ 	.byte	0x04, 0x1c
        /*0092*/ 	.short	(.L_354 - .L_353)


	//   ....[0]....
.L_353:
        /*0094*/ 	.word	0x00003f90


	//   ....[1]....
        /*0098*/ 	.word	0x00004450


	//   ....[2]....
        /*009c*/ 	.word	0x000044b0


	//----- nvinfo : EIATTR_CRS_STACK_SIZE
	.align		4
.L_354:
        /*00a0*/ 	.byte	0x04, 0x1e
        /*00a2*/ 	.short	(.L_356 - .L_355)
.L_355:
        /*00a4*/ 	.word	0x00000000
.L_356:


//--------------------- .nv.info._ZN5flash32flash_fwd_splitkv_combine_kernelI23Flash_fwd_kernel_traitsILi256ELi64ELi64ELi4ELb0ELb0EN7cutlass10bfloat16_tE19Flash_kernel_traitsILi256ELi64ELi64ELi4ES3_EELi4ELi4ELb0EEEvNS_16Flash_fwd_paramsE --------------------------
	.section	.nv.info._ZN5flash32flash_fwd_splitkv_combine_kernelI23Flash_fwd_kernel_traitsILi256ELi64ELi64ELi4ELb0ELb0EN7cutlass10bfloat16_tE19Flash_kernel_traitsILi256ELi64ELi64ELi4ES3_EELi4ELi4ELb0EEEvNS_16Flash_fwd_paramsE,"",@"SHT_CUDA_INFO"
	.sectionflags	@""
	.align	4


	//----- nvinfo : EIATTR_CUDA_API_VERSION
	.align		4
        /*0000*/ 	.byte	0x04, 0x37
        /*0002*/ 	.short	(.L_358 - .L_357)
.L_357:
        /*0004*/ 	.word	0x00000082


	//----- nvinfo : EIATTR_SW2861232_WAR
	.align		4
.L_358:
        /*0008*/ 	.byte	0x01, 0x35
	.zero		2


	//----- nvinfo : EIATTR_PARAM_CBANK
	.align		4
        /*000c*/ 	.byte	0x04, 0x0a
        /*000e*/ 	.short	(.L_360 - .L_359)
	.align		4
.L_359:
        /*0010*/ 	.word	index@(.nv.constant0._ZN5flash32flash_fwd_splitkv_combine_kernelI23Flash_fwd_kernel_traitsILi256ELi64ELi64ELi4ELb0ELb0EN7cutlass10bfloat16_tE19Flash_kernel_traitsILi256ELi64ELi64ELi4ES3_EELi4ELi4ELb0EEEvNS_16Flash_fwd_paramsE)
        /*0014*/ 	.short	0x0160
        /*0016*/ 	.short	0x01d0


	//----- nvinfo : EIATTR_CBANK_PARAM_SIZE
	.align		4
.L_360:
        /*0018*/ 	.byte	0x03, 0x19
        /*001a*/ 	.short	0x01d0


	//----- nvinfo : EIATTR_KPARAM_INFO
	.align		4
        /*001c*/ 	.byte	0x04, 0x17
        /*001e*/ 	.short	(.L_362 - .L_361)
.L_361:
        /*0020*/ 	.word	0x00000000
        /*0024*/ 	.short	0x0000
        /*0026*/ 	.short	0x0000
        /*0028*/ 	.byte	0x00, 0xf0, 0x41, 0x07


	//----- nvinfo : EIATTR_MAXREG_COUNT
	.align		4
.L_362:
        /*002c*/ 	.byte	0x03, 0x1b
        /*002e*/ 	.short	0x00ff


	//----- nvinfo : EIATTR_NUM_BARRIERS
	.align		4
        /*0030*/ 	.byte	0x02, 0x4c
        /*0032*/ 	.byte	0x01
	.zero		1


	//----- nvinfo : EIATTR_MERCURY_ISA_VERSION
	.align		4
        /*0034*/ 	.byte	0x03, 0x5f
        /*0036*/ 	.short	0x0000


	//----- nvinfo : EIATTR_COOP_GROUP_MASK_REGIDS
	.align		4
        /*0038*/ 	.byte	0x04, 0x29
        /*003a*/ 	.short	(.L_364 - .L_363)


	//   ....[0]....
.L_363:
        /*003c*/ 	.word	0xffffffff


	//   ....[1]....
        /*0040*/ 	.word	0xffffffff


	//   ....[2]....
        /*0044*/ 	.word	0xffffffff


	//   ....[3]....
        /*0048*/ 	.word	0xffffffff


	//   ....[4]....
        /*004c*/ 	.word	0xffffffff


	//   ....[5]....
        /*0050*/ 	.word	0xffffffff


	//   ....[6]....
        /*0054*/ 	.word	0xffffffff


	//   ....[7]....
        /*0058*/ 	.word	0xffffffff


	//----- nvinfo : EIATTR_COOP_GROUP_INSTR_OFFSETS
	.align		4
.L_364:
        /*005c*/ 	.byte	0x04, 0x28
        /*005e*/ 	.short	(.L_366 - .L_365)


	//   ....[0]....
.L_365:
        /*0060*/ 	.word	0x00001c20


	//   ....[1]....
        /*0064*/ 	.word	0x00001c40


	//   ....[2]....
        /*0068*/ 	.word	0x00001c60


	//   ....[3]....
        /*006c*/ 	.word	0x00001c80


	//   ....[4]....
        /*0070*/ 	.word	0x00001cf0


	//   ....[5]....
        /*0074*/ 	.word	0x00001d20


	//   ....[6]....
        /*0078*/ 	.word	0x00001d40


	//   ....[7]....
        /*007c*/ 	.word	0x00001d60


	//----- nvinfo : EIATTR_EXIT_INSTR_OFFSETS
	.align		4
.L_366:
        /*0080*/ 	.byte	0x04, 0x1c
        /*0082*/ 	.short	(.L_368 - .L_367)


	//   ....[0]....
.L_367:
        /*0084*/ 	.word	0x00003f80


	//   ....[1]....
        /*0088*/ 	.word	0x00004440


	//   ....[2]....
        /*008c*/ 	.word	0x000044a0


	//----- nvinfo : EIATTR_CRS_STACK_SIZE
	.align		4
.L_368:
        /*0090*/ 	.byte	0x04, 0x1e
        /*0092*/ 	.short	(.L_370 - .L_369)
.L_369:
        /*0094*/ 	.word	0x00000000
.L_370:


//--------------------- .nv.info._ZN5flash32flash_fwd_splitkv_combine_kernelI23Flash_fwd_kernel_traitsILi256ELi64ELi64ELi4ELb0ELb0EN7cutlass10bfloat16_tE19Flash_kernel_traitsILi256ELi64ELi64ELi4ES3_EELi4ELi3ELb0EEEvNS_16Flash_fwd_paramsE --------------------------
	.section	.nv.info._ZN5flash32flash_fwd_splitkv_combine_kernelI23Flash_fwd_kernel_traitsILi256ELi64ELi64ELi4ELb0ELb0EN7cutlass10bfloat16_tE19Flash_kernel_traitsILi256ELi64ELi64ELi4ES3_EELi4ELi3ELb0EEEvNS_16Flash_fwd_paramsE,"",@"SHT_CUDA_INFO"
	.sectionflags	@""
	.align	4


	//----- nvinfo : EIATTR_CUDA_API_VERSION
	.align		4
        /*0000*/ 	.byte	0x04, 0x37
        /*0002*/ 	.short	(.L_372 - .L_371)
.L_371:
        /*0004*/ 	.word	0x00000082


	//----- nvinfo : EIATTR_SW2861232_WAR
	.align		4
.L_372:
        /*0008*/ 	.byte	0x01, 0x35
	.zero		2


	//----- nvinfo : EIATTR_PARAM_CBANK
	.align		4
        /*000c*/ 	.byte	0x04, 0x0a
        /*000e*/ 	.short	(.L_374 - .L_373)
	.align		4
.L_373:
        /*0010*/ 	.word	index@(.nv.constant0._ZN5flash32flash_fwd_splitkv_combine_kernelI23Flash_fwd_kernel_traitsILi256ELi64ELi64ELi4ELb0ELb0EN7cutlass10bfloat16_tE19Flash_kernel_traitsILi256ELi64ELi64ELi4ES3_EELi4ELi3ELb0EEEvNS_16Flash_fwd_paramsE)
        /*0014*/ 	.short	0x0160
        /*0016*/ 	.short	0x01d0


	//----- nvinfo : EIATTR_CBANK_PARAM_SIZE
	.align		4
.L_374:
        /*0018*/ 	.byte	0x03, 0x19
        /*001a*/ 	.short	0x01d0


	//----- nvinfo : EIATTR_KPARAM_INFO
	.align		4
        /*001c*/ 	.byte	0x04, 0x17
        /*001e*/ 	.short	(.L_376 - .L_375)
.L_375:
        /*0020*/ 	.word	0x00000000
        /*0024*/ 	.short	0x0000
        /*0026*/ 	.short	0x0000
        /*0028*/ 	.byte	0x00, 0xf0, 0x41, 0x07


	//----- nvinfo : EIATTR_MAXREG_COUNT
	.align		4
.L_376:
        /*002c*/ 	.byte	0x03, 0x1b
        /*002e*/ 	.short	0x00ff


	//----- nvinfo : EIATTR_NUM_BARRIERS
	.align		4
        /*0030*/ 	.byte	0x02, 0x4c
        /*0032*/ 	.byte	0x01
	.zero		1


	//----- nvinfo : EIATTR_MERCURY_ISA_VERSION
	.align		4
        /*0034*/ 	.byte	0x03, 0x5f
        /*0036*/ 	.short	0x0000


	//----- nvinfo : EIATTR_COOP_GROUP_MASK_REGIDS
	.align		4
        /*0038*/ 	.byte	0x04, 0x29
        /*003a*/ 	.short	(.L_378 - .L_377)


	//   ....[0]....
.L_377:
        /*003c*/ 	.word	0xffffffff


	//   ....[1]....
        /*0040*/ 	.word	0xffffffff


	//   ....[2]....
        /*0044*/ 	.word	0xffffffff


	//   ....[3]....
        /*0048*/ 	.word	0xffffffff


	//   ....[4]....
        /*004c*/ 	.word	0xffffffff


	//   ....[5]....
        /*0050*/ 	.word	0xffffffff


	//----- nvinfo : EIATTR_COOP_GROUP_INSTR_OFFSETS
	.align		4
.L_378:
        /*0054*/ 	.byte	0x04, 0x28
        /*0056*/ 	.short	(.L_380 - .L_379)


	//   ....[0]....
.L_379:
        /*0058*/ 	.word	0x00001c20


	//   ....[1]....
        /*005c*/ 	.word	0x00001c40


	//   ....[2]....
        /*0060*/ 	.word	0x00001c70


	//   ....[3]....
        /*0064*/ 	.word	0x00001ce0


	//   ....[4]....
        /*0068*/ 	.word	0x00001d00


	//   ....[5]....
        /*006c*/ 	.word	0x00001d20


	//----- nvinfo : EIATTR_EXIT_INSTR_OFFSETS
	.align		4
.L_380:
        /*0070*/ 	.byte	0x04, 0x1c
        /*0072*/ 	.short	(.L_382 - .L_381)


	//   ....[0]....
.L_381:
        /*0074*/ 	.word	0x00003f40


	//   ....[1]....
        /*0078*/ 	.word	0x00004400


	//   ....[2]....
        /*007c*/ 	.word	0x00004460


	//----- nvinfo : EIATTR_CRS_STACK_SIZE
	.align		4
.L_382:
        /*0080*/ 	.byte	0x04, 0x1e
        /*0082*/ 	.short	(.L_384 - .L_383)
.L_383:
        /*0084*/ 	.word	0x00000000
.L_384:


//--------------------- .nv.info._ZN5flash32flash_fwd_splitkv_combine_kernelI23Flash_fwd_kernel_traitsILi256ELi64ELi64ELi4ELb0ELb0EN7cutlass10bfloat16_tE19Flash_kernel_traitsILi256ELi64ELi64ELi4ES3_EELi4ELi2ELb0EEEvNS_16Flash_fwd_paramsE --------------------------
	.section	.nv.info._ZN5flash32flash_fwd_splitkv_combine_kernelI23Flash_fwd_kernel_traitsILi256ELi64ELi64ELi4ELb0ELb0EN7cutlass10bfloat16_tE19Flash_kernel_traitsILi256ELi64ELi64ELi4ES3_EELi4ELi2ELb0EEEvNS_16Flash_fwd_paramsE,"",@"SHT_CUDA_INFO"
	.sectionflags	@""
	.align	4


	//----- nvinfo : EIATTR_CUDA_API_VERSION
	.align		4
        /*0000*/ 	.byte	0x04, 0x37
        /*0002*/ 	.short	(.L_386 - .L_385)
.L_385:
        /*0004*/ 	.word	0x00000082


	//----- nvinfo : EIATTR_SW2861232_WAR
	.align		4
.L_386:
        /*0008*/ 	.byte	0x01, 0x35
	.zero		2


	//----- nvinfo : EIATTR_PARAM_CBANK
	.align		4
        /*000c*/ 	.byte	0x04, 0x0a
        /*000e*/ 	.short	(.L_388 - .L_387)
	.align		4
.L_387:
        /*0010*/ 	.word	index@(.nv.constant0._ZN5flash32flash_fwd_splitkv_combine_kernelI23Flash_fwd_kernel_traitsILi256ELi64ELi64ELi4ELb0ELb0EN7cutlass10bfloat16_tE19Flash_kernel_traitsILi256ELi64ELi64ELi4ES3_EELi4ELi2ELb0EEEvNS_16Flash_fwd_paramsE)
        /*0014*/ 	.short	0x0160
        /*0016*/ 	.short	0x01d0


	//----- nvinfo : EIATTR_CBANK_PARAM_SIZE
	.align		4
.L_388:
        /*0018*/ 	.byte	0x03, 0x19
        /*001a*/ 	.short	0x01d0


	//----- nvinfo : EIATTR_KPARAM_INFO
	.align		4
        /*001c*/ 	.byte	0x04, 0x17
        /*001e*/ 	.short	(.L_390 - .L_389)
.L_389:
        /*0020*/ 	.word	0x00000000
        /*0024*/ 	.short	0x0000
        /*0026*/ 	.short	0x0000
        /*0028*/ 	.byte	0x00, 0xf0, 0x41, 0x07


	//----- nvinfo : EIATTR_MAXREG_COUNT
	.align		4
.L_390:
        /*002c*/ 	.byte	0x03, 0x1b
        /*002e*/ 	.short	0x00ff


	//----- nvinfo : EIATTR_NUM_BARRIERS
	.align		4
        /*0030*/ 	.byte	0x02, 0x4c
        /*0032*/ 	.byte	0x01
	.zero		1


	//----- nvinfo : EIATTR_MERCURY_ISA_VERSION
	.align		4
        /*0034*/ 	.byte	0x03, 0x5f
        /*0036*/ 	.short	0x0000


	//----- nvinfo : EIATTR_COOP_GROUP_MASK_REGIDS
	.align		4
        /*0038*/ 	.byte	0x04, 0x29
        /*003a*/ 	.short	(.L_392 - .L_391)


	//   ....[0]....
.L_391:
        /*003c*/ 	.word	0xffffffff


	//   ....[1]....
        /*0040*/ 	.word	0xffffffff


	//   ....[2]....
        /*0044*/ 	.word	0xffffffff


	//   ....[3]....
        /*0048*/ 	.word	0xffffffff


	//----- nvinfo : EIATTR_COOP_GROUP_INSTR_OFFSETS
	.align		4
.L_392:
        /*004c*/ 	.byte	0x04, 0x28
        /*004e*/ 	.short	(.L_394 - .L_393)


	//   ....[0]....
.L_393:
        /*0050*/ 	.word	0x00001bf0


	//   ....[1]....
        /*0054*/ 	.word	0x00001c10


	//   ....[2]....
        /*0058*/ 	.word	0x00001c80


	//   ....[3]....
        /*005c*/ 	.word	0x00001ca0


	//----- nvinfo : EIATTR_EXIT_INSTR_OFFSETS
	.align		4
.L_394:
        /*0060*/ 	.byte	0x04, 0x1c
        /*0062*/ 	.short	(.L_396 - .L_395)


	//   ....[0]....
.L_395:
        /*0064*/ 	.word	0x00003e80


	//   ....[1]....
        /*0068*/ 	.word	0x00004340


	//   ....[2]....
        /*006c*/ 	.word	0x000043a0


	//----- nvinfo : EIATTR_CRS_STACK_SIZE
	.align		4
.L_396:
        /*0070*/ 	.byte	0x04, 0x1e
        /*0072*/ 	.short	(.L_398 - .L_397)
.L_397:
        /*0074*/ 	.word	0x00000000
.L_398:


//--------------------- .nv.info._ZN5flash32flash_fwd_splitkv_combine_kernelI23Flash_fwd_kernel_traitsILi256ELi64ELi64ELi4ELb0ELb0EN7cutlass10bfloat16_tE19Flash_kernel_traitsILi256ELi64ELi64ELi4ES3_EELi4ELi1ELb0EEEvNS_16Flash_fwd_paramsE --------------------------
	.section	.nv.info._ZN5flash32flash_fwd_splitkv_combine_kernelI23Flash_fwd_kernel_traitsILi256ELi64ELi64ELi4ELb0ELb0EN7cutlass10bfloat16_tE19Flash_kernel_traitsILi256ELi64ELi64ELi4ES3_EELi4ELi1ELb0EEEvNS_16Flash_fwd_paramsE,"",@"SHT_CUDA_INFO"
	.sectionflags	@""
	.align	4


	//----- nvinfo : EIATTR_CUDA_API_VERSION
	.align		4
        /*0000*/ 	.byte	0x04, 0x37
        /*0002*/ 	.short	(.L_400 - .L_399)
.L_399:
        /*0004*/ 	.word	0x00000082


	//----- nvinfo : EIATTR_SW2861232_WAR
	.align		4
.L_400:
        /*0008*/ 	.byte	0x01, 0x35
	.zero		2


	//----- nvinfo : EIATTR_PARAM_CBANK
	.align		4
        /*000c*/ 	.byte	0x04, 0x0a
        /*000e*/ 	.short	(.L_402 - .L_401)
	.align		4
.L_401:
        /*0010*/ 	.word	index@(.nv.constant0._ZN5flash32flash_fwd_splitkv_combine_kernelI23Flash_fwd_kernel_traitsILi256ELi64ELi64ELi4ELb0ELb0EN7cutlass10bfloat16_tE19Flash_kernel_traitsILi256ELi64ELi64ELi4ES3_EELi4ELi1ELb0EEEvNS_16Flash_fwd_paramsE)
        /*0014*/ 	.short	0x0160
        /*0016*/ 	.short	0x01d0


	//----- nvinfo : EIATTR_CBANK_PARAM_SIZE
	.align		4
.L_402:
        /*0018*/ 	.byte	0x03, 0x19
        /*001a*/ 	.short	0x01d0


	//----- nvinfo : EIATTR_KPARAM_INFO
	.align		4
        /*001c*/ 	.byte	0x04, 0x17
        /*001e*/ 	.short	(.L_404 - .L_403)
.L_403:
        /*0020*/ 	.word	0x00000000
        /*0024*/ 	.short	0x0000
        /*0026*/ 	.short	0x0000
        /*0028*/ 	.byte	0x00, 0xf0, 0x41, 0x07


	//----- nvinfo : EIATTR_MAXREG_COUNT
	.align		4
.L_404:
        /*002c*/ 	.byte	0x03, 0x1b
        /*002e*/ 	.short	0x00ff


	//----- nvinfo : EIATTR_NUM_BARRIERS
	.align		4
        /*0030*/ 	.byte	0x02, 0x4c
        /*0032*/ 	.byte	0x01
	.zero		1


	//----- nvinfo : EIATTR_MERCURY_ISA_VERSION
	.align		4
        /*0034*/ 	.byte	0x03, 0x5f
        /*0036*/ 	.short	0x0000


	//----- nvinfo : EIATTR_COOP_GROUP_MASK_REGIDS
	.align		4
        /*0038*/ 	.byte	0x04, 0x29
        /*003a*/ 	.short	(.L_406 - .L_405)


	//   ....[0]....
.L_405:
        /*003c*/ 	.word	0xffffffff


	//   ....[1]....
        /*0040*/ 	.word	0xffffffff


	//----- nvinfo : EIATTR_COOP_GROUP_INSTR_OFFSETS
	.align		4
.L_406:
        /*0044*/ 	.byte	0x04, 0x28
        /*0046*/ 	.short	(.L_408 - .L_407)


	//   ....[0]....
.L_407:
        /*0048*/ 	.word	0x00001c70


	//   ....[1]....
        /*004c*/ 	.word	0x00001d00


	//----- nvinfo : EIATTR_EXIT_INSTR_OFFSETS
	.align		4
.L_408:
        /*0050*/ 	.byte	0x04, 0x1c
        /*0052*/ 	.short	(.L_410 - .L_409)


	//   ....[0]....
.L_409:
        /*0054*/ 	.word	0x00003ee0


	//   ....[1]....
        /*0058*/ 	.word	0x00004380


	//   ....[2]....
        /*005c*/ 	.word	0x000043e0


	//----- nvinfo : EIATTR_CRS_STACK_SIZE
	.align		4
.L_410:
        /*0060*/ 	.byte	0x04, 0x1e
        /*0062*/ 	.short	(.L_412 - .L_411)
.L_411:
        /*0064*/ 	.word	0x00000000
.L_412:


//--------------------- .nv.info._ZN5flash32flash_fwd_splitkv_combine_kernelI23Flash_fwd_kernel_traitsILi256ELi64ELi64ELi4ELb0ELb0EN7cutlass10bfloat16_tE19Flash_kernel_traitsILi256ELi64ELi64ELi4ES3_EELi4ELi7ELb1EEEvNS_16Flash_fwd_paramsE --------------------------
	.section	.nv.info._ZN5flash32flash_fwd_splitkv_combine_kernelI23Flash_fwd_kernel_traitsILi256ELi64ELi64ELi4ELb0ELb0EN7cutlass10bfloat16_tE19Flash_kernel_traitsILi256ELi64ELi64ELi4ES3_EELi4ELi7ELb1EEEvNS_16Flash_fwd_paramsE,"",@"SHT_CUDA_INFO"
	.sectionflags	@""
	.align	4


	//----- nvinfo : EIATTR_CUDA_API_VERSION
	.align		4
        /*0000*/ 	.byte	0x04, 0x37
        /*0002*/ 	.short	(.L_414 - .L_413)
.L_413:
        /*0004*/ 	.word	0x00000082


	//----- nvinfo : EIATTR_SW2861232_WAR
	.align		4
.L_414:
        /*0008*/ 	.byte	0x01, 0x35
	.zero		2


	//----- nvinfo : EIATTR_PARAM_CBANK
	.align		4
        /*000c*/ 	.byte	0x04, 0x0a
        /*000e*/ 	.short	(.L_416 - .L_415)
	.align		4
.L_415:
        /*0010*/ 	.word	index@(.nv.constant0._ZN5flash32flash_fwd_splitkv_combine_kernelI23Flash_fwd_kernel_traitsILi256ELi64ELi64ELi4ELb0ELb0EN7cutlass10bfloat16_tE19Flash_kernel_traitsILi256ELi64ELi64ELi4ES3_EELi4ELi7ELb1EEEvNS_16Flash_fwd_paramsE)
        /*0014*/ 	.short	0x0160
        /*0016*/ 	.short	0x01d0


	//----- nvinfo : EIATTR_CBANK_PARAM_SIZE
	.align		4
.L_416:
        /*0018*/ 	.byte	0x03, 0x19
        /*001a*/ 	.short	0x01d0


	//----- nvinfo : EIATTR_KPARAM_INFO
	.align		4
        /*001c*/ 	.byte	0x04, 0x17
        /*001e*/ 	.short	(.L_418 - .L_417)
.L_417:
        /*0020*/ 	.word	0x00000000
        /*0024*/ 	.short	0x0000
        /*0026*/ 	.short	0x0000
        /*0028*/ 	.byte	0x00, 0xf0, 0x41, 0x07


	//----- nvinfo : EIATTR_MAXREG_COUNT
	.align		4
.L_418:
        /*002c*/ 	.byte	0x03, 0x1b
        /*002e*/ 	.short	0x00ff


	//----- nvinfo : EIATTR_NUM_BARRIERS
	.align		4
        /*0030*/ 	.byte	0x02, 0x4c
        /*0032*/ 	.byte	0x01
	.zero		1


	//----- nvinfo : EIATTR_MERCURY_ISA_VERSION
	.align		4
        /*0034*/ 	.byte	0x03, 0x5f
        /*0036*/ 	.short	0x0000


	//----- nvinfo : EIATTR_COOP_GROUP_MASK_REGIDS
	.align		4
        /*0038*/ 	.byte	0x04, 0x29
        /*003a*/ 	.short	(.L_420 - .L_419)


	//   ....[0]....
.L_419:
        /*003c*/ 	.word	0xffffffff


	//   ....[1]....
        /*0040*/ 	.word	0xffffffff


	//   ....[2]....
        /*0044*/ 	.word	0xffffffff


	//   ....[3]....
        /*0048*/ 	.word	0xffffffff


	//   ....[4]....
        /*004c*/ 	.word	0xffffffff


	//   ....[5]....
        /*0050*/ 	.word	0xffffffff


	//   ....[6]....
        /*0054*/ 	.word	0xffffffff


	//   ....[7]....
        /*0058*/ 	.word	0xffffffff


	//   ....[8]....
        /*005c*/ 	.word	0xffffffff


	//   ....[9]....
        /*0060*/ 	.word	0xffffffff


	//----- nvinfo : EIATTR_COOP_GROUP_INSTR_OFFSETS
	.align		4
.L_420:
        /*0064*/ 	.byte	0x04, 0x28
        /*0066*/ 	.short	(.L_422 - .L_421)


	//   ....[0]....
.L_421:
        /*0068*/ 	.word	0x00001ab0


	//   ....[1]....
        /*006c*/ 	.word	0x00001ad0


	//   ....[2]....
        /*0070*/ 	.word	0x00001af0


	//   ....[3]....
        /*0074*/ 	.word	0x00001b10


	//   ....[4]....
        /*0078*/ 	.word	0x00001b30


	//   ....[5]....
        /*007c*/ 	.word	0x00001c90


	//   ....[6]....
        /*0080*/ 	.word	0x00001ce0


	//   ....[7]....
        /*0084*/ 	.word	0x00001da0


	//   ....[8]....
        /*0088*/ 	.word	0x00001e20


	//   ....[9]....
        /*008c*/ 	.word	0x00001ef0


	//----- nvinfo : EIATTR_EXIT_INSTR_OFFSETS
	.align		4
.L_422:
        /*0090*/ 	.byte	0x04, 0x1c
        /*0092*/ 	.short	(.L_424 - .L_423)


	//   ....[0]....
.L_423:
        /*0094*/ 	.word	0x00004910


	//   ....[1]....
        /*0098*/ 	.word	0x00004e10


	//----- nvinfo : EIATTR_CRS_STACK_SIZE
	.align		4
.L_424:
        /*009c*/ 	.byte	0x04, 0x1e
        /*009e*/ 	.short	(.L_426 - .L_425)
.L_425:
        /*00a0*/ 	.word	0x00000000
.L_426:


//--------------------- .nv.info._ZN5flash32flash_fwd_splitkv_combine_kernelI23Flash_fwd_kernel_traitsILi256ELi64ELi64ELi4ELb0ELb0EN7cutlass10bfloat16_tE19Flash_kernel_traitsILi256ELi64ELi64ELi4ES3_EELi4ELi6ELb1EEEvNS_16Flash_fwd_paramsE --------------------------
	.section	.nv.info._ZN5flash32flash_fwd_splitkv_combine_kernelI23Flash_fwd_kernel_traitsILi256ELi64ELi64ELi4ELb0ELb0EN7cutlass10bfloat16_tE19Flash_kernel_traitsILi256ELi64ELi64ELi4ES3_EELi4ELi6ELb1EEEvNS_16Flash_fwd_paramsE,"",@"SHT_CUDA_INFO"
	.sectionflags	@""
	.align	4


	//----- nvinfo : EIATTR_CUDA_API_VERSION
	.align		4
        /*0000*/ 	.byte	0x04, 0x37
        /*0002*/ 	.short	(.L_428 - .L_427)
.L_427:
        /*0004*/ 	.word	0x00000082


	//----- nvinfo : EIATTR_SW2861232_WAR
	.align		4
.L_428:
        /*0008*/ 	.byte	0x01, 0x35
	.zero		2


	//----- nvinfo : EIATTR_PARAM_CBANK
	.align		4
        /*000c*/ 	.byte	0x04, 0x0a
        /*000e*/ 	.short	(.L_430 - .L_429)
	.align		4
.L_429:
        /*0010*/ 	.word	index@(.nv.constant0._ZN5flash32flash_fwd_splitkv_combine_kernelI23Flash_fwd_kernel_traitsILi256ELi64ELi64ELi4ELb0ELb0EN7cutlass10bfloat16_tE19Flash_kernel_traitsILi256ELi64ELi64ELi4ES3_EELi4ELi6ELb1EEEvNS_16Flash_fwd_paramsE)
        /*0014*/ 	.short	0x0160
        /*0016*/ 	.short	0x01d0


	//----- nvinfo : EIATTR_CBANK_PARAM_SIZE
	.align		4
.L_430:
        /*0018*/ 	.byte	0x03, 0x19
        /*001a*/ 	.short	0x01d0


	//----- nvinfo : EIATTR_KPARAM_INFO
	.align		4
        /*001c*/ 	.byte	0x04, 0x17
        /*001e*/ 	.short	(.L_432 - .L_431)
.L_431:
        /*0020*/ 	.word	0x00000000
        /*0024*/ 	.short	0x0000
        /*0026*/ 	.short	0x0000
        /*0028*/ 	.byte	0x00, 0xf0, 0x41, 0x07


	//----- nvinfo : EIATTR_MAXREG_COUNT
	.align		4
.L_432:
        /*002c*/ 	.byte	0x03, 0x1b
        /*002e*/ 	.short	0x00ff


	//----- nvinfo : EIATTR_NUM_BARRIERS
	.align		4
        /*0030*/ 	.byte	0x02, 0x4c
        /*0032*/ 	.byte	0x01
	.zero		1


	//----- nvinfo : EIATTR_MERCURY_ISA_VERSION
	.align		4
        /*0034*/ 	.byte	0x03, 0x5f
        /*0036*/ 	.short	0x0000


	//----- nvinfo : EIATTR_COOP_GROUP_MASK_REGIDS
	.align		4
        /*0038*/ 	.byte	0x04, 0x29
        /*003a*/ 	.short	(.L_434 - .L_433)


	//   ....[0]....
.L_433:
        /*003c*/ 	.word	0xffffffff


	//   ....[1]....
        /*0040*/ 	.word	0xffffffff


	//   ....[2]....
        /*0044*/ 	.word	0xffffffff


	//   ....[3]....
        /*0048*/ 	.word	0xffffffff


	//   ....[4]....
        /*004c*/ 	.word	0xffffffff


	//   ....[5]....
        /*0050*/ 	.word	0xffffffff


	//   ....[6]....
        /*0054*/ 	.word	0xffffffff


	//   ....[7]....
        /*0058*/ 	.word	0xffffffff


	//   ....[8]....
        /*005c*/ 	.word	0xffffffff


	//   ....[9]....
        /*0060*/ 	.word	0xffffffff


	//----- nvinfo : EIATTR_COOP_GROUP_INSTR_OFFSETS
	.align		4
.L_434:
        /*0064*/ 	.byte	0x04, 0x28
        /*0066*/ 	.short	(.L_436 - .L_435)


	//   ....[0]....
.L_435:
        /*0068*/ 	.word	0x000016f0


	//   ....[1]....
        /*006c*/ 	.word	0x00001710


	//   ....[2]....
        /*0070*/ 	.word	0x00001730


	//   ....[3]....
        /*0074*/ 	.word	0x00001760


	//   ....[4]....
        /*0078*/ 	.word	0x000017e0


	//   ....[5]....
        /*007c*/ 	.word	0x00001990


	//   ....[6]....
        /*0080*/ 	.word	0x00001a10


	//   ....[7]....
        /*0084*/ 	.word	0x00001ab0


	//   ....[8]....
        /*0088*/ 	.word	0x00001b50


	//   ....[9]....
        /*008c*/ 	.word	0x00001c40


	//----- nvinfo : EIATTR_EXIT_INSTR_OFFSETS
	.align		4
.L_436:
        /*0090*/ 	.byte	0x04, 0x1c
        /*0092*/ 	.short	(.L_438 - .L_437)


	//   ....[0]....
.L_437:
        /*0094*/ 	.word	0x000045a0


	//   ....[1]....
        /*0098*/ 	.word	0x00004aa0


	//----- nvinfo : EIATTR_CRS_STACK_SIZE
	.align		4
.L_438:
        /*009c*/ 	.byte	0x04, 0x1e
        /*009e*/ 	.short	(.L_440 - .L_439)
.L_439:
        /*00a0*/ 	.word	0x00000000
.L_440:


//--------------------- .nv.info._ZN5flash32flash_fwd_splitkv_combine_kernelI23Flash_fwd_kernel_traitsILi256ELi64ELi64ELi4ELb0ELb0EN7cutlass10bfloat16_tE19Flash_kernel_traitsILi256ELi64ELi64ELi4ES3_EELi4ELi5ELb1EEEvNS_16Flash_fwd_paramsE --------------------------
	.section	.nv.info._ZN5flash32flash_fwd_splitkv_combine_kernelI23Flash_fwd_kernel_traitsILi256ELi64ELi64ELi4ELb0ELb0EN7cutlass10bfloat16_tE19Flash_kernel_traitsILi256ELi64ELi64ELi4ES3_EELi4ELi5ELb1EEEvNS_16Flash_fwd_paramsE,"",@"SHT_CUDA_INFO"
	.sectionflags	@""
	.align	4


	//----- nvinfo : EIATTR_CUDA_API_VERSION
	.align		4
        /*0000*/ 	.byte	0x04, 0x37
        /*0002*/ 	.short	(.L_442 - .L_441)
.L_441:
        /*0004*/ 	.word	0x00000082


	//----- nvinfo : EIATTR_SW2861232_WAR
	.align		4
.L_442:
        /*0008*/ 	.byte	0x01, 0x35
	.zero		2


	//----- nvinfo : EIATTR_PARAM_CBANK
	.align		4
        /*000c*/ 	.byte	0x04, 0x0a
        /*000e*/ 	.short	(.L_444 - .L_443)
	.align		4
.L_443:
        /*0010*/ 	.word	index@(.nv.constant0._ZN5flash32flash_fwd_splitkv_combine_kernelI23Flash_fwd_kernel_traitsILi256ELi64ELi64ELi4ELb0ELb0EN7cutlass10bfloat16_tE19Flash_kernel_traitsILi256ELi64ELi64ELi4ES3_EELi4ELi5ELb1EEEvNS_16Flash_fwd_paramsE)
        /*0014*/ 	.short	0x0160
        /*0016*/ 	.short	0x01d0


	//----- nvinfo : EIATTR_CBANK_PARAM_SIZE
	.align		4
.L_444:
        /*0018*/ 	.byte	0x03, 0x19
        /*001a*/ 	.short	0x01d0


	//----- nvinfo : EIATTR_KPARAM_INFO
	.align		4
        /*001c*/ 	.byte	0x04, 0x17
        /*001e*/ 	.short	(.L_446 - .L_445)
.L_445:
        /*0020*/ 	.word	0x00000000
        /*0024*/ 	.short	0x0000
        /*0026*/ 	.short	0x0000
        /*0028*/ 	.byte	0x00, 0xf0, 0x41, 0x07


	//----- nvinfo : EIATTR_MAXREG_COUNT
	.align		4
.L_446:
        /*002c*/ 	.byte	0x03, 0x1b
        /*002e*/ 	.short	0x00ff


	//----- nvinfo : EIATTR_NUM_BARRIERS
	.align		4
        /*0030*/ 	.byte	0x02, 0x4c
        /*0032*/ 	.byte	0x01
	.zero		1


	//----- nvinfo : EIATTR_MERCURY_ISA_VERSION
	.align		4
        /*0034*/ 	.byte	0x03, 0x5f
        /*0036*/ 	.short	0x0000


	//----- nvinfo : EIATTR_COOP_GROUP_MASK_REGIDS
	.align		4
        /*0038*/ 	.byte	0x04, 0x29
        /*003a*/ 	.short	(.L_448 - .L_447)


	//   ....[0]....
.L_447:
        /*003c*/ 	.word	0xffffffff


	//   ....[1]....
        /*0040*/ 	.word	0xffffffff


	//   ....[2]....
        /*0044*/ 	.word	0xffffffff


	//   ....[3]....
        /*0048*/ 	.word	0xffffffff


	//   ....[4]....
        /*004c*/ 	.word	0xffffffff


	//   ....[5]....
        /*0050*/ 	.word	0xffffffff


	//   ....[6]....
        /*0054*/ 	.word	0xffffffff


	//   ....[7]....
        /*0058*/ 	.word	0xffffffff


	//   ....[8]....
        /*005c*/ 	.word	0xffffffff


	//   ....[9]....
        /*0060*/ 	.word	0xffffffff


	//----- nvinfo : EIATTR_COOP_GROUP_INSTR_OFFSETS
	.align		4
.L_448:
        /*0064*/ 	.byte	0x04, 0x28
        /*0066*/ 	.short	(.L_450 - .L_449)


	//   ....[0]....
.L_449:
        /*0068*/ 	.word	0x00001c20


	//   ....[1]....
        /*006c*/ 	.word	0x00001c40


	//   ....[2]....
        /*0070*/ 	.word	0x00001c60


	//   ....[3]....
        /*0074*/ 	.word	0x00001c80


	//   ....[4]....
        /*0078*/ 	.word	0x00001ca0


	//   ....[5]....
        /*007c*/ 	.word	0x00001d10


	//   ....[6]....
        /*0080*/ 	.word	0x00001d30


	//   ....[7]....
        /*0084*/ 	.word	0x00001d60


	//   ....[8]....
        /*0088*/ 	.word	0x00001d80


	//   ....[9]....
        /*008c*/ 	.word	0x00001da0


	//----- nvinfo : EIATTR_EXIT_INSTR_OFFSETS
	.align		4
.L_450:
        /*0090*/ 	.byte	0x04, 0x1c
        /*0092*/ 	.short	(.L_452 - .L_451)


	//   ....[0]....
.L_451:
        /*0094*/ 	.word	0x00004530


	//   ....[1]....
        /*0098*/ 	.word	0x00004a30


	//----- nvinfo : EIATTR_CRS_STACK_SIZE
	.align		4
.L_452:
        /*009c*/ 	.byte	0x04, 0x1e
        /*009e*/ 	.short	(.L_454 - .L_453)
.L_453:
        /*00a0*/ 	.word	0x00000000
.L_454:


//--------------------- .nv.info._ZN5flash32flash_fwd_splitkv_combine_kernelI23Flash_fwd_kernel_traitsILi256ELi64ELi64ELi4ELb0ELb0EN7cutlass10bfloat16_tE19Flash_kernel_traitsILi256ELi64ELi64ELi4ES3_EELi4ELi4ELb1EEEvNS_16Flash_fwd_paramsE --------------------------
	.section	.nv.info._ZN5flash32flash_fwd_splitkv_combine_kernelI23Flash_fwd_kernel_traitsILi256ELi64ELi64ELi4ELb0ELb0EN7cutlass10bfloat16_tE19Flash_kernel_traitsILi256ELi64ELi64ELi4ES3_EELi4ELi4ELb1EEEvNS_16Flash_fwd_paramsE,"",@"SHT_CUDA_INFO"
	.sectionflags	@""
	.align	4


	//----- nvinfo : EIATTR_CUDA_API_VERSION
	.align		4
        /*0000*/ 	.byte	0x04, 0x37
        /*0002*/ 	.short	(.L_456 - .L_455)
.L_455:
        /*0004*/ 	.word	0x00000082


	//----- nvinfo : EIATTR_SW2861232_WAR
	.align		4
.L_456:
        /*0008*/ 	.byte	0x01, 0x35
	.zero		2


	//----- nvinfo : EIATTR_PARAM_CBANK
	.align		4
        /*000c*/ 	.byte	0x04, 0x0a
        /*000e*/ 	.short	(.L_458 - .L_457)
	.align		4
.L_457:
        /*0010*/ 	.word	index@(.nv.constant0._ZN5flash32flash_fwd_splitkv_combine_kernelI23Flash_fwd_kernel_traitsILi256ELi64ELi64ELi4ELb0ELb0EN7cutlass10bfloat16_tE19Flash_kernel_traitsILi256ELi64ELi64ELi4ES3_EELi4ELi4ELb1EEEvNS_16Flash_fwd_paramsE)
        /*0014*/ 	.short	0x0160
        /*0016*/ 	.short	0x01d0


	//----- nvinfo : EIATTR_CBANK_PARAM_SIZE
	.align		4
.L_458:
        /*0018*/ 	.byte	0x03, 0x19
        /*001a*/ 	.short	0x01d0


	//----- nvinfo : EIATTR_KPARAM_INFO
	.align		4
        /*001c*/ 	.byte	0x04, 0x17
        /*001e*/ 	.short	(.L_460 - .L_459)
.L_459:
        /*0020*/ 	.word	0x00000000
        /*0024*/ 	.short	0x0000
        /*0026*/ 	.short	0x0000
        /*0028*/ 	.byte	0x00, 0xf0, 0x41, 0x07


	//----- nvinfo : EIATTR_MAXREG_COUNT
	.align		4
.L_460:
        /*002c*/ 	.byte	0x03, 0x1b
        /*002e*/ 	.short	0x00ff


	//----- nvinfo : EIATTR_NUM_BARRIERS
	.align		4
        /*0030*/ 	.byte	0x02, 0x4c
        /*0032*/ 	.byte	0x01
	.zero		1


	//----- nvinfo : EIATTR_MERCURY_ISA_VERSION
	.align		4
        /*0034*/ 	.byte	0x03, 0x5f
        /*0036*/ 	.short	0x0000


	//----- nvinfo : EIATTR_COOP_GROUP_MASK_REGIDS
	.align		4
        /*0038*/ 	.byte	0x04, 0x29
        /*003a*/ 	.short	(.L_462 - .L_461)


	//   ....[0]....
.L_461:
        /*003c*/ 	.word	0xffffffff


	//   ....[1]....
        /*0040*/ 	.word	0xffffffff


	//   ....[2]....
        /*0044*/ 	.word	0xffffffff


	//   ....[3]....
        /*0048*/ 	.word	0xffffffff


	//   ....[4]....
        /*004c*/ 	.word	0xffffffff


	//   ....[5]....
        /*0050*/ 	.word	0xffffffff


	//   ....[6]....
        /*0054*/ 	.word	0xffffffff


	//   ....[7]....
        /*0058*/ 	.word	0xffffffff


	//----- nvinfo : EIATTR_COOP_GROUP_INSTR_OFFSETS
	.align		4
.L_462:
        /*005c*/ 	.byte	0x04, 0x28
        /*005e*/ 	.short	(.L_464 - .L_463)


	//   ....[0]....
.L_463:
        /*0060*/ 	.word	0x00001c20


	//   ....[1]....
        /*0064*/ 	.word	0x00001c40


	//   ....[2]....
        /*0068*/ 	.word	0x00001c60


	//   ....[3]....
        /*006c*/ 	.word	0x00001c80


	//   ....[4]....
        /*0070*/ 	.word	0x00001cf0


	//   ....[5]....
        /*0074*/ 	.word	0x00001d20


	//   ....[6]....
        /*0078*/ 	.word	0x00001d40


	//   ....[7]....
        /*007c*/ 	.word	0x00001d60


	//----- nvinfo : EIATTR_EXIT_INSTR_OFFSETS
	.align		4
.L_464:
        /*0080*/ 	.byte	0x04, 0x1c
        /*0082*/ 	.short	(.L_466 - .L_465)


	//   ....[0]....
.L_465:
        /*0084*/ 	.word	0x00004500


	//   ....[1]....
        /*0088*/ 	.word	0x00004a00


	//----- nvinfo : EIATTR_CRS_STACK_SIZE
	.align		4
.L_466:
        /*008c*/ 	.byte	0x04, 0x1e
        /*008e*/ 	.short	(.L_468 - .L_467)
.L_467:
        /*0090*/ 	.word	0x00000000
.L_468:


//--------------------- .nv.info._ZN5flash32flash_fwd_splitkv_combine_kernelI23Flash_fwd_kernel_traitsILi256ELi64ELi64ELi4ELb0ELb0EN7cutlass10bfloat16_tE19Flash_kernel_traitsILi256ELi64ELi64ELi4ES3_EELi4ELi3ELb1EEEvNS_16Flash_fwd_paramsE --------------------------
	.section	.nv.info._ZN5flash32flash_fwd_splitkv_combine_kernelI23Flash_fwd_kernel_traitsILi256ELi64ELi64ELi4ELb0ELb0EN7cutlass10bfloat16_tE19Flash_kernel_traitsILi256ELi64ELi64ELi4ES3_EELi4ELi3ELb1EEEvNS_16Flash_fwd_paramsE,"",@"SHT_CUDA_INFO"
	.sectionflags	@""
	.align	4


	//----- nvinfo : EIATTR_CUDA_API_VERSION
	.align		4
        /*0000*/ 	.byte	0x04, 0x37
        /*0002*/ 	.short	(.L_470 - .L_469)
.L_469:
        /*0004*/ 	.word	0x00000082


	//----- nvinfo : EIATTR_SW2861232_WAR
	.align		4
.L_470:
        /*0008*/ 	.byte	0x01, 0x35
	.zero		2


	//----- nvinfo : EIATTR_PARAM_CBANK
	.align		4
        /*000c*/ 	.byte	0x04, 0x0a
        /*000e*/ 	.short	(.L_472 - .L_471)
	.align		4
.L_471:
        /*0010*/ 	.word	index@(.nv.constant0._ZN5flash32flash_fwd_splitkv_combine_kernelI23Flash_fwd_kernel_traitsILi256ELi64ELi64ELi4ELb0ELb0EN7cutlass10bfloat16_tE19Flash_kernel_traitsILi256ELi64ELi64ELi4ES3_EELi4ELi3ELb1EEEvNS_16Flash_fwd_paramsE)
        /*0014*/ 	.short	0x0160
        /*0016*/ 	.short	0x01d0


	//----- nvinfo : EIATTR_CBANK_PARAM_SIZE
	.align		4
.L_472:
        /*0018*/ 	.byte	0x03, 0x19
        /*001a*/ 	.short	0x01d0


	//----- nvinfo : EIATTR_KPARAM_INFO
	.align		4
        /*001c*/ 	.byte	0x04, 0x17
        /*001e*/ 	.short	(.L_474 - .L_473)
.L_473:
        /*0020*/ 	.word	0x00000000
        /*0024*/ 	.short	0x0000
        /*0026*/ 	.short	0x0000
        /*0028*/ 	.byte	0x00, 0xf0, 0x41, 0x07


	//----- nvinfo : EIATTR_MAXREG_COUNT
	.align		4
.L_474:
        /*002c*/ 	.byte	0x03, 0x1b
        /*002e*/ 	.short	0x00ff


	//----- nvinfo : EIATTR_NUM_BARRIERS
	.align		4
        /*0030*/ 	.byte	0x02, 0x4c
        /*0032*/ 	.byte	0x01
	.zero		1


	//----- nvinfo : EIATTR_MERCURY_ISA_VERSION
	.align		4
        /*0034*/ 	.byte	0x03, 0x5f
        /*0036*/ 	.short	0x0000


	//----- nvinfo : EIATTR_COOP_GROUP_MASK_REGIDS
	.align		4
        /*0038*/ 	.byte	0x04, 0x29
        /*003a*/ 	.short	(.L_476 - .L_475)


	//   ....[0]....
.L_475:
        /*003c*/ 	.word	0xffffffff


	//   ....[1]....
        /*0040*/ 	.word	0xffffffff


	//   ....[2]....
        /*0044*/ 	.word	0xffffffff


	//   ....[3]....
        /*0048*/ 	.word	0xffffffff


	//   ....[4]....
        /*004c*/ 	.word	0xffffffff


	//   ....[5]....
        /*0050*/ 	.word	0xffffffff


	//----- nvinfo : EIATTR_COOP_GROUP_INSTR_OFFSETS
	.align		4
.L_476:
        /*0054*/ 	.byte	0x04, 0x28
        /*0056*/ 	.short	(.L_478 - .L_477)


	//   ....[0]....
.L_477:
        /*0058*/ 	.word	0x00001c20


	//   ....[1]....
        /*005c*/ 	.word	0x00001c40


	//   ....[2]....
        /*0060*/ 	.word	0x00001c70


	//   ....[3]....
        /*0064*/ 	.word	0x00001ce0


	//   ....[4]....
        /*0068*/ 	.word	0x00001d00


	//   ....[5]....
        /*006c*/ 	.word	0x00001d20


	//----- nvinfo : EIATTR_EXIT_INSTR_OFFSETS
	.align		4
.L_478:
        /*0070*/ 	.byte	0x04, 0x1c
        /*0072*/ 	.short	(.L_480 - .L_479)


	//   ....[0]....
.L_479:
        /*0074*/ 	.word	0x000044c0


	//   ....[1]....
        /*0078*/ 	.word	0x000049c0


	//----- nvinfo : EIATTR_CRS_STACK_SIZE
	.align		4
.L_480:
        /*007c*/ 	.byte	0x04, 0x1e
        /*007e*/ 	.short	(.L_482 - .L_481)
.L_481:
        /*0080*/ 	.word	0x00000000
.L_482:


//--------------------- .nv.info._ZN5flash32flash_fwd_splitkv_combine_kernelI23Flash_fwd_kernel_traitsILi256ELi64ELi64ELi4ELb0ELb0EN7cutlass10bfloat16_tE19Flash_kernel_traitsILi256ELi64ELi64ELi4ES3_EELi4ELi2ELb1EEEvNS_16Flash_fwd_paramsE --------------------------
	.section	.nv.info._ZN5flash32flash_fwd_splitkv_combine_kernelI23Flash_fwd_kernel_traitsILi256ELi64ELi64ELi4ELb0ELb0EN7cutlass10bfloat16_tE19Flash_kernel_traitsILi256ELi64ELi64ELi4ES3_EELi4ELi2ELb1EEEvNS_16Flash_fwd_paramsE,"",@"SHT_CUDA_INFO"
	.sectionflags	@""
	.align	4


	//----- nvinfo : EIATTR_CUDA_API_VERSION
	.align		4
        /*0000*/ 	.byte	0x04, 0x37
        /*0002*/ 	.short	(.L_484 - .L_483)
.L_483:
        /*0004*/ 	.word	0x00000082


	//----- nvinfo : EIATTR_SW2861232_WAR
	.align		4
.L_484:
        /*0008*/ 	.byte	0x01, 0x35
	.zero		2


	//----- nvinfo : EIATTR_PARAM_CBANK
	.align		4
        /*000c*/ 	.byte	0x04, 0x0a
        /*000e*/ 	.short	(.L_486 - .L_485)
	.align		4
.L_485:
        /*0010*/ 	.word	index@(.nv.constant0._ZN5flash32flash_fwd_splitkv_combine_kernelI23Flash_fwd_kernel_traitsILi256ELi64ELi64ELi4ELb0ELb0EN7cutlass10bfloat16_tE19Flash_kernel_traitsILi256ELi64ELi64ELi4ES3_EELi4ELi2ELb1EEEvNS_16Flash_fwd_paramsE)
        /*0014*/ 	.short	0x0160
        /*0016*/ 	.short	0x01d0


	//----- nvinfo : EIATTR_CBANK_PARAM_SIZE
	.align		4
.L_486:
        /*0018*/ 	.byte	0x03, 0x19
        /*001a*/ 	.short	0x01d0


	//----- nvinfo : EIATTR_KPARAM_INFO
	.align		4
        /*001c*/ 	.byte	0x04, 0x17
        /*001e*/ 	.short	(.L_488 - .L_487)
.L_487:
        /*0020*/ 	.word	0x00000000
        /*0024*/ 	.short	0x0000
        /*0026*/ 	.short	0x0000
        /*0028*/ 	.byte	0x00, 0xf0, 0x41, 0x07


	//----- nvinfo : EIATTR_MAXREG_COUNT
	.align		4
.L_488:
        /*002c*/ 	.byte	0x03, 0x1b
        /*002e*/ 	.short	0x00ff


	//----- nvinfo : EIATTR_NUM_BARRIERS
	.align		4
        /*0030*/ 	.byte	0x02, 0x4c
        /*0032*/ 	.byte	0x01
	.zero		1


	//----- nvinfo : EIATTR_MERCURY_ISA_VERSION
	.align		4
        /*0034*/ 	.byte	0x03, 0x5f
        /*0036*/ 	.short	0x0000


	//----- nvinfo : EIATTR_COOP_GROUP_MASK_REGIDS
	.align		4
        /*0038*/ 	.byte	0x04, 0x29
        /*003a*/ 	.short	(.L_490 - .L_489)


	//   ....[0]....
.L_489:
        /*003c*/ 	.word	0xffffffff


	//   ....[1]....
        /*0040*/ 	.word	0xffffffff


	//   ....[2]....
        /*0044*/ 	.word	0xffffffff


	//   ....[3]....
        /*0048*/ 	.word	0xffffffff


	//----- nvinfo : EIATTR_COOP_GROUP_INSTR_OFFSETS
	.align		4
.L_490:
        /*004c*/ 	.byte	0x04, 0x28
        /*004e*/ 	.short	(.L_492 - .L_491)


	//   ....[0]....
.L_491:
        /*0050*/ 	.word	0x00001bf0


	//   ....[1]....
        /*0054*/ 	.word	0x00001c10


	//   ....[2]....
        /*0058*/ 	.word	0x00001c80


	//   ....[3]....
        /*005c*/ 	.word	0x00001ca0


	//----- nvinfo : EIATTR_EXIT_INSTR_OFFSETS
	.align		4
.L_492:
        /*0060*/ 	.byte	0x04, 0x1c
        /*0062*/ 	.short	(.L_494 - .L_493)


	//   ....[0]....
.L_493:
        /*0064*/ 	.word	0x00004400


	//   ....[1]....
        /*0068*/ 	.word	0x00004900


	//----- nvinfo : EIATTR_CRS_STACK_SIZE
	.align		4
.L_494:
        /*006c*/ 	.byte	0x04, 0x1e
        /*006e*/ 	.short	(.L_496 - .L_495)
.L_495:
        /*0070*/ 	.word	0x00000000
.L_496:


//--------------------- .nv.info._ZN5flash32flash_fwd_splitkv_combine_kernelI23Flash_fwd_kernel_traitsILi256ELi64ELi64ELi4ELb0ELb0EN7cutlass10bfloat16_tE19Flash_kernel_traitsILi256ELi64ELi64ELi4ES3_EELi4ELi1ELb1EEEvNS_16Flash_fwd_paramsE --------------------------
	.section	.nv.info._ZN5flash32flash_fwd_splitkv_combine_kernelI23Flash_fwd_kernel_traitsILi256ELi64ELi64ELi4ELb0ELb0EN7cutlass10bfloat16_tE19Flash_kernel_traitsILi256ELi64ELi64ELi4ES3_EELi4ELi1ELb1EEEvNS_16Flash_fwd_paramsE,"",@"SHT_CUDA_INFO"
	.sectionflags	@""
	.align	4


	//----- nvinfo : EIATTR_CUDA_API_VERSION
	.align		4
        /*0000*/ 	.byte	0x04, 0x37
        /*0002*/ 	.short	(.L_498 - .L_497)
.L_497:
        /*0004*/ 	.word	0x00000082


	//----- nvinfo : EIATTR_SW2861232_WAR
	.align		4
.L_498:
        /*0008*/ 	.byte	0x01, 0x35
	.zero		2


	//----- nvinfo : EIATTR_PARAM_CBANK
	.align		4
        /*000c*/ 	.byte	0x04, 0x0a
        /*000e*/ 	.short	(.L_500 - .L_499)
	.align		4
.L_499:
        /*0010*/ 	.word	index@(.nv.constant0._ZN5flash32flash_fwd_splitkv_combine_kernelI23Flash_fwd_kernel_traitsILi256ELi64ELi64ELi4ELb0ELb0EN7cutlass10bfloat16_tE19Flash_kernel_traitsILi256ELi64ELi64ELi4ES3_EELi4ELi1ELb1EEEvNS_16Flash_fwd_paramsE)
        /*0014*/ 	.short	0x0160
        /*0016*/ 	.short	0x01d0


	//----- nvinfo : EIATTR_CBANK_PARAM_SIZE
	.align		4
.L_500:
        /*0018*/ 	.byte	0x03, 0x19
        /*001a*/ 	.short	0x01d0


	//----- nvinfo : EIATTR_KPARAM_INFO
	.align		4
        /*001c*/ 	.byte	0x04, 0x17
        /*001e*/ 	.short	(.L_502 - .L_501)
.L_501:
        /*0020*/ 	.word	0x00000000
        /*0024*/ 	.short	0x0000
        /*0026*/ 	.short	0x0000
        /*0028*/ 	.byte	0x00, 0xf0, 0x41, 0x07


	//----- nvinfo : EIATTR_MAXREG_COUNT
	.align		4
.L_502:
        /*002c*/ 	.byte	0x03, 0x1b
        /*002e*/ 	.short	0x00ff


	//----- nvinfo : EIATTR_NUM_BARRIERS
	.align		4
        /*0030*/ 	.byte	0x02, 0x4c
        /*0032*/ 	.byte	0x01
	.zero		1


	//----- nvinfo : EIATTR_MERCURY_ISA_VERSION
	.align		4
        /*0034*/ 	.byte	0x03, 0x5f
        /*0036*/ 	.short	0x0000


	//----- nvinfo : EIATTR_COOP_GROUP_MASK_REGIDS
	.align		4
        /*0038*/ 	.byte	0x04, 0x29
        /*003a*/ 	.short	(.L_504 - .L_503)


	//   ....[0]....
.L_503:
        /*003c*/ 	.word	0xffffffff


	//   ....[1]....
        /*0040*/ 	.word	0xffffffff


	//----- nvinfo : EIATTR_COOP_GROUP_INSTR_OFFSETS
	.align		4
.L_504:
        /*0044*/ 	.byte	0x04, 0x28
        /*0046*/ 	.short	(.L_506 - .L_505)


	//   ....[0]....
.L_505:
        /*0048*/ 	.word	0x00001ca0


	//   ....[1]....
        /*004c*/ 	.word	0x00001d10


	//----- nvinfo : EIATTR_EXIT_INSTR_OFFSETS
	.align		4
.L_506:
        /*0050*/ 	.byte	0x04, 0x1c
        /*0052*/ 	.short	(.L_508 - .L_507)


	//   ....[0]....
.L_507:
        /*0054*/ 	.word	0x00004470


	//   ....[1]....
        /*0058*/ 	.word	0x00004950


	//----- nvinfo : EIATTR_CRS_STACK_SIZE
	.align		4
.L_508:
        /*005c*/ 	.byte	0x04, 0x1e
        /*005e*/ 	.short	(.L_510 - .L_509)
.L_509:
        /*0060*/ 	.word	0x00000000
.L_510:


//--------------------- .nv.info._ZN5flash24flash_fwd_splitkv_kernelI23Flash_fwd_kernel_traitsILi256ELi64ELi64ELi4ELb0ELb0EN7cutlass10bfloat16_tE19Flash_kernel_traitsILi256ELi64ELi64ELi4ES3_EELb1ELb0ELb0ELb0ELb0ELb0ELb0ELb0EEEvNS_16Flash_fwd_paramsE --------------------------
	.section	.nv.info._ZN5flash24flash_fwd_splitkv_kernelI23Flash_fwd_kernel_traitsILi256ELi64ELi64ELi4ELb0ELb0EN7cutlass10bfloat16_tE19Flash_kernel_traitsILi256ELi64ELi64ELi4ES3_EELb1ELb0ELb0ELb0ELb0ELb0ELb0ELb0EEEvNS_16Flash_fwd_paramsE,"",@"SHT_CUDA_INFO"
	.sectionflags	@""
	.align	4


	//----- nvinfo : EIATTR_CUDA_API_VERSION
	.align		4
        /*0000*/ 	.byte	0x04, 0x37
        /*0002*/ 	.short	(.L_512 - .L_511)
.L_511:
        /*0004*/ 	.word	0x00000082


	//----- nvinfo : EIATTR_SW2861232_WAR
	.align		4
.L_512:
        /*0008*/ 	.byte	0x01, 0x35
	.zero		2


	//----- nvinfo : EIATTR_PARAM_CBANK
	.align		4
        /*000c*/ 	.byte	0x04, 0x0a
        /*000e*/ 	.short	(.L_514 - .L_513)
	.align		4
.L_513:
        /*0010*/ 	.word	index@(.nv.constant0._ZN5flash24flash_fwd_splitkv_kernelI23Flash_fwd_kernel_traitsILi256ELi64ELi64ELi4ELb0ELb0EN7cutlass10bfloat16_tE19Flash_kernel_traitsILi256ELi64ELi64ELi4ES3_EELb1ELb0ELb0ELb0ELb0ELb0ELb0ELb0EEEvNS_16Flash_fwd_paramsE)
        /*0014*/ 	.short	0x0160
        /*0016*/ 	.short	0x01d0


	//----- nvinfo : EIATTR_CBANK_PARAM_SIZE
	.align		4
.L_514:
        /*0018*/ 	.byte	0x03, 0x19
        /*001a*/ 	.short	0x01d0


	//----- nvinfo : EIATTR_KPARAM_INFO
	.align		4
        /*001c*/ 	.byte	0x04, 0x17
        /*001e*/ 	.short	(.L_516 - .L_515)
.L_515:
        /*0020*/ 	.word	0x00000000
        /*0024*/ 	.short	0x0000
        /*0026*/ 	.short	0x0000
        /*0028*/ 	.byte	0x00, 0xf0, 0x41, 0x07


	//----- nvinfo : EIATTR_MAXREG_COUNT
	.align		4
.L_516:
        /*002c*/ 	.byte	0x03, 0x1b
        /*002e*/ 	.short	0x00ff


	//----- nvinfo : EIATTR_NUM_BARRIERS
	.align		4
        /*0030*/ 	.byte	0x02, 0x4c
        /*0032*/ 	.byte	0x01
	.zero		1


	//----- nvinfo : EIATTR_MERCURY_ISA_VERSION
	.align		4
        /*0034*/ 	.byte	0x03, 0x5f
        /*0036*/ 	.short	0x0000


	//----- nvinfo : EIATTR_INT_WARP_WIDE_INSTR_OFFSETS
	.align		4
        /*0038*/ 	.byte	0x04, 0x31
        /*003a*/ 	.short	(.L_518 - .L_517)


	//   ....[0]....
.L_517:
        /*003c*/ 	.word	0x0000a410


	//----- nvinfo : EIATTR_COOP_GROUP_MASK_REGIDS
	.align		4
.L_518:
        /*0040*/ 	.byte	0x04, 0x29
        /*0042*/ 	.short	(.L_520 - .L_519)


	//   ....[0]....
.L_519:
        /*0044*/ 	.word	0xffffffff


	//   ....[1]....
        /*0048*/ 	.word	0xffffffff


	//   ....[2]....
        /*004c*/ 	.word	0xffffffff


	//   ....[3]....
        /*0050*/ 	.word	0xffffffff


	//   ....[4]....
        /*0054*/ 	.word	0xffffffff


	//   ....[5]....
        /*0058*/ 	.word	0xffffffff


	//   ....[6]....
        /*005c*/ 	.word	0xffffffff


	//   ....[7]....
        /*0060*/ 	.word	0xffffffff


	//   ....[8]....
        /*0064*/ 	.word	0xffffffff


	//   ....[9]....
        /*0068*/ 	.word	0xffffffff


	//   ....[10]....
        /*006c*/ 	.word	0xffffffff


	//   ....[11]....
        /*0070*/ 	.word	0xffffffff


	//   ....[12]....
        /*0074*/ 	.word	0xffffffff


	//   ....[13]....
        /*0078*/ 	.word	0xffffffff


	//   ....[14]....
        /*007c*/ 	.word	0xffffffff


	//   ....[15]....
        /*0080*/ 	.word	0xffffffff


	//----- nvinfo : EIATTR_COOP_GROUP_INSTR_OFFSETS
	.align		4
.L_520:
        /*0084*/ 	.byte	0x04, 0x28
        /*0086*/ 	.short	(.L_522 - .L_521)


	//   ....[0]....
.L_521:
        /*0088*/ 	.word	0x000069e0


	//   ....[1]....
        /*008c*/ 	.word	0x00006aa0


	//   ....[2]....
        /*0090*/ 	.word	0x00006ab0


	//   ....[3]....
        /*0094*/ 	.word	0x00006ae0


	//   ....[4]....
        /*0098*/ 	.word	0x0000afa0


	//   ....[5]....
        /*009c*/ 	.word	0x0000afb0


	//   ....[6]....
        /*00a0*/ 	.word	0x0000afe0


	//   ....[7]....
        /*00a4*/ 	.word	0x0000aff0


	//   ....[8]....
        /*00a8*/ 	.word	0x0000f720


	//   ....[9]....
        /*00ac*/ 	.word	0x0000f740


	//   ....[10]....
        /*00b0*/ 	.word	0x0000f770


	//   ....[11]....
        /*00b4*/ 	.word	0x0000f780


	//   ....[12]....
        /*00b8*/ 	.word	0x00011350


	//   ....[13]....
        /*00bc*/ 	.word	0x00011390


	//   ....[14]....
        /*00c0*/ 	.word	0x00011450


	//   ....[15]....
        /*00c4*/ 	.word	0x00011480


	//----- nvinfo : EIATTR_EXIT_INSTR_OFFSETS
	.align		4
.L_522:
        /*00c8*/ 	.byte	0x04, 0x1c
        /*00ca*/ 	.short	(.L_524 - .L_523)


	//   ....[0]....
.L_523:
        /*00cc*/ 	.word	0x000004c0


	//   ....[1]....
        /*00d0*/ 	.word	0x00000f50


	//   ....[2]....
        /*00d4*/ 	.word	0x00000f80


	//   ....[3]....
        /*00d8*/ 	.word	0x000130e0


	//   ....[4]....
        /*00dc*/ 	.word	0x000131f0


	//   ....[5]....
        /*00e0*/ 	.word	0x00013210


	//----- nvinfo : EIATTR_CTAIDZ_USED
	.align		4
.L_524:
        /*00e4*/ 	.byte	0x01, 0x04
	.zero		2


	//----- nvinfo : EIATTR_CRS_STACK_SIZE
	.align		4
        /*00e8*/ 	.byte	0x04, 0x1e
        /*00ea*/ 	.short	(.L_526 - .L_525)
.L_525:
        /*00ec*/ 	.word	0x00000000
.L_526:


//--------------------- .nv.info._ZN5flash24flash_fwd_splitkv_kernelI23Flash_fwd_kernel_traitsILi256ELi64ELi64ELi4ELb0ELb0EN7cutlass10bfloat16_tE19Flash_kernel_traitsILi256ELi64ELi64ELi4ES3_EELb1ELb0ELb0ELb0ELb0ELb1ELb0ELb0EEEvNS_16Flash_fwd_paramsE --------------------------
	.section	.nv.info._ZN5flash24flash_fwd_splitkv_kernelI23Flash_fwd_kernel_traitsILi256ELi64ELi64ELi4ELb0ELb0EN7cutlass10bfloat16_tE19Flash_kernel_traitsILi256ELi64ELi64ELi4ES3_EELb1ELb0ELb0ELb0ELb0ELb1ELb0ELb0EEEvNS_16Flash_fwd_paramsE,"",@"SHT_CUDA_INFO"
	.sectionflags	@""
	.align	4


	//----- nvinfo : EIATTR_CUDA_API_VERSION
	.align		4
        /*0000*/ 	.byte	0x04, 0x37
        /*0002*/ 	.short	(.L_528 - .L_527)
.L_527:
        /*0004*/ 	.word	0x00000082


	//----- nvinfo : EIATTR_SW2861232_WAR
	.align		4
.L_528:
        /*0008*/ 	.byte	0x01, 0x35
	.zero		2


	//----- nvinfo : EIATTR_PARAM_CBANK
	.align		4
        /*000c*/ 	.byte	0x04, 0x0a
        /*000e*/ 	.short	(.L_530 - .L_529)
	.align		4
.L_529:
        /*0010*/ 	.word	index@(.nv.constant0._ZN5flash24flash_fwd_splitkv_kernelI23Flash_fwd_kernel_traitsILi256ELi64ELi64ELi4ELb0ELb0EN7cutlass10bfloat16_tE19Flash_kernel_traitsILi256ELi64ELi64ELi4ES3_EELb1ELb0ELb0ELb0ELb0ELb1ELb0ELb0EEEvNS_16Flash_fwd_paramsE)
        /*0014*/ 	.short	0x0160
        /*0016*/ 	.short	0x01d0


	//----- nvinfo : EIATTR_CBANK_PARAM_SIZE
	.align		4
.L_530:
        /*0018*/ 	.byte	0x03, 0x19
        /*001a*/ 	.short	0x01d0


	//----- nvinfo : EIATTR_KPARAM_INFO
	.align		4
        /*001c*/ 	.byte	0x04, 0x17
        /*001e*/ 	.short	(.L_532 - .L_531)
.L_531:
        /*0020*/ 	.word	0x00000000
        /*0024*/ 	.short	0x0000
        /*0026*/ 	.short	0x0000
        /*0028*/ 	.byte	0x00, 0xf0, 0x41, 0x07


	//----- nvinfo : EIATTR_MAXREG_COUNT
	.align		4
.L_532:
        /*002c*/ 	.byte	0x03, 0x1b
        /*002e*/ 	.short	0x00ff


	//----- nvinfo : EIATTR_NUM_BARRIERS
	.align		4
        /*0030*/ 	.byte	0x02, 0x4c
        /*0032*/ 	.byte	0x01
	.zero		1


	//----- nvinfo : EIATTR_ANNOTATIONS
	.align		4
        /*0034*/ 	.byte	0x04, 0x55
        /*0036*/ 	.short	(.L_534 - .L_533)


	//   ....[0]....
.L_533:
        /*0038*/ 	.word	0x00000001
        /*003c*/ 	.byte	0x50, 0x7e, 0x00, 0x00, 0x01, 0x00, 0x00, 0x00, 0x80, 0x80, 0x00, 0x00, 0x01, 0x00, 0x00, 0x00
        /*004c*/ 	.byte	0xc0, 0xd1, 0x00, 0x00, 0x01, 0x00, 0x00, 0x00, 0x50, 0xd3, 0x00, 0x00, 0x01, 0x00, 0x00, 0x00
        /*005c*/ 	.byte	0x10, 0x02, 0x01, 0x00, 0x01, 0x00, 0x00, 0x00, 0x20, 0x04, 0x01, 0x00, 0x01, 0x00, 0x00, 0x00
        /*006c*/ 	.byte	0xf0, 0x1b, 0x01, 0x00, 0x01, 0x00, 0x00, 0x00, 0x70, 0x1c, 0x01, 0x00, 0x01, 0x00, 0x00, 0x00
        /*007c*/ 	.byte	0xe0, 0x1f, 0x01, 0x00, 0x01, 0x00, 0x00, 0x00, 0x20, 0x20, 0x01, 0x00


	//----- nvinfo : EIATTR_MERCURY_ISA_VERSION
	.align		4
.L_534:
        /*0088*/ 	.byte	0x03, 0x5f
        /*008a*/ 	.short	0x0000


	//----- nvinfo : EIATTR_INT_WARP_WIDE_INSTR_OFFSETS
	.align		4
        /*008c*/ 	.byte	0x04, 0x31
        /*008e*/ 	.short	(.L_536 - .L_535)


	//   ....[0]....
.L_535:
        /*0090*/ 	.word	0x0000ac40


	//----- nvinfo : EIATTR_COOP_GROUP_MASK_REGIDS
	.align		4
.L_536:
        /*0094*/ 	.byte	0x04, 0x29
        /*0096*/ 	.short	(.L_538 - .L_537)


	//   ....[0]....
.L_537:
        /*0098*/ 	.word	0xffffffff


	//   ....[1]....
        /*009c*/ 	.word	0xffffffff


	//   ....[2]....
        /*00a0*/ 	.word	0xffffffff


	//   ....[3]....
        /*00a4*/ 	.word	0xffffffff


	//   ....[4]....
        /*00a8*/ 	.word	0xffffffff


	//   ....[5]....
        /*00ac*/ 	.word	0xffffffff


	//   ....[6]....
        /*00b0*/ 	.word	0xffffffff


	//   ....[7]....
        /*00b4*/ 	.word	0xffffffff


	//   ....[8]....
        /*00b8*/ 	.word	0xffffffff


	//   ....[9]....
        /*00bc*/ 	.word	0xffffffff


	//   ....[10]....
        /*00c0*/ 	.word	0xffffffff


	//   ....[11]....
        /*00c4*/ 	.word	0xffffffff


	//   ....[12]....
        /*00c8*/ 	.word	0xffffffff


	//   ....[13]....
        /*00cc*/ 	.word	0xffffffff


	//   ....[14]....
        /*00d0*/ 	.word	0xffffffff


	//   ....[15]....
        /*00d4*/ 	.word	0xffffffff


	//----- nvinfo : EIATTR_COOP_GROUP_INSTR_OFFSETS
	.align		4
.L_538:
        /*00d8*/ 	.byte	0x04, 0x28
        /*00da*/ 	.short	(.L_540 - .L_539)


	//   ....[0]....
.L_539:
        /*00dc*/ 	.word	0x00006e80


	//   ....[1]....
        /*00e0*/ 	.word	0x00006ea0


	//   ....[2]....
        /*00e4*/ 	.word	0x00006ec0


	//   ....[3]....
        /*00e8*/ 	.word	0x00006ee0


	//   ....[4]....
        /*00ec*/ 	.word	0x0000b7d0


	//   ....[5]....
        /*00f0*/ 	.word	0x0000b7e0


	//   ....[6]....
        /*00f4*/ 	.word	0x0000b810


	//   ....[7]....
        /*00f8*/ 	.word	0x0000b820


	//   ....[8]....
        /*00fc*/ 	.word	0x00010360


	//   ....[9]....
        /*0100*/ 	.word	0x00010380


	//   ....[10]....
        /*0104*/ 	.word	0x000103a0


	//   ....[11]....
        /*0108*/ 	.word	0x000103c0


	//   ....[12]....
        /*010c*/ 	.word	0x000121b0


	//   ....[13]....
        /*0110*/ 	.word	0x000121c0


	//   ....[14]....
        /*0114*/ 	.word	0x000121f0


	//   ....[15]....
        /*0118*/ 	.word	0x00012210


	//----- nvinfo : EIATTR_EXIT_INSTR_OFFSETS
	.align		4
.L_540:
        /*011c*/ 	.byte	0x04, 0x1c
        /*011e*/ 	.short	(.L_542 - .L_541)


	//   ....[0]....
.L_541:
        /*0120*/ 	.word	0x000004d0


	//   ....[1]....
        /*0124*/ 	.word	0x00000f60


	//   ....[2]....
        /*0128*/ 	.word	0x00000f90


	//   ....[3]....
        /*012c*/ 	.word	0x00013d90


	//   ....[4]....
        /*0130*/ 	.word	0x00013ea0


	//   ....[5]....
        /*0134*/ 	.word	0x00013ec0


	//----- nvinfo : EIATTR_CTAIDZ_USED
	.align		4
.L_542:
        /*0138*/ 	.byte	0x01, 0x04
	.zero		2


	//----- nvinfo : EIATTR_CRS_STACK_SIZE
	.align		4
        /*013c*/ 	.byte	0x04, 0x1e
        /*013e*/ 	.short	(.L_544 - .L_543)
.L_543:
        /*0140*/ 	.word	0x00000000
.L_544:


//--------------------- .nv.info._ZN5flash24flash_fwd_splitkv_kernelI23Flash_fwd_kernel_traitsILi256ELi64ELi64ELi4ELb0ELb0EN7cutlass10bfloat16_tE19Flash_kernel_traitsILi256ELi64ELi64ELi4ES3_EELb1ELb0ELb0ELb0ELb0ELb0ELb0ELb1EEEvNS_16Flash_fwd_paramsE --------------------------
	.section	.nv.info._ZN5flash24flash_fwd_splitkv_kernelI23Flash_fwd_kernel_traitsILi256ELi64ELi64ELi4ELb0ELb0EN7cutlass10bfloat16_tE19Flash_kernel_traitsILi256ELi64ELi64ELi4ES3_EELb1ELb0ELb0ELb0ELb0ELb0ELb0ELb1EEEvNS_16Flash_fwd_paramsE,"",@"SHT_CUDA_INFO"
	.sectionflags	@""
	.align	4


	//----- nvinfo : EIATTR_CUDA_API_VERSION
	.align		4
        /*0000*/ 	.byte	0x04, 0x37
        /*0002*/ 	.short	(.L_546 - .L_545)
.L_545:
        /*0004*/ 	.word	0x00000082


	//----- nvinfo : EIATTR_SW2861232_WAR
	.align		4
.L_546:
        /*0008*/ 	.byte	0x01, 0x35
	.zero		2


	//----- nvinfo : EIATTR_PARAM_CBANK
	.align		4
        /*000c*/ 	.byte	0x04, 0x0a
        /*000e*/ 	.short	(.L_548 - .L_547)
	.align		4
.L_547:
        /*0010*/ 	.word	index@(.nv.constant0._ZN5flash24flash_fwd_splitkv_kernelI23Flash_fwd_kernel_traitsILi256ELi64ELi64ELi4ELb0ELb0EN7cutlass10bfloat16_tE19Flash_kernel_traitsILi256ELi64ELi64ELi4ES3_EELb1ELb0ELb0ELb0ELb0ELb0ELb0ELb1EEEvNS_16Flash_fwd_paramsE)
        /*0014*/ 	.short	0x0160
        /*0016*/ 	.short	0x01d0


	//----- nvinfo : EIATTR_CBANK_PARAM_SIZE
	.align		4
.L_548:
        /*0018*/ 	.byte	0x03, 0x19
        /*001a*/ 	.short	0x01d0


	//----- nvinfo : EIATTR_KPARAM_INFO
	.align		4
        /*001c*/ 	.byte	0x04, 0x17
        /*001e*/ 	.short	(.L_550 - .L_549)
.L_549:
        /*0020*/ 	.word	0x00000000
        /*0024*/ 	.short	0x0000
        /*0026*/ 	.short	0x0000
        /*0028*/ 	.byte	0x00, 0xf0, 0x41, 0x07


	//----- nvinfo : EIATTR_MAXREG_COUNT
	.align		4
.L_550:
        /*002c*/ 	.byte	0x03, 0x1b
        /*002e*/ 	.short	0x00ff


	//----- nvinfo : EIATTR_NUM_BARRIERS
	.align		4
        /*0030*/ 	.byte	0x02, 0x4c
        /*0032*/ 	.byte	0x01
	.zero		1


	//----- nvinfo : EIATTR_ANNOTATIONS
	.align		4
        /*0034*/ 	.byte	0x04, 0x55
        /*0036*/ 	.short	(.L_552 - .L_551)


	//   ....[0]....
.L_551:
        /*0038*/ 	.word	0x00000001
        /*003c*/ 	.byte	0x60, 0x14, 0x02, 0x00, 0x01, 0x00, 0x00, 0x00, 0x90, 0x29, 0x02, 0x00


	//----- nvinfo : EIATTR_MERCURY_ISA_VERSION
	.align		4
.L_552:
        /*0048*/ 	.byte	0x03, 0x5f
        /*004a*/ 	.short	0x0000


	//----- nvinfo : EIATTR_COOP_GROUP_MASK_REGIDS
	.align		4
        /*004c*/ 	.byte	0x04, 0x29
        /*004e*/ 	.short	(.L_554 - .L_553)


	//   ....[0]....
.L_553:
        /*0050*/ 	.word	0xffffffff


	//   ....[1]....
        /*0054*/ 	.word	0xffffffff


	//   ....[2]....
        /*0058*/ 	.word	0xffffffff


	//   ....[3]....
        /*005c*/ 	.word	0xffffffff


	//   ....[4]....
        /*0060*/ 	.word	0xffffffff


	//   ....[5]....
        /*0064*/ 	.word	0xffffffff


	//   ....[6]....
        /*0068*/ 	.word	0xffffffff


	//   ....[7]....
        /*006c*/ 	.word	0xffffffff


	//   ....[8]....
        /*0070*/ 	.word	0xffffffff


	//   ....[9]....
        /*0074*/ 	.word	0xffffffff


	//   ....[10]....
        /*0078*/ 	.word	0xffffffff


	//   ....[11]....
        /*007c*/ 	.word	0xffffffff


	//   ....[12]....
        /*0080*/ 	.word	0xffffffff


	//   ....[13]....
        /*0084*/ 	.word	0xffffffff


	//   ....[14]....
        /*0088*/ 	.word	0xffffffff


	//   ....[15]....
        /*008c*/ 	.word	0xffffffff


	//   ....[16]....
        /*0090*/ 	.word	0xffffffff


	//   ....[17]....
        /*0094*/ 	.word	0xffffffff


	//   ....[18]....
        /*0098*/ 	.word	0xffffffff


	//   ....[19]....
        /*009c*/ 	.word	0xffffffff


	//----- nvinfo : EIATTR_COOP_GROUP_INSTR_OFFSETS
	.align		4
.L_554:
        /*00a0*/ 	.byte	0x04, 0x28
        /*00a2*/ 	.short	(.L_556 - .L_555)


	//   ....[0]....
.L_555:
        /*00a4*/ 	.word	0x0001b210


	//   ....[1]....
        /*00a8*/ 	.word	0x0001b230


	//   ....[2]....
        /*00ac*/ 	.word	0x0001b250


	//   ....[3]....
        /*00b0*/ 	.word	0x0001b280


	//   ....[4]....
        /*00b4*/ 	.word	0x0001f260


	//   ....[5]....
        /*00b8*/ 	.word	0x0001f2b0


	//   ....[6]....
        /*00bc*/ 	.word	0x0001f2d0


	//   ....[7]....
        /*00c0*/ 	.word	0x0001f2f0


	//   ....[8]....
        /*00c4*/ 	.word	0x00023800


	//   ....[9]....
        /*00c8*/ 	.word	0x00023820


	//   ....[10]....
        /*00cc*/ 	.word	0x00023840


	//   ....[11]....
        /*00d0*/ 	.word	0x00023860


	//   ....[12]....
        /*00d4*/ 	.word	0x00025520


	//   ....[13]....
        /*00d8*/ 	.word	0x00025550


	//   ....[14]....
        /*00dc*/ 	.word	0x00025560


	//   ....[15]....
        /*00e0*/ 	.word	0x00025590


	//   ....[16]....
        /*00e4*/ 	.word	0x000275e0


	//   ....[17]....
        /*00e8*/ 	.word	0x00027620


	//   ....[18]....
        /*00ec*/ 	.word	0x00027670


	//   ....[19]....
        /*00f0*/ 	.word	0x000276c0


	//----- nvinfo : EIATTR_EXIT_INSTR_OFFSETS
	.align		4
.L_556:
        /*00f4*/ 	.byte	0x04, 0x1c
        /*00f6*/ 	.short	(.L_558 - .L_557)


	//   ....[0]....
.L_557:
        /*00f8*/ 	.word	0x000000c0


	//----- nvinfo : EIATTR_CTAIDZ_USED
	.align		4
.L_558:
        /*00fc*/ 	.byte	0x01, 0x04
	.zero		2


	//----- nvinfo : EIATTR_CRS_STACK_SIZE
	.align		4
        /*0100*/ 	.byte	0x04, 0x1e
        /*0102*/ 	.short	(.L_560 - .L_559)
.L_559:
        /*0104*/ 	.word	0x00000000
.L_560:


//--------------------- .nv.info._ZN5flash24flash_fwd_splitkv_kernelI23Flash_fwd_kernel_traitsILi256ELi64ELi64ELi4ELb0ELb0EN7cutlass10bfloat16_tE19Flash_kernel_traitsILi256ELi64ELi64ELi4ES3_EELb1ELb0ELb0ELb0ELb0ELb1ELb0ELb1EEEvNS_16Flash_fwd_paramsE --------------------------
	.section	.nv.info._ZN5flash24flash_fwd_splitkv_kernelI23Flash_fwd_kernel_traitsILi256ELi64ELi64ELi4ELb0ELb0EN7cutlass10bfloat16_tE19Flash_kernel_traitsILi256ELi64ELi64ELi4ES3_EELb1ELb0ELb0ELb0ELb0ELb1ELb0ELb1EEEvNS_16Flash_fwd_paramsE,"",@"SHT_CUDA_INFO"
	.sectionflags	@""
	.align	4


	//----- nvinfo : EIATTR_CUDA_API_VERSION
	.align		4
        /*0000*/ 	.byte	0x04, 0x37
        /*0002*/ 	.short	(.L_562 - .L_561)
.L_561:
        /*0004*/ 	.word	0x00000082


	//----- nvinfo : EIATTR_SW2861232_WAR
	.align		4
.L_562:
        /*0008*/ 	.byte	0x01, 0x35
	.zero		2


	//----- nvinfo : EIATTR_PARAM_CBANK
	.align		4
        /*000c*/ 	.byte	0x04, 0x0a
        /*000e*/ 	.short	(.L_564 - .L_563)
	.align		4
.L_563:
        /*0010*/ 	.word	index@(.nv.constant0._ZN5flash24flash_fwd_splitkv_kernelI23Flash_fwd_kernel_traitsILi256ELi64ELi64ELi4ELb0ELb0EN7cutlass10bfloat16_tE19Flash_kernel_traitsILi256ELi64ELi64ELi4ES3_EELb1ELb0ELb0ELb0ELb0ELb1ELb0ELb1EEEvNS_16Flash_fwd_paramsE)
        /*0014*/ 	.short	0x0160
        /*0016*/ 	.short	0x01d0


	//----- nvinfo : EIATTR_CBANK_PARAM_SIZE
	.align		4
.L_564:
        /*0018*/ 	.byte	0x03, 0x19
        /*001a*/ 	.short	0x01d0


	//----- nvinfo : EIATTR_KPARAM_INFO
	.align		4
        /*001c*/ 	.byte	0x04, 0x17
        /*001e*/ 	.short	(.L_566 - .L_565)
.L_565:
        /*0020*/ 	.word	0x00000000
        /*0024*/ 	.short	0x0000
        /*0026*/ 	.short	0x0000
        /*0028*/ 	.byte	0x00, 0xf0, 0x41, 0x07


	//----- nvinfo : EIATTR_MAXREG_COUNT
	.align		4
.L_566:
        /*002c*/ 	.byte	0x03, 0x1b
        /*002e*/ 	.short	0x00ff


	//----- nvinfo : EIATTR_NUM_BARRIERS
	.align		4
        /*0030*/ 	.byte	0x02, 0x4c
        /*0032*/ 	.byte	0x01
	.zero		1


	//----- nvinfo : EIATTR_ANNOTATIONS
	.align		4
        /*0034*/ 	.byte	0x04, 0x55
        /*0036*/ 	.short	(.L_568 - .L_567)


	//   ....[0]....
.L_567:
        /*0038*/ 	.word	0x00000001
        /*003c*/ 	.byte	0x80, 0xc6, 0x01, 0x00, 0x01, 0x00, 0x00, 0x00, 0x00, 0x15, 0x02, 0x00, 0x01, 0x00, 0x00, 0x00
        /*004c*/ 	.byte	0x00, 0x60, 0x02, 0x00, 0x01, 0x00, 0x00, 0x00, 0x50, 0x63, 0x02, 0x00, 0x01, 0x00, 0x00, 0x00
        /*005c*/ 	.byte	0x10, 0x64, 0x02, 0x00, 0x01, 0x00, 0x00, 0x00, 0x30, 0x64, 0x02, 0x00, 0x01, 0x00, 0x00, 0x00
        /*006c*/ 	.byte	0xd0, 0x84, 0x02, 0x00


	//----- nvinfo : EIATTR_MERCURY_ISA_VERSION
	.align		4
.L_568:
        /*0070*/ 	.byte	0x03, 0x5f
        /*0072*/ 	.short	0x0000


	//----- nvinfo : EIATTR_COOP_GROUP_MASK_REGIDS
	.align		4
        /*0074*/ 	.byte	0x04, 0x29
        /*0076*/ 	.short	(.L_570 - .L_569)


	//   ....[0]....
.L_569:
        /*0078*/ 	.word	0xffffffff


	//   ....[1]....
        /*007c*/ 	.word	0xffffffff


	//   ....[2]....
        /*0080*/ 	.word	0xffffffff


	//   ....[3]....
        /*0084*/ 	.word	0xffffffff


	//   ....[4]....
        /*0088*/ 	.word	0xffffffff


	//   ....[5]....
        /*008c*/ 	.word	0xffffffff


	//   ....[6]....
        /*0090*/ 	.word	0xffffffff


	//   ....[7]....
        /*0094*/ 	.word	0xffffffff


	//   ....[8]....
        /*0098*/ 	.word	0xffffffff


	//   ....[9]....
        /*009c*/ 	.word	0xffffffff


	//   ....[10]....
        /*00a0*/ 	.word	0xffffffff


	//   ....[11]....
        /*00a4*/ 	.word	0xffffffff


	//   ....[12]....
        /*00a8*/ 	.word	0xffffffff


	//   ....[13]....
        /*00ac*/ 	.word	0xffffffff


	//   ....[14]....
        /*00b0*/ 	.word	0xffffffff


	//   ....[15]....
        /*00b4*/ 	.word	0xffffffff


	//   ....[16]....
        /*00b8*/ 	.word	0xffffffff


	//   ....[17]....
        /*00bc*/ 	.word	0xffffffff


	//   ....[18]....
        /*00c0*/ 	.word	0xffffffff


	//   ....[19]....
        /*00c4*/ 	.word	0xffffffff


	//----- nvinfo : EIATTR_COOP_GROUP_INSTR_OFFSETS
	.align		4
.L_570:
        /*00c8*/ 	.byte	0x04, 0x28
        /*00ca*/ 	.short	(.L_572 - .L_571)


	//   ....[0]....
.L_571:
        /*00cc*/ 	.word	0x0001b650


	//   ....[1]....
        /*00d0*/ 	.word	0x0001b670


	//   ....[2]....
        /*00d4*/ 	.word	0x0001b690


	//   ....[3]....
        /*00d8*/ 	.word	0x0001b6b0


	//   ....[4]....
        /*00dc*/ 	.word	0x0001fb00


	//   ....[5]....
        /*00e0*/ 	.word	0x0001fb30


	//   ....[6]....
        /*00e4*/ 	.word	0x0001fb50


	//   ....[7]....
        /*00e8*/ 	.word	0x0001fb70


	//   ....[8]....
        /*00ec*/ 	.word	0x000244b0


	//   ....[9]....
        /*00f0*/ 	.word	0x000244d0


	//   ....[10]....
        /*00f4*/ 	.word	0x000244f0


	//   ....[11]....
        /*00f8*/ 	.word	0x00024510


	//   ....[12]....
        /*00fc*/ 	.word	0x00026420


	//   ....[13]....
        /*0100*/ 	.word	0x00026460


	//   ....[14]....
        /*0104*/ 	.word	0x00026470


	//   ....[15]....
        /*0108*/ 	.word	0x000264a0


	//   ....[16]....
        /*010c*/ 	.word	0x00028500


	//   ....[17]....
        /*0110*/ 	.word	0x00028540


	//   ....[18]....
        /*0114*/ 	.word	0x00028590


	//   ....[19]....
        /*0118*/ 	.word	0x000285e0


	//----- nvinfo : EIATTR_EXIT_INSTR_OFFSETS
	.align		4
.L_572:
        /*011c*/ 	.byte	0x04, 0x1c
        /*011e*/ 	.short	(.L_574 - .L_573)


	//   ....[0]....
.L_573:
        /*0120*/ 	.word	0x000000c0


	//----- nvinfo : EIATTR_CTAIDZ_USED
	.align		4
.L_574:
        /*0124*/ 	.byte	0x01, 0x04
	.zero		2


	//----- nvinfo : EIATTR_CRS_STACK_SIZE
	.align		4
        /*0128*/ 	.byte	0x04, 0x1e
        /*012a*/ 	.short	(.L_576 - .L_575)
.L_575:
        /*012c*/ 	.word	0x00000000
.L_576:


//--------------------- .nv.info._ZN5flash24flash_fwd_splitkv_kernelI23Flash_fwd_kernel_traitsILi256ELi64ELi64ELi4ELb0ELb0EN7cutlass10bfloat16_tE19Flash_kernel_traitsILi256ELi64ELi64ELi4ES3_EELb1ELb0ELb0ELb0ELb0ELb0ELb1ELb0EEEvNS_16Flash_fwd_paramsE --------------------------
	.section	.nv.info._ZN5flash24flash_fwd_splitkv_kernelI23Flash_fwd_kernel_traitsILi256ELi64ELi64ELi4ELb0ELb0EN7cutlass10bfloat16_tE19Flash_kernel_traitsILi256ELi64ELi64ELi4ES3_EELb1ELb0ELb0ELb0ELb0ELb0ELb1ELb0EEEvNS_16Flash_fwd_paramsE,"",@"SHT_CUDA_INFO"
	.sectionflags	@""
	.align	4


	//----- nvinfo : EIATTR_CUDA_API_VERSION
	.align		4
        /*0000*/ 	.byte	0x04, 0x37
        /*0002*/ 	.short	(.L_578 - .L_577)
.L_577:
        /*0004*/ 	.word	0x00000082


	//----- nvinfo : EIATTR_SW2861232_WAR
	.align		4
.L_578:
        /*0008*/ 	.byte	0x01, 0x35
	.zero		2


	//----- nvinfo : EIATTR_PARAM_CBANK
	.align		4
        /*000c*/ 	.byte	0x04, 0x0a
        /*000e*/ 	.short	(.L_580 - .L_579)
	.align		4
.L_579:
        /*0010*/ 	.word	index@(.nv.constant0._ZN5flash24flash_fwd_splitkv_kernelI23Flash_fwd_kernel_traitsILi256ELi64ELi64ELi4ELb0ELb0EN7cutlass10bfloat16_tE19Flash_kernel_traitsILi256ELi64ELi64ELi4ES3_EELb1ELb0ELb0ELb0ELb0ELb0ELb1ELb0EEEvNS_16Flash_fwd_paramsE)
        /*0014*/ 	.short	0x0160
        /*0016*/ 	.short	0x01d0


	//----- nvinfo : EIATTR_CBANK_PARAM_SIZE
	.align		4
.L_580:
        /*0018*/ 	.byte	0x03, 0x19
        /*001a*/ 	.short	0x01d0


	//----- nvinfo : EIATTR_KPARAM_INFO
	.align		4
        /*001c*/ 	.byte	0x04, 0x17
        /*001e*/ 	.short	(.L_582 - .L_581)
.L_581:
        /*0020*/ 	.word	0x00000000
        /*0024*/ 	.short	0x0000
        /*0026*/ 	.short	0x0000
        /*0028*/ 	.byte	0x00, 0xf0, 0x41, 0x07


	//----- nvinfo : EIATTR_MAXREG_COUNT
	.align		4
.L_582:
        /*002c*/ 	.byte	0x03, 0x1b
        /*002e*/ 	.short	0x00ff


	//----- nvinfo : EIATTR_NUM_BARRIERS
	.align		4
        /*0030*/ 	.byte	0x02, 0x4c
        /*0032*/ 	.byte	0x01
	.zero		1


	//----- nvinfo : EIATTR_MERCURY_ISA_VERSION
	.align		4
        /*0034*/ 	.byte	0x03, 0x5f
        /*0036*/ 	.short	0x0000


	//----- nvinfo : EIATTR_INT_WARP_WIDE_INSTR_OFFSETS
	.align		4
        /*0038*/ 	.byte	0x04, 0x31
        /*003a*/ 	.short	(.L_584 - .L_583)


	//   ....[0]....
.L_583:
        /*003c*/ 	.word	0x0000a890


	//----- nvinfo : EIATTR_COOP_GROUP_MASK_REGIDS
	.align		4
.L_584:
        /*0040*/ 	.byte	0x04, 0x29
        /*0042*/ 	.short	(.L_586 - .L_585)


	//   ....[0]....
.L_585:
        /*0044*/ 	.word	0xffffffff


	//   ....[1]....
        /*0048*/ 	.word	0xffffffff


	//   ....[2]....
        /*004c*/ 	.word	0xffffffff


	//   ....[3]....
        /*0050*/ 	.word	0xffffffff


	//   ....[4]....
        /*0054*/ 	.word	0xffffffff


	//   ....[5]....
        /*0058*/ 	.word	0xffffffff


	//   ....[6]....
        /*005c*/ 	.word	0xffffffff


	//   ....[7]....
        /*0060*/ 	.word	0xffffffff


	//   ....[8]....
        /*0064*/ 	.word	0xffffffff


	//   ....[9]....
        /*0068*/ 	.word	0xffffffff


	//   ....[10]....
        /*006c*/ 	.word	0xffffffff


	//   ....[11]....
        /*0070*/ 	.word	0xffffffff


	//   ....[12]....
        /*0074*/ 	.word	0xffffffff


	//   ....[13]....
        /*0078*/ 	.word	0xffffffff


	//   ....[14]....
        /*007c*/ 	.word	0xffffffff


	//   ....[15]....
        /*0080*/ 	.word	0xffffffff


	//----- nvinfo : EIATTR_COOP_GROUP_INSTR_OFFSETS
	.align		4
.L_586:
        /*0084*/ 	.byte	0x04, 0x28
        /*0086*/ 	.short	(.L_588 - .L_587)


	//   ....[0]....
.L_587:
        /*0088*/ 	.word	0x00006ee0


	//   ....[1]....
        /*008c*/ 	.word	0x00006f10


	//   ....[2]....
        /*0090*/ 	.word	0x00006f40


	//   ....[3]....
        /*0094*/ 	.word	0x00006f60


	//   ....[4]....
        /*0098*/ 	.word	0x0000b430


	//   ....[5]....
        /*009c*/ 	.word	0x0000b440


	//   ....[6]....
        /*00a0*/ 	.word	0x0000b470


	//   ....[7]....
        /*00a4*/ 	.word	0x0000b480


	//   ....[8]....
        /*00a8*/ 	.word	0x0000fbb0


	//   ....[9]....
        /*00ac*/ 	.word	0x0000fbd0


	//   ....[10]....
        /*00b0*/ 	.word	0x0000fc00


	//   ....[11]....
        /*00b4*/ 	.word	0x0000fc10


	//   ....[12]....
        /*00b8*/ 	.word	0x000117e0


	//   ....[13]....
        /*00bc*/ 	.word	0x00011820


	//   ....[14]....
        /*00c0*/ 	.word	0x000118e0


	//   ....[15]....
        /*00c4*/ 	.word	0x000118f0


	//----- nvinfo : EIATTR_EXIT_INSTR_OFFSETS
	.align		4
.L_588:
        /*00c8*/ 	.byte	0x04, 0x1c
        /*00ca*/ 	.short	(.L_590 - .L_589)


	//   ....[0]....
.L_589:
        /*00cc*/ 	.word	0x00000620


	//   ....[1]....
        /*00d0*/ 	.word	0x00001360


	//   ....[2]....
        /*00d4*/ 	.word	0x00001390


	//   ....[3]....
        /*00d8*/ 	.word	0x00013450


	//   ....[4]....
        /*00dc*/ 	.word	0x000134f0


	//   ....[5]....
        /*00e0*/ 	.word	0x00013510


	//----- nvinfo : EIATTR_CTAIDZ_USED
	.align		4
.L_590:
        /*00e4*/ 	.byte	0x01, 0x04
	.zero		2


	//----- nvinfo : EIATTR_CRS_STACK_SIZE
	.align		4
        /*00e8*/ 	.byte	0x04, 0x1e
        /*00ea*/ 	.short	(.L_592 - .L_591)
.L_591:
        /*00ec*/ 	.word	0x00000000
.L_592:


//--------------------- .nv.info._ZN5flash24flash_fwd_splitkv_kernelI23Flash_fwd_kernel_traitsILi256ELi64ELi64ELi4ELb0ELb0EN7cutlass10bfloat16_tE19Flash_kernel_traitsILi256ELi64ELi64ELi4ES3_EELb1ELb0ELb0ELb0ELb0ELb1ELb1ELb0EEEvNS_16Flash_fwd_paramsE --------------------------
	.section	.nv.info._ZN5flash24flash_fwd_splitkv_kernelI23Flash_fwd_kernel_traitsILi256ELi64ELi64ELi4ELb0ELb0EN7cutlass10bfloat16_tE19Flash_kernel_traitsILi256ELi64ELi64ELi4ES3_EELb1ELb0ELb0ELb0ELb0ELb1ELb1ELb0EEEvNS_16Flash_fwd_paramsE,"",@"SHT_CUDA_INFO"
	.sectionflags	@""
	.align	4


	//----- nvinfo : EIATTR_CUDA_API_VERSION
	.align		4
        /*0000*/ 	.byte	0x04, 0x37
        /*0002*/ 	.short	(.L_594 - .L_593)
.L_593:
        /*0004*/ 	.word	0x00000082


	//----- nvinfo : EIATTR_SW2861232_WAR
	.align		4
.L_594:
        /*0008*/ 	.byte	0x01, 0x35
	.zero		2


	//----- nvinfo : EIATTR_PARAM_CBANK
	.align		4
        /*000c*/ 	.byte	0x04, 0x0a
        /*000e*/ 	.short	(.L_596 - .L_595)
	.align		4
.L_595:
        /*0010*/ 	.word	index@(.nv.constant0._ZN5flash24flash_fwd_splitkv_kernelI23Flash_fwd_kernel_traitsILi256ELi64ELi64ELi4ELb0ELb0EN7cutlass10bfloat16_tE19Flash_kernel_traitsILi256ELi64ELi64ELi4ES3_EELb1ELb0ELb0ELb0ELb0ELb1ELb1ELb0EEEvNS_16Flash_fwd_paramsE)
        /*0014*/ 	.short	0x0160
        /*0016*/ 	.short	0x01d0


	//----- nvinfo : EIATTR_CBANK_PARAM_SIZE
	.align		4
.L_596:
        /*0018*/ 	.byte	0x03, 0x19
        /*001a*/ 	.short	0x01d0


	//----- nvinfo : EIATTR_KPARAM_INFO
	.align		4
        /*001c*/ 	.byte	0x04, 0x17
        /*001e*/ 	.short	(.L_598 - .L_597)
.L_597:
        /*0020*/ 	.word	0x00000000
        /*0024*/ 	.short	0x0000
        /*0026*/ 	.short	0x0000
        /*0028*/ 	.byte	0x00, 0xf0, 0x41, 0x07


	//----- nvinfo : EIATTR_MAXREG_COUNT
	.align		4
.L_598:
        /*002c*/ 	.byte	0x03, 0x1b
        /*002e*/ 	.short	0x00ff


	//----- nvinfo : EIATTR_NUM_BARRIERS
	.align		4
        /*0030*/ 	.byte	0x02, 0x4c
        /*0032*/ 	.byte	0x01
	.zero		1


	//----- nvinfo : EIATTR_MERCURY_ISA_VERSION
	.align		4
        /*0034*/ 	.byte	0x03, 0x5f
        /*0036*/ 	.short	0x0000


	//----- nvinfo : EIATTR_INT_WARP_WIDE_INSTR_OFFSETS
	.align		4
        /*0038*/ 	.byte	0x04, 0x31
        /*003a*/ 	.short	(.L_600 - .L_599)


	//   ....[0]....
.L_599:
        /*003c*/ 	.word	0x0000b0b0


	//----- nvinfo : EIATTR_COOP_GROUP_MASK_REGIDS
	.align		4
.L_600:
        /*0040*/ 	.byte	0x04, 0x29
        /*0042*/ 	.short	(.L_602 - .L_601)


	//   ....[0]....
.L_601:
        /*0044*/ 	.word	0xffffffff


	//   ....[1]....
        /*0048*/ 	.word	0xffffffff


	//   ....[2]....
        /*004c*/ 	.word	0xffffffff


	//   ....[3]....
        /*0050*/ 	.word	0xffffffff


	//   ....[4]....
        /*0054*/ 	.word	0xffffffff


	//   ....[5]....
        /*0058*/ 	.word	0xffffffff


	//   ....[6]....
        /*005c*/ 	.word	0xffffffff


	//   ....[7]....
        /*0060*/ 	.word	0xffffffff


	//   ....[8]....
        /*0064*/ 	.word	0xffffffff


	//   ....[9]....
        /*0068*/ 	.word	0xffffffff


	//   ....[10]....
        /*006c*/ 	.word	0xffffffff


	//   ....[11]....
        /*0070*/ 	.word	0xffffffff


	//   ....[12]....
        /*0074*/ 	.word	0xffffffff


	//   ....[13]....
        /*0078*/ 	.word	0xffffffff


	//   ....[14]....
        /*007c*/ 	.word	0xffffffff


	//   ....[15]....
        /*0080*/ 	.word	0xffffffff


	//----- nvinfo : EIATTR_COOP_GROUP_INSTR_OFFSETS
	.align		4
.L_602:
        /*0084*/ 	.byte	0x04, 0x28
        /*0086*/ 	.short	(.L_604 - .L_603)


	//   ....[0]....
.L_603:
        /*0088*/ 	.word	0x00007300


	//   ....[1]....
        /*008c*/ 	.word	0x00007320


	//   ....[2]....
        /*0090*/ 	.word	0x00007340


	//   ....[3]....
        /*0094*/ 	.word	0x00007360


	//   ....[4]....
        /*0098*/ 	.word	0x0000bc50


	//   ....[5]....
        /*009c*/ 	.word	0x0000bc60


	//   ....[6]....
        /*00a0*/ 	.word	0x0000bc90


	//   ....[7]....
        /*00a4*/ 	.word	0x0000bca0


	//   ....[8]....
        /*00a8*/ 	.word	0x000107d0


	//   ....[9]....
        /*00ac*/ 	.word	0x000107e0


	//   ....[10]....
        /*00b0*/ 	.word	0x00010810


	//   ....[11]....
        /*00b4*/ 	.word	0x00010820


	//   ....[12]....
        /*00b8*/ 	.word	0x00012400


	//   ....[13]....
        /*00bc*/ 	.word	0x00012440


	//   ....[14]....
        /*00c0*/ 	.word	0x00012500


	//   ....[15]....
        /*00c4*/ 	.word	0x00012510


	//----- nvinfo : EIATTR_EXIT_INSTR_OFFSETS
	.align		4
.L_604:
        /*00c8*/ 	.byte	0x04, 0x1c
        /*00ca*/ 	.short	(.L_606 - .L_605)


	//   ....[0]....
.L_605:
        /*00cc*/ 	.word	0x00000620


	//   ....[1]....
        /*00d0*/ 	.word	0x00001360


	//   ....[2]....
        /*00d4*/ 	.word	0x00001390


	//   ....[3]....
        /*00d8*/ 	.word	0x00014070


	//   ....[4]....
        /*00dc*/ 	.word	0x00014110


	//   ....[5]....
        /*00e0*/ 	.word	0x00014130


	//----- nvinfo : EIATTR_CTAIDZ_USED
	.align		4
.L_606:
        /*00e4*/ 	.byte	0x01, 0x04
	.zero		2


	//----- nvinfo : EIATTR_CRS_STACK_SIZE
	.align		4
        /*00e8*/ 	.byte	0x04, 0x1e
        /*00ea*/ 	.short	(.L_608 - .L_607)
.L_607:
        /*00ec*/ 	.word	0x00000000
.L_608:


//--------------------- .nv.info._ZN5flash24flash_fwd_splitkv_kernelI23Flash_fwd_kernel_traitsILi256ELi64ELi64ELi4ELb0ELb0EN7cutlass10bfloat16_tE19Flash_kernel_traitsILi256ELi64ELi64ELi4ES3_EELb1ELb0ELb0ELb0ELb0ELb0ELb1ELb1EEEvNS_16Flash_fwd_paramsE --------------------------
	.section	.nv.info._ZN5flash24flash_fwd_splitkv_kernelI23Flash_fwd_kernel_traitsILi256ELi64ELi64ELi4ELb0ELb0EN7cutlass10bfloat16_tE19Flash_kernel_traitsILi256ELi64ELi64ELi4ES3_EELb1ELb0ELb0ELb0ELb0ELb0ELb1ELb1EEEvNS_16Flash_fwd_paramsE,"",@"SHT_CUDA_INFO"
	.sectionflags	@""
	.align	4


	//----- nvinfo : EIATTR_CUDA_API_VERSION
	.align		4
        /*0000*/ 	.byte	0x04, 0x37
        /*0002*/ 	.short	(.L_610 - .L_609)
.L_609:
        /*0004*/ 	.word	0x00000082


	//----- nvinfo : EIATTR_SW2861232_WAR
	.align		4
.L_610:
        /*0008*/ 	.byte	0x01, 0x35
	.zero		2


	//----- nvinfo : EIATTR_PARAM_CBANK
	.align		4
        /*000c*/ 	.byte	0x04, 0x0a
        /*000e*/ 	.short	(.L_612 - .L_611)
	.align		4
.L_611:
        /*0010*/ 	.word	index@(.nv.constant0._ZN5flash24flash_fwd_splitkv_kernelI23Flash_fwd_kernel_traitsILi256ELi64ELi64ELi4ELb0ELb0EN7cutlass10bfloat16_tE19Flash_kernel_traitsILi256ELi64ELi64ELi4ES3_EELb1ELb0ELb0ELb0ELb0ELb0ELb1ELb1EEEvNS_16Flash_fwd_paramsE)
        /*0014*/ 	.short	0x0160
        /*0016*/ 	.short	0x01d0


	//----- nvinfo : EIATTR_CBANK_PARAM_SIZE
	.align		4
.L_612:
        /*0018*/ 	.byte	0x03, 0x19
        /*001a*/ 	.short	0x01d0


	//----- nvinfo : EIATTR_KPARAM_INFO
	.align		4
        /*001c*/ 	.byte	0x04, 0x17
        /*001e*/ 	.short	(.L_614 - .L_613)
.L_613:
        /*0020*/ 	.word	0x00000000
        /*0024*/ 	.short	0x0000
        /*0026*/ 	.short	0x0000
        /*0028*/ 	.byte	0x00, 0xf0, 0x41, 0x07


	//----- nvinfo : EIATTR_MAXREG_COUNT
	.align		4
.L_614:
        /*002c*/ 	.byte	0x03, 0x1b
        /*002e*/ 	.short	0x00ff


	//----- nvinfo : EIATTR_NUM_BARRIERS
	.align		4
        /*0030*/ 	.byte	0x02, 0x4c
        /*0032*/ 	.byte	0x01
	.zero		1


	//----- nvinfo : EIATTR_ANNOTATIONS
	.align		4
        /*0034*/ 	.byte	0x04, 0x55
        /*0036*/ 	.short	(.L_616 - .L_615)


	//   ....[0]....
.L_615:
        /*0038*/ 	.word	0x00000001
        /*003c*/ 	.byte	0x30, 0xc6, 0x01, 0x00, 0x01, 0x00, 0x00, 0x00, 0x70, 0x10, 0x02, 0x00, 0x01, 0x00, 0x00, 0x00
        /*004c*/ 	.byte	0xa0, 0x51, 0x02, 0x00, 0x01, 0x00, 0x00, 0x00, 0x90, 0x57, 0x02, 0x00, 0x01, 0x00, 0x00, 0x00
        /*005c*/ 	.byte	0x90, 0x58, 0x02, 0x00, 0x01, 0x00, 0x00, 0x00, 0xb0, 0x58, 0x02, 0x00, 0x01, 0x00, 0x00, 0x00
        /*006c*/ 	.byte	0xd0, 0x76, 0x02, 0x00


	//----- nvinfo : EIATTR_MERCURY_ISA_VERSION
	.align		4
.L_616:
        /*0070*/ 	.byte	0x03, 0x5f
        /*0072*/ 	.short	0x0000


	//----- nvinfo : EIATTR_COOP_GROUP_MASK_REGIDS
	.align		4
        /*0074*/ 	.byte	0x04, 0x29
        /*0076*/ 	.short	(.L_618 - .L_617)


	//   ....[0]....
.L_617:
        /*0078*/ 	.word	0xffffffff


	//   ....[1]....
        /*007c*/ 	.word	0xffffffff


	//   ....[2]....
        /*0080*/ 	.word	0xffffffff


	//   ....[3]....
        /*0084*/ 	.word	0xffffffff


	//   ....[4]....
        /*0088*/ 	.word	0xffffffff


	//   ....[5]....
        /*008c*/ 	.word	0xffffffff


	//   ....[6]....
        /*0090*/ 	.word	0xffffffff


	//   ....[7]....
        /*0094*/ 	.word	0xffffffff


	//   ....[8]....
        /*0098*/ 	.word	0xffffffff


	//   ....[9]....
        /*009c*/ 	.word	0xffffffff


	//   ....[10]....
        /*00a0*/ 	.word	0xffffffff


	//   ....[11]....
        /*00a4*/ 	.word	0xffffffff


	//   ....[12]....
        /*00a8*/ 	.word	0xffffffff


	//   ....[13]....
        /*00ac*/ 	.word	0xffffffff


	//   ....[14]....
        /*00b0*/ 	.word	0xffffffff


	//   ....[15]....
        /*00b4*/ 	.word	0xffffffff


	//   ....[16]....
        /*00b8*/ 	.word	0xffffffff


	//   ....[17]....
        /*00bc*/ 	.word	0xffffffff


	//   ....[18]....
        /*00c0*/ 	.word	0xffffffff


	//   ....[19]....
        /*00c4*/ 	.word	0xffffffff


	//----- nvinfo : EIATTR_COOP_GROUP_INSTR_OFFSETS
	.align		4
.L_618:
        /*00c8*/ 	.byte	0x04, 0x28
        /*00ca*/ 	.short	(.L_620 - .L_619)


	//   ....[0]....
.L_619:
        /*00cc*/ 	.word	0x0001b550


	//   ....[1]....
        /*00d0*/ 	.word	0x0001b620


	//   ....[2]....
        /*00d4*/ 	.word	0x0001b630


	//   ....[3]....
        /*00d8*/ 	.word	0x0001b670


	//   ....[4]....
        /*00dc*/ 	.word	0x0001f660


	//   ....[5]....
        /*00e0*/ 	.word	0x0001f6b0


	//   ....[6]....
        /*00e4*/ 	.word	0x0001f6e0


	//   ....[7]....
        /*00e8*/ 	.word	0x0001f700


	//   ....[8]....
        /*00ec*/ 	.word	0x00023b80


	//   ....[9]....
        /*00f0*/ 	.word	0x00023ba0


	//   ....[10]....
        /*00f4*/ 	.word	0x00023bc0


	//   ....[11]....
        /*00f8*/ 	.word	0x00023be0


	//   ....[12]....
        /*00fc*/ 	.word	0x000258a0


	//   ....[13]....
        /*0100*/ 	.word	0x000258e0


	//   ....[14]....
        /*0104*/ 	.word	0x000258f0


	//   ....[15]....
        /*0108*/ 	.word	0x00025920


	//   ....[16]....
        /*010c*/ 	.word	0x00027700


	//   ....[17]....
        /*0110*/ 	.word	0x00027740


	//   ....[18]....
        /*0114*/ 	.word	0x00027790


	//   ....[19]....
        /*0118*/ 	.word	0x000277e0


	//----- nvinfo : EIATTR_EXIT_INSTR_OFFSETS
	.align		4
.L_620:
        /*011c*/ 	.byte	0x04, 0x1c
        /*011e*/ 	.short	(.L_622 - .L_621)


	//   ....[0]....
.L_621:
        /*0120*/ 	.word	0x00000200


	//----- nvinfo : EIATTR_CTAIDZ_USED
	.align		4
.L_622:
        /*0124*/ 	.byte	0x01, 0x04
	.zero		2


	//----- nvinfo : EIATTR_CRS_STACK_SIZE
	.align		4
        /*0128*/ 	.byte	0x04, 0x1e
        /*012a*/ 	.short	(.L_624 - .L_623)
.L_623:
        /*012c*/ 	.word	0x00000000
.L_624:


//--------------------- .nv.info._ZN5flash24flash_fwd_splitkv_kernelI23Flash_fwd_kernel_traitsILi256ELi64ELi64ELi4ELb0ELb0EN7cutlass10bfloat16_tE19Flash_kernel_traitsILi256ELi64ELi64ELi4ES3_EELb1ELb0ELb0ELb0ELb0ELb1ELb1ELb1EEEvNS_16Flash_fwd_paramsE --------------------------
	.section	.nv.info._ZN5flash24flash_fwd_splitkv_kernelI23Flash_fwd_kernel_traitsILi256ELi64ELi64ELi4ELb0ELb0EN7cutlass10bfloat16_tE19Flash_kernel_traitsILi256ELi64ELi64ELi4ES3_EELb1ELb0ELb0ELb0ELb0ELb1ELb1ELb1EEEvNS_16Flash_fwd_paramsE,"",@"SHT_CUDA_INFO"
	.sectionflags	@""
	.align	4


	//----- nvinfo : EIATTR_CUDA_API_VERSION
	.align		4
        /*0000*/ 	.byte	0x04, 0x37
        /*0002*/ 	.short	(.L_626 - .L_625)
.L_625:
        /*0004*/ 	.word	0x00000082


	//----- nvinfo : EIATTR_SW2861232_WAR
	.align		4
.L_626:
        /*0008*/ 	.byte	0x01, 0x35
	.zero		2


	//----- nvinfo : EIATTR_PARAM_CBANK
	.align		4
        /*000c*/ 	.byte	0x04, 0x0a
        /*000e*/ 	.short	(.L_628 - .L_627)
	.align		4
.L_627:
        /*0010*/ 	.word	index@(.nv.constant0._ZN5flash24flash_fwd_splitkv_kernelI23Flash_fwd_kernel_traitsILi256ELi64ELi64ELi4ELb0ELb0EN7cutlass10bfloat16_tE19Flash_kernel_traitsILi256ELi64ELi64ELi4ES3_EELb1ELb0ELb0ELb0ELb0ELb1ELb1ELb1EEEvNS_16Flash_fwd_paramsE)
        /*0014*/ 	.short	0x0160
        /*0016*/ 	.short	0x01d0


	//----- nvinfo : EIATTR_CBANK_PARAM_SIZE
	.align		4
.L_628:
        /*0018*/ 	.byte	0x03, 0x19
        /*001a*/ 	.short	0x01d0


	//----- nvinfo : EIATTR_KPARAM_INFO
	.align		4
        /*001c*/ 	.byte	0x04, 0x17
        /*001e*/ 	.short	(.L_630 - .L_629)
.L_629:
        /*0020*/ 	.word	0x00000000
        /*0024*/ 	.short	0x0000
        /*0026*/ 	.short	0x0000
        /*0028*/ 	.byte	0x00, 0xf0, 0x41, 0x07


	//----- nvinfo : EIATTR_MAXREG_COUNT
	.align		4
.L_630:
        /*002c*/ 	.byte	0x03, 0x1b
        /*002e*/ 	.short	0x00ff


	//----- nvinfo : EIATTR_NUM_BARRIERS
	.align		4
        /*0030*/ 	.byte	0x02, 0x4c
        /*0032*/ 	.byte	0x01
	.zero		1


	//----- nvinfo : EIATTR_ANNOTATIONS
	.align		4
        /*0034*/ 	.byte	0x04, 0x55
        /*0036*/ 	.short	(.L_632 - .L_631)


	//   ....[0]....
.L_631:
        /*0038*/ 	.word	0x00000001
        /*003c*/ 	.byte	0x40, 0xd3, 0x01, 0x00, 0x01, 0x00, 0x00, 0x00, 0xf0, 0x21, 0x02, 0x00, 0x01, 0x00, 0x00, 0x00
        /*004c*/ 	.byte	0xd0, 0x6e, 0x02, 0x00, 0x01, 0x00, 0x00, 0x00, 0xf0, 0x71, 0x02, 0x00, 0x01, 0x00, 0x00, 0x00
        /*005c*/ 	.byte	0xc0, 0x72, 0x02, 0x00, 0x01, 0x00, 0x00, 0x00, 0xe0, 0x72, 0x02, 0x00, 0x01, 0x00, 0x00, 0x00
        /*006c*/ 	.byte	0x20, 0x91, 0x02, 0x00


	//----- nvinfo : EIATTR_MERCURY_ISA_VERSION
	.align		4
.L_632:
        /*0070*/ 	.byte	0x03, 0x5f
        /*0072*/ 	.short	0x0000


	//----- nvinfo : EIATTR_COOP_GROUP_MASK_REGIDS
	.align		4
        /*0074*/ 	.byte	0x04, 0x29
        /*0076*/ 	.short	(.L_634 - .L_633)


	//   ....[0]....
.L_633:
        /*0078*/ 	.word	0xffffffff


	//   ....[1]....
        /*007c*/ 	.word	0xffffffff


	//   ....[2]....
        /*0080*/ 	.word	0xffffffff


	//   ....[3]....
        /*0084*/ 	.word	0xffffffff


	//   ....[4]....
        /*0088*/ 	.word	0xffffffff


	//   ....[5]....
        /*008c*/ 	.word	0xffffffff


	//   ....[6]....
        /*0090*/ 	.word	0xffffffff


	//   ....[7]....
        /*0094*/ 	.word	0xffffffff


	//   ....[8]....
        /*0098*/ 	.word	0xffffffff


	//   ....[9]....
        /*009c*/ 	.word	0xffffffff


	//   ....[10]....
        /*00a0*/ 	.word	0xffffffff


	//   ....[11]....
        /*00a4*/ 	.word	0xffffffff


	//   ....[12]....
        /*00a8*/ 	.word	0xffffffff


	//   ....[13]....
        /*00ac*/ 	.word	0xffffffff


	//   ....[14]....
        /*00b0*/ 	.word	0xffffffff


	//   ....[15]....
        /*00b4*/ 	.word	0xffffffff


	//   ....[16]....
        /*00b8*/ 	.word	0xffffffff


	//   ....[17]....
        /*00bc*/ 	.word	0xffffffff


	//   ....[18]....
        /*00c0*/ 	.word	0xffffffff


	//   ....[19]....
        /*00c4*/ 	.word	0xffffffff


	//----- nvinfo : EIATTR_COOP_GROUP_INSTR_OFFSETS
	.align		4
.L_634:
        /*00c8*/ 	.byte	0x04, 0x28
        /*00ca*/ 	.short	(.L_636 - .L_635)


	//   ....[0]....
.L_635:
        /*00cc*/ 	.word	0x0001c600


	//   ....[1]....
        /*00d0*/ 	.word	0x0001c620


	//   ....[2]....
        /*00d4*/ 	.word	0x0001c640


	//   ....[3]....
        /*00d8*/ 	.word	0x0001c660


	//   ....[4]....
        /*00dc*/ 	.word	0x00020b30


	//   ....[5]....
        /*00e0*/ 	.word	0x00020b40


	//   ....[6]....
        /*00e4*/ 	.word	0x00020b70


	//   ....[7]....
        /*00e8*/ 	.word	0x00020b80


	//   ....[8]....
        /*00ec*/ 	.word	0x00025440


	//   ....[9]....
        /*00f0*/ 	.word	0x00025460


	//   ....[10]....
        /*00f4*/ 	.word	0x00025480


	//   ....[11]....
        /*00f8*/ 	.word	0x000254a0


	//   ....[12]....
        /*00fc*/ 	.word	0x000272d0


	//   ....[13]....
        /*0100*/ 	.word	0x00027310


	//   ....[14]....
        /*0104*/ 	.word	0x00027320


	//   ....[15]....
        /*0108*/ 	.word	0x00027350


	//   ....[16]....
        /*010c*/ 	.word	0x00029150


	//   ....[17]....
        /*0110*/ 	.word	0x000291b0


	//   ....[18]....
        /*0114*/ 	.word	0x00029200


	//   ....[19]....
        /*0118*/ 	.word	0x00029250


	//----- nvinfo : EIATTR_EXIT_INSTR_OFFSETS
	.align		4
.L_636:
        /*011c*/ 	.byte	0x04, 0x1c
        /*011e*/ 	.short	(.L_638 - .L_637)


	//   ....[0]....
.L_637:
        /*0120*/ 	.word	0x00000200


	//----- nvinfo : EIATTR_CTAIDZ_USED
	.align		4
.L_638:
        /*0124*/ 	.byte	0x01, 0x04
	.zero		2


	//----- nvinfo : EIATTR_CRS_STACK_SIZE
	.align		4
        /*0128*/ 	.byte	0x04, 0x1e
        /*012a*/ 	.short	(.L_640 - .L_639)
.L_639:
        /*012c*/ 	.word	0x00000000
.L_640:


//--------------------- .nv.info._ZN5flash24flash_fwd_splitkv_kernelI23Flash_fwd_kernel_traitsILi256ELi64ELi64ELi4ELb0ELb0EN7cutlass10bfloat16_tE19Flash_kernel_traitsILi256ELi64ELi64ELi4ES3_EELb1ELb0ELb0ELb0ELb1ELb0ELb0ELb0EEEvNS_16Flash_fwd_paramsE --------------------------
	.section	.nv.info._ZN5flash24flash_fwd_splitkv_kernelI23Flash_fwd_kernel_traitsILi256ELi64ELi64ELi4ELb0ELb0EN7cutlass10bfloat16_tE19Flash_kernel_traitsILi256ELi64ELi64ELi4ES3_EELb1ELb0ELb0ELb0ELb1ELb0ELb0ELb0EEEvNS_16Flash_fwd_paramsE,"",@"SHT_CUDA_INFO"
	.sectionflags	@""
	.align	4


	//----- nvinfo : EIATTR_CUDA_API_VERSION
	.align		4
        /*0000*/ 	.byte	0x04, 0x37
        /*0002*/ 	.short	(.L_642 - .L_641)
.L_641:
        /*0004*/ 	.word	0x00000082


	//----- nvinfo : EIATTR_SW2861232_WAR
	.align		4
.L_642:
        /*0008*/ 	.byte	0x01, 0x35
	.zero		2


	//----- nvinfo : EIATTR_PARAM_CBANK
	.align		4
        /*000c*/ 	.byte	0x04, 0x0a
        /*000e*/ 	.short	(.L_644 - .L_643)
	.align		4
.L_643:
        /*0010*/ 	.word	index@(.nv.constant0._ZN5flash24flash_fwd_splitkv_kernelI23Flash_fwd_kernel_traitsILi256ELi64ELi64ELi4ELb0ELb0EN7cutlass10bfloat16_tE19Flash_kernel_traitsILi256ELi64ELi64ELi4ES3_EELb1ELb0ELb0ELb0ELb1ELb0ELb0ELb0EEEvNS_16Flash_fwd_paramsE)
        /*0014*/ 	.short	0x0160
        /*0016*/ 	.short	0x01d0


	//----- nvinfo : EIATTR_CBANK_PARAM_SIZE
	.align		4
.L_644:
        /*0018*/ 	.byte	0x03, 0x19
        /*001a*/ 	.short	0x01d0


	//----- nvinfo : EIATTR_KPARAM_INFO
	.align		4
        /*001c*/ 	.byte	0x04, 0x17
        /*001e*/ 	.short	(.L_646 - .L_645)
.L_645:
        /*0020*/ 	.word	0x00000000
        /*0024*/ 	.short	0x0000
        /*0026*/ 	.short	0x0000
        /*0028*/ 	.byte	0x00, 0xf0, 0x41, 0x07


	//----- nvinfo : EIATTR_MAXREG_COUNT
	.align		4
.L_646:
        /*002c*/ 	.byte	0x03, 0x1b
        /*002e*/ 	.short	0x00ff


	//----- nvinfo : EIATTR_NUM_BARRIERS
	.align		4
        /*0030*/ 	.byte	0x02, 0x4c
        /*0032*/ 	.byte	0x01
	.zero		1


	//----- nvinfo : EIATTR_MERCURY_ISA_VERSION
	.align		4
        /*0034*/ 	.byte	0x03, 0x5f
        /*0036*/ 	.short	0x0000


	//----- nvinfo : EIATTR_COOP_GROUP_MASK_REGIDS
	.align		4
        /*0038*/ 	.byte	0x04, 0x29
        /*003a*/ 	.short	(.L_648 - .L_647)


	//   ....[0]....
.L_647:
        /*003c*/ 	.word	0xffffffff


	//   ....[1]....
        /*0040*/ 	.word	0xffffffff


	//   ....[2]....
        /*0044*/ 	.word	0xffffffff


	//   ....[3]....
        /*0048*/ 	.word	0xffffffff


	//   ....[4]....
        /*004c*/ 	.word	0xffffffff


	//   ....[5]....
        /*0050*/ 	.word	0xffffffff


	//   ....[6]....
        /*0054*/ 	.word	0xffffffff


	//   ....[7]....
        /*0058*/ 	.word	0xffffffff


	//   ....[8]....
        /*005c*/ 	.word	0xffffffff


	//   ....[9]....
        /*0060*/ 	.word	0xffffffff


	//   ....[10]....
        /*0064*/ 	.word	0xffffffff


	//   ....[11]....
        /*0068*/ 	.word	0xffffffff


	//   ....[12]....
        /*006c*/ 	.word	0xffffffff


	//   ....[13]....
        /*0070*/ 	.word	0xffffffff


	//   ....[14]....
        /*0074*/ 	.word	0xffffffff


	//   ....[15]....
        /*0078*/ 	.word	0xffffffff


	//----- nvinfo : EIATTR_COOP_GROUP_INSTR_OFFSETS
	.align		4
.L_648:
        /*007c*/ 	.byte	0x04, 0x28
        /*007e*/ 	.short	(.L_650 - .L_649)


	//   ....[0]....
.L_649:
        /*0080*/ 	.word	0x00004320


	//   ....[1]....
        /*0084*/ 	.word	0x00004340


	//   ....[2]....
        /*0088*/ 	.word	0x000043e0


	//   ....[3]....
        /*008c*/ 	.word	0x000043f0


	//   ....[4]....
        /*0090*/ 	.word	0x00007980


	//   ....[5]....
        /*0094*/ 	.word	0x00007990


	//   ....[6]....
        /*0098*/ 	.word	0x000079c0


	//   ....[7]....
        /*009c*/ 	.word	0x000079d0


	//   ....[8]....
        /*00a0*/ 	.word	0x0000b200


	//   ....[9]....
        /*00a4*/ 	.word	0x0000b220


	//   ....[10]....
        /*00a8*/ 	.word	0x0000b250


	//   ....[11]....
        /*00ac*/ 	.word	0x0000b260


	//   ....[12]....
        /*00b0*/ 	.word	0x0000ce50


	//   ....[13]....
        /*00b4*/ 	.word	0x0000ce90


	//   ....[14]....
        /*00b8*/ 	.word	0x0000cf00


	//   ....[15]....
        /*00bc*/ 	.word	0x0000cf10


	//----- nvinfo : EIATTR_EXIT_INSTR_OFFSETS
	.align		4
.L_650:
        /*00c0*/ 	.byte	0x04, 0x1c
        /*00c2*/ 	.short	(.L_652 - .L_651)


	//   ....[0]....
.L_651:
        /*00c4*/ 	.word	0x000002e0


	//   ....[1]....
        /*00c8*/ 	.word	0x00000b60


	//   ....[2]....
        /*00cc*/ 	.word	0x00000b90


	//   ....[3]....
        /*00d0*/ 	.word	0x0000eaa0


	//   ....[4]....
        /*00d4*/ 	.word	0x0000eb80


	//----- nvinfo : EIATTR_CTAIDZ_USED
	.align		4
.L_652:
        /*00d8*/ 	.byte	0x01, 0x04
	.zero		2


	//----- nvinfo : EIATTR_CRS_STACK_SIZE
	.align		4
        /*00dc*/ 	.byte	0x04, 0x1e
        /*00de*/ 	.short	(.L_654 - .L_653)
.L_653:
        /*00e0*/ 	.word	0x00000000
.L_654:


//--------------------- .nv.info._ZN5flash24flash_fwd_splitkv_kernelI23Flash_fwd_kernel_traitsILi256ELi64ELi64ELi4ELb0ELb0EN7cutlass10bfloat16_tE19Flash_kernel_traitsILi256ELi64ELi64ELi4ES3_EELb1ELb0ELb0ELb0ELb1ELb1ELb0ELb0EEEvNS_16Flash_fwd_paramsE --------------------------
	.section	.nv.info._ZN5flash24flash_fwd_splitkv_kernelI23Flash_fwd_kernel_traitsILi256ELi64ELi64ELi4ELb0ELb0EN7cutlass10bfloat16_tE19Flash_kernel_traitsILi256ELi64ELi64ELi4ES3_EELb1ELb0ELb0ELb0ELb1ELb1ELb0ELb0EEEvNS_16Flash_fwd_paramsE,"",@"SHT_CUDA_INFO"
	.sectionflags	@""
	.align	4


	//----- nvinfo : EIATTR_CUDA_API_VERSION
	.align		4
        /*0000*/ 	.byte	0x04, 0x37
        /*0002*/ 	.short	(.L_656 - .L_655)
.L_655:
        /*0004*/ 	.word	0x00000082


	//----- nvinfo : EIATTR_SW2861232_WAR
	.align		4
.L_656:
        /*0008*/ 	.byte	0x01, 0x35
	.zero		2


	//----- nvinfo : EIATTR_PARAM_CBANK
	.align		4
        /*000c*/ 	.byte	0x04, 0x0a
        /*000e*/ 	.short	(.L_658 - .L_657)
	.align		4
.L_657:
        /*0010*/ 	.word	index@(.nv.constant0._ZN5flash24flash_fwd_splitkv_kernelI23Flash_fwd_kernel_traitsILi256ELi64ELi64ELi4ELb0ELb0EN7cutlass10bfloat16_tE19Flash_kernel_traitsILi256ELi64ELi64ELi4ES3_EELb1ELb0ELb0ELb0ELb1ELb1ELb0ELb0EEEvNS_16Flash_fwd_paramsE)
        /*0014*/ 	.short	0x0160
        /*0016*/ 	.short	0x01d0


	//----- nvinfo : EIATTR_CBANK_PARAM_SIZE
	.align		4
.L_658:
        /*0018*/ 	.byte	0x03, 0x19
        /*001a*/ 	.short	0x01d0


	//----- nvinfo : EIATTR_KPARAM_INFO
	.align		4
        /*001c*/ 	.byte	0x04, 0x17
        /*001e*/ 	.short	(.L_660 - .L_659)
.L_659:
        /*0020*/ 	.word	0x00000000
        /*0024*/ 	.short	0x0000
        /*0026*/ 	.short	0x0000
        /*0028*/ 	.byte	0x00, 0xf0, 0x41, 0x07


	//----- nvinfo : EIATTR_MAXREG_COUNT
	.align		4
.L_660:
        /*002c*/ 	.byte	0x03, 0x1b
        /*002e*/ 	.short	0x00ff


	//----- nvinfo : EIATTR_NUM_BARRIERS
	.align		4
        /*0030*/ 	.byte	0x02, 0x4c
        /*0032*/ 	.byte	0x01
	.zero		1


	//----- nvinfo : EIATTR_MERCURY_ISA_VERSION
	.align		4
        /*0034*/ 	.byte	0x03, 0x5f
        /*0036*/ 	.short	0x0000


	//----- nvinfo : EIATTR_COOP_GROUP_MASK_REGIDS
	.align		4
        /*0038*/ 	.byte	0x04, 0x29
        /*003a*/ 	.short	(.L_662 - .L_661)


	//   ....[0]....
.L_661:
        /*003c*/ 	.word	0xffffffff


	//   ....[1]....
        /*0040*/ 	.word	0xffffffff


	//   ....[2]....
        /*0044*/ 	.word	0xffffffff


	//   ....[3]....
        /*0048*/ 	.word	0xffffffff


	//   ....[4]....
        /*004c*/ 	.word	0xffffffff


	//   ....[5]....
        /*0050*/ 	.word	0xffffffff


	//   ....[6]....
        /*0054*/ 	.word	0xffffffff


	//   ....[7]....
        /*0058*/ 	.word	0xffffffff


	//   ....[8]....
        /*005c*/ 	.word	0xffffffff


	//   ....[9]....
        /*0060*/ 	.word	0xffffffff


	//   ....[10]....
        /*0064*/ 	.word	0xffffffff


	//   ....[11]....
        /*0068*/ 	.word	0xffffffff


	//   ....[12]....
        /*006c*/ 	.word	0xffffffff


	//   ....[13]....
        /*0070*/ 	.word	0xffffffff


	//   ....[14]....
        /*0074*/ 	.word	0xffffffff


	//   ....[15]....
        /*0078*/ 	.word	0xffffffff


	//----- nvinfo : EIATTR_COOP_GROUP_INSTR_OFFSETS
	.align		4
.L_662:
        /*007c*/ 	.byte	0x04, 0x28
        /*007e*/ 	.short	(.L_664 - .L_663)


	//   ....[0]....
.L_663:
        /*0080*/ 	.word	0x00004840


	//   ....[1]....
        /*0084*/ 	.word	0x00004860


	//   ....[2]....
        /*0088*/ 	.word	0x00004900


	//   ....[3]....
        /*008c*/ 	.word	0x00004910


	//   ....[4]....
        /*0090*/ 	.word	0x00008310


	//   ....[5]....
        /*0094*/ 	.word	0x00008320


	//   ....[6]....
        /*0098*/ 	.word	0x00008350


	//   ....[7]....
        /*009c*/ 	.word	0x00008360


	//   ....[8]....
        /*00a0*/ 	.word	0x0000bf70


	//   ....[9]....
        /*00a4*/ 	.word	0x0000bf80


	//   ....[10]....
        /*00a8*/ 	.word	0x0000bfb0


	//   ....[11]....
        /*00ac*/ 	.word	0x0000bfc0


	//   ....[12]....
        /*00b0*/ 	.word	0x0000dbe0


	//   ....[13]....
        /*00b4*/ 	.word	0x0000dc20


	//   ....[14]....
        /*00b8*/ 	.word	0x0000dcb0


	//   ....[15]....
        /*00bc*/ 	.word	0x0000dcc0


	//----- nvinfo : EIATTR_EXIT_INSTR_OFFSETS
	.align		4
.L_664:
        /*00c0*/ 	.byte	0x04, 0x1c
        /*00c2*/ 	.short	(.L_666 - .L_665)


	//   ....[0]....
.L_665:
        /*00c4*/ 	.word	0x000002e0


	//   ....[1]....
        /*00c8*/ 	.word	0x00000b70


	//   ....[2]....
        /*00cc*/ 	.word	0x00000ba0


	//   ....[3]....
        /*00d0*/ 	.word	0x0000f830


	//   ....[4]....
        /*00d4*/ 	.word	0x0000f920


	//----- nvinfo : EIATTR_CTAIDZ_USED
	.align		4
.L_666:
        /*00d8*/ 	.byte	0x01, 0x04
	.zero		2


	//----- nvinfo : EIATTR_CRS_STACK_SIZE
	.align		4
        /*00dc*/ 	.byte	0x04, 0x1e
        /*00de*/ 	.short	(.L_668 - .L_667)
.L_667:
        /*00e0*/ 	.word	0x00000000
.L_668:


//--------------------- .nv.info._ZN5flash24flash_fwd_splitkv_kernelI23Flash_fwd_kernel_traitsILi256ELi64ELi64ELi4ELb0ELb0EN7cutlass10bfloat16_tE19Flash_kernel_traitsILi256ELi64ELi64ELi4ES3_EELb1ELb0ELb1ELb0ELb0ELb0ELb0ELb0EEEvNS_16Flash_fwd_paramsE --------------------------
	.section	.nv.info._ZN5flash24flash_fwd_splitkv_kernelI23Flash_fwd_kernel_traitsILi256ELi64ELi64ELi4ELb0ELb0EN7cutlass10bfloat16_tE19Flash_kernel_traitsILi256ELi64ELi64ELi4ES3_EELb1ELb0ELb1ELb0ELb0ELb0ELb0ELb0EEEvNS_16Flash_fwd_paramsE,"",@"SHT_CUDA_INFO"
	.sectionflags	@""
	.align	4


	//----- nvinfo : EIATTR_CUDA_API_VERSION
	.align		4
        /*0000*/ 	.byte	0x04, 0x37
        /*0002*/ 	.short	(.L_670 - .L_669)
.L_669:
        /*0004*/ 	.word	0x00000082


	//----- nvinfo : EIATTR_SW2861232_WAR
	.align		4
.L_670:
        /*0008*/ 	.byte	0x01, 0x35
	.zero		2


	//----- nvinfo : EIATTR_PARAM_CBANK
	.align		4
        /*000c*/ 	.byte	0x04, 0x0a
        /*000e*/ 	.short	(.L_672 - .L_671)
	.align		4
.L_671:
        /*0010*/ 	.word	index@(.nv.constant0._ZN5flash24flash_fwd_splitkv_kernelI23Flash_fwd_kernel_traitsILi256ELi64ELi64ELi4ELb0ELb0EN7cutlass10bfloat16_tE19Flash_kernel_traitsILi256ELi64ELi64ELi4ES3_EELb1ELb0ELb1ELb0ELb0ELb0ELb0ELb0EEEvNS_16Flash_fwd_paramsE)
        /*0014*/ 	.short	0x0160
        /*0016*/ 	.short	0x01d0


	//----- nvinfo : EIATTR_CBANK_PARAM_SIZE
	.align		4
.L_672:
        /*0018*/ 	.byte	0x03, 0x19
        /*001a*/ 	.short	0x01d0


	//----- nvinfo : EIATTR_KPARAM_INFO
	.align		4
        /*001c*/ 	.byte	0x04, 0x17
        /*001e*/ 	.short	(.L_674 - .L_673)
.L_673:
        /*0020*/ 	.word	0x00000000
        /*0024*/ 	.short	0x0000
        /*0026*/ 	.short	0x0000
        /*0028*/ 	.byte	0x00, 0xf0, 0x41, 0x07


	//----- nvinfo : EIATTR_MAXREG_COUNT
	.align		4
.L_674:
        /*002c*/ 	.byte	0x03, 0x1b
        /*002e*/ 	.short	0x00ff


	//----- nvinfo : EIATTR_NUM_BARRIERS
	.align		4
        /*0030*/ 	.byte	0x02, 0x4c
        /*0032*/ 	.byte	0x01
	.zero		1


	//----- nvinfo : EIATTR_MERCURY_ISA_VERSION
	.align		4
        /*0034*/ 	.byte	0x03, 0x5f
        /*0036*/ 	.short	0x0000


	//----- nvinfo : EIATTR_INT_WARP_WIDE_INSTR_OFFSETS
	.align		4
        /*0038*/ 	.byte	0x04, 0x31
        /*003a*/ 	.short	(.L_676 - .L_675)


	//   ....[0]....
.L_675:
        /*003c*/ 	.word	0x0000aaa0


	//----- nvinfo : EIATTR_COOP_GROUP_MASK_REGIDS
	.align		4
.L_676:
        /*0040*/ 	.byte	0x04, 0x29
        /*0042*/ 	.short	(.L_678 - .L_677)


	//   ....[0]....
.L_677:
        /*0044*/ 	.word	0xffffffff


	//   ....[1]....
        /*0048*/ 	.word	0xffffffff


	//   ....[2]....
        /*004c*/ 	.word	0xffffffff


	//   ....[3]....
        /*0050*/ 	.word	0xffffffff


	//   ....[4]....
        /*0054*/ 	.word	0xffffffff


	//   ....[5]....
        /*0058*/ 	.word	0xffffffff


	//   ....[6]....
        /*005c*/ 	.word	0xffffffff


	//   ....[7]....
        /*0060*/ 	.word	0xffffffff


	//   ....[8]....
        /*0064*/ 	.word	0xffffffff


	//   ....[9]....
        /*0068*/ 	.word	0xffffffff


	//   ....[10]....
        /*006c*/ 	.word	0xffffffff


	//   ....[11]....
        /*0070*/ 	.word	0xffffffff


	//   ....[12]....
        /*0074*/ 	.word	0xffffffff


	//   ....[13]....
        /*0078*/ 	.word	0xffffffff


	//   ....[14]....
        /*007c*/ 	.word	0xffffffff


	//   ....[15]....
        /*0080*/ 	.word	0xffffffff


	//----- nvinfo : EIATTR_COOP_GROUP_INSTR_OFFSETS
	.align		4
.L_678:
        /*0084*/ 	.byte	0x04, 0x28
        /*0086*/ 	.short	(.L_680 - .L_679)


	//   ....[0]....
.L_679:
        /*0088*/ 	.word	0x00006d70


	//   ....[1]....
        /*008c*/ 	.word	0x00006d90


	//   ....[2]....
        /*0090*/ 	.word	0x00006e30


	//   ....[3]....
        /*0094*/ 	.word	0x00006e40


	//   ....[4]....
        /*0098*/ 	.word	0x0000b640


	//   ....[5]....
        /*009c*/ 	.word	0x0000b650


	//   ....[6]....
        /*00a0*/ 	.word	0x0000b680


	//   ....[7]....
        /*00a4*/ 	.word	0x0000b690


	//   ....[8]....
        /*00a8*/ 	.word	0x000101b0


	//   ....[9]....
        /*00ac*/ 	.word	0x000101d0


	//   ....[10]....
        /*00b0*/ 	.word	0x000101f0


	//   ....[11]....
        /*00b4*/ 	.word	0x00010210


	//   ....[12]....
        /*00b8*/ 	.word	0x00011df0


	//   ....[13]....
        /*00bc*/ 	.word	0x00011e30


	//   ....[14]....
        /*00c0*/ 	.word	0x00011e60


	//   ....[15]....
        /*00c4*/ 	.word	0x00011e70


	//----- nvinfo : EIATTR_EXIT_INSTR_OFFSETS
	.align		4
.L_680:
        /*00c8*/ 	.byte	0x04, 0x1c
        /*00ca*/ 	.short	(.L_682 - .L_681)


	//   ....[0]....
.L_681:
        /*00cc*/ 	.word	0x000004c0


	//   ....[1]....
        /*00d0*/ 	.word	0x00000f50


	//   ....[2]....
        /*00d4*/ 	.word	0x00000f80


	//   ....[3]....
        /*00d8*/ 	.word	0x00013bc0


	//   ....[4]....
        /*00dc*/ 	.word	0x00013cd0


	//   ....[5]....
        /*00e0*/ 	.word	0x00013cf0


	//----- nvinfo : EIATTR_CTAIDZ_USED
	.align		4
.L_682:
        /*00e4*/ 	.byte	0x01, 0x04
	.zero		2


	//----- nvinfo : EIATTR_CRS_STACK_SIZE
	.align		4
        /*00e8*/ 	.byte	0x04, 0x1e
        /*00ea*/ 	.short	(.L_684 - .L_683)
.L_683:
        /*00ec*/ 	.word	0x00000000
.L_684:


//--------------------- .nv.info._ZN5flash24flash_fwd_splitkv_kernelI23Flash_fwd_kernel_traitsILi256ELi64ELi64ELi4ELb0ELb0EN7cutlass10bfloat16_tE19Flash_kernel_traitsILi256ELi64ELi64ELi4ES3_EELb1ELb0ELb1ELb0ELb0ELb1ELb0ELb0EEEvNS_16Flash_fwd_paramsE --------------------------
	.section	.nv.info._ZN5flash24flash_fwd_splitkv_kernelI23Flash_fwd_kernel_traitsILi256ELi64ELi64ELi4ELb0ELb0EN7cutlass10bfloat16_tE19Flash_kernel_traitsILi256ELi64ELi64ELi4ES3_EELb1ELb0ELb1ELb0ELb0ELb1ELb0ELb0EEEvNS_16Flash_fwd_paramsE,"",@"SHT_CUDA_INFO"
	.sectionflags	@""
	.align	4


	//----- nvinfo : EIATTR_CUDA_API_VERSION
	.align		4
        /*0000*/ 	.byte	0x04, 0x37
        /*0002*/ 	.short	(.L_686 - .L_685)
.L_685:
        /*0004*/ 	.word	0x00000082


	//----- nvinfo : EIATTR_SW2861232_WAR
	.align		4
.L_686:
        /*0008*/ 	.byte	0x01, 0x35
	.zero		2


	//----- nvinfo : EIATTR_PARAM_CBANK
	.align		4
        /*000c*/ 	.byte	0x04, 0x0a
        /*000e*/ 	.short	(.L_688 - .L_687)
	.align		4
.L_687:
        /*0010*/ 	.word	index@(.nv.constant0._ZN5flash24flash_fwd_splitkv_kernelI23Flash_fwd_kernel_traitsILi256ELi64ELi64ELi4ELb0ELb0EN7cutlass10bfloat16_tE19Flash_kernel_traitsILi256ELi64ELi64ELi4ES3_EELb1ELb0ELb1ELb0ELb0ELb1ELb0ELb0EEEvNS_16Flash_fwd_paramsE)
        /*0014*/ 	.short	0x0160
        /*0016*/ 	.short	0x01d0


	//----- nvinfo : EIATTR_CBANK_PARAM_SIZE
	.align		4
.L_688:
        /*0018*/ 	.byte	0x03, 0x19
        /*001a*/ 	.short	0x01d0


	//----- nvinfo : EIATTR_KPARAM_INFO
	.align		4
        /*001c*/ 	.byte	0x04, 0x17
        /*001e*/ 	.short	(.L_690 - .L_689)
.L_689:
        /*0020*/ 	.word	0x00000000
        /*0024*/ 	.short	0x0000
        /*0026*/ 	.short	0x0000
        /*0028*/ 	.byte	0x00, 0xf0, 0x41, 0x07


	//----- nvinfo : EIATTR_MAXREG_COUNT
	.align		4
.L_690:
        /*002c*/ 	.byte	0x03, 0x1b
        /*002e*/ 	.short	0x00ff


	//----- nvinfo : EIATTR_NUM_BARRIERS
	.align		4
        /*0030*/ 	.byte	0x02, 0x4c
        /*0032*/ 	.byte	0x01
	.zero		1


	//----- nvinfo : EIATTR_MERCURY_ISA_VERSION
	.align		4
        /*0034*/ 	.byte	0x03, 0x5f
        /*0036*/ 	.short	0x0000


	//----- nvinfo : EIATTR_INT_WARP_WIDE_INSTR_OFFSETS
	.align		4
        /*0038*/ 	.byte	0x04, 0x31
        /*003a*/ 	.short	(.L_692 - .L_691)


	//   ....[0]....
.L_691:
        /*003c*/ 	.word	0x0000b3f0


	//----- nvinfo : EIATTR_COOP_GROUP_MASK_REGIDS
	.align		4
.L_692:
        /*0040*/ 	.byte	0x04, 0x29
        /*0042*/ 	.short	(.L_694 - .L_693)


	//   ....[0]....
.L_693:
        /*0044*/ 	.word	0xffffffff


	//   ....[1]....
        /*0048*/ 	.word	0xffffffff


	//   ....[2]....
        /*004c*/ 	.word	0xffffffff


	//   ....[3]....
        /*0050*/ 	.word	0xffffffff


	//   ....[4]....
        /*0054*/ 	.word	0xffffffff


	//   ....[5]....
        /*0058*/ 	.word	0xffffffff


	//   ....[6]....
        /*005c*/ 	.word	0xffffffff


	//   ....[7]....
        /*0060*/ 	.word	0xffffffff


	//   ....[8]....
        /*0064*/ 	.word	0xffffffff


	//   ....[9]....
        /*0068*/ 	.word	0xffffffff


	//   ....[10]....
        /*006c*/ 	.word	0xffffffff


	//   ....[11]....
        /*0070*/ 	.word	0xffffffff


	//   ....[12]....
        /*0074*/ 	.word	0xffffffff


	//   ....[13]....
        /*0078*/ 	.word	0xffffffff


	//   ....[14]....
        /*007c*/ 	.word	0xffffffff


	//   ....[15]....
        /*0080*/ 	.word	0xffffffff


	//----- nvinfo : EIATTR_COOP_GROUP_INSTR_OFFSETS
	.align		4
.L_694:
        /*0084*/ 	.byte	0x04, 0x28
        /*0086*/ 	.short	(.L_696 - .L_695)


	//   ....[0]....
.L_695:
        /*0088*/ 	.word	0x000072c0


	//   ....[1]....
        /*008c*/ 	.word	0x000072e0


	//   ....[2]....
        /*0090*/ 	.word	0x00007380


	//   ....[3]....
        /*0094*/ 	.word	0x00007390


	//   ....[4]....
        /*0098*/ 	.word	0x0000bf80


	//   ....[5]....
        /*009c*/ 	.word	0x0000bf90


	//   ....[6]....
        /*00a0*/ 	.word	0x0000bfc0


	//   ....[7]....
        /*00a4*/ 	.word	0x0000bfd0


	//   ....[8]....
        /*00a8*/ 	.word	0x00011110


	//   ....[9]....
        /*00ac*/ 	.word	0x00011120


	//   ....[10]....
        /*00b0*/ 	.word	0x00011140


	//   ....[11]....
        /*00b4*/ 	.word	0x00011160


	//   ....[12]....
        /*00b8*/ 	.word	0x00012d60


	//   ....[13]....
        /*00bc*/ 	.word	0x00012da0


	//   ....[14]....
        /*00c0*/ 	.word	0x00012de0


	//   ....[15]....
        /*00c4*/ 	.word	0x00012e00


	//----- nvinfo : EIATTR_EXIT_INSTR_OFFSETS
	.align		4
.L_696:
        /*00c8*/ 	.byte	0x04, 0x1c
        /*00ca*/ 	.short	(.L_698 - .L_697)


	//   ....[0]....
.L_697:
        /*00cc*/ 	.word	0x000004c0


	//   ....[1]....
        /*00d0*/ 	.word	0x00000f50


	//   ....[2]....
        /*00d4*/ 	.word	0x00000f80


	//   ....[3]....
        /*00d8*/ 	.word	0x00014b30


	//   ....[4]....
        /*00dc*/ 	.word	0x00014c50


	//   ....[5]....
        /*00e0*/ 	.word	0x00014c70


	//----- nvinfo : EIATTR_CTAIDZ_USED
	.align		4
.L_698:
        /*00e4*/ 	.byte	0x01, 0x04
	.zero		2


	//----- nvinfo : EIATTR_CRS_STACK_SIZE
	.align		4
        /*00e8*/ 	.byte	0x04, 0x1e
        /*00ea*/ 	.short	(.L_700 - .L_699)
.L_699:
        /*00ec*/ 	.word	0x00000000
.L_700:


//--------------------- .nv.info._ZN5flash24flash_fwd_splitkv_kernelI23Flash_fwd_kernel_traitsILi256ELi64ELi64ELi4ELb0ELb0EN7cutlass10bfloat16_tE19Flash_kernel_traitsILi256ELi64ELi64ELi4ES3_EELb1ELb0ELb0ELb0ELb1ELb0ELb0ELb1EEEvNS_16Flash_fwd_paramsE --------------------------
	.section	.nv.info._ZN5flash24flash_fwd_splitkv_kernelI23Flash_fwd_kernel_traitsILi256ELi64ELi64ELi4ELb0ELb0EN7cutlass10bfloat16_tE19Flash_kernel_traitsILi256ELi64ELi64ELi4ES3_EELb1ELb0ELb0ELb0ELb1ELb0ELb0ELb1EEEvNS_16Flash_fwd_paramsE,"",@"SHT_CUDA_INFO"
	.sectionflags	@""
	.align	4


	//----- nvinfo : EIATTR_CUDA_API_VERSION
	.align		4
        /*0000*/ 	.byte	0x04, 0x37
        /*0002*/ 	.short	(.L_702 - .L_701)
.L_701:
        /*0004*/ 	.word	0x00000082


	//----- nvinfo : EIATTR_SW2861232_WAR
	.align		4
.L_702:
        /*0008*/ 	.byte	0x01, 0x35
	.zero		2


	//----- nvinfo : EIATTR_PARAM_CBANK
	.align		4
        /*000c*/ 	.byte	0x04, 0x0a
        /*000e*/ 	.short	(.L_704 - .L_703)
	.align		4
.L_703:
        /*0010*/ 	.word	index@(.nv.constant0._ZN5flash24flash_fwd_splitkv_kernelI23Flash_fwd_kernel_traitsILi256ELi64ELi64ELi4ELb0ELb0EN7cutlass10bfloat16_tE19Flash_kernel_traitsILi256ELi64ELi64ELi4ES3_EELb1ELb0ELb0ELb0ELb1ELb0ELb0ELb1EEEvNS_16Flash_fwd_paramsE)
        /*0014*/ 	.short	0x0160
        /*0016*/ 	.short	0x01d0


	//----- nvinfo : EIATTR_CBANK_PARAM_SIZE
	.align		4
.L_704:
        /*0018*/ 	.byte	0x03, 0x19
        /*001a*/ 	.short	0x01d0


	//----- nvinfo : EIATTR_KPARAM_INFO
	.align		4
        /*001c*/ 	.byte	0x04, 0x17
        /*001e*/ 	.short	(.L_706 - .L_705)
.L_705:
        /*0020*/ 	.word	0x00000000
        /*0024*/ 	.short	0x0000
        /*0026*/ 	.short	0x0000
        /*0028*/ 	.byte	0x00, 0xf0, 0x41, 0x07


	//----- nvinfo : EIATTR_MAXREG_COUNT
	.align		4
.L_706:
        /*002c*/ 	.byte	0x03, 0x1b
        /*002e*/ 	.short	0x00ff


	//----- nvinfo : EIATTR_NUM_BARRIERS
	.align		4
        /*0030*/ 	.byte	0x02, 0x4c
        /*0032*/ 	.byte	0x01
	.zero		1


	//----- nvinfo : EIATTR_ANNOTATIONS
	.align		4
        /*0034*/ 	.byte	0x04, 0x55
        /*0036*/ 	.short	(.L_708 - .L_707)


	//   ....[0]....
.L_707:
        /*0038*/ 	.word	0x00000001
        /*003c*/ 	.byte	0x80, 0x89, 0x01, 0x00, 0x01, 0x00, 0x00, 0x00, 0xd0, 0xc7, 0x01, 0x00, 0x01, 0x00, 0x00, 0x00
        /*004c*/ 	.byte	0x80, 0xe6, 0x01, 0x00, 0x01, 0x00, 0x00, 0x00, 0x60, 0x02, 0x02, 0x00, 0x01, 0x00, 0x00, 0x00
        /*005c*/ 	.byte	0x20, 0x05, 0x02, 0x00, 0x01, 0x00, 0x00, 0x00, 0x40, 0x05, 0x02, 0x00, 0x01, 0x00, 0x00, 0x00
        /*006c*/ 	.byte	0x40, 0x24, 0x02, 0x00


	//----- nvinfo : EIATTR_MERCURY_ISA_VERSION
	.align		4
.L_708:
        /*0070*/ 	.byte	0x03, 0x5f
        /*0072*/ 	.short	0x0000


	//----- nvinfo : EIATTR_COOP_GROUP_MASK_REGIDS
	.align		4
        /*0074*/ 	.byte	0x04, 0x29
        /*0076*/ 	.short	(.L_710 - .L_709)


	//   ....[0]....
.L_709:
        /*0078*/ 	.word	0xffffffff


	//   ....[1]....
        /*007c*/ 	.word	0xffffffff


	//   ....[2]....
        /*0080*/ 	.word	0xffffffff


	//   ....[3]....
        /*0084*/ 	.word	0xffffffff


	//   ....[4]....
        /*0088*/ 	.word	0xffffffff


	//   ....[5]....
        /*008c*/ 	.word	0xffffffff


	//   ....[6]....
        /*0090*/ 	.word	0xffffffff


	//   ....[7]....
        /*0094*/ 	.word	0xffffffff


	//   ....[8]....
        /*0098*/ 	.word	0xffffffff


	//   ....[9]....
        /*009c*/ 	.word	0xffffffff


	//   ....[10]....
        /*00a0*/ 	.word	0xffffffff


	//   ....[11]....
        /*00a4*/ 	.word	0xffffffff


	//   ....[12]....
        /*00a8*/ 	.word	0xffffffff


	//   ....[13]....
        /*00ac*/ 	.word	0xffffffff


	//   ....[14]....
        /*00b0*/ 	.word	0xffffffff


	//   ....[15]....
        /*00b4*/ 	.word	0xffffffff


	//   ....[16]....
        /*00b8*/ 	.word	0xffffffff


	//   ....[17]....
        /*00bc*/ 	.word	0xffffffff


	//   ....[18]....
        /*00c0*/ 	.word	0xffffffff


	//   ....[19]....
        /*00c4*/ 	.word	0xffffffff


	//----- nvinfo : EIATTR_COOP_GROUP_INSTR_OFFSETS
	.align		4
.L_710:
        /*00c8*/ 	.byte	0x04, 0x28
        /*00ca*/ 	.short	(.L_712 - .L_711)


	//   ....[0]....
.L_711:
        /*00cc*/ 	.word	0x000178d0


	//   ....[1]....
        /*00d0*/ 	.word	0x00017960


	//   ....[2]....
        /*00d4*/ 	.word	0x00017980


	//   ....[3]....
        /*00d8*/ 	.word	0x000179b0


	//   ....[4]....
        /*00dc*/ 	.word	0x0001adc0


	//   ....[5]....
        /*00e0*/ 	.word	0x0001ae10


	//   ....[6]....
        /*00e4*/ 	.word	0x0001ae30


	//   ....[7]....
        /*00e8*/ 	.word	0x0001ae60


	//   ....[8]....
        /*00ec*/ 	.word	0x0001e800


	//   ....[9]....
        /*00f0*/ 	.word	0x0001e820


	//   ....[10]....
        /*00f4*/ 	.word	0x0001e840


	//   ....[11]....
        /*00f8*/ 	.word	0x0001e860


	//   ....[12]....
        /*00fc*/ 	.word	0x00020530


	//   ....[13]....
        /*0100*/ 	.word	0x00020570


	//   ....[14]....
        /*0104*/ 	.word	0x00020580


	//   ....[15]....
        /*0108*/ 	.word	0x000205b0


	//   ....[16]....
        /*010c*/ 	.word	0x00022470


	//   ....[17]....
        /*0110*/ 	.word	0x000224b0


	//   ....[18]....
        /*0114*/ 	.word	0x00022500


	//   ....[19]....
        /*0118*/ 	.word	0x00022550


	//----- nvinfo : EIATTR_EXIT_INSTR_OFFSETS
	.align		4
.L_712:
        /*011c*/ 	.byte	0x04, 0x1c
        /*011e*/ 	.short	(.L_714 - .L_713)


	//   ....[0]....
.L_713:
        /*0120*/ 	.word	0x000000c0


	//----- nvinfo : EIATTR_CTAIDZ_USED
	.align		4
.L_714:
        /*0124*/ 	.byte	0x01, 0x04
	.zero		2


	//----- nvinfo : EIATTR_CRS_STACK_SIZE
	.align		4
        /*0128*/ 	.byte	0x04, 0x1e
        /*012a*/ 	.short	(.L_716 - .L_715)
.L_715:
        /*012c*/ 	.word	0x00000000
.L_716:


//--------------------- .nv.info._ZN5flash24flash_fwd_splitkv_kernelI23Flash_fwd_kernel_traitsILi256ELi64ELi64ELi4ELb0ELb0EN7cutlass10bfloat16_tE19Flash_kernel_traitsILi256ELi64ELi64ELi4ES3_EELb1ELb0ELb0ELb0ELb1ELb1ELb0ELb1EEEvNS_16Flash_fwd_paramsE --------------------------
	.section	.nv.info._ZN5flash24flash_fwd_splitkv_kernelI23Flash_fwd_kernel_traitsILi256ELi64ELi64ELi4ELb0ELb0EN7cutlass10bfloat16_tE19Flash_kernel_traitsILi256ELi64ELi64ELi4ES3_EELb1ELb0ELb0ELb0ELb1ELb1ELb0ELb1EEEvNS_16Flash_fwd_paramsE,"",@"SHT_CUDA_INFO"
	.sectionflags	@""
	.align	4


	//----- nvinfo : EIATTR_CUDA_API_VERSION
	.align		4
        /*0000*/ 	.byte	0x04, 0x37
        /*0002*/ 	.short	(.L_718 - .L_717)
.L_717:
        /*0004*/ 	.word	0x00000082


	//----- nvinfo : EIATTR_SW2861232_WAR
	.align		4
.L_718:
        /*0008*/ 	.byte	0x01, 0x35
	.zero		2


	//----- nvinfo : EIATTR_PARAM_CBANK
	.align		4
        /*000c*/ 	.byte	0x04, 0x0a
        /*000e*/ 	.short	(.L_720 - .L_719)
	.align		4
.L_719:
        /*0010*/ 	.word	index@(.nv.constant0._ZN5flash24flash_fwd_splitkv_kernelI23Flash_fwd_kernel_traitsILi256ELi64ELi64ELi4ELb0ELb0EN7cutlass10bfloat16_tE19Flash_kernel_traitsILi256ELi64ELi64ELi4ES3_EELb1ELb0ELb0ELb0ELb1ELb1ELb0ELb1EEEvNS_16Flash_fwd_paramsE)
        /*0014*/ 	.short	0x0160
        /*0016*/ 	.short	0x01d0


	//----- nvinfo : EIATTR_CBANK_PARAM_SIZE
	.align		4
.L_720:
        /*0018*/ 	.byte	0x03, 0x19
        /*001a*/ 	.short	0x01d0


	//----- nvinfo : EIATTR_KPARAM_INFO
	.align		4
        /*001c*/ 	.byte	0x04, 0x17
        /*001e*/ 	.short	(.L_722 - .L_721)
.L_721:
        /*0020*/ 	.word	0x00000000
        /*0024*/ 	.short	0x0000
        /*0026*/ 	.short	0x0000
        /*0028*/ 	.byte	0x00, 0xf0, 0x41, 0x07


	//----- nvinfo : EIATTR_MAXREG_COUNT
	.align		4
.L_722:
        /*002c*/ 	.byte	0x03, 0x1b
        /*002e*/ 	.short	0x00ff


	//----- nvinfo : EIATTR_NUM_BARRIERS
	.align		4
        /*0030*/ 	.byte	0x02, 0x4c
        /*0032*/ 	.byte	0x01
	.zero		1


	//----- nvinfo : EIATTR_ANNOTATIONS
	.align		4
        /*0034*/ 	.byte	0x04, 0x55
        /*0036*/ 	.short	(.L_724 - .L_723)


	//   ....[0]....
.L_723:
        /*0038*/ 	.word	0x00000001
        /*003c*/ 	.byte	0x70, 0x8d, 0x01, 0x00, 0x01, 0x00, 0x00, 0x00, 0xf0, 0xcf, 0x01, 0x00, 0x01, 0x00, 0x00, 0x00
        /*004c*/ 	.byte	0x00, 0xd3, 0x01, 0x00, 0x01, 0x00, 0x00, 0x00, 0x20, 0xd3, 0x01, 0x00, 0x01, 0x00, 0x00, 0x00
        /*005c*/ 	.byte	0x00, 0xf0, 0x01, 0x00, 0x01, 0x00, 0x00, 0x00, 0x30, 0xf0, 0x01, 0x00, 0x01, 0x00, 0x00, 0x00
        /*006c*/ 	.byte	0xf0, 0x0e, 0x02, 0x00, 0x01, 0x00, 0x00, 0x00, 0x30, 0x12, 0x02, 0x00, 0x01, 0x00, 0x00, 0x00
        /*007c*/ 	.byte	0x00, 0x13, 0x02, 0x00, 0x01, 0x00, 0x00, 0x00, 0x20, 0x13, 0x02, 0x00, 0x01, 0x00, 0x00, 0x00
        /*008c*/ 	.byte	0x20, 0x32, 0x02, 0x00


	//----- nvinfo : EIATTR_MERCURY_ISA_VERSION
	.align		4
.L_724:
        /*0090*/ 	.byte	0x03, 0x5f
        /*0092*/ 	.short	0x0000


	//----- nvinfo : EIATTR_COOP_GROUP_MASK_REGIDS
	.align		4
        /*0094*/ 	.byte	0x04, 0x29
        /*0096*/ 	.short	(.L_726 - .L_725)


	//   ....[0]....
.L_725:
        /*0098*/ 	.word	0xffffffff


	//   ....[1]....
        /*009c*/ 	.word	0xffffffff


	//   ....[2]....
        /*00a0*/ 	.word	0xffffffff


	//   ....[3]....
        /*00a4*/ 	.word	0xffffffff


	//   ....[4]....
        /*00a8*/ 	.word	0xffffffff


	//   ....[5]....
        /*00ac*/ 	.word	0xffffffff


	//   ....[6]....
        /*00b0*/ 	.word	0xffffffff


	//   ....[7]....
        /*00b4*/ 	.word	0xffffffff


	//   ....[8]....
        /*00b8*/ 	.word	0xffffffff


	//   ....[9]....
        /*00bc*/ 	.word	0xffffffff


	//   ....[10]....
        /*00c0*/ 	.word	0xffffffff


	//   ....[11]....
        /*00c4*/ 	.word	0xffffffff


	//   ....[12]....
        /*00c8*/ 	.word	0xffffffff


	//   ....[13]....
        /*00cc*/ 	.word	0xffffffff


	//   ....[14]....
        /*00d0*/ 	.word	0xffffffff


	//   ....[15]....
        /*00d4*/ 	.word	0xffffffff


	//   ....[16]....
        /*00d8*/ 	.word	0xffffffff


	//   ....[17]....
        /*00dc*/ 	.word	0xffffffff


	//   ....[18]....
        /*00e0*/ 	.word	0xffffffff


	//   ....[19]....
        /*00e4*/ 	.word	0xffffffff


	//----- nvinfo : EIATTR_COOP_GROUP_INSTR_OFFSETS
	.align		4
.L_726:
        /*00e8*/ 	.byte	0x04, 0x28
        /*00ea*/ 	.short	(.L_728 - .L_727)


	//   ....[0]....
.L_727:
        /*00ec*/ 	.word	0x00017ce0


	//   ....[1]....
        /*00f0*/ 	.word	0x00017d40


	//   ....[2]....
        /*00f4*/ 	.word	0x00017d60


	//   ....[3]....
        /*00f8*/ 	.word	0x00017d80


	//   ....[4]....
        /*00fc*/ 	.word	0x0001b5e0


	//   ....[5]....
        /*0100*/ 	.word	0x0001b620


	//   ....[6]....
        /*0104*/ 	.word	0x0001b640


	//   ....[7]....
        /*0108*/ 	.word	0x0001b670


	//   ....[8]....
        /*010c*/ 	.word	0x0001f450


	//   ....[9]....
        /*0110*/ 	.word	0x0001f470


	//   ....[10]....
        /*0114*/ 	.word	0x0001f490


	//   ....[11]....
        /*0118*/ 	.word	0x0001f4b0


	//   ....[12]....
        /*011c*/ 	.word	0x00021310


	//   ....[13]....
        /*0120*/ 	.word	0x00021350


	//   ....[14]....
        /*0124*/ 	.word	0x00021360


	//   ....[15]....
        /*0128*/ 	.word	0x00021390


	//   ....[16]....
        /*012c*/ 	.word	0x00023250


	//   ....[17]....
        /*0130*/ 	.word	0x00023290


	//   ....[18]....
        /*0134*/ 	.word	0x000232e0


	//   ....[19]....
        /*0138*/ 	.word	0x00023330


	//----- nvinfo : EIATTR_EXIT_INSTR_OFFSETS
	.align		4
.L_728:
        /*013c*/ 	.byte	0x04, 0x1c
        /*013e*/ 	.short	(.L_730 - .L_729)


	//   ....[0]....
.L_729:
        /*0140*/ 	.word	0x000000c0


	//----- nvinfo : EIATTR_CTAIDZ_USED
	.align		4
.L_730:
        /*0144*/ 	.byte	0x01, 0x04
	.zero		2


	//----- nvinfo : EIATTR_CRS_STACK_SIZE
	.align		4
        /*0148*/ 	.byte	0x04, 0x1e
        /*014a*/ 	.short	(.L_732 - .L_731)
.L_731:
        /*014c*/ 	.word	0x00000000
.L_732:


//--------------------- .nv.info._ZN5flash24flash_fwd_splitkv_kernelI23Flash_fwd_kernel_traitsILi256ELi64ELi64ELi4ELb0ELb0EN7cutlass10bfloat16_tE19Flash_kernel_traitsILi256ELi64ELi64ELi4ES3_EELb1ELb0ELb1ELb0ELb0ELb0ELb0ELb1EEEvNS_16Flash_fwd_paramsE --------------------------
	.section	.nv.info._ZN5flash24flash_fwd_splitkv_kernelI23Flash_fwd_kernel_traitsILi256ELi64ELi64ELi4ELb0ELb0EN7cutlass10bfloat16_tE19Flash_kernel_traitsILi256ELi64ELi64ELi4ES3_EELb1ELb0ELb1ELb0ELb0ELb0ELb0ELb1EEEvNS_16Flash_fwd_paramsE,"",@"SHT_CUDA_INFO"
	.sectionflags	@""
	.align	4


	//----- nvinfo : EIATTR_CUDA_API_VERSION
	.align		4
        /*0000*/ 	.byte	0x04, 0x37
        /*0002*/ 	.short	(.L_734 - .L_733)
.L_733:
        /*0004*/ 	.word	0x00000082


	//----- nvinfo : EIATTR_SW2861232_WAR
	.align		4
.L_734:
        /*0008*/ 	.byte	0x01, 0x35
	.zero		2


	//----- nvinfo : EIATTR_PARAM_CBANK
	.align		4
        /*000c*/ 	.byte	0x04, 0x0a
        /*000e*/ 	.short	(.L_736 - .L_735)
	.align		4
.L_735:
        /*0010*/ 	.word	index@(.nv.constant0._ZN5flash24flash_fwd_splitkv_kernelI23Flash_fwd_kernel_traitsILi256ELi64ELi64ELi4ELb0ELb0EN7cutlass10bfloat16_tE19Flash_kernel_traitsILi256ELi64ELi64ELi4ES3_EELb1ELb0ELb1ELb0ELb0ELb0ELb0ELb1EEEvNS_16Flash_fwd_paramsE)
        /*0014*/ 	.short	0x0160
        /*0016*/ 	.short	0x01d0


	//----- nvinfo : EIATTR_CBANK_PARAM_SIZE
	.align		4
.L_736:
        /*0018*/ 	.byte	0x03, 0x19
        /*001a*/ 	.short	0x01d0


	//----- nvinfo : EIATTR_KPARAM_INFO
	.align		4
        /*001c*/ 	.byte	0x04, 0x17
        /*001e*/ 	.short	(.L_738 - .L_737)
.L_737:
        /*0020*/ 	.word	0x00000000
        /*0024*/ 	.short	0x0000
        /*0026*/ 	.short	0x0000
        /*0028*/ 	.byte	0x00, 0xf0, 0x41, 0x07


	//----- nvinfo : EIATTR_MAXREG_COUNT
	.align		4
.L_738:
        /*002c*/ 	.byte	0x03, 0x1b
        /*002e*/ 	.short	0x00ff


	//----- nvinfo : EIATTR_NUM_BARRIERS
	.align		4
        /*0030*/ 	.byte	0x02, 0x4c
        /*0032*/ 	.byte	0x01
	.zero		1


	//----- nvinfo : EIATTR_MERCURY_ISA_VERSION
	.align		4
        /*0034*/ 	.byte	0x03, 0x5f
        /*0036*/ 	.short	0x0000


	//----- nvinfo : EIATTR_COOP_GROUP_MASK_REGIDS
	.align		4
        /*0038*/ 	.byte	0x04, 0x29
        /*003a*/ 	.short	(.L_740 - .L_739)


	//   ....[0]....
.L_739:
        /*003c*/ 	.word	0xffffffff


	//   ....[1]....
        /*0040*/ 	.word	0xffffffff


	//   ....[2]....
        /*0044*/ 	.word	0xffffffff


	//   ....[3]....
        /*0048*/ 	.word	0xffffffff


	//   ....[4]....
        /*004c*/ 	.word	0xffffffff


	//   ....[5]....
        /*0050*/ 	.word	0xffffffff


	//   ....[6]....
        /*0054*/ 	.word	0xffffffff


	//   ....[7]....
        /*0058*/ 	.word	0xffffffff


	//   ....[8]....
        /*005c*/ 	.word	0xffffffff


	//   ....[9]....
        /*0060*/ 	.word	0xffffffff


	//   ....[10]....
        /*0064*/ 	.word	0xffffffff


	//   ....[11]....
        /*0068*/ 	.word	0xffffffff


	//   ....[12]....
        /*006c*/ 	.word	0xffffffff


	//   ....[13]....
        /*0070*/ 	.word	0xffffffff


	//   ....[14]....
        /*0074*/ 	.word	0xffffffff


	//   ....[15]....
        /*0078*/ 	.word	0xffffffff


	//   ....[16]....
        /*007c*/ 	.word	0xffffffff


	//   ....[17]....
        /*0080*/ 	.word	0xffffffff


	//   ....[18]....
        /*0084*/ 	.word	0xffffffff


	//   ....[19]....
        /*0088*/ 	.word	0xffffffff


	//----- nvinfo : EIATTR_COOP_GROUP_INSTR_OFFSETS
	.align		4
.L_740:
        /*008c*/ 	.byte	0x04, 0x28
        /*008e*/ 	.short	(.L_742 - .L_741)


	//   ....[0]....
.L_741:
        /*0090*/ 	.word	0x0001c030


	//   ....[1]....
        /*0094*/ 	.word	0x0001c0e0


	//   ....[2]....
        /*0098*/ 	.word	0x0001c0f0


	//   ....[3]....
        /*009c*/ 	.word	0x0001c170


	//   ....[4]....
        /*00a0*/ 	.word	0x000204f0


	//   ....[5]....
        /*00a4*/ 	.word	0x00020500


	//   ....[6]....
        /*00a8*/ 	.word	0x00020530


	//   ....[7]....
        /*00ac*/ 	.word	0x00020540


	//   ....[8]....
        /*00b0*/ 	.word	0x00024e10


	//   ....[9]....
        /*00b4*/ 	.word	0x00024e20


	//   ....[10]....
        /*00b8*/ 	.word	0x00024e40


	//   ....[11]....
        /*00bc*/ 	.word	0x00024e60


	//   ....[12]....
        /*00c0*/ 	.word	0x00026b10


	//   ....[13]....
        /*00c4*/ 	.word	0x00026b40


	//   ....[14]....
        /*00c8*/ 	.word	0x00026b50


	//   ....[15]....
        /*00cc*/ 	.word	0x00026b80


	//   ....[16]....
        /*00d0*/ 	.word	0x00028c00


	//   ....[17]....
        /*00d4*/ 	.word	0x00028c50


	//   ....[18]....
        /*00d8*/ 	.word	0x00028ca0


	//   ....[19]....
        /*00dc*/ 	.word	0x00028cf0


	//----- nvinfo : EIATTR_EXIT_INSTR_OFFSETS
	.align		4
.L_742:
        /*00e0*/ 	.byte	0x04, 0x1c
        /*00e2*/ 	.short	(.L_744 - .L_743)


	//   ....[0]....
.L_743:
        /*00e4*/ 	.word	0x000000b0


	//----- nvinfo : EIATTR_CTAIDZ_USED
	.align		4
.L_744:
        /*00e8*/ 	.byte	0x01, 0x04
	.zero		2


	//----- nvinfo : EIATTR_CRS_STACK_SIZE
	.align		4
        /*00ec*/ 	.byte	0x04, 0x1e
        /*00ee*/ 	.short	(.L_746 - .L_745)
.L_745:
        /*00f0*/ 	.word	0x00000000
.L_746:


//--------------------- .nv.info._ZN5flash24flash_fwd_splitkv_kernelI23Flash_fwd_kernel_traitsILi256ELi64ELi64ELi4ELb0ELb0EN7cutlass10bfloat16_tE19Flash_kernel_traitsILi256ELi64ELi64ELi4ES3_EELb1ELb0ELb1ELb0ELb0ELb1ELb0ELb1EEEvNS_16Flash_fwd_paramsE --------------------------
	.section	.nv.info._ZN5flash24flash_fwd_splitkv_kernelI23Flash_fwd_kernel_traitsILi256ELi64ELi64ELi4ELb0ELb0EN7cutlass10bfloat16_tE19Flash_kernel_traitsILi256ELi64ELi64ELi4ES3_EELb1ELb0ELb1ELb0ELb0ELb1ELb0ELb1EEEvNS_16Flash_fwd_paramsE,"",@"SHT_CUDA_INFO"
	.sectionflags	@""
	.align	4


	//----- nvinfo : EIATTR_CUDA_API_VERSION
	.align		4
        /*0000*/ 	.byte	0x04, 0x37
        /*0002*/ 	.short	(.L_748 - .L_747)
.L_747:
        /*0004*/ 	.word	0x00000082


	//----- nvinfo : EIATTR_SW2861232_WAR
	.align		4
.L_748:
        /*0008*/ 	.byte	0x01, 0x35
	.zero		2


	//----- nvinfo : EIATTR_PARAM_CBANK
	.align		4
        /*000c*/ 	.byte	0x04, 0x0a
        /*000e*/ 	.short	(.L_750 - .L_749)
	.align		4
.L_749:
        /*0010*/ 	.word	index@(.nv.constant0._ZN5flash24flash_fwd_splitkv_kernelI23Flash_fwd_kernel_traitsILi256ELi64ELi64ELi4ELb0ELb0EN7cutlass10bfloat16_tE19Flash_kernel_traitsILi256ELi64ELi64ELi4ES3_EELb1ELb0ELb1ELb0ELb0ELb1ELb0ELb1EEEvNS_16Flash_fwd_paramsE)
        /*0014*/ 	.short	0x0160
        /*0016*/ 	.short	0x01d0


	//----- nvinfo : EIATTR_CBANK_PARAM_SIZE
	.align		4
.L_750:
        /*0018*/ 	.byte	0x03, 0x19
        /*001a*/ 	.short	0x01d0


	//----- nvinfo : EIATTR_KPARAM_INFO
	.align		4
        /*001c*/ 	.byte	0x04, 0x17
        /*001e*/ 	.short	(.L_752 - .L_751)
.L_751:
        /*0020*/ 	.word	0x00000000
        /*0024*/ 	.short	0x0000
        /*0026*/ 	.short	0x0000
        /*0028*/ 	.byte	0x00, 0xf0, 0x41, 0x07


	//----- nvinfo : EIATTR_MAXREG_COUNT
	.align		4
.L_752:
        /*002c*/ 	.byte	0x03, 0x1b
        /*002e*/ 	.short	0x00ff


	//----- nvinfo : EIATTR_NUM_BARRIERS
	.align		4
        /*0030*/ 	.byte	0x02, 0x4c
        /*0032*/ 	.byte	0x01
	.zero		1


	//----- nvinfo : EIATTR_ANNOTATIONS
	.align		4
        /*0034*/ 	.byte	0x04, 0x55
        /*0036*/ 	.short	(.L_754 - .L_753)


	//   ....[0]....
.L_753:
        /*0038*/ 	.word	0x00000001
        /*003c*/ 	.byte	0x80, 0xca, 0x01, 0x00, 0x01, 0x00, 0x00, 0x00, 0xb0, 0x1b, 0x02, 0x00, 0x01, 0x00, 0x00, 0x00
        /*004c*/ 	.byte	0xb0, 0x68, 0x02, 0x00, 0x01, 0x00, 0x00, 0x00, 0x50, 0x6c, 0x02, 0x00, 0x01, 0x00, 0x00, 0x00
        /*005c*/ 	.byte	0x10, 0x6d, 0x02, 0x00, 0x01, 0x00, 0x00, 0x00, 0x30, 0x6d, 0x02, 0x00, 0x01, 0x00, 0x00, 0x00
        /*006c*/ 	.byte	0xd0, 0x8d, 0x02, 0x00


	//----- nvinfo : EIATTR_MERCURY_ISA_VERSION
	.align		4
.L_754:
        /*0070*/ 	.byte	0x03, 0x5f
        /*0072*/ 	.short	0x0000


	//----- nvinfo : EIATTR_COOP_GROUP_MASK_REGIDS
	.align		4
        /*0074*/ 	.byte	0x04, 0x29
        /*0076*/ 	.short	(.L_756 - .L_755)


	//   ....[0]....
.L_755:
        /*0078*/ 	.word	0xffffffff


	//   ....[1]....
        /*007c*/ 	.word	0xffffffff


	//   ....[2]....
        /*0080*/ 	.word	0xffffffff


	//   ....[3]....
        /*0084*/ 	.word	0xffffffff


	//   ....[4]....
        /*0088*/ 	.word	0xffffffff


	//   ....[5]....
        /*008c*/ 	.word	0xffffffff


	//   ....[6]....
        /*0090*/ 	.word	0xffffffff


	//   ....[7]....
        /*0094*/ 	.word	0xffffffff


	//   ....[8]....
        /*0098*/ 	.word	0xffffffff


	//   ....[9]....
        /*009c*/ 	.word	0xffffffff


	//   ....[10]....
        /*00a0*/ 	.word	0xffffffff


	//   ....[11]....
        /*00a4*/ 	.word	0xffffffff


	//   ....[12]....
        /*00a8*/ 	.word	0xffffffff


	//   ....[13]....
        /*00ac*/ 	.word	0xffffffff


	//   ....[14]....
        /*00b0*/ 	.word	0xffffffff


	//   ....[15]....
        /*00b4*/ 	.word	0xffffffff


	//   ....[16]....
        /*00b8*/ 	.word	0xffffffff


	//   ....[17]....
        /*00bc*/ 	.word	0xffffffff


	//   ....[18]....
        /*00c0*/ 	.word	0xffffffff


	//   ....[19]....
        /*00c4*/ 	.word	0xffffffff


	//----- nvinfo : EIATTR_COOP_GROUP_INSTR_OFFSETS
	.align		4
.L_756:
        /*00c8*/ 	.byte	0x04, 0x28
        /*00ca*/ 	.short	(.L_758 - .L_757)


	//   ....[0]....
.L_757:
        /*00cc*/ 	.word	0x0001ba00


	//   ....[1]....
        /*00d0*/ 	.word	0x0001ba70


	//   ....[2]....
        /*00d4*/ 	.word	0x0001ba90


	//   ....[3]....
        /*00d8*/ 	.word	0x0001bab0


	//   ....[4]....
        /*00dc*/ 	.word	0x00020190


	//   ....[5]....
        /*00e0*/ 	.word	0x000201e0


	//   ....[6]....
        /*00e4*/ 	.word	0x00020200


	//   ....[7]....
        /*00e8*/ 	.word	0x00020230


	//   ....[8]....
        /*00ec*/ 	.word	0x00024f00


	//   ....[9]....
        /*00f0*/ 	.word	0x00024f10


	//   ....[10]....
        /*00f4*/ 	.word	0x00024f30


	//   ....[11]....
        /*00f8*/ 	.word	0x00024f50


	//   ....[12]....
        /*00fc*/ 	.word	0x00026d20


	//   ....[13]....
        /*0100*/ 	.word	0x00026d60


	//   ....[14]....
        /*0104*/ 	.word	0x00026d70


	//   ....[15]....
        /*0108*/ 	.word	0x00026da0


	//   ....[16]....
        /*010c*/ 	.word	0x00028e00


	//   ....[17]....
        /*0110*/ 	.word	0x00028e40


	//   ....[18]....
        /*0114*/ 	.word	0x00028e90


	//   ....[19]....
        /*0118*/ 	.word	0x00028ee0


	//----- nvinfo : EIATTR_EXIT_INSTR_OFFSETS
	.align		4
.L_758:
        /*011c*/ 	.byte	0x04, 0x1c
        /*011e*/ 	.short	(.L_760 - .L_759)


	//   ....[0]....
.L_759:
        /*0120*/ 	.word	0x000000c0


	//----- nvinfo : EIATTR_CTAIDZ_USED
	.align		4
.L_760:
        /*0124*/ 	.byte	0x01, 0x04
	.zero		2


	//----- nvinfo : EIATTR_CRS_STACK_SIZE
	.align		4
        /*0128*/ 	.byte	0x04, 0x1e
        /*012a*/ 	.short	(.L_762 - .L_761)
.L_761:
        /*012c*/ 	.word	0x00000000
.L_762:


//--------------------- .nv.info._ZN5flash24flash_fwd_splitkv_kernelI23Flash_fwd_kernel_traitsILi256ELi64ELi64ELi4ELb0ELb0EN7cutlass10bfloat16_tE19Flash_kernel_traitsILi256ELi64ELi64ELi4ES3_EELb1ELb0ELb0ELb0ELb1ELb0ELb1ELb0EEEvNS_16Flash_fwd_paramsE --------------------------
	.section	.nv.info._ZN5flash24flash_fwd_splitkv_kernelI23Flash_fwd_kernel_traitsILi256ELi64ELi64ELi4ELb0ELb0EN7cutlass10bfloat16_tE19Flash_kernel_traitsILi256ELi64ELi64ELi4ES3_EELb1ELb0ELb0ELb0ELb1ELb0ELb1ELb0EEEvNS_16Flash_fwd_paramsE,"",@"SHT_CUDA_INFO"
	.sectionflags	@""
	.align	4


	//----- nvinfo : EIATTR_CUDA_API_VERSION
	.align		4
        /*0000*/ 	.byte	0x04, 0x37
        /*0002*/ 	.short	(.L_764 - .L_763)
.L_763:
        /*0004*/ 	.word	0x00000082


	//----- nvinfo : EIATTR_SW2861232_WAR
	.align		4
.L_764:
        /*0008*/ 	.byte	0x01, 0x35
	.zero		2


	//----- nvinfo : EIATTR_PARAM_CBANK
	.align		4
        /*000c*/ 	.byte	0x04, 0x0a
        /*000e*/ 	.short	(.L_766 - .L_765)
	.align		4
.L_765:
        /*0010*/ 	.word	index@(.nv.constant0._ZN5flash24flash_fwd_splitkv_kernelI23Flash_fwd_kernel_traitsILi256ELi64ELi64ELi4ELb0ELb0EN7cutlass10bfloat16_tE19Flash_kernel_traitsILi256ELi64ELi64ELi4ES3_EELb1ELb0ELb0ELb0ELb1ELb0ELb1ELb0EEEvNS_16Flash_fwd_paramsE)
        /*0014*/ 	.short	0x0160
        /*0016*/ 	.short	0x01d0


	//----- nvinfo : EIATTR_CBANK_PARAM_SIZE
	.align		4
.L_766:
        /*0018*/ 	.byte	0x03, 0x19
        /*001a*/ 	.short	0x01d0


	//----- nvinfo : EIATTR_KPARAM_INFO
	.align		4
        /*001c*/ 	.byte	0x04, 0x17
        /*001e*/ 	.short	(.L_768 - .L_767)
.L_767:
        /*0020*/ 	.word	0x00000000
        /*0024*/ 	.short	0x0000
        /*0026*/ 	.short	0x0000
        /*0028*/ 	.byte	0x00, 0xf0, 0x41, 0x07


	//----- nvinfo : EIATTR_MAXREG_COUNT
	.align		4
.L_768:
        /*002c*/ 	.byte	0x03, 0x1b
        /*002e*/ 	.short	0x00ff


	//----- nvinfo : EIATTR_NUM_BARRIERS
	.align		4
        /*0030*/ 	.byte	0x02, 0x4c
        /*0032*/ 	.byte	0x01
	.zero		1


	//----- nvinfo : EIATTR_MERCURY_ISA_VERSION
	.align		4
        /*0034*/ 	.byte	0x03, 0x5f
        /*0036*/ 	.short	0x0000


	//----- nvinfo : EIATTR_COOP_GROUP_MASK_REGIDS
	.align		4
        /*0038*/ 	.byte	0x04, 0x29
        /*003a*/ 	.short	(.L_770 - .L_769)


	//   ....[0]....
.L_769:
        /*003c*/ 	.word	0xffffffff


	//   ....[1]....
        /*0040*/ 	.word	0xffffffff


	//   ....[2]....
        /*0044*/ 	.word	0xffffffff


	//   ....[3]....
        /*0048*/ 	.word	0xffffffff


	//   ....[4]....
        /*004c*/ 	.word	0xffffffff


	//   ....[5]....
        /*0050*/ 	.word	0xffffffff


	//   ....[6]....
        /*0054*/ 	.word	0xffffffff


	//   ....[7]....
        /*0058*/ 	.word	0xffffffff


	//   ....[8]....
        /*005c*/ 	.word	0xffffffff


	//   ....[9]....
        /*0060*/ 	.word	0xffffffff


	//   ....[10]....
        /*0064*/ 	.word	0xffffffff


	//   ....[11]....
        /*0068*/ 	.word	0xffffffff


	//   ....[12]....
        /*006c*/ 	.word	0xffffffff


	//   ....[13]....
        /*0070*/ 	.word	0xffffffff


	//   ....[14]....
        /*0074*/ 	.word	0xffffffff


	//   ....[15]....
        /*0078*/ 	.word	0xffffffff


	//----- nvinfo : EIATTR_COOP_GROUP_INSTR_OFFSETS
	.align		4
.L_770:
        /*007c*/ 	.byte	0x04, 0x28
        /*007e*/ 	.short	(.L_772 - .L_771)


	//   ....[0]....
.L_771:
        /*0080*/ 	.word	0x00004560


	//   ....[1]....
        /*0084*/ 	.word	0x000045f0


	//   ....[2]....
        /*0088*/ 	.word	0x00004610


	//   ....[3]....
        /*008c*/ 	.word	0x00004630


	//   ....[4]....
        /*0090*/ 	.word	0x00007b10


	//   ....[5]....
        /*0094*/ 	.word	0x00007b20


	//   ....[6]....
        /*0098*/ 	.word	0x00007b50


	//   ....[7]....
        /*009c*/ 	.word	0x00007b60


	//   ....[8]....
        /*00a0*/ 	.word	0x0000b3b0


	//   ....[9]....
        /*00a4*/ 	.word	0x0000b3d0


	//   ....[10]....
        /*00a8*/ 	.word	0x0000b400


	//   ....[11]....
        /*00ac*/ 	.word	0x0000b410


	//   ....[12]....
        /*00b0*/ 	.word	0x0000cff0


	//   ....[13]....
        /*00b4*/ 	.word	0x0000d030


	//   ....[14]....
        /*00b8*/ 	.word	0x0000d080


	//   ....[15]....
        /*00bc*/ 	.word	0x0000d090


	//----- nvinfo : EIATTR_EXIT_INSTR_OFFSETS
	.align		4
.L_772:
        /*00c0*/ 	.byte	0x04, 0x1c
        /*00c2*/ 	.short	(.L_774 - .L_773)


	//   ....[0]....
.L_773:
        /*00c4*/ 	.word	0x00000420


	//   ....[1]....
        /*00c8*/ 	.word	0x00000cc0


	//   ....[2]....
        /*00cc*/ 	.word	0x00000cf0


	//   ....[3]....
        /*00d0*/ 	.word	0x0000e800


	//   ....[4]....
        /*00d4*/ 	.word	0x0000e850


	//----- nvinfo : EIATTR_CTAIDZ_USED
	.align		4
.L_774:
        /*00d8*/ 	.byte	0x01, 0x04
	.zero		2


	//----- nvinfo : EIATTR_CRS_STACK_SIZE
	.align		4
        /*00dc*/ 	.byte	0x04, 0x1e
        /*00de*/ 	.short	(.L_776 - .L_775)
.L_775:
        /*00e0*/ 	.word	0x00000000
.L_776:


//--------------------- .nv.info._ZN5flash24flash_fwd_splitkv_kernelI23Flash_fwd_kernel_traitsILi256ELi64ELi64ELi4ELb0ELb0EN7cutlass10bfloat16_tE19Flash_kernel_traitsILi256ELi64ELi64ELi4ES3_EELb1ELb0ELb0ELb0ELb1ELb1ELb1ELb0EEEvNS_16Flash_fwd_paramsE --------------------------
	.section	.nv.info._ZN5flash24flash_fwd_splitkv_kernelI23Flash_fwd_kernel_traitsILi256ELi64ELi64ELi4ELb0ELb0EN7cutlass10bfloat16_tE19Flash_kernel_traitsILi256ELi64ELi64ELi4ES3_EELb1ELb0ELb0ELb0ELb1ELb1ELb1ELb0EEEvNS_16Flash_fwd_paramsE,"",@"SHT_CUDA_INFO"
	.sectionflags	@""
	.align	4


	//----- nvinfo : EIATTR_CUDA_API_VERSION
	.align		4
        /*0000*/ 	.byte	0x04, 0x37
        /*0002*/ 	.short	(.L_778 - .L_777)
.L_777:
        /*0004*/ 	.word	0x00000082


	//----- nvinfo : EIATTR_SW2861232_WAR
	.align		4
.L_778:
        /*0008*/ 	.byte	0x01, 0x35
	.zero		2


	//----- nvinfo : EIATTR_PARAM_CBANK
	.align		4
        /*000c*/ 	.byte	0x04, 0x0a
        /*000e*/ 	.short	(.L_780 - .L_779)
	.align		4
.L_779:
        /*0010*/ 	.word	index@(.nv.constant0._ZN5flash24flash_fwd_splitkv_kernelI23Flash_fwd_kernel_traitsILi256ELi64ELi64ELi4ELb0ELb0EN7cutlass10bfloat16_tE19Flash_kernel_traitsILi256ELi64ELi64ELi4ES3_EELb1ELb0ELb0ELb0ELb1ELb1ELb1ELb0EEEvNS_16Flash_fwd_paramsE)
        /*0014*/ 	.short	0x0160
        /*0016*/ 	.short	0x01d0


	//----- nvinfo : EIATTR_CBANK_PARAM_SIZE
	.align		4
.L_780:
        /*0018*/ 	.byte	0x03, 0x19
        /*001a*/ 	.short	0x01d0


	//----- nvinfo : EIATTR_KPARAM_INFO
	.align		4
        /*001c*/ 	.byte	0x04, 0x17
        /*001e*/ 	.short	(.L_782 - .L_781)
.L_781:
        /*0020*/ 	.word	0x00000000
        /*0024*/ 	.short	0x0000
        /*0026*/ 	.short	0x0000
        /*0028*/ 	.byte	0x00, 0xf0, 0x41, 0x07


	//----- nvinfo : EIATTR_MAXREG_COUNT
	.align		4
.L_782:
        /*002c*/ 	.byte	0x03, 0x1b
        /*002e*/ 	.short	0x00ff


	//----- nvinfo : EIATTR_NUM_BARRIERS
	.align		4
        /*0030*/ 	.byte	0x02, 0x4c
        /*0032*/ 	.byte	0x01
	.zero		1


	//----- nvinfo : EIATTR_MERCURY_ISA_VERSION
	.align		4
        /*0034*/ 	.byte	0x03, 0x5f
        /*0036*/ 	.short	0x0000


	//----- nvinfo : EIATTR_COOP_GROUP_MASK_REGIDS
	.align		4
        /*0038*/ 	.byte	0x04, 0x29
        /*003a*/ 	.short	(.L_784 - .L_783)


	//   ....[0]....
.L_783:
        /*003c*/ 	.word	0xffffffff


	//   ....[1]....
        /*0040*/ 	.word	0xffffffff


	//   ....[2]....
        /*0044*/ 	.word	0xffffffff


	//   ....[3]....
        /*0048*/ 	.word	0xffffffff


	//   ....[4]....
        /*004c*/ 	.word	0xffffffff


	//   ....[5]....
        /*0050*/ 	.word	0xffffffff


	//   ....[6]....
        /*0054*/ 	.word	0xffffffff


	//   ....[7]....
        /*0058*/ 	.word	0xffffffff


	//   ....[8]....
        /*005c*/ 	.word	0xffffffff


	//   ....[9]....
        /*0060*/ 	.word	0xffffffff


	//   ....[10]....
        /*0064*/ 	.word	0xffffffff


	//   ....[11]....
        /*0068*/ 	.word	0xffffffff


	//   ....[12]....
        /*006c*/ 	.word	0xffffffff


	//   ....[13]....
        /*0070*/ 	.word	0xffffffff


	//   ....[14]....
        /*0074*/ 	.word	0xffffffff


	//   ....[15]....
        /*0078*/ 	.word	0xffffffff


	//----- nvinfo : EIATTR_COOP_GROUP_INSTR_OFFSETS
	.align		4
.L_784:
        /*007c*/ 	.byte	0x04, 0x28
        /*007e*/ 	.short	(.L_786 - .L_785)


	//   ....[0]....
.L_785:
        /*0080*/ 	.word	0x00004a00


	//   ....[1]....
        /*0084*/ 	.word	0x00004ae0


	//   ....[2]....
        /*0088*/ 	.word	0x00004af0


	//   ....[3]....
        /*008c*/ 	.word	0x00004b20


	//   ....[4]....
        /*0090*/ 	.word	0x00008450


	//   ....[5]....
        /*0094*/ 	.word	0x00008460


	//   ....[6]....
        /*0098*/ 	.word	0x00008490


	//   ....[7]....
        /*009c*/ 	.word	0x000084a0


	//   ....[8]....
        /*00a0*/ 	.word	0x0000c0a0


	//   ....[9]....
        /*00a4*/ 	.word	0x0000c0b0


	//   ....[10]....
        /*00a8*/ 	.word	0x0000c0e0


	//   ....[11]....
        /*00ac*/ 	.word	0x0000c0f0


	//   ....[12]....
        /*00b0*/ 	.word	0x0000dcf0


	//   ....[13]....
        /*00b4*/ 	.word	0x0000dd30


	//   ....[14]....
        /*00b8*/ 	.word	0x0000dd80


	//   ....[15]....
        /*00bc*/ 	.word	0x0000dd90


	//----- nvinfo : EIATTR_EXIT_INSTR_OFFSETS
	.align		4
.L_786:
        /*00c0*/ 	.byte	0x04, 0x1c
        /*00c2*/ 	.short	(.L_788 - .L_787)


	//   ....[0]....
.L_787:
        /*00c4*/ 	.word	0x00000420


	//   ....[1]....
        /*00c8*/ 	.word	0x00000cd0


	//   ....[2]....
        /*00cc*/ 	.word	0x00000d00


	//   ....[3]....
        /*00d0*/ 	.word	0x0000f500


	//   ....[4]....
        /*00d4*/ 	.word	0x0000f550


	//----- nvinfo : EIATTR_CTAIDZ_USED
	.align		4
.L_788:
        /*00d8*/ 	.byte	0x01, 0x04
	.zero		2


	//----- nvinfo : EIATTR_CRS_STACK_SIZE
	.align		4
        /*00dc*/ 	.byte	0x04, 0x1e
        /*00de*/ 	.short	(.L_790 - .L_789)
.L_789:
        /*00e0*/ 	.word	0x00000000
.L_790:


//--------------------- .nv.info._ZN5flash24flash_fwd_splitkv_kernelI23Flash_fwd_kernel_traitsILi256ELi64ELi64ELi4ELb0ELb0EN7cutlass10bfloat16_tE19Flash_kernel_traitsILi256ELi64ELi64ELi4ES3_EELb1ELb0ELb1ELb0ELb0ELb0ELb1ELb0EEEvNS_16Flash_fwd_paramsE --------------------------
	.section	.nv.info._ZN5flash24flash_fwd_splitkv_kernelI23Flash_fwd_kernel_traitsILi256ELi64ELi64ELi4ELb0ELb0EN7cutlass10bfloat16_tE19Flash_kernel_traitsILi256ELi64ELi64ELi4ES3_EELb1ELb0ELb1ELb0ELb0ELb0ELb1ELb0EEEvNS_16Flash_fwd_paramsE,"",@"SHT_CUDA_INFO"
	.sectionflags	@""
	.align	4


	//----- nvinfo : EIATTR_CUDA_API_VERSION
	.align		4
        /*0000*/ 	.byte	0x04, 0x37
        /*0002*/ 	.short	(.L_792 - .L_791)
.L_791:
        /*0004*/ 	.word	0x00000082


	//----- nvinfo : EIATTR_SW2861232_WAR
	.align		4
.L_792:
        /*0008*/ 	.byte	0x01, 0x35
	.zero		2


	//----- nvinfo : EIATTR_PARAM_CBANK
	.align		4
        /*000c*/ 	.byte	0x04, 0x0a
        /*000e*/ 	.short	(.L_794 - .L_793)
	.align		4
.L_793:
        /*0010*/ 	.word	index@(.nv.constant0._ZN5flash24flash_fwd_splitkv_kernelI23Flash_fwd_kernel_traitsILi256ELi64ELi64ELi4ELb0ELb0EN7cutlass10bfloat16_tE19Flash_kernel_traitsILi256ELi64ELi64ELi4ES3_EELb1ELb0ELb1ELb0ELb0ELb0ELb1ELb0EEEvNS_16Flash_fwd_paramsE)
        /*0014*/ 	.short	0x0160
        /*0016*/ 	.short	0x01d0


	//----- nvinfo : EIATTR_CBANK_PARAM_SIZE
	.align		4
.L_794:
        /*0018*/ 	.byte	0x03, 0x19
        /*001a*/ 	.short	0x01d0


	//----- nvinfo : EIATTR_KPARAM_INFO
	.align		4
        /*001c*/ 	.byte	0x04, 0x17
        /*001e*/ 	.short	(.L_796 - .L_795)
.L_795:
        /*0020*/ 	.word	0x00000000
        /*0024*/ 	.short	0x0000
        /*0026*/ 	.short	0x0000
        /*0028*/ 	.byte	0x00, 0xf0, 0x41, 0x07


	//----- nvinfo : EIATTR_MAXREG_COUNT
	.align		4
.L_796:
        /*002c*/ 	.byte	0x03, 0x1b
        /*002e*/ 	.short	0x00ff


	//----- nvinfo : EIATTR_NUM_BARRIERS
	.align		4
        /*0030*/ 	.byte	0x02, 0x4c
        /*0032*/ 	.byte	0x01
	.zero		1


	//----- nvinfo : EIATTR_MERCURY_ISA_VERSION
	.align		4
        /*0034*/ 	.byte	0x03, 0x5f
        /*0036*/ 	.short	0x0000


	//----- nvinfo : EIATTR_INT_WARP_WIDE_INSTR_OFFSETS
	.align		4
        /*0038*/ 	.byte	0x04, 0x31
        /*003a*/ 	.short	(.L_798 - .L_797)


	//   ....[0]....
.L_797:
        /*003c*/ 	.word	0x0000af40


	//----- nvinfo : EIATTR_COOP_GROUP_MASK_REGIDS
	.align		4
.L_798:
        /*0040*/ 	.byte	0x04, 0x29
        /*0042*/ 	.short	(.L_800 - .L_799)


	//   ....[0]....
.L_799:
        /*0044*/ 	.word	0xffffffff


	//   ....[1]....
        /*0048*/ 	.word	0xffffffff


	//   ....[2]....
        /*004c*/ 	.word	0xffffffff


	//   ....[3]....
        /*0050*/ 	.word	0xffffffff


	//   ....[4]....
        /*0054*/ 	.word	0xffffffff


	//   ....[5]....
        /*0058*/ 	.word	0xffffffff


	//   ....[6]....
        /*005c*/ 	.word	0xffffffff


	//   ....[7]....
        /*0060*/ 	.word	0xffffffff


	//   ....[8]....
        /*0064*/ 	.word	0xffffffff


	//   ....[9]....
        /*0068*/ 	.word	0xffffffff


	//   ....[10]....
        /*006c*/ 	.word	0xffffffff


	//   ....[11]....
        /*0070*/ 	.word	0xffffffff


	//   ....[12]....
        /*0074*/ 	.word	0xffffffff


	//   ....[13]....
        /*0078*/ 	.word	0xffffffff


	//   ....[14]....
        /*007c*/ 	.word	0xffffffff


	//   ....[15]....
        /*0080*/ 	.word	0xffffffff


	//----- nvinfo : EIATTR_COOP_GROUP_INSTR_OFFSETS
	.align		4
.L_800:
        /*0084*/ 	.byte	0x04, 0x28
        /*0086*/ 	.short	(.L_802 - .L_801)


	//   ....[0]....
.L_801:
        /*0088*/ 	.word	0x000071a0


	//   ....[1]....
        /*008c*/ 	.word	0x000071c0


	//   ....[2]....
        /*0090*/ 	.word	0x00007260


	//   ....[3]....
        /*0094*/ 	.word	0x00007270


	//   ....[4]....
        /*0098*/ 	.word	0x0000baf0


	//   ....[5]....
        /*009c*/ 	.word	0x0000bb00


	//   ....[6]....
        /*00a0*/ 	.word	0x0000bb30


	//   ....[7]....
        /*00a4*/ 	.word	0x0000bb40


	//   ....[8]....
        /*00a8*/ 	.word	0x00010640


	//   ....[9]....
        /*00ac*/ 	.word	0x00010660


	//   ....[10]....
        /*00b0*/ 	.word	0x00010680


	//   ....[11]....
        /*00b4*/ 	.word	0x000106a0


	//   ....[12]....
        /*00b8*/ 	.word	0x00012280


	//   ....[13]....
        /*00bc*/ 	.word	0x000122c0


	//   ....[14]....
        /*00c0*/ 	.word	0x00012380


	//   ....[15]....
        /*00c4*/ 	.word	0x00012390


	//----- nvinfo : EIATTR_EXIT_INSTR_OFFSETS
	.align		4
.L_802:
        /*00c8*/ 	.byte	0x04, 0x1c
        /*00ca*/ 	.short	(.L_804 - .L_803)


	//   ....[0]....
.L_803:
        /*00cc*/ 	.word	0x00000620


	//   ....[1]....
        /*00d0*/ 	.word	0x00001360


	//   ....[2]....
        /*00d4*/ 	.word	0x00001390


	//   ....[3]....
        /*00d8*/ 	.word	0x00013ef0


	//   ....[4]....
        /*00dc*/ 	.word	0x00013f90


	//   ....[5]....
        /*00e0*/ 	.word	0x00013fb0


	//----- nvinfo : EIATTR_CTAIDZ_USED
	.align		4
.L_804:
        /*00e4*/ 	.byte	0x01, 0x04
	.zero		2


	//----- nvinfo : EIATTR_CRS_STACK_SIZE
	.align		4
        /*00e8*/ 	.byte	0x04, 0x1e
        /*00ea*/ 	.short	(.L_806 - .L_805)
.L_805:
        /*00ec*/ 	.word	0x00000000
.L_806:


//--------------------- .nv.info._ZN5flash24flash_fwd_splitkv_kernelI23Flash_fwd_kernel_traitsILi256ELi64ELi64ELi4ELb0ELb0EN7cutlass10bfloat16_tE19Flash_kernel_traitsILi256ELi64ELi64ELi4ES3_EELb1ELb0ELb1ELb0ELb0ELb1ELb1ELb0EEEvNS_16Flash_fwd_paramsE --------------------------
	.section	.nv.info._ZN5flash24flash_fwd_splitkv_kernelI23Flash_fwd_kernel_traitsILi256ELi64ELi64ELi4ELb0ELb0EN7cutlass10bfloat16_tE19Flash_kernel_traitsILi256ELi64ELi64ELi4ES3_EELb1ELb0ELb1ELb0ELb0ELb1ELb1ELb0EEEvNS_16Flash_fwd_paramsE,"",@"SHT_CUDA_INFO"
	.sectionflags	@""
	.align	4


	//----- nvinfo : EIATTR_CUDA_API_VERSION
	.align		4
        /*0000*/ 	.byte	0x04, 0x37
        /*0002*/ 	.short	(.L_808 - .L_807)
.L_807:
        /*0004*/ 	.word	0x00000082


	//----- nvinfo : EIATTR_SW2861232_WAR
	.align		4
.L_808:
        /*0008*/ 	.byte	0x01, 0x35
	.zero		2


	//----- nvinfo : EIATTR_PARAM_CBANK
	.align		4
        /*000c*/ 	.byte	0x04, 0x0a
        /*000e*/ 	.short	(.L_810 - .L_809)
	.align		4
.L_809:
        /*0010*/ 	.word	index@(.nv.constant0._ZN5flash24flash_fwd_splitkv_kernelI23Flash_fwd_kernel_traitsILi256ELi64ELi64ELi4ELb0ELb0EN7cutlass10bfloat16_tE19Flash_kernel_traitsILi256ELi64ELi64ELi4ES3_EELb1ELb0ELb1ELb0ELb0ELb1ELb1ELb0EEEvNS_16Flash_fwd_paramsE)
        /*0014*/ 	.short	0x0160
        /*0016*/ 	.short	0x01d0


	//----- nvinfo : EIATTR_CBANK_PARAM_SIZE
	.align		4
.L_810:
        /*0018*/ 	.byte	0x03, 0x19
        /*001a*/ 	.short	0x01d0


	//----- nvinfo : EIATTR_KPARAM_INFO
	.align		4
        /*001c*/ 	.byte	0x04, 0x17
        /*001e*/ 	.short	(.L_812 - .L_811)
.L_811:
        /*0020*/ 	.word	0x00000000
        /*0024*/ 	.short	0x0000
        /*0026*/ 	.short	0x0000
        /*0028*/ 	.byte	0x00, 0xf0, 0x41, 0x07


	//----- nvinfo : EIATTR_MAXREG_COUNT
	.align		4
.L_812:
        /*002c*/ 	.byte	0x03, 0x1b
        /*002e*/ 	.short	0x00ff


	//----- nvinfo : EIATTR_NUM_BARRIERS
	.align		4
        /*0030*/ 	.byte	0x02, 0x4c
        /*0032*/ 	.byte	0x01
	.zero		1


	//----- nvinfo : EIATTR_MERCURY_ISA_VERSION
	.align		4
        /*0034*/ 	.byte	0x03, 0x5f
        /*0036*/ 	.short	0x0000


	//----- nvinfo : EIATTR_INT_WARP_WIDE_INSTR_OFFSETS
	.align		4
        /*0038*/ 	.byte	0x04, 0x31
        /*003a*/ 	.short	(.L_814 - .L_813)


	//   ....[0]....
.L_813:
        /*003c*/ 	.word	0x0000b760


	//----- nvinfo : EIATTR_COOP_GROUP_MASK_REGIDS
	.align		4
.L_814:
        /*0040*/ 	.byte	0x04, 0x29
        /*0042*/ 	.short	(.L_816 - .L_815)


	//   ....[0]....
.L_815:
        /*0044*/ 	.word	0xffffffff


	//   ....[1]....
        /*0048*/ 	.word	0xffffffff


	//   ....[2]....
        /*004c*/ 	.word	0xffffffff


	//   ....[3]....
        /*0050*/ 	.word	0xffffffff


	//   ....[4]....
        /*0054*/ 	.word	0xffffffff


	//   ....[5]....
        /*0058*/ 	.word	0xffffffff


	//   ....[6]....
        /*005c*/ 	.word	0xffffffff


	//   ....[7]....
        /*0060*/ 	.word	0xffffffff


	//   ....[8]....
        /*0064*/ 	.word	0xffffffff


	//   ....[9]....
        /*0068*/ 	.word	0xffffffff


	//   ....[10]....
        /*006c*/ 	.word	0xffffffff


	//   ....[11]....
        /*0070*/ 	.word	0xffffffff


	//   ....[12]....
        /*0074*/ 	.word	0xffffffff


	//   ....[13]....
        /*0078*/ 	.word	0xffffffff


	//   ....[14]....
        /*007c*/ 	.word	0xffffffff


	//   ....[15]....
        /*0080*/ 	.word	0xffffffff


	//----- nvinfo : EIATTR_COOP_GROUP_INSTR_OFFSETS
	.align		4
.L_816:
        /*0084*/ 	.byte	0x04, 0x28
        /*0086*/ 	.short	(.L_818 - .L_817)


	//   ....[0]....
.L_817:
        /*0088*/ 	.word	0x000075e0


	//   ....[1]....
        /*008c*/ 	.word	0x00007610


	//   ....[2]....
        /*0090*/ 	.word	0x00007690


	//   ....[3]....
        /*0094*/ 	.word	0x000076a0


	//   ....[4]....
        /*0098*/ 	.word	0x0000c2f0


	//   ....[5]....
        /*009c*/ 	.word	0x0000c300


	//   ....[6]....
        /*00a0*/ 	.word	0x0000c330


	//   ....[7]....
        /*00a4*/ 	.word	0x0000c340


	//   ....[8]....
        /*00a8*/ 	.word	0x00011250


	//   ....[9]....
        /*00ac*/ 	.word	0x00011260


	//   ....[10]....
        /*00b0*/ 	.word	0x00011280


	//   ....[11]....
        /*00b4*/ 	.word	0x000112a0


	//   ....[12]....
        /*00b8*/ 	.word	0x00012ea0


	//   ....[13]....
        /*00bc*/ 	.word	0x00012ee0


	//   ....[14]....
        /*00c0*/ 	.word	0x00012fa0


	//   ....[15]....
        /*00c4*/ 	.word	0x00012fb0


	//----- nvinfo : EIATTR_EXIT_INSTR_OFFSETS
	.align		4
.L_818:
        /*00c8*/ 	.byte	0x04, 0x1c
        /*00ca*/ 	.short	(.L_820 - .L_819)


	//   ....[0]....
.L_819:
        /*00cc*/ 	.word	0x00000620


	//   ....[1]....
        /*00d0*/ 	.word	0x00001360


	//   ....[2]....
        /*00d4*/ 	.word	0x00001390


	//   ....[3]....
        /*00d8*/ 	.word	0x00014b10


	//   ....[4]....
        /*00dc*/ 	.word	0x00014bb0


	//   ....[5]....
        /*00e0*/ 	.word	0x00014bd0


	//----- nvinfo : EIATTR_CTAIDZ_USED
	.align		4
.L_820:
        /*00e4*/ 	.byte	0x01, 0x04
	.zero		2


	//----- nvinfo : EIATTR_CRS_STACK_SIZE
	.align		4
        /*00e8*/ 	.byte	0x04, 0x1e
        /*00ea*/ 	.short	(.L_822 - .L_821)
.L_821:
        /*00ec*/ 	.word	0x00000000
.L_822:


//--------------------- .nv.info._ZN5flash24flash_fwd_splitkv_kernelI23Flash_fwd_kernel_traitsILi256ELi64ELi64ELi4ELb0ELb0EN7cutlass10bfloat16_tE19Flash_kernel_traitsILi256ELi64ELi64ELi4ES3_EELb1ELb0ELb0ELb0ELb1ELb0ELb1ELb1EEEvNS_16Flash_fwd_paramsE --------------------------
	.section	.nv.info._ZN5flash24flash_fwd_splitkv_kernelI23Flash_fwd_kernel_traitsILi256ELi64ELi64ELi4ELb0ELb0EN7cutlass10bfloat16_tE19Flash_kernel_traitsILi256ELi64ELi64ELi4ES3_EELb1ELb0ELb0ELb0ELb1ELb0ELb1ELb1EEEvNS_16Flash_fwd_paramsE,"",@"SHT_CUDA_INFO"
	.sectionflags	@""
	.align	4


	//----- nvinfo : EIATTR_CUDA_API_VERSION
	.align		4
        /*0000*/ 	.byte	0x04, 0x37
        /*0002*/ 	.short	(.L_824 - .L_823)
.L_823:
        /*0004*/ 	.word	0x00000082


	//----- nvinfo : EIATTR_SW2861232_WAR
	.align		4
.L_824:
        /*0008*/ 	.byte	0x01, 0x35
	.zero		2


	//----- nvinfo : EIATTR_PARAM_CBANK
	.align		4
        /*000c*/ 	.byte	0x04, 0x0a
        /*000e*/ 	.short	(.L_826 - .L_825)
	.align		4
.L_825:
        /*0010*/ 	.word	index@(.nv.constant0._ZN5flash24flash_fwd_splitkv_kernelI23Flash_fwd_kernel_traitsILi256ELi64ELi64ELi4ELb0ELb0EN7cutlass10bfloat16_tE19Flash_kernel_traitsILi256ELi64ELi64ELi4ES3_EELb1ELb0ELb0ELb0ELb1ELb0ELb1ELb1EEEvNS_16Flash_fwd_paramsE)
        /*0014*/ 	.short	0x0160
        /*0016*/ 	.short	0x01d0


	//----- nvinfo : EIATTR_CBANK_PARAM_SIZE
	.align		4
.L_826:
        /*0018*/ 	.byte	0x03, 0x19
        /*001a*/ 	.short	0x01d0


	//----- nvinfo : EIATTR_KPARAM_INFO
	.align		4
        /*001c*/ 	.byte	0x04, 0x17
        /*001e*/ 	.short	(.L_828 - .L_827)
.L_827:
        /*0020*/ 	.word	0x00000000
        /*0024*/ 	.short	0x0000
        /*0026*/ 	.short	0x0000
        /*0028*/ 	.byte	0x00, 0xf0, 0x41, 0x07


	//----- nvinfo : EIATTR_MAXREG_COUNT
	.align		4
.L_828:
        /*002c*/ 	.byte	0x03, 0x1b
        /*002e*/ 	.short	0x00ff


	//----- nvinfo : EIATTR_NUM_BARRIERS
	.align		4
        /*0030*/ 	.byte	0x02, 0x4c
        /*0032*/ 	.byte	0x01
	.zero		1


	//----- nvinfo : EIATTR_ANNOTATIONS
	.align		4
        /*0034*/ 	.byte	0x04, 0x55
        /*0036*/ 	.short	(.L_830 - .L_829)


	//   ....[0]....
.L_829:
        /*0038*/ 	.word	0x00000001
        /*003c*/ 	.byte	0x40, 0xcc, 0x01, 0x00, 0x01, 0x00, 0x00, 0x00, 0x60, 0xcc, 0x01, 0x00, 0x01, 0x00, 0x00, 0x00
        /*004c*/ 	.byte	0x40, 0xe5, 0x01, 0x00, 0x01, 0x00, 0x00, 0x00, 0x70, 0xe5, 0x01, 0x00


	//----- nvinfo : EIATTR_MERCURY_ISA_VERSION
	.align		4
.L_830:
        /*0058*/ 	.byte	0x03, 0x5f
        /*005a*/ 	.short	0x0000


	//----- nvinfo : EIATTR_COOP_GROUP_MASK_REGIDS
	.align		4
        /*005c*/ 	.byte	0x04, 0x29
        /*005e*/ 	.short	(.L_832 - .L_831)


	//   ....[0]....
.L_831:
        /*0060*/ 	.word	0xffffffff


	//   ....[1]....
        /*0064*/ 	.word	0xffffffff


	//   ....[2]....
        /*0068*/ 	.word	0xffffffff


	//   ....[3]....
        /*006c*/ 	.word	0xffffffff


	//   ....[4]....
        /*0070*/ 	.word	0xffffffff


	//   ....[5]....
        /*0074*/ 	.word	0xffffffff


	//   ....[6]....
        /*0078*/ 	.word	0xffffffff


	//   ....[7]....
        /*007c*/ 	.word	0xffffffff


	//   ....[8]....
        /*0080*/ 	.word	0xffffffff


	//   ....[9]....
        /*0084*/ 	.word	0xffffffff


	//   ....[10]....
        /*0088*/ 	.word	0xffffffff


	//   ....[11]....
        /*008c*/ 	.word	0xffffffff


	//   ....[12]....
        /*0090*/ 	.word	0xffffffff


	//   ....[13]....
        /*0094*/ 	.word	0xffffffff


	//   ....[14]....
        /*0098*/ 	.word	0xffffffff


	//   ....[15]....
        /*009c*/ 	.word	0xffffffff


	//   ....[16]....
        /*00a0*/ 	.word	0xffffffff


	//   ....[17]....
        /*00a4*/ 	.word	0xffffffff


	//   ....[18]....
        /*00a8*/ 	.word	0xffffffff


	//   ....[19]....
        /*00ac*/ 	.word	0xffffffff


	//----- nvinfo : EIATTR_COOP_GROUP_INSTR_OFFSETS
	.align		4
.L_832:
        /*00b0*/ 	.byte	0x04, 0x28
        /*00b2*/ 	.short	(.L_834 - .L_833)


	//   ....[0]....
.L_833:
        /*00b4*/ 	.word	0x000179f0


	//   ....[1]....
        /*00b8*/ 	.word	0x00017a80


	//   ....[2]....
        /*00bc*/ 	.word	0x00017ab0


	//   ....[3]....
        /*00c0*/ 	.word	0x00017b10


	//   ....[4]....
        /*00c4*/ 	.word	0x0001af10


	//   ....[5]....
        /*00c8*/ 	.word	0x0001af60


	//   ....[6]....
        /*00cc*/ 	.word	0x0001af90


	//   ....[7]....
        /*00d0*/ 	.word	0x0001afb0


	//   ....[8]....
        /*00d4*/ 	.word	0x0001e990


	//   ....[9]....
        /*00d8*/ 	.word	0x0001e9b0


	//   ....[10]....
        /*00dc*/ 	.word	0x0001e9d0


	//   ....[11]....
        /*00e0*/ 	.word	0x0001e9f0


	//   ....[12]....
        /*00e4*/ 	.word	0x00020680


	//   ....[13]....
        /*00e8*/ 	.word	0x000206b0


	//   ....[14]....
        /*00ec*/ 	.word	0x000206c0


	//   ....[15]....
        /*00f0*/ 	.word	0x000206f0


	//   ....[16]....
        /*00f4*/ 	.word	0x00021fc0


	//   ....[17]....
        /*00f8*/ 	.word	0x00022010


	//   ....[18]....
        /*00fc*/ 	.word	0x00022060


	//   ....[19]....
        /*0100*/ 	.word	0x000220a0


	//----- nvinfo : EIATTR_EXIT_INSTR_OFFSETS
	.align		4
.L_834:
        /*0104*/ 	.byte	0x04, 0x1c
        /*0106*/ 	.short	(.L_836 - .L_835)


	//   ....[0]....
.L_835:
        /*0108*/ 	.word	0x00000200


	//----- nvinfo : EIATTR_CTAIDZ_USED
	.align		4
.L_836:
        /*010c*/ 	.byte	0x01, 0x04
	.zero		2


	//----- nvinfo : EIATTR_CRS_STACK_SIZE
	.align		4
        /*0110*/ 	.byte	0x04, 0x1e
        /*0112*/ 	.short	(.L_838 - .L_837)
.L_837:
        /*0114*/ 	.word	0x00000000
.L_838:


//--------------------- .nv.info._ZN5flash24flash_fwd_splitkv_kernelI23Flash_fwd_kernel_traitsILi256ELi64ELi64ELi4ELb0ELb0EN7cutlass10bfloat16_tE19Flash_kernel_traitsILi256ELi64ELi64ELi4ES3_EELb1ELb0ELb0ELb0ELb1ELb1ELb1ELb1EEEvNS_16Flash_fwd_paramsE --------------------------
	.section	.nv.info._ZN5flash24flash_fwd_splitkv_kernelI23Flash_fwd_kernel_traitsILi256ELi64ELi64ELi4ELb0ELb0EN7cutlass10bfloat16_tE19Flash_kernel_traitsILi256ELi64ELi64ELi4ES3_EELb1ELb0ELb0ELb0ELb1ELb1ELb1ELb1EEEvNS_16Flash_fwd_paramsE,"",@"SHT_CUDA_INFO"
	.sectionflags	@""
	.align	4


	//----- nvinfo : EIATTR_CUDA_API_VERSION
	.align		4
        /*0000*/ 	.byte	0x04, 0x37
        /*0002*/ 	.short	(.L_840 - .L_839)
.L_839:
        /*0004*/ 	.word	0x00000082


	//----- nvinfo : EIATTR_SW2861232_WAR
	.align		4
.L_840:
        /*0008*/ 	.byte	0x01, 0x35
	.zero		2


	//----- nvinfo : EIATTR_PARAM_CBANK
	.align		4
        /*000c*/ 	.byte	0x04, 0x0a
        /*000e*/ 	.short	(.L_842 - .L_841)
	.align		4
.L_841:
        /*0010*/ 	.word	index@(.nv.constant0._ZN5flash24flash_fwd_splitkv_kernelI23Flash_fwd_kernel_traitsILi256ELi64ELi64ELi4ELb0ELb0EN7cutlass10bfloat16_tE19Flash_kernel_traitsILi256ELi64ELi64ELi4ES3_EELb1ELb0ELb0ELb0ELb1ELb1ELb1ELb1EEEvNS_16Flash_fwd_paramsE)
        /*0014*/ 	.short	0x0160
        /*0016*/ 	.short	0x01d0


	//----- nvinfo : EIATTR_CBANK_PARAM_SIZE
	.align		4
.L_842:
        /*0018*/ 	.byte	0x03, 0x19
        /*001a*/ 	.short	0x01d0


	//----- nvinfo : EIATTR_KPARAM_INFO
	.align		4
        /*001c*/ 	.byte	0x04, 0x17
        /*001e*/ 	.short	(.L_844 - .L_843)
.L_843:
        /*0020*/ 	.word	0x00000000
        /*0024*/ 	.short	0x0000
        /*0026*/ 	.short	0x0000
        /*0028*/ 	.byte	0x00, 0xf0, 0x41, 0x07


	//----- nvinfo : EIATTR_MAXREG_COUNT
	.align		4
.L_844:
        /*002c*/ 	.byte	0x03, 0x1b
        /*002e*/ 	.short	0x00ff


	//----- nvinfo : EIATTR_NUM_BARRIERS
	.align		4
        /*0030*/ 	.byte	0x02, 0x4c
        /*0032*/ 	.byte	0x01
	.zero		1


	//----- nvinfo : EIATTR_ANNOTATIONS
	.align		4
        /*0034*/ 	.byte	0x04, 0x55
        /*0036*/ 	.short	(.L_846 - .L_845)


	//   ....[0]....
.L_845:
        /*0038*/ 	.word	0x00000001
        /*003c*/ 	.byte	0x70, 0xd4, 0x01, 0x00, 0x01, 0x00, 0x00, 0x00, 0x90, 0xd4, 0x01, 0x00, 0x01, 0x00, 0x00, 0x00
        /*004c*/ 	.byte	0x70, 0xf1, 0x01, 0x00, 0x01, 0x00, 0x00, 0x00, 0xa0, 0xf1, 0x01, 0x00


	//----- nvinfo : EIATTR_MERCURY_ISA_VERSION
	.align		4
.L_846:
        /*0058*/ 	.byte	0x03, 0x5f
        /*005a*/ 	.short	0x0000


	//----- nvinfo : EIATTR_COOP_GROUP_MASK_REGIDS
	.align		4
        /*005c*/ 	.byte	0x04, 0x29
        /*005e*/ 	.short	(.L_848 - .L_847)


	//   ....[0]....
.L_847:
        /*0060*/ 	.word	0xffffffff


	//   ....[1]....
        /*0064*/ 	.word	0xffffffff


	//   ....[2]....
        /*0068*/ 	.word	0xffffffff


	//   ....[3]....
        /*006c*/ 	.word	0xffffffff


	//   ....[4]....
        /*0070*/ 	.word	0xffffffff


	//   ....[5]....
        /*0074*/ 	.word	0xffffffff


	//   ....[6]....
        /*0078*/ 	.word	0xffffffff


	//   ....[7]....
        /*007c*/ 	.word	0xffffffff


	//   ....[8]....
        /*0080*/ 	.word	0xffffffff


	//   ....[9]....
        /*0084*/ 	.word	0xffffffff


	//   ....[10]....
        /*0088*/ 	.word	0xffffffff


	//   ....[11]....
        /*008c*/ 	.word	0xffffffff


	//   ....[12]....
        /*0090*/ 	.word	0xffffffff


	//   ....[13]....
        /*0094*/ 	.word	0xffffffff


	//   ....[14]....
        /*0098*/ 	.word	0xffffffff


	//   ....[15]....
        /*009c*/ 	.word	0xffffffff


	//   ....[16]....
        /*00a0*/ 	.word	0xffffffff


	//   ....[17]....
        /*00a4*/ 	.word	0xffffffff


	//   ....[18]....
        /*00a8*/ 	.word	0xffffffff


	//   ....[19]....
        /*00ac*/ 	.word	0xffffffff


	//----- nvinfo : EIATTR_COOP_GROUP_INSTR_OFFSETS
	.align		4
.L_848:
        /*00b0*/ 	.byte	0x04, 0x28
        /*00b2*/ 	.short	(.L_850 - .L_849)


	//   ....[0]....
.L_849:
        /*00b4*/ 	.word	0x00017e70


	//   ....[1]....
        /*00b8*/ 	.word	0x00017ed0


	//   ....[2]....
        /*00bc*/ 	.word	0x00017ef0


	//   ....[3]....
        /*00c0*/ 	.word	0x00017f20


	//   ....[4]....
        /*00c4*/ 	.word	0x0001b760


	//   ....[5]....
        /*00c8*/ 	.word	0x0001b7b0


	//   ....[6]....
        /*00cc*/ 	.word	0x0001b7d0


	//   ....[7]....
        /*00d0*/ 	.word	0x0001b7f0


	//   ....[8]....
        /*00d4*/ 	.word	0x0001f5b0


	//   ....[9]....
        /*00d8*/ 	.word	0x0001f5d0


	//   ....[10]....
        /*00dc*/ 	.word	0x0001f5f0


	//   ....[11]....
        /*00e0*/ 	.word	0x0001f610


	//   ....[12]....
        /*00e4*/ 	.word	0x000212f0


	//   ....[13]....
        /*00e8*/ 	.word	0x00021320


	//   ....[14]....
        /*00ec*/ 	.word	0x00021330


	//   ....[15]....
        /*00f0*/ 	.word	0x00021360


	//   ....[16]....
        /*00f4*/ 	.word	0x00022c30


	//   ....[17]....
        /*00f8*/ 	.word	0x00022c80


	//   ....[18]....
        /*00fc*/ 	.word	0x00022cd0


	//   ....[19]....
        /*0100*/ 	.word	0x00022d10


	//----- nvinfo : EIATTR_EXIT_INSTR_OFFSETS
	.align		4
.L_850:
        /*0104*/ 	.byte	0x04, 0x1c
        /*0106*/ 	.short	(.L_852 - .L_851)


	//   ....[0]....
.L_851:
        /*0108*/ 	.word	0x00000200


	//----- nvinfo : EIATTR_CTAIDZ_USED
	.align		4
.L_852:
        /*010c*/ 	.byte	0x01, 0x04
	.zero		2


	//----- nvinfo : EIATTR_CRS_STACK_SIZE
	.align		4
        /*0110*/ 	.byte	0x04, 0x1e
        /*0112*/ 	.short	(.L_854 - .L_853)
.L_853:
        /*0114*/ 	.word	0x00000000
.L_854:


//--------------------- .nv.info._ZN5flash24flash_fwd_splitkv_kernelI23Flash_fwd_kernel_traitsILi256ELi64ELi64ELi4ELb0ELb0EN7cutlass10bfloat16_tE19Flash_kernel_traitsILi256ELi64ELi64ELi4ES3_EELb1ELb0ELb1ELb0ELb0ELb0ELb1ELb1EEEvNS_16Flash_fwd_paramsE --------------------------
	.section	.nv.info._ZN5flash24flash_fwd_splitkv_kernelI23Flash_fwd_kernel_traitsILi256ELi64ELi64ELi4ELb0ELb0EN7cutlass10bfloat16_tE19Flash_kernel_traitsILi256ELi64ELi64ELi4ES3_EELb1ELb0ELb1ELb0ELb0ELb0ELb1ELb1EEEvNS_16Flash_fwd_paramsE,"",@"SHT_CUDA_INFO"
	.sectionflags	@""
	.align	4


	//----- nvinfo : EIATTR_CUDA_API_VERSION
	.align		4
        /*0000*/ 	.byte	0x04, 0x37
        /*0002*/ 	.short	(.L_856 - .L_855)
.L_855:
        /*0004*/ 	.word	0x00000082


	//----- nvinfo : EIATTR_SW2861232_WAR
	.align		4
.L_856:
        /*0008*/ 	.byte	0x01, 0x35
	.zero		2


	//----- nvinfo : EIATTR_PARAM_CBANK
	.align		4
        /*000c*/ 	.byte	0x04, 0x0a
        /*000e*/ 	.short	(.L_858 - .L_857)
	.align		4
.L_857:
        /*0010*/ 	.word	index@(.nv.constant0._ZN5flash24flash_fwd_splitkv_kernelI23Flash_fwd_kernel_traitsILi256ELi64ELi64ELi4ELb0ELb0EN7cutlass10bfloat16_tE19Flash_kernel_traitsILi256ELi64ELi64ELi4ES3_EELb1ELb0ELb1ELb0ELb0ELb0ELb1ELb1EEEvNS_16Flash_fwd_paramsE)
        /*0014*/ 	.short	0x0160
        /*0016*/ 	.short	0x01d0


	//----- nvinfo : EIATTR_CBANK_PARAM_SIZE
	.align		4
.L_858:
        /*0018*/ 	.byte	0x03, 0x19
        /*001a*/ 	.short	0x01d0


	//----- nvinfo : EIATTR_KPARAM_INFO
	.align		4
        /*001c*/ 	.byte	0x04, 0x17
        /*001e*/ 	.short	(.L_860 - .L_859)
.L_859:
        /*0020*/ 	.word	0x00000000
        /*0024*/ 	.short	0x0000
        /*0026*/ 	.short	0x0000
        /*0028*/ 	.byte	0x00, 0xf0, 0x41, 0x07


	//----- nvinfo : EIATTR_MAXREG_COUNT
	.align		4
.L_860:
        /*002c*/ 	.byte	0x03, 0x1b
        /*002e*/ 	.short	0x00ff


	//----- nvinfo : EIATTR_NUM_BARRIERS
	.align		4
        /*0030*/ 	.byte	0x02, 0x4c
        /*0032*/ 	.byte	0x01
	.zero		1


	//----- nvinfo : EIATTR_MERCURY_ISA_VERSION
	.align		4
        /*0034*/ 	.byte	0x03, 0x5f
        /*0036*/ 	.short	0x0000


	//----- nvinfo : EIATTR_COOP_GROUP_MASK_REGIDS
	.align		4
        /*0038*/ 	.byte	0x04, 0x29
        /*003a*/ 	.short	(.L_862 - .L_861)


	//   ....[0]....
.L_861:
        /*003c*/ 	.word	0xffffffff


	//   ....[1]....
        /*0040*/ 	.word	0xffffffff


	//   ....[2]....
        /*0044*/ 	.word	0xffffffff


	//   ....[3]....
        /*0048*/ 	.word	0xffffffff


	//   ....[4]....
        /*004c*/ 	.word	0xffffffff


	//   ....[5]....
        /*0050*/ 	.word	0xffffffff


	//   ....[6]....
        /*0054*/ 	.word	0xffffffff


	//   ....[7]....
        /*0058*/ 	.word	0xffffffff


	//   ....[8]....
        /*005c*/ 	.word	0xffffffff


	//   ....[9]....
        /*0060*/ 	.word	0xffffffff


	//   ....[10]....
        /*0064*/ 	.word	0xffffffff


	//   ....[11]....
        /*0068*/ 	.word	0xffffffff


	//   ....[12]....
        /*006c*/ 	.word	0xffffffff


	//   ....[13]....
        /*0070*/ 	.word	0xffffffff


	//   ....[14]....
        /*0074*/ 	.word	0xffffffff


	//   ....[15]....
        /*0078*/ 	.word	0xffffffff


	//   ....[16]....
        /*007c*/ 	.word	0xffffffff


	//   ....[17]....
        /*0080*/ 	.word	0xffffffff


	//   ....[18]....
        /*0084*/ 	.word	0xffffffff


	//   ....[19]....
        /*0088*/ 	.word	0xffffffff


	//----- nvinfo : EIATTR_COOP_GROUP_INSTR_OFFSETS
	.align		4
.L_862:
        /*008c*/ 	.byte	0x04, 0x28
        /*008e*/ 	.short	(.L_864 - .L_863)


	//   ....[0]....
.L_863:
        /*0090*/ 	.word	0x0001b8e0


	//   ....[1]....
        /*0094*/ 	.word	0x0001b950


	//   ....[2]....
        /*0098*/ 	.word	0x0001b990


	//   ....[3]....
        /*009c*/ 	.word	0x0001b9b0


	//   ....[4]....
        /*00a0*/ 	.word	0x0001fd10


	//   ....[5]....
        /*00a4*/ 	.word	0x0001fd50


	//   ....[6]....
        /*00a8*/ 	.word	0x0001fd70


	//   ....[7]....
        /*00ac*/ 	.word	0x0001fd90


	//   ....[8]....
        /*00b0*/ 	.word	0x00024630


	//   ....[9]....
        /*00b4*/ 	.word	0x00024650


	//   ....[10]....
        /*00b8*/ 	.word	0x00024670


	//   ....[11]....
        /*00bc*/ 	.word	0x00024690


	//   ....[12]....
        /*00c0*/ 	.word	0x00026330


	//   ....[13]....
        /*00c4*/ 	.word	0x00026360


	//   ....[14]....
        /*00c8*/ 	.word	0x00026370


	//   ....[15]....
        /*00cc*/ 	.word	0x000263a0


	//   ....[16]....
        /*00d0*/ 	.word	0x00028170


	//   ....[17]....
        /*00d4*/ 	.word	0x000281c0


	//   ....[18]....
        /*00d8*/ 	.word	0x00028210


	//   ....[19]....
        /*00dc*/ 	.word	0x00028260


	//----- nvinfo : EIATTR_EXIT_INSTR_OFFSETS
	.align		4
.L_864:
        /*00e0*/ 	.byte	0x04, 0x1c
        /*00e2*/ 	.short	(.L_866 - .L_865)


	//   ....[0]....
.L_865:
        /*00e4*/ 	.word	0x000001f0


	//----- nvinfo : EIATTR_CTAIDZ_USED
	.align		4
.L_866:
        /*00e8*/ 	.byte	0x01, 0x04
	.zero		2


	//----- nvinfo : EIATTR_CRS_STACK_SIZE
	.align		4
        /*00ec*/ 	.byte	0x04, 0x1e
        /*00ee*/ 	.short	(.L_868 - .L_867)
.L_867:
        /*00f0*/ 	.word	0x00000000
.L_868:


//--------------------- .nv.info._ZN5flash24flash_fwd_splitkv_kernelI23Flash_fwd_kernel_traitsILi256ELi64ELi64ELi4ELb0ELb0EN7cutlass10bfloat16_tE19Flash_kernel_traitsILi256ELi64ELi64ELi4ES3_EELb1ELb0ELb1ELb0ELb0ELb1ELb1ELb1EEEvNS_16Flash_fwd_paramsE --------------------------
	.section	.nv.info._ZN5flash24flash_fwd_splitkv_kernelI23Flash_fwd_kernel_traitsILi256ELi64ELi64ELi4ELb0ELb0EN7cutlass10bfloat16_tE19Flash_kernel_traitsILi256ELi64ELi64ELi4ES3_EELb1ELb0ELb1ELb0ELb0ELb1ELb1ELb1EEEvNS_16Flash_fwd_paramsE,"",@"SHT_CUDA_INFO"
	.sectionflags	@""
	.align	4


	//----- nvinfo : EIATTR_CUDA_API_VERSION
	.align		4
        /*0000*/ 	.byte	0x04, 0x37
        /*0002*/ 	.short	(.L_870 - .L_869)
.L_869:
        /*0004*/ 	.word	0x00000082


	//----- nvinfo : EIATTR_SW2861232_WAR
	.align		4
.L_870:
        /*0008*/ 	.byte	0x01, 0x35
	.zero		2


	//----- nvinfo : EIATTR_PARAM_CBANK
	.align		4
        /*000c*/ 	.byte	0x04, 0x0a
        /*000e*/ 	.short	(.L_872 - .L_871)
	.align		4
.L_871:
        /*0010*/ 	.word	index@(.nv.constant0._ZN5flash24flash_fwd_splitkv_kernelI23Flash_fwd_kernel_traitsILi256ELi64ELi64ELi4ELb0ELb0EN7cutlass10bfloat16_tE19Flash_kernel_traitsILi256ELi64ELi64ELi4ES3_EELb1ELb0ELb1ELb0ELb0ELb1ELb1ELb1EEEvNS_16Flash_fwd_paramsE)
        /*0014*/ 	.short	0x0160
        /*0016*/ 	.short	0x01d0


	//----- nvinfo : EIATTR_CBANK_PARAM_SIZE
	.align		4
.L_872:
        /*0018*/ 	.byte	0x03, 0x19
        /*001a*/ 	.short	0x01d0


	//----- nvinfo : EIATTR_KPARAM_INFO
	.align		4
        /*001c*/ 	.byte	0x04, 0x17
        /*001e*/ 	.short	(.L_874 - .L_873)
.L_873:
        /*0020*/ 	.word	0x00000000
        /*0024*/ 	.short	0x0000
        /*0026*/ 	.short	0x0000
        /*0028*/ 	.byte	0x00, 0xf0, 0x41, 0x07


	//----- nvinfo : EIATTR_MAXREG_COUNT
	.align		4
.L_874:
        /*002c*/ 	.byte	0x03, 0x1b
        /*002e*/ 	.short	0x00ff


	//----- nvinfo : EIATTR_NUM_BARRIERS
	.align		4
        /*0030*/ 	.byte	0x02, 0x4c
        /*0032*/ 	.byte	0x01
	.zero		1


	//----- nvinfo : EIATTR_ANNOTATIONS
	.align		4
        /*0034*/ 	.byte	0x04, 0x55
        /*0036*/ 	.short	(.L_876 - .L_875)


	//   ....[0]....
.L_875:
        /*0038*/ 	.word	0x00000001
        /*003c*/ 	.byte	0x20, 0xce, 0x01, 0x00, 0x01, 0x00, 0x00, 0x00, 0xa0, 0x1f, 0x02, 0x00, 0x01, 0x00, 0x00, 0x00
        /*004c*/ 	.byte	0xc0, 0x6c, 0x02, 0x00, 0x01, 0x00, 0x00, 0x00, 0xa0, 0x70, 0x02, 0x00, 0x01, 0x00, 0x00, 0x00
        /*005c*/ 	.byte	0x60, 0x71, 0x02, 0x00, 0x01, 0x00, 0x00, 0x00, 0x80, 0x71, 0x02, 0x00, 0x01, 0x00, 0x00, 0x00
        /*006c*/ 	.byte	0xa0, 0x8f, 0x02, 0x00


	//----- nvinfo : EIATTR_MERCURY_ISA_VERSION
	.align		4
.L_876:
        /*0070*/ 	.byte	0x03, 0x5f
        /*0072*/ 	.short	0x0000


	//----- nvinfo : EIATTR_COOP_GROUP_MASK_REGIDS
	.align		4
        /*0074*/ 	.byte	0x04, 0x29
        /*0076*/ 	.short	(.L_878 - .L_877)


	//   ....[0]....
.L_877:
        /*0078*/ 	.word	0xffffffff


	//   ....[1]....
        /*007c*/ 	.word	0xffffffff


	//   ....[2]....
        /*0080*/ 	.word	0xffffffff


	//   ....[3]....
        /*0084*/ 	.word	0xffffffff


	//   ....[4]....
        /*0088*/ 	.word	0xffffffff


	//   ....[5]....
        /*008c*/ 	.word	0xffffffff


	//   ....[6]....
        /*0090*/ 	.word	0xffffffff


	//   ....[7]....
        /*0094*/ 	.word	0xffffffff


	//   ....[8]....
        /*0098*/ 	.word	0xffffffff


	//   ....[9]....
        /*009c*/ 	.word	0xffffffff


	//   ....[10]....
        /*00a0*/ 	.word	0xffffffff


	//   ....[11]....
        /*00a4*/ 	.word	0xffffffff


	//   ....[12]....
        /*00a8*/ 	.word	0xffffffff


	//   ....[13]....
        /*00ac*/ 	.word	0xffffffff


	//   ....[14]....
        /*00b0*/ 	.word	0xffffffff


	//   ....[15]....
        /*00b4*/ 	.word	0xffffffff


	//   ....[16]....
        /*00b8*/ 	.word	0xffffffff


	//   ....[17]....
        /*00bc*/ 	.word	0xffffffff


	//   ....[18]....
        /*00c0*/ 	.word	0xffffffff


	//   ....[19]....
        /*00c4*/ 	.word	0xffffffff


	//----- nvinfo : EIATTR_COOP_GROUP_INSTR_OFFSETS
	.align		4
.L_878:
        /*00c8*/ 	.byte	0x04, 0x28
        /*00ca*/ 	.short	(.L_880 - .L_879)


	//   ....[0]....
.L_879:
        /*00cc*/ 	.word	0x0001bda0


	//   ....[1]....
        /*00d0*/ 	.word	0x0001bdf0


	//   ....[2]....
        /*00d4*/ 	.word	0x0001be10


	//   ....[3]....
        /*00d8*/ 	.word	0x0001be30


	//   ....[4]....
        /*00dc*/ 	.word	0x00020580


	//   ....[5]....
        /*00e0*/ 	.word	0x000205d0


	//   ....[6]....
        /*00e4*/ 	.word	0x000205f0


	//   ....[7]....
        /*00e8*/ 	.word	0x00020620


	//   ....[8]....
        /*00ec*/ 	.word	0x000252e0


	//   ....[9]....
        /*00f0*/ 	.word	0x000252f0


	//   ....[10]....
        /*00f4*/ 	.word	0x00025310


	//   ....[11]....
        /*00f8*/ 	.word	0x00025330


	//   ....[12]....
        /*00fc*/ 	.word	0x00027170


	//   ....[13]....
        /*0100*/ 	.word	0x000271b0


	//   ....[14]....
        /*0104*/ 	.word	0x000271c0


	//   ....[15]....
        /*0108*/ 	.word	0x000271f0


	//   ....[16]....
        /*010c*/ 	.word	0x00028fd0


	//   ....[17]....
        /*0110*/ 	.word	0x00029010


	//   ....[18]....
        /*0114*/ 	.word	0x00029060


	//   ....[19]....
        /*0118*/ 	.word	0x000290b0


	//----- nvinfo : EIATTR_EXIT_INSTR_OFFSETS
	.align		4
.L_880:
        /*011c*/ 	.byte	0x04, 0x1c
        /*011e*/ 	.short	(.L_882 - .L_881)


	//   ....[0]....
.L_881:
        /*0120*/ 	.word	0x00000200


	//----- nvinfo : EIATTR_CTAIDZ_USED
	.align		4
.L_882:
        /*0124*/ 	.byte	0x01, 0x04
	.zero		2


	//----- nvinfo : EIATTR_CRS_STACK_SIZE
	.align		4
        /*0128*/ 	.byte	0x04, 0x1e
        /*012a*/ 	.short	(.L_884 - .L_883)
.L_883:
        /*012c*/ 	.word	0x00000000
.L_884:


//--------------------- .nv.callgraph             --------------------------
	.section	.nv.callgraph,"",@"SHT_CUDA_CALLGRAPH"
	.align	4
	.sectionentsize	8
	.align		4
        /*0000*/ 	.word	0x00000000
	.align		4
        /*0004*/ 	.word	0xffffffff
	.align		4
        /*0008*/ 	.word	0x00000000
	.align		4
        /*000c*/ 	.word	0xfffffffe
	.align		4
        /*0010*/ 	.word	0x00000000
	.align		4
        /*0014*/ 	.word	0xfffffffd
	.align		4
        /*0018*/ 	.word	0x00000000
	.align		4
        /*001c*/ 	.word	0xfffffffc


//--------------------- .nv.rel.action            --------------------------
	.section	.nv.rel.action,"",@"SHT_CUDA_RELOCINFO"
	.align	8
	.sectionentsize	8
        /*0000*/ 	.byte	0x73, 0x00, 0x00, 0x00, 0x00, 0x00, 0x00, 0x00, 0x00, 0x00, 0x00, 0x11, 0x25, 0x00, 0x05, 0x36


//--------------------- .nv.constant4             --------------------------
	.section	.nv.constant4,"a",@progbits
	.align	8
	.align		8
.nv.constant4:
        /*0000*/ 	.dword	_ZN79_INTERNAL_b332253a_43_flash_fwd_split_hdim256_bf16_causal_sm80_cu_de61a85f_28354cuda3std3__45__cpo5beginE
	.align		8
        /*0008*/ 	.dword	_ZN79_INTERNAL_b332253a_43_flash_fwd_split_hdim256_bf16_causal_sm80_cu_de61a85f_28354cuda3std3__45__cpo3endE
	.align		8
        /*0010*/ 	.dword	_ZN79_INTERNAL_b332253a_43_flash_fwd_split_hdim256_bf16_causal_sm80_cu_de61a85f_28354cuda3std3__45__cpo6cbeginE
	.align		8
        /*0018*/ 	.dword	_ZN79_INTERNAL_b332253a_43_flash_fwd_split_hdim256_bf16_causal_sm80_cu_de61a85f_28354cuda3std3__45__cpo4cendE
	.align		8
        /*0020*/ 	.dword	_ZN79_INTERNAL_b332253a_43_flash_fwd_split_hdim256_bf16_causal_sm80_cu_de61a85f_28354cuda3std3__481_GLOBAL__N__b332253a_43_flash_fwd_split_hdim256_bf16_causal_sm80_cu_de61a85f_28356ignoreE
	.align		8
        /*0028*/ 	.dword	_ZN79_INTERNAL_b332253a_43_flash_fwd_split_hdim256_bf16_causal_sm80_cu_de61a85f_28354cuda3std3__419piecewise_constructE
	.align		8
        /*0030*/ 	.dword	_ZN79_INTERNAL_b332253a_43_flash_fwd_split_hdim256_bf16_causal_sm80_cu_de61a85f_28354cuda3std3__48in_placeE
	.align		8
        /*0038*/ 	.dword	_ZN79_INTERNAL_b332253a_43_flash_fwd_split_hdim256_bf16_causal_sm80_cu_de61a85f_28354cuda3std6ranges3__45__cpo4swapE
	.align		8
        /*0040*/ 	.dword	_ZN79_INTERNAL_b332253a_43_flash_fwd_split_hdim256_bf16_causal_sm80_cu_de61a85f_28354cuda3std6ranges3__45__cpo9iter_moveE
	.align		8
        /*0048*/ 	.dword	_ZN79_INTERNAL_b332253a_43_flash_fwd_split_hdim256_bf16_causal_sm80_cu_de61a85f_28354cute7productE
	.align		8
        /*0050*/ 	.dword	_ZN79_INTERNAL_b332253a_43_flash_fwd_split_hdim256_bf16_causal_sm80_cu_de61a85f_28354cute1_E


//--------------------- .nv.constant0._ZN5flash32flash_fwd_splitkv_combine_kernelI23Flash_fwd_kernel_traitsILi256ELi64ELi64ELi4ELb0ELb0EN7cutlass10bfloat16_tE19Flash_kernel_traitsILi256ELi64ELi64ELi4ES3_EELi4ELi7ELb0EEEvNS_16Flash_fwd_paramsE --------------------------
	.section	.nv.constant0._ZN5flash32flash_fwd_splitkv_combine_kernelI23Flash_fwd_kernel_traitsILi256ELi64ELi64ELi4ELb0ELb0EN7cutlass10bfloat16_tE19Flash_kernel_traitsILi256ELi64ELi64ELi4ES3_EELi4ELi7ELb0EEEvNS_16Flash_fwd_paramsE,"a",@progbits
	.sectionflags	@""
	.align	4
.nv.constant0._ZN5flash32flash_fwd_splitkv_combine_kernelI23Flash_fwd_kernel_traitsILi256ELi64ELi64ELi4ELb0ELb0EN7cutlass10bfloat16_tE19Flash_kernel_traitsILi256ELi64ELi64ELi4ES3_EELi4ELi7ELb0EEEvNS_16Flash_fwd_paramsE:
	.zero		816


//--------------------- .nv.constant0._ZN5flash32flash_fwd_splitkv_combine_kernelI23Flash_fwd_kernel_traitsILi256ELi64ELi64ELi4ELb0ELb0EN7cutlass10bfloat16_tE19Flash_kernel_traitsILi256ELi64ELi64ELi4ES3_EELi4ELi6ELb0EEEvNS_16Flash_fwd_paramsE --------------------------
	.section	.nv.constant0._ZN5flash32flash_fwd_splitkv_combine_kernelI23Flash_fwd_kernel_traitsILi256ELi64ELi64ELi4ELb0ELb0EN7cutlass10bfloat16_tE19Flash_kernel_traitsILi256ELi64ELi64ELi4ES3_EELi4ELi6ELb0EEEvNS_16Flash_fwd_paramsE,"a",@progbits
	.sectionflags	@""
	.align	4
.nv.constant0._ZN5flash32flash_fwd_splitkv_combine_kernelI23Flash_fwd_kernel_traitsILi256ELi64ELi64ELi4ELb0ELb0EN7cutlass10bfloat16_tE19Flash_kernel_traitsILi256ELi64ELi64ELi4ES3_EELi4ELi6ELb0EEEvNS_16Flash_fwd_paramsE:
	.zero		816


//--------------------- .nv.constant0._ZN5flash32flash_fwd_splitkv_combine_kernelI23Flash_fwd_kernel_traitsILi256ELi64ELi64ELi4ELb0ELb0EN7cutlass10bfloat16_tE19Flash_kernel_traitsILi256ELi64ELi64ELi4ES3_EELi4ELi5ELb0EEEvNS_16Flash_fwd_paramsE --------------------------
	.section	.nv.constant0._ZN5flash32flash_fwd_splitkv_combine_kernelI23Flash_fwd_kernel_traitsILi256ELi64ELi64ELi4ELb0ELb0EN7cutlass10bfloat16_tE19Flash_kernel_traitsILi256ELi64ELi64ELi4ES3_EELi4ELi5ELb0EEEvNS_16Flash_fwd_paramsE,"a",@progbits
	.sectionflags	@""
	.align	4
.nv.constant0._ZN5flash32flash_fwd_splitkv_combine_kernelI23Flash_fwd_kernel_traitsILi256ELi64ELi64ELi4ELb0ELb0EN7cutlass10bfloat16_tE19Flash_kernel_traitsILi256ELi64ELi64ELi4ES3_EELi4ELi5ELb0EEEvNS_16Flash_fwd_paramsE:
	.zero		816


//--------------------- .nv.constant0._ZN5flash32flash_fwd_splitkv_combine_kernelI23Flash_fwd_kernel_traitsILi256ELi64ELi64ELi4ELb0ELb0EN7cutlass10bfloat16_tE19Flash_kernel_traitsILi256ELi64ELi64ELi4ES3_EELi4ELi4ELb0EEEvNS_16Flash_fwd_paramsE --------------------------
	.section	.nv.constant0._ZN5flash32flash_fwd_splitkv_combine_kernelI23Flash_fwd_kernel_traitsILi256ELi64ELi64ELi4ELb0ELb0EN7cutlass10bfloat16_tE19Flash_kernel_traitsILi256ELi64ELi64ELi4ES3_EELi4ELi4ELb0EEEvNS_16Flash_fwd_paramsE,"a",@progbits
	.sectionflags	@""
	.align	4
.nv.constant0._ZN5flash32flash_fwd_splitkv_combine_kernelI23Flash_fwd_kernel_traitsILi256ELi64ELi64ELi4ELb0ELb0EN7cutlass10bfloat16_tE19Flash_kernel_traitsILi256ELi64ELi64ELi4ES3_EELi4ELi4ELb0EEEvNS_16Flash_fwd_paramsE:
	.zero		816


//--------------------- .nv.constant0._ZN5flash32flash_fwd_splitkv_combine_kernelI23Flash_fwd_kernel_traitsILi256ELi64ELi64ELi4ELb0ELb0EN7cutlass10bfloat16_tE19Flash_kernel_traitsILi256ELi64ELi64ELi4ES3_EELi4ELi3ELb0EEEvNS_16Flash_fwd_paramsE --------------------------
	.section	.nv.constant0._ZN5flash32flash_fwd_splitkv_combine_kernelI23Flash_fwd_kernel_traitsILi256ELi64ELi64ELi4ELb0ELb0EN7cutlass10bfloat16_tE19Flash_kernel_traitsILi256ELi64ELi64ELi4ES3_EELi4ELi3ELb0EEEvNS_16Flash_fwd_paramsE,"a",@progbits
	.sectionflags	@""
	.align	4
.nv.constant0._ZN5flash32flash_fwd_splitkv_combine_kernelI23Flash_fwd_kernel_traitsILi256ELi64ELi64ELi4ELb0ELb0EN7cutlass10bfloat16_tE19Flash_kernel_traitsILi256ELi64ELi64ELi4ES3_EELi4ELi3ELb0EEEvNS_16Flash_fwd_paramsE:
	.zero		816


//--------------------- .nv.constant0._ZN5flash32flash_fwd_splitkv_combine_kernelI23Flash_fwd_kernel_traitsILi256ELi64ELi64ELi4ELb0ELb0EN7cutlass10bfloat16_tE19Flash_kernel_traitsILi256ELi64ELi64ELi4ES3_EELi4ELi2ELb0EEEvNS_16Flash_fwd_paramsE --------------------------
	.section	.nv.constant0._ZN5flash32flash_fwd_splitkv_combine_kernelI23Flash_fwd_kernel_traitsILi256ELi64ELi64ELi4ELb0ELb0EN7cutlass10bfloat16_tE19Flash_kernel_traitsILi256ELi64ELi64ELi4ES3_EELi4ELi2ELb0EEEvNS_16Flash_fwd_paramsE,"a",@progbits
	.sectionflags	@""
	.align	4
.nv.constant0._ZN5flash32flash_fwd_splitkv_combine_kernelI23Flash_fwd_kernel_traitsILi256ELi64ELi64ELi4ELb0ELb0EN7cutlass10bfloat16_tE19Flash_kernel_traitsILi256ELi64ELi64ELi4ES3_EELi4ELi2ELb0EEEvNS_16Flash_fwd_paramsE:
	.zero		816


//--------------------- .nv.constant0._ZN5flash32flash_fwd_splitkv_combine_kernelI23Flash_fwd_kernel_traitsILi256ELi64ELi64ELi4ELb0ELb0EN7cutlass10bfloat16_tE19Flash_kernel_traitsILi256ELi64ELi64ELi4ES3_EELi4ELi1ELb0EEEvNS_16Flash_fwd_paramsE --------------------------
	.section	.nv.constant0._ZN5flash32flash_fwd_splitkv_combine_kernelI23Flash_fwd_kernel_traitsILi256ELi64ELi64ELi4ELb0ELb0EN7cutlass10bfloat16_tE19Flash_kernel_traitsILi256ELi64ELi64ELi4ES3_EELi4ELi1ELb0EEEvNS_16Flash_fwd_paramsE,"a",@progbits
	.sectionflags	@""
	.align	4
.nv.constant0._ZN5flash32flash_fwd_splitkv_combine_kernelI23Flash_fwd_kernel_traitsILi256ELi64ELi64ELi4ELb0ELb0EN7cutlass10bfloat16_tE19Flash_kernel_traitsILi256ELi64ELi64ELi4ES3_EELi4ELi1ELb0EEEvNS_16Flash_fwd_paramsE:
	.zero		816


//--------------------- .nv.constant0._ZN5flash32flash_fwd_splitkv_combine_kernelI23Flash_fwd_kernel_traitsILi256ELi64ELi64ELi4ELb0ELb0EN7cutlass10bfloat16_tE19Flash_kernel_traitsILi256ELi64ELi64ELi4ES3_EELi4ELi7ELb1EEEvNS_16Flash_fwd_paramsE --------------------------
	.section	.nv.constant0._ZN5flash32flash_fwd_splitkv_combine_kernelI23Flash_fwd_kernel_traitsILi256ELi64ELi64ELi4ELb0ELb0EN7cutlass10bfloat16_tE19Flash_kernel_traitsILi256ELi64ELi64ELi4ES3_EELi4ELi7ELb1EEEvNS_16Flash_fwd_paramsE,"a",@progbits
	.sectionflags	@""
	.align	4
.nv.constant0._ZN5flash32flash_fwd_splitkv_combine_kernelI23Flash_fwd_kernel_traitsILi256ELi64ELi64ELi4ELb0ELb0EN7cutlass10bfloat16_tE19Flash_kernel_traitsILi256ELi64ELi64ELi4ES3_EELi4ELi7ELb1EEEvNS_16Flash_fwd_paramsE:
	.zero		816


//--------------------- .nv.constant0._ZN5flash32flash_fwd_splitkv_combine_kernelI23Flash_fwd_kernel_traitsILi256ELi64ELi64ELi4ELb0ELb0EN7cutlass10bfloat16_tE19Flash_kernel_traitsILi256ELi64ELi64ELi4ES3_EELi4ELi6ELb1EEEvNS_16Flash_fwd_paramsE --------------------------
	.section	.nv.constant0._ZN5flash32flash_fwd_splitkv_combine_kernelI23Flash_fwd_kernel_traitsILi256ELi64ELi64ELi4ELb0ELb0EN7cutlass10bfloat16_tE19Flash_kernel_traitsILi256ELi64ELi64ELi4ES3_EELi4ELi6ELb1EEEvNS_16Flash_fwd_paramsE,"a",@progbits
	.sectionflags	@""
	.align	4
.nv.constant0._ZN5flash32flash_fwd_splitkv_combine_kernelI23Flash_fwd_kernel_traitsILi256ELi64ELi64ELi4ELb0ELb0EN7cutlass10bfloat16_tE19Flash_kernel_traitsILi256ELi64ELi64ELi4ES3_EELi4ELi6ELb1EEEvNS_16Flash_fwd_paramsE:
	.zero		816


//--------------------- .nv.constant0._ZN5flash32flash_fwd_splitkv_combine_kernelI23Flash_fwd_kernel_traitsILi256ELi64ELi64ELi4ELb0ELb0EN7cutlass10bfloat16_tE19Flash_kernel_traitsILi256ELi64ELi64ELi4ES3_EELi4ELi5ELb1EEEvNS_16Flash_fwd_paramsE --------------------------
	.section	.nv.constant0._ZN5flash32flash_fwd_splitkv_combine_kernelI23Flash_fwd_kernel_traitsILi256ELi64ELi64ELi4ELb0ELb0EN7cutlass10bfloat16_tE19Flash_kernel_traitsILi256ELi64ELi64ELi4ES3_EELi4ELi5ELb1EEEvNS_16Flash_fwd_paramsE,"a",@progbits
	.sectionflags	@""
	.align	4
.nv.constant0._ZN5flash32flash_fwd_splitkv_combine_kernelI23Flash_fwd_kernel_traitsILi256ELi64ELi64ELi4ELb0ELb0EN7cutlass10bfloat16_tE19Flash_kernel_traitsILi256ELi64ELi64ELi4ES3_EELi4ELi5ELb1EEEvNS_16Flash_fwd_paramsE:
	.zero		816


//--------------------- .nv.constant0._ZN5flash32flash_fwd_splitkv_combine_kernelI23Flash_fwd_kernel_traitsILi256ELi64ELi64ELi4ELb0ELb0EN7cutlass10bfloat16_tE19Flash_kernel_traitsILi256ELi64ELi64ELi4ES3_EELi4ELi4ELb1EEEvNS_16Flash_fwd_paramsE --------------------------
	.section	.nv.constant0._ZN5flash32flash_fwd_splitkv_combine_kernelI23Flash_fwd_kernel_traitsILi256ELi64ELi64ELi4ELb0ELb0EN7cutlass10bfloat16_tE19Flash_kernel_traitsILi256ELi64ELi64ELi4ES3_EELi4ELi4ELb1EEEvNS_16Flash_fwd_paramsE,"a",@progbits
	.sectionflags	@""
	.align	4
.nv.constant0._ZN5flash32flash_fwd_splitkv_combine_kernelI23Flash_fwd_kernel_traitsILi256ELi64ELi64ELi4ELb0ELb0EN7cutlass10bfloat16_tE19Flash_kernel_traitsILi256ELi64ELi64ELi4ES3_EELi4ELi4ELb1EEEvNS_16Flash_fwd_paramsE:
	.zero		816


//--------------------- .nv.constant0._ZN5flash32flash_fwd_splitkv_combine_kernelI23Flash_fwd_kernel_traitsILi256ELi64ELi64ELi4ELb0ELb0EN7cutlass10bfloat16_tE19Flash_kernel_traitsILi256ELi64ELi64ELi4ES3_EELi4ELi3ELb1EEEvNS_16Flash_fwd_paramsE --------------------------
	.section	.nv.constant0._ZN5flash32flash_fwd_splitkv_combine_kernelI23Flash_fwd_kernel_traitsILi256ELi64ELi64ELi4ELb0ELb0EN7cutlass10bfloat16_tE19Flash_kernel_traitsILi256ELi64ELi64ELi4ES3_EELi4ELi3ELb1EEEvNS_16Flash_fwd_paramsE,"a",@progbits
	.sectionflags	@""
	.align	4
.nv.constant0._ZN5flash32flash_fwd_splitkv_combine_kernelI23Flash_fwd_kernel_traitsILi256ELi64ELi64ELi4ELb0ELb0EN7cutlass10bfloat16_tE19Flash_kernel_traitsILi256ELi64ELi64ELi4ES3_EELi4ELi3ELb1EEEvNS_16Flash_fwd_paramsE:
	.zero		816


//--------------------- .nv.constant0._ZN5flash32flash_fwd_splitkv_combine_kernelI23Flash_fwd_kernel_traitsILi256ELi64ELi64ELi4ELb0ELb0EN7cutlass10bfloat16_tE19Flash_kernel_traitsILi256ELi64ELi64ELi4ES3_EELi4ELi2ELb1EEEvNS_16Flash_fwd_paramsE --------------------------
	.section	.nv.constant0._ZN5flash32flash_fwd_splitkv_combine_kernelI23Flash_fwd_kernel_traitsILi256ELi64ELi64ELi4ELb0ELb0EN7cutlass10bfloat16_tE19Flash_kernel_traitsILi256ELi64ELi64ELi4ES3_EELi4ELi2ELb1EEEvNS_16Flash_fwd_paramsE,"a",@progbits
	.sectionflags	@""
	.align	4
.nv.constant0._ZN5flash32flash_fwd_splitkv_combine_kernelI23Flash_fwd_kernel_traitsILi256ELi64ELi64ELi4ELb0ELb0EN7cutlass10bfloat16_tE19Flash_kernel_traitsILi256ELi64ELi64ELi4ES3_EELi4ELi2ELb1EEEvNS_16Flash_fwd_paramsE:
	.zero		816


//--------------------- .nv.constant0._ZN5flash32flash_fwd_splitkv_combine_kernelI23Flash_fwd_kernel_traitsILi256ELi64ELi64ELi4ELb0ELb0EN7cutlass10bfloat16_tE19Flash_kernel_traitsILi256ELi64ELi64ELi4ES3_EELi4ELi1ELb1EEEvNS_16Flash_fwd_paramsE --------------------------
	.section	.nv.constant0._ZN5flash32flash_fwd_splitkv_combine_kernelI23Flash_fwd_kernel_traitsILi256ELi64ELi64ELi4ELb0ELb0EN7cutlass10bfloat16_tE19Flash_kernel_traitsILi256ELi64ELi64ELi4ES3_EELi4ELi1ELb1EEEvNS_16Flash_fwd_paramsE,"a",@progbits
	.sectionflags	@""
	.align	4
.nv.constant0._ZN5flash32flash_fwd_splitkv_combine_kernelI23Flash_fwd_kernel_traitsILi256ELi64ELi64ELi4ELb0ELb0EN7cutlass10bfloat16_tE19Flash_kernel_traitsILi256ELi64ELi64ELi4ES3_EELi4ELi1ELb1EEEvNS_16Flash_fwd_paramsE:
	.zero		816


//--------------------- .nv.constant0._ZN5flash24flash_fwd_splitkv_kernelI23Flash_fwd_kernel_traitsILi256ELi64ELi64ELi4ELb0ELb0EN7cutlass10bfloat16_tE19Flash_kernel_traitsILi256ELi64ELi64ELi4ES3_EELb1ELb0ELb0ELb0ELb0ELb0ELb0ELb0EEEvNS_16Flash_fwd_paramsE --------------------------
	.section	.nv.constant0._ZN5flash24flash_fwd_splitkv_kernelI23Flash_fwd_kernel_traitsILi256ELi64ELi64ELi4ELb0ELb0EN7cutlass10bfloat16_tE19Flash_kernel_traitsILi256ELi64ELi64ELi4ES3_EELb1ELb0ELb0ELb0ELb0ELb0ELb0ELb0EEEvNS_16Flash_fwd_paramsE,"a",@progbits
	.sectionflags	@""
	.align	4
.nv.constant0._ZN5flash24flash_fwd_splitkv_kernelI23Flash_fwd_kernel_traitsILi256ELi64ELi64ELi4ELb0ELb0EN7cutlass10bfloat16_tE19Flash_kernel_traitsILi256ELi64ELi64ELi4ES3_EELb1ELb0ELb0ELb0ELb0ELb0ELb0ELb0EEEvNS_16Flash_fwd_paramsE:
	.zero		816


//--------------------- .nv.constant0._ZN5flash24flash_fwd_splitkv_kernelI23Flash_fwd_kernel_traitsILi256ELi64ELi64ELi4ELb0ELb0EN7cutlass10bfloat16_tE19Flash_kernel_traitsILi256ELi64ELi64ELi4ES3_EELb1ELb0ELb0ELb0ELb0ELb1ELb0ELb0EEEvNS_16Flash_fwd_paramsE --------------------------
	.section	.nv.constant0._ZN5flash24flash_fwd_splitkv_kernelI23Flash_fwd_kernel_traitsILi256ELi64ELi64ELi4ELb0ELb0EN7cutlass10bfloat16_tE19Flash_kernel_traitsILi256ELi64ELi64ELi4ES3_EELb1ELb0ELb0ELb0ELb0ELb1ELb0ELb0EEEvNS_16Flash_fwd_paramsE,"a",@progbits
	.sectionflags	@""
	.align	4
.nv.constant0._ZN5flash24flash_fwd_splitkv_kernelI23Flash_fwd_kernel_traitsILi256ELi64ELi64ELi4ELb0ELb0EN7cutlass10bfloat16_tE19Flash_kernel_traitsILi256ELi64ELi64ELi4ES3_EELb1ELb0ELb0ELb0ELb0ELb1ELb0ELb0EEEvNS_16Flash_fwd_paramsE:
	.zero		816


//--------------------- .nv.constant0._ZN5flash24flash_fwd_splitkv_kernelI23Flash_fwd_kernel_traitsILi256ELi64ELi64ELi4ELb0ELb0EN7cutlass10bfloat16_tE19Flash_kernel_traitsILi256ELi64ELi64ELi4ES3_EELb1ELb0ELb0ELb0ELb0ELb0ELb0ELb1EEEvNS_16Flash_fwd_paramsE --------------------------
	.section	.nv.constant0._ZN5flash24flash_fwd_splitkv_kernelI23Flash_fwd_kernel_traitsILi256ELi64ELi64ELi4ELb0ELb0EN7cutlass10bfloat16_tE19Flash_kernel_traitsILi256ELi64ELi64ELi4ES3_EELb1ELb0ELb0ELb0ELb0ELb0ELb0ELb1EEEvNS_16Flash_fwd_paramsE,"a",@progbits
	.sectionflags	@""
	.align	4
.nv.constant0._ZN5flash24flash_fwd_splitkv_kernelI23Flash_fwd_kernel_traitsILi256ELi64ELi64ELi4ELb0ELb0EN7cutlass10bfloat16_tE19Flash_kernel_traitsILi256ELi64ELi64ELi4ES3_EELb1ELb0ELb0ELb0ELb0ELb0ELb0ELb1EEEvNS_16Flash_fwd_paramsE:
	.zero		816


//--------------------- .nv.constant0._ZN5flash24flash_fwd_splitkv_kernelI23Flash_fwd_kernel_traitsILi256ELi64ELi64ELi4ELb0ELb0EN7cutlass10bfloat16_tE19Flash_kernel_traitsILi256ELi64ELi64ELi4ES3_EELb1ELb0ELb0ELb0ELb0ELb1ELb0ELb1EEEvNS_16Flash_fwd_paramsE --------------------------
	.section	.nv.constant0._ZN5flash24flash_fwd_splitkv_kernelI23Flash_fwd_kernel_traitsILi256ELi64ELi64ELi4ELb0ELb0EN7cutlass10bfloat16_tE19Flash_kernel_traitsILi256ELi64ELi64ELi4ES3_EELb1ELb0ELb0ELb0ELb0ELb1ELb0ELb1EEEvNS_16Flash_fwd_paramsE,"a",@progbits
	.sectionflags	@""
	.align	4
.nv.constant0._ZN5flash24flash_fwd_splitkv_kernelI23Flash_fwd_kernel_traitsILi256ELi64ELi64ELi4ELb0ELb0EN7cutlass10bfloat16_tE19Flash_kernel_traitsILi256ELi64ELi64ELi4ES3_EELb1ELb0ELb0ELb0ELb0ELb1ELb0ELb1EEEvNS_16Flash_fwd_paramsE:
	.zero		816


//--------------------- .nv.constant0._ZN5flash24flash_fwd_splitkv_kernelI23Flash_fwd_kernel_traitsILi256ELi64ELi64ELi4ELb0ELb0EN7cutlass10bfloat16_tE19Flash_kernel_traitsILi256ELi64ELi64ELi4ES3_EELb1ELb0ELb0ELb0ELb0ELb0ELb1ELb0EEEvNS_16Flash_fwd_paramsE --------------------------
	.section	.nv.constant0._ZN5flash24flash_fwd_splitkv_kernelI23Flash_fwd_kernel_traitsILi256ELi64ELi64ELi4ELb0ELb0EN7cutlass10bfloat16_tE19Flash_kernel_traitsILi256ELi64ELi64ELi4ES3_EELb1ELb0ELb0ELb0ELb0ELb0ELb1ELb0EEEvNS_16Flash_fwd_paramsE,"a",@progbits
	.sectionflags	@""
	.align	4
.nv.constant0._ZN5flash24flash_fwd_splitkv_kernelI23Flash_fwd_kernel_traitsILi256ELi64ELi64ELi4ELb0ELb0EN7cutlass10bfloat16_tE19Flash_kernel_traitsILi256ELi64ELi64ELi4ES3_EELb1ELb0ELb0ELb0ELb0ELb0ELb1ELb0EEEvNS_16Flash_fwd_paramsE:
	.zero		816


//--------------------- .nv.constant0._ZN5flash24flash_fwd_splitkv_kernelI23Flash_fwd_kernel_traitsILi256ELi64ELi64ELi4ELb0ELb0EN7cutlass10bfloat16_tE19Flash_kernel_traitsILi256ELi64ELi64ELi4ES3_EELb1ELb0ELb0ELb0ELb0ELb1ELb1ELb0EEEvNS_16Flash_fwd_paramsE --------------------------
	.section	.nv.constant0._ZN5flash24flash_fwd_splitkv_kernelI23Flash_fwd_kernel_traitsILi256ELi64ELi64ELi4ELb0ELb0EN7cutlass10bfloat16_tE19Flash_kernel_traitsILi256ELi64ELi64ELi4ES3_EELb1ELb0ELb0ELb0ELb0ELb1ELb1ELb0EEEvNS_16Flash_fwd_paramsE,"a",@progbits
	.sectionflags	@""
	.align	4
.nv.constant0._ZN5flash24flash_fwd_splitkv_kernelI23Flash_fwd_kernel_traitsILi256ELi64ELi64ELi4ELb0ELb0EN7cutlass10bfloat16_tE19Flash_kernel_traitsILi256ELi64ELi64ELi4ES3_EELb1ELb0ELb0ELb0ELb0ELb1ELb1ELb0EEEvNS_16Flash_fwd_paramsE:
	.zero		816


//--------------------- .nv.constant0._ZN5flash24flash_fwd_splitkv_kernelI23Flash_fwd_kernel_traitsILi256ELi64ELi64ELi4ELb0ELb0EN7cutlass10bfloat16_tE19Flash_kernel_traitsILi256ELi64ELi64ELi4ES3_EELb1ELb0ELb0ELb0ELb0ELb0ELb1ELb1EEEvNS_16Flash_fwd_paramsE --------------------------
	.section	.nv.constant0._ZN5flash24flash_fwd_splitkv_kernelI23Flash_fwd_kernel_traitsILi256ELi64ELi64ELi4ELb0ELb0EN7cutlass10bfloat16_tE19Flash_kernel_traitsILi256ELi64ELi64ELi4ES3_EELb1ELb0ELb0ELb0ELb0ELb0ELb1ELb1EEEvNS_16Flash_fwd_paramsE,"a",@progbits
	.sectionflags	@""
	.align	4
.nv.constant0._ZN5flash24flash_fwd_splitkv_kernelI23Flash_fwd_kernel_traitsILi256ELi64ELi64ELi4ELb0ELb0EN7cutlass10bfloat16_tE19Flash_kernel_traitsILi256ELi64ELi64ELi4ES3_EELb1ELb0ELb0ELb0ELb0ELb0ELb1ELb1EEEvNS_16Flash_fwd_paramsE:
	.zero		816


//--------------------- .nv.constant0._ZN5flash24flash_fwd_splitkv_kernelI23Flash_fwd_kernel_traitsILi256ELi64ELi64ELi4ELb0ELb0EN7cutlass10bfloat16_tE19Flash_kernel_traitsILi256ELi64ELi64ELi4ES3_EELb1ELb0ELb0ELb0ELb0ELb1ELb1ELb1EEEvNS_16Flash_fwd_paramsE --------------------------
	.section	.nv.constant0._ZN5flash24flash_fwd_splitkv_kernelI23Flash_fwd_kernel_traitsILi256ELi64ELi64ELi4ELb0ELb0EN7cutlass10bfloat16_tE19Flash_kernel_traitsILi256ELi64ELi64ELi4ES3_EELb1ELb0ELb0ELb0ELb0ELb1ELb1ELb1EEEvNS_16Flash_fwd_paramsE,"a",@progbits
	.sectionflags	@""
	.align	4
.nv.constant0._ZN5flash24flash_fwd_splitkv_kernelI23Flash_fwd_kernel_traitsILi256ELi64ELi64ELi4ELb0ELb0EN7cutlass10bfloat16_tE19Flash_kernel_traitsILi256ELi64ELi64ELi4ES3_EELb1ELb0ELb0ELb0ELb0ELb1ELb1ELb1EEEvNS_16Flash_fwd_paramsE:
	.zero		816


//--------------------- .nv.constant0._ZN5flash24flash_fwd_splitkv_kernelI23Flash_fwd_kernel_traitsILi256ELi64ELi64ELi4ELb0ELb0EN7cutlass10bfloat16_tE19Flash_kernel_traitsILi256ELi64ELi64ELi4ES3_EELb1ELb0ELb0ELb0ELb1ELb0ELb0ELb0EEEvNS_16Flash_fwd_paramsE --------------------------
	.section	.nv.constant0._ZN5flash24flash_fwd_splitkv_kernelI23Flash_fwd_kernel_traitsILi256ELi64ELi64ELi4ELb0ELb0EN7cutlass10bfloat16_tE19Flash_kernel_traitsILi256ELi64ELi64ELi4ES3_EELb1ELb0ELb0ELb0ELb1ELb0ELb0ELb0EEEvNS_16Flash_fwd_paramsE,"a",@progbits
	.sectionflags	@""
	.align	4
.nv.constant0._ZN5flash24flash_fwd_splitkv_kernelI23Flash_fwd_kernel_traitsILi256ELi64ELi64ELi4ELb0ELb0EN7cutlass10bfloat16_tE19Flash_kernel_traitsILi256ELi64ELi64ELi4ES3_EELb1ELb0ELb0ELb0ELb1ELb0ELb0ELb0EEEvNS_16Flash_fwd_paramsE:
	.zero		816


//--------------------- .nv.constant0._ZN5flash24flash_fwd_splitkv_kernelI23Flash_fwd_kernel_traitsILi256ELi64ELi64ELi4ELb0ELb0EN7cutlass10bfloat16_tE19Flash_kernel_traitsILi256ELi64ELi64ELi4ES3_EELb1ELb0ELb0ELb0ELb1ELb1ELb0ELb0EEEvNS_16Flash_fwd_paramsE --------------------------
	.section	.nv.constant0._ZN5flash24flash_fwd_splitkv_kernelI23Flash_fwd_kernel_traitsILi256ELi64ELi64ELi4ELb0ELb0EN7cutlass10bfloat16_tE19Flash_kernel_traitsILi256ELi64ELi64ELi4ES3_EELb1ELb0ELb0ELb0ELb1ELb1ELb0ELb0EEEvNS_16Flash_fwd_paramsE,"a",@progbits
	.sectionflags	@""
	.align	4
.nv.constant0._ZN5flash24flash_fwd_splitkv_kernelI23Flash_fwd_kernel_traitsILi256ELi64ELi64ELi4ELb0ELb0EN7cutlass10bfloat16_tE19Flash_kernel_traitsILi256ELi64ELi64ELi4ES3_EELb1ELb0ELb0ELb0ELb1ELb1ELb0ELb0EEEvNS_16Flash_fwd_paramsE:
	.zero		816


//--------------------- .nv.constant0._ZN5flash24flash_fwd_splitkv_kernelI23Flash_fwd_kernel_traitsILi256ELi64ELi64ELi4ELb0ELb0EN7cutlass10bfloat16_tE19Flash_kernel_traitsILi256ELi64ELi64ELi4ES3_EELb1ELb0ELb1ELb0ELb0ELb0ELb0ELb0EEEvNS_16Flash_fwd_paramsE --------------------------
	.section	.nv.constant0._ZN5flash24flash_fwd_splitkv_kernelI23Flash_fwd_kernel_traitsILi256ELi64ELi64ELi4ELb0ELb0EN7cutlass10bfloat16_tE19Flash_kernel_traitsILi256ELi64ELi64ELi4ES3_EELb1ELb0ELb1ELb0ELb0ELb0ELb0ELb0EEEvNS_16Flash_fwd_paramsE,"a",@progbits
	.sectionflags	@""
	.align	4
.nv.constant0._ZN5flash24flash_fwd_splitkv_kernelI23Flash_fwd_kernel_traitsILi256ELi64ELi64ELi4ELb0ELb0EN7cutlass10bfloat16_tE19Flash_kernel_traitsILi256ELi64ELi64ELi4ES3_EELb1ELb0ELb1ELb0ELb0ELb0ELb0ELb0EEEvNS_16Flash_fwd_paramsE:
	.zero		816


//--------------------- .nv.constant0._ZN5flash24flash_fwd_splitkv_kernelI23Flash_fwd_kernel_traitsILi256ELi64ELi64ELi4ELb0ELb0EN7cutlass10bfloat16_tE19Flash_kernel_traitsILi256ELi64ELi64ELi4ES3_EELb1ELb0ELb1ELb0ELb0ELb1ELb0ELb0EEEvNS_16Flash_fwd_paramsE --------------------------
	.section	.nv.constant0._ZN5flash24flash_fwd_splitkv_kernelI23Flash_fwd_kernel_traitsILi256ELi64ELi64ELi4ELb0ELb0EN7cutlass10bfloat16_tE19Flash_kernel_traitsILi256ELi64ELi64ELi4ES3_EELb1ELb0ELb1ELb0ELb0ELb1ELb0ELb0EEEvNS_16Flash_fwd_paramsE,"a",@progbits
	.sectionflags	@""
	.align	4
.nv.constant0._ZN5flash24flash_fwd_splitkv_kernelI23Flash_fwd_kernel_traitsILi256ELi64ELi64ELi4ELb0ELb0EN7cutlass10bfloat16_tE19Flash_kernel_traitsILi256ELi64ELi64ELi4ES3_EELb1ELb0ELb1ELb0ELb0ELb1ELb0ELb0EEEvNS_16Flash_fwd_paramsE:
	.zero		816


//--------------------- .nv.constant0._ZN5flash24flash_fwd_splitkv_kernelI23Flash_fwd_kernel_traitsILi256ELi64ELi64ELi4ELb0ELb0EN7cutlass10bfloat16_tE19Flash_kernel_traitsILi256ELi64ELi64ELi4ES3_EELb1ELb0ELb0ELb0ELb1ELb0ELb0ELb1EEEvNS_16Flash_fwd_paramsE --------------------------
	.section	.nv.constant0._ZN5flash24flash_fwd_splitkv_kernelI23Flash_fwd_kernel_traitsILi256ELi64ELi64ELi4ELb0ELb0EN7cutlass10bfloat16_tE19Flash_kernel_traitsILi256ELi64ELi64ELi4ES3_EELb1ELb0ELb0ELb0ELb1ELb0ELb0ELb1EEEvNS_16Flash_fwd_paramsE,"a",@progbits
	.sectionflags	@""
	.align	4
.nv.constant0._ZN5flash24flash_fwd_splitkv_kernelI23Flash_fwd_kernel_traitsILi256ELi64ELi64ELi4ELb0ELb0EN7cutlass10bfloat16_tE19Flash_kernel_traitsILi256ELi64ELi64ELi4ES3_EELb1ELb0ELb0ELb0ELb1ELb0ELb0ELb1EEEvNS_16Flash_fwd_paramsE:
	.zero		816


//--------------------- .nv.constant0._ZN5flash24flash_fwd_splitkv_kernelI23Flash_fwd_kernel_traitsILi256ELi64ELi64ELi4ELb0ELb0EN7cutlass10bfloat16_tE19Flash_kernel_traitsILi256ELi64ELi64ELi4ES3_EELb1ELb0ELb0ELb0ELb1ELb1ELb0ELb1EEEvNS_16Flash_fwd_paramsE --------------------------
	.section	.nv.constant0._ZN5flash24flash_fwd_splitkv_kernelI23Flash_fwd_kernel_traitsILi256ELi64ELi64ELi4ELb0ELb0EN7cutlass10bfloat16_tE19Flash_kernel_traitsILi256ELi64ELi64ELi4ES3_EELb1ELb0ELb0ELb0ELb1ELb1ELb0ELb1EEEvNS_16Flash_fwd_paramsE,"a",@progbits
	.sectionflags	@""
	.align	4
.nv.constant0._ZN5flash24flash_fwd_splitkv_kernelI23Flash_fwd_kernel_traitsILi256ELi64ELi64ELi4ELb0ELb0EN7cutlass10bfloat16_tE19Flash_kernel_traitsILi256ELi64ELi64ELi4ES3_EELb1ELb0ELb0ELb0ELb1ELb1ELb0ELb1EEEvNS_16Flash_fwd_paramsE:
	.zero		816


//--------------------- .nv.constant0._ZN5flash24flash_fwd_splitkv_kernelI23Flash_fwd_kernel_traitsILi256ELi64ELi64ELi4ELb0ELb0EN7cutlass10bfloat16_tE19Flash_kernel_traitsILi256ELi64ELi64ELi4ES3_EELb1ELb0ELb1ELb0ELb0ELb0ELb0ELb1EEEvNS_16Flash_fwd_paramsE --------------------------
	.section	.nv.constant0._ZN5flash24flash_fwd_splitkv_kernelI23Flash_fwd_kernel_traitsILi256ELi64ELi64ELi4ELb0ELb0EN7cutlass10bfloat16_tE19Flash_kernel_traitsILi256ELi64ELi64ELi4ES3_EELb1ELb0ELb1ELb0ELb0ELb0ELb0ELb1EEEvNS_16Flash_fwd_paramsE,"a",@progbits
	.sectionflags	@""
	.align	4
.nv.constant0._ZN5flash24flash_fwd_splitkv_kernelI23Flash_fwd_kernel_traitsILi256ELi64ELi64ELi4ELb0ELb0EN7cutlass10bfloat16_tE19Flash_kernel_traitsILi256ELi64ELi64ELi4ES3_EELb1ELb0ELb1ELb0ELb0ELb0ELb0ELb1EEEvNS_16Flash_fwd_paramsE:
	.zero		816


//--------------------- .nv.constant0._ZN5flash24flash_fwd_splitkv_kernelI23Flash_fwd_kernel_traitsILi256ELi64ELi64ELi4ELb0ELb0EN7cutlass10bfloat16_tE19Flash_kernel_traitsILi256ELi64ELi64ELi4ES3_EELb1ELb0ELb1ELb0ELb0ELb1ELb0ELb1EEEvNS_16Flash_fwd_paramsE --------------------------
	.section	.nv.constant0._ZN5flash24flash_fwd_splitkv_kernelI23Flash_fwd_kernel_traitsILi256ELi64ELi64ELi4ELb0ELb0EN7cutlass10bfloat16_tE19Flash_kernel_traitsILi256ELi64ELi64ELi4ES3_EELb1ELb0ELb1ELb0ELb0ELb1ELb0ELb1EEEvNS_16Flash_fwd_paramsE,"a",@progbits
	.sectionflags	@""
	.align	4
.nv.constant0._ZN5flash24flash_fwd_splitkv_kernelI23Flash_fwd_kernel_traitsILi256ELi64ELi64ELi4ELb0ELb0EN7cutlass10bfloat16_tE19Flash_kernel_traitsILi256ELi64ELi64ELi4ES3_EELb1ELb0ELb1ELb0ELb0ELb1ELb0ELb1EEEvNS_16Flash_fwd_paramsE:
	.zero		816


//--------------------- .nv.constant0._ZN5flash24flash_fwd_splitkv_kernelI23Flash_fwd_kernel_traitsILi256ELi64ELi64ELi4ELb0ELb0EN7cutlass10bfloat16_tE19Flash_kernel_traitsILi256ELi64ELi64ELi4ES3_EELb1ELb0ELb0ELb0ELb1ELb0ELb1ELb0EEEvNS_16Flash_fwd_paramsE --------------------------
	.section	.nv.constant0._ZN5flash24flash_fwd_splitkv_kernelI23Flash_fwd_kernel_traitsILi256ELi64ELi64ELi4ELb0ELb0EN7cutlass10bfloat16_tE19Flash_kernel_traitsILi256ELi64ELi64ELi4ES3_EELb1ELb0ELb0ELb0ELb1ELb0ELb1ELb0EEEvNS_16Flash_fwd_paramsE,"a",@progbits
	.sectionflags	@""
	.align	4
.nv.constant0._ZN5flash24flash_fwd_splitkv_kernelI23Flash_fwd_kernel_traitsILi256ELi64ELi64ELi4ELb0ELb0EN7cutlass10bfloat16_tE19Flash_kernel_traitsILi256ELi64ELi64ELi4ES3_EELb1ELb0ELb0ELb0ELb1ELb0ELb1ELb0EEEvNS_16Flash_fwd_paramsE:
	.zero		816


//--------------------- .nv.constant0._ZN5flash24flash_fwd_splitkv_kernelI23Flash_fwd_kernel_traitsILi256ELi64ELi64ELi4ELb0ELb0EN7cutlass10bfloat16_tE19Flash_kernel_traitsILi256ELi64ELi64ELi4ES3_EELb1ELb0ELb0ELb0ELb1ELb1ELb1ELb0EEEvNS_16Flash_fwd_paramsE --------------------------
	.section	.nv.constant0._ZN5flash24flash_fwd_splitkv_kernelI23Flash_fwd_kernel_traitsILi256ELi64ELi64ELi4ELb0ELb0EN7cutlass10bfloat16_tE19Flash_kernel_traitsILi256ELi64ELi64ELi4ES3_EELb1ELb0ELb0ELb0ELb1ELb1ELb1ELb0EEEvNS_16Flash_fwd_paramsE,"a",@progbits
	.sectionflags	@""
	.align	4
.nv.constant0._ZN5flash24flash_fwd_splitkv_kernelI23Flash_fwd_kernel_traitsILi256ELi64ELi64ELi4ELb0ELb0EN7cutlass10bfloat16_tE19Flash_kernel_traitsILi256ELi64ELi64ELi4ES3_EELb1ELb0ELb0ELb0ELb1ELb1ELb1ELb0EEEvNS_16Flash_fwd_paramsE:
	.zero		816


//--------------------- .nv.constant0._ZN5flash24flash_fwd_splitkv_kernelI23Flash_fwd_kernel_traitsILi256ELi64ELi64ELi4ELb0ELb0EN7cutlass10bfloat16_tE19Flash_kernel_traitsILi256ELi64ELi64ELi4ES3_EELb1ELb0ELb1ELb0ELb0ELb0ELb1ELb0EEEvNS_16Flash_fwd_paramsE --------------------------
	.section	.nv.constant0._ZN5flash24flash_fwd_splitkv_kernelI23Flash_fwd_kernel_traitsILi256ELi64ELi64ELi4ELb0ELb0EN7cutlass10bfloat16_tE19Flash_kernel_traitsILi256ELi64ELi64ELi4ES3_EELb1ELb0ELb1ELb0ELb0ELb0ELb1ELb0EEEvNS_16Flash_fwd_paramsE,"a",@progbits
	.sectionflags	@""
	.align	4
.nv.constant0._ZN5flash24flash_fwd_splitkv_kernelI23Flash_fwd_kernel_traitsILi256ELi64ELi64ELi4ELb0ELb0EN7cutlass10bfloat16_tE19Flash_kernel_traitsILi256ELi64ELi64ELi4ES3_EELb1ELb0ELb1ELb0ELb0ELb0ELb1ELb0EEEvNS_16Flash_fwd_paramsE:
	.zero		816


//--------------------- .nv.constant0._ZN5flash24flash_fwd_splitkv_kernelI23Flash_fwd_kernel_traitsILi256ELi64ELi64ELi4ELb0ELb0EN7cutlass10bfloat16_tE19Flash_kernel_traitsILi256ELi64ELi64ELi4ES3_EELb1ELb0ELb1ELb0ELb0ELb1ELb1ELb0EEEvNS_16Flash_fwd_paramsE --------------------------
	.section	.nv.constant0._ZN5flash24flash_fwd_splitkv_kernelI23Flash_fwd_kernel_traitsILi256ELi64ELi64ELi4ELb0ELb0EN7cutlass10bfloat16_tE19Flash_kernel_traitsILi256ELi64ELi64ELi4ES3_EELb1ELb0ELb1ELb0ELb0ELb1ELb1ELb0EEEvNS_16Flash_fwd_paramsE,"a",@progbits
	.sectionflags	@""
	.align	4
.nv.constant0._ZN5flash24flash_fwd_splitkv_kernelI23Flash_fwd_kernel_traitsILi256ELi64ELi64ELi4ELb0ELb0EN7cutlass10bfloat16_tE19Flash_kernel_traitsILi256ELi64ELi64ELi4ES3_EELb1ELb0ELb1ELb0ELb0ELb1ELb1ELb0EEEvNS_16Flash_fwd_paramsE:
	.zero		816


//--------------------- .nv.constant0._ZN5flash24flash_fwd_splitkv_kernelI23Flash_fwd_kernel_traitsILi256ELi64ELi64ELi4ELb0ELb0EN7cutlass10bfloat16_tE19Flash_kernel_traitsILi256ELi64ELi64ELi4ES3_EELb1ELb0ELb0ELb0ELb1ELb0ELb1ELb1EEEvNS_16Flash_fwd_paramsE --------------------------
	.section	.nv.constant0._ZN5flash24flash_fwd_splitkv_kernelI23Flash_fwd_kernel_traitsILi256ELi64ELi64ELi4ELb0ELb0EN7cutlass10bfloat16_tE19Flash_kernel_traitsILi256ELi64ELi64ELi4ES3_EELb1ELb0ELb0ELb0ELb1ELb0ELb1ELb1EEEvNS_16Flash_fwd_paramsE,"a",@progbits
	.sectionflags	@""
	.align	4
.nv.constant0._ZN5flash24flash_fwd_splitkv_kernelI23Flash_fwd_kernel_traitsILi256ELi64ELi64ELi4ELb0ELb0EN7cutlass10bfloat16_tE19Flash_kernel_traitsILi256ELi64ELi64ELi4ES3_EELb1ELb0ELb0ELb0ELb1ELb0ELb1ELb1EEEvNS_16Flash_fwd_paramsE:
	.zero		816


//--------------------- .nv.constant0._ZN5flash24flash_fwd_splitkv_kernelI23Flash_fwd_kernel_traitsILi256ELi64ELi64ELi4ELb0ELb0EN7cutlass10bfloat16_tE19Flash_kernel_traitsILi256ELi64ELi64ELi4ES3_EELb1ELb0ELb0ELb0ELb1ELb1ELb1ELb1EEEvNS_16Flash_fwd_paramsE --------------------------
	.section	.nv.constant0._ZN5flash24flash_fwd_splitkv_kernelI23Flash_fwd_kernel_traitsILi256ELi64ELi64ELi4ELb0ELb0EN7cutlass10bfloat16_tE19Flash_kernel_traitsILi256ELi64ELi64ELi4ES3_EELb1ELb0ELb0ELb0ELb1ELb1ELb1ELb1EEEvNS_16Flash_fwd_paramsE,"a",@progbits
	.sectionflags	@""
	.align	4
.nv.constant0._ZN5flash24flash_fwd_splitkv_kernelI23Flash_fwd_kernel_traitsILi256ELi64ELi64ELi4ELb0ELb0EN7cutlass10bfloat16_tE19Flash_kernel_traitsILi256ELi64ELi64ELi4ES3_EELb1ELb0ELb0ELb0ELb1ELb1ELb1ELb1EEEvNS_16Flash_fwd_paramsE:
	.zero		816


//--------------------- .nv.constant0._ZN5flash24flash_fwd_splitkv_kernelI23Flash_fwd_kernel_traitsILi256ELi64ELi64ELi4ELb0ELb0EN7cutlass10bfloat16_tE19Flash_kernel_traitsILi256ELi64ELi64ELi4ES3_EELb1ELb0ELb1ELb0ELb0ELb0ELb1ELb1EEEvNS_16Flash_fwd_paramsE --------------------------
	.section	.nv.constant0._ZN5flash24flash_fwd_splitkv_kernelI23Flash_fwd_kernel_traitsILi256ELi64ELi64ELi4ELb0ELb0EN7cutlass10bfloat16_tE19Flash_kernel_traitsILi256ELi64ELi64ELi4ES3_EELb1ELb0ELb1ELb0ELb0ELb0ELb1ELb1EEEvNS_16Flash_fwd_paramsE,"a",@progbits
	.sectionflags	@""
	.align	4
.nv.constant0._ZN5flash24flash_fwd_splitkv_kernelI23Flash_fwd_kernel_traitsILi256ELi64ELi64ELi4ELb0ELb0EN7cutlass10bfloat16_tE19Flash_kernel_traitsILi256ELi64ELi64ELi4ES3_EELb1ELb0ELb1ELb0ELb0ELb0ELb1ELb1EEEvNS_16Flash_fwd_paramsE:
	.zero		816


//--------------------- .nv.constant0._ZN5flash24flash_fwd_splitkv_kernelI23Flash_fwd_kernel_traitsILi256ELi64ELi64ELi4ELb0ELb0EN7cutlass10bfloat16_tE19Flash_kernel_traitsILi256ELi64ELi64ELi4ES3_EELb1ELb0ELb1ELb0ELb0ELb1ELb1ELb1EEEvNS_16Flash_fwd_paramsE --------------------------
	.section	.nv.constant0._ZN5flash24flash_fwd_splitkv_kernelI23Flash_fwd_kernel_traitsILi256ELi64ELi64ELi4ELb0ELb0EN7cutlass10bfloat16_tE19Flash_kernel_traitsILi256ELi64ELi64ELi4ES3_EELb1ELb0ELb1ELb0ELb0ELb1ELb1ELb1EEEvNS_16Flash_fwd_paramsE,"a",@progbits
	.sectionflags	@""
	.align	4
.nv.constant0._ZN5flash24flash_fwd_splitkv_kernelI23Flash_fwd_kernel_traitsILi256ELi64ELi64ELi4ELb0ELb0EN7cutlass10bfloat16_tE19Flash_kernel_traitsILi256ELi64ELi64ELi4ES3_EELb1ELb0ELb1ELb0ELb0ELb1ELb1ELb1EEEvNS_16Flash_fwd_paramsE:
	.zero		816


//--------------------- .text._ZN5flash32flash_fwd_splitkv_combine_kernelI23Flash_fwd_kernel_traitsILi256ELi64ELi64ELi4ELb0ELb0EN7cutlass10bfloat16_tE19Flash_kernel_traitsILi256ELi64ELi64ELi4ES3_EELi4ELi7ELb0EEEvNS_16Flash_fwd_paramsE --------------------------
	.section	.text._ZN5flash32flash_fwd_splitkv_combine_kernelI23Flash_fwd_kernel_traitsILi256ELi64ELi64ELi4ELb0ELb0EN7cutlass10bfloat16_tE19Flash_kernel_traitsILi256ELi64ELi64ELi4ES3_EELi4ELi7ELb0EEEvNS_16Flash_fwd_paramsE,"ax",@progbits
	.sectioninfo	@"SHI_REGISTERS=62"
	.align	128
        .global         _ZN5flash32flash_fwd_splitkv_combine_kernelI23Flash_fwd_kernel_traitsILi256ELi64ELi64ELi4ELb0ELb0EN7cutlass10bfloat16_tE19Flash_kernel_traitsILi256ELi64ELi64ELi4ES3_EELi4ELi7ELb0EEEvNS_16Flash_fwd_paramsE
        .type           _ZN5flash32flash_fwd_splitkv_combine_kernelI23Flash_fwd_kernel_traitsILi256ELi64ELi64ELi4ELb0ELb0EN7cutlass10bfloat16_tE19Flash_kernel_traitsILi256ELi64ELi64ELi4ES3_EELi4ELi7ELb0EEEvNS_16Flash_fwd_paramsE,@function
        .size           _ZN5flash32flash_fwd_splitkv_combine_kernelI23Flash_fwd_kernel_traitsILi256ELi64ELi64ELi4ELb0ELb0EN7cutlass10bfloat16_tE19Flash_kernel_traitsILi256ELi64ELi64ELi4ES3_EELi4ELi7ELb0EEEvNS_16Flash_fwd_paramsE,(.L_x_4860 - _ZN5flash32flash_fwd_splitkv_combine_kernelI23Flash_fwd_kernel_traitsILi256ELi64ELi64ELi4ELb0ELb0EN7cutlass10bfloat16_tE19Flash_kernel_traitsILi256ELi64ELi64ELi4ES3_EELi4ELi7ELb0EEEvNS_16Flash_fwd_paramsE)
        .other          _ZN5flash32flash_fwd_splitkv_combine_kernelI23Flash_fwd_kernel_traitsILi256ELi64ELi64ELi4ELb0ELb0EN7cutlass10bfloat16_tE19Flash_kernel_traitsILi256ELi64ELi64ELi4ES3_EELi4ELi7ELb0EEEvNS_16Flash_fwd_paramsE,@"STO_CUDA_ENTRY STV_DEFAULT"
_ZN5flash32flash_fwd_splitkv_combine_kernelI23Flash_fwd_kernel_traitsILi256ELi64ELi64ELi4ELb0ELb0EN7cutlass10bfloat16_tE19Flash_kernel_traitsILi256ELi64ELi64ELi4ES3_EELi4ELi7ELb0EEEvNS_16Flash_fwd_paramsE:
.text._ZN5flash32flash_fwd_splitkv_combine_kernelI23Flash_fwd_kernel_traitsILi256ELi64ELi64ELi4ELb0ELb0EN7cutlass10bfloat16_tE19Flash_kernel_traitsILi256ELi64ELi64ELi4ES3_EELi4ELi7ELb0EEEvNS_16Flash_fwd_paramsE:
[----:B------:R-:W-:Y:S02]  /*0000*/  MOV R1, c[0x0][0x28] ;  /* 0x00000a0000017a02 */ /* 0x000fe40000000f00 */
[----:B------:R-:W-:Y:S01]  /*0010*/  IMAD.MOV.U32 R2, RZ, RZ, c[0x0][0x1c0] ;  /* 0x00007000ff027624 */ /* 0x000fe200078e00ff */
[----:B------:R-:W0:Y:S01]  /*0020*/  S2UR UR7, SR_CTAID.X ;  /* 0x00000000000779c3 */ /* 0x000e220000002500 */
[----:B------:R-:W-:Y:S02]  /*0030*/  IMAD.MOV.U32 R5, RZ, RZ, c[0x0][0x214] ;  /* 0x00008500ff057624 */ /* 0x000fe400078e00ff */
[----:B------:R-:W-:Y:S01]  /*0040*/  IMAD R20, R2, c[0x0][0x210], RZ ;  /* 0x0000840002147a24 */ /* 0x000fe200078e02ff */
[----:B------:R-:W-:Y:S02]  /*0050*/  SHF.R.S32.HI R2, RZ, 0x1f, R2 ;  /* 0x0000001fff027819 */ /* 0x000fe40000011402 */
[----:B------:R-:W-:Y:S01]  /*0060*/  SHF.R.S32.HI R5, RZ, 0x1f, R5 ;  /* 0x0000001fff057819 */ /* 0x000fe20000011405 */
[----:B------:R-:W-:-:S05]  /*0070*/  IMAD R20, R20, c[0x0][0x214], RZ ;  /* 0x0000850014147a24 */ /* 0x000fca00078e02ff */
[----:B------:R-:W-:Y:S02]  /*0080*/  ISETP.LT.U32.AND P0, PT, R20, c[0x0][0x214], PT ;  /* 0x0000850014007a0c */ /* 0x000fe40003f01070 */
[----:B------:R-:W-:-:S04]  /*0090*/  SHF.R.S32.HI R0, RZ, 0x1f, R20 ;  /* 0x0000001fff007819 */ /* 0x000fc80000011414 */
[----:B------:R-:W-:-:S04]  /*00a0*/  ISETP.LT.AND.EX P0, PT, R0, R5, PT, P0 ;  /* 0x000000050000720c */ /* 0x000fc80003f01300 */
[----:B------:R-:W-:Y:S01]  /*00b0*/  SEL R5, R0, R5, P0 ;  /* 0x0000000500057207 */ /* 0x000fe20000000000 */
[----:B0-----:R-:W-:Y:S01]  /*00c0*/  USHF.L.U32 UR7, UR7, 0x2, URZ ;  /* 0x0000000207077899 */ /* 0x001fe2000800063f */
[----:B------:R-:W-:Y:S02]  /*00d0*/  SEL R35, R20, c[0x0][0x214], P0 ;  /* 0x0000850014237a07 */ /* 0x000fe40000000000 */
[----:B------:R-:W-:Y:S01]  /*00e0*/  LOP3.LUT R3, R0, R5, RZ, 0xfc, !PT ;  /* 0x0000000500037212 */ /* 0x000fe200078efcff */
[----:B------:R-:W-:-:S03]  /*00f0*/  USHF.R.S32.HI UR6, URZ, 0x1f, UR7 ;  /* 0x0000001f3f067899 */ /* 0x000fc60008011407 */
[----:B------:R-:W-:-:S13]  /*0100*/  ISETP.NE.U32.AND P1, PT, R3, RZ, PT ;  /* 0x000000ff0300720c */ /* 0x000fda0003f25070 */
[----:B------:R-:W-:Y:S05]  /*0110*/  @!P1 BRA `(.L_x_0) ;  /* 0x0000007000009947 */ /* 0x000fea0003800000 */
[----:B------:R-:W-:Y:S01]  /*0120*/  IMAD.MOV.U32 R18, RZ, RZ, R20 ;  /* 0x000000ffff127224 */ /* 0x000fe200078e0014 */
[----:B------:R-:W-:Y:S01]  /*0130*/  MOV R26, R35 ;  /* 0x00000023001a7202 */ /* 0x000fe20000000f00 */
[----:B------:R-:W-:Y:S01]  /*0140*/  IMAD.MOV.U32 R17, RZ, RZ, R0 ;  /* 0x000000ffff117224 */ /* 0x000fe200078e0000 */
[----:B------:R-:W-:Y:S02]  /*0150*/  MOV R25, R5 ;  /* 0x0000000500197202 */ /* 0x000fe40000000f00 */
[----:B------:R-:W-:Y:S02]  /*0160*/  MOV R24, 0x180 ;  /* 0x0000018000187802 */ /* 0x000fe40000000f00 */
[----:B------:R-:W-:Y:S05]  /*0170*/  CALL.REL.NOINC `($__internal_0_$__cuda_sm20_div_s64) ;  /* 0x0000475000007944 */ /* 0x000fea0003c00000 */
[----:B------:R-:W-:Y:S05]  /*0180*/  BRA `(.L_x_1) ;  /* 0x0000013000007947 */ /* 0x000fea0003800000 */
.L_x_0:
[----:B------:R-:W0:Y:S01]  /*0190*/  I2F.U32.RP R8, R35 ;  /* 0x0000002300087306 */ /* 0x000e220000209000 */
[----:B------:R-:W-:Y:S01]  /*01a0*/  ISETP.NE.U32.AND P0, PT, R35, RZ, PT ;  /* 0x000000ff2300720c */ /* 0x000fe20003f05070 */
[----:B------:R-:W-:-:S06]  /*01b0*/  HFMA2.MMA R23, -RZ, RZ, 0, 0 ;  /* 0x00000000ff177435 */ /* 0x000fcc00000001ff */
[----:B0-----:R-:W0:Y:S02]  /*01c0*/  MUFU.RCP R6, R8 ;  /* 0x0000000800067308 */ /* 0x001e240000001000 */
[----:B0-----:R-:W-:-:S06]  /*01d0*/  IADD3 R6, R6, 0xffffffe, RZ ;  /* 0x0ffffffe06067810 */ /* 0x001fcc0007ffe0ff */
[----:B------:R-:W0:Y:S02]  /*01e0*/  F2I.FTZ.U32.TRUNC.NTZ R7, R6 ;  /* 0x0000000600077305 */ /* 0x000e24000021f000 */
[----:B0-----:R-:W-:Y:S02]  /*01f0*/  IMAD.MOV R3, RZ, RZ, -R7 ;  /* 0x000000ffff037224 */ /* 0x001fe400078e0a07 */
[----:B------:R-:W-:Y:S02]  /*0200*/  IMAD.MOV.U32 R6, RZ, RZ, RZ ;  /* 0x000000ffff067224 */ /* 0x000fe400078e00ff */
[----:B------:R-:W-:-:S04]  /*0210*/  IMAD R3, R3, R35, RZ ;  /* 0x0000002303037224 */ /* 0x000fc800078e02ff */
[----:B------:R-:W-:-:S06]  /*0220*/  IMAD.HI.U32 R3, R7, R3, R6 ;  /* 0x0000000307037227 */ /* 0x000fcc00078e0006 */
[----:B------:R-:W-:-:S05]  /*0230*/  IMAD.HI.U32 R22, R3, R20, RZ ;  /* 0x0000001403167227 */ /* 0x000fca00078e00ff */
[----:B------:R-:W-:-:S05]  /*0240*/  IADD3 R3, -R22, RZ, RZ ;  /* 0x000000ff16037210 */ /* 0x000fca0007ffe1ff */
[----:B------:R-:W-:-:S05]  /*0250*/  IMAD R4, R35, R3, R20 ;  /* 0x0000000323047224 */ /* 0x000fca00078e0214 */
[----:B------:R-:W-:-:S13]  /*0260*/  ISETP.GE.U32.AND P2, PT, R4, R35, PT ;  /* 0x000000230400720c */ /* 0x000fda0003f46070 */
[----:B------:R-:W-:Y:S01]  /*0270*/  @P2 IMAD.IADD R4, R4, 0x1, -R35 ;  /* 0x0000000104042824 */ /* 0x000fe200078e0a23 */
[----:B------:R-:W-:-:S04]  /*0280*/  @P2 IADD3 R22, R22, 0x1, RZ ;  /* 0x0000000116162810 */ /* 0x000fc80007ffe0ff */
[----:B------:R-:W-:-:S13]  /*0290*/  ISETP.GE.U32.AND P1, PT, R4, R35, PT ;  /* 0x000000230400720c */ /* 0x000fda0003f26070 */
[----:B------:R-:W-:Y:S02]  /*02a0*/  @P1 IADD3 R22, R22, 0x1, RZ ;  /* 0x0000000116161810 */ /* 0x000fe40007ffe0ff */
[----:B------:R-:W-:-:S04]  /*02b0*/  @!P0 LOP3.LUT R22, RZ, R35, RZ, 0x33, !PT ;  /* 0x00000023ff168212 */ /* 0x000fc800078e33ff */
.L_x_1:
[----:B------:R-:W-:Y:S01]  /*02c0*/  ISETP.LT.U32.AND P0, PT, R22, c[0x0][0x1c0], PT ;  /* 0x0000700016007a0c */ /* 0x000fe20003f01070 */
[----:B------:R-:W-:Y:S03]  /*02d0*/  BSSY B0, `(.L_x_2) ;  /* 0x0000021000007945 */ /* 0x000fe60003800000 */
[----:B------:R-:W-:-:S04]  /*02e0*/  ISETP.LT.AND.EX P0, PT, R23, R2, PT, P0 ;  /* 0x000000021700720c */ /* 0x000fc80003f01300 */
[C---:B------:R-:W-:Y:S02]  /*02f0*/  SEL R25, R23.reuse, R2, P0 ;  /* 0x0000000217197207 */ /* 0x040fe40000000000 */
[----:B------:R-:W-:Y:S02]  /*0300*/  SEL R26, R22, c[0x0][0x1c0], P0 ;  /* 0x00007000161a7a07 */ /* 0x000fe40000000000 */
[----:B------:R-:W-:-:S04]  /*0310*/  LOP3.LUT R2, R23, R25, RZ, 0xfc, !PT ;  /* 0x0000001917027212 */ /* 0x000fc800078efcff */
[----:B------:R-:W-:-:S13]  /*0320*/  ISETP.NE.U32.AND P1, PT, R2, RZ, PT ;  /* 0x000000ff0200720c */ /* 0x000fda0003f25070 */
[----:B------:R-:W-:Y:S05]  /*0330*/  @!P1 BRA `(.L_x_3) ;  /* 0x0000007000009947 */ /* 0x000fea0003800000 */
[----:B------:R-:W-:Y:S01]  /*0340*/  IMAD.MOV.U32 R18, RZ, RZ, R22 ;  /* 0x000000ffff127224 */ /* 0x000fe200078e0016 */
[----:B------:R-:W-:Y:S02]  /*0350*/  MOV R17, R23 ;  /* 0x0000001700117202 */ /* 0x000fe40000000f00 */
[----:B------:R-:W-:Y:S02]  /*0360*/  MOV R24, 0x380 ;  /* 0x0000038000187802 */ /* 0x000fe40000000f00 */
[----:B------:R-:W-:Y:S05]  /*0370*/  CALL.REL.NOINC `($__internal_0_$__cuda_sm20_div_s64) ;  /* 0x0000455000007944 */ /* 0x000fea0003c00000 */
[----:B------:R-:W-:Y:S02]  /*0380*/  MOV R32, R22 ;  /* 0x0000001600207202 */ /* 0x000fe40000000f00 */
[----:B------:R-:W-:Y:S01]  /*0390*/  MOV R33, R23 ;  /* 0x0000001700217202 */ /* 0x000fe20000000f00 */
[----:B------:R-:W-:Y:S05]  /*03a0*/  BRA `(.L_x_4) ;  /* 0x0000013000007947 */ /* 0x000fea0003800000 */
.L_x_3:
[----:B------:R-:W0:Y:S01]  /*03b0*/  I2F.U32.RP R6, R26 ;  /* 0x0000001a00067306 */ /* 0x000e220000209000 */
[----:B------:R-:W-:Y:S01]  /*03c0*/  ISETP.NE.U32.AND P0, PT, R26, RZ, PT ;  /* 0x000000ff1a00720c */ /* 0x000fe20003f05070 */
[----:B------:R-:W-:-:S06]  /*03d0*/  HFMA2.MMA R33, -RZ, RZ, 0, 0 ;  /* 0x00000000ff217435 */ /* 0x000fcc00000001ff */
[----:B0-----:R-:W0:Y:S02]  /*03e0*/  MUFU.RCP R4, R6 ;  /* 0x0000000600047308 */ /* 0x001e240000001000 */
[----:B0-----:R-:W-:-:S06]  /*03f0*/  IADD3 R4, R4, 0xffffffe, RZ ;  /* 0x0ffffffe04047810 */ /* 0x001fcc0007ffe0ff */
[----:B------:R-:W0:Y:S02]  /*0400*/  F2I.FTZ.U32.TRUNC.NTZ R3, R4 ;  /* 0x0000000400037305 */ /* 0x000e24000021f000 */
[----:B0-----:R-:W-:-:S04]  /*0410*/  IMAD.MOV R2, RZ, RZ, -R3 ;  /* 0x000000ffff027224 */ /* 0x001fc800078e0a03 */
[----:B------:R-:W-:Y:S02]  /*0420*/  IMAD R7, R2, R26, RZ ;  /* 0x0000001a02077224 */ /* 0x000fe400078e02ff */
[----:B------:R-:W-:-:S04]  /*0430*/  IMAD.MOV.U32 R2, RZ, RZ, RZ ;  /* 0x000000ffff027224 */ /* 0x000fc800078e00ff */
        /* <DEDUP_REMOVED lines=9> */
[----:B------:R-:W-:Y:S02]  /*04d0*/  @!P0 LOP3.LUT R32, RZ, R26, RZ, 0x33, !PT ;  /* 0x0000001aff208212 */ /* 0x000fe400078e33ff */
.L_x_4:
[----:B------:R-:W-:Y:S05]  /*04e0*/  BSYNC B0 ;  /* 0x0000000000007941 */ /* 0x000fea0003800000 */
.L_x_2:
[----:B------:R-:W-:Y:S01]  /*04f0*/  IABS R4, c[0x0][0x214] ;  /* 0x0000850000047a13 */ /* 0x000fe20000000000 */
[----:B------:R-:W-:Y:S01]  /*0500*/  ULDC UR4, c[0x0][0x214] ;  /* 0x0000850000047ab9 */ /* 0x000fe20000000800 */
[----:B------:R-:W-:Y:S01]  /*0510*/  BSSY B0, `(.L_x_5) ;  /* 0x000004a000007945 */ /* 0x000fe20003800000 */
[----:B------:R-:W-:Y:S01]  /*0520*/  UIADD3 UR8, UR4, -0x1, URZ ;  /* 0xffffffff04087890 */ /* 0x000fe2000fffe03f */
[----:B------:R-:W0:Y:S01]  /*0530*/  I2F.RP R6, R4 ;  /* 0x0000000400067306 */ /* 0x000e220000209400 */
[----:B------:R-:W-:Y:S02]  /*0540*/  UISETP.LT.AND UP0, UPT, URZ, UR4, UPT ;  /* 0x000000043f00728c */ /* 0x000fe4000bf01270 */
[----:B------:R-:W-:Y:S02]  /*0550*/  USHF.R.S32.HI UR5, URZ, 0x1f, UR4 ;  /* 0x0000001f3f057899 */ /* 0x000fe40008011404 */
[----:B------:R-:W-:Y:S01]  /*0560*/  IADD3 R7, R4, UR8, RZ ;  /* 0x0000000804077c10 */ /* 0x000fe2000fffe0ff */
[----:B------:R-:W-:-:S03]  /*0570*/  ULEA.HI.SX32 UR4, UR4, 0x1, 0x1 ;  /* 0x0000000104047891 */ /* 0x000fc6000f8f0a3f */
[----:B------:R-:W-:-:S03]  /*0580*/  IABS R2, R7 ;  /* 0x0000000700027213 */ /* 0x000fc60000000000 */
[----:B------:R-:W-:Y:S01]  /*0590*/  @!UP0 UIADD3 UR4, UR5, URZ, URZ ;  /* 0x0000003f05048290 */ /* 0x000fe2000fffe03f */
[----:B0-----:R-:W0:Y:S02]  /*05a0*/  MUFU.RCP R8, R6 ;  /* 0x0000000600087308 */ /* 0x001e240000001000 */
[----:B0-----:R-:W-:Y:S01]  /*05b0*/  IADD3 R8, R8, 0xffffffe, RZ ;  /* 0x0ffffffe08087810 */ /* 0x001fe20007ffe0ff */
[----:B------:R-:W-:-:S05]  /*05c0*/  IMAD.MOV.U32 R6, RZ, RZ, R2 ;  /* 0x000000ffff067224 */ /* 0x000fca00078e0002 */
[----:B------:R-:W0:Y:S02]  /*05d0*/  F2I.FTZ.U32.TRUNC.NTZ R9, R8 ;  /* 0x0000000800097305 */ /* 0x000e24000021f000 */
[----:B0-----:R-:W-:Y:S02]  /*05e0*/  IMAD.MOV R3, RZ, RZ, -R9 ;  /* 0x000000ffff037224 */ /* 0x001fe400078e0a09 */
[----:B------:R-:W-:Y:S02]  /*05f0*/  IMAD.MOV.U32 R8, RZ, RZ, RZ ;  /* 0x000000ffff087224 */ /* 0x000fe400078e00ff */
[----:B------:R-:W-:-:S04]  /*0600*/  IMAD R3, R3, R4, RZ ;  /* 0x0000000403037224 */ /* 0x000fc800078e02ff */
[----:B------:R-:W-:-:S06]  /*0610*/  IMAD.HI.U32 R3, R9, R3, R8 ;  /* 0x0000000309037227 */ /* 0x000fcc00078e0008 */
[----:B------:R-:W-:-:S04]  /*0620*/  IMAD.HI.U32 R2, R3, R6, RZ ;  /* 0x0000000603027227 */ /* 0x000fc800078e00ff */
[----:B------:R-:W-:-:S04]  /*0630*/  IMAD.MOV R3, RZ, RZ, -R2 ;  /* 0x000000ffff037224 */ /* 0x000fc800078e0a02 */
[----:B------:R-:W-:-:S05]  /*0640*/  IMAD R3, R4, R3, R6 ;  /* 0x0000000304037224 */ /* 0x000fca00078e0206 */
[----:B------:R-:W-:-:S13]  /*0650*/  ISETP.GT.U32.AND P1, PT, R4, R3, PT ;  /* 0x000000030400720c */ /* 0x000fda0003f24070 */
[----:B------:R-:W-:Y:S01]  /*0660*/  @!P1 IMAD.IADD R3, R3, 0x1, -R4 ;  /* 0x0000000103039824 */ /* 0x000fe200078e0a04 */
[----:B------:R-:W-:Y:S02]  /*0670*/  @!P1 IADD3 R2, R2, 0x1, RZ ;  /* 0x0000000102029810 */ /* 0x000fe40007ffe0ff */
[----:B------:R-:W-:Y:S02]  /*0680*/  ISETP.NE.AND P1, PT, RZ, c[0x0][0x214], PT ;  /* 0x00008500ff007a0c */ /* 0x000fe40003f25270 */
[-C--:B------:R-:W-:Y:S02]  /*0690*/  ISETP.GE.U32.AND P2, PT, R3, R4.reuse, PT ;  /* 0x000000040300720c */ /* 0x080fe40003f46070 */
[C---:B------:R-:W-:Y:S02]  /*06a0*/  LOP3.LUT R3, R7.reuse, R4, RZ, 0x3c, !PT ;  /* 0x0000000407037212 */ /* 0x040fe400078e3cff */
[----:B------:R-:W-:Y:S02]  /*06b0*/  LOP3.LUT R7, R7, c[0x0][0x214], RZ, 0x3c, !PT ;  /* 0x0000850007077a12 */ /* 0x000fe400078e3cff */
[----:B------:R-:W-:-:S07]  /*06c0*/  ISETP.GE.AND P0, PT, R3, RZ, PT ;  /* 0x000000ff0300720c */ /* 0x000fce0003f06270 */
[----:B------:R-:W-:Y:S02]  /*06d0*/  @P2 IADD3 R2, R2, 0x1, RZ ;  /* 0x0000000102022810 */ /* 0x000fe40007ffe0ff */
[----:B------:R-:W-:-:S03]  /*06e0*/  ISETP.NE.AND P2, PT, RZ, c[0x0][0x214], PT ;  /* 0x00008500ff007a0c */ /* 0x000fc60003f45270 */
[--C-:B------:R-:W-:Y:S02]  /*06f0*/  IMAD.MOV.U32 R9, RZ, RZ, R2.reuse ;  /* 0x000000ffff097224 */ /* 0x100fe400078e0002 */
[----:B------:R-:W-:Y:S02]  /*0700*/  IMAD.MOV.U32 R3, RZ, RZ, R2 ;  /* 0x000000ffff037224 */ /* 0x000fe400078e0002 */
[----:B------:R-:W-:Y:S01]  /*0710*/  @!P0 IMAD.MOV R9, RZ, RZ, -R9 ;  /* 0x000000ffff098224 */ /* 0x000fe200078e0a09 */
[----:B------:R-:W-:Y:S02]  /*0720*/  @!P1 LOP3.LUT R9, RZ, R4, RZ, 0x33, !PT ;  /* 0x00000004ff099212 */ /* 0x000fe400078e33ff */
[----:B------:R-:W-:Y:S02]  /*0730*/  ISETP.GE.AND P1, PT, R7, RZ, PT ;  /* 0x000000ff0700720c */ /* 0x000fe40003f26270 */
[----:B------:R-:W-:Y:S02]  /*0740*/  ISETP.LT.U32.AND P0, PT, R26, R9, PT ;  /* 0x000000091a00720c */ /* 0x000fe40003f01070 */
[----:B------:R-:W-:-:S04]  /*0750*/  SHF.R.S32.HI R4, RZ, 0x1f, R9 ;  /* 0x0000001fff047819 */ /* 0x000fc80000011409 */
[----:B------:R-:W-:-:S04]  /*0760*/  ISETP.LT.AND.EX P0, PT, R25, R4, PT, P0 ;  /* 0x000000041900720c */ /* 0x000fc80003f01300 */
[C---:B------:R-:W-:Y:S01]  /*0770*/  SEL R15, R25.reuse, R4, P0 ;  /* 0x00000004190f7207 */ /* 0x040fe20000000000 */
[----:B------:R-:W-:Y:S01]  /*0780*/  @!P1 IMAD.MOV R3, RZ, RZ, -R3 ;  /* 0x000000ffff039224 */ /* 0x000fe200078e0a03 */
[----:B------:R-:W-:Y:S02]  /*0790*/  @!P2 LOP3.LUT R3, RZ, c[0x0][0x214], RZ, 0x33, !PT ;  /* 0x00008500ff03aa12 */ /* 0x000fe400078e33ff */
[----:B------:R-:W-:Y:S02]  /*07a0*/  LOP3.LUT R2, R25, R15, RZ, 0xfc, !PT ;  /* 0x0000000f19027212 */ /* 0x000fe400078efcff */
[----:B------:R-:W-:Y:S01]  /*07b0*/  SEL R16, R26, R9, P0 ;  /* 0x000000091a107207 */ /* 0x000fe20000000000 */
[----:B------:R-:W-:Y:S01]  /*07c0*/  IMAD R3, R3, UR4, RZ ;  /* 0x0000000403037c24 */ /* 0x000fe2000f8e02ff */
        /* <DEDUP_REMOVED lines=8> */
[----:B------:R-:W-:Y:S02]  /*0850*/  MOV R8, R22 ;  /* 0x0000001600087202 */ /* 0x000fe40000000f00 */
[----:B------:R-:W-:Y:S01]  /*0860*/  MOV R9, R23 ;  /* 0x0000001700097202 */ /* 0x000fe20000000f00 */
[----:B------:R-:W-:Y:S05]  /*0870*/  BRA `(.L_x_7) ;  /* 0x0000013000007947 */ /* 0x000fea0003800000 */
.L_x_6:
[----:B------:R-:W0:Y:S01]  /*0880*/  I2F.U32.RP R4, R16 ;  /* 0x0000001000047306 */ /* 0x000e220000209000 */
[----:B------:R-:W-:-:S07]  /*0890*/  ISETP.NE.U32.AND P0, PT, R16, RZ, PT ;  /* 0x000000ff1000720c */ /* 0x000fce0003f05070 */
[----:B0-----:R-:W0:Y:S02]  /*08a0*/  MUFU.RCP R6, R4 ;  /* 0x0000000400067308 */ /* 0x001e240000001000 */
[----:B0-----:R-:W-:-:S06]  /*08b0*/  IADD3 R6, R6, 0xffffffe, RZ ;  /* 0x0ffffffe06067810 */ /* 0x001fcc0007ffe0ff */
[----:B------:R-:W0:Y:S02]  /*08c0*/  F2I.FTZ.U32.TRUNC.NTZ R7, R6 ;  /* 0x0000000600077305 */ /* 0x000e24000021f000 */
[----:B0-----:R-:W-:Y:S02]  /*08d0*/  IMAD.MOV R2, RZ, RZ, -R7 ;  /* 0x000000ffff027224 */ /* 0x001fe400078e0a07 */
[----:B------:R-:W-:Y:S02]  /*08e0*/  IMAD.MOV.U32 R6, RZ, RZ, RZ ;  /* 0x000000ffff067224 */ /* 0x000fe400078e00ff */
[----:B------:R-:W-:-:S04]  /*08f0*/  IMAD R9, R2, R16, RZ ;  /* 0x0000001002097224 */ /* 0x000fc800078e02ff */
[----:B------:R-:W-:-:S06]  /*0900*/  IMAD.HI.U32 R9, R7, R9, R6 ;  /* 0x0000000907097227 */ /* 0x000fcc00078e0006 */
[----:B------:R-:W-:Y:S01]  /*0910*/  IMAD.HI.U32 R8, R9, R26, RZ ;  /* 0x0000001a09087227 */ /* 0x000fe200078e00ff */
[----:B------:R-:W-:-:S04]  /*0920*/  HFMA2.MMA R9, -RZ, RZ, 0, 0 ;  /* 0x00000000ff097435 */ /* 0x000fc800000001ff */
        /* <DEDUP_REMOVED lines=8> */
.L_x_7:
[----:B------:R-:W-:Y:S05]  /*09b0*/  BSYNC B0 ;  /* 0x0000000000007941 */ /* 0x000fea0003800000 */
.L_x_5:
[----:B------:R-:W-:Y:S01]  /*09c0*/  IMAD.MOV.U32 R6, RZ, RZ, c[0x0][0x1c0] ;  /* 0x00007000ff067624 */ /* 0x000fe200078e00ff */
[----:B------:R-:W-:Y:S01]  /*09d0*/  IABS R19, R3 ;  /* 0x0000000300137213 */ /* 0x000fe20000000000 */
[----:B------:R-:W0:Y:S01]  /*09e0*/  S2R R38, SR_TID.X ;  /* 0x0000000000267919 */ /* 0x000e220000002100 */
[----:B------:R-:W-:Y:S01]  /*09f0*/  IABS R14, c[0x0][0x214] ;  /* 0x00008500000e7a13 */ /* 0x000fe20000000000 */
[C---:B------:R-:W-:Y:S01]  /*0a00*/  IMAD R2, R6.reuse, c[0x0][0x214], RZ ;  /* 0x0000850006027a24 */ /* 0x040fe200078e02ff */
[----:B------:R-:W1:Y:S01]  /*0a10*/  I2F.RP R22, R19 ;  /* 0x0000001300167306 */ /* 0x000e620000209400 */
[----:B------:R-:W-:Y:S01]  /*0a20*/  IADD3 R6, R6, -0x1, RZ ;  /* 0xffffffff06067810 */ /* 0x000fe20007ffe0ff */
[----:B------:R-:W-:Y:S01]  /*0a30*/  BSSY B0, `(.L_x_8) ;  /* 0x0000074000007945 */ /* 0x000fe20003800000 */
[----:B------:R-:W-:-:S02]  /*0a40*/  ISETP.NE.AND P5, PT, R3, RZ, PT ;  /* 0x000000ff0300720c */ /* 0x000fc40003fa5270 */
[----:B------:R-:W-:-:S03]  /*0a50*/  IABS R17, R2 ;  /* 0x0000000200117213 */ /* 0x000fc60000000000 */
[----:B------:R-:W-:Y:S08]  /*0a60*/  I2F.RP R7, R14 ;  /* 0x0000000e00077306 */ /* 0x000ff00000209400 */
[----:B------:R-:W2:Y:S08]  /*0a70*/  I2F.RP R21, R17 ;  /* 0x0000001100157306 */ /* 0x000eb00000209400 */
[----:B-1----:R-:W1:Y:S08]  /*0a80*/  MUFU.RCP R4, R22 ;  /* 0x0000001600047308 */ /* 0x002e700000001000 */
[----:B--2---:R-:W2:Y:S01]  /*0a90*/  MUFU.RCP R10, R21 ;  /* 0x00000015000a7308 */ /* 0x004ea20000001000 */
[----:B-1----:R-:W-:-:S07]  /*0aa0*/  IADD3 R12, R4, 0xffffffe, RZ ;  /* 0x0ffffffe040c7810 */ /* 0x002fce0007ffe0ff */
[----:B------:R-:W1:Y:S01]  /*0ab0*/  MUFU.RCP R24, R7 ;  /* 0x0000000700187308 */ /* 0x000e620000001000 */
[----:B------:R-:W-:Y:S02]  /*0ac0*/  IADD3 R22, R17, UR8, RZ ;  /* 0x0000000811167c10 */ /* 0x000fe4000fffe0ff */
[----:B--2---:R-:W-:-:S05]  /*0ad0*/  IADD3 R10, R10, 0xffffffe, RZ ;  /* 0x0ffffffe0a0a7810 */ /* 0x004fca0007ffe0ff */
[----:B------:R-:W2:Y:S08]  /*0ae0*/  F2I.FTZ.U32.TRUNC.NTZ R13, R12 ;  /* 0x0000000c000d7305 */ /* 0x000eb0000021f000 */
[----:B------:R-:W3:Y:S01]  /*0af0*/  F2I.FTZ.U32.TRUNC.NTZ R11, R10 ;  /* 0x0000000a000b7305 */ /* 0x000ee2000021f000 */
[----:B-1----:R-:W-:Y:S01]  /*0b00*/  IADD3 R24, R24, 0xffffffe, RZ ;  /* 0x0ffffffe18187810 */ /* 0x002fe20007ffe0ff */
[----:B--2---:R-:W-:-:S06]  /*0b10*/  IMAD.MOV R4, RZ, RZ, -R13 ;  /* 0x000000ffff047224 */ /* 0x004fcc00078e0a0d */
[----:B------:R-:W1:Y:S01]  /*0b20*/  F2I.FTZ.U32.TRUNC.NTZ R25, R24 ;  /* 0x0000001800197305 */ /* 0x000e62000021f000 */
[----:B------:R-:W-:Y:S02]  /*0b30*/  IMAD.MOV.U32 R12, RZ, RZ, RZ ;  /* 0x000000ffff0c7224 */ /* 0x000fe400078e00ff */
[----:B------:R-:W-:Y:S02]  /*0b40*/  IMAD R21, R4, R19, RZ ;  /* 0x0000001304157224 */ /* 0x000fe400078e02ff */
[----:B------:R-:W-:Y:S02]  /*0b50*/  IMAD.IADD R4, R6, 0x1, R19 ;  /* 0x0000000106047824 */ /* 0x000fe400078e0213 */
[----:B---3--:R-:W-:Y:S02]  /*0b60*/  IMAD.MOV R18, RZ, RZ, -R11 ;  /* 0x000000ffff127224 */ /* 0x008fe400078e0a0b */
[----:B------:R-:W-:Y:S02]  /*0b70*/  IMAD.MOV.U32 R10, RZ, RZ, RZ ;  /* 0x000000ffff0a7224 */ /* 0x000fe400078e00ff */
[----:B------:R-:W-:-:S02]  /*0b80*/  IMAD R18, R18, R17, RZ ;  /* 0x0000001112127224 */ /* 0x000fc400078e02ff */
[----:B------:R-:W-:Y:S01]  /*0b90*/  IMAD.HI.U32 R21, R13, R21, R12 ;  /* 0x000000150d157227 */ /* 0x000fe200078e000c */
[----:B------:R-:W-:Y:S02]  /*0ba0*/  IABS R13, R22 ;  /* 0x00000016000d7213 */ /* 0x000fe40000000000 */
[----:B------:R-:W-:Y:S01]  /*0bb0*/  IABS R12, R4 ;  /* 0x00000004000c7213 */ /* 0x000fe20000000000 */
[----:B------:R-:W-:Y:S01]  /*0bc0*/  IMAD.HI.U32 R18, R11, R18, R10 ;  /* 0x000000120b127227 */ /* 0x000fe200078e000a */
[----:B------:R-:W-:Y:S02]  /*0bd0*/  IABS R10, R2 ;  /* 0x00000002000a7213 */ /* 0x000fe40000000000 */
[----:B------:R-:W-:Y:S01]  /*0be0*/  IABS R11, R3 ;  /* 0x00000003000b7213 */ /* 0x000fe20000000000 */
[----:B-1----:R-:W-:Y:S02]  /*0bf0*/  IMAD.MOV R7, RZ, RZ, -R25 ;  /* 0x000000ffff077224 */ /* 0x002fe400078e0a19 */
[----:B------:R-:W-:-:S02]  /*0c00*/  IMAD.MOV R10, RZ, RZ, -R10 ;  /* 0x000000ffff0a7224 */ /* 0x000fc400078e0a0a */
[----:B------:R-:W-:-:S04]  /*0c10*/  IMAD.HI.U32 R18, R18, R13, RZ ;  /* 0x0000000d12127227 */ /* 0x000fc800078e00ff */
[----:B------:R-:W-:Y:S02]  /*0c20*/  IMAD R10, R18, R10, R13 ;  /* 0x0000000a120a7224 */ /* 0x000fe400078e020d */
[----:B------:R-:W-:Y:S02]  /*0c30*/  IMAD.MOV R11, RZ, RZ, -R11 ;  /* 0x000000ffff0b7224 */ /* 0x000fe400078e0a0b */
[----:B------:R-:W-:Y:S01]  /*0c40*/  IMAD.HI.U32 R21, R21, R12, RZ ;  /* 0x0000000c15157227 */ /* 0x000fe200078e00ff */
[----:B------:R-:W-:-:S03]  /*0c50*/  ISETP.GT.U32.AND P4, PT, R17, R10, PT ;  /* 0x0000000a1100720c */ /* 0x000fc60003f84070 */
[----:B------:R-:W-:Y:S02]  /*0c60*/  IMAD R7, R7, R14, RZ ;  /* 0x0000000e07077224 */ /* 0x000fe400078e02ff */
[----:B------:R-:W-:Y:S02]  /*0c70*/  IMAD.MOV.U32 R24, RZ, RZ, RZ ;  /* 0x000000ffff187224 */ /* 0x000fe400078e00ff */
[----:B------:R-:W-:Y:S01]  /*0c80*/  IMAD R12, R21, R11, R12 ;  /* 0x0000000b150c7224 */ /* 0x000fe200078e020c */
[----:B------:R-:W-:Y:S01]  /*0c90*/  SHF.R.S32.HI R11, RZ, 0x1f, R2 ;  /* 0x0000001fff0b7819 */ /* 0x000fe20000011402 */
[----:B------:R-:W-:-:S03]  /*0ca0*/  IMAD.HI.U32 R24, R25, R7, R24 ;  /* 0x0000000719187227 */ /* 0x000fc600078e0018 */
[----:B------:R-:W-:Y:S01]  /*0cb0*/  ISETP.GT.U32.AND P3, PT, R19, R12, PT ;  /* 0x0000000c1300720c */ /* 0x000fe20003f64070 */
[----:B------:R-:W-:Y:S01]  /*0cc0*/  @!P4 IMAD.IADD R10, R10, 0x1, -R17 ;  /* 0x000000010a0ac824 */ /* 0x000fe200078e0a11 */
[----:B------:R-:W-:Y:S01]  /*0cd0*/  @!P4 IADD3 R18, R18, 0x1, RZ ;  /* 0x000000011212c810 */ /* 0x000fe20007ffe0ff */
[----:B------:R-:W-:Y:S01]  /*0ce0*/  IMAD.HI.U32 R24, R24, R13, RZ ;  /* 0x0000000d18187227 */ /* 0x000fe200078e00ff */
[----:B------:R-:W-:Y:S02]  /*0cf0*/  ISETP.NE.AND P4, PT, R2, RZ, PT ;  /* 0x000000ff0200720c */ /* 0x000fe40003f85270 */
[-C--:B------:R-:W-:Y:S01]  /*0d00*/  ISETP.GE.U32.AND P2, PT, R10, R17.reuse, PT ;  /* 0x000000110a00720c */ /* 0x080fe20003f46070 */
[----:B------:R-:W-:Y:S01]  /*0d10*/  IMAD.MOV R7, RZ, RZ, -R24 ;  /* 0x000000ffff077224 */ /* 0x000fe200078e0a18 */
[C---:B------:R-:W-:Y:S02]  /*0d20*/  LOP3.LUT R10, R22.reuse, R17, RZ, 0x3c, !PT ;  /* 0x00000011160a7212 */ /* 0x040fe400078e3cff */
[----:B------:R-:W-:Y:S01]  /*0d30*/  LOP3.LUT R22, R22, c[0x0][0x214], RZ, 0x3c, !PT ;  /* 0x0000850016167a12 */ /* 0x000fe200078e3cff */
[----:B------:R-:W-:Y:S01]  /*0d40*/  IMAD R7, R14, R7, R13 ;  /* 0x000000070e077224 */ /* 0x000fe200078e020d */
[----:B------:R-:W-:Y:S01]  /*0d50*/  ISETP.GE.AND P1, PT, R10, RZ, PT ;  /* 0x000000ff0a00720c */ /* 0x000fe20003f26270 */
[----:B------:R-:W-:Y:S01]  /*0d60*/  @!P3 IMAD.IADD R12, R12, 0x1, -R19 ;  /* 0x000000010c0cb824 */ /* 0x000fe200078e0a13 */
[----:B------:R-:W-:-:S02]  /*0d70*/  LOP3.LUT R10, R4, R19, RZ, 0x3c, !PT ;  /* 0x00000013040a7212 */ /* 0x000fc400078e3cff */
[----:B------:R-:W-:Y:S02]  /*0d80*/  ISETP.GT.U32.AND P0, PT, R14, R7, PT ;  /* 0x000000070e00720c */ /* 0x000fe40003f04070 */
[----:B------:R-:W-:Y:S02]  /*0d90*/  ISETP.GE.U32.AND P6, PT, R12, R19, PT ;  /* 0x000000130c00720c */ /* 0x000fe40003fc6070 */
[----:B------:R-:W-:Y:S02]  /*0da0*/  @P2 IADD3 R18, R18, 0x1, RZ ;  /* 0x0000000112122810 */ /* 0x000fe40007ffe0ff */
[----:B------:R-:W-:Y:S02]  /*0db0*/  ISETP.GE.AND P2, PT, R10, RZ, PT ;  /* 0x000000ff0a00720c */ /* 0x000fe40003f46270 */
[----:B------:R-:W-:Y:S01]  /*0dc0*/  @!P3 IADD3 R21, R21, 0x1, RZ ;  /* 0x000000011515b810 */ /* 0x000fe20007ffe0ff */
[----:B------:R-:W-:Y:S01]  /*0dd0*/  @!P1 IMAD.MOV R18, RZ, RZ, -R18 ;  /* 0x000000ffff129224 */ /* 0x000fe200078e0a12 */
[----:B------:R-:W-:-:S02]  /*0de0*/  @!P4 LOP3.LUT R18, RZ, R17, RZ, 0x33, !PT ;  /* 0x00000011ff12c212 */ /* 0x000fc400078e33ff */
[----:B------:R-:W-:Y:S01]  /*0df0*/  ISETP.GE.AND P1, PT, R22, RZ, PT ;  /* 0x000000ff1600720c */ /* 0x000fe20003f26270 */
[----:B------:R-:W-:Y:S01]  /*0e00*/  @!P0 IMAD.IADD R7, R7, 0x1, -R14 ;  /* 0x0000000107078824 */ /* 0x000fe200078e0a0e */
[----:B------:R-:W-:Y:S02]  /*0e10*/  @!P0 IADD3 R24, R24, 0x1, RZ ;  /* 0x0000000118188810 */ /* 0x000fe40007ffe0ff */
[----:B------:R-:W-:Y:S02]  /*0e20*/  @P6 IADD3 R21, R21, 0x1, RZ ;  /* 0x0000000115156810 */ /* 0x000fe40007ffe0ff */
[----:B------:R-:W-:Y:S02]  /*0e30*/  ISETP.GE.U32.AND P3, PT, R7, R14, PT ;  /* 0x0000000e0700720c */ /* 0x000fe40003f66070 */
[----:B------:R-:W-:Y:S01]  /*0e40*/  ISETP.LT.U32.AND P0, PT, R32, R18, PT ;  /* 0x000000122000720c */ /* 0x000fe20003f01070 */
[----:B------:R-:W-:Y:S01]  /*0e50*/  @!P2 IMAD.MOV R21, RZ, RZ, -R21 ;  /* 0x000000ffff15a224 */ /* 0x000fe200078e0a15 */
[----:B------:R-:W-:-:S02]  /*0e60*/  SHF.R.S32.HI R7, RZ, 0x1f, R18 ;  /* 0x0000001fff077819 */ /* 0x000fc40000011412 */
[C---:B------:R-:W-:Y:S02]  /*0e70*/  ISETP.GT.AND P2, PT, R2.reuse, RZ, PT ;  /* 0x000000ff0200720c */ /* 0x040fe40003f44270 */
[CC--:B------:R-:W-:Y:S02]  /*0e80*/  ISETP.LT.AND.EX P0, PT, R33.reuse, R7.reuse, PT, P0 ;  /* 0x000000072100720c */ /* 0x0c0fe40003f01300 */
[----:B------:R-:W-:Y:S02]  /*0e90*/  ISETP.NE.AND P4, PT, RZ, c[0x0][0x214], PT ;  /* 0x00008500ff007a0c */ /* 0x000fe40003f85270 */
[C---:B------:R-:W-:Y:S02]  /*0ea0*/  SEL R10, R33.reuse, R7, P0 ;  /* 0x00000007210a7207 */ /* 0x040fe40000000000 */
[----:B------:R-:W-:Y:S02]  /*0eb0*/  LEA.HI.SX32 R7, R2, 0x1, 0x1 ;  /* 0x0000000102077811 */ /* 0x000fe400078f0aff */
[----:B------:R-:W-:-:S02]  /*0ec0*/  LOP3.LUT R2, R33, R10, RZ, 0xfc, !PT ;  /* 0x0000000a21027212 */ /* 0x000fc400078efcff */
[----:B------:R-:W-:Y:S01]  /*0ed0*/  @P3 IADD3 R24, R24, 0x1, RZ ;  /* 0x0000000118183810 */ /* 0x000fe20007ffe0ff */
[----:B------:R-:W-:Y:S01]  /*0ee0*/  @!P2 IMAD.MOV R7, RZ, RZ, R11 ;  /* 0x000000ffff07a224 */ /* 0x000fe200078e020b */
[----:B------:R-:W-:Y:S02]  /*0ef0*/  ISETP.NE.U32.AND P2, PT, R2, RZ, PT ;  /* 0x000000ff0200720c */ /* 0x000fe40003f45070 */
[----:B------:R-:W-:Y:S01]  /*0f00*/  @!P5 LOP3.LUT R21, RZ, R19, RZ, 0x33, !PT ;  /* 0x00000013ff15d212 */ /* 0x000fe200078e33ff */
[----:B------:R-:W-:Y:S01]  /*0f10*/  @!P1 IMAD.MOV R24, RZ, RZ, -R24 ;  /* 0x000000ffff189224 */ /* 0x000fe200078e0a18 */
[----:B------:R-:W-:Y:S02]  /*0f20*/  @!P4 LOP3.LUT R24, RZ, c[0x0][0x214], RZ, 0x33, !PT ;  /* 0x00008500ff18ca12 */ /* 0x000fe400078e33ff */
[----:B------:R-:W-:Y:S02]  /*0f30*/  ISETP.LT.U32.AND P1, PT, R8, R21, PT ;  /* 0x000000150800720c */ /* 0x000fe40003f21070 */
[----:B------:R-:W-:Y:S01]  /*0f40*/  SHF.R.S32.HI R13, RZ, 0x1f, R21 ;  /* 0x0000001fff0d7819 */ /* 0x000fe20000011415 */
[----:B------:R-:W-:Y:S01]  /*0f50*/  IMAD R2, R24, R7, RZ ;  /* 0x0000000718027224 */ /* 0x000fe200078e02ff */
[----:B------:R-:W-:-:S02]  /*0f60*/  SEL R12, R32, R18, P0 ;  /* 0x00000012200c7207 */ /* 0x000fc40000000000 */
[----:B------:R-:W-:-:S04]  /*0f70*/  ISETP.LT.AND.EX P1, PT, R9, R13, PT, P1 ;  /* 0x0000000d0900720c */ /* 0x000fc80003f21310 */
[----:B------:R-:W-:Y:S02]  /*0f80*/  SEL R14, R8, R21, P1 ;  /* 0x00000015080e7207 */ /* 0x000fe40000800000 */
[----:B------:R-:W-:Y:S01]  /*0f90*/  SEL R13, R9, R13, P1 ;  /* 0x0000000d090d7207 */ /* 0x000fe20000800000 */
[----:B------:R-:W-:Y:S05]  /*0fa0*/  @!P2 BRA `(.L_x_9) ;  /* 0x000000900000a947 */ /* 0x000fea0003800000 */
[----:B0-----:R-:W-:Y:S01]  /*0fb0*/  IMAD.MOV.U32 R18, RZ, RZ, R32 ;  /* 0x000000ffff127224 */ /* 0x001fe200078e0020 */
        /* <DEDUP_REMOVED lines=8> */
.L_x_9:
[----:B0-----:R-:W0:Y:S01]  /*1040*/  I2F.U32.RP R11, R12 ;  /* 0x0000000c000b7306 */ /* 0x001e220000209000 */
        /* <DEDUP_REMOVED lines=18> */
.L_x_10:
[----:B------:R-:W-:Y:S05]  /*1170*/  BSYNC B0 ;  /* 0x0000000000007941 */ /* 0x000fea0003800000 */
.L_x_8:
[----:B------:R-:W-:Y:S01]  /*1180*/  SHF.R.S32.HI R7, RZ, 0x1f, R38 ;  /* 0x0000001fff077819 */ /* 0x000fe20000011426 */
[----:B------:R-:W-:Y:S01]  /*1190*/  ULDC.64 UR8, c[0x0][0x118] ;  /* 0x0000460000087ab9 */ /* 0x000fe20000000a00 */
[----:B------:R-:W-:Y:S02]  /*11a0*/  IADD3 R11, P0, R20, -UR7, RZ ;  /* 0x80000007140b7c10 */ /* 0x000fe4000ff1e0ff */
[----:B------:R-:W-:Y:S02]  /*11b0*/  LEA.HI R23, R7, R38, RZ, 0x2 ;  /* 0x0000002607177211 */ /* 0x000fe400078f10ff */
[----:B------:R-:W-:Y:S02]  /*11c0*/  IADD3.X R18, R0, ~UR6, RZ, P0, !PT ;  /* 0x8000000600127c10 */ /* 0x000fe400087fe4ff */
[----:B------:R-:W-:-:S02]  /*11d0*/  LOP3.LUT R17, R23, 0xfffffffc, RZ, 0xc0, !PT ;  /* 0xfffffffc17117812 */ /* 0x000fc400078ec0ff */
[----:B------:R-:W-:-:S03]  /*11e0*/  SHF.R.S32.HI R23, RZ, 0x2, R23 ;  /* 0x00000002ff177819 */ /* 0x000fc60000011417 */
[----:B------:R-:W-:Y:S01]  /*11f0*/  IMAD.IADD R22, R38, 0x1, -R17 ;  /* 0x0000000126167824 */ /* 0x000fe200078e0a11 */
[C---:B------:R-:W-:Y:S02]  /*1200*/  IADD3 R25, R23.reuse, 0x20, RZ ;  /* 0x0000002017197810 */ /* 0x040fe40007ffe0ff */
[----:B------:R-:W-:Y:S02]  /*1210*/  IADD3 R21, R23, 0x60, RZ ;  /* 0x0000006017157810 */ /* 0x000fe40007ffe0ff */
[----:B------:R-:W-:Y:S02]  /*1220*/  ISETP.GT.U32.AND P3, PT, R11, R22, PT ;  /* 0x000000160b00720c */ /* 0x000fe40003f64070 */
[----:B------:R-:W-:Y:S02]  /*1230*/  SHF.R.S32.HI R17, RZ, 0x1f, R22 ;  /* 0x0000001fff117819 */ /* 0x000fe40000011416 */
[----:B------:R-:W-:Y:S02]  /*1240*/  IADD3 R11, R23, 0x40, RZ ;  /* 0x00000040170b7810 */ /* 0x000fe40007ffe0ff */
[----:B------:R-:W-:-:S02]  /*1250*/  ISETP.GT.AND.EX P3, PT, R18, R17, PT, P3 ;  /* 0x000000111200720c */ /* 0x000fc40003f64330 */
[----:B------:R-:W-:Y:S02]  /*1260*/  IADD3 R32, P0, R22, UR7, RZ ;  /* 0x0000000716207c10 */ /* 0x000fe4000ff1e0ff */
[----:B------:R-:W-:Y:S02]  /*1270*/  ISETP.GE.OR P5, PT, R25, c[0x0][0x314], !P3 ;  /* 0x0000c50019007a0c */ /* 0x000fe40005fa6670 */
[----:B------:R-:W-:Y:S02]  /*1280*/  ISETP.GE.OR P4, PT, R11, c[0x0][0x314], !P3 ;  /* 0x0000c5000b007a0c */ /* 0x000fe40005f86670 */
[----:B------:R-:W-:Y:S02]  /*1290*/  ISETP.GE.OR P6, PT, R23, c[0x0][0x314], !P3 ;  /* 0x0000c50017007a0c */ /* 0x000fe40005fc6670 */
[----:B------:R-:W-:Y:S02]  /*12a0*/  ISETP.GE.OR P3, PT, R21, c[0x0][0x314], !P3 ;  /* 0x0000c50015007a0c */ /* 0x000fe40005f66670 */
[----:B------:R-:W-:-:S05]  /*12b0*/  IADD3.X R33, R17, UR6, RZ, P0, !PT ;  /* 0x0000000611217c10 */ /* 0x000fca00087fe4ff */
[----:B------:R-:W-:Y:S01]  /*12c0*/  @!P5 SHF.R.S32.HI R19, RZ, 0x1f, R25 ;  /* 0x0000001fff13d819 */ /* 0x000fe20000011419 */
[----:B------:R-:W-:Y:S01]  /*12d0*/  @!P5 IMAD.WIDE.U32 R28, R20, R25, R32 ;  /* 0x00000019141cd225 */ /* 0x000fe200078e0020 */
[----:B------:R-:W-:-:S03]  /*12e0*/  @!P4 SHF.R.S32.HI R17, RZ, 0x1f, R11 ;  /* 0x0000001fff11c819 */ /* 0x000fc6000001140b */
[-C--:B------:R-:W-:Y:S01]  /*12f0*/  @!P5 IMAD R19, R19, R20.reuse, RZ ;  /* 0x000000141313d224 */ /* 0x080fe200078e02ff */
[----:B------:R-:W-:Y:S01]  /*1300*/  @!P5 LEA R26, P0, R28, c[0x0][0x208], 0x2 ;  /* 0x000082001c1ada11 */ /* 0x000fe200078010ff */
[----:B------:R-:W-:Y:S02]  /*1310*/  @!P4 IMAD R17, R17, R20, RZ ;  /* 0x000000141111c224 */ /* 0x000fe400078e02ff */
[-C--:B------:R-:W-:Y:S01]  /*1320*/  @!P5 IMAD R18, R25, R0.reuse, R19 ;  /* 0x000000001912d224 */ /* 0x080fe200078e0213 */
[----:B------:R-:W-:Y:S01]  /*1330*/  @!P6 SHF.R.S32.HI R19, RZ, 0x1f, R23 ;  /* 0x0000001fff13e819 */ /* 0x000fe20000011417 */
[----:B------:R-:W-:Y:S02]  /*1340*/  @!P4 IMAD.MOV.U32 R24, RZ, RZ, R32 ;  /* 0x000000ffff18c224 */ /* 0x000fe400078e0020 */
[----:B------:R-:W-:Y:S02]  /*1350*/  @!P4 IMAD.MOV.U32 R25, RZ, RZ, R33 ;  /* 0x000000ffff19c224 */ /* 0x000fe400078e0021 */
[----:B------:R-:W-:-:S02]  /*1360*/  @!P4 IMAD R17, R11, R0, R17 ;  /* 0x000000000b11c224 */ /* 0x000fc400078e0211 */
[----:B------:R-:W-:Y:S01]  /*1370*/  @!P4 IMAD.WIDE.U32 R24, R20, R11, R24 ;  /* 0x0000000b1418c225 */ /* 0x000fe200078e0018 */
[----:B------:R-:W-:-:S03]  /*1380*/  @!P3 SHF.R.S32.HI R11, RZ, 0x1f, R21 ;  /* 0x0000001fff0bb819 */ /* 0x000fc60000011415 */
[----:B------:R-:W-:Y:S02]  /*1390*/  @!P6 IMAD.MOV.U32 R30, RZ, RZ, R32 ;  /* 0x000000ffff1ee224 */ /* 0x000fe400078e0020 */
[-C--:B------:R-:W-:Y:S02]  /*13a0*/  @!P3 IMAD R11, R11, R20.reuse, RZ ;  /* 0x000000140b0bb224 */ /* 0x080fe400078e02ff */
[--C-:B------:R-:W-:Y:S02]  /*13b0*/  @!P6 IMAD.MOV.U32 R31, RZ, RZ, R33.reuse ;  /* 0x000000ffff1fe224 */ /* 0x100fe400078e0021 */
[----:B------:R-:W-:Y:S02]  /*13c0*/  @!P6 IMAD R19, R19, R20, RZ ;  /* 0x000000141313e224 */ /* 0x000fe400078e02ff */
[----:B------:R-:W-:Y:S02]  /*13d0*/  @!P5 IMAD.IADD R18, R29, 0x1, R18 ;  /* 0x000000011d12d824 */ /* 0x000fe400078e0212 */
[----:B------:R-:W-:-:S03]  /*13e0*/  @!P3 IMAD.WIDE.U32 R32, R20, R21, R32 ;  /* 0x000000151420b225 */ /* 0x000fc600078e0020 */
[----:B------:R-:W-:Y:S01]  /*13f0*/  @!P5 LEA.HI.X R27, R28, c[0x0][0x20c], R18, 0x2, P0 ;  /* 0x000083001c1bda11 */ /* 0x000fe200000f1412 */
[----:B------:R-:W-:Y:S01]  /*1400*/  @!P3 IMAD R11, R21, R0, R11 ;  /* 0x00000000150bb224 */ /* 0x000fe200078e020b */
[----:B------:R-:W-:Y:S01]  /*1410*/  @!P3 LEA R36, P0, R32, c[0x0][0x208], 0x2 ;  /* 0x000082002024ba11 */ /* 0x000fe200078010ff */
[----:B------:R-:W-:Y:S01]  /*1420*/  @!P6 IMAD.WIDE.U32 R30, R20, R23, R30 ;  /* 0x00000017141ee225 */ /* 0x000fe200078e001e */
[----:B------:R-:W-:-:S03]  /*1430*/  @!P4 LEA R18, P1, R24, c[0x0][0x208], 0x2 ;  /* 0x000082001812ca11 */ /* 0x000fc600078210ff */
[----:B------:R-:W-:Y:S01]  /*1440*/  @!P6 IMAD R19, R23, R0, R19 ;  /* 0x000000001713e224 */ /* 0x000fe200078e0213 */
[----:B------:R-:W-:Y:S01]  /*1450*/  @!P6 LEA R28, P2, R30, c[0x0][0x208], 0x2 ;  /* 0x000082001e1cea11 */ /* 0x000fe200078410ff */
[----:B------:R-:W-:Y:S02]  /*1460*/  @!P3 IMAD.IADD R11, R33, 0x1, R11 ;  /* 0x00000001210bb824 */ /* 0x000fe400078e020b */
[----:B------:R-:W-:Y:S02]  /*1470*/  @!P6 IMAD.IADD R19, R31, 0x1, R19 ;  /* 0x000000011f13e824 */ /* 0x000fe400078e0213 */
[----:B------:R-:W-:Y:S01]  /*1480*/  @!P4 IMAD.IADD R17, R25, 0x1, R17 ;  /* 0x000000011911c824 */ /* 0x000fe200078e0211 */
[----:B------:R-:W-:Y:S01]  /*1490*/  @!P3 LEA.HI.X R37, R32, c[0x0][0x20c], R11, 0x2, P0 ;  /* 0x000083002025ba11 */ /* 0x000fe200000f140b */
[----:B------:R-:W-:Y:S01]  /*14a0*/  IMAD.MOV.U32 R21, RZ, RZ, -0x800000 ;  /* 0xff800000ff157424 */ /* 0x000fe200078e00ff */
[----:B------:R-:W-:Y:S01]  /*14b0*/  @!P6 LEA.HI.X R29, R30, c[0x0][0x20c], R19, 0x2, P2 ;  /* 0x000083001e1dea11 */ /* 0x000fe200010f1413 */
[----:B------:R-:W-:Y:S01]  /*14c0*/  IMAD.MOV.U32 R11, RZ, RZ, -0x800000 ;  /* 0xff800000ff0b7424 */ /* 0x000fe200078e00ff */
[----:B------:R-:W-:Y:S01]  /*14d0*/  @!P4 LEA.HI.X R19, R24, c[0x0][0x20c], R17, 0x2, P1 ;  /* 0x000083001813ca11 */ /* 0x000fe200008f1411 */
[----:B------:R-:W-:-:S02]  /*14e0*/  IMAD.MOV.U32 R17, RZ, RZ, -0x800000 ;  /* 0xff800000ff117424 */ /* 0x000fc400078e00ff */
[----:B------:R-:W-:Y:S01]  /*14f0*/  IMAD.MOV.U32 R24, RZ, RZ, -0x800000 ;  /* 0xff800000ff187424 */ /* 0x000fe200078e00ff */
[----:B------:R-:W2:Y:S04]  /*1500*/  @!P3 LDG.E R21, [R36.64] ;  /* 0x000000082415b981 */ /* 0x000ea8000c1e1900 */
[----:B------:R-:W3:Y:S04]  /*1510*/  @!P6 LDG.E R11, [R28.64] ;  /* 0x000000081c0be981 */ /* 0x000ee8000c1e1900 */
[----:B------:R0:W4:Y:S04]  /*1520*/  @!P5 LDG.E R17, [R26.64] ;  /* 0x000000081a11d981 */ /* 0x000128000c1e1900 */
[----:B------:R1:W5:Y:S01]  /*1530*/  @!P4 LDG.E R24, [R18.64] ;  /* 0x000000081218c981 */ /* 0x000362000c1e1900 */
[----:B------:R-:W-:-:S04]  /*1540*/  IABS R25, c[0x0][0x1c0] ;  /* 0x0000700000197a13 */ /* 0x000fc80000000000 */
[----:B------:R-:W0:Y:S08]  /*1550*/  I2F.U32.RP R32, R25 ;  /* 0x0000001900207306 */ /* 0x000e300000209000 */
[----:B0-----:R-:W0:Y:S02]  /*1560*/  MUFU.RCP R30, R32 ;  /* 0x00000020001e7308 */ /* 0x001e240000001000 */
[----:B0-----:R-:W-:-:S06]  /*1570*/  IADD3 R30, R30, 0xffffffe, RZ ;  /* 0x0ffffffe1e1e7810 */ /* 0x001fcc0007ffe0ff */
[----:B------:R-:W0:Y:S01]  /*1580*/  F2I.FTZ.U32.TRUNC.NTZ R31, R30 ;  /* 0x0000001e001f7305 */ /* 0x000e22000021f000 */
[----:B-1----:R-:W-:Y:S02]  /*1590*/  IABS R19, R4 ;  /* 0x0000000400137213 */ /* 0x002fe40000000000 */
[----:B------:R-:W-:Y:S01]  /*15a0*/  IABS R18, c[0x0][0x1c0] ;  /* 0x0000700000127a13 */ /* 0x000fe20000000000 */
[----:B0-----:R-:W-:Y:S02]  /*15b0*/  IMAD.MOV R26, RZ, RZ, -R31 ;  /* 0x000000ffff1a7224 */ /* 0x001fe400078e0a1f */
[----:B------:R-:W-:Y:S02]  /*15c0*/  IMAD.MOV.U32 R30, RZ, RZ, RZ ;  /* 0x000000ffff1e7224 */ /* 0x000fe400078e00ff */
[----:B------:R-:W-:-:S04]  /*15d0*/  IMAD R26, R26, R25, RZ ;  /* 0x000000191a1a7224 */ /* 0x000fc800078e02ff */
[----:B------:R-:W-:-:S04]  /*15e0*/  IMAD.HI.U32 R26, R31, R26, R30 ;  /* 0x0000001a1f1a7227 */ /* 0x000fc800078e001e */
[----:B------:R-:W-:Y:S02]  /*15f0*/  IMAD.MOV R18, RZ, RZ, -R18 ;  /* 0x000000ffff127224 */ /* 0x000fe400078e0a12 */
[----:B------:R-:W-:-:S04]  /*1600*/  IMAD.HI.U32 R26, R26, R19, RZ ;  /* 0x000000131a1a7227 */ /* 0x000fc800078e00ff */
[----:B------:R-:W-:-:S05]  /*1610*/  IMAD R18, R26, R18, R19 ;  /* 0x000000121a127224 */ /* 0x000fca00078e0213 */
[----:B------:R-:W-:Y:S02]  /*1620*/  ISETP.GT.U32.AND P3, PT, R25, R18, PT ;  /* 0x000000121900720c */ /* 0x000fe40003f64070 */
[C---:B------:R-:W-:Y:S02]  /*1630*/  ISETP.GT.AND P6, PT, R38.reuse, 0x7f, PT ;  /* 0x0000007f2600780c */ /* 0x040fe40003fc4270 */
[C---:B------:R-:W-:Y:S02]  /*1640*/  ISETP.GT.AND P2, PT, R38.reuse, 0x1ff, PT ;  /* 0x000001ff2600780c */ /* 0x040fe40003f44270 */
[C---:B------:R-:W-:Y:S02]  /*1650*/  ISETP.GT.AND P1, PT, R38.reuse, 0x17f, PT ;  /* 0x0000017f2600780c */ /* 0x040fe40003f24270 */
[----:B------:R-:W-:Y:S01]  /*1660*/  ISETP.GT.AND P0, PT, R38, 0xff, PT ;  /* 0x000000ff2600780c */ /* 0x000fe20003f04270 */
[----:B------:R-:W-:-:S04]  /*1670*/  IMAD R22, R23, 0x5, R22 ;  /* 0x0000000517167824 */ /* 0x000fc800078e0216 */
[----:B------:R-:W-:-:S05]  /*1680*/  @!P3 IMAD.IADD R18, R18, 0x1, -R25 ;  /* 0x000000011212b824 */ /* 0x000fca00078e0a19 */
[----:B------:R-:W-:Y:S02]  /*1690*/  ISETP.GE.U32.AND P4, PT, R18, R25, PT ;  /* 0x000000191200720c */ /* 0x000fe40003f86070 */
[----:B------:R-:W-:Y:S02]  /*16a0*/  LOP3.LUT R18, R9, R13, RZ, 0xfc, !PT ;  /* 0x0000000d09127212 */ /* 0x000fe400078efcff */
[----:B------:R-:W-:Y:S02]  /*16b0*/  LOP3.LUT R4, R4, c[0x0][0x1c0], RZ, 0x3c, !PT ;  /* 0x0000700004047a12 */ /* 0x000fe400078e3cff */
[----:B------:R-:W-:-:S07]  /*16c0*/  @!P3 IADD3 R26, R26, 0x1, RZ ;  /* 0x000000011a1ab810 */ /* 0x000fce0007ffe0ff */
[----:B------:R-:W-:Y:S01]  /*16d0*/  @P4 IADD3 R26, R26, 0x1, RZ ;  /* 0x000000011a1a4810 */ /* 0x000fe20007ffe0ff */
[----:B------:R-:W-:Y:S01]  /*16e0*/  BSSY B0, `(.L_x_11) ;  /* 0x0000028000007945 */ /* 0x000fe20003800000 */
[----:B--2---:R0:W-:Y:S04]  /*16f0*/  @!P6 STS [R22.X4+0x780], R21 ;  /* 0x000780151600e388 */ /* 0x0041e80000004800 */
[----:B---3--:R0:W-:Y:S01]  /*1700*/  @!P2 STS [R22.X4], R11 ;  /* 0x0000000b1600a388 */ /* 0x0081e20000004800 */
[----:B------:R-:W-:-:S03]  /*1710*/  ISETP.NE.U32.AND P2, PT, R18, RZ, PT ;  /* 0x000000ff1200720c */ /* 0x000fc60003f45070 */
[----:B----4-:R0:W-:Y:S01]  /*1720*/  @!P1 STS [R22.X4+0x280], R17 ;  /* 0x0002801116009388 */ /* 0x0101e20000004800 */
[----:B------:R-:W-:-:S03]  /*1730*/  ISETP.GE.AND P1, PT, R4, RZ, PT ;  /* 0x000000ff0400720c */ /* 0x000fc60003f26270 */
[----:B-----5:R0:W-:Y:S01]  /*1740*/  @!P0 STS [R22.X4+0x500], R24 ;  /* 0x0005001816008388 */ /* 0x0201e20000004800 */
[----:B------:R-:W-:Y:S01]  /*1750*/  ISETP.NE.AND P0, PT, RZ, c[0x0][0x1c0], PT ;  /* 0x00007000ff007a0c */ /* 0x000fe20003f05270 */
[----:B------:R-:W-:-:S08]  /*1760*/  IMAD.MOV.U32 R4, RZ, RZ, R26 ;  /* 0x000000ffff047224 */ /* 0x000fd000078e001a */
[----:B------:R-:W-:-:S04]  /*1770*/  @!P1 IMAD.MOV R4, RZ, RZ, -R4 ;  /* 0x000000ffff049224 */ /* 0x000fc800078e0a04 */
[----:B------:R-:W-:Y:S01]  /*1780*/  @!P0 LOP3.LUT R4, RZ, c[0x0][0x1c0], RZ, 0x33, !PT ;  /* 0x00007000ff048a12 */ /* 0x000fe200078e33ff */
[----:B------:R-:W-:Y:S05]  /*1790*/  @!P2 BRA `(.L_x_12) ;  /* 0x000000900000a947 */ /* 0x000fea0003800000 */
[----:B------:R-:W-:Y:S01]  /*17a0*/  IMAD.MOV.U32 R18, RZ, RZ, R8 ;  /* 0x000000ffff127224 */ /* 0x000fe200078e0008 */
[----:B------:R-:W-:Y:S01]  /*17b0*/  MOV R26, R14 ;  /* 0x0000000e001a7202 */ /* 0x000fe20000000f00 */
[----:B0-----:R-:W-:Y:S01]  /*17c0*/  IMAD.MOV.U32 R17, RZ, RZ, R9 ;  /* 0x000000ffff117224 */ /* 0x001fe200078e0009 */
[----:B------:R-:W-:Y:S02]  /*17d0*/  MOV R25, R13 ;  /* 0x0000000d00197202 */ /* 0x000fe40000000f00 */
[----:B------:R-:W-:Y:S02]  /*17e0*/  MOV R24, 0x1800 ;  /* 0x0000180000187802 */ /* 0x000fe40000000f00 */
[----:B------:R-:W-:Y:S05]  /*17f0*/  CALL.REL.NOINC `($__internal_0_$__cuda_sm20_div_s64) ;  /* 0x000030d000007944 */ /* 0x000fea0003c00000 */
[----:B------:R-:W-:Y:S02]  /*1800*/  MOV R42, R22 ;  /* 0x00000016002a7202 */ /* 0x000fe40000000f00 */
[----:B------:R-:W-:Y:S01]  /*1810*/  MOV R43, R23 ;  /* 0x00000017002b7202 */ /* 0x000fe20000000f00 */
[----:B------:R-:W-:Y:S05]  /*1820*/  BRA `(.L_x_13) ;  /* 0x0000013000007947 */ /* 0x000fea0003800000 */
.L_x_12:
        /* <DEDUP_REMOVED lines=19> */
.L_x_13:
[----:B------:R-:W-:Y:S05]  /*1960*/  BSYNC B0 ;  /* 0x0000000000007941 */ /* 0x000fea0003800000 */
.L_x_11:
[----:B------:R-:W-:Y:S01]  /*1970*/  BAR.SYNC.DEFER_BLOCKING 0x0 ;  /* 0x0000000000007b1d */ /* 0x000fe20000010000 */
[----:B------:R-:W-:Y:S01]  /*1980*/  LEA.HI R11, R7, R38, RZ, 0x5 ;  /* 0x00000026070b7211 */ /* 0x000fe200078f28ff */
[----:B------:R-:W-:Y:S02]  /*1990*/  IMAD.MOV.U32 R36, RZ, RZ, -0x800000 ;  /* 0xff800000ff247424 */ /* 0x000fe400078e00ff */
[----:B------:R-:W-:Y:S01]  /*19a0*/  IMAD.MOV.U32 R33, RZ, RZ, -0x800000 ;  /* 0xff800000ff217424 */ /* 0x000fe200078e00ff */
[----:B------:R-:W-:Y:S01]  /*19b0*/  LOP3.LUT R7, R11, 0xffffffe0, RZ, 0xc0, !PT ;  /* 0xffffffe00b077812 */ /* 0x000fe200078ec0ff */
[----:B------:R-:W-:Y:S01]  /*19c0*/  IMAD.MOV.U32 R32, RZ, RZ, -0x800000 ;  /* 0xff800000ff207424 */ /* 0x000fe200078e00ff */
[----:B------:R-:W-:Y:S01]  /*19d0*/  SHF.R.S32.HI R11, RZ, 0x5, R11 ;  /* 0x00000005ff0b7819 */ /* 0x000fe2000001140b */
[----:B------:R-:W-:Y:S01]  /*19e0*/  IMAD.MOV.U32 R34, RZ, RZ, -0x800000 ;  /* 0xff800000ff227424 */ /* 0x000fe200078e00ff */
[----:B------:R-:W-:Y:S01]  /*19f0*/  ULDC.U8 UR4, c[0x0][0x329] ;  /* 0x0000ca4000047ab9 */ /* 0x000fe20000000000 */
[----:B------:R-:W-:Y:S01]  /*1a00*/  IMAD.IADD R38, R38, 0x1, -R7 ;  /* 0x0000000126267824 */ /* 0x000fe200078e0a07 */
[----:B------:R-:W-:Y:S01]  /*1a10*/  BSSY B1, `(.L_x_14) ;  /* 0x0000240000017945 */ /* 0x000fe20003800000 */
[----:B------:R-:W-:-:S02]  /*1a20*/  IMAD.MOV.U32 R31, RZ, RZ, 0x7f800000 ;  /* 0x7f800000ff1f7424 */ /* 0x000fc400078e00ff */
[----:B------:R-:W-:-:S05]  /*1a30*/  IMAD R27, R38, 0x5, R11 ;  /* 0x00000005261b7824 */ /* 0x000fca00078e020b */
[----:B------:R-:W-:Y:S04]  /*1a40*/  @!P6 LDS R36, [R27.X4] ;  /* 0x000000001b24e984 */ /* 0x000fe80000004800 */
[----:B------:R-:W0:Y:S04]  /*1a50*/  @!P6 LDS R33, [R27.X4+0x280] ;  /* 0x000280001b21e984 */ /* 0x000e280000004800 */
[----:B------:R-:W1:Y:S04]  /*1a60*/  @!P6 LDS R32, [R27.X4+0x500] ;  /* 0x000500001b20e984 */ /* 0x000e680000004800 */
[----:B------:R-:W2:Y:S01]  /*1a70*/  @!P6 LDS R34, [R27.X4+0x780] ;  /* 0x000780001b22e984 */ /* 0x000ea20000004800 */
[----:B0-----:R-:W-:-:S04]  /*1a80*/  FMNMX.FTZ R7, R36, R33, !PT ;  /* 0x0000002124077209 */ /* 0x001fc80007810000 */
[----:B-1----:R-:W-:-:S04]  /*1a90*/  FMNMX.FTZ R7, R7, R32, !PT ;  /* 0x0000002007077209 */ /* 0x002fc80007810000 */
[----:B--2---:R-:W-:-:S05]  /*1aa0*/  FMNMX.FTZ R18, R7, R34, !PT ;  /* 0x0000002207127209 */ /* 0x004fca0007810000 */
[----:B------:R-:W0:Y:S02]  /*1ab0*/  SHFL.BFLY PT, R19, R18, 0x10, 0x1f ;  /* 0x0e001f0012137f89 */ /* 0x000e2400000e0000 */
[----:B0-----:R-:W-:-:S05]  /*1ac0*/  FMNMX.FTZ R19, R18, R19, !PT ;  /* 0x0000001312137209 */ /* 0x001fca0007810000 */
[----:B------:R-:W0:Y:S02]  /*1ad0*/  SHFL.BFLY PT, R22, R19, 0x8, 0x1f ;  /* 0x0d001f0013167f89 */ /* 0x000e2400000e0000 */
[----:B0-----:R-:W-:-:S05]  /*1ae0*/  FMNMX.FTZ R22, R19, R22, !PT ;  /* 0x0000001613167209 */ /* 0x001fca0007810000 */
[----:B------:R-:W0:Y:S02]  /*1af0*/  SHFL.BFLY PT, R9, R22, 0x4, 0x1f ;  /* 0x0c801f0016097f89 */ /* 0x000e2400000e0000 */
[----:B0-----:R-:W-:-:S05]  /*1b00*/  FMNMX.FTZ R9, R22, R9, !PT ;  /* 0x0000000916097209 */ /* 0x001fca0007810000 */
[----:B------:R-:W0:Y:S02]  /*1b10*/  SHFL.BFLY PT, R8, R9, 0x2, 0x1f ;  /* 0x0c401f0009087f89 */ /* 0x000e2400000e0000 */
[----:B0-----:R-:W-:-:S05]  /*1b20*/  FMNMX.FTZ R8, R9, R8, !PT ;  /* 0x0000000809087209 */ /* 0x001fca0007810000 */
[----:B------:R-:W0:Y:S02]  /*1b30*/  SHFL.BFLY PT, R7, R8, 0x1, 0x1f ;  /* 0x0c201f0008077f89 */ /* 0x000e2400000e0000 */
[----:B0-----:R-:W-:-:S04]  /*1b40*/  FMNMX.FTZ R7, R8, R7, !PT ;  /* 0x0000000708077209 */ /* 0x001fc80007810000 */
[----:B------:R-:W-:-:S04]  /*1b50*/  FSETP.NEU.FTZ.AND P0, PT, R7, -INF , PT ;  /* 0xff8000000700780b */ /* 0x000fc80003f1d000 */
[----:B------:R-:W-:-:S05]  /*1b60*/  FSEL R17, R7, RZ, P0 ;  /* 0x000000ff07117208 */ /* 0x000fca0000000000 */
[C---:B------:R-:W-:Y:S02]  /*1b70*/  FADD.FTZ R18, -R17.reuse, R36 ;  /* 0x0000002411127221 */ /* 0x040fe40000010100 */
[C---:B------:R-:W-:Y:S02]  /*1b80*/  FADD.FTZ R24, -R17.reuse, R33 ;  /* 0x0000002111187221 */ /* 0x040fe40000010100 */
[----:B------:R-:W-:Y:S02]  /*1b90*/  FMUL.FTZ R18, R18, 1.4426950216293334961 ;  /* 0x3fb8aa3b12127820 */ /* 0x000fe40000410000 */
[----:B------:R-:W-:Y:S02]  /*1ba0*/  FMUL.FTZ R24, R24, 1.4426950216293334961 ;  /* 0x3fb8aa3b18187820 */ /* 0x000fe40000410000 */
[C---:B------:R-:W-:Y:S02]  /*1bb0*/  FADD.FTZ R19, -R17.reuse, R32 ;  /* 0x0000002011137221 */ /* 0x040fe40000010100 */
[----:B------:R-:W-:Y:S01]  /*1bc0*/  MUFU.EX2 R18, R18 ;  /* 0x0000001200127308 */ /* 0x000fe20000000800 */
[----:B------:R-:W-:-:S02]  /*1bd0*/  FADD.FTZ R21, -R17, R34 ;  /* 0x0000002211157221 */ /* 0x000fc40000010100 */
[----:B------:R-:W-:Y:S02]  /*1be0*/  FMUL.FTZ R19, R19, 1.4426950216293334961 ;  /* 0x3fb8aa3b13137820 */ /* 0x000fe40000410000 */
[----:B------:R-:W-:-:S03]  /*1bf0*/  FMUL.FTZ R21, R21, 1.4426950216293334961 ;  /* 0x3fb8aa3b15157820 */ /* 0x000fc60000410000 */
[----:B------:R-:W0:Y:S08]  /*1c00*/  MUFU.EX2 R9, R24 ;  /* 0x0000001800097308 */ /* 0x000e300000000800 */
[----:B------:R-:W1:Y:S08]  /*1c10*/  MUFU.EX2 R8, R19 ;  /* 0x0000001300087308 */ /* 0x000e700000000800 */
[----:B------:R-:W2:Y:S01]  /*1c20*/  MUFU.EX2 R7, R21 ;  /* 0x0000001500077308 */ /* 0x000ea20000000800 */
[----:B0-----:R-:W-:-:S04]  /*1c30*/  FADD.FTZ R9, R18, R9 ;  /* 0x0000000912097221 */ /* 0x001fc80000010000 */
[----:B-1----:R-:W-:Y:S01]  /*1c40*/  FADD.FTZ R8, R9, R8 ;  /* 0x0000000809087221 */ /* 0x002fe20000010000 */
[----:B------:R-:W-:-:S03]  /*1c50*/  IABS R9, R2 ;  /* 0x0000000200097213 */ /* 0x000fc60000000000 */
[----:B--2---:R-:W-:Y:S01]  /*1c60*/  FADD.FTZ R23, R8, R7 ;  /* 0x0000000708177221 */ /* 0x004fe20000010000 */
[----:B------:R-:W-:Y:S01]  /*1c70*/  IABS R8, c[0x0][0x1c0] ;  /* 0x0000700000087a13 */ /* 0x000fe20000000000 */
[----:B------:R-:W0:Y:S03]  /*1c80*/  I2F.RP R7, R9 ;  /* 0x0000000900077306 */ /* 0x000e260000209400 */
[----:B------:R-:W1:Y:S05]  /*1c90*/  SHFL.BFLY PT, R22, R23, 0x10, 0x1f ;  /* 0x0e001f0017167f89 */ /* 0x000e6a00000e0000 */
[----:B------:R-:W2:Y:S08]  /*1ca0*/  I2F.U32.RP R21, R8 ;  /* 0x0000000800157306 */ /* 0x000eb00000209000 */
[----:B0-----:R-:W0:Y:S08]  /*1cb0*/  MUFU.RCP R7, R7 ;  /* 0x0000000700077308 */ /* 0x001e300000001000 */
[----:B--2---:R-:W2:Y:S01]  /*1cc0*/  MUFU.RCP R25, R21 ;  /* 0x0000001500197308 */ /* 0x004ea20000001000 */
[----:B-1----:R-:W-:-:S05]  /*1cd0*/  FADD.FTZ R22, R23, R22 ;  /* 0x0000001617167221 */ /* 0x002fca0000010000 */
[----:B------:R-:W1:Y:S01]  /*1ce0*/  SHFL.BFLY PT, R19, R22, 0x8, 0x1f ;  /* 0x0d001f0016137f89 */ /* 0x000e6200000e0000 */
[----:B0-----:R-:W-:Y:S02]  /*1cf0*/  IADD3 R28, R7, 0xffffffe, RZ ;  /* 0x0ffffffe071c7810 */ /* 0x001fe40007ffe0ff */
[----:B------:R-:W-:Y:S02]  /*1d00*/  IABS R7, R2 ;  /* 0x0000000200077213 */ /* 0x000fe40000000000 */
[----:B------:R-:W0:Y:S01]  /*1d10*/  F2I.FTZ.U32.TRUNC.NTZ R29, R28 ;  /* 0x0000001c001d7305 */ /* 0x000e22000021f000 */
[----:B--2---:R-:W-:Y:S02]  /*1d20*/  IADD3 R25, R25, 0xffffffe, RZ ;  /* 0x0ffffffe19197810 */ /* 0x004fe40007ffe0ff */
[----:B------:R-:W-:-:S05]  /*1d30*/  IMAD.MOV R7, RZ, RZ, -R7 ;  /* 0x000000ffff077224 */ /* 0x000fca00078e0a07 */
[----:B------:R-:W2:Y:S01]  /*1d40*/  F2I.FTZ.U32.TRUNC.NTZ R25, R25 ;  /* 0x0000001900197305 */ /* 0x000ea2000021f000 */
[----:B0-----:R-:W-:Y:S02]  /*1d50*/  IMAD.MOV R24, RZ, RZ, -R29 ;  /* 0x000000ffff187224 */ /* 0x001fe400078e0a1d */
[----:B------:R-:W-:Y:S02]  /*1d60*/  IMAD.MOV.U32 R28, RZ, RZ, RZ ;  /* 0x000000ffff1c7224 */ /* 0x000fe400078e00ff */
[----:B-1----:R-:W-:Y:S02]  /*1d70*/  FADD.FTZ R19, R22, R19 ;  /* 0x0000001316137221 */ /* 0x002fe40000010000 */
[----:B------:R-:W-:Y:S02]  /*1d80*/  IMAD.IADD R22, R6, 0x1, R9 ;  /* 0x0000000106167824 */ /* 0x000fe400078e0209 */
[----:B------:R-:W-:Y:S01]  /*1d90*/  IMAD R21, R24, R9, RZ ;  /* 0x0000000918157224 */ /* 0x000fe200078e02ff */
[----:B------:R-:W0:Y:S01]  /*1da0*/  SHFL.BFLY PT, R18, R19, 0x4, 0x1f ;  /* 0x0c801f0013127f89 */ /* 0x000e2200000e0000 */
[----:B--2---:R-:W-:-:S02]  /*1db0*/  IMAD.MOV R6, RZ, RZ, -R25 ;  /* 0x000000ffff067224 */ /* 0x004fc400078e0a19 */
[----:B------:R-:W-:-:S04]  /*1dc0*/  IMAD.HI.U32 R21, R29, R21, R28 ;  /* 0x000000151d157227 */ /* 0x000fc800078e001c */
[----:B------:R-:W-:Y:S02]  /*1dd0*/  IMAD R29, R6, R8, RZ ;  /* 0x00000008061d7224 */ /* 0x000fe400078e02ff */
[----:B------:R-:W-:-:S04]  /*1de0*/  IMAD.MOV.U32 R24, RZ, RZ, RZ ;  /* 0x000000ffff187224 */ /* 0x000fc800078e00ff */
[----:B------:R-:W-:-:S04]  /*1df0*/  IMAD.HI.U32 R29, R25, R29, R24 ;  /* 0x0000001d191d7227 */ /* 0x000fc800078e0018 */
[----:B0-----:R-:W-:Y:S01]  /*1e00*/  FADD.FTZ R18, R19, R18 ;  /* 0x0000001213127221 */ /* 0x001fe20000010000 */
[----:B------:R-:W-:-:S04]  /*1e10*/  IABS R19, R22 ;  /* 0x0000001600137213 */ /* 0x000fc80000000000 */
[----:B------:R-:W0:Y:S01]  /*1e20*/  SHFL.BFLY PT, R23, R18, 0x2, 0x1f ;  /* 0x0c401f0012177f89 */ /* 0x000e2200000e0000 */
[----:B------:R-:W-:Y:S01]  /*1e30*/  IMAD.MOV.U32 R26, RZ, RZ, R19 ;  /* 0x000000ffff1a7224 */ /* 0x000fe200078e0013 */
[----:B------:R-:W-:-:S03]  /*1e40*/  IABS R19, c[0x0][0x1c0] ;  /* 0x0000700000137a13 */ /* 0x000fc60000000000 */
[----:B------:R-:W-:-:S04]  /*1e50*/  IMAD.HI.U32 R21, R21, R26, RZ ;  /* 0x0000001a15157227 */ /* 0x000fc800078e00ff */
[----:B------:R-:W-:Y:S02]  /*1e60*/  IMAD R6, R21, R7, R26 ;  /* 0x0000000715067224 */ /* 0x000fe400078e021a */
[----:B------:R-:W-:Y:S02]  /*1e70*/  IMAD.MOV R19, RZ, RZ, -R19 ;  /* 0x000000ffff137224 */ /* 0x000fe400078e0a13 */
[----:B------:R-:W-:Y:S01]  /*1e80*/  IMAD.HI.U32 R29, R29, R26, RZ ;  /* 0x0000001a1d1d7227 */ /* 0x000fe200078e00ff */
[----:B------:R-:W-:-:S03]  /*1e90*/  ISETP.GT.U32.AND P0, PT, R9, R6, PT ;  /* 0x000000060900720c */ /* 0x000fc60003f04070 */
[----:B------:R-:W-:-:S05]  /*1ea0*/  IMAD R19, R29, R19, R26 ;  /* 0x000000131d137224 */ /* 0x000fca00078e021a */
[----:B------:R-:W-:Y:S01]  /*1eb0*/  ISETP.GT.U32.AND P5, PT, R8, R19, PT ;  /* 0x000000130800720c */ /* 0x000fe20003fa4070 */
[----:B0-----:R-:W-:-:S04]  /*1ec0*/  FADD.FTZ R18, R18, R23 ;  /* 0x0000001712127221 */ /* 0x001fc80000010000 */
[----:B------:R-:W-:Y:S01]  /*1ed0*/  @!P0 IMAD.IADD R6, R6, 0x1, -R9 ;  /* 0x0000000106068824 */ /* 0x000fe200078e0a09 */
[----:B------:R-:W-:Y:S01]  /*1ee0*/  @!P0 IADD3 R21, R21, 0x1, RZ ;  /* 0x0000000115158810 */ /* 0x000fe20007ffe0ff */
[----:B------:R-:W0:Y:S01]  /*1ef0*/  SHFL.BFLY PT, R7, R18, 0x1, 0x1f ;  /* 0x0c201f0012077f89 */ /* 0x000e2200000e0000 */
[----:B------:R-:W-:Y:S02]  /*1f00*/  ISETP.GT.AND P0, PT, R2, RZ, PT ;  /* 0x000000ff0200720c */ /* 0x000fe40003f04270 */
[-C--:B------:R-:W-:Y:S02]  /*1f10*/  ISETP.GE.U32.AND P4, PT, R6, R9.reuse, PT ;  /* 0x000000090600720c */ /* 0x080fe40003f86070 */
[C---:B------:R-:W-:Y:S01]  /*1f20*/  LOP3.LUT R6, R22.reuse, R9, RZ, 0x3c, !PT ;  /* 0x0000000916067212 */ /* 0x040fe200078e3cff */
[----:B------:R-:W-:Y:S01]  /*1f30*/  @!P5 IMAD.IADD R19, R19, 0x1, -R8 ;  /* 0x000000011313d824 */ /* 0x000fe200078e0a08 */
[----:B------:R-:W-:Y:S02]  /*1f40*/  LOP3.LUT R22, R22, c[0x0][0x1c0], RZ, 0x3c, !PT ;  /* 0x0000700016167a12 */ /* 0x000fe400078e3cff */
[----:B------:R-:W-:-:S02]  /*1f50*/  ISETP.GE.AND P3, PT, R6, RZ, PT ;  /* 0x000000ff0600720c */ /* 0x000fc40003f66270 */
[----:B------:R-:W-:Y:S01]  /*1f60*/  ISETP.GE.U32.AND P1, PT, R19, R8, PT ;  /* 0x000000081300720c */ /* 0x000fe20003f26070 */
[----:B------:R-:W1:Y:S01]  /*1f70*/  S2R R6, SR_TID.X ;  /* 0x0000000000067919 */ /* 0x000e620000002100 */
[----:B------:R-:W-:Y:S02]  /*1f80*/  @!P5 IADD3 R29, R29, 0x1, RZ ;  /* 0x000000011d1dd810 */ /* 0x000fe40007ffe0ff */
[----:B------:R-:W-:Y:S02]  /*1f90*/  ISETP.GE.AND P2, PT, R22, RZ, PT ;  /* 0x000000ff1600720c */ /* 0x000fe40003f46270 */
[----:B------:R-:W-:Y:S02]  /*1fa0*/  @P4 IADD3 R21, R21, 0x1, RZ ;  /* 0x0000000115154810 */ /* 0x000fe40007ffe0ff */
[----:B------:R-:W-:Y:S02]  /*1fb0*/  ISETP.GT.AND P4, PT, R3, RZ, PT ;  /* 0x000000ff0300720c */ /* 0x000fe40003f84270 */
[----:B------:R-:W-:Y:S01]  /*1fc0*/  SHF.R.S32.HI R22, RZ, 0x1f, R2 ;  /* 0x0000001fff167819 */ /* 0x000fe20000011402 */
[----:B------:R-:W-:Y:S01]  /*1fd0*/  @!P3 IMAD.MOV R21, RZ, RZ, -R21 ;  /* 0x000000ffff15b224 */ /* 0x000fe200078e0a15 */
[----:B------:R-:W-:Y:S01]  /*1fe0*/  ISETP.NE.AND P5, PT, R2, RZ, PT ;  /* 0x000000ff0200720c */ /* 0x000fe20003fa5270 */
[----:B0-----:R-:W-:Y:S01]  /*1ff0*/  FADD.FTZ R18, R18, R7 ;  /* 0x0000000712127221 */ /* 0x001fe20000010000 */
[----:B------:R-:W-:-:S02]  /*2000*/  @P1 IADD3 R29, R29, 0x1, RZ ;  /* 0x000000011d1d1810 */ /* 0x000fc40007ffe0ff */
[----:B------:R-:W-:Y:S01]  /*2010*/  LEA.HI.SX32 R7, R2, 0x1, 0x1 ;  /* 0x0000000102077811 */ /* 0x000fe200078f0aff */
[----:B------:R-:W-:Y:S01]  /*2020*/  @!P0 IMAD.MOV R7, RZ, RZ, R22 ;  /* 0x000000ffff078224 */ /* 0x000fe200078e0216 */
[----:B------:R-:W-:Y:S01]  /*2030*/  FSETP.NE.FTZ.AND P1, PT, R18, RZ, PT ;  /* 0x000000ff1200720b */ /* 0x000fe20003f35000 */
[----:B------:R-:W-:Y:S01]  /*2040*/  @!P2 IMAD.MOV R29, RZ, RZ, -R29 ;  /* 0x000000ffff1da224 */ /* 0x000fe200078e0a1d */
[----:B------:R-:W-:Y:S02]  /*2050*/  ISETP.NE.AND P0, PT, RZ, c[0x0][0x1c0], PT ;  /* 0x00007000ff007a0c */ /* 0x000fe40003f05270 */
[----:B------:R-:W-:Y:S02]  /*2060*/  SHF.R.S32.HI R19, RZ, 0x1f, R3 ;  /* 0x0000001fff137819 */ /* 0x000fe40000011403 */
[----:B------:R-:W-:Y:S02]  /*2070*/  LEA.HI.SX32 R8, R3, 0x1, 0x1 ;  /* 0x0000000103087811 */ /* 0x000fe400078f0aff */
[C---:B-1----:R-:W-:Y:S01]  /*2080*/  LOP3.LUT P2, RZ, R6.reuse, 0x1f, RZ, 0xc0, !PT ;  /* 0x0000001f06ff7812 */ /* 0x042fe2000784c0ff */
[----:B------:R-:W-:Y:S01]  /*2090*/  @!P4 IMAD.MOV R8, RZ, RZ, R19 ;  /* 0x000000ffff08c224 */ /* 0x000fe200078e0213 */
[----:B------:R-:W-:Y:S01]  /*20a0*/  ISETP.NE.AND P3, PT, RZ, UR4, PT ;  /* 0x00000004ff007c0c */ /* 0x000fe2000bf65270 */
[----:B------:R-:W-:Y:S01]  /*20b0*/  IMAD.MOV.U32 R19, RZ, RZ, c[0x0][0x214] ;  /* 0x00008500ff137624 */ /* 0x000fe200078e00ff */
[----:B------:R-:W-:Y:S01]  /*20c0*/  ISETP.GT.OR P2, PT, R6, 0x7f, P2 ;  /* 0x0000007f0600780c */ /* 0x000fe20001744670 */
[----:B------:R-:W0:Y:S01]  /*20d0*/  @P1 MUFU.LG2 R18, R18 ;  /* 0x0000001200121308 */ /* 0x000e220000000c00 */
[----:B------:R-:W-:-:S02]  /*20e0*/  @!P5 LOP3.LUT R21, RZ, R9, RZ, 0x33, !PT ;  /* 0x00000009ff15d212 */ /* 0x000fc400078e33ff */
[----:B------:R-:W-:Y:S02]  /*20f0*/  SEL R9, R19, 0x1, !P3 ;  /* 0x0000000113097807 */ /* 0x000fe40005800000 */
[----:B------:R-:W-:Y:S02]  /*2100*/  @!P0 LOP3.LUT R29, RZ, c[0x0][0x1c0], RZ, 0x33, !PT ;  /* 0x00007000ff1d8a12 */ /* 0x000fe400078e33ff */
[----:B------:R-:W-:Y:S01]  /*2110*/  ISETP.LT.U32.AND P0, PT, R40, R21, PT ;  /* 0x000000152800720c */ /* 0x000fe20003f01070 */
[-C--:B------:R-:W-:Y:S01]  /*2120*/  IMAD R23, R4, R9.reuse, RZ ;  /* 0x0000000904177224 */ /* 0x080fe200078e02ff */
[----:B------:R-:W-:Y:S01]  /*2130*/  SHF.R.S32.HI R19, RZ, 0x1f, R21 ;  /* 0x0000001fff137819 */ /* 0x000fe20000011415 */
[----:B------:R-:W-:Y:S02]  /*2140*/  IMAD R4, R29, R9, RZ ;  /* 0x000000091d047224 */ /* 0x000fe400078e02ff */
[----:B------:R-:W-:Y:S01]  /*2150*/  IMAD R6, R23, R8, RZ ;  /* 0x0000000817067224 */ /* 0x000fe200078e02ff */
[----:B------:R-:W-:Y:S01]  /*2160*/  ISETP.LT.AND.EX P0, PT, R41, R19, PT, P0 ;  /* 0x000000132900720c */ /* 0x000fe20003f01300 */
[----:B------:R-:W-:-:S02]  /*2170*/  IMAD R7, R7, R4, RZ ;  /* 0x0000000407077224 */ /* 0x000fc400078e02ff */
[----:B0-----:R-:W-:Y:S01]  /*2180*/  @P1 FFMA.FTZ R31, R18, 0.69314718246459960938, R17 ;  /* 0x3f317218121f1823 */ /* 0x001fe20000010011 */
[----:B------:R-:W-:Y:S02]  /*2190*/  SEL R9, R40, R21, P0 ;  /* 0x0000001528097207 */ /* 0x000fe40000000000 */
[----:B------:R-:W-:Y:S01]  /*21a0*/  SEL R8, R41, R19, P0 ;  /* 0x0000001329087207 */ /* 0x000fe20000000000 */
[----:B------:R-:W-:Y:S05]  /*21b0*/  @P2 BRA `(.L_x_15) ;  /* 0x00001c5000002947 */ /* 0x000fea0003800000 */
[----:B------:R-:W-:Y:S01]  /*21c0*/  ULDC.U8 UR4, c[0x0][0x328] ;  /* 0x0000ca0000047ab9 */ /* 0x000fe20000000000 */
[C---:B------:R-:W-:Y:S02]  /*21d0*/  IADD3 R40, P0, R11.reuse, UR7, RZ ;  /* 0x000000070b287c10 */ /* 0x040fe4000ff1e0ff */
[----:B------:R-:W-:Y:S02]  /*21e0*/  ISETP.NE.AND P1, PT, RZ, UR4, PT ;  /* 0x00000004ff007c0c */ /* 0x000fe4000bf25270 */
[----:B------:R-:W-:-:S11]  /*21f0*/  LEA.HI.X.SX32 R41, R11, UR6, 0x1, P0 ;  /* 0x000000060b297c11 */ /* 0x000fd600080f0eff */
[----:B------:R-:W-:Y:S05]  /*2200*/  @!P1 BRA `(.L_x_16) ;  /* 0x00001bd000009947 */ /* 0x000fea0003800000 */
[----:B------:R-:W-:Y:S01]  /*2210*/  ISETP.GE.U32.AND P1, PT, R40, R20, PT ;  /* 0x000000142800720c */ /* 0x000fe20003f26070 */
[----:B------:R-:W-:-:S03]  /*2220*/  IMAD.MOV.U32 R4, RZ, RZ, c[0x0][0x1c0] ;  /* 0x00007000ff047624 */ /* 0x000fc600078e00ff */
[----:B------:R-:W-:Y:S02]  /*2230*/  ISETP.GE.AND.EX P1, PT, R41, R0, PT, P1 ;  /* 0x000000002900720c */ /* 0x000fe40003f26310 */
[----:B------:R-:W-:Y:S02]  /*2240*/  ISETP.LT.U32.AND P0, PT, R4, 0x1, PT ;  /* 0x000000010400780c */ /* 0x000fe40003f01070 */
[----:B------:R-:W-:-:S04]  /*2250*/  SHF.R.S32.HI R17, RZ, 0x1f, R4 ;  /* 0x0000001fff117819 */ /* 0x000fc80000011404 */
[----:B------:R-:W-:-:S04]  /*2260*/  ISETP.LT.AND.EX P0, PT, R17, RZ, PT, P0 ;  /* 0x000000ff1100720c */ /* 0x000fc80003f01300 */
[----:B------:R-:W-:Y:S02]  /*2270*/  SEL R4, R4, 0x1, P0 ;  /* 0x0000000104047807 */ /* 0x000fe40000000000 */
[----:B------:R-:W-:Y:S01]  /*2280*/  SEL R0, R17, RZ, P0 ;  /* 0x000000ff11007207 */ /* 0x000fe20000000000 */
[----:B------:R-:W-:Y:S05]  /*2290*/  @P1 BRA `(.L_x_15) ;  /* 0x00001b7000001947 */ /* 0x000fea0003800000 */
[----:B------:R-:W-:Y:S01]  /*22a0*/  IADD3 R17, P1, R4, 0x1, RZ ;  /* 0x0000000104117810 */ /* 0x000fe20007f3e0ff */
[----:B------:R-:W-:Y:S03]  /*22b0*/  BSSY B0, `(.L_x_17) ;  /* 0x0000036000007945 */ /* 0x000fe60003800000 */
[----:B------:R-:W-:Y:S01]  /*22c0*/  ISETP.GE.U32.AND P0, PT, R17, 0x3, PT ;  /* 0x000000031100780c */ /* 0x000fe20003f06070 */
[----:B------:R-:W-:-:S05]  /*22d0*/  IMAD.X R17, RZ, RZ, R0, P1 ;  /* 0x000000ffff117224 */ /* 0x000fca00008e0600 */
[----:B------:R-:W-:-:S04]  /*22e0*/  ISETP.GE.U32.AND.EX P0, PT, R17, RZ, PT, P0 ;  /* 0x000000ff1100720c */ /* 0x000fc80003f06100 */
[----:B------:R-:W-:Y:S02]  /*22f0*/  SEL R18, R0, RZ, !P0 ;  /* 0x000000ff00127207 */ /* 0x000fe40004000000 */
[----:B------:R-:W-:-:S03]  /*2300*/  SEL R22, R4, RZ, !P0 ;  /* 0x000000ff04167207 */ /* 0x000fc60004000000 */
[-C--:B------:R-:W-:Y:S02]  /*2310*/  IMAD R18, R18, R35.reuse, RZ ;  /* 0x0000002312127224 */ /* 0x080fe400078e02ff */
[----:B------:R-:W-:-:S04]  /*2320*/  IMAD.WIDE.U32 R24, R22, R35, RZ ;  /* 0x0000002316187225 */ /* 0x000fc800078e00ff */
[----:B------:R-:W-:Y:S02]  /*2330*/  IMAD R17, R22, R5, R18 ;  /* 0x0000000516117224 */ /* 0x000fe400078e0212 */
[----:B------:R-:W-:-:S03]  /*2340*/  IMAD.WIDE.U32 R44, R24, R4, RZ ;  /* 0x00000004182c7225 */ /* 0x000fc600078e00ff */
[----:B------:R-:W-:-:S05]  /*2350*/  IADD3 R17, R25, R17, RZ ;  /* 0x0000001119117210 */ /* 0x000fca0007ffe0ff */
[----:B------:R-:W-:-:S04]  /*2360*/  IMAD R25, R17, R4, RZ ;  /* 0x0000000411197224 */ /* 0x000fc800078e02ff */
[----:B------:R-:W-:-:S04]  /*2370*/  IMAD R25, R0, R24, R25 ;  /* 0x0000001800197224 */ /* 0x000fc800078e0219 */
[----:B------:R-:W-:-:S05]  /*2380*/  IMAD.IADD R25, R45, 0x1, R25 ;  /* 0x000000012d197824 */ /* 0x000fca00078e0219 */
[----:B------:R-:W-:-:S04]  /*2390*/  LOP3.LUT R17, R41, R25, RZ, 0xfc, !PT ;  /* 0x0000001929117212 */ /* 0x000fc800078efcff */
[----:B------:R-:W-:-:S13]  /*23a0*/  ISETP.NE.U32.AND P0, PT, R17, RZ, PT ;  /* 0x000000ff1100720c */ /* 0x000fda0003f05070 */
[----:B------:R-:W-:Y:S05]  /*23b0*/  @!P0 BRA `(.L_x_18) ;  /* 0x000000f000008947 */ /* 0x000fea0003800000 */
[----:B------:R-:W-:Y:S01]  /*23c0*/  IMAD.MOV.U32 R18, RZ, RZ, R40 ;  /* 0x000000ffff127224 */ /* 0x000fe200078e0028 */
[----:B------:R-:W-:Y:S01]  /*23d0*/  MOV R17, R41 ;  /* 0x0000002900117202 */ /* 0x000fe20000000f00 */
[----:B------:R-:W-:Y:S01]  /*23e0*/  IMAD.MOV.U32 R26, RZ, RZ, R44 ;  /* 0x000000ffff1a7224 */ /* 0x000fe200078e002c */
[----:B------:R-:W-:Y:S02]  /*23f0*/  MOV R24, 0x2410 ;  /* 0x0000241000187802 */ /* 0x000fe40000000f00 */
[----:B------:R-:W-:Y:S05]  /*2400*/  CALL.REL.NOINC `($__internal_0_$__cuda_sm20_div_s64) ;  /* 0x000024c000007944 */ /* 0x000fea0003c00000 */
[-C--:B------:R-:W-:Y:S02]  /*2410*/  IADD3 R19, P0, RZ, -R22.reuse, RZ ;  /* 0x80000016ff137210 */ /* 0x080fe40007f1e0ff */
[----:B------:R-:W-:Y:S02]  /*2420*/  MOV R50, R22 ;  /* 0x0000001600327202 */ /* 0x000fe40000000f00 */
[----:B------:R-:W-:Y:S01]  /*2430*/  IADD3.X R17, RZ, ~R23, RZ, P0, !PT ;  /* 0x80000017ff117210 */ /* 0x000fe200007fe4ff */
[----:B------:R-:W-:Y:S01]  /*2440*/  IMAD.WIDE.U32 R40, R44, R19, R40 ;  /* 0x000000132c287225 */ /* 0x000fe200078e0028 */
[----:B------:R-:W-:-:S03]  /*2450*/  MOV R51, R23 ;  /* 0x0000001700337202 */ /* 0x000fc60000000f00 */
[----:B------:R-:W-:-:S04]  /*2460*/  IMAD R18, R17, R44, RZ ;  /* 0x0000002c11127224 */ /* 0x000fc800078e02ff */
[----:B------:R-:W-:Y:S01]  /*2470*/  IMAD R17, R25, R19, R18 ;  /* 0x0000001319117224 */ /* 0x000fe200078e0212 */
[----:B------:R-:W-:-:S04]  /*2480*/  MOV R18, R40 ;  /* 0x0000002800127202 */ /* 0x000fc80000000f00 */
[----:B------:R-:W-:Y:S01]  /*2490*/  IADD3 R17, R41, R17, RZ ;  /* 0x0000001129117210 */ /* 0x000fe20007ffe0ff */
[----:B------:R-:W-:Y:S05]  /*24a0*/  BRA `(.L_x_19) ;  /* 0x0000016000007947 */ /* 0x000fea0003800000 */
.L_x_18:
[----:B------:R-:W0:Y:S01]  /*24b0*/  I2F.U32.RP R21, R44 ;  /* 0x0000002c00157306 */ /* 0x000e220000209000 */
[----:B------:R-:W-:Y:S01]  /*24c0*/  ISETP.NE.U32.AND P0, PT, R44, RZ, PT ;  /* 0x000000ff2c00720c */ /* 0x000fe20003f05070 */
[----:B------:R-:W-:-:S06]  /*24d0*/  IMAD.MOV.U32 R51, RZ, RZ, RZ ;  /* 0x000000ffff337224 */ /* 0x000fcc00078e00ff */
[----:B0-----:R-:W0:Y:S02]  /*24e0*/  MUFU.RCP R18, R21 ;  /* 0x0000001500127308 */ /* 0x001e240000001000 */
[----:B0-----:R-:W-:-:S06]  /*24f0*/  IADD3 R18, R18, 0xffffffe, RZ ;  /* 0x0ffffffe12127810 */ /* 0x001fcc0007ffe0ff */
[----:B------:R0:W1:Y:S02]  /*2500*/  F2I.FTZ.U32.TRUNC.NTZ R19, R18 ;  /* 0x0000001200137305 */ /* 0x000064000021f000 */
[----:B0-----:R-:W-:Y:S01]  /*2510*/  HFMA2.MMA R18, -RZ, RZ, 0, 0 ;  /* 0x00000000ff127435 */ /* 0x001fe200000001ff */
[----:B-1----:R-:W-:-:S04]  /*2520*/  IMAD.MOV R17, RZ, RZ, -R19 ;  /* 0x000000ffff117224 */ /* 0x002fc800078e0a13 */
[----:B------:R-:W-:-:S05]  /*2530*/  IMAD R17, R17, R44, RZ ;  /* 0x0000002c11117224 */ /* 0x000fca00078e02ff */
[----:B------:R-:W-:-:S06]  /*2540*/  IMAD.HI.U32 R17, R19, R17, R18 ;  /* 0x0000001113117227 */ /* 0x000fcc00078e0012 */
[----:B------:R-:W-:-:S04]  /*2550*/  IMAD.HI.U32 R50, R17, R40, RZ ;  /* 0x0000002811327227 */ /* 0x000fc800078e00ff */
[----:B------:R-:W-:-:S04]  /*2560*/  IMAD.MOV R17, RZ, RZ, -R50 ;  /* 0x000000ffff117224 */ /* 0x000fc800078e0a32 */
[----:B------:R-:W-:-:S05]  /*2570*/  IMAD R17, R44, R17, R40 ;  /* 0x000000112c117224 */ /* 0x000fca00078e0228 */
[----:B------:R-:W-:-:S13]  /*2580*/  ISETP.GE.U32.AND P2, PT, R17, R44, PT ;  /* 0x0000002c1100720c */ /* 0x000fda0003f46070 */
[-C--:B------:R-:W-:Y:S02]  /*2590*/  @P2 IADD3 R17, R17, -R44.reuse, RZ ;  /* 0x8000002c11112210 */ /* 0x080fe40007ffe0ff */
[----:B------:R-:W-:Y:S02]  /*25a0*/  @P2 IADD3 R50, R50, 0x1, RZ ;  /* 0x0000000132322810 */ /* 0x000fe40007ffe0ff */
[----:B------:R-:W-:Y:S02]  /*25b0*/  ISETP.GE.U32.AND P1, PT, R17, R44, PT ;  /* 0x0000002c1100720c */ /* 0x000fe40003f26070 */
[----:B------:R-:W-:-:S11]  /*25c0*/  MOV R17, RZ ;  /* 0x000000ff00117202 */ /* 0x000fd60000000f00 */
[----:B------:R-:W-:Y:S02]  /*25d0*/  @P1 IADD3 R50, R50, 0x1, RZ ;  /* 0x0000000132321810 */ /* 0x000fe40007ffe0ff */
[----:B------:R-:W-:-:S05]  /*25e0*/  @!P0 LOP3.LUT R50, RZ, R44, RZ, 0x33, !PT ;  /* 0x0000002cff328212 */ /* 0x000fca00078e33ff */
[----:B------:R-:W-:-:S04]  /*25f0*/  IMAD.MOV R19, RZ, RZ, -R50 ;  /* 0x000000ffff137224 */ /* 0x000fc800078e0a32 */
[----:B------:R-:W-:Y:S02]  /*2600*/  IMAD R18, R44, R19, R40 ;  /* 0x000000132c127224 */ /* 0x000fe400078e0228 */
.L_x_19:
[----:B------:R-:W-:Y:S05]  /*2610*/  BSYNC B0 ;  /* 0x0000000000007941 */ /* 0x000fea0003800000 */
.L_x_17:
[----:B------:R-:W-:Y:S01]  /*2620*/  LOP3.LUT R19, R17, R5, RZ, 0xfc, !PT ;  /* 0x0000000511137212 */ /* 0x000fe200078efcff */
[----:B------:R-:W-:Y:S03]  /*2630*/  BSSY B0, `(.L_x_20) ;  /* 0x0000027000007945 */ /* 0x000fe60003800000 */
[----:B------:R-:W-:-:S13]  /*2640*/  ISETP.NE.U32.AND P0, PT, R19, RZ, PT ;  /* 0x000000ff1300720c */ /* 0x000fda0003f05070 */
[----:B------:R-:W-:Y:S05]  /*2650*/  @!P0 BRA `(.L_x_21) ;  /* 0x000000e000008947 */ /* 0x000fea0003800000 */
[----:B------:R-:W-:Y:S01]  /*2660*/  IMAD.MOV.U32 R26, RZ, RZ, R35 ;  /* 0x000000ffff1a7224 */ /* 0x000fe200078e0023 */
[----:B------:R-:W-:Y:S02]  /*2670*/  MOV R25, R5 ;  /* 0x0000000500197202 */ /* 0x000fe40000000f00 */
[----:B------:R-:W-:Y:S02]  /*2680*/  MOV R24, 0x26a0 ;  /* 0x000026a000187802 */ /* 0x000fe40000000f00 */
[----:B------:R-:W-:Y:S05]  /*2690*/  CALL.REL.NOINC `($__internal_0_$__cuda_sm20_div_s64) ;  /* 0x0000223000007944 */ /* 0x000fea0003c00000 */
[-C--:B------:R-:W-:Y:S02]  /*26a0*/  IADD3 R26, P0, RZ, -R22.reuse, RZ ;  /* 0x80000016ff1a7210 */ /* 0x080fe40007f1e0ff */
[----:B------:R-:W-:Y:S02]  /*26b0*/  MOV R19, R17 ;  /* 0x0000001100137202 */ /* 0x000fe40000000f00 */
[-C--:B------:R-:W-:Y:S02]  /*26c0*/  IADD3.X R24, RZ, ~R23.reuse, RZ, P0, !PT ;  /* 0x80000017ff187210 */ /* 0x080fe400007fe4ff */
[----:B------:R-:W-:Y:S01]  /*26d0*/  MOV R44, R22 ;  /* 0x00000016002c7202 */ /* 0x000fe20000000f00 */
[----:B------:R-:W-:Y:S01]  /*26e0*/  IMAD.WIDE.U32 R40, R35, R26, R18 ;  /* 0x0000001a23287225 */ /* 0x000fe200078e0012 */
[----:B------:R-:W-:-:S03]  /*26f0*/  MOV R45, R23 ;  /* 0x00000017002d7202 */ /* 0x000fc60000000f00 */
[----:B------:R-:W-:-:S04]  /*2700*/  IMAD R24, R24, R35, RZ ;  /* 0x0000002318187224 */ /* 0x000fc800078e02ff */
[----:B------:R-:W-:-:S05]  /*2710*/  IMAD R5, R5, R26, R24 ;  /* 0x0000001a05057224 */ /* 0x000fca00078e0218 */
[----:B------:R-:W-:Y:S01]  /*2720*/  IADD3 R5, R41, R5, RZ ;  /* 0x0000000529057210 */ /* 0x000fe20007ffe0ff */
[----:B------:R-:W-:Y:S05]  /*2730*/  BRA `(.L_x_22) ;  /* 0x0000016000007947 */ /* 0x000fea0003800000 */
.L_x_21:
[----:B------:R-:W0:Y:S01]  /*2740*/  I2F.U32.RP R17, R35 ;  /* 0x0000002300117306 */ /* 0x000e220000209000 */
[----:B------:R-:W-:Y:S01]  /*2750*/  HFMA2.MMA R22, -RZ, RZ, 0, 0 ;  /* 0x00000000ff167435 */ /* 0x000fe200000001ff */
[----:B------:R-:W-:Y:S01]  /*2760*/  ISETP.NE.U32.AND P0, PT, R35, RZ, PT ;  /* 0x000000ff2300720c */ /* 0x000fe20003f05070 */
[----:B------:R-:W-:-:S05]  /*2770*/  IMAD.MOV.U32 R45, RZ, RZ, RZ ;  /* 0x000000ffff2d7224 */ /* 0x000fca00078e00ff */
[----:B0-----:R-:W0:Y:S02]  /*2780*/  MUFU.RCP R23, R17 ;  /* 0x0000001100177308 */ /* 0x001e240000001000 */
[----:B0-----:R-:W-:-:S06]  /*2790*/  IADD3 R23, R23, 0xffffffe, RZ ;  /* 0x0ffffffe17177810 */ /* 0x001fcc0007ffe0ff */
[----:B------:R-:W0:Y:S02]  /*27a0*/  F2I.FTZ.U32.TRUNC.NTZ R23, R23 ;  /* 0x0000001700177305 */ /* 0x000e24000021f000 */
[----:B0-----:R-:W-:-:S04]  /*27b0*/  IMAD.MOV R5, RZ, RZ, -R23 ;  /* 0x000000ffff057224 */ /* 0x001fc800078e0a17 */
[----:B------:R-:W-:-:S04]  /*27c0*/  IMAD R5, R5, R35, RZ ;  /* 0x0000002305057224 */ /* 0x000fc800078e02ff */
[----:B------:R-:W-:-:S06]  /*27d0*/  IMAD.HI.U32 R5, R23, R5, R22 ;  /* 0x0000000517057227 */ /* 0x000fcc00078e0016 */
[----:B------:R-:W-:-:S04]  /*27e0*/  IMAD.HI.U32 R44, R5, R18, RZ ;  /* 0x00000012052c7227 */ /* 0x000fc800078e00ff */
[----:B------:R-:W-:-:S04]  /*27f0*/  IMAD.MOV R5, RZ, RZ, -R44 ;  /* 0x000000ffff057224 */ /* 0x000fc800078e0a2c */
[----:B------:R-:W-:Y:S01]  /*2800*/  IMAD R22, R35, R5, R18 ;  /* 0x0000000523167224 */ /* 0x000fe200078e0212 */
[----:B------:R-:W-:-:S04]  /*2810*/  MOV R5, RZ ;  /* 0x000000ff00057202 */ /* 0x000fc80000000f00 */
[----:B------:R-:W-:-:S13]  /*2820*/  ISETP.GE.U32.AND P2, PT, R22, R35, PT ;  /* 0x000000231600720c */ /* 0x000fda0003f46070 */
[-C--:B------:R-:W-:Y:S02]  /*2830*/  @P2 IADD3 R22, R22, -R35.reuse, RZ ;  /* 0x8000002316162210 */ /* 0x080fe40007ffe0ff */
[----:B------:R-:W-:Y:S02]  /*2840*/  @P2 IADD3 R44, R44, 0x1, RZ ;  /* 0x000000012c2c2810 */ /* 0x000fe40007ffe0ff */
[----:B------:R-:W-:-:S13]  /*2850*/  ISETP.GE.U32.AND P1, PT, R22, R35, PT ;  /* 0x000000231600720c */ /* 0x000fda0003f26070 */
[----:B------:R-:W-:Y:S02]  /*2860*/  @P1 IADD3 R44, R44, 0x1, RZ ;  /* 0x000000012c2c1810 */ /* 0x000fe40007ffe0ff */
[----:B------:R-:W-:-:S05]  /*2870*/  @!P0 LOP3.LUT R44, RZ, R35, RZ, 0x33, !PT ;  /* 0x00000023ff2c8212 */ /* 0x000fca00078e33ff */
[----:B------:R-:W-:-:S04]  /*2880*/  IMAD.MOV R40, RZ, RZ, -R44 ;  /* 0x000000ffff287224 */ /* 0x000fc800078e0a2c */
[----:B------:R-:W-:Y:S02]  /*2890*/  IMAD R40, R35, R40, R18 ;  /* 0x0000002823287224 */ /* 0x000fe400078e0212 */
.L_x_22:
[----:B------:R-:W-:Y:S05]  /*28a0*/  BSYNC B0 ;  /* 0x0000000000007941 */ /* 0x000fea0003800000 */
.L_x_20:
[----:B------:R-:W-:Y:S01]  /*28b0*/  LOP3.LUT R17, R45, R0, RZ, 0xfc, !PT ;  /* 0x000000002d117212 */ /* 0x000fe200078efcff */
[----:B------:R-:W-:Y:S01]  /*28c0*/  IMAD.MOV.U32 R28, RZ, RZ, c[0x0][0x210] ;  /* 0x00008400ff1c7624 */ /* 0x000fe200078e00ff */
[----:B------:R-:W-:Y:S02]  /*28d0*/  BSSY B0, `(.L_x_23) ;  /* 0x0000027000007945 */ /* 0x000fe40003800000 */
[----:B------:R-:W-:Y:S02]  /*28e0*/  ISETP.NE.U32.AND P0, PT, R17, RZ, PT ;  /* 0x000000ff1100720c */ /* 0x000fe40003f05070 */
[----:B------:R-:W-:-:S11]  /*28f0*/  SEL R28, R28, 0x1, P3 ;  /* 0x000000011c1c7807 */ /* 0x000fd60001800000 */
[----:B------:R-:W-:Y:S05]  /*2900*/  @!P0 BRA `(.L_x_24) ;  /* 0x000000d000008947 */ /* 0x000fea0003800000 */
[----:B------:R-:W-:Y:S01]  /*2910*/  IMAD.MOV.U32 R18, RZ, RZ, R44 ;  /* 0x000000ffff127224 */ /* 0x000fe200078e002c */
[----:B------:R-:W-:Y:S01]  /*2920*/  MOV R26, R4 ;  /* 0x00000004001a7202 */ /* 0x000fe20000000f00 */
[----:B------:R-:W-:Y:S01]  /*2930*/  IMAD.MOV.U32 R17, RZ, RZ, R45 ;  /* 0x000000ffff117224 */ /* 0x000fe200078e002d */
[----:B------:R-:W-:Y:S02]  /*2940*/  MOV R25, R0 ;  /* 0x0000000000197202 */ /* 0x000fe40000000f00 */
[----:B------:R-:W-:Y:S02]  /*2950*/  MOV R24, 0x2970 ;  /* 0x0000297000187802 */ /* 0x000fe40000000f00 */
[----:B------:R-:W-:Y:S05]  /*2960*/  CALL.REL.NOINC `($__internal_0_$__cuda_sm20_div_s64) ;  /* 0x00001f6000007944 */ /* 0x000fea0003c00000 */
[----:B------:R-:W-:-:S04]  /*2970*/  IADD3 R19, P0, RZ, -R22, RZ ;  /* 0x80000016ff137210 */ /* 0x000fc80007f1e0ff */
[----:B------:R-:W-:Y:S01]  /*2980*/  IADD3.X R17, RZ, ~R23, RZ, P0, !PT ;  /* 0x80000017ff117210 */ /* 0x000fe200007fe4ff */
[----:B------:R-:W-:-:S04]  /*2990*/  IMAD.WIDE.U32 R44, R4, R19, R44 ;  /* 0x00000013042c7225 */ /* 0x000fc800078e002c */
[----:B------:R-:W-:-:S04]  /*29a0*/  IMAD R17, R17, R4, RZ ;  /* 0x0000000411117224 */ /* 0x000fc800078e02ff */
[----:B------:R-:W-:-:S05]  /*29b0*/  IMAD R0, R0, R19, R17 ;  /* 0x0000001300007224 */ /* 0x000fca00078e0211 */
[----:B------:R-:W-:Y:S01]  /*29c0*/  IADD3 R0, R45, R0, RZ ;  /* 0x000000002d007210 */ /* 0x000fe20007ffe0ff */
[----:B------:R-:W-:Y:S05]  /*29d0*/  BRA `(.L_x_25) ;  /* 0x0000016000007947 */ /* 0x000fea0003800000 */
.L_x_24:
        /* <DEDUP_REMOVED lines=9> */
[----:B------:R-:W-:Y:S01]  /*2a70*/  IMAD.HI.U32 R19, R19, R0, R18 ;  /* 0x0000000013137227 */ /* 0x000fe200078e0012 */
[----:B------:R-:W-:-:S05]  /*2a80*/  MOV R0, RZ ;  /* 0x000000ff00007202 */ /* 0x000fca0000000f00 */
[----:B------:R-:W-:-:S04]  /*2a90*/  IMAD.HI.U32 R22, R19, R44, RZ ;  /* 0x0000002c13167227 */ /* 0x000fc800078e00ff */
[----:B------:R-:W-:-:S04]  /*2aa0*/  IMAD.MOV R17, RZ, RZ, -R22 ;  /* 0x000000ffff117224 */ /* 0x000fc800078e0a16 */
[----:B------:R-:W-:-:S05]  /*2ab0*/  IMAD R17, R4, R17, R44 ;  /* 0x0000001104117224 */ /* 0x000fca00078e022c */
        /* <DEDUP_REMOVED lines=8> */
.L_x_25:
[----:B------:R-:W-:Y:S05]  /*2b40*/  BSYNC B0 ;  /* 0x0000000000007941 */ /* 0x000fea0003800000 */
.L_x_23:
[-C--:B------:R-:W-:Y:S01]  /*2b50*/  IMAD R4, R43, R16.reuse, RZ ;  /* 0x000000102b047224 */ /* 0x080fe200078e02ff */
[----:B------:R-:W-:Y:S01]  /*2b60*/  ULDC.U8 UR10, c[0x0][0x329] ;  /* 0x0000ca40000a7ab9 */ /* 0x000fe20000000000 */
[C---:B------:R-:W-:Y:S01]  /*2b70*/  IMAD.WIDE.U32 R48, R42.reuse, R16, RZ ;  /* 0x000000102a307225 */ /* 0x040fe200078e00ff */
[----:B------:R-:W-:Y:S01]  /*2b80*/  UISETP.NE.AND UP0, UPT, UR10, URZ, UPT ;  /* 0x0000003f0a00728c */ /* 0x000fe2000bf05270 */
[----:B------:R-:W-:Y:S01]  /*2b90*/  SHF.R.S32.HI R17, RZ, 0x1f, R28 ;  /* 0x0000001fff117819 */ /* 0x000fe2000001141c */
[----:B------:R-:W-:Y:S01]  /*2ba0*/  ULDC.64 UR4, c[0x0][0x210] ;  /* 0x0000840000047ab9 */ /* 0x000fe20000000a00 */
[----:B------:R-:W-:Y:S01]  /*2bb0*/  IMAD R43, R42, R15, R4 ;  /* 0x0000000f2a2b7224 */ /* 0x000fe200078e0204 */
[----:B------:R-:W-:Y:S01]  /*2bc0*/  UIMAD UR4, UR4, UR5, URZ ;  /* 0x00000005040472a4 */ /* 0x000fe2000f8e023f */
[----:B------:R-:W-:Y:S01]  /*2bd0*/  IMAD R5, R5, R28, RZ ;  /* 0x0000001c05057224 */ /* 0x000fe200078e02ff */
[----:B------:R-:W-:Y:S01]  /*2be0*/  USEL UR5, UR5, 0x1, !UP0 ;  /* 0x0000000105057887 */ /* 0x000fe2000c000000 */
[----:B------:R-:W-:Y:S01]  /*2bf0*/  BSSY B0, `(.L_x_26) ;  /* 0x0000040000007945 */ /* 0x000fe20003800000 */
[----:B------:R-:W-:Y:S01]  /*2c00*/  IADD3 R43, R49, R43, RZ ;  /* 0x0000002b312b7210 */ /* 0x000fe20007ffe0ff */
[----:B------:R-:W-:Y:S01]  /*2c10*/  USHF.R.S32.HI UR11, URZ, 0x1f, UR4 ;  /* 0x0000001f3f0b7899 */ /* 0x000fe20008011404 */
[----:B------:R-:W-:Y:S01]  /*2c20*/  IMAD R17, R17, R40, R5 ;  /* 0x0000002811117224 */ /* 0x000fe200078e0205 */
[----:B------:R-:W-:Y:S01]  /*2c30*/  USHF.R.S32.HI UR10, URZ, 0x1f, UR5 ;  /* 0x0000001f3f0a7899 */ /* 0x000fe20008011405 */
[----:B------:R-:W-:-:S02]  /*2c40*/  IMAD R19, R0, UR4, RZ ;  /* 0x0000000400137c24 */ /* 0x000fc4000f8e02ff */
[----:B------:R-:W-:Y:S02]  /*2c50*/  IMAD R4, R43, R14, RZ ;  /* 0x0000000e2b047224 */ /* 0x000fe400078e02ff */
[----:B------:R-:W-:Y:S02]  /*2c60*/  IMAD R5, R23, UR5, RZ ;  /* 0x0000000517057c24 */ /* 0x000fe4000f8e02ff */
[----:B------:R-:W-:Y:S02]  /*2c70*/  IMAD R25, R13, R48, R4 ;  /* 0x000000300d197224 */ /* 0x000fe400078e0204 */
[----:B------:R-:W-:-:S04]  /*2c80*/  IMAD.WIDE.U32 R48, R48, R14, RZ ;  /* 0x0000000e30307225 */ /* 0x000fc800078e00ff */
[----:B------:R-:W-:Y:S01]  /*2c90*/  IMAD R19, R44, UR11, R19 ;  /* 0x0000000b2c137c24 */ /* 0x000fe2000f8e0213 */
[----:B------:R-:W-:Y:S01]  /*2ca0*/  IADD3 R25, R49, R25, RZ ;  /* 0x0000001931197210 */ /* 0x000fe20007ffe0ff */
[----:B------:R-:W-:-:S03]  /*2cb0*/  IMAD.WIDE.U32 R40, R40, R28, RZ ;  /* 0x0000001c28287225 */ /* 0x000fc600078e00ff */
[----:B------:R-:W-:Y:S01]  /*2cc0*/  LOP3.LUT R4, R51, R25, RZ, 0xfc, !PT ;  /* 0x0000001933047212 */ /* 0x000fe200078efcff */
[----:B------:R-:W-:Y:S01]  /*2cd0*/  IMAD.WIDE.U32 R44, R44, UR4, RZ ;  /* 0x000000042c2c7c25 */ /* 0x000fe2000f8e00ff */
[----:B------:R-:W-:Y:S02]  /*2ce0*/  IADD3 R0, R41, R17, RZ ;  /* 0x0000001129007210 */ /* 0x000fe40007ffe0ff */
[----:B------:R-:W-:Y:S01]  /*2cf0*/  ISETP.NE.U32.AND P0, PT, R4, RZ, PT ;  /* 0x000000ff0400720c */ /* 0x000fe20003f05070 */
[C---:B------:R-:W-:Y:S01]  /*2d00*/  IMAD R5, R22.reuse, UR10, R5 ;  /* 0x0000000a16057c24 */ /* 0x040fe2000f8e0205 */
[----:B------:R-:W-:Y:S01]  /*2d10*/  IADD3 R4, R45, R19, RZ ;  /* 0x000000132d047210 */ /* 0x000fe20007ffe0ff */
[----:B------:R-:W-:-:S04]  /*2d20*/  IMAD.WIDE.U32 R42, R22, UR5, RZ ;  /* 0x00000005162a7c25 */ /* 0x000fc8000f8e00ff */
[----:B------:R-:W-:Y:S01]  /*2d30*/  IMAD R3, R3, UR4, RZ ;  /* 0x0000000403037c24 */ /* 0x000fe2000f8e02ff */
[----:B------:R-:W-:Y:S01]  /*2d40*/  IADD3 R5, R43, R5, RZ ;  /* 0x000000052b057210 */ /* 0x000fe20007ffe0ff */
[----:B------:R-:W-:-:S04]  /*2d50*/  IMAD R2, R2, UR4, RZ ;  /* 0x0000000402027c24 */ /* 0x000fc8000f8e02ff */
[----:B------:R-:W-:Y:S05]  /*2d60*/  @!P0 BRA `(.L_x_27) ;  /* 0x0000011000008947 */ /* 0x000fea0003800000 */
[----:B------:R-:W-:Y:S01]  /*2d70*/  IMAD.MOV.U32 R18, RZ, RZ, R50 ;  /* 0x000000ffff127224 */ /* 0x000fe200078e0032 */
[----:B------:R-:W-:Y:S01]  /*2d80*/  MOV R17, R51 ;  /* 0x0000003300117202 */ /* 0x000fe20000000f00 */
[----:B------:R-:W-:Y:S01]  /*2d90*/  IMAD.MOV.U32 R26, RZ, RZ, R48 ;  /* 0x000000ffff1a7224 */ /* 0x000fe200078e0030 */
[----:B------:R-:W-:Y:S02]  /*2da0*/  MOV R24, 0x2dc0 ;  /* 0x00002dc000187802 */ /* 0x000fe40000000f00 */
[----:B------:R-:W-:Y:S05]  /*2db0*/  CALL.REL.NOINC `($__internal_0_$__cuda_sm20_div_s64) ;  /* 0x00001b1000007944 */ /* 0x000fea0003c00000 */
[----:B------:R-:W-:Y:S01]  /*2dc0*/  IADD3 R18, P0, RZ, -R22, RZ ;  /* 0x80000016ff127210 */ /* 0x000fe20007f1e0ff */
[----:B------:R-:W-:Y:S01]  /*2dd0*/  IMAD.MOV.U32 R47, RZ, RZ, R51 ;  /* 0x000000ffff2f7224 */ /* 0x000fe200078e0033 */
[----:B------:R-:W-:Y:S02]  /*2de0*/  MOV R46, R50 ;  /* 0x00000032002e7202 */ /* 0x000fe40000000f00 */
[----:B------:R-:W-:-:S05]  /*2df0*/  IADD3.X R17, RZ, ~R23, RZ, P0, !PT ;  /* 0x80000017ff117210 */ /* 0x000fca00007fe4ff */
[-C--:B------:R-:W-:Y:S02]  /*2e00*/  IMAD R17, R17, R48.reuse, RZ ;  /* 0x0000003011117224 */ /* 0x080fe400078e02ff */
[----:B------:R-:W-:-:S04]  /*2e10*/  IMAD.WIDE.U32 R48, R18, R48, R46 ;  /* 0x0000003012307225 */ /* 0x000fc800078e002e */
[----:B------:R-:W-:Y:S01]  /*2e20*/  IMAD R17, R25, R18, R17 ;  /* 0x0000001219117224 */ /* 0x000fe200078e0211 */
[----:B------:R-:W-:Y:S02]  /*2e30*/  MOV R18, R48 ;  /* 0x0000003000127202 */ /* 0x000fe40000000f00 */
[----:B------:R-:W-:Y:S01]  /*2e40*/  MOV R48, R22 ;  /* 0x0000001600307202 */ /* 0x000fe20000000f00 */
[----:B------:R-:W-:Y:S01]  /*2e50*/  IMAD.IADD R17, R49, 0x1, R17 ;  /* 0x0000000131117824 */ /* 0x000fe200078e0211 */
[----:B------:R-:W-:Y:S01]  /*2e60*/  MOV R49, R23 ;  /* 0x0000001700317202 */ /* 0x000fe20000000f00 */
[----:B------:R-:W-:Y:S05]  /*2e70*/  BRA `(.L_x_28) ;  /* 0x0000017000007947 */ /* 0x000fea0003800000 */
.L_x_27:
[----:B------:R-:W0:Y:S01]  /*2e80*/  I2F.U32.RP R21, R48 ;  /* 0x0000003000157306 */ /* 0x000e220000209000 */
[----:B------:R-:W-:Y:S01]  /*2e90*/  ISETP.NE.U32.AND P0, PT, R48, RZ, PT ;  /* 0x000000ff3000720c */ /* 0x000fe20003f05070 */
[----:B------:R-:W-:-:S06]  /*2ea0*/  IMAD.MOV.U32 R49, RZ, RZ, RZ ;  /* 0x000000ffff317224 */ /* 0x000fcc00078e00ff */
        /* <DEDUP_REMOVED lines=13> */
[----:B------:R-:W-:Y:S01]  /*2f80*/  ISETP.GE.U32.AND P1, PT, R17, R48, PT ;  /* 0x000000301100720c */ /* 0x000fe20003f26070 */
[----:B------:R-:W-:-:S12]  /*2f90*/  IMAD.MOV.U32 R17, RZ, RZ, RZ ;  /* 0x000000ffff117224 */ /* 0x000fd800078e00ff */
[----:B------:R-:W-:Y:S02]  /*2fa0*/  @P1 IADD3 R19, R19, 0x1, RZ ;  /* 0x0000000113131810 */ /* 0x000fe40007ffe0ff */
[----:B------:R-:W-:-:S04]  /*2fb0*/  @!P0 LOP3.LUT R19, RZ, R48, RZ, 0x33, !PT ;  /* 0x00000030ff138212 */ /* 0x000fc800078e33ff */
[----:B------:R-:W-:-:S05]  /*2fc0*/  IADD3 R21, -R19, RZ, RZ ;  /* 0x000000ff13157210 */ /* 0x000fca0007ffe1ff */
[----:B------:R-:W-:Y:S01]  /*2fd0*/  IMAD R18, R48, R21, R50 ;  /* 0x0000001530127224 */ /* 0x000fe200078e0232 */
[----:B------:R-:W-:Y:S02]  /*2fe0*/  MOV R48, R19 ;  /* 0x0000001300307202 */ /* 0x000fe40000000f00 */
.L_x_28:
[----:B------:R-:W-:Y:S05]  /*2ff0*/  BSYNC B0 ;  /* 0x0000000000007941 */ /* 0x000fea0003800000 */
.L_x_26:
        /* <DEDUP_REMOVED lines=11> */
[----:B------:R-:W-:-:S03]  /*30b0*/  MOV R51, R23 ;  /* 0x0000001700337202 */ /* 0x000fc60000000f00 */
[----:B------:R-:W-:Y:S01]  /*30c0*/  IMAD R24, R19, R16, RZ ;  /* 0x0000001013187224 */ /* 0x000fe200078e02ff */
[----:B------:R-:W-:-:S03]  /*30d0*/  MOV R19, R17 ;  /* 0x0000001100137202 */ /* 0x000fc60000000f00 */
[-C--:B------:R-:W-:Y:S02]  /*30e0*/  IMAD R15, R15, R21.reuse, R24 ;  /* 0x000000150f0f7224 */ /* 0x080fe400078e0218 */
[----:B------:R-:W-:-:S05]  /*30f0*/  IMAD.WIDE.U32 R16, R16, R21, R18 ;  /* 0x0000001510107225 */ /* 0x000fca00078e0012 */
[----:B------:R-:W-:Y:S01]  /*3100*/  IADD3 R15, R17, R15, RZ ;  /* 0x0000000f110f7210 */ /* 0x000fe20007ffe0ff */
[----:B------:R-:W-:Y:S05]  /*3110*/  BRA `(.L_x_31) ;  /* 0x0000016000007947 */ /* 0x000fea0003800000 */
.L_x_30:
        /* <DEDUP_REMOVED lines=22> */
.L_x_31:
[----:B------:R-:W-:Y:S05]  /*3280*/  BSYNC B0 ;  /* 0x0000000000007941 */ /* 0x000fea0003800000 */
.L_x_29:
[----:B------:R-:W-:Y:S01]  /*3290*/  LOP3.LUT R17, R51, R13, RZ, 0xfc, !PT ;  /* 0x0000000d33117212 */ /* 0x000fe200078efcff */
[----:B------:R-:W-:Y:S03]  /*32a0*/  BSSY B0, `(.L_x_32) ;  /* 0x000002c000007945 */ /* 0x000fe60003800000 */
        /* <DEDUP_REMOVED lines=8> */
[----:B------:R-:W-:Y:S01]  /*3330*/  IADD3 R18, P0, RZ, -R22, RZ ;  /* 0x80000016ff127210 */ /* 0x000fe20007f1e0ff */
[----:B------:R-:W-:Y:S01]  /*3340*/  IMAD.MOV.U32 R25, RZ, RZ, R51 ;  /* 0x000000ffff197224 */ /* 0x000fe200078e0033 */
[----:B------:R-:W-:Y:S02]  /*3350*/  MOV R24, R50 ;  /* 0x0000003200187202 */ /* 0x000fe40000000f00 */
[----:B------:R-:W-:-:S03]  /*3360*/  IADD3.X R17, RZ, ~R23, RZ, P0, !PT ;  /* 0x80000017ff117210 */ /* 0x000fc600007fe4ff */
[----:B------:R-:W-:-:S04]  /*3370*/  IMAD.WIDE.U32 R24, R14, R18, R24 ;  /* 0x000000120e187225 */ /* 0x000fc800078e0018 */
[----:B------:R-:W-:Y:S01]  /*3380*/  IMAD R17, R17, R14, RZ ;  /* 0x0000000e11117224 */ /* 0x000fe200078e02ff */
[----:B------:R-:W-:Y:S02]  /*3390*/  MOV R14, R24 ;  /* 0x00000018000e7202 */ /* 0x000fe40000000f00 */
[----:B------:R-:W-:Y:S01]  /*33a0*/  MOV R24, R22 ;  /* 0x0000001600187202 */ /* 0x000fe20000000f00 */
[----:B------:R-:W-:-:S04]  /*33b0*/  IMAD R17, R13, R18, R17 ;  /* 0x000000120d117224 */ /* 0x000fc800078e0211 */
[----:B------:R-:W-:Y:S01]  /*33c0*/  IMAD.IADD R18, R25, 0x1, R17 ;  /* 0x0000000119127824 */ /* 0x000fe200078e0211 */
[----:B------:R-:W-:Y:S01]  /*33d0*/  MOV R25, R23 ;  /* 0x0000001700197202 */ /* 0x000fe20000000f00 */
[----:B------:R-:W-:Y:S05]  /*33e0*/  BRA `(.L_x_34) ;  /* 0x0000017000007947 */ /* 0x000fea0003800000 */
.L_x_33:
[----:B------:R-:W0:Y:S01]  /*33f0*/  I2F.U32.RP R18, R14 ;  /* 0x0000000e00127306 */ /* 0x000e220000209000 */
[----:B------:R-:W-:Y:S01]  /*3400*/  IMAD.MOV.U32 R22, RZ, RZ, RZ ;  /* 0x000000ffff167224 */ /* 0x000fe200078e00ff */
[----:B------:R-:W-:Y:S01]  /*3410*/  ISETP.NE.U32.AND P0, PT, R14, RZ, PT ;  /* 0x000000ff0e00720c */ /* 0x000fe20003f05070 */
[----:B------:R-:W-:-:S05]  /*3420*/  IMAD.MOV.U32 R25, RZ, RZ, RZ ;  /* 0x000000ffff197224 */ /* 0x000fca00078e00ff */
[----:B0-----:R-:W0:Y:S02]  /*3430*/  MUFU.RCP R17, R18 ;  /* 0x0000001200117308 */ /* 0x001e240000001000 */
[----:B0-----:R-:W-:Y:S01]  /*3440*/  IADD3 R17, R17, 0xffffffe, RZ ;  /* 0x0ffffffe11117810 */ /* 0x001fe20007ffe0ff */
[----:B------:R-:W-:-:S05]  /*3450*/  IMAD.MOV.U32 R18, RZ, RZ, RZ ;  /* 0x000000ffff127224 */ /* 0x000fca00078e00ff */
[----:B------:R-:W0:Y:S02]  /*3460*/  F2I.FTZ.U32.TRUNC.NTZ R23, R17 ;  /* 0x0000001100177305 */ /* 0x000e24000021f000 */
[----:B0-----:R-:W-:-:S04]  /*3470*/  IMAD.MOV R13, RZ, RZ, -R23 ;  /* 0x000000ffff0d7224 */ /* 0x001fc800078e0a17 */
        /* <DEDUP_REMOVED lines=11> */
[----:B------:R-:W-:Y:S02]  /*3530*/  IADD3 R13, -R22, RZ, RZ ;  /* 0x000000ff160d7210 */ /* 0x000fe40007ffe1ff */
[----:B------:R-:W-:-:S03]  /*3540*/  MOV R24, R22 ;  /* 0x0000001600187202 */ /* 0x000fc60000000f00 */
[----:B------:R-:W-:Y:S02]  /*3550*/  IMAD R14, R14, R13, R50 ;  /* 0x0000000d0e0e7224 */ /* 0x000fe400078e0232 */
.L_x_34:
[----:B------:R-:W-:Y:S05]  /*3560*/  BSYNC B0 ;  /* 0x0000000000007941 */ /* 0x000fea0003800000 */
.L_x_32:
[----:B------:R-:W-:Y:S01]  /*3570*/  IMAD R21, R18, R3, RZ ;  /* 0x0000000312157224 */ /* 0x000fe200078e02ff */
[----:B------:R-:W-:Y:S01]  /*3580*/  LOP3.LUT R18, R49, R10, RZ, 0xfc, !PT ;  /* 0x0000000a31127212 */ /* 0x000fe200078efcff */
[----:B------:R-:W-:Y:S01]  /*3590*/  IMAD R54, R28, c[0x0][0x214], RZ ;  /* 0x000085001c367a24 */ /* 0x000fe200078e02ff */
[----:B------:R-:W-:Y:S01]  /*35a0*/  SHF.R.S32.HI R13, RZ, 0x1f, R3 ;  /* 0x0000001fff0d7819 */ /* 0x000fe20000011403 */
[-C--:B------:R-:W-:Y:S01]  /*35b0*/  IMAD R17, R25, R6.reuse, RZ ;  /* 0x0000000619117224 */ /* 0x080fe200078e02ff */
[----:B------:R-:W-:Y:S01]  /*35c0*/  ISETP.NE.U32.AND P0, PT, R18, RZ, PT ;  /* 0x000000ff1200720c */ /* 0x000fe20003f05070 */
[----:B------:R-:W-:Y:S01]  /*35d0*/  IMAD.WIDE.U32 R50, R24, R6, RZ ;  /* 0x0000000618327225 */ /* 0x000fe200078e00ff */
[----:B------:R-:W-:Y:S01]  /*35e0*/  SHF.R.S32.HI R22, RZ, 0x1f, R6 ;  /* 0x0000001fff167819 */ /* 0x000fe20000011406 */
[----:B------:R-:W-:Y:S01]  /*35f0*/  BSSY B0, `(.L_x_35) ;  /* 0x0000035000007945 */ /* 0x000fe20003800000 */
[----:B------:R-:W-:Y:S01]  /*3600*/  SHF.R.S32.HI R19, RZ, 0x1f, R54 ;  /* 0x0000001fff137819 */ /* 0x000fe20000011436 */
[----:B------:R-:W-:-:S02]  /*3610*/  IMAD R6, R15, R54, RZ ;  /* 0x000000360f067224 */ /* 0x000fc400078e02ff */
[----:B------:R-:W-:Y:S02]  /*3620*/  IMAD R13, R13, R14, R21 ;  /* 0x0000000e0d0d7224 */ /* 0x000fe400078e0215 */
[----:B------:R-:W-:-:S04]  /*3630*/  IMAD.WIDE.U32 R14, R14, R3, RZ ;  /* 0x000000030e0e7225 */ /* 0x000fc800078e00ff */
[----:B------:R-:W-:Y:S01]  /*3640*/  IMAD R17, R22, R24, R17 ;  /* 0x0000001816117224 */ /* 0x000fe200078e0211 */
[----:B------:R-:W-:Y:S01]  /*3650*/  IADD3 R13, R15, R13, RZ ;  /* 0x0000000d0f0d7210 */ /* 0x000fe20007ffe0ff */
[----:B------:R-:W-:Y:S02]  /*3660*/  IMAD R3, R19, R16, R6 ;  /* 0x0000001013037224 */ /* 0x000fe400078e0206 */
[----:B------:R-:W-:Y:S01]  /*3670*/  IMAD.WIDE.U32 R54, R16, R54, RZ ;  /* 0x0000003610367225 */ /* 0x000fe200078e00ff */
[----:B------:R-:W-:-:S04]  /*3680*/  IADD3 R6, R51, R17, RZ ;  /* 0x0000001133067210 */ /* 0x000fc80007ffe0ff */
[----:B------:R-:W-:Y:S01]  /*3690*/  IADD3 R3, R55, R3, RZ ;  /* 0x0000000337037210 */ /* 0x000fe20007ffe0ff */
        /* <DEDUP_REMOVED lines=10> */
[----:B------:R-:W-:-:S02]  /*3740*/  IADD3.X R17, RZ, ~R23, RZ, P0, !PT ;  /* 0x80000017ff117210 */ /* 0x000fc400007fe4ff */
[----:B------:R-:W-:Y:S01]  /*3750*/  MOV R48, R22 ;  /* 0x0000001600307202 */ /* 0x000fe20000000f00 */
[----:B------:R-:W-:Y:S01]  /*3760*/  IMAD.WIDE.U32 R24, R12, R19, R24 ;  /* 0x000000130c187225 */ /* 0x000fe200078e0018 */
[----:B------:R-:W-:-:S03]  /*3770*/  MOV R49, R23 ;  /* 0x0000001700317202 */ /* 0x000fc60000000f00 */
[----:B------:R-:W-:Y:S01]  /*3780*/  IMAD R17, R17, R12, RZ ;  /* 0x0000000c11117224 */ /* 0x000fe200078e02ff */
[----:B------:R-:W-:-:S03]  /*3790*/  MOV R12, R24 ;  /* 0x00000018000c7202 */ /* 0x000fc60000000f00 */
[----:B------:R-:W-:-:S04]  /*37a0*/  IMAD R10, R10, R19, R17 ;  /* 0x000000130a0a7224 */ /* 0x000fc800078e0211 */
[----:B------:R-:W-:Y:S01]  /*37b0*/  IMAD.IADD R10, R25, 0x1, R10 ;  /* 0x00000001190a7824 */ /* 0x000fe200078e020a */
[----:B------:R-:W-:Y:S05]  /*37c0*/  BRA `(.L_x_37) ;  /* 0x0000017000007947 */ /* 0x000fea0003800000 */
.L_x_36:
[----:B------:R-:W0:Y:S01]  /*37d0*/  I2F.U32.RP R19, R12 ;  /* 0x0000000c00137306 */ /* 0x000e220000209000 */
[----:B------:R-:W-:Y:S01]  /*37e0*/  IMAD.MOV.U32 R16, RZ, RZ, RZ ;  /* 0x000000ffff107224 */ /* 0x000fe200078e00ff */
[----:B------:R-:W-:Y:S01]  /*37f0*/  ISETP.NE.U32.AND P0, PT, R12, RZ, PT ;  /* 0x000000ff0c00720c */ /* 0x000fe20003f05070 */
[----:B------:R-:W-:-:S05]  /*3800*/  IMAD.MOV.U32 R49, RZ, RZ, RZ ;  /* 0x000000ffff317224 */ /* 0x000fca00078e00ff */
[----:B0-----:R-:W0:Y:S02]  /*3810*/  MUFU.RCP R18, R19 ;  /* 0x0000001300127308 */ /* 0x001e240000001000 */
[----:B0-----:R-:W-:-:S06]  /*3820*/  IADD3 R18, R18, 0xffffffe, RZ ;  /* 0x0ffffffe12127810 */ /* 0x001fcc0007ffe0ff */
[----:B------:R-:W0:Y:S02]  /*3830*/  F2I.FTZ.U32.TRUNC.NTZ R17, R18 ;  /* 0x0000001200117305 */ /* 0x000e24000021f000 */
[----:B0-----:R-:W-:-:S04]  /*3840*/  IMAD.MOV R10, RZ, RZ, -R17 ;  /* 0x000000ffff0a7224 */ /* 0x001fc800078e0a11 */
[----:B------:R-:W-:-:S04]  /*3850*/  IMAD R10, R10, R12, RZ ;  /* 0x0000000c0a0a7224 */ /* 0x000fc800078e02ff */
[----:B------:R-:W-:-:S04]  /*3860*/  IMAD.HI.U32 R17, R17, R10, R16 ;  /* 0x0000000a11117227 */ /* 0x000fc800078e0010 */
[----:B------:R-:W-:Y:S02]  /*3870*/  IMAD.MOV.U32 R10, RZ, RZ, RZ ;  /* 0x000000ffff0a7224 */ /* 0x000fe400078e00ff */
        /* <DEDUP_REMOVED lines=9> */
[----:B------:R-:W-:-:S05]  /*3910*/  IADD3 R17, -R16, RZ, RZ ;  /* 0x000000ff10117210 */ /* 0x000fca0007ffe1ff */
[----:B------:R-:W-:Y:S01]  /*3920*/  IMAD R12, R12, R17, R48 ;  /* 0x000000110c0c7224 */ /* 0x000fe200078e0230 */
[----:B------:R-:W-:Y:S02]  /*3930*/  MOV R48, R16 ;  /* 0x0000001000307202 */ /* 0x000fe40000000f00 */
.L_x_37:
[----:B------:R-:W-:Y:S05]  /*3940*/  BSYNC B0 ;  /* 0x0000000000007941 */ /* 0x000fea0003800000 */
.L_x_35:
[----:B------:R-:W-:Y:S01]  /*3950*/  ULDC UR5, c[0x0][0x1c0] ;  /* 0x0000700000057ab9 */ /* 0x000fe20000000800 */
[----:B------:R-:W-:Y:S01]  /*3960*/  LOP3.LUT R16, R49, R8, RZ, 0xfc, !PT ;  /* 0x0000000831107212 */ /* 0x000fe200078efcff */
[----:B------:R-:W-:Y:S01]  /*3970*/  ULDC UR4, c[0x0][0x214] ;  /* 0x0000850000047ab9 */ /* 0x000fe20000000800 */
[----:B------:R-:W-:Y:S01]  /*3980*/  BSSY B0, `(.L_x_38) ;  /* 0x0000031000007945 */ /* 0x000fe20003800000 */
[----:B------:R-:W-:Y:S01]  /*3990*/  UIMAD UR4, UR5, UR4, URZ ;  /* 0x00000004050472a4 */ /* 0x000fe2000f8e023f */
[----:B------:R-:W-:-:S05]  /*39a0*/  ISETP.NE.U32.AND P0, PT, R16, RZ, PT ;  /* 0x000000ff1000720c */ /* 0x000fca0003f05070 */
[----:B------:R-:W-:-:S04]  /*39b0*/  IMAD R57, R28, UR4, RZ ;  /* 0x000000041c397c24 */ /* 0x000fc8000f8e02ff */
[-C--:B------:R-:W-:Y:S01]  /*39c0*/  IMAD R10, R10, R57.reuse, RZ ;  /* 0x000000390a0a7224 */ /* 0x080fe200078e02ff */
[----:B------:R-:W-:Y:S01]  /*39d0*/  SHF.R.S32.HI R17, RZ, 0x1f, R57 ;  /* 0x0000001fff117819 */ /* 0x000fe20000011439 */
[----:B------:R-:W-:-:S04]  /*39e0*/  IMAD.WIDE.U32 R56, R12, R57, RZ ;  /* 0x000000390c387225 */ /* 0x000fc800078e00ff */
[----:B------:R-:W-:-:S05]  /*39f0*/  IMAD R17, R17, R12, R10 ;  /* 0x0000000c11117224 */ /* 0x000fca00078e020a */
        /* <DEDUP_REMOVED lines=8> */
[----:B------:R-:W-:Y:S02]  /*3a80*/  IADD3 R16, P0, RZ, -R22, RZ ;  /* 0x80000016ff107210 */ /* 0x000fe40007f1e0ff */
[----:B------:R-:W-:Y:S02]  /*3a90*/  MOV R18, R48 ;  /* 0x0000003000127202 */ /* 0x000fe40000000f00 */
[----:B------:R-:W-:-:S02]  /*3aa0*/  IADD3.X R12, RZ, ~R23, RZ, P0, !PT ;  /* 0x80000017ff0c7210 */ /* 0x000fc400007fe4ff */
[----:B------:R-:W-:-:S03]  /*3ab0*/  MOV R19, R49 ;  /* 0x0000003100137202 */ /* 0x000fc60000000f00 */
[----:B------:R-:W-:Y:S02]  /*3ac0*/  IMAD R17, R12, R9, RZ ;  /* 0x000000090c117224 */ /* 0x000fe400078e02ff */
[----:B------:R-:W-:-:S04]  /*3ad0*/  IMAD.WIDE.U32 R18, R9, R16, R18 ;  /* 0x0000001009127225 */ /* 0x000fc800078e0012 */
[----:B------:R-:W-:Y:S01]  /*3ae0*/  IMAD R17, R8, R16, R17 ;  /* 0x0000001008117224 */ /* 0x000fe200078e0211 */
[----:B------:R-:W-:-:S04]  /*3af0*/  MOV R8, R18 ;  /* 0x0000001200087202 */ /* 0x000fc80000000f00 */
[----:B------:R-:W-:Y:S01]  /*3b00*/  IADD3 R17, R19, R17, RZ ;  /* 0x0000001113117210 */ /* 0x000fe20007ffe0ff */
[----:B------:R-:W-:Y:S05]  /*3b10*/  BRA `(.L_x_40) ;  /* 0x0000017000007947 */ /* 0x000fea0003800000 */
.L_x_39:
        /* <DEDUP_REMOVED lines=10> */
[----:B------:R-:W-:-:S04]  /*3bc0*/  IMAD.HI.U32 R12, R17, R48, RZ ;  /* 0x00000030110c7227 */ /* 0x000fc800078e00ff */
[----:B------:R-:W-:Y:S01]  /*3bd0*/  IMAD.MOV.U32 R17, RZ, RZ, RZ ;  /* 0x000000ffff117224 */ /* 0x000fe200078e00ff */
        /* <DEDUP_REMOVED lines=11> */
.L_x_40:
[----:B------:R-:W-:Y:S05]  /*3c90*/  BSYNC B0 ;  /* 0x0000000000007941 */ /* 0x000fea0003800000 */
.L_x_38:
[----:B------:R-:W-:Y:S01]  /*3ca0*/  IADD3 R41, P1, P0, R44, R42, R40 ;  /* 0x0000002a2c297210 */ /* 0x000fe2000783e028 */
[----:B------:R-:W-:-:S03]  /*3cb0*/  IMAD R17, R17, R2, RZ ;  /* 0x0000000211117224 */ /* 0x000fc600078e02ff */
[----:B------:R-:W-:Y:S02]  /*3cc0*/  IADD3 R41, P3, P2, R50, R41, R54 ;  /* 0x0000002932297210 */ /* 0x000fe40007a7e036 */
[----:B------:R-:W-:Y:S02]  /*3cd0*/  IADD3.X R0, R4, R5, R0, P1, P0 ;  /* 0x0000000504007210 */ /* 0x000fe40000fe0400 */
[----:B------:R-:W-:Y:S02]  /*3ce0*/  IADD3 R14, P1, P0, R56, R41, R14 ;  /* 0x00000029380e7210 */ /* 0x000fe4000783e00e */
[----:B------:R-:W-:Y:S01]  /*3cf0*/  IADD3.X R0, R6, R0, R3, P3, P2 ;  /* 0x0000000006007210 */ /* 0x000fe20001fe4403 */
[----:B------:R-:W-:Y:S01]  /*3d00*/  IMAD R3, R23, R7, RZ ;  /* 0x0000000717037224 */ /* 0x000fe200078e02ff */
[----:B------:R-:W-:Y:S02]  /*3d10*/  SHF.R.S32.HI R4, RZ, 0x1f, R7 ;  /* 0x0000001fff047819 */ /* 0x000fe40000011407 */
[----:B------:R-:W-:-:S02]  /*3d20*/  IADD3.X R15, R10, R0, R13, P1, P0 ;  /* 0x000000000a0f7210 */ /* 0x000fc40000fe040d */
[----:B------:R-:W-:Y:S01]  /*3d30*/  SHF.R.S32.HI R0, RZ, 0x1f, R2 ;  /* 0x0000001fff007819 */ /* 0x000fe20000011402 */
[-C--:B------:R-:W-:Y:S02]  /*3d40*/  IMAD R3, R4, R22.reuse, R3 ;  /* 0x0000001604037224 */ /* 0x080fe400078e0203 */
[----:B------:R-:W-:-:S04]  /*3d50*/  IMAD.WIDE.U32 R14, R7, R22, R14 ;  /* 0x00000016070e7225 */ /* 0x000fc800078e000e */
[----:B------:R-:W-:Y:S02]  /*3d60*/  IMAD.IADD R15, R15, 0x1, R3 ;  /* 0x000000010f0f7824 */ /* 0x000fe400078e0203 */
[-C--:B------:R-:W-:Y:S02]  /*3d70*/  IMAD R0, R0, R8.reuse, R17 ;  /* 0x0000000800007224 */ /* 0x080fe400078e0211 */
[----:B------:R-:W-:-:S04]  /*3d80*/  IMAD.WIDE.U32 R2, R2, R8, R14 ;  /* 0x0000000802027225 */ /* 0x000fc800078e000e */
[----:B------:R-:W-:Y:S01]  /*3d90*/  IMAD.IADD R3, R3, 0x1, R0 ;  /* 0x0000000103037824 */ /* 0x000fe200078e0200 */
[----:B------:R-:W-:-:S04]  /*3da0*/  LEA R4, P0, R2, c[0x0][0x200], 0x2 ;  /* 0x0000800002047a11 */ /* 0x000fc800078010ff */
[----:B------:R-:W-:-:S05]  /*3db0*/  LEA.HI.X R5, R2, c[0x0][0x204], R3, 0x2, P0 ;  /* 0x0000810002057a11 */ /* 0x000fca00000f1403 */
[----:B------:R0:W-:Y:S01]  /*3dc0*/  STG.E [R4.64], R31 ;  /* 0x0000001f04007986 */ /* 0x0001e2000c101908 */
[----:B------:R-:W-:Y:S05]  /*3dd0*/  BRA `(.L_x_15) ;  /* 0x0000003000007947 */ /* 0x000fea0003800000 */
.L_x_16:
[----:B------:R-:W-:-:S04]  /*3de0*/  LEA R2, P0, R40, c[0x0][0x200], 0x2 ;  /* 0x0000800028027a11 */ /* 0x000fc800078010ff */
[----:B------:R-:W-:-:S05]  /*3df0*/  LEA.HI.X R3, R40, c[0x0][0x204], R41, 0x2, P0 ;  /* 0x0000810028037a11 */ /* 0x000fca00000f1429 */
[----:B------:R0:W-:Y:S04]  /*3e00*/  STG.E [R2.64], R31 ;  /* 0x0000001f02007986 */ /* 0x0001e8000c101908 */
.L_x_15:
[----:B------:R-:W-:Y:S05]  /*3e10*/  BSYNC B1 ;  /* 0x0000000000017941 */ /* 0x000fea0003800000 */
.L_x_14:
[C---:B------:R-:W-:Y:S01]  /*3e20*/  IADD3 R0, R38.reuse, 0x20, RZ ;  /* 0x0000002026007810 */ /* 0x040fe20007ffe0ff */
[----:B0-----:R-:W-:Y:S01]  /*3e30*/  IMAD.MOV.U32 R2, RZ, RZ, c[0x0][0x314] ;  /* 0x0000c500ff027624 */ /* 0x001fe200078e00ff */
[----:B------:R-:W-:Y:S01]  /*3e40*/  ISETP.GE.OR P2, PT, R38, c[0x0][0x314], P6 ;  /* 0x0000c50026007a0c */ /* 0x000fe20003746670 */
[----:B------:R-:W-:Y:S01]  /*3e50*/  HFMA2.MMA R9, -RZ, RZ, 0, 0 ;  /* 0x00000000ff097435 */ /* 0x000fe200000001ff */
[----:B------:R-:W-:Y:S01]  /*3e60*/  ISETP.GE.OR P1, PT, R0, c[0x0][0x314], P6 ;  /* 0x0000c50000007a0c */ /* 0x000fe20003726670 */
[----:B------:R-:W-:Y:S01]  /*3e70*/  CS2R R6, SRZ ;  /* 0x0000000000067805 */ /* 0x000fe2000001ff00 */
[----:B------:R-:W-:Y:S01]  /*3e80*/  IADD3 R0, R38, 0x40, RZ ;  /* 0x0000004026007810 */ /* 0x000fe20007ffe0ff */
[----:B------:R-:W-:-:S03]  /*3e90*/  CS2R R4, SRZ ;  /* 0x0000000000047805 */ /* 0x000fc6000001ff00 */
[----:B------:R-:W-:Y:S02]  /*3ea0*/  ISETP.GE.OR P0, PT, R0, c[0x0][0x314], P6 ;  /* 0x0000c50000007a0c */ /* 0x000fe40003706670 */
[C---:B------:R-:W-:Y:S01]  /*3eb0*/  IADD3 R0, R38.reuse, 0x60, RZ ;  /* 0x0000006026007810 */ /* 0x040fe20007ffe0ff */
[----:B------:R-:W-:Y:S02]  /*3ec0*/  IMAD.SHL.U32 R38, R38, 0x4, RZ ;  /* 0x0000000426267824 */ /* 0x000fe400078e00ff */
[C---:B------:R-:W-:Y:S01]  /*3ed0*/  @!P2 FADD.FTZ R36, -R31.reuse, R36 ;  /* 0x000000241f24a221 */ /* 0x040fe20000010100 */
[----:B------:R-:W-:Y:S01]  /*3ee0*/  ISETP.GE.OR P6, PT, R0, c[0x0][0x314], P6 ;  /* 0x0000c50000007a0c */ /* 0x000fe200037c6670 */
[----:B------:R-:W-:Y:S01]  /*3ef0*/  @!P1 FADD.FTZ R33, -R31, R33 ;  /* 0x000000211f219221 */ /* 0x000fe20000010100 */
[----:B------:R-:W-:Y:S01]  /*3f00*/  IADD3 R25, R38, 0x80, RZ ;  /* 0x0000008026197810 */ /* 0x000fe20007ffe0ff */
[----:B------:R-:W-:Y:S02]  /*3f10*/  @!P2 FMUL.FTZ R36, R36, 1.4426950216293334961 ;  /* 0x3fb8aa3b2424a820 */ /* 0x000fe40000410000 */
[----:B------:R-:W-:-:S02]  /*3f20*/  @!P1 FMUL.FTZ R33, R33, 1.4426950216293334961 ;  /* 0x3fb8aa3b21219820 */ /* 0x000fc40000410000 */
[C---:B------:R-:W-:Y:S02]  /*3f30*/  @!P0 FADD.FTZ R32, -R31.reuse, R32 ;  /* 0x000000201f208221 */ /* 0x040fe40000010100 */
[----:B------:R-:W0:Y:S02]  /*3f40*/  @!P2 MUFU.EX2 R36, R36 ;  /* 0x000000240024a308 */ /* 0x000e240000000800 */
[----:B------:R-:W-:Y:S02]  /*3f50*/  @!P0 FMUL.FTZ R32, R32, 1.4426950216293334961 ;  /* 0x3fb8aa3b20208820 */ /* 0x000fe40000410000 */
[----:B------:R-:W-:-:S04]  /*3f60*/  @!P6 FADD.FTZ R31, -R31, R34 ;  /* 0x000000221f1fe221 */ /* 0x000fc80000010100 */
[----:B------:R-:W1:Y:S01]  /*3f70*/  @!P0 MUFU.EX2 R32, R32 ;  /* 0x0000002000208308 */ /* 0x000e620000000800 */
[----:B------:R-:W-:-:S07]  /*3f80*/  @!P6 FMUL.FTZ R8, R31, 1.4426950216293334961 ;  /* 0x3fb8aa3b1f08e820 */ /* 0x000fce0000410000 */
[----:B------:R-:W2:Y:S01]  /*3f90*/  @!P1 MUFU.EX2 R0, R33 ;  /* 0x0000002100009308 */ /* 0x000ea20000000800 */
[----:B0-----:R-:W-:Y:S07]  /*3fa0*/  @!P2 STS [R27.X4], R36 ;  /* 0x000000241b00a388 */ /* 0x001fee0000004800 */
[----:B------:R-:W0:Y:S01]  /*3fb0*/  @!P6 MUFU.EX2 R8, R8 ;  /* 0x000000080008e308 */ /* 0x000e220000000800 */
[----:B-1----:R-:W-:Y:S01]  /*3fc0*/  @!P0 STS [R27.X4+0x500], R32 ;  /* 0x000500201b008388 */ /* 0x002fe20000004800 */
[----:B------:R-:W-:-:S02]  /*3fd0*/  ISETP.GE.AND P0, PT, R2, 0x1, PT ;  /* 0x000000010200780c */ /* 0x000fc40003f06270 */
[----:B------:R-:W-:Y:S01]  /*3fe0*/  CS2R R2, SRZ ;  /* 0x0000000000027805 */ /* 0x000fe2000001ff00 */
[----:B--2---:R1:W-:Y:S04]  /*3ff0*/  @!P1 STS [R27.X4+0x280], R0 ;  /* 0x000280001b009388 */ /* 0x0043e80000004800 */
[----:B0-----:R0:W-:Y:S01]  /*4000*/  @!P6 STS [R27.X4+0x780], R8 ;  /* 0x000780081b00e388 */ /* 0x0011e20000004800 */
[----:B-1----:R-:W-:-:S03]  /*4010*/  MOV R0, RZ ;  /* 0x000000ff00007202 */ /* 0x002fc60000000f00 */
[----:B------:R-:W-:Y:S06]  /*4020*/  BAR.SYNC.DEFER_BLOCKING 0x0 ;  /* 0x0000000000007b1d */ /* 0x000fec0000010000 */
[----:B------:R-:W-:Y:S05]  /*4030*/  @!P0 BRA `(.L_x_41) ;  /* 0x0000030000008947 */ /* 0x000fea0003800000 */
[----:B------:R-:W-:Y:S01]  /*4040*/  ULDC UR5, c[0x0][0x22c] ;  /* 0x00008b0000057ab9 */ /* 0x000fe20000000800 */
[C---:B------:R-:W-:Y:S01]  /*4050*/  IMAD R21, R11.reuse, 0x100, R38 ;  /* 0x000001000b157824 */ /* 0x040fe200078e0226 */
[----:B------:R-:W-:Y:S01]  /*4060*/  UIMAD UR5, UR7, UR5, URZ ;  /* 0x00000005070572a4 */ /* 0x000fe2000f8e023f */
[C---:B------:R-:W-:Y:S01]  /*4070*/  IADD3 R10, R20.reuse, -UR7, RZ ;  /* 0x80000007140a7c10 */ /* 0x040fe2000fffe0ff */
[----:B------:R-:W-:Y:S01]  /*4080*/  IMAD R26, R20, c[0x0][0x22c], RZ ;  /* 0x00008b00141a7a24 */ /* 0x000fe200078e02ff */
[----:B------:R-:W-:Y:S01]  /*4090*/  CS2R R12, SRZ ;  /* 0x00000000000c7805 */ /* 0x000fe2000001ff00 */
[----:B------:R-:W-:Y:S01]  /*40a0*/  USHF.R.S32.HI UR4, URZ, 0x1f, UR5 ;  /* 0x0000001f3f047899 */ /* 0x000fe20008011405 */
[C---:B------:R-:W-:Y:S01]  /*40b0*/  ISETP.GE.AND P2, PT, R11.reuse, R10, PT ;  /* 0x0000000a0b00720c */ /* 0x040fe20003f46270 */
[----:B------:R-:W-:Y:S01]  /*40c0*/  IMAD.SHL.U32 R10, R11, 0x4, RZ ;  /* 0x000000040b0a7824 */ /* 0x000fe200078e00ff */
[C---:B0-----:R-:W-:Y:S01]  /*40d0*/  IADD3 R8, P0, R21.reuse, UR5, RZ ;  /* 0x0000000515087c10 */ /* 0x041fe2000ff1e0ff */
[----:B------:R-:W-:Y:S01]  /*40e0*/  IMAD.MOV.U32 R24, RZ, RZ, RZ ;  /* 0x000000ffff187224 */ /* 0x000fe200078e00ff */
[----:B------:R-:W-:Y:S01]  /*40f0*/  CS2R R14, SRZ ;  /* 0x00000000000e7805 */ /* 0x000fe2000001ff00 */
[----:B------:R-:W-:Y:S01]  /*4100*/  IMAD.MOV.U32 R9, RZ, RZ, RZ ;  /* 0x000000ffff097224 */ /* 0x000fe200078e00ff */
[----:B------:R-:W-:Y:S01]  /*4110*/  LEA.HI.X.SX32 R21, R21, UR4, 0x1, P0 ;  /* 0x0000000415157c11 */ /* 0x000fe200080f0eff */
[----:B------:R-:W-:Y:S01]  /*4120*/  CS2R R16, SRZ ;  /* 0x0000000000107805 */ /* 0x000fe2000001ff00 */
[----:B------:R-:W-:Y:S01]  /*4130*/  LEA R22, P0, R8, c[0x0][0x1d8], 0x2 ;  /* 0x0000760008167a11 */ /* 0x000fe200078010ff */
[----:B------:R-:W-:Y:S01]  /*4140*/  CS2R R18, SRZ ;  /* 0x0000000000127805 */ /* 0x000fe2000001ff00 */
[----:B------:R-:W-:-:S02]  /*4150*/  IMAD.WIDE R26, R26, 0x4, RZ ;  /* 0x000000041a1a7825 */ /* 0x000fc400078e02ff */
[----:B------:R-:W-:Y:S02]  /*4160*/  LEA.HI.X R21, R8, c[0x0][0x1dc], R21, 0x2, P0 ;  /* 0x0000770008157a11 */ /* 0x000fe400000f1415 */
[----:B------:R-:W-:-:S05]  /*4170*/  IADD3 R22, P0, R22, 0x200, RZ ;  /* 0x0000020016167810 */ /* 0x000fca0007f1e0ff */
[----:B------:R-:W-:-:S05]  /*4180*/  IMAD.X R21, RZ, RZ, R21, P0 ;  /* 0x000000ffff157224 */ /* 0x000fca00000e0615 */
.L_x_44:
[----:B------:R-:W-:Y:S01]  /*4190*/  MOV R23, R21 ;  /* 0x0000001500177202 */ /* 0x000fe20000000f00 */
[----:B------:R-:W-:Y:S01]  /*41a0*/  BSSY B0, `(.L_x_42) ;  /* 0x000000a000007945 */ /* 0x000fe20003800000 */
[----:B------:R-:W-:-:S05]  /*41b0*/  @P2 BRA `(.L_x_43) ;  /* 0x0000008000002947 */ /* 0x000fca0003800000 */
[----:B------:R-:W-:Y:S01]  /*41c0*/  ISETP.GE.AND P1, PT, R38, c[0x0][0x220], PT ;  /* 0x0000880026007a0c */ /* 0x000fe20003f26270 */
[----:B------:R-:W-:Y:S01]  /*41d0*/  CS2R R12, SRZ ;  /* 0x00000000000c7805 */ /* 0x000fe2000001ff00 */
[----:B------:R-:W-:Y:S01]  /*41e0*/  ISETP.GE.AND P0, PT, R25, c[0x0][0x220], PT ;  /* 0x0000880019007a0c */ /* 0x000fe20003f06270 */
[----:B------:R-:W-:Y:S01]  /*41f0*/  CS2R R14, SRZ ;  /* 0x00000000000e7805 */ /* 0x000fe2000001ff00 */
[----:B------:R-:W-:Y:S01]  /*4200*/  CS2R R16, SRZ ;  /* 0x0000000000107805 */ /* 0x000fe2000001ff00 */
[----:B------:R-:W-:Y:S08]  /*4210*/  CS2R R18, SRZ ;  /* 0x0000000000127805 */ /* 0x000ff0000001ff00 */
[----:B------:R0:W5:Y:S04]  /*4220*/  @!P1 LDG.E.128 R12, [R22.64+-0x200] ;  /* 0xfffe0008160c9981 */ /* 0x000168000c1e1d00 */
[----:B------:R0:W5:Y:S02]  /*4230*/  @!P0 LDG.E.128 R16, [R22.64] ;  /* 0x0000000816108981 */ /* 0x000164000c1e1d00 */
.L_x_43:
[----:B------:R-:W-:Y:S05]  /*4240*/  BSYNC B0 ;  /* 0x0000000000007941 */ /* 0x000fea0003800000 */
.L_x_42:
[----:B------:R1:W2:Y:S01]  /*4250*/  LDS R8, [R10] ;  /* 0x000000000a087984 */ /* 0x0002a20000000800 */
[----:B0-----:R-:W-:Y:S02]  /*4260*/  IADD3 R22, P0, R26, R22, RZ ;  /* 0x000000161a167210 */ /* 0x001fe40007f1e0ff */
[----:B------:R-:W-:Y:S02]  /*4270*/  IADD3 R24, R24, 0x1, RZ ;  /* 0x0000000118187810 */ /* 0x000fe40007ffe0ff */
[----:B------:R-:W-:Y:S02]  /*4280*/  IADD3.X R21, R27, R23, RZ, P0, !PT ;  /* 0x000000171b157210 */ /* 0x000fe400007fe4ff */
[----:B------:R-:W-:Y:S02]  /*4290*/  ISETP.GE.AND P0, PT, R24, c[0x0][0x314], PT ;  /* 0x0000c50018007a0c */ /* 0x000fe40003f06270 */
[----:B-1----:R-:W-:Y:S01]  /*42a0*/  IADD3 R10, R10, 0x14, RZ ;  /* 0x000000140a0a7810 */ /* 0x002fe20007ffe0ff */
[C---:B--2--5:R-:W-:Y:S02]  /*42b0*/  FFMA.FTZ R0, R8.reuse, R12, R0 ;  /* 0x0000000c08007223 */ /* 0x064fe40000010000 */
[C---:B------:R-:W-:Y:S02]  /*42c0*/  FFMA.FTZ R3, R8.reuse, R13, R3 ;  /* 0x0000000d08037223 */ /* 0x040fe40000010003 */
[C---:B------:R-:W-:Y:S02]  /*42d0*/  FFMA.FTZ R2, R8.reuse, R14, R2 ;  /* 0x0000000e08027223 */ /* 0x040fe40000010002 */
[C---:B------:R-:W-:Y:S02]  /*42e0*/  FFMA.FTZ R5, R8.reuse, R15, R5 ;  /* 0x0000000f08057223 */ /* 0x040fe40000010005 */
[C---:B------:R-:W-:Y:S02]  /*42f0*/  FFMA.FTZ R4, R8.reuse, R16, R4 ;  /* 0x0000001008047223 */ /* 0x040fe40000010004 */
[C---:B------:R-:W-:Y:S02]  /*4300*/  FFMA.FTZ R7, R8.reuse, R17, R7 ;  /* 0x0000001108077223 */ /* 0x040fe40000010007 */
[C---:B------:R-:W-:Y:S02]  /*4310*/  FFMA.FTZ R6, R8.reuse, R18, R6 ;  /* 0x0000001208067223 */ /* 0x040fe40000010006 */
[----:B------:R-:W-:Y:S01]  /*4320*/  FFMA.FTZ R9, R8, R19, R9 ;  /* 0x0000001308097223 */ /* 0x000fe20000010009 */
[----:B------:R-:W-:-:S05]  /*4330*/  @!P0 BRA `(.L_x_44) ;  /* 0xfffffe5000008947 */ /* 0x000fca000383ffff */
.L_x_41:
[----:B------:R-:W-:Y:S02]  /*4340*/  IADD3 R11, R11, UR7, RZ ;  /* 0x000000070b0b7c10 */ /* 0x000fe4000fffe0ff */
[----:B------:R-:W-:-:S02]  /*4350*/  F2FP.BF16.PACK_AB R15, R5, R2 ;  /* 0x00000002050f723e */ /* 0x000fc400000010ff */
[----:B------:R-:W-:Y:S02]  /*4360*/  ISETP.GE.AND P0, PT, R11, R20, PT ;  /* 0x000000140b00720c */ /* 0x000fe40003f06270 */
[----:B------:R-:W-:Y:S02]  /*4370*/  F2FP.BF16.PACK_AB R14, R3, R0 ;  /* 0x00000000030e723e */ /* 0x000fe400000010ff */
[----:B------:R-:W-:Y:S02]  /*4380*/  F2FP.BF16.PACK_AB R4, R7, R4 ;  /* 0x000000040704723e */ /* 0x000fe400000010ff */
[----:B------:R-:W-:-:S07]  /*4390*/  F2FP.BF16.PACK_AB R5, R9, R6 ;  /* 0x000000060905723e */ /* 0x000fce00000010ff */
[----:B------:R-:W-:Y:S05]  /*43a0*/  @P0 EXIT ;  /* 0x000000000000094d */ /* 0x000fea0003800000 */
[----:B------:R-:W-:Y:S01]  /*43b0*/  IMAD.MOV.U32 R6, RZ, RZ, c[0x0][0x1c0] ;  /* 0x00007000ff067624 */ /* 0x000fe200078e00ff */
[----:B------:R-:W-:Y:S02]  /*43c0*/  IABS R9, R11 ;  /* 0x0000000b00097213 */ /* 0x000fe40000000000 */
[----:B------:R-:W-:Y:S01]  /*43d0*/  IABS R3, c[0x0][0x214] ;  /* 0x0000850000037a13 */ /* 0x000fe20000000000 */
[----:B------:R-:W-:-:S05]  /*43e0*/  IMAD R6, R6, c[0x0][0x214], RZ ;  /* 0x0000850006067a24 */ /* 0x000fca00078e02ff */
[-C--:B0-----:R-:W-:Y:S02]  /*43f0*/  IABS R8, R6.reuse ;  /* 0x0000000600087213 */ /* 0x081fe40000000000 */
[----:B------:R-:W-:Y:S02]  /*4400*/  IABS R2, R6 ;  /* 0x0000000600027213 */ /* 0x000fe40000000000 */
[----:B------:R-:W0:Y:S03]  /*4410*/  I2F.RP R7, R8 ;  /* 0x0000000800077306 */ /* 0x000e260000209400 */
[----:B------:R-:W-:-:S05]  /*4420*/  IMAD.MOV R2, RZ, RZ, -R2 ;  /* 0x000000ffff027224 */ /* 0x000fca00078e0a02 */
[----:B0-----:R-:W0:Y:S02]  /*4430*/  MUFU.RCP R12, R7 ;  /* 0x00000007000c7308 */ /* 0x001e240000001000 */
[----:B0-----:R-:W-:-:S06]  /*4440*/  IADD3 R12, R12, 0xffffffe, RZ ;  /* 0x0ffffffe0c0c7810 */ /* 0x001fcc0007ffe0ff */
[----:B------:R-:W0:Y:S02]  /*4450*/  F2I.FTZ.U32.TRUNC.NTZ R13, R12 ;  /* 0x0000000c000d7305 */ /* 0x000e24000021f000 */
[----:B0-----:R-:W-:Y:S02]  /*4460*/  IMAD.MOV R0, RZ, RZ, -R13 ;  /* 0x000000ffff007224 */ /* 0x001fe400078e0a0d */
[----:B------:R-:W-:Y:S02]  /*4470*/  IMAD.MOV.U32 R12, RZ, RZ, RZ ;  /* 0x000000ffff0c7224 */ /* 0x000fe400078e00ff */
[----:B------:R-:W-:-:S04]  /*4480*/  IMAD R0, R0, R8, RZ ;  /* 0x0000000800007224 */ /* 0x000fc800078e02ff */
[----:B------:R-:W-:-:S06]  /*4490*/  IMAD.HI.U32 R0, R13, R0, R12 ;  /* 0x000000000d007227 */ /* 0x000fcc00078e000c */
[----:B------:R-:W-:Y:S02]  /*44a0*/  IMAD.HI.U32 R7, R0, R9, RZ ;  /* 0x0000000900077227 */ /* 0x000fe400078e00ff */
[----:B------:R-:W0:Y:S02]  /*44b0*/  I2F.RP R0, R3 ;  /* 0x0000000300007306 */ /* 0x000e240000209400 */
[----:B------:R-:W-:Y:S01]  /*44c0*/  IMAD R9, R7, R2, R9 ;  /* 0x0000000207097224 */ /* 0x000fe200078e0209 */
[----:B------:R-:W-:-:S04]  /*44d0*/  LOP3.LUT R2, R11, R6, RZ, 0x3c, !PT ;  /* 0x000000060b027212 */ /* 0x000fc800078e3cff */
[----:B------:R-:W-:Y:S02]  /*44e0*/  ISETP.GT.U32.AND P1, PT, R8, R9, PT ;  /* 0x000000090800720c */ /* 0x000fe40003f24070 */
[----:B------:R-:W-:Y:S01]  /*44f0*/  ISETP.GE.AND P0, PT, R2, RZ, PT ;  /* 0x000000ff0200720c */ /* 0x000fe20003f06270 */
[----:B0-----:R-:W0:Y:S10]  /*4500*/  MUFU.RCP R0, R0 ;  /* 0x0000000000007308 */ /* 0x001e340000001000 */
[----:B------:R-:W-:Y:S01]  /*4510*/  @!P1 IMAD.IADD R9, R9, 0x1, -R8 ;  /* 0x0000000109099824 */ /* 0x000fe200078e0a08 */
[----:B------:R-:W-:-:S02]  /*4520*/  @!P1 IADD3 R7, R7, 0x1, RZ ;  /* 0x0000000107079810 */ /* 0x000fc40007ffe0ff */
[----:B------:R-:W-:Y:S02]  /*4530*/  ISETP.NE.AND P1, PT, R6, RZ, PT ;  /* 0x000000ff0600720c */ /* 0x000fe40003f25270 */
[----:B------:R-:W-:Y:S02]  /*4540*/  ISETP.GE.U32.AND P2, PT, R9, R8, PT ;  /* 0x000000080900720c */ /* 0x000fe40003f46070 */
[----:B0-----:R-:W-:-:S04]  /*4550*/  IADD3 R12, R0, 0xffffffe, RZ ;  /* 0x0ffffffe000c7810 */ /* 0x001fc80007ffe0ff */
[----:B------:R-:W0:Y:S07]  /*4560*/  F2I.FTZ.U32.TRUNC.NTZ R13, R12 ;  /* 0x0000000c000d7305 */ /* 0x000e2e000021f000 */
[----:B------:R-:W-:-:S04]  /*4570*/  @P2 IADD3 R7, R7, 0x1, RZ ;  /* 0x0000000107072810 */ /* 0x000fc80007ffe0ff */
[----:B------:R-:W-:Y:S02]  /*4580*/  @!P0 IADD3 R7, -R7, RZ, RZ ;  /* 0x000000ff07078210 */ /* 0x000fe40007ffe1ff */
[----:B------:R-:W-:-:S05]  /*4590*/  @!P1 LOP3.LUT R7, RZ, R6, RZ, 0x33, !PT ;  /* 0x00000006ff079212 */ /* 0x000fca00078e33ff */
[----:B------:R-:W-:Y:S02]  /*45a0*/  IMAD R6, R7, R6, RZ ;  /* 0x0000000607067224 */ /* 0x000fe400078e02ff */
[--C-:B0-----:R-:W-:Y:S02]  /*45b0*/  IMAD.MOV R2, RZ, RZ, -R13.reuse ;  /* 0x000000ffff027224 */ /* 0x101fe400078e0a0d */
[----:B------:R-:W-:Y:S02]  /*45c0*/  IMAD.IADD R8, R11, 0x1, -R6 ;  /* 0x000000010b087824 */ /* 0x000fe400078e0a06 */
[----:B------:R-:W-:Y:S02]  /*45d0*/  IMAD R2, R2, R3, RZ ;  /* 0x0000000302027224 */ /* 0x000fe400078e02ff */
[----:B------:R-:W-:Y:S01]  /*45e0*/  IMAD.MOV.U32 R12, RZ, RZ, RZ ;  /* 0x000000ffff0c7224 */ /* 0x000fe200078e00ff */
[----:B------:R-:W-:Y:S02]  /*45f0*/  IABS R0, R8 ;  /* 0x0000000800007213 */ /* 0x000fe40000000000 */
[----:B------:R-:W-:Y:S01]  /*4600*/  LOP3.LUT R8, R8, c[0x0][0x214], RZ, 0x3c, !PT ;  /* 0x0000850008087a12 */ /* 0x000fe200078e3cff */
[----:B------:R-:W-:-:S03]  /*4610*/  IMAD.HI.U32 R2, R13, R2, R12 ;  /* 0x000000020d027227 */ /* 0x000fc600078e000c */
[----:B------:R-:W-:Y:S01]  /*4620*/  ISETP.GE.AND P1, PT, R8, RZ, PT ;  /* 0x000000ff0800720c */ /* 0x000fe20003f26270 */
[----:B------:R-:W-:-:S04]  /*4630*/  IMAD.WIDE.U32 R12, R7, c[0x0][0x1e0], RZ ;  /* 0x00007800070c7a25 */ /* 0x000fc800078e00ff */
[----:B------:R-:W-:-:S05]  /*4640*/  IMAD.HI.U32 R9, R2, R0, RZ ;  /* 0x0000000002097227 */ /* 0x000fca00078e00ff */
[----:B------:R-:W-:-:S05]  /*4650*/  IADD3 R2, -R9, RZ, RZ ;  /* 0x000000ff09027210 */ /* 0x000fca0007ffe1ff */
[----:B------:R-:W-:-:S05]  /*4660*/  IMAD R0, R3, R2, R0 ;  /* 0x0000000203007224 */ /* 0x000fca00078e0200 */
[----:B------:R-:W-:-:S13]  /*4670*/  ISETP.GT.U32.AND P0, PT, R3, R0, PT ;  /* 0x000000000300720c */ /* 0x000fda0003f04070 */
[----:B------:R-:W-:Y:S01]  /*4680*/  @!P0 IMAD.IADD R0, R0, 0x1, -R3 ;  /* 0x0000000100008824 */ /* 0x000fe200078e0a03 */
[----:B------:R-:W-:Y:S02]  /*4690*/  @!P0 IADD3 R9, R9, 0x1, RZ ;  /* 0x0000000109098810 */ /* 0x000fe40007ffe0ff */
[----:B------:R-:W-:Y:S02]  /*46a0*/  ISETP.NE.AND P0, PT, RZ, c[0x0][0x214], PT ;  /* 0x00008500ff007a0c */ /* 0x000fe40003f05270 */
[----:B------:R-:W-:Y:S02]  /*46b0*/  ISETP.GE.U32.AND P2, PT, R0, R3, PT ;  /* 0x000000030000720c */ /* 0x000fe40003f46070 */
[----:B------:R-:W-:-:S05]  /*46c0*/  SHF.R.S32.HI R0, RZ, 0x1f, R7 ;  /* 0x0000001fff007819 */ /* 0x000fca0000011407 */
[----:B------:R-:W-:-:S04]  /*46d0*/  IMAD R0, R0, c[0x0][0x1e0], RZ ;  /* 0x0000780000007a24 */ /* 0x000fc800078e02ff */
[----:B------:R-:W-:Y:S02]  /*46e0*/  IMAD R0, R7, c[0x0][0x1e4], R0 ;  /* 0x0000790007007a24 */ /* 0x000fe400078e0200 */
[----:B------:R-:W-:Y:S02]  /*46f0*/  @P2 IADD3 R9, R9, 0x1, RZ ;  /* 0x0000000109092810 */ /* 0x000fe40007ffe0ff */
[----:B------:R-:W-:-:S03]  /*4700*/  IMAD.IADD R13, R13, 0x1, R0 ;  /* 0x000000010d0d7824 */ /* 0x000fc600078e0200 */
[----:B------:R-:W-:Y:S01]  /*4710*/  @!P1 IMAD.MOV R9, RZ, RZ, -R9 ;  /* 0x000000ffff099224 */ /* 0x000fe200078e0a09 */
[----:B------:R-:W-:Y:S02]  /*4720*/  @!P0 LOP3.LUT R9, RZ, c[0x0][0x214], RZ, 0x33, !PT ;  /* 0x00008500ff098a12 */ /* 0x000fe400078e33ff */
[----:B------:R-:W-:Y:S02]  /*4730*/  ISETP.GE.AND P0, PT, R38, c[0x0][0x220], PT ;  /* 0x0000880026007a0c */ /* 0x000fe40003f06270 */
[----:B------:R-:W-:Y:S01]  /*4740*/  SHF.R.S32.HI R2, RZ, 0x1f, R9 ;  /* 0x0000001fff027819 */ /* 0x000fe20000011409 */
[C---:B------:R-:W-:Y:S02]  /*4750*/  IMAD R6, R9.reuse, c[0x0][0x214], R6 ;  /* 0x0000850009067a24 */ /* 0x040fe400078e0206 */
[----:B------:R-:W-:-:S03]  /*4760*/  IMAD.WIDE.U32 R12, R9, c[0x0][0x1f0], R12 ;  /* 0x00007c00090c7a25 */ /* 0x000fc600078e000c */
[----:B------:R-:W-:Y:S01]  /*4770*/  IADD3 R6, R11, -R6, RZ ;  /* 0x800000060b067210 */ /* 0x000fe20007ffe0ff */
[----:B------:R-:W-:-:S03]  /*4780*/  IMAD R2, R2, c[0x0][0x1f0], RZ ;  /* 0x00007c0002027a24 */ /* 0x000fc600078e02ff */
[----:B------:R-:W-:Y:S01]  /*4790*/  SHF.R.S32.HI R0, RZ, 0x1f, R6 ;  /* 0x0000001fff007819 */ /* 0x000fe20000011406 */
[----:B------:R-:W-:-:S04]  /*47a0*/  IMAD R2, R9, c[0x0][0x1f4], R2 ;  /* 0x00007d0009027a24 */ /* 0x000fc800078e0202 */
[----:B------:R-:W-:Y:S02]  /*47b0*/  IMAD R3, R0, c[0x0][0x1e8], RZ ;  /* 0x00007a0000037a24 */ /* 0x000fe400078e02ff */
[----:B------:R-:W-:Y:S02]  /*47c0*/  IMAD.IADD R13, R13, 0x1, R2 ;  /* 0x000000010d0d7824 */ /* 0x000fe400078e0202 */
[C---:B------:R-:W-:Y:S02]  /*47d0*/  IMAD R3, R6.reuse, c[0x0][0x1ec], R3 ;  /* 0x00007b0006037a24 */ /* 0x040fe400078e0203 */
[----:B------:R-:W-:-:S04]  /*47e0*/  IMAD.WIDE.U32 R6, R6, c[0x0][0x1e8], R12 ;  /* 0x00007a0006067a25 */ /* 0x000fc800078e000c */
[----:B------:R-:W-:Y:S01]  /*47f0*/  IMAD.IADD R3, R7, 0x1, R3 ;  /* 0x0000000107037824 */ /* 0x000fe200078e0203 */
[----:B------:R-:W-:-:S04]  /*4800*/  @!P0 IADD3 R0, P1, R38, R6, RZ ;  /* 0x0000000626008210 */ /* 0x000fc80007f3e0ff */
[----:B------:R-:W-:Y:S02]  /*4810*/  @!P0 LEA.HI.X.SX32 R9, R38, R3, 0x1, P1 ;  /* 0x0000000326098211 */ /* 0x000fe400008f0eff */
[----:B------:R-:W-:-:S04]  /*4820*/  @!P0 LEA R8, P1, R0, c[0x0][0x1d0], 0x1 ;  /* 0x0000740000088a11 */ /* 0x000fc800078208ff */
[----:B------:R-:W-:-:S05]  /*4830*/  @!P0 LEA.HI.X R9, R0, c[0x0][0x1d4], R9, 0x1, P1 ;  /* 0x0000750000098a11 */ /* 0x000fca00008f0c09 */
[----:B------:R0:W-:Y:S01]  /*4840*/  @!P0 STG.E.64 [R8.64], R14 ;  /* 0x0000000e08008986 */ /* 0x0001e2000c101b08 */
[----:B------:R-:W-:-:S13]  /*4850*/  ISETP.GE.AND P0, PT, R25, c[0x0][0x220], PT ;  /* 0x0000880019007a0c */ /* 0x000fda0003f06270 */
[----:B------:R-:W-:Y:S05]  /*4860*/  @P0 EXIT ;  /* 0x000000000000094d */ /* 0x000fea0003800000 */
[----:B------:R-:W-:-:S04]  /*4870*/  IADD3 R6, P0, R25, R6, RZ ;  /* 0x0000000619067210 */ /* 0x000fc80007f1e0ff */
[----:B------:R-:W-:Y:S02]  /*4880*/  LEA.HI.X.SX32 R3, R25, R3, 0x1, P0 ;  /* 0x0000000319037211 */ /* 0x000fe400000f0eff */
[----:B------:R-:W-:-:S04]  /*4890*/  LEA R2, P0, R6, c[0x0][0x1d0], 0x1 ;  /* 0x0000740006027a11 */ /* 0x000fc800078008ff */
[----:B------:R-:W-:-:S05]  /*48a0*/  LEA.HI.X R3, R6, c[0x0][0x1d4], R3, 0x1, P0 ;  /* 0x0000750006037a11 */ /* 0x000fca00000f0c03 */
[----:B------:R-:W-:Y:S01]  /*48b0*/  STG.E.64 [R2.64], R4 ;  /* 0x0000000402007986 */ /* 0x000fe2000c101b08 */
[----:B------:R-:W-:Y:S05]  /*48c0*/  EXIT ;  /* 0x000000000000794d */ /* 0x000fea0003800000 */
        .weak           $__internal_0_$__cuda_sm20_div_s64
        .type           $__internal_0_$__cuda_sm20_div_s64,@function
        .size           $__internal_0_$__cuda_sm20_div_s64,(.L_x_4860 - $__internal_0_$__cuda_sm20_div_s64)
$__internal_0_$__cuda_sm20_div_s64:
[----:B------:R-:W-:Y:S02]  /*48d0*/  IADD3 R47, P0, RZ, -R26, RZ ;  /* 0x8000001aff2f7210 */ /* 0x000fe40007f1e0ff */
[----:B------:R-:W-:-:S03]  /*48e0*/  ISETP.GE.AND P1, PT, R25, RZ, PT ;  /* 0x000000ff1900720c */ /* 0x000fc60003f26270 */
[----:B------:R-:W-:Y:S01]  /*48f0*/  IMAD.X R22, RZ, RZ, ~R25, P0 ;  /* 0x000000ffff167224 */ /* 0x000fe200000e0e19 */
[----:B------:R-:W-:-:S04]  /*4900*/  SEL R46, R47, R26, !P1 ;  /* 0x0000001a2f2e7207 */ /* 0x000fc80004800000 */
[----:B------:R-:W-:-:S04]  /*4910*/  SEL R47, R22, R25, !P1 ;  /* 0x00000019162f7207 */ /* 0x000fc80004800000 */
[----:B------:R-:W0:Y:S08]  /*4920*/  I2F.U64.RP R19, R46 ;  /* 0x0000002e00137312 */ /* 0x000e300000309000 */
[----:B0-----:R-:W0:Y:S02]  /*4930*/  MUFU.RCP R23, R19 ;  /* 0x0000001300177308 */ /* 0x001e240000001000 */
[----:B0-----:R-:W-:-:S06]  /*4940*/  IADD3 R23, R23, 0x1ffffffe, RZ ;  /* 0x1ffffffe17177810 */ /* 0x001fcc0007ffe0ff */
[----:B------:R-:W0:Y:S02]  /*4950*/  F2I.U64.TRUNC R58, R23 ;  /* 0x00000017003a7311 */ /* 0x000e24000020d800 */
[----:B0-----:R-:W-:-:S04]  /*4960*/  IMAD.WIDE.U32 R52, R58, R46, RZ ;  /* 0x0000002e3a347225 */ /* 0x001fc800078e00ff */
[C---:B------:R-:W-:Y:S01]  /*4970*/  IMAD R21, R58.reuse, R47, R53 ;  /* 0x0000002f3a157224 */ /* 0x040fe200078e0235 */
[----:B------:R-:W-:Y:S01]  /*4980*/  IADD3 R22, P0, RZ, -R52, RZ ;  /* 0x80000034ff167210 */ /* 0x000fe20007f1e0ff */
[----:B------:R-:W-:Y:S02]  /*4990*/  IMAD.MOV.U32 R53, RZ, RZ, R58 ;  /* 0x000000ffff357224 */ /* 0x000fe400078e003a */
[----:B------:R-:W-:Y:S02]  /*49a0*/  IMAD R21, R59, R46, R21 ;  /* 0x0000002e3b157224 */ /* 0x000fe400078e0215 */
[----:B------:R-:W-:-:S04]  /*49b0*/  IMAD.HI.U32 R52, R58, R22, RZ ;  /* 0x000000163a347227 */ /* 0x000fc800078e00ff */
[----:B------:R-:W-:-:S04]  /*49c0*/  IMAD.X R21, RZ, RZ, ~R21, P0 ;  /* 0x000000ffff157224 */ /* 0x000fc800000e0e15 */
[----:B------:R-:W-:-:S04]  /*49d0*/  IMAD.WIDE.U32 R52, P2, R58, R21, R52 ;  /* 0x000000153a347225 */ /* 0x000fc80007840034 */
[C---:B------:R-:W-:Y:S02]  /*49e0*/  IMAD R19, R59.reuse, R21, RZ ;  /* 0x000000153b137224 */ /* 0x040fe400078e02ff */
[----:B------:R-:W-:-:S04]  /*49f0*/  IMAD.HI.U32 R22, P1, R59, R22, R52 ;  /* 0x000000163b167227 */ /* 0x000fc80007820034 */
[----:B------:R-:W-:Y:S01]  /*4a00*/  IMAD.HI.U32 R21, R59, R21, RZ ;  /* 0x000000153b157227 */ /* 0x000fe200078e00ff */
[----:B------:R-:W-:-:S03]  /*4a10*/  IADD3 R53, P0, R19, R22, RZ ;  /* 0x0000001613357210 */ /* 0x000fc60007f1e0ff */
[----:B------:R-:W-:Y:S02]  /*4a20*/  IMAD.X R21, R21, 0x1, R59, P2 ;  /* 0x0000000115157824 */ /* 0x000fe400010e063b */
[----:B------:R-:W-:-:S03]  /*4a30*/  IMAD.WIDE.U32 R58, R53, R46, RZ ;  /* 0x0000002e353a7225 */ /* 0x000fc600078e00ff */
[----:B------:R-:W-:Y:S01]  /*4a40*/  IADD3.X R23, RZ, RZ, R21, P0, P1 ;  /* 0x000000ffff177210 */ /* 0x000fe200007e2415 */
[----:B------:R-:W-:Y:S01]  /*4a50*/  IMAD R22, R53, R47, R59 ;  /* 0x0000002f35167224 */ /* 0x000fe200078e023b */
[----:B------:R-:W-:Y:S01]  /*4a60*/  IADD3 R30, P0, RZ, -R58, RZ ;  /* 0x8000003aff1e7210 */ /* 0x000fe20007f1e0ff */
[----:B------:R-:W-:Y:S01]  /*4a70*/  IMAD.MOV.U32 R59, RZ, RZ, RZ ;  /* 0x000000ffff3b7224 */ /* 0x000fe200078e00ff */
[----:B------:R-:W-:Y:S01]  /*4a80*/  ISETP.GE.AND P1, PT, R17, RZ, PT ;  /* 0x000000ff1100720c */ /* 0x000fe20003f26270 */
[----:B------:R-:W-:Y:S02]  /*4a90*/  IMAD R22, R23, R46, R22 ;  /* 0x0000002e17167224 */ /* 0x000fe400078e0216 */
[----:B------:R-:W-:-:S04]  /*4aa0*/  IMAD.HI.U32 R52, R53, R30, RZ ;  /* 0x0000001e35347227 */ /* 0x000fc800078e00ff */
[----:B------:R-:W-:Y:S01]  /*4ab0*/  IMAD.X R22, RZ, RZ, ~R22, P0 ;  /* 0x000000ffff167224 */ /* 0x000fe200000e0e16 */
[----:B------:R-:W-:-:S03]  /*4ac0*/  IADD3 R21, P0, RZ, -R18, RZ ;  /* 0x80000012ff157210 */ /* 0x000fc60007f1e0ff */
[----:B------:R-:W-:Y:S01]  /*4ad0*/  IMAD.WIDE.U32 R52, P5, R53, R22, R52 ;  /* 0x0000001635347225 */ /* 0x000fe200078a0034 */
[----:B------:R-:W-:-:S05]  /*4ae0*/  SEL R21, R21, R18, !P1 ;  /* 0x0000001215157207 */ /* 0x000fca0004800000 */
[----:B------:R-:W-:-:S04]  /*4af0*/  IMAD.HI.U32 R19, P4, R23, R30, R52 ;  /* 0x0000001e17137227 */ /* 0x000fc80007880034 */
[CC--:B------:R-:W-:Y:S02]  /*4b00*/  IMAD R30, R23.reuse, R22.reuse, RZ ;  /* 0x00000016171e7224 */ /* 0x0c0fe400078e02ff */
[----:B------:R-:W-:Y:S02]  /*4b10*/  IMAD.X R52, RZ, RZ, ~R17, P0 ;  /* 0x000000ffff347224 */ /* 0x000fe400000e0e11 */
[----:B------:R-:W-:Y:S01]  /*4b20*/  IMAD.HI.U32 R22, R23, R22, RZ ;  /* 0x0000001617167227 */ /* 0x000fe200078e00ff */
[----:B------:R-:W-:Y:S02]  /*4b30*/  IADD3 R30, P2, R30, R19, RZ ;  /* 0x000000131e1e7210 */ /* 0x000fe40007f5e0ff */
[----:B------:R-:W-:Y:S01]  /*4b40*/  SEL R19, R52, R17, !P1 ;  /* 0x0000001134137207 */ /* 0x000fe20004800000 */
[----:B------:R-:W-:Y:S02]  /*4b50*/  IMAD.X R22, R22, 0x1, R23, P5 ;  /* 0x0000000116167824 */ /* 0x000fe400028e0617 */
[----:B------:R-:W-:-:S03]  /*4b60*/  IMAD.HI.U32 R58, R30, R21, RZ ;  /* 0x000000151e3a7227 */ /* 0x000fc600078e00ff */
[----:B------:R-:W-:-:S03]  /*4b70*/  IADD3.X R22, RZ, RZ, R22, P2, P4 ;  /* 0x000000ffff167210 */ /* 0x000fc600017e8416 */
[----:B------:R-:W-:-:S04]  /*4b80*/  IMAD.WIDE.U32 R58, R30, R19, R58 ;  /* 0x000000131e3a7225 */ /* 0x000fc800078e003a */
[C---:B------:R-:W-:Y:S02]  /*4b90*/  IMAD R30, R22.reuse, R19, RZ ;  /* 0x00000013161e7224 */ /* 0x040fe400078e02ff */
[----:B------:R-:W-:-:S04]  /*4ba0*/  IMAD.HI.U32 R23, P1, R22, R21, R58 ;  /* 0x0000001516177227 */ /* 0x000fc8000782003a */
[----:B------:R-:W-:Y:S01]  /*4bb0*/  IMAD.HI.U32 R22, R22, R19, RZ ;  /* 0x0000001316167227 */ /* 0x000fe200078e00ff */
[----:B------:R-:W-:-:S04]  /*4bc0*/  IADD3 R30, P0, R30, R23, RZ ;  /* 0x000000171e1e7210 */ /* 0x000fc80007f1e0ff */
[----:B------:R-:W-:Y:S01]  /*4bd0*/  IADD3.X R22, R22, RZ, RZ, P1, !PT ;  /* 0x000000ff16167210 */ /* 0x000fe20000ffe4ff */
[----:B------:R-:W-:-:S04]  /*4be0*/  IMAD.WIDE.U32 R52, R30, R46, RZ ;  /* 0x0000002e1e347225 */ /* 0x000fc800078e00ff */
[----:B------:R-:W-:Y:S01]  /*4bf0*/  IMAD.X R29, RZ, RZ, R22, P0 ;  /* 0x000000ffff1d7224 */ /* 0x000fe200000e0616 */
[----:B------:R-:W-:Y:S01]  /*4c00*/  IADD3 R21, P0, -R52, R21, RZ ;  /* 0x0000001534157210 */ /* 0x000fe20007f1e1ff */
[----:B------:R-:W-:-:S03]  /*4c10*/  IMAD R22, R30, R47, R53 ;  /* 0x0000002f1e167224 */ /* 0x000fc600078e0235 */
[-C--:B------:R-:W-:Y:S01]  /*4c20*/  ISETP.GE.U32.AND P2, PT, R21, R46.reuse, PT ;  /* 0x0000002e1500720c */ /* 0x080fe20003f46070 */
[----:B------:R-:W-:-:S04]  /*4c30*/  IMAD R22, R29, R46, R22 ;  /* 0x0000002e1d167224 */ /* 0x000fc800078e0216 */
[----:B------:R-:W-:Y:S01]  /*4c40*/  IMAD.X R19, R19, 0x1, ~R22, P0 ;  /* 0x0000000113137824 */ /* 0x000fe200000e0e16 */
[----:B------:R-:W-:Y:S02]  /*4c50*/  IADD3 R22, P1, R21, -R46, RZ ;  /* 0x8000002e15167210 */ /* 0x000fe40007f3e0ff */
[----:B------:R-:W-:Y:S02]  /*4c60*/  IADD3 R23, P0, R30, 0x1, RZ ;  /* 0x000000011e177810 */ /* 0x000fe40007f1e0ff */
[----:B------:R-:W-:-:S04]  /*4c70*/  ISETP.GE.U32.AND.EX P2, PT, R19, R47, PT, P2 ;  /* 0x0000002f1300720c */ /* 0x000fc80003f46120 */
[----:B------:R-:W-:Y:S01]  /*4c80*/  SEL R21, R22, R21, P2 ;  /* 0x0000001516157207 */ /* 0x000fe20001000000 */
[----:B------:R-:W-:Y:S01]  /*4c90*/  IMAD.X R22, R19, 0x1, ~R47, P1 ;  /* 0x0000000113167824 */ /* 0x000fe200008e0e2f */
[----:B------:R-:W-:Y:S01]  /*4ca0*/  SEL R23, R23, R30, P2 ;  /* 0x0000001e17177207 */ /* 0x000fe20001000000 */
[----:B------:R-:W-:Y:S01]  /*4cb0*/  IMAD.X R30, RZ, RZ, R29, P0 ;  /* 0x000000ffff1e7224 */ /* 0x000fe200000e061d */
[----:B------:R-:W-:Y:S01]  /*4cc0*/  ISETP.GE.U32.AND P0, PT, R21, R46, PT ;  /* 0x0000002e1500720c */ /* 0x000fe20003f06070 */
[----:B------:R-:W-:Y:S01]  /*4cd0*/  IMAD.MOV.U32 R46, RZ, RZ, R24 ;  /* 0x000000ffff2e7224 */ /* 0x000fe200078e0018 */
[----:B------:R-:W-:Y:S02]  /*4ce0*/  SEL R19, R22, R19, P2 ;  /* 0x0000001316137207 */ /* 0x000fe40001000000 */
[----:B------:R-:W-:Y:S02]  /*4cf0*/  SEL R30, R30, R29, P2 ;  /* 0x0000001d1e1e7207 */ /* 0x000fe40001000000 */
[----:B------:R-:W-:-:S02]  /*4d00*/  IADD3 R22, P1, R23, 0x1, RZ ;  /* 0x0000000117167810 */ /* 0x000fc40007f3e0ff */
[----:B------:R-:W-:Y:S01]  /*4d10*/  ISETP.GE.U32.AND.EX P0, PT, R19, R47, PT, P0 ;  /* 0x0000002f1300720c */ /* 0x000fe20003f06100 */
[----:B------:R-:W-:Y:S01]  /*4d20*/  IMAD.MOV.U32 R47, RZ, RZ, 0x0 ;  /* 0x00000000ff2f7424 */ /* 0x000fe200078e00ff */
[-C--:B------:R-:W-:Y:S02]  /*4d30*/  IADD3.X R19, RZ, R30.reuse, RZ, P1, !PT ;  /* 0x0000001eff137210 */ /* 0x080fe40000ffe4ff */
[----:B------:R-:W-:Y:S02]  /*4d40*/  SEL R22, R22, R23, P0 ;  /* 0x0000001716167207 */ /* 0x000fe40000000000 */
[----:B------:R-:W-:Y:S02]  /*4d50*/  SEL R30, R19, R30, P0 ;  /* 0x0000001e131e7207 */ /* 0x000fe40000000000 */
[----:B------:R-:W-:Y:S02]  /*4d60*/  LOP3.LUT R21, R25, R17, RZ, 0x3c, !PT ;  /* 0x0000001119157212 */ /* 0x000fe400078e3cff */
[----:B------:R-:W-:-:S02]  /*4d70*/  IADD3 R19, P1, RZ, -R22, RZ ;  /* 0x80000016ff137210 */ /* 0x000fc40007f3e0ff */
[----:B------:R-:W-:Y:S02]  /*4d80*/  ISETP.GE.AND P2, PT, R21, RZ, PT ;  /* 0x000000ff1500720c */ /* 0x000fe40003f46270 */
[----:B------:R-:W-:Y:S01]  /*4d90*/  ISETP.NE.U32.AND P0, PT, R26, RZ, PT ;  /* 0x000000ff1a00720c */ /* 0x000fe20003f05070 */
[----:B------:R-:W-:Y:S01]  /*4da0*/  IMAD.X R21, RZ, RZ, ~R30, P1 ;  /* 0x000000ffff157224 */ /* 0x000fe200008e0e1e */
[----:B------:R-:W-:Y:S02]  /*4db0*/  SEL R19, R19, R22, !P2 ;  /* 0x0000001613137207 */ /* 0x000fe40005000000 */
[----:B------:R-:W-:Y:S02]  /*4dc0*/  ISETP.NE.AND.EX P0, PT, R25, RZ, PT, P0 ;  /* 0x000000ff1900720c */ /* 0x000fe40003f05300 */
[----:B------:R-:W-:Y:S02]  /*4dd0*/  SEL R21, R21, R30, !P2 ;  /* 0x0000001e15157207 */ /* 0x000fe40005000000 */
[----:B------:R-:W-:-:S02]  /*4de0*/  SEL R22, R19, 0xffffffff, P0 ;  /* 0xffffffff13167807 */ /* 0x000fc40000000000 */
[----:B------:R-:W-:Y:S01]  /*4df0*/  SEL R23, R21, 0xffffffff, P0 ;  /* 0xffffffff15177807 */ /* 0x000fe20000000000 */
[----:B------:R-:W-:Y:S06]  /*4e00*/  RET.REL.NODEC R46 `(_ZN5flash32flash_fwd_splitkv_combine_kernelI23Flash_fwd_kernel_traitsILi256ELi64ELi64ELi4ELb0ELb0EN7cutlass10bfloat16_tE19Flash_kernel_traitsILi256ELi64ELi64ELi4ES3_EELi4ELi7ELb0EEEvNS_16Flash_fwd_paramsE) ;  /* 0xffffb1f02e007950 */ /* 0x000fec0003c3ffff */
.L_x_45:
[----:B------:R-:W-:-:S00]  /*4e10*/  BRA `(.L_x_45) ;  /* 0xfffffff000007947 */ /* 0x000fc0000383ffff */
[----:B------:R-:W-:-:S00]  /*4e20*/  NOP ;  /* 0x0000000000007918 */ /* 0x000fc00000000000 */
        /* <DEDUP_REMOVED lines=13> */
.L_x_4860:


//--------------------- .text._ZN5flash32flash_fwd_splitkv_combine_kernelI23Flash_fwd_kernel_traitsILi256ELi64ELi64ELi4ELb0ELb0EN7cutlass10bfloat16_tE19Flash_kernel_traitsILi256ELi64ELi64ELi4ES3_EELi4ELi6ELb0EEEvNS_16Flash_fwd_paramsE --------------------------
	.section	.text._ZN5flash32flash_fwd_splitkv_combine_kernelI23Flash_fwd_kernel_traitsILi256ELi64ELi64ELi4ELb0ELb0EN7cutlass10bfloat16_tE19Flash_kernel_traitsILi256ELi64ELi64ELi4ES3_EELi4ELi6ELb0EEEvNS_16Flash_fwd_paramsE,"ax",@progbits
	.sectioninfo	@"SHI_REGISTERS=60"
	.align	128
        .global         _ZN5flash32flash_fwd_splitkv_combine_kernelI23Flash_fwd_kernel_traitsILi256ELi64ELi64ELi4ELb0ELb0EN7cutlass10bfloat16_tE19Flash_kernel_traitsILi256ELi64ELi64ELi4ES3_EELi4ELi6ELb0EEEvNS_16Flash_fwd_paramsE
        .type           _ZN5flash32flash_fwd_splitkv_combine_kernelI23Flash_fwd_kernel_traitsILi256ELi64ELi64ELi4ELb0ELb0EN7cutlass10bfloat16_tE19Flash_kernel_traitsILi256ELi64ELi64ELi4ES3_EELi4ELi6ELb0EEEvNS_16Flash_fwd_paramsE,@function
        .size           _ZN5flash32flash_fwd_splitkv_combine_kernelI23Flash_fwd_kernel_traitsILi256ELi64ELi64ELi4ELb0ELb0EN7cutlass10bfloat16_tE19Flash_kernel_traitsILi256ELi64ELi64ELi4ES3_EELi4ELi6ELb0EEEvNS_16Flash_fwd_paramsE,(.L_x_4861 - _ZN5flash32flash_fwd_splitkv_combine_kernelI23Flash_fwd_kernel_traitsILi256ELi64ELi64ELi4ELb0ELb0EN7cutlass10bfloat16_tE19Flash_kernel_traitsILi256ELi64ELi64ELi4ES3_EELi4ELi6ELb0EEEvNS_16Flash_fwd_paramsE)
        .other          _ZN5flash32flash_fwd_splitkv_combine_kernelI23Flash_fwd_kernel_traitsILi256ELi64ELi64ELi4ELb0ELb0EN7cutlass10bfloat16_tE19Flash_kernel_traitsILi256ELi64ELi64ELi4ES3_EELi4ELi6ELb0EEEvNS_16Flash_fwd_paramsE,@"STO_CUDA_ENTRY STV_DEFAULT"
_ZN5flash32flash_fwd_splitkv_combine_kernelI23Flash_fwd_kernel_traitsILi256ELi64ELi64ELi4ELb0ELb0EN7cutlass10bfloat16_tE19Flash_kernel_traitsILi256ELi64ELi64ELi4ES3_EELi4ELi6ELb0EEEvNS_16Flash_fwd_paramsE:
.text._ZN5flash32flash_fwd_splitkv_combine_kernelI23Flash_fwd_kernel_traitsILi256ELi64ELi64ELi4ELb0ELb0EN7cutlass10bfloat16_tE19Flash_kernel_traitsILi256ELi64ELi64ELi4ES3_EELi4ELi6ELb0EEEvNS_16Flash_fwd_paramsE:
        /* <DEDUP_REMOVED lines=11> */
[C---:B------:R-:W-:Y:S01]  /*00b0*/  SEL R0, R5.reuse, R0, P0 ;  /* 0x0000000005007207 */ /* 0x040fe20000000000 */
        /* <DEDUP_REMOVED lines=11> */
[----:B------:R-:W-:Y:S05]  /*0170*/  CALL.REL.NOINC `($__internal_1_$__cuda_sm20_div_s64) ;  /* 0x000043e000007944 */ /* 0x000fea0003c00000 */
[----:B------:R-:W-:Y:S05]  /*0180*/  BRA `(.L_x_47) ;  /* 0x0000013000007947 */ /* 0x000fea0003800000 */
.L_x_46:
        /* <DEDUP_REMOVED lines=19> */
.L_x_47:
        /* <DEDUP_REMOVED lines=11> */
[----:B------:R-:W-:Y:S05]  /*0370*/  CALL.REL.NOINC `($__internal_1_$__cuda_sm20_div_s64) ;  /* 0x000041e000007944 */ /* 0x000fea0003c00000 */
[----:B------:R-:W-:Y:S02]  /*0380*/  MOV R8, R22 ;  /* 0x0000001600087202 */ /* 0x000fe40000000f00 */
[----:B------:R-:W-:Y:S01]  /*0390*/  MOV R9, R23 ;  /* 0x0000001700097202 */ /* 0x000fe20000000f00 */
[----:B------:R-:W-:Y:S05]  /*03a0*/  BRA `(.L_x_50) ;  /* 0x0000013000007947 */ /* 0x000fea0003800000 */
.L_x_49:
        /* <DEDUP_REMOVED lines=19> */
.L_x_50:
[----:B------:R-:W-:Y:S05]  /*04e0*/  BSYNC B0 ;  /* 0x0000000000007941 */ /* 0x000fea0003800000 */
.L_x_48:
[----:B------:R-:W-:Y:S01]  /*04f0*/  IABS R7, c[0x0][0x214] ;  /* 0x0000850000077a13 */ /* 0x000fe20000000000 */
[----:B------:R-:W-:Y:S01]  /*0500*/  ULDC UR6, c[0x0][0x214] ;  /* 0x0000850000067ab9 */ /* 0x000fe20000000800 */
[----:B------:R-:W-:Y:S01]  /*0510*/  BSSY B0, `(.L_x_51) ;  /* 0x000003b000007945 */ /* 0x000fe20003800000 */
[----:B------:R-:W-:Y:S01]  /*0520*/  UIADD3 UR6, UR6, -0x1, URZ ;  /* 0xffffffff06067890 */ /* 0x000fe2000fffe03f */
[----:B------:R-:W0:Y:S05]  /*0530*/  I2F.RP R6, R7 ;  /* 0x0000000700067306 */ /* 0x000e2a0000209400 */
[----:B------:R-:W-:-:S04]  /*0540*/  IADD3 R2, R7, UR6, RZ ;  /* 0x0000000607027c10 */ /* 0x000fc8000fffe0ff */
[----:B------:R-:W-:Y:S01]  /*0550*/  IABS R3, R2 ;  /* 0x0000000200037213 */ /* 0x000fe20000000000 */
        /* <DEDUP_REMOVED lines=8> */
[----:B------:R-:W-:-:S04]  /*05e0*/  IMAD.MOV R4, RZ, RZ, -R6 ;  /* 0x000000ffff047224 */ /* 0x000fc800078e0a06 */
[----:B------:R-:W-:Y:S01]  /*05f0*/  IMAD R4, R7, R4, R3 ;  /* 0x0000000407047224 */ /* 0x000fe200078e0203 */
[----:B------:R-:W-:-:S04]  /*0600*/  LOP3.LUT R3, R2, R7, RZ, 0x3c, !PT ;  /* 0x0000000702037212 */ /* 0x000fc800078e3cff */
[----:B------:R-:W-:Y:S02]  /*0610*/  ISETP.GT.U32.AND P1, PT, R7, R4, PT ;  /* 0x000000040700720c */ /* 0x000fe40003f24070 */
[----:B------:R-:W-:-:S11]  /*0620*/  ISETP.GE.AND P0, PT, R3, RZ, PT ;  /* 0x000000ff0300720c */ /* 0x000fd60003f06270 */
[----:B------:R-:W-:Y:S01]  /*0630*/  @!P1 IMAD.IADD R4, R4, 0x1, -R7 ;  /* 0x0000000104049824 */ /* 0x000fe200078e0a07 */
[----:B------:R-:W-:Y:S02]  /*0640*/  @!P1 IADD3 R6, R6, 0x1, RZ ;  /* 0x0000000106069810 */ /* 0x000fe40007ffe0ff */
[----:B------:R-:W-:Y:S02]  /*0650*/  ISETP.NE.AND P1, PT, RZ, c[0x0][0x214], PT ;  /* 0x00008500ff007a0c */ /* 0x000fe40003f25270 */
[----:B------:R-:W-:-:S13]  /*0660*/  ISETP.GE.U32.AND P2, PT, R4, R7, PT ;  /* 0x000000070400720c */ /* 0x000fda0003f46070 */
[----:B------:R-:W-:-:S05]  /*0670*/  @P2 IADD3 R6, R6, 0x1, RZ ;  /* 0x0000000106062810 */ /* 0x000fca0007ffe0ff */
[----:B------:R-:W-:Y:S01]  /*0680*/  @!P0 IMAD.MOV R6, RZ, RZ, -R6 ;  /* 0x000000ffff068224 */ /* 0x000fe200078e0a06 */
[----:B------:R-:W-:-:S04]  /*0690*/  @!P1 LOP3.LUT R6, RZ, R7, RZ, 0x33, !PT ;  /* 0x00000007ff069212 */ /* 0x000fc800078e33ff */
[----:B------:R-:W-:Y:S02]  /*06a0*/  ISETP.LT.U32.AND P0, PT, R28, R6, PT ;  /* 0x000000061c00720c */ /* 0x000fe40003f01070 */
[----:B------:R-:W-:-:S04]  /*06b0*/  SHF.R.S32.HI R4, RZ, 0x1f, R6 ;  /* 0x0000001fff047819 */ /* 0x000fc80000011406 */
[----:B------:R-:W-:-:S04]  /*06c0*/  ISETP.LT.AND.EX P0, PT, R25, R4, PT, P0 ;  /* 0x000000041900720c */ /* 0x000fc80003f01300 */
[C---:B------:R-:W-:Y:S02]  /*06d0*/  SEL R15, R25.reuse, R4, P0 ;  /* 0x00000004190f7207 */ /* 0x040fe40000000000 */
[----:B------:R-:W-:Y:S02]  /*06e0*/  SEL R16, R28, R6, P0 ;  /* 0x000000061c107207 */ /* 0x000fe40000000000 */
[----:B------:R-:W-:-:S04]  /*06f0*/  LOP3.LUT R3, R25, R15, RZ, 0xfc, !PT ;  /* 0x0000000f19037212 */ /* 0x000fc800078efcff */
        /* <DEDUP_REMOVED lines=9> */
.L_x_52:
        /* <DEDUP_REMOVED lines=19> */
.L_x_53:
[----:B------:R-:W-:Y:S05]  /*08c0*/  BSYNC B0 ;  /* 0x0000000000007941 */ /* 0x000fea0003800000 */
.L_x_51:
[----:B------:R-:W-:Y:S01]  /*08d0*/  IABS R6, c[0x0][0x214] ;  /* 0x0000850000067a13 */ /* 0x000fe20000000000 */
[----:B------:R-:W-:Y:S01]  /*08e0*/  ULDC UR4, c[0x0][0x214] ;  /* 0x0000850000047ab9 */ /* 0x000fe20000000800 */
[----:B------:R-:W-:Y:S01]  /*08f0*/  BSSY B0, `(.L_x_54) ;  /* 0x000005e000007945 */ /* 0x000fe20003800000 */
[----:B------:R-:W-:Y:S01]  /*0900*/  UISETP.LT.AND UP0, UPT, URZ, UR4, UPT ;  /* 0x000000043f00728c */ /* 0x000fe2000bf01270 */
[----:B------:R-:W0:Y:S01]  /*0910*/  I2F.RP R12, R6 ;  /* 0x00000006000c7306 */ /* 0x000e220000209400 */
[----:B------:R-:W-:Y:S02]  /*0920*/  USHF.R.S32.HI UR5, URZ, 0x1f, UR4 ;  /* 0x0000001f3f057899 */ /* 0x000fe40008011404 */
[----:B------:R-:W-:-:S07]  /*0930*/  ULEA.HI.SX32 UR4, UR4, 0x1, 0x1 ;  /* 0x0000000104047891 */ /* 0x000fce000f8f0a3f */
[----:B------:R-:W-:Y:S01]  /*0940*/  @!UP0 UIADD3 UR4, UR5, URZ, URZ ;  /* 0x0000003f05048290 */ /* 0x000fe2000fffe03f */
[----:B0-----:R-:W0:Y:S02]  /*0950*/  MUFU.RCP R10, R12 ;  /* 0x0000000c000a7308 */ /* 0x001e240000001000 */
[----:B0-----:R-:W-:-:S06]  /*0960*/  IADD3 R10, R10, 0xffffffe, RZ ;  /* 0x0ffffffe0a0a7810 */ /* 0x001fcc0007ffe0ff */
[----:B------:R-:W0:Y:S02]  /*0970*/  F2I.FTZ.U32.TRUNC.NTZ R11, R10 ;  /* 0x0000000a000b7305 */ /* 0x000e24000021f000 */
[--C-:B0-----:R-:W-:Y:S02]  /*0980*/  IMAD.MOV R3, RZ, RZ, -R11.reuse ;  /* 0x000000ffff037224 */ /* 0x101fe400078e0a0b */
[----:B------:R-:W-:Y:S02]  /*0990*/  IMAD.MOV.U32 R10, RZ, RZ, RZ ;  /* 0x000000ffff0a7224 */ /* 0x000fe400078e00ff */
[----:B------:R-:W-:Y:S01]  /*09a0*/  IMAD R4, R3, R6, RZ ;  /* 0x0000000603047224 */ /* 0x000fe200078e02ff */
[----:B------:R-:W-:Y:S02]  /*09b0*/  IABS R3, R2 ;  /* 0x0000000200037213 */ /* 0x000fe40000000000 */
[----:B------:R-:W-:Y:S01]  /*09c0*/  LOP3.LUT R2, R2, c[0x0][0x214], RZ, 0x3c, !PT ;  /* 0x0000850002027a12 */ /* 0x000fe200078e3cff */
[----:B------:R-:W-:-:S03]  /*09d0*/  IMAD.HI.U32 R4, R11, R4, R10 ;  /* 0x000000040b047227 */ /* 0x000fc600078e000a */
[----:B------:R-:W-:Y:S01]  /*09e0*/  ISETP.GE.AND P2, PT, R2, RZ, PT ;  /* 0x000000ff0200720c */ /* 0x000fe20003f46270 */
[----:B------:R-:W-:Y:S02]  /*09f0*/  IMAD.MOV.U32 R7, RZ, RZ, R3 ;  /* 0x000000ffff077224 */ /* 0x000fe400078e0003 */
[----:B------:R-:W-:Y:S02]  /*0a00*/  IMAD.MOV.U32 R2, RZ, RZ, c[0x0][0x1c0] ;  /* 0x00007000ff027624 */ /* 0x000fe400078e00ff */
[----:B------:R-:W-:-:S04]  /*0a10*/  IMAD.HI.U32 R4, R4, R7, RZ ;  /* 0x0000000704047227 */ /* 0x000fc800078e00ff */
[----:B------:R-:W-:-:S04]  /*0a20*/  IMAD.MOV R3, RZ, RZ, -R4 ;  /* 0x000000ffff037224 */ /* 0x000fc800078e0a04 */
[----:B------:R-:W-:-:S05]  /*0a30*/  IMAD R3, R6, R3, R7 ;  /* 0x0000000306037224 */ /* 0x000fca00078e0207 */
[----:B------:R-:W-:-:S13]  /*0a40*/  ISETP.GT.U32.AND P1, PT, R6, R3, PT ;  /* 0x000000030600720c */ /* 0x000fda0003f24070 */
[----:B------:R-:W-:Y:S01]  /*0a50*/  @!P1 IMAD.IADD R3, R3, 0x1, -R6 ;  /* 0x0000000103039824 */ /* 0x000fe200078e0a06 */
[----:B------:R-:W-:Y:S02]  /*0a60*/  @!P1 IADD3 R4, R4, 0x1, RZ ;  /* 0x0000000104049810 */ /* 0x000fe40007ffe0ff */
[----:B------:R-:W-:Y:S02]  /*0a70*/  ISETP.NE.AND P1, PT, RZ, c[0x0][0x214], PT ;  /* 0x00008500ff007a0c */ /* 0x000fe40003f25270 */
[----:B------:R-:W-:Y:S02]  /*0a80*/  ISETP.GE.U32.AND P0, PT, R3, R6, PT ;  /* 0x000000060300720c */ /* 0x000fe40003f06070 */
[C---:B------:R-:W-:Y:S01]  /*0a90*/  IADD3 R6, R2.reuse, -0x1, RZ ;  /* 0xffffffff02067810 */ /* 0x040fe20007ffe0ff */
[----:B------:R-:W-:-:S10]  /*0aa0*/  IMAD R2, R2, c[0x0][0x214], RZ ;  /* 0x0000850002027a24 */ /* 0x000fd400078e02ff */
[----:B------:R-:W-:-:S05]  /*0ab0*/  @P0 IADD3 R4, R4, 0x1, RZ ;  /* 0x0000000104040810 */ /* 0x000fca0007ffe0ff */
[----:B------:R-:W-:Y:S01]  /*0ac0*/  @!P2 IMAD.MOV R4, RZ, RZ, -R4 ;  /* 0x000000ffff04a224 */ /* 0x000fe200078e0a04 */
[----:B------:R-:W-:-:S05]  /*0ad0*/  @!P1 LOP3.LUT R4, RZ, c[0x0][0x214], RZ, 0x33, !PT ;  /* 0x00008500ff049a12 */ /* 0x000fca00078e33ff */
[----:B------:R-:W-:-:S05]  /*0ae0*/  IMAD R3, R4, UR4, RZ ;  /* 0x0000000404037c24 */ /* 0x000fca000f8e02ff */
[-C--:B------:R-:W-:Y:S02]  /*0af0*/  IABS R13, R3.reuse ;  /* 0x00000003000d7213 */ /* 0x080fe40000000000 */
[----:B------:R-:W-:Y:S02]  /*0b00*/  IABS R7, R3 ;  /* 0x0000000300077213 */ /* 0x000fe40000000000 */
[----:B------:R-:W0:Y:S01]  /*0b10*/  I2F.RP R12, R13 ;  /* 0x0000000d000c7306 */ /* 0x000e220000209400 */
[----:B------:R-:W-:Y:S02]  /*0b20*/  IMAD.IADD R4, R6, 0x1, R13 ;  /* 0x0000000106047824 */ /* 0x000fe400078e020d */
[----:B------:R-:W-:-:S05]  /*0b30*/  IMAD.MOV R7, RZ, RZ, -R7 ;  /* 0x000000ffff077224 */ /* 0x000fca00078e0a07 */
[----:B0-----:R-:W0:Y:S02]  /*0b40*/  MUFU.RCP R18, R12 ;  /* 0x0000000c00127308 */ /* 0x001e240000001000 */
[----:B0-----:R-:W-:-:S06]  /*0b50*/  IADD3 R18, R18, 0xffffffe, RZ ;  /* 0x0ffffffe12127810 */ /* 0x001fcc0007ffe0ff */
[----:B------:R-:W0:Y:S02]  /*0b60*/  F2I.FTZ.U32.TRUNC.NTZ R19, R18 ;  /* 0x0000001200137305 */ /* 0x000e24000021f000 */
[----:B0-----:R-:W-:Y:S02]  /*0b70*/  IMAD.MOV R10, RZ, RZ, -R19 ;  /* 0x000000ffff0a7224 */ /* 0x001fe400078e0a13 */
[----:B------:R-:W-:Y:S02]  /*0b80*/  IMAD.MOV.U32 R18, RZ, RZ, RZ ;  /* 0x000000ffff127224 */ /* 0x000fe400078e00ff */
[----:B------:R-:W-:Y:S01]  /*0b90*/  IMAD R11, R10, R13, RZ ;  /* 0x0000000d0a0b7224 */ /* 0x000fe200078e02ff */
[----:B------:R-:W-:-:S03]  /*0ba0*/  IABS R10, R4 ;  /* 0x00000004000a7213 */ /* 0x000fc60000000000 */
[----:B------:R-:W-:-:S06]  /*0bb0*/  IMAD.HI.U32 R11, R19, R11, R18 ;  /* 0x0000000b130b7227 */ /* 0x000fcc00078e0012 */
[----:B------:R-:W-:-:S04]  /*0bc0*/  IMAD.HI.U32 R11, R11, R10, RZ ;  /* 0x0000000a0b0b7227 */ /* 0x000fc800078e00ff */
[----:B------:R-:W-:Y:S01]  /*0bd0*/  IMAD R10, R11, R7, R10 ;  /* 0x000000070b0a7224 */ /* 0x000fe200078e020a */
[----:B------:R-:W-:-:S04]  /*0be0*/  LOP3.LUT R7, R4, R13, RZ, 0x3c, !PT ;  /* 0x0000000d04077212 */ /* 0x000fc800078e3cff */
[----:B------:R-:W-:Y:S02]  /*0bf0*/  ISETP.GT.U32.AND P1, PT, R13, R10, PT ;  /* 0x0000000a0d00720c */ /* 0x000fe40003f24070 */
[----:B------:R-:W-:-:S11]  /*0c00*/  ISETP.GE.AND P0, PT, R7, RZ, PT ;  /* 0x000000ff0700720c */ /* 0x000fd60003f06270 */
[----:B------:R-:W-:Y:S01]  /*0c10*/  @!P1 IMAD.IADD R10, R10, 0x1, -R13 ;  /* 0x000000010a0a9824 */ /* 0x000fe200078e0a0d */
[----:B------:R-:W-:Y:S02]  /*0c20*/  @!P1 IADD3 R11, R11, 0x1, RZ ;  /* 0x000000010b0b9810 */ /* 0x000fe40007ffe0ff */
[----:B------:R-:W-:Y:S02]  /*0c30*/  ISETP.NE.AND P1, PT, R3, RZ, PT ;  /* 0x000000ff0300720c */ /* 0x000fe40003f25270 */
[----:B------:R-:W-:-:S13]  /*0c40*/  ISETP.GE.U32.AND P2, PT, R10, R13, PT ;  /* 0x0000000d0a00720c */ /* 0x000fda0003f46070 */
[----:B------:R-:W-:-:S05]  /*0c50*/  @P2 IADD3 R11, R11, 0x1, RZ ;  /* 0x000000010b0b2810 */ /* 0x000fca0007ffe0ff */
[----:B------:R-:W-:-:S04]  /*0c60*/  IMAD.MOV.U32 R7, RZ, RZ, R11 ;  /* 0x000000ffff077224 */ /* 0x000fc800078e000b */
        /* <DEDUP_REMOVED lines=16> */
[----:B------:R-:W-:Y:S02]  /*0d70*/  MOV R40, R22 ;  /* 0x0000001600287202 */ /* 0x000fe40000000f00 */
[----:B------:R-:W-:Y:S01]  /*0d80*/  MOV R41, R23 ;  /* 0x0000001700297202 */ /* 0x000fe20000000f00 */
[----:B------:R-:W-:Y:S05]  /*0d90*/  BRA `(.L_x_56) ;  /* 0x0000013000007947 */ /* 0x000fea0003800000 */
.L_x_55:
        /* <DEDUP_REMOVED lines=19> */
.L_x_56:
[----:B------:R-:W-:Y:S05]  /*0ed0*/  BSYNC B0 ;  /* 0x0000000000007941 */ /* 0x000fea0003800000 */
.L_x_54:
[-C--:B------:R-:W-:Y:S01]  /*0ee0*/  IABS R18, R2.reuse ;  /* 0x0000000200127213 */ /* 0x080fe20000000000 */
[----:B------:R-:W-:Y:S01]  /*0ef0*/  BSSY B0, `(.L_x_57) ;  /* 0x000003b000007945 */ /* 0x000fe20003800000 */
[----:B------:R-:W-:Y:S02]  /*0f00*/  IABS R10, R2 ;  /* 0x00000002000a7213 */ /* 0x000fe40000000000 */
[----:B------:R-:W0:Y:S01]  /*0f10*/  I2F.RP R17, R18 ;  /* 0x0000001200117306 */ /* 0x000e220000209400 */
[----:B------:R-:W-:Y:S02]  /*0f20*/  IADD3 R7, R18, UR6, RZ ;  /* 0x0000000612077c10 */ /* 0x000fe4000fffe0ff */
        /* <DEDUP_REMOVED lines=36> */
.L_x_58:
        /* <DEDUP_REMOVED lines=19> */
.L_x_59:
[----:B------:R-:W-:Y:S05]  /*12a0*/  BSYNC B0 ;  /* 0x0000000000007941 */ /* 0x000fea0003800000 */
.L_x_57:
[----:B------:R-:W0:Y:S01]  /*12b0*/  S2R R8, SR_TID.X ;  /* 0x0000000000087919 */ /* 0x000e220000002100 */
[----:B------:R-:W-:Y:S01]  /*12c0*/  IADD3 R19, P0, R20, -UR8, RZ ;  /* 0x8000000814137c10 */ /* 0x000fe2000ff1e0ff */
[----:B------:R-:W-:Y:S01]  /*12d0*/  ULDC.64 UR10, c[0x0][0x118] ;  /* 0x00004600000a7ab9 */ /* 0x000fe20000000a00 */
[----:B0-----:R-:W-:-:S04]  /*12e0*/  SHF.R.S32.HI R11, RZ, 0x1f, R8 ;  /* 0x0000001fff0b7819 */ /* 0x001fc80000011408 */
[----:B------:R-:W-:-:S04]  /*12f0*/  LEA.HI R9, R11, R8, RZ, 0x2 ;  /* 0x000000080b097211 */ /* 0x000fc800078f10ff */
[----:B------:R-:W-:Y:S02]  /*1300*/  LOP3.LUT R17, R9, 0xfffffffc, RZ, 0xc0, !PT ;  /* 0xfffffffc09117812 */ /* 0x000fe400078ec0ff */
[----:B------:R-:W-:-:S03]  /*1310*/  SHF.R.S32.HI R9, RZ, 0x2, R9 ;  /* 0x00000002ff097819 */ /* 0x000fc60000011409 */
[----:B------:R-:W-:Y:S01]  /*1320*/  IMAD.IADD R24, R8, 0x1, -R17 ;  /* 0x0000000108187824 */ /* 0x000fe200078e0a11 */
[----:B------:R-:W-:-:S04]  /*1330*/  IADD3.X R17, R5, ~UR7, RZ, P0, !PT ;  /* 0x8000000705117c10 */ /* 0x000fc800087fe4ff */
[----:B------:R-:W-:Y:S02]  /*1340*/  ISETP.GT.U32.AND P2, PT, R19, R24, PT ;  /* 0x000000181300720c */ /* 0x000fe40003f44070 */
[----:B------:R-:W-:Y:S02]  /*1350*/  SHF.R.S32.HI R18, RZ, 0x1f, R24 ;  /* 0x0000001fff127819 */ /* 0x000fe40000011418 */
[----:B------:R-:W-:Y:S02]  /*1360*/  IADD3 R34, P0, R24, UR8, RZ ;  /* 0x0000000818227c10 */ /* 0x000fe4000ff1e0ff */
[----:B------:R-:W-:Y:S02]  /*1370*/  ISETP.GT.AND.EX P2, PT, R17, R18, PT, P2 ;  /* 0x000000121100720c */ /* 0x000fe40003f44320 */
[C---:B------:R-:W-:Y:S02]  /*1380*/  IADD3 R17, R9.reuse, 0x20, RZ ;  /* 0x0000002009117810 */ /* 0x040fe40007ffe0ff */
[----:B------:R-:W-:-:S02]  /*1390*/  ISETP.GE.OR P3, PT, R9, c[0x0][0x314], !P2 ;  /* 0x0000c50009007a0c */ /* 0x000fc40005766670 */
[----:B------:R-:W-:Y:S02]  /*13a0*/  ISETP.GE.OR P2, PT, R17, c[0x0][0x314], !P2 ;  /* 0x0000c50011007a0c */ /* 0x000fe40005746670 */
[----:B------:R-:W-:-:S09]  /*13b0*/  IADD3.X R35, R18, UR7, RZ, P0, !PT ;  /* 0x0000000712237c10 */ /* 0x000fd200087fe4ff */
[----:B------:R-:W-:Y:S02]  /*13c0*/  @!P3 SHF.R.S32.HI R21, RZ, 0x1f, R9 ;  /* 0x0000001fff15b819 */ /* 0x000fe40000011409 */
[----:B------:R-:W-:Y:S01]  /*13d0*/  @!P2 SHF.R.S32.HI R19, RZ, 0x1f, R17 ;  /* 0x0000001fff13a819 */ /* 0x000fe20000011411 */
[----:B------:R-:W-:Y:S02]  /*13e0*/  @!P2 IMAD.MOV.U32 R26, RZ, RZ, R34 ;  /* 0x000000ffff1aa224 */ /* 0x000fe400078e0022 */
[----:B------:R-:W-:Y:S02]  /*13f0*/  @!P2 IMAD.MOV.U32 R27, RZ, RZ, R35 ;  /* 0x000000ffff1ba224 */ /* 0x000fe400078e0023 */
[-C--:B------:R-:W-:Y:S02]  /*1400*/  @!P3 IMAD R18, R21, R20.reuse, RZ ;  /* 0x000000141512b224 */ /* 0x080fe400078e02ff */
[----:B------:R-:W-:Y:S02]  /*1410*/  @!P2 IMAD R28, R19, R20, RZ ;  /* 0x00000014131ca224 */ /* 0x000fe400078e02ff */
[----:B------:R-:W-:-:S04]  /*1420*/  @!P2 IMAD.WIDE.U32 R26, R20, R17, R26 ;  /* 0x00000011141aa225 */ /* 0x000fc800078e001a */
[----:B------:R-:W-:Y:S01]  /*1430*/  @!P3 IMAD.WIDE.U32 R34, R20, R9, R34 ;  /* 0x000000091422b225 */ /* 0x000fe200078e0022 */
[----:B------:R-:W-:-:S03]  /*1440*/  @!P2 LEA R30, P0, R26, c[0x0][0x208], 0x2 ;  /* 0x000082001a1eaa11 */ /* 0x000fc600078010ff */
[-C--:B------:R-:W-:Y:S01]  /*1450*/  @!P3 IMAD R18, R9, R5.reuse, R18 ;  /* 0x000000050912b224 */ /* 0x080fe200078e0212 */
[----:B------:R-:W-:Y:S01]  /*1460*/  @!P3 LEA R32, P1, R34, c[0x0][0x208], 0x2 ;  /* 0x000082002220ba11 */ /* 0x000fe200078210ff */
[----:B------:R-:W-:Y:S02]  /*1470*/  @!P2 IMAD R17, R17, R5, R28 ;  /* 0x000000051111a224 */ /* 0x000fe400078e021c */
[----:B------:R-:W-:Y:S02]  /*1480*/  @!P3 IMAD.IADD R18, R35, 0x1, R18 ;  /* 0x000000012312b824 */ /* 0x000fe400078e0212 */
[----:B------:R-:W-:-:S03]  /*1490*/  @!P2 IMAD.IADD R17, R27, 0x1, R17 ;  /* 0x000000011b11a824 */ /* 0x000fc600078e0211 */
[----:B------:R-:W-:Y:S01]  /*14a0*/  @!P3 LEA.HI.X R33, R34, c[0x0][0x20c], R18, 0x2, P1 ;  /* 0x000083002221ba11 */ /* 0x000fe200008f1412 */
[----:B------:R-:W-:Y:S01]  /*14b0*/  IMAD.MOV.U32 R18, RZ, RZ, -0x800000 ;  /* 0xff800000ff127424 */ /* 0x000fe200078e00ff */
[----:B------:R-:W-:Y:S01]  /*14c0*/  @!P2 LEA.HI.X R31, R26, c[0x0][0x20c], R17, 0x2, P0 ;  /* 0x000083001a1faa11 */ /* 0x000fe200000f1411 */
[----:B------:R-:W-:-:S04]  /*14d0*/  IMAD.MOV.U32 R17, RZ, RZ, -0x800000 ;  /* 0xff800000ff117424 */ /* 0x000fc800078e00ff */
[----:B------:R0:W2:Y:S04]  /*14e0*/  @!P3 LDG.E R18, [R32.64] ;  /* 0x0000000a2012b981 */ /* 0x0000a8000c1e1900 */
[----:B------:R1:W3:Y:S01]  /*14f0*/  @!P2 LDG.E R17, [R30.64] ;  /* 0x0000000a1e11a981 */ /* 0x0002e2000c1e1900 */
[C---:B------:R-:W-:Y:S01]  /*1500*/  ISETP.GT.AND P0, PT, R8.reuse, 0xff, PT ;  /* 0x000000ff0800780c */ /* 0x040fe20003f04270 */
[----:B------:R-:W-:Y:S01]  /*1510*/  IMAD R24, R9, 0x5, R24 ;  /* 0x0000000509187824 */ /* 0x000fe200078e0218 */
[----:B------:R-:W-:Y:S01]  /*1520*/  ISETP.GT.AND P2, PT, R8, 0x7f, PT ;  /* 0x0000007f0800780c */ /* 0x000fe20003f44270 */
[----:B------:R-:W-:Y:S01]  /*1530*/  IMAD.MOV.U32 R34, RZ, RZ, -0x800000 ;  /* 0xff800000ff227424 */ /* 0x000fe200078e00ff */
[----:B------:R-:W-:Y:S01]  /*1540*/  LEA.HI R11, R11, R8, RZ, 0x5 ;  /* 0x000000080b0b7211 */ /* 0x000fe200078f28ff */
[----:B------:R-:W-:Y:S01]  /*1550*/  ULDC.U8 UR4, c[0x0][0x329] ;  /* 0x0000ca4000047ab9 */ /* 0x000fe20000000000 */
[----:B------:R-:W-:Y:S01]  /*1560*/  IABS R9, c[0x0][0x214] ;  /* 0x0000850000097a13 */ /* 0x000fe20000000000 */
[----:B------:R-:W-:Y:S01]  /*1570*/  BSSY B1, `(.L_x_60) ;  /* 0x000025f000017945 */ /* 0x000fe20003800000 */
[----:B------:R-:W-:-:S02]  /*1580*/  LOP3.LUT R19, R11, 0xffffffe0, RZ, 0xc0, !PT ;  /* 0xffffffe00b137812 */ /* 0x000fc400078ec0ff */
[----:B------:R-:W-:Y:S01]  /*1590*/  SHF.R.S32.HI R11, RZ, 0x5, R11 ;  /* 0x00000005ff0b7819 */ /* 0x000fe2000001140b */
[----:B------:R-:W1:Y:S01]  /*15a0*/  I2F.RP R25, R9 ;  /* 0x0000000900197306 */ /* 0x000e620000209400 */
[----:B------:R-:W-:Y:S01]  /*15b0*/  ISETP.GT.AND P4, PT, R2, RZ, PT ;  /* 0x000000ff0200720c */ /* 0x000fe20003f84270 */
[----:B------:R-:W-:-:S04]  /*15c0*/  IMAD.IADD R36, R8, 0x1, -R19 ;  /* 0x0000000108247824 */ /* 0x000fc800078e0a13 */
[----:B------:R-:W-:Y:S02]  /*15d0*/  IMAD R27, R36, 0x5, R11 ;  /* 0x00000005241b7824 */ /* 0x000fe400078e020b */
[----:B0-----:R-:W-:Y:S01]  /*15e0*/  IMAD.MOV.U32 R33, RZ, RZ, -0x800000 ;  /* 0xff800000ff217424 */ /* 0x001fe200078e00ff */
[----:B-1----:R-:W0:Y:S02]  /*15f0*/  MUFU.RCP R30, R25 ;  /* 0x00000019001e7308 */ /* 0x002e240000001000 */
[----:B0-----:R-:W-:-:S06]  /*1600*/  IADD3 R30, R30, 0xffffffe, RZ ;  /* 0x0ffffffe1e1e7810 */ /* 0x001fcc0007ffe0ff */
[----:B------:R0:W1:Y:S02]  /*1610*/  F2I.FTZ.U32.TRUNC.NTZ R31, R30 ;  /* 0x0000001e001f7305 */ /* 0x000064000021f000 */
[----:B0-----:R-:W-:Y:S01]  /*1620*/  IMAD.MOV.U32 R30, RZ, RZ, RZ ;  /* 0x000000ffff1e7224 */ /* 0x001fe200078e00ff */
[----:B--2---:R1:W-:Y:S04]  /*1630*/  @!P0 STS [R24.X4], R18 ;  /* 0x0000001218008388 */ /* 0x0043e80000004800 */
[----:B---3--:R0:W-:Y:S04]  /*1640*/  @!P2 STS [R24.X4+0x280], R17 ;  /* 0x000280111800a388 */ /* 0x0081e80000004800 */
[----:B------:R-:W-:Y:S01]  /*1650*/  BAR.SYNC.DEFER_BLOCKING 0x0 ;  /* 0x0000000000007b1d */ /* 0x000fe20000010000 */
[----:B-1----:R-:W-:-:S04]  /*1660*/  IMAD.MOV R18, RZ, RZ, -R31 ;  /* 0x000000ffff127224 */ /* 0x002fc800078e0a1f */
[----:B------:R-:W-:Y:S01]  /*1670*/  IMAD R18, R18, R9, RZ ;  /* 0x0000000912127224 */ /* 0x000fe200078e02ff */
[----:B0-----:R-:W-:Y:S01]  /*1680*/  IABS R17, R7 ;  /* 0x0000000700117213 */ /* 0x001fe20000000000 */
[----:B------:R-:W-:Y:S02]  /*1690*/  @!P2 LDS R34, [R27.X4] ;  /* 0x000000001b22a984 */ /* 0x000fe40000004800 */
[----:B------:R-:W-:Y:S01]  /*16a0*/  IMAD.HI.U32 R18, R31, R18, R30 ;  /* 0x000000121f127227 */ /* 0x000fe200078e001e */
[----:B------:R-:W-:Y:S01]  /*16b0*/  LOP3.LUT R7, R7, c[0x0][0x214], RZ, 0x3c, !PT ;  /* 0x0000850007077a12 */ /* 0x000fe200078e3cff */
[----:B------:R-:W0:Y:S04]  /*16c0*/  @!P2 LDS R33, [R27.X4+0x280] ;  /* 0x000280001b21a984 */ /* 0x000e280000004800 */
[----:B------:R-:W-:Y:S01]  /*16d0*/  IMAD.HI.U32 R18, R18, R17, RZ ;  /* 0x0000001112127227 */ /* 0x000fe200078e00ff */
[----:B0-----:R-:W-:-:S05]  /*16e0*/  FMNMX.FTZ R28, R34, R33, !PT ;  /* 0x00000021221c7209 */ /* 0x001fca0007810000 */
[----:B------:R-:W0:Y:S02]  /*16f0*/  SHFL.BFLY PT, R19, R28, 0x10, 0x1f ;  /* 0x0e001f001c137f89 */ /* 0x000e2400000e0000 */
[----:B0-----:R-:W-:-:S05]  /*1700*/  FMNMX.FTZ R19, R28, R19, !PT ;  /* 0x000000131c137209 */ /* 0x001fca0007810000 */
[----:B------:R-:W0:Y:S02]  /*1710*/  SHFL.BFLY PT, R26, R19, 0x8, 0x1f ;  /* 0x0d001f00131a7f89 */ /* 0x000e2400000e0000 */
[----:B0-----:R-:W-:-:S05]  /*1720*/  FMNMX.FTZ R26, R19, R26, !PT ;  /* 0x0000001a131a7209 */ /* 0x001fca0007810000 */
[----:B------:R-:W0:Y:S02]  /*1730*/  SHFL.BFLY PT, R21, R26, 0x4, 0x1f ;  /* 0x0c801f001a157f89 */ /* 0x000e2400000e0000 */
[----:B0-----:R-:W-:Y:S01]  /*1740*/  FMNMX.FTZ R21, R26, R21, !PT ;  /* 0x000000151a157209 */ /* 0x001fe20007810000 */
[----:B------:R-:W-:-:S04]  /*1750*/  IMAD.MOV R26, RZ, RZ, -R18 ;  /* 0x000000ffff1a7224 */ /* 0x000fc800078e0a12 */
[----:B------:R-:W0:Y:S01]  /*1760*/  SHFL.BFLY PT, R24, R21, 0x2, 0x1f ;  /* 0x0c401f0015187f89 */ /* 0x000e2200000e0000 */
[----:B------:R-:W-:-:S05]  /*1770*/  IMAD R26, R9, R26, R17 ;  /* 0x0000001a091a7224 */ /* 0x000fca00078e0211 */
[----:B------:R-:W-:-:S13]  /*1780*/  ISETP.GT.U32.AND P0, PT, R9, R26, PT ;  /* 0x0000001a0900720c */ /* 0x000fda0003f04070 */
[----:B------:R-:W-:Y:S01]  /*1790*/  @!P0 IMAD.IADD R26, R26, 0x1, -R9 ;  /* 0x000000011a1a8824 */ /* 0x000fe200078e0a09 */
[----:B------:R-:W-:Y:S02]  /*17a0*/  @!P0 IADD3 R18, R18, 0x1, RZ ;  /* 0x0000000112128810 */ /* 0x000fe40007ffe0ff */
[----:B------:R-:W-:Y:S02]  /*17b0*/  ISETP.NE.AND P0, PT, RZ, c[0x0][0x214], PT ;  /* 0x00008500ff007a0c */ /* 0x000fe40003f05270 */
[----:B0-----:R-:W-:Y:S02]  /*17c0*/  FMNMX.FTZ R24, R21, R24, !PT ;  /* 0x0000001815187209 */ /* 0x001fe40007810000 */
[----:B------:R-:W-:-:S03]  /*17d0*/  ISETP.GE.U32.AND P3, PT, R26, R9, PT ;  /* 0x000000091a00720c */ /* 0x000fc60003f66070 */
[----:B------:R-:W0:Y:S10]  /*17e0*/  SHFL.BFLY PT, R19, R24, 0x1, 0x1f ;  /* 0x0c201f0018137f89 */ /* 0x000e3400000e0000 */
[----:B------:R-:W-:-:S02]  /*17f0*/  @P3 IADD3 R18, R18, 0x1, RZ ;  /* 0x0000000112123810 */ /* 0x000fc40007ffe0ff */
[----:B0-----:R-:W-:-:S04]  /*1800*/  FMNMX.FTZ R19, R24, R19, !PT ;  /* 0x0000001318137209 */ /* 0x001fc80007810000 */
[----:B------:R-:W-:-:S04]  /*1810*/  FSETP.NEU.FTZ.AND P1, PT, R19, -INF , PT ;  /* 0xff8000001300780b */ /* 0x000fc80003f3d000 */
[----:B------:R-:W-:Y:S02]  /*1820*/  FSEL R17, R19, RZ, P1 ;  /* 0x000000ff13117208 */ /* 0x000fe40000800000 */
[----:B------:R-:W-:Y:S02]  /*1830*/  ISETP.GE.AND P1, PT, R7, RZ, PT ;  /* 0x000000ff0700720c */ /* 0x000fe40003f26270 */
[----:B------:R-:W-:Y:S01]  /*1840*/  LEA.HI.SX32 R7, R2, 0x1, 0x1 ;  /* 0x0000000102077811 */ /* 0x000fe200078f0aff */
[C---:B------:R-:W-:Y:S02]  /*1850*/  FADD.FTZ R19, -R17.reuse, R34 ;  /* 0x0000002211137221 */ /* 0x040fe40000010100 */
[----:B------:R-:W-:Y:S02]  /*1860*/  FADD.FTZ R9, -R17, R33 ;  /* 0x0000002111097221 */ /* 0x000fe40000010100 */
[----:B------:R-:W-:Y:S02]  /*1870*/  FMUL.FTZ R19, R19, 1.4426950216293334961 ;  /* 0x3fb8aa3b13137820 */ /* 0x000fe40000410000 */
[----:B------:R-:W-:Y:S01]  /*1880*/  FMUL.FTZ R24, R9, 1.4426950216293334961 ;  /* 0x3fb8aa3b09187820 */ /* 0x000fe20000410000 */
[----:B------:R-:W-:-:S03]  /*1890*/  SHF.R.S32.HI R9, RZ, 0x1f, R2 ;  /* 0x0000001fff097819 */ /* 0x000fc60000011402 */
[----:B------:R-:W-:Y:S01]  /*18a0*/  MUFU.EX2 R19, R19 ;  /* 0x0000001300137308 */ /* 0x000fe20000000800 */
[----:B------:R-:W-:Y:S01]  /*18b0*/  @!P1 IMAD.MOV R18, RZ, RZ, -R18 ;  /* 0x000000ffff129224 */ /* 0x000fe200078e0a12 */
[----:B------:R-:W-:Y:S01]  /*18c0*/  @!P0 LOP3.LUT R18, RZ, c[0x0][0x214], RZ, 0x33, !PT ;  /* 0x00008500ff128a12 */ /* 0x000fe200078e33ff */
[----:B------:R-:W-:-:S04]  /*18d0*/  @!P4 IMAD.MOV R7, RZ, RZ, R9 ;  /* 0x000000ffff07c224 */ /* 0x000fc800078e0209 */
[----:B------:R-:W-:Y:S01]  /*18e0*/  IMAD R2, R7, R18, RZ ;  /* 0x0000001207027224 */ /* 0x000fe200078e02ff */
[----:B------:R-:W0:Y:S01]  /*18f0*/  MUFU.EX2 R24, R24 ;  /* 0x0000001800187308 */ /* 0x000e220000000800 */
[----:B------:R-:W-:-:S03]  /*1900*/  IABS R7, c[0x0][0x1c0] ;  /* 0x0000700000077a13 */ /* 0x000fc60000000000 */
[-C--:B------:R-:W-:Y:S02]  /*1910*/  IABS R9, R2.reuse ;  /* 0x0000000200097213 */ /* 0x080fe40000000000 */
[----:B------:R-:W-:Y:S02]  /*1920*/  IABS R28, R2 ;  /* 0x00000002001c7213 */ /* 0x000fe40000000000 */
[----:B------:R-:W1:Y:S01]  /*1930*/  I2F.RP R21, R9 ;  /* 0x0000000900157306 */ /* 0x000e620000209400 */
[----:B------:R-:W-:Y:S02]  /*1940*/  ISETP.NE.AND P6, PT, R2, RZ, PT ;  /* 0x000000ff0200720c */ /* 0x000fe40003fc5270 */
[----:B------:R-:W-:Y:S02]  /*1950*/  IMAD.MOV R28, RZ, RZ, -R28 ;  /* 0x000000ffff1c7224 */ /* 0x000fe400078e0a1c */
[----:B0-----:R-:W-:-:S03]  /*1960*/  FADD.FTZ R31, R19, R24 ;  /* 0x00000018131f7221 */ /* 0x001fc60000010000 */
[----:B------:R-:W0:Y:S01]  /*1970*/  I2F.U32.RP R25, R7 ;  /* 0x0000000700197306 */ /* 0x000e220000209000 */
[----:B------:R-:W-:Y:S01]  /*1980*/  IMAD.IADD R24, R6, 0x1, R9 ;  /* 0x0000000106187824 */ /* 0x000fe200078e0209 */
[----:B------:R-:W2:Y:S06]  /*1990*/  SHFL.BFLY PT, R18, R31, 0x10, 0x1f ;  /* 0x0e001f001f127f89 */ /* 0x000eac00000e0000 */
[----:B-1----:R-:W1:Y:S08]  /*19a0*/  MUFU.RCP R21, R21 ;  /* 0x0000001500157308 */ /* 0x002e700000001000 */
[----:B0-----:R-:W0:Y:S01]  /*19b0*/  MUFU.RCP R38, R25 ;  /* 0x0000001900267308 */ /* 0x001e220000001000 */
[----:B-1----:R-:W-:-:S02]  /*19c0*/  IADD3 R42, R21, 0xffffffe, RZ ;  /* 0x0ffffffe152a7810 */ /* 0x002fc40007ffe0ff */
[----:B------:R-:W-:Y:S01]  /*19d0*/  IABS R21, R24 ;  /* 0x0000001800157213 */ /* 0x000fe20000000000 */
[----:B--2---:R-:W-:-:S04]  /*19e0*/  FADD.FTZ R18, R31, R18 ;  /* 0x000000121f127221 */ /* 0x004fc80000010000 */
[----:B------:R-:W1:Y:S01]  /*19f0*/  F2I.FTZ.U32.TRUNC.NTZ R43, R42 ;  /* 0x0000002a002b7305 */ /* 0x000e62000021f000 */
[----:B0-----:R-:W-:Y:S01]  /*1a00*/  IADD3 R38, R38, 0xffffffe, RZ ;  /* 0x0ffffffe26267810 */ /* 0x001fe20007ffe0ff */
[----:B------:R-:W0:Y:S06]  /*1a10*/  SHFL.BFLY PT, R19, R18, 0x8, 0x1f ;  /* 0x0d001f0012137f89 */ /* 0x000e2c00000e0000 */
[----:B------:R-:W2:Y:S01]  /*1a20*/  F2I.FTZ.U32.TRUNC.NTZ R39, R38 ;  /* 0x0000002600277305 */ /* 0x000ea2000021f000 */
[----:B-1----:R-:W-:Y:S02]  /*1a30*/  IMAD.MOV R30, RZ, RZ, -R43 ;  /* 0x000000ffff1e7224 */ /* 0x002fe400078e0a2b */
[----:B------:R-:W-:-:S02]  /*1a40*/  IMAD.MOV.U32 R42, RZ, RZ, RZ ;  /* 0x000000ffff2a7224 */ /* 0x000fc400078e00ff */
[----:B------:R-:W-:-:S04]  /*1a50*/  IMAD R30, R30, R9, RZ ;  /* 0x000000091e1e7224 */ /* 0x000fc800078e02ff */
[----:B------:R-:W-:-:S04]  /*1a60*/  IMAD.HI.U32 R30, R43, R30, R42 ;  /* 0x0000001e2b1e7227 */ /* 0x000fc800078e002a */
[----:B0-----:R-:W-:Y:S01]  /*1a70*/  FADD.FTZ R19, R18, R19 ;  /* 0x0000001312137221 */ /* 0x001fe20000010000 */
[----:B------:R-:W-:Y:S01]  /*1a80*/  IABS R18, c[0x0][0x1c0] ;  /* 0x0000700000127a13 */ /* 0x000fe20000000000 */
[----:B--2---:R-:W-:Y:S02]  /*1a90*/  IMAD.MOV R6, RZ, RZ, -R39 ;  /* 0x000000ffff067224 */ /* 0x004fe400078e0a27 */
[----:B------:R-:W-:Y:S01]  /*1aa0*/  IMAD.HI.U32 R30, R30, R21, RZ ;  /* 0x000000151e1e7227 */ /* 0x000fe200078e00ff */
[----:B------:R-:W0:Y:S03]  /*1ab0*/  SHFL.BFLY PT, R26, R19, 0x4, 0x1f ;  /* 0x0c801f00131a7f89 */ /* 0x000e2600000e0000 */
[----:B------:R-:W-:Y:S02]  /*1ac0*/  IMAD R28, R30, R28, R21 ;  /* 0x0000001c1e1c7224 */ /* 0x000fe400078e0215 */
[----:B------:R-:W-:-:S02]  /*1ad0*/  IMAD.MOV.U32 R38, RZ, RZ, RZ ;  /* 0x000000ffff267224 */ /* 0x000fc400078e00ff */
[----:B------:R-:W-:Y:S01]  /*1ae0*/  IMAD.MOV R18, RZ, RZ, -R18 ;  /* 0x000000ffff127224 */ /* 0x000fe200078e0a12 */
[----:B------:R-:W-:-:S13]  /*1af0*/  ISETP.GT.U32.AND P3, PT, R9, R28, PT ;  /* 0x0000001c0900720c */ /* 0x000fda0003f64070 */
[----:B------:R-:W-:Y:S01]  /*1b00*/  @!P3 IMAD.IADD R28, R28, 0x1, -R9 ;  /* 0x000000011c1cb824 */ /* 0x000fe200078e0a09 */
[----:B------:R-:W-:Y:S01]  /*1b10*/  @!P3 IADD3 R30, R30, 0x1, RZ ;  /* 0x000000011e1eb810 */ /* 0x000fe20007ffe0ff */
[----:B0-----:R-:W-:Y:S02]  /*1b20*/  FADD.FTZ R26, R19, R26 ;  /* 0x0000001a131a7221 */ /* 0x001fe40000010000 */
[----:B------:R-:W-:Y:S01]  /*1b30*/  IMAD R19, R6, R7, RZ ;  /* 0x0000000706137224 */ /* 0x000fe200078e02ff */
[----:B------:R-:W-:Y:S02]  /*1b40*/  IABS R6, R4 ;  /* 0x0000000400067213 */ /* 0x000fe40000000000 */
[----:B------:R-:W0:Y:S01]  /*1b50*/  SHFL.BFLY PT, R25, R26, 0x2, 0x1f ;  /* 0x0c401f001a197f89 */ /* 0x000e2200000e0000 */
[----:B------:R-:W-:Y:S01]  /*1b60*/  IMAD.HI.U32 R38, R39, R19, R38 ;  /* 0x0000001327267227 */ /* 0x000fe200078e0026 */
[----:B------:R-:W-:Y:S02]  /*1b70*/  ISETP.GE.U32.AND P4, PT, R28, R9, PT ;  /* 0x000000091c00720c */ /* 0x000fe40003f86070 */
[----:B------:R-:W-:-:S03]  /*1b80*/  LOP3.LUT R4, R4, c[0x0][0x1c0], RZ, 0x3c, !PT ;  /* 0x0000700004047a12 */ /* 0x000fc600078e3cff */
[----:B------:R-:W-:-:S04]  /*1b90*/  IMAD.HI.U32 R19, R38, R6, RZ ;  /* 0x0000000626137227 */ /* 0x000fc800078e00ff */
[----:B------:R-:W-:-:S04]  /*1ba0*/  IMAD.HI.U32 R38, R38, R21, RZ ;  /* 0x0000001526267227 */ /* 0x000fc800078e00ff */
[-C--:B------:R-:W-:Y:S01]  /*1bb0*/  IMAD R6, R19, R18.reuse, R6 ;  /* 0x0000001213067224 */ /* 0x080fe200078e0206 */
[----:B------:R-:W-:Y:S01]  /*1bc0*/  @P4 IADD3 R30, R30, 0x1, RZ ;  /* 0x000000011e1e4810 */ /* 0x000fe20007ffe0ff */
[----:B------:R-:W-:Y:S01]  /*1bd0*/  IMAD R18, R38, R18, R21 ;  /* 0x0000001226127224 */ /* 0x000fe200078e0215 */
[----:B------:R-:W-:Y:S02]  /*1be0*/  LOP3.LUT R21, R24, R9, RZ, 0x3c, !PT ;  /* 0x0000000918157212 */ /* 0x000fe400078e3cff */
[----:B------:R-:W-:Y:S02]  /*1bf0*/  ISETP.GT.U32.AND P0, PT, R7, R6, PT ;  /* 0x000000060700720c */ /* 0x000fe40003f04070 */
[----:B------:R-:W-:Y:S01]  /*1c00*/  ISETP.GE.AND P5, PT, R21, RZ, PT ;  /* 0x000000ff1500720c */ /* 0x000fe20003fa6270 */
[----:B0-----:R-:W-:Y:S01]  /*1c10*/  FADD.FTZ R26, R26, R25 ;  /* 0x000000191a1a7221 */ /* 0x001fe20000010000 */
[----:B------:R-:W-:Y:S02]  /*1c20*/  ISETP.GT.U32.AND P1, PT, R7, R18, PT ;  /* 0x000000120700720c */ /* 0x000fe40003f24070 */
[----:B------:R-:W-:-:S02]  /*1c30*/  ISETP.GT.AND P4, PT, R3, RZ, PT ;  /* 0x000000ff0300720c */ /* 0x000fc40003f84270 */
[----:B------:R-:W0:Y:S01]  /*1c40*/  SHFL.BFLY PT, R21, R26, 0x1, 0x1f ;  /* 0x0c201f001a157f89 */ /* 0x000e2200000e0000 */
[----:B------:R-:W-:-:S04]  /*1c50*/  LOP3.LUT R24, R24, c[0x0][0x1c0], RZ, 0x3c, !PT ;  /* 0x0000700018187a12 */ /* 0x000fc800078e3cff */
[--C-:B------:R-:W-:Y:S01]  /*1c60*/  @!P0 IMAD.IADD R6, R6, 0x1, -R7.reuse ;  /* 0x0000000106068824 */ /* 0x100fe200078e0a07 */
[----:B------:R-:W-:Y:S01]  /*1c70*/  @!P0 IADD3 R19, R19, 0x1, RZ ;  /* 0x0000000113138810 */ /* 0x000fe20007ffe0ff */
[----:B------:R-:W-:Y:S01]  /*1c80*/  @!P5 IMAD.MOV R30, RZ, RZ, -R30 ;  /* 0x000000ffff1ed224 */ /* 0x000fe200078e0a1e */
[----:B------:R-:W-:Y:S01]  /*1c90*/  ISETP.GE.AND P0, PT, R4, RZ, PT ;  /* 0x000000ff0400720c */ /* 0x000fe20003f06270 */
[----:B------:R-:W-:Y:S01]  /*1ca0*/  IMAD.MOV.U32 R4, RZ, RZ, c[0x0][0x214] ;  /* 0x00008500ff047624 */ /* 0x000fe200078e00ff */
[-C--:B------:R-:W-:Y:S01]  /*1cb0*/  ISETP.GE.U32.AND P3, PT, R6, R7.reuse, PT ;  /* 0x000000070600720c */ /* 0x080fe20003f66070 */
[----:B------:R-:W-:Y:S01]  /*1cc0*/  @!P1 IMAD.IADD R18, R18, 0x1, -R7 ;  /* 0x0000000112129824 */ /* 0x000fe200078e0a07 */
[----:B------:R-:W-:Y:S02]  /*1cd0*/  SHF.R.S32.HI R6, RZ, 0x1f, R3 ;  /* 0x0000001fff067819 */ /* 0x000fe40000011403 */
[----:B------:R-:W-:Y:S02]  /*1ce0*/  @!P1 IADD3 R38, R38, 0x1, RZ ;  /* 0x0000000126269810 */ /* 0x000fe40007ffe0ff */
[----:B------:R-:W-:-:S02]  /*1cf0*/  ISETP.GE.U32.AND P5, PT, R18, R7, PT ;  /* 0x000000071200720c */ /* 0x000fc40003fa6070 */
[----:B------:R-:W-:Y:S01]  /*1d00*/  LEA.HI.SX32 R7, R3, 0x1, 0x1 ;  /* 0x0000000103077811 */ /* 0x000fe200078f0aff */
[----:B------:R-:W-:Y:S01]  /*1d10*/  @!P4 IMAD.MOV R7, RZ, RZ, R6 ;  /* 0x000000ffff07c224 */ /* 0x000fe200078e0206 */
[----:B------:R-:W-:Y:S02]  /*1d20*/  ISETP.GE.AND P1, PT, R24, RZ, PT ;  /* 0x000000ff1800720c */ /* 0x000fe40003f26270 */
[----:B------:R-:W-:Y:S02]  /*1d30*/  LOP3.LUT R6, RZ, c[0x0][0x1c0], RZ, 0x33, !PT ;  /* 0x00007000ff067a12 */ /* 0x000fe400078e33ff */
[----:B------:R-:W-:Y:S01]  /*1d40*/  @P3 IADD3 R19, R19, 0x1, RZ ;  /* 0x0000000113133810 */ /* 0x000fe20007ffe0ff */
[----:B0-----:R-:W-:Y:S01]  /*1d50*/  FADD.FTZ R21, R26, R21 ;  /* 0x000000151a157221 */ /* 0x001fe20000010000 */
[----:B------:R-:W-:Y:S02]  /*1d60*/  ISETP.NE.AND P3, PT, RZ, UR4, PT ;  /* 0x00000004ff007c0c */ /* 0x000fe4000bf65270 */
[----:B------:R-:W-:Y:S01]  /*1d70*/  @!P6 LOP3.LUT R30, RZ, R9, RZ, 0x33, !PT ;  /* 0x00000009ff1ee212 */ /* 0x000fe200078e33ff */
[----:B------:R-:W-:Y:S01]  /*1d80*/  @!P0 IMAD.MOV R19, RZ, RZ, -R19 ;  /* 0x000000ffff138224 */ /* 0x000fe200078e0a13 */
[----:B------:R-:W-:-:S02]  /*1d90*/  FSETP.NE.FTZ.AND P4, PT, R21, RZ, PT ;  /* 0x000000ff1500720b */ /* 0x000fc40003f95000 */
[----:B------:R-:W-:Y:S02]  /*1da0*/  @P5 IADD3 R38, R38, 0x1, RZ ;  /* 0x0000000126265810 */ /* 0x000fe40007ffe0ff */
[----:B------:R-:W-:Y:S02]  /*1db0*/  LOP3.LUT P5, RZ, R8, 0x1f, RZ, 0xc0, !PT ;  /* 0x0000001f08ff7812 */ /* 0x000fe400078ac0ff */
[----:B------:R-:W-:Y:S01]  /*1dc0*/  ISETP.GT.AND P0, PT, R2, RZ, PT ;  /* 0x000000ff0200720c */ /* 0x000fe20003f04270 */
[----:B------:R-:W-:Y:S01]  /*1dd0*/  @!P1 IMAD.MOV R38, RZ, RZ, -R38 ;  /* 0x000000ffff269224 */ /* 0x000fe200078e0a26 */
[----:B------:R-:W-:Y:S02]  /*1de0*/  ISETP.GT.OR P5, PT, R8, 0x7f, P5 ;  /* 0x0000007f0800780c */ /* 0x000fe40002fa4670 */
[----:B------:R-:W-:Y:S02]  /*1df0*/  SEL R8, R4, 0x1, !P3 ;  /* 0x0000000104087807 */ /* 0x000fe40005800000 */
[----:B------:R-:W-:Y:S01]  /*1e00*/  ISETP.NE.AND P1, PT, RZ, c[0x0][0x1c0], PT ;  /* 0x00007000ff007a0c */ /* 0x000fe20003f25270 */
[----:B------:R-:W0:Y:S01]  /*1e10*/  @P4 MUFU.LG2 R4, R21 ;  /* 0x0000001500044308 */ /* 0x000e220000000c00 */
[----:B------:R-:W-:-:S02]  /*1e20*/  SHF.R.S32.HI R18, RZ, 0x1f, R2 ;  /* 0x0000001fff127819 */ /* 0x000fc40000011402 */
[C---:B------:R-:W-:Y:S02]  /*1e30*/  SEL R25, R6.reuse, R19, !P1 ;  /* 0x0000001306197207 */ /* 0x040fe40004800000 */
[----:B------:R-:W-:Y:S02]  /*1e40*/  SEL R31, R6, R38, !P1 ;  /* 0x00000026061f7207 */ /* 0x000fe40004800000 */
[----:B------:R-:W-:Y:S01]  /*1e50*/  ISETP.LT.U32.AND P1, PT, R22, R30, PT ;  /* 0x0000001e1600720c */ /* 0x000fe20003f21070 */
[-C--:B------:R-:W-:Y:S01]  /*1e60*/  IMAD R6, R25, R8.reuse, RZ ;  /* 0x0000000819067224 */ /* 0x080fe200078e02ff */
[----:B------:R-:W-:Y:S01]  /*1e70*/  SHF.R.S32.HI R19, RZ, 0x1f, R30 ;  /* 0x0000001fff137819 */ /* 0x000fe2000001141e */
[----:B------:R-:W-:Y:S01]  /*1e80*/  IMAD R8, R31, R8, RZ ;  /* 0x000000081f087224 */ /* 0x000fe200078e02ff */
[----:B------:R-:W-:Y:S01]  /*1e90*/  LEA.HI.SX32 R9, R2, 0x1, 0x1 ;  /* 0x0000000102097811 */ /* 0x000fe200078f0aff */
[----:B------:R-:W-:Y:S01]  /*1ea0*/  @!P0 IMAD.MOV R9, RZ, RZ, R18 ;  /* 0x000000ffff098224 */ /* 0x000fe200078e0212 */
[----:B------:R-:W-:Y:S01]  /*1eb0*/  ISETP.LT.AND.EX P1, PT, R23, R19, PT, P1 ;  /* 0x000000131700720c */ /* 0x000fe20003f21310 */
[----:B------:R-:W-:-:S02]  /*1ec0*/  IMAD R7, R7, R6, RZ ;  /* 0x0000000607077224 */ /* 0x000fc400078e02ff */
[----:B------:R-:W-:Y:S02]  /*1ed0*/  IMAD.MOV.U32 R31, RZ, RZ, 0x7f800000 ;  /* 0x7f800000ff1f7424 */ /* 0x000fe400078e00ff */
[----:B------:R-:W-:Y:S01]  /*1ee0*/  IMAD R6, R8, R9, RZ ;  /* 0x0000000908067224 */ /* 0x000fe200078e02ff */
[----:B------:R-:W-:Y:S01]  /*1ef0*/  SEL R9, R22, R30, P1 ;  /* 0x0000001e16097207 */ /* 0x000fe20000800000 */
[----:B0-----:R-:W-:Y:S01]  /*1f00*/  @P4 FFMA.FTZ R31, R4, 0.69314718246459960938, R17 ;  /* 0x3f317218041f4823 */ /* 0x001fe20000010011 */
        /* <DEDUP_REMOVED lines=38> */
[----:B------:R-:W-:Y:S05]  /*2170*/  CALL.REL.NOINC `($__internal_1_$__cuda_sm20_div_s64) ;  /* 0x000023e000007944 */ /* 0x000fea0003c00000 */
        /* <DEDUP_REMOVED lines=10> */
.L_x_64:
        /* <DEDUP_REMOVED lines=22> */
.L_x_65:
[----:B------:R-:W-:Y:S05]  /*2380*/  BSYNC B0 ;  /* 0x0000000000007941 */ /* 0x000fea0003800000 */
.L_x_63:
[----:B------:R-:W-:Y:S01]  /*2390*/  LOP3.LUT R19, R17, R0, RZ, 0xfc, !PT ;  /* 0x0000000011137212 */ /* 0x000fe200078efcff */
[----:B------:R-:W-:Y:S03]  /*23a0*/  BSSY B0, `(.L_x_66) ;  /* 0x0000028000007945 */ /* 0x000fe60003800000 */
[----:B------:R-:W-:-:S13]  /*23b0*/  ISETP.NE.U32.AND P0, PT, R19, RZ, PT ;  /* 0x000000ff1300720c */ /* 0x000fda0003f05070 */
[----:B------:R-:W-:Y:S05]  /*23c0*/  @!P0 BRA `(.L_x_67) ;  /* 0x000000f000008947 */ /* 0x000fea0003800000 */
[----:B------:R-:W-:Y:S01]  /*23d0*/  IMAD.MOV.U32 R28, RZ, RZ, R29 ;  /* 0x000000ffff1c7224 */ /* 0x000fe200078e001d */
[----:B------:R-:W-:Y:S02]  /*23e0*/  MOV R25, R0 ;  /* 0x0000000000197202 */ /* 0x000fe40000000f00 */
[----:B------:R-:W-:Y:S02]  /*23f0*/  MOV R26, 0x2410 ;  /* 0x00002410001a7802 */ /* 0x000fe40000000f00 */
[----:B------:R-:W-:Y:S05]  /*2400*/  CALL.REL.NOINC `($__internal_1_$__cuda_sm20_div_s64) ;  /* 0x0000215000007944 */ /* 0x000fea0003c00000 */
[----:B------:R-:W-:Y:S01]  /*2410*/  IADD3 R19, P0, RZ, -R22, RZ ;  /* 0x80000016ff137210 */ /* 0x000fe20007f1e0ff */
[----:B------:R-:W-:Y:S01]  /*2420*/  IMAD.MOV.U32 R43, RZ, RZ, R23 ;  /* 0x000000ffff2b7224 */ /* 0x000fe200078e0017 */
[----:B------:R-:W-:Y:S02]  /*2430*/  MOV R38, R18 ;  /* 0x0000001200267202 */ /* 0x000fe40000000f00 */
[----:B------:R-:W-:Y:S02]  /*2440*/  IADD3.X R24, RZ, ~R23, RZ, P0, !PT ;  /* 0x80000017ff187210 */ /* 0x000fe400007fe4ff */
[----:B------:R-:W-:Y:S02]  /*2450*/  MOV R39, R17 ;  /* 0x0000001100277202 */ /* 0x000fe40000000f00 */
[----:B------:R-:W-:Y:S01]  /*2460*/  MOV R42, R22 ;  /* 0x00000016002a7202 */ /* 0x000fe20000000f00 */
[----:B------:R-:W-:-:S02]  /*2470*/  IMAD R24, R24, R29, RZ ;  /* 0x0000001d18187224 */ /* 0x000fc400078e02ff */
[----:B------:R-:W-:-:S04]  /*2480*/  IMAD.WIDE.U32 R38, R29, R19, R38 ;  /* 0x000000131d267225 */ /* 0x000fc800078e0026 */
[----:B------:R-:W-:-:S04]  /*2490*/  IMAD R0, R0, R19, R24 ;  /* 0x0000001300007224 */ /* 0x000fc800078e0218 */
[----:B------:R-:W-:Y:S01]  /*24a0*/  IMAD.IADD R0, R39, 0x1, R0 ;  /* 0x0000000127007824 */ /* 0x000fe200078e0200 */
[----:B------:R-:W-:Y:S05]  /*24b0*/  BRA `(.L_x_68) ;  /* 0x0000016000007947 */ /* 0x000fea0003800000 */
.L_x_67:
        /* <DEDUP_REMOVED lines=22> */
.L_x_68:
[----:B------:R-:W-:Y:S05]  /*2620*/  BSYNC B0 ;  /* 0x0000000000007941 */ /* 0x000fea0003800000 */
.L_x_66:
        /* <DEDUP_REMOVED lines=11> */
[----:B------:R-:W-:Y:S05]  /*26e0*/  CALL.REL.NOINC `($__internal_1_$__cuda_sm20_div_s64) ;  /* 0x00001e7000007944 */ /* 0x000fea0003c00000 */
[----:B------:R-:W-:-:S04]  /*26f0*/  IADD3 R17, P0, RZ, -R22, RZ ;  /* 0x80000016ff117210 */ /* 0x000fc80007f1e0ff */
[----:B------:R-:W-:Y:S01]  /*2700*/  IADD3.X R18, RZ, ~R23, RZ, P0, !PT ;  /* 0x80000017ff127210 */ /* 0x000fe200007fe4ff */
[----:B------:R-:W-:-:S04]  /*2710*/  IMAD.WIDE.U32 R42, R5, R17, R42 ;  /* 0x00000011052a7225 */ /* 0x000fc800078e002a */
[----:B------:R-:W-:-:S04]  /*2720*/  IMAD R18, R18, R5, RZ ;  /* 0x0000000512127224 */ /* 0x000fc800078e02ff */
[----:B------:R-:W-:-:S05]  /*2730*/  IMAD R4, R4, R17, R18 ;  /* 0x0000001104047224 */ /* 0x000fca00078e0212 */
[----:B------:R-:W-:Y:S01]  /*2740*/  IADD3 R4, R43, R4, RZ ;  /* 0x000000042b047210 */ /* 0x000fe20007ffe0ff */
[----:B------:R-:W-:Y:S05]  /*2750*/  BRA `(.L_x_71) ;  /* 0x0000016000007947 */ /* 0x000fea0003800000 */
.L_x_70:
        /* <DEDUP_REMOVED lines=22> */
.L_x_71:
[----:B------:R-:W-:Y:S05]  /*28c0*/  BSYNC B0 ;  /* 0x0000000000007941 */ /* 0x000fea0003800000 */
.L_x_69:
[-C--:B------:R-:W-:Y:S01]  /*28d0*/  IMAD R5, R41, R16.reuse, RZ ;  /* 0x0000001029057224 */ /* 0x080fe200078e02ff */
[----:B------:R-:W-:Y:S01]  /*28e0*/  SHF.R.S32.HI R17, RZ, 0x1f, R29 ;  /* 0x0000001fff117819 */ /* 0x000fe2000001141d */
[C---:B------:R-:W-:Y:S01]  /*28f0*/  IMAD.WIDE.U32 R46, R40.reuse, R16, RZ ;  /* 0x00000010282e7225 */ /* 0x040fe200078e00ff */
[----:B------:R-:W-:Y:S01]  /*2900*/  ULDC.U8 UR6, c[0x0][0x329] ;  /* 0x0000ca4000067ab9 */ /* 0x000fe20000000000 */
[----:B------:R-:W-:Y:S01]  /*2910*/  BSSY B0, `(.L_x_72) ;  /* 0x0000046000007945 */ /* 0x000fe20003800000 */
[----:B------:R-:W-:Y:S01]  /*2920*/  UISETP.NE.AND UP0, UPT, UR6, URZ, UPT ;  /* 0x0000003f0600728c */ /* 0x000fe2000bf05270 */
[----:B------:R-:W-:Y:S01]  /*2930*/  IMAD R5, R40, R15, R5 ;  /* 0x0000000f28057224 */ /* 0x000fe200078e0205 */
[----:B------:R-:W-:Y:S01]  /*2940*/  ULDC.64 UR4, c[0x0][0x210] ;  /* 0x0000840000047ab9 */ /* 0x000fe20000000a00 */
[----:B------:R-:W-:Y:S01]  /*2950*/  IMAD R0, R0, R29, RZ ;  /* 0x0000001d00007224 */ /* 0x000fe200078e02ff */
[----:B------:R-:W-:Y:S02]  /*2960*/  UIMAD UR4, UR4, UR5, URZ ;  /* 0x00000005040472a4 */ /* 0x000fe4000f8e023f */
[----:B------:R-:W-:Y:S01]  /*2970*/  IADD3 R5, R47, R5, RZ ;  /* 0x000000052f057210 */ /* 0x000fe20007ffe0ff */
[----:B------:R-:W-:Y:S01]  /*2980*/  IMAD R17, R17, R38, R0 ;  /* 0x0000002611117224 */ /* 0x000fe200078e0200 */
[----:B------:R-:W-:Y:S01]  /*2990*/  USEL UR5, UR5, 0x1, !UP0 ;  /* 0x0000000105057887 */ /* 0x000fe2000c000000 */
[----:B------:R-:W-:Y:S01]  /*29a0*/  IMAD.WIDE.U32 R38, R38, R29, RZ ;  /* 0x0000001d26267225 */ /* 0x000fe200078e00ff */
[----:B------:R-:W-:-:S02]  /*29b0*/  USHF.R.S32.HI UR9, URZ, 0x1f, UR4 ;  /* 0x0000001f3f097899 */ /* 0x000fc40008011404 */
[----:B------:R-:W-:Y:S01]  /*29c0*/  USHF.R.S32.HI UR6, URZ, 0x1f, UR5 ;  /* 0x0000001f3f067899 */ /* 0x000fe20008011405 */
[----:B------:R-:W-:Y:S02]  /*29d0*/  IMAD R18, R5, R14, RZ ;  /* 0x0000000e05127224 */ /* 0x000fe400078e02ff */
[----:B------:R-:W-:Y:S02]  /*29e0*/  IMAD R19, R4, UR4, RZ ;  /* 0x0000000404137c24 */ /* 0x000fe4000f8e02ff */
[----:B------:R-:W-:Y:S02]  /*29f0*/  IMAD R25, R13, R46, R18 ;  /* 0x0000002e0d197224 */ /* 0x000fe400078e0212 */
[----:B------:R-:W-:-:S04]  /*2a00*/  IMAD.WIDE.U32 R46, R46, R14, RZ ;  /* 0x0000000e2e2e7225 */ /* 0x000fc800078e00ff */
[----:B------:R-:W-:Y:S01]  /*2a10*/  IMAD R5, R23, UR5, RZ ;  /* 0x0000000517057c24 */ /* 0x000fe2000f8e02ff */
[----:B------:R-:W-:Y:S01]  /*2a20*/  IADD3 R25, R47, R25, RZ ;  /* 0x000000192f197210 */ /* 0x000fe20007ffe0ff */
[C---:B------:R-:W-:Y:S02]  /*2a30*/  IMAD R19, R42.reuse, UR9, R19 ;  /* 0x000000092a137c24 */ /* 0x040fe4000f8e0213 */
[----:B------:R-:W-:Y:S01]  /*2a40*/  IMAD.WIDE.U32 R42, R42, UR4, RZ ;  /* 0x000000042a2a7c25 */ /* 0x000fe2000f8e00ff */
[----:B------:R-:W-:-:S03]  /*2a50*/  LOP3.LUT R0, R49, R25, RZ, 0xfc, !PT ;  /* 0x0000001931007212 */ /* 0x000fc600078efcff */
[----:B------:R-:W-:Y:S01]  /*2a60*/  IMAD R5, R22, UR6, R5 ;  /* 0x0000000616057c24 */ /* 0x000fe2000f8e0205 */
[----:B------:R-:W-:Y:S01]  /*2a70*/  ISETP.NE.U32.AND P0, PT, R0, RZ, PT ;  /* 0x000000ff0000720c */ /* 0x000fe20003f05070 */
[----:B------:R-:W-:Y:S01]  /*2a80*/  IMAD.WIDE.U32 R40, R22, UR5, RZ ;  /* 0x0000000516287c25 */ /* 0x000fe2000f8e00ff */
[----:B------:R-:W-:Y:S02]  /*2a90*/  IADD3 R0, R39, R17, RZ ;  /* 0x0000001127007210 */ /* 0x000fe40007ffe0ff */
[----:B------:R-:W-:Y:S01]  /*2aa0*/  IADD3 R4, R43, R19, RZ ;  /* 0x000000132b047210 */ /* 0x000fe20007ffe0ff */
[----:B------:R-:W-:Y:S01]  /*2ab0*/  IMAD R3, R3, UR4, RZ ;  /* 0x0000000403037c24 */ /* 0x000fe2000f8e02ff */
[----:B------:R-:W-:Y:S01]  /*2ac0*/  IADD3 R5, R41, R5, RZ ;  /* 0x0000000529057210 */ /* 0x000fe20007ffe0ff */
[----:B------:R-:W-:-:S06]  /*2ad0*/  IMAD R2, R2, UR4, RZ ;  /* 0x0000000402027c24 */ /* 0x000fcc000f8e02ff */
[----:B------:R-:W-:Y:S05]  /*2ae0*/  @!P0 BRA `(.L_x_73) ;  /* 0x0000011000008947 */ /* 0x000fea0003800000 */
[----:B------:R-:W-:Y:S01]  /*2af0*/  IMAD.MOV.U32 R18, RZ, RZ, R48 ;  /* 0x000000ffff127224 */ /* 0x000fe200078e0030 */
[----:B------:R-:W-:Y:S01]  /*2b00*/  MOV R17, R49 ;  /* 0x0000003100117202 */ /* 0x000fe20000000f00 */
[----:B------:R-:W-:Y:S01]  /*2b10*/  IMAD.MOV.U32 R28, RZ, RZ, R46 ;  /* 0x000000ffff1c7224 */ /* 0x000fe200078e002e */
[----:B------:R-:W-:Y:S02]  /*2b20*/  MOV R26, 0x2b40 ;  /* 0x00002b40001a7802 */ /* 0x000fe40000000f00 */
[----:B------:R-:W-:Y:S05]  /*2b30*/  CALL.REL.NOINC `($__internal_1_$__cuda_sm20_div_s64) ;  /* 0x00001a2000007944 */ /* 0x000fea0003c00000 */
        /* <DEDUP_REMOVED lines=12> */
.L_x_73:
        /* <DEDUP_REMOVED lines=23> */
.L_x_74:
[----:B------:R-:W-:Y:S05]  /*2d70*/  BSYNC B0 ;  /* 0x0000000000007941 */ /* 0x000fea0003800000 */
.L_x_72:
        /* <DEDUP_REMOVED lines=18> */
.L_x_76:
        /* <DEDUP_REMOVED lines=22> */
.L_x_77:
[----:B------:R-:W-:Y:S05]  /*3000*/  BSYNC B0 ;  /* 0x0000000000007941 */ /* 0x000fea0003800000 */
.L_x_75:
        /* <DEDUP_REMOVED lines=22> */
.L_x_79:
        /* <DEDUP_REMOVED lines=23> */
.L_x_80:
[----:B------:R-:W-:Y:S05]  /*32e0*/  BSYNC B0 ;  /* 0x0000000000007941 */ /* 0x000fea0003800000 */
.L_x_78:
        /* <DEDUP_REMOVED lines=11> */
[----:B------:R-:W-:-:S04]  /*33a0*/  IMAD.WIDE.U32 R50, R14, R3, RZ ;  /* 0x000000030e327225 */ /* 0x000fc800078e00ff */
[----:B------:R-:W-:Y:S02]  /*33b0*/  IMAD R13, R22, R24, R13 ;  /* 0x00000018160d7224 */ /* 0x000fe400078e020d */
[----:B------:R-:W-:Y:S02]  /*33c0*/  IMAD R7, R7, R14, R19 ;  /* 0x0000000e07077224 */ /* 0x000fe400078e0213 */
[----:B------:R-:W-:Y:S01]  /*33d0*/  IMAD R3, R17, R16, R15 ;  /* 0x0000001011037224 */ /* 0x000fe200078e020f */
[----:B------:R-:W-:Y:S01]  /*33e0*/  IADD3 R14, R49, R13, RZ ;  /* 0x0000000d310e7210 */ /* 0x000fe20007ffe0ff */
        /* <DEDUP_REMOVED lines=9> */
[----:B------:R-:W-:Y:S05]  /*3480*/  CALL.REL.NOINC `($__internal_1_$__cuda_sm20_div_s64) ;  /* 0x000010d000007944 */ /* 0x000fea0003c00000 */
[----:B------:R-:W-:Y:S02]  /*3490*/  IADD3 R15, P0, RZ, -R22, RZ ;  /* 0x80000016ff0f7210 */ /* 0x000fe40007f1e0ff */
[----:B------:R-:W-:Y:S02]  /*34a0*/  MOV R16, R46 ;  /* 0x0000002e00107202 */ /* 0x000fe40000000f00 */
[----:B------:R-:W-:-:S02]  /*34b0*/  IADD3.X R13, RZ, ~R23, RZ, P0, !PT ;  /* 0x80000017ff0d7210 */ /* 0x000fc400007fe4ff */
[----:B------:R-:W-:-:S03]  /*34c0*/  MOV R17, R47 ;  /* 0x0000002f00117202 */ /* 0x000fc60000000f00 */
[----:B------:R-:W-:Y:S02]  /*34d0*/  IMAD R13, R13, R12, RZ ;  /* 0x0000000c0d0d7224 */ /* 0x000fe400078e02ff */
[----:B------:R-:W-:Y:S01]  /*34e0*/  IMAD.WIDE.U32 R16, R12, R15, R16 ;  /* 0x0000000f0c107225 */ /* 0x000fe200078e0010 */
[----:B------:R-:W-:-:S03]  /*34f0*/  MOV R12, R22 ;  /* 0x00000016000c7202 */ /* 0x000fc60000000f00 */
[----:B------:R-:W-:Y:S02]  /*3500*/  IMAD R10, R10, R15, R13 ;  /* 0x0000000f0a0a7224 */ /* 0x000fe400078e020d */
[----:B------:R-:W-:Y:S02]  /*3510*/  IMAD.MOV.U32 R13, RZ, RZ, R23 ;  /* 0x000000ffff0d7224 */ /* 0x000fe400078e0017 */
[----:B------:R-:W-:Y:S01]  /*3520*/  IMAD.IADD R10, R17, 0x1, R10 ;  /* 0x00000001110a7824 */ /* 0x000fe200078e020a */
[----:B------:R-:W-:Y:S05]  /*3530*/  BRA `(.L_x_83) ;  /* 0x0000017000007947 */ /* 0x000fea0003800000 */
.L_x_82:
[----:B------:R-:W0:Y:S01]  /*3540*/  I2F.U32.RP R17, R12 ;  /* 0x0000000c00117306 */ /* 0x000e220000209000 */
[----:B------:R-:W-:Y:S01]  /*3550*/  IMAD.MOV.U32 R18, RZ, RZ, RZ ;  /* 0x000000ffff127224 */ /* 0x000fe200078e00ff */
[----:B------:R-:W-:-:S06]  /*3560*/  ISETP.NE.U32.AND P0, PT, R12, RZ, PT ;  /* 0x000000ff0c00720c */ /* 0x000fcc0003f05070 */
        /* <DEDUP_REMOVED lines=18> */
[----:B------:R-:W-:Y:S01]  /*3690*/  MOV R12, R15 ;  /* 0x0000000f000c7202 */ /* 0x000fe20000000f00 */
[----:B------:R-:W-:Y:S02]  /*36a0*/  IMAD.MOV.U32 R13, RZ, RZ, RZ ;  /* 0x000000ffff0d7224 */ /* 0x000fe400078e00ff */
.L_x_83:
[----:B------:R-:W-:Y:S05]  /*36b0*/  BSYNC B0 ;  /* 0x0000000000007941 */ /* 0x000fea0003800000 */
.L_x_81:
        /* <DEDUP_REMOVED lines=23> */
[----:B------:R-:W-:Y:S01]  /*3830*/  IMAD R16, R8, R15, R16 ;  /* 0x0000000f08107224 */ /* 0x000fe200078e0210 */
[----:B------:R-:W-:-:S04]  /*3840*/  MOV R8, R12 ;  /* 0x0000000c00087202 */ /* 0x000fc80000000f00 */
[----:B------:R-:W-:Y:S01]  /*3850*/  IADD3 R13, R13, R16, RZ ;  /* 0x000000100d0d7210 */ /* 0x000fe20007ffe0ff */
[----:B------:R-:W-:Y:S05]  /*3860*/  BRA `(.L_x_86) ;  /* 0x0000017000007947 */ /* 0x000fea0003800000 */
.L_x_85:
        /* <DEDUP_REMOVED lines=23> */
.L_x_86:
[----:B------:R-:W-:Y:S05]  /*39e0*/  BSYNC B0 ;  /* 0x0000000000007941 */ /* 0x000fea0003800000 */
.L_x_84:
        /* <DEDUP_REMOVED lines=20> */
.L_x_62:
[----:B------:R-:W-:-:S04]  /*3b30*/  LEA R2, P0, R38, c[0x0][0x200], 0x2 ;  /* 0x0000800026027a11 */ /* 0x000fc800078010ff */
[----:B------:R-:W-:-:S05]  /*3b40*/  LEA.HI.X R3, R38, c[0x0][0x204], R39, 0x2, P0 ;  /* 0x0000810026037a11 */ /* 0x000fca00000f1427 */
[----:B------:R0:W-:Y:S04]  /*3b50*/  STG.E [R2.64], R31 ;  /* 0x0000001f02007986 */ /* 0x0001e8000c10190a */
.L_x_61:
[----:B------:R-:W-:Y:S05]  /*3b60*/  BSYNC B1 ;  /* 0x0000000000017941 */ /* 0x000fea0003800000 */
.L_x_60:
[C---:B------:R-:W-:Y:S01]  /*3b70*/  ISETP.GE.OR P0, PT, R36.reuse, c[0x0][0x314], P2 ;  /* 0x0000c50024007a0c */ /* 0x040fe20001706670 */
[----:B0-----:R-:W-:Y:S01]  /*3b80*/  IMAD.MOV.U32 R2, RZ, RZ, c[0x0][0x314] ;  /* 0x0000c500ff027624 */ /* 0x001fe200078e00ff */
[C---:B------:R-:W-:Y:S01]  /*3b90*/  IADD3 R0, R36.reuse, 0x20, RZ ;  /* 0x0000002024007810 */ /* 0x040fe20007ffe0ff */
[----:B------:R-:W-:Y:S01]  /*3ba0*/  IMAD.SHL.U32 R36, R36, 0x4, RZ ;  /* 0x0000000424247824 */ /* 0x000fe200078e00ff */
[----:B------:R-:W-:Y:S01]  /*3bb0*/  HFMA2.MMA R9, -RZ, RZ, 0, 0 ;  /* 0x00000000ff097435 */ /* 0x000fe200000001ff */
[----:B------:R-:W-:Y:S01]  /*3bc0*/  CS2R R6, SRZ ;  /* 0x0000000000067805 */ /* 0x000fe2000001ff00 */
[----:B------:R-:W-:Y:S01]  /*3bd0*/  ISETP.GE.OR P2, PT, R0, c[0x0][0x314], P2 ;  /* 0x0000c50000007a0c */ /* 0x000fe20001746670 */
[----:B------:R-:W-:Y:S01]  /*3be0*/  CS2R R4, SRZ ;  /* 0x0000000000047805 */ /* 0x000fe2000001ff00 */
[----:B------:R-:W-:-:S05]  /*3bf0*/  IADD3 R25, R36, 0x80, RZ ;  /* 0x0000008024197810 */ /* 0x000fca0007ffe0ff */
[----:B------:R-:W-:-:S04]  /*3c00*/  @!P0 FADD.FTZ R0, -R31, R34 ;  /* 0x000000221f008221 */ /* 0x000fc80000010100 */
[----:B------:R-:W-:Y:S02]  /*3c10*/  @!P0 FMUL.FTZ R0, R0, 1.4426950216293334961 ;  /* 0x3fb8aa3b00008820 */ /* 0x000fe40000410000 */
[----:B------:R-:W-:-:S04]  /*3c20*/  @!P2 FADD.FTZ R31, -R31, R33 ;  /* 0x000000211f1fa221 */ /* 0x000fc80000010100 */
[----:B------:R-:W0:Y:S01]  /*3c30*/  @!P0 MUFU.EX2 R0, R0 ;  /* 0x0000000000008308 */ /* 0x000e220000000800 */
[----:B------:R-:W-:-:S07]  /*3c40*/  @!P2 FMUL.FTZ R8, R31, 1.4426950216293334961 ;  /* 0x3fb8aa3b1f08a820 */ /* 0x000fce0000410000 */
[----:B------:R-:W1:Y:S01]  /*3c50*/  @!P2 MUFU.EX2 R8, R8 ;  /* 0x000000080008a308 */ /* 0x000e620000000800 */
[----:B0-----:R0:W-:Y:S01]  /*3c60*/  @!P0 STS [R27.X4], R0 ;  /* 0x000000001b008388 */ /* 0x0011e20000004800 */
[----:B------:R-:W-:Y:S02]  /*3c70*/  ISETP.GE.AND P0, PT, R2, 0x1, PT ;  /* 0x000000010200780c */ /* 0x000fe40003f06270 */
[----:B------:R-:W-:Y:S01]  /*3c80*/  CS2R R2, SRZ ;  /* 0x0000000000027805 */ /* 0x000fe2000001ff00 */
[----:B-1----:R1:W-:Y:S01]  /*3c90*/  @!P2 STS [R27.X4+0x280], R8 ;  /* 0x000280081b00a388 */ /* 0x0023e20000004800 */
[----:B0-----:R-:W-:-:S03]  /*3ca0*/  MOV R0, RZ ;  /* 0x000000ff00007202 */ /* 0x001fc60000000f00 */
        /* <DEDUP_REMOVED lines=11> */
[C---:B-1----:R-:W-:Y:S01]  /*3d60*/  IADD3 R8, P0, R21.reuse, UR5, RZ ;  /* 0x0000000515087c10 */ /* 0x042fe2000ff1e0ff */
        /* <DEDUP_REMOVED lines=11> */
.L_x_90:
        /* <DEDUP_REMOVED lines=11> */
.L_x_89:
[----:B------:R-:W-:Y:S05]  /*3ed0*/  BSYNC B0 ;  /* 0x0000000000007941 */ /* 0x000fea0003800000 */
.L_x_88:
        /* <DEDUP_REMOVED lines=15> */
.L_x_87:
        /* <DEDUP_REMOVED lines=11> */
[-C--:B-1----:R-:W-:Y:S02]  /*4080*/  IABS R8, R6.reuse ;  /* 0x0000000600087213 */ /* 0x082fe40000000000 */
        /* <DEDUP_REMOVED lines=77> */
        .weak           $__internal_1_$__cuda_sm20_div_s64
        .type           $__internal_1_$__cuda_sm20_div_s64,@function
        .size           $__internal_1_$__cuda_sm20_div_s64,(.L_x_4861 - $__internal_1_$__cuda_sm20_div_s64)
$__internal_1_$__cuda_sm20_div_s64:
        /* <DEDUP_REMOVED lines=25> */
[----:B------:R-:W-:Y:S02]  /*46f0*/  IADD3 R23, P0, RZ, -R56, RZ ;  /* 0x80000038ff177210 */ /* 0x000fe40007f1e0ff */
[----:B------:R-:W-:Y:S01]  /*4700*/  ISETP.GE.AND P1, PT, R17, RZ, PT ;  /* 0x000000ff1100720c */ /* 0x000fe20003f26270 */
[----:B------:R-:W-:Y:S02]  /*4710*/  IMAD R19, R22, R44, R19 ;  /* 0x0000002c16137224 */ /* 0x000fe400078e0213 */
[----:B------:R-:W-:-:S04]  /*4720*/  IMAD.HI.U32 R54, R55, R23, RZ ;  /* 0x0000001737367227 */ /* 0x000fc800078e00ff */
[----:B------:R-:W-:Y:S01]  /*4730*/  IMAD.X R19, RZ, RZ, ~R19, P0 ;  /* 0x000000ffff137224 */ /* 0x000fe200000e0e13 */
[----:B------:R-:W-:-:S03]  /*4740*/  IADD3 R21, P0, RZ, -R18, RZ ;  /* 0x80000012ff157210 */ /* 0x000fc60007f1e0ff */
[----:B------:R-:W-:Y:S01]  /*4750*/  IMAD.WIDE.U32 R54, P6, R55, R19, R54 ;  /* 0x0000001337367225 */ /* 0x000fe200078c0036 */
[----:B------:R-:W-:-:S03]  /*4760*/  SEL R21, R21, R18, !P1 ;  /* 0x0000001215157207 */ /* 0x000fc60004800000 */
[C---:B------:R-:W-:Y:S02]  /*4770*/  IMAD R24, R22.reuse, R19, RZ ;  /* 0x0000001316187224 */ /* 0x040fe400078e02ff */
[----:B------:R-:W-:-:S04]  /*4780*/  IMAD.HI.U32 R23, P5, R22, R23, R54 ;  /* 0x0000001716177227 */ /* 0x000fc800078a0036 */
[----:B------:R-:W-:Y:S01]  /*4790*/  IMAD.HI.U32 R19, R22, R19, RZ ;  /* 0x0000001316137227 */ /* 0x000fe200078e00ff */
[----:B------:R-:W-:-:S03]  /*47a0*/  IADD3 R24, P4, R24, R23, RZ ;  /* 0x0000001718187210 */ /* 0x000fc60007f9e0ff */
[----:B------:R-:W-:Y:S02]  /*47b0*/  IMAD.X R30, RZ, RZ, ~R17, P0 ;  /* 0x000000ffff1e7224 */ /* 0x000fe400000e0e11 */
[----:B------:R-:W-:Y:S02]  /*47c0*/  IMAD.X R22, R19, 0x1, R22, P6 ;  /* 0x0000000113167824 */ /* 0x000fe400030e0616 */
[----:B------:R-:W-:Y:S01]  /*47d0*/  IMAD.HI.U32 R54, R24, R21, RZ ;  /* 0x0000001518367227 */ /* 0x000fe200078e00ff */
[----:B------:R-:W-:Y:S02]  /*47e0*/  SEL R19, R30, R17, !P1 ;  /* 0x000000111e137207 */ /* 0x000fe40004800000 */
[----:B------:R-:W-:Y:S01]  /*47f0*/  IADD3.X R22, RZ, RZ, R22, P4, P5 ;  /* 0x000000ffff167210 */ /* 0x000fe200027ea416 */
[----:B------:R-:W-:-:S04]  /*4800*/  IMAD.MOV.U32 R55, RZ, RZ, RZ ;  /* 0x000000ffff377224 */ /* 0x000fc800078e00ff */
        /* <DEDUP_REMOVED lines=10> */
[CC--:B------:R-:W-:Y:S01]  /*48b0*/  ISETP.GE.U32.AND P4, PT, R21.reuse, R44.reuse, PT ;  /* 0x0000002c1500720c */ /* 0x0c0fe20003f86070 */
[-C--:B------:R-:W-:Y:S01]  /*48c0*/  IMAD R22, R30, R44.reuse, R23 ;  /* 0x0000002c1e167224 */ /* 0x080fe200078e0217 */
[----:B------:R-:W-:-:S03]  /*48d0*/  IADD3 R24, P1, R21, -R44, RZ ;  /* 0x8000002c15187210 */ /* 0x000fc60007f3e0ff */
[----:B------:R-:W-:Y:S01]  /*48e0*/  IMAD.X R19, R19, 0x1, ~R22, P0 ;  /* 0x0000000113137824 */ /* 0x000fe200000e0e16 */
[----:B------:R-:W-:-:S03]  /*48f0*/  IADD3 R23, P0, R32, 0x1, RZ ;  /* 0x0000000120177810 */ /* 0x000fc60007f1e0ff */
[C---:B------:R-:W-:Y:S01]  /*4900*/  IMAD.X R22, R19.reuse, 0x1, ~R45, P1 ;  /* 0x0000000113167824 */ /* 0x040fe200008e0e2d */
[----:B------:R-:W-:-:S04]  /*4910*/  ISETP.GE.U32.AND.EX P4, PT, R19, R45, PT, P4 ;  /* 0x0000002d1300720c */ /* 0x000fc80003f86140 */
[----:B------:R-:W-:Y:S01]  /*4920*/  SEL R24, R24, R21, P4 ;  /* 0x0000001518187207 */ /* 0x000fe20002000000 */
[----:B------:R-:W-:Y:S01]  /*4930*/  IMAD.X R21, RZ, RZ, R30, P0 ;  /* 0x000000ffff157224 */ /* 0x000fe200000e061e */
[----:B------:R-:W-:Y:S02]  /*4940*/  SEL R23, R23, R32, P4 ;  /* 0x0000002017177207 */ /* 0x000fe40002000000 */
[----:B------:R-:W-:Y:S02]  /*4950*/  SEL R19, R22, R19, P4 ;  /* 0x0000001316137207 */ /* 0x000fe40002000000 */
[----:B------:R-:W-:Y:S01]  /*4960*/  ISETP.GE.U32.AND P0, PT, R24, R44, PT ;  /* 0x0000002c1800720c */ /* 0x000fe20003f06070 */
[----:B------:R-:W-:Y:S01]  /*4970*/  IMAD.MOV.U32 R44, RZ, RZ, R26 ;  /* 0x000000ffff2c7224 */ /* 0x000fe200078e001a */
[----:B------:R-:W-:Y:S02]  /*4980*/  SEL R21, R21, R30, P4 ;  /* 0x0000001e15157207 */ /* 0x000fe40002000000 */
[----:B------:R-:W-:-:S02]  /*4990*/  IADD3 R22, P1, R23, 0x1, RZ ;  /* 0x0000000117167810 */ /* 0x000fc40007f3e0ff */
[----:B------:R-:W-:Y:S01]  /*49a0*/  ISETP.GE.U32.AND.EX P0, PT, R19, R45, PT, P0 ;  /* 0x0000002d1300720c */ /* 0x000fe20003f06100 */
[----:B------:R-:W-:Y:S01]  /*49b0*/  IMAD.MOV.U32 R45, RZ, RZ, 0x0 ;  /* 0x00000000ff2d7424 */ /* 0x000fe200078e00ff */
[----:B------:R-:W-:Y:S02]  /*49c0*/  IADD3.X R24, RZ, R21, RZ, P1, !PT ;  /* 0x00000015ff187210 */ /* 0x000fe40000ffe4ff */
        /* <DEDUP_REMOVED lines=12> */
[----:B------:R-:W-:Y:S06]  /*4a90*/  RET.REL.NODEC R44 `(_ZN5flash32flash_fwd_splitkv_combine_kernelI23Flash_fwd_kernel_traitsILi256ELi64ELi64ELi4ELb0ELb0EN7cutlass10bfloat16_tE19Flash_kernel_traitsILi256ELi64ELi64ELi4ES3_EELi4ELi6ELb0EEEvNS_16Flash_fwd_paramsE) ;  /* 0xffffb5602c007950 */ /* 0x000fec0003c3ffff */
.L_x_91:
        /* <DEDUP_REMOVED lines=14> */
.L_x_4861:


//--------------------- .text._ZN5flash32flash_fwd_splitkv_combine_kernelI23Flash_fwd_kernel_traitsILi256ELi64ELi64ELi4ELb0ELb0EN7cutlass10bfloat16_tE19Flash_kernel_traitsILi256ELi64ELi64ELi4ES3_EELi4ELi5ELb0EEEvNS_16Flash_fwd_paramsE --------------------------
	.section	.text._ZN5flash32flash_fwd_splitkv_combine_kernelI23Flash_fwd_kernel_traitsILi256ELi64ELi64ELi4ELb0ELb0EN7cutlass10bfloat16_tE19Flash_kernel_traitsILi256ELi64ELi64ELi4ES3_EELi4ELi5ELb0EEEvNS_16Flash_fwd_paramsE,"ax",@progbits
	.sectioninfo	@"SHI_REGISTERS=52"
	.align	128
        .global         _ZN5flash32flash_fwd_splitkv_combine_kernelI23Flash_fwd_kernel_traitsILi256ELi64ELi64ELi4ELb0ELb0EN7cutlass10bfloat16_tE19Flash_kernel_traitsILi256ELi64ELi64ELi4ES3_EELi4ELi5ELb0EEEvNS_16Flash_fwd_paramsE
        .type           _ZN5flash32flash_fwd_splitkv_combine_kernelI23Flash_fwd_kernel_traitsILi256ELi64ELi64ELi4ELb0ELb0EN7cutlass10bfloat16_tE19Flash_kernel_traitsILi256ELi64ELi64ELi4ES3_EELi4ELi5ELb0EEEvNS_16Flash_fwd_paramsE,@function
        .size           _ZN5flash32flash_fwd_splitkv_combine_kernelI23Flash_fwd_kernel_traitsILi256ELi64ELi64ELi4ELb0ELb0EN7cutlass10bfloat16_tE19Flash_kernel_traitsILi256ELi64ELi64ELi4ES3_EELi4ELi5ELb0EEEvNS_16Flash_fwd_paramsE,(.L_x_4862 - _ZN5flash32flash_fwd_splitkv_combine_kernelI23Flash_fwd_kernel_traitsILi256ELi64ELi64ELi4ELb0ELb0EN7cutlass10bfloat16_tE19Flash_kernel_traitsILi256ELi64ELi64ELi4ES3_EELi4ELi5ELb0EEEvNS_16Flash_fwd_paramsE)
        .other          _ZN5flash32flash_fwd_splitkv_combine_kernelI23Flash_fwd_kernel_traitsILi256ELi64ELi64ELi4ELb0ELb0EN7cutlass10bfloat16_tE19Flash_kernel_traitsILi256ELi64ELi64ELi4ES3_EELi4ELi5ELb0EEEvNS_16Flash_fwd_paramsE,@"STO_CUDA_ENTRY STV_DEFAULT"
_ZN5flash32flash_fwd_splitkv_combine_kernelI23Flash_fwd_kernel_traitsILi256ELi64ELi64ELi4ELb0ELb0EN7cutlass10bfloat16_tE19Flash_kernel_traitsILi256ELi64ELi64ELi4ES3_EELi4ELi5ELb0EEEvNS_16Flash_fwd_paramsE:
.text._ZN5flash32flash_fwd_splitkv_combine_kernelI23Flash_fwd_kernel_traitsILi256ELi64ELi64ELi4ELb0ELb0EN7cutlass10bfloat16_tE19Flash_kernel_traitsILi256ELi64ELi64ELi4ES3_EELi4ELi5ELb0EEEvNS_16Flash_fwd_paramsE:
        /* <DEDUP_REMOVED lines=23> */
[----:B------:R-:W-:Y:S05]  /*0170*/  CALL.REL.NOINC `($__internal_2_$__cuda_sm20_div_s64) ;  /* 0x0000434000007944 */ /* 0x000fea0003c00000 */
[----:B------:R-:W-:Y:S05]  /*0180*/  BRA `(.L_x_93) ;  /* 0x0000013000007947 */ /* 0x000fea0003800000 */
.L_x_92:
[----:B------:R-:W0:Y:S01]  /*0190*/  I2F.U32.RP R4, R30 ;  /* 0x0000001e00047306 */ /* 0x000e220000209000 */
[----:B------:R-:W-:Y:S01]  /*01a0*/  IMAD.MOV.U32 R6, RZ, RZ, RZ ;  /* 0x000000ffff067224 */ /* 0x000fe200078e00ff */
[----:B------:R-:W-:Y:S01]  /*01b0*/  ISETP.NE.U32.AND P0, PT, R30, RZ, PT ;  /* 0x000000ff1e00720c */ /* 0x000fe20003f05070 */
[----:B------:R-:W-:-:S05]  /*01c0*/  HFMA2.MMA R21, -RZ, RZ, 0, 0 ;  /* 0x00000000ff157435 */ /* 0x000fca00000001ff */
[----:B0-----:R-:W0:Y:S02]  /*01d0*/  MUFU.RCP R7, R4 ;  /* 0x0000000400077308 */ /* 0x001e240000001000 */
[----:B0-----:R-:W-:-:S06]  /*01e0*/  IADD3 R7, R7, 0xffffffe, RZ ;  /* 0x0ffffffe07077810 */ /* 0x001fcc0007ffe0ff */
        /* <DEDUP_REMOVED lines=13> */
.L_x_93:
        /* <DEDUP_REMOVED lines=9> */
[----:B------:R-:W-:Y:S01]  /*0350*/  MOV R17, R21 ;  /* 0x0000001500117202 */ /* 0x000fe20000000f00 */
[----:B------:R-:W-:Y:S01]  /*0360*/  IMAD.MOV.U32 R24, RZ, RZ, R3 ;  /* 0x000000ffff187224 */ /* 0x000fe200078e0003 */
[----:B------:R-:W-:Y:S02]  /*0370*/  MOV R22, 0x390 ;  /* 0x0000039000167802 */ /* 0x000fe40000000f00 */
[----:B------:R-:W-:Y:S05]  /*0380*/  CALL.REL.NOINC `($__internal_2_$__cuda_sm20_div_s64) ;  /* 0x0000413000007944 */ /* 0x000fea0003c00000 */
[----:B------:R-:W-:Y:S02]  /*0390*/  MOV R8, R20 ;  /* 0x0000001400087202 */ /* 0x000fe40000000f00 */
[----:B------:R-:W-:Y:S01]  /*03a0*/  MOV R9, R21 ;  /* 0x0000001500097202 */ /* 0x000fe20000000f00 */
[----:B------:R-:W-:Y:S05]  /*03b0*/  BRA `(.L_x_96) ;  /* 0x0000013000007947 */ /* 0x000fea0003800000 */
.L_x_95:
        /* <DEDUP_REMOVED lines=19> */
.L_x_96:
[----:B------:R-:W-:Y:S05]  /*04f0*/  BSYNC B0 ;  /* 0x0000000000007941 */ /* 0x000fea0003800000 */
.L_x_94:
        /* <DEDUP_REMOVED lines=13> */
[----:B------:R-:W-:-:S04]  /*05d0*/  IMAD.HI.U32 R13, R13, R6, R12 ;  /* 0x000000060d0d7227 */ /* 0x000fc800078e000c */
[----:B------:R-:W-:-:S04]  /*05e0*/  IMAD.MOV.U32 R6, RZ, RZ, R4 ;  /* 0x000000ffff067224 */ /* 0x000fc800078e0004 */
        /* <DEDUP_REMOVED lines=8> */
[----:B------:R-:W-:-:S04]  /*0670*/  LOP3.LUT R4, R2, R7, RZ, 0x3c, !PT ;  /* 0x0000000702047212 */ /* 0x000fc800078e3cff */
[----:B------:R-:W-:-:S07]  /*0680*/  ISETP.GE.AND P0, PT, R4, RZ, PT ;  /* 0x000000ff0400720c */ /* 0x000fce0003f06270 */
[----:B------:R-:W-:-:S06]  /*0690*/  @P2 IADD3 R10, R10, 0x1, RZ ;  /* 0x000000010a0a2810 */ /* 0x000fcc0007ffe0ff */
[----:B------:R-:W-:Y:S01]  /*06a0*/  @!P0 IMAD.MOV R10, RZ, RZ, -R10 ;  /* 0x000000ffff0a8224 */ /* 0x000fe200078e0a0a */
[----:B------:R-:W-:-:S04]  /*06b0*/  @!P1 LOP3.LUT R10, RZ, R7, RZ, 0x33, !PT ;  /* 0x00000007ff0a9212 */ /* 0x000fc800078e33ff */
[----:B------:R-:W-:Y:S02]  /*06c0*/  ISETP.LT.U32.AND P0, PT, R3, R10, PT ;  /* 0x0000000a0300720c */ /* 0x000fe40003f01070 */
[----:B------:R-:W-:-:S04]  /*06d0*/  SHF.R.S32.HI R4, RZ, 0x1f, R10 ;  /* 0x0000001fff047819 */ /* 0x000fc8000001140a */
[----:B------:R-:W-:-:S04]  /*06e0*/  ISETP.LT.AND.EX P0, PT, R23, R4, PT, P0 ;  /* 0x000000041700720c */ /* 0x000fc80003f01300 */
[----:B------:R-:W-:Y:S02]  /*06f0*/  SEL R15, R23, R4, P0 ;  /* 0x00000004170f7207 */ /* 0x000fe40000000000 */
        /* <DEDUP_REMOVED lines=11> */
.L_x_98:
        /* <DEDUP_REMOVED lines=19> */
.L_x_99:
[----:B------:R-:W-:Y:S05]  /*08e0*/  BSYNC B0 ;  /* 0x0000000000007941 */ /* 0x000fea0003800000 */
.L_x_97:
        /* <DEDUP_REMOVED lines=26> */
[----:B------:R-:W-:Y:S01]  /*0a90*/  ISETP.GE.U32.AND P0, PT, R3, R6, PT ;  /* 0x000000060300720c */ /* 0x000fe20003f06070 */
[----:B------:R-:W-:-:S05]  /*0aa0*/  IMAD.MOV.U32 R3, RZ, RZ, c[0x0][0x1c0] ;  /* 0x00007000ff037624 */ /* 0x000fca00078e00ff */
[C---:B------:R-:W-:Y:S01]  /*0ab0*/  IADD3 R6, R3.reuse, -0x1, RZ ;  /* 0xffffffff03067810 */ /* 0x040fe20007ffe0ff */
[----:B------:R-:W-:-:S06]  /*0ac0*/  IMAD R3, R3, c[0x0][0x214], RZ ;  /* 0x0000850003037a24 */ /* 0x000fcc00078e02ff */
        /* <DEDUP_REMOVED lines=8> */
[----:B------:R-:W-:-:S03]  /*0b50*/  IMAD.MOV R7, RZ, RZ, -R7 ;  /* 0x000000ffff077224 */ /* 0x000fc600078e0a07 */
[----:B------:R-:W-:Y:S02]  /*0b60*/  IABS R10, R4 ;  /* 0x00000004000a7213 */ /* 0x000fe40000000000 */
        /* <DEDUP_REMOVED lines=34> */
[----:B------:R-:W-:Y:S02]  /*0d90*/  MOV R32, R20 ;  /* 0x0000001400207202 */ /* 0x000fe40000000f00 */
[----:B------:R-:W-:Y:S01]  /*0da0*/  MOV R33, R21 ;  /* 0x0000001500217202 */ /* 0x000fe20000000f00 */
[----:B------:R-:W-:Y:S05]  /*0db0*/  BRA `(.L_x_102) ;  /* 0x0000013000007947 */ /* 0x000fea0003800000 */
.L_x_101:
        /* <DEDUP_REMOVED lines=19> */
.L_x_102:
[----:B------:R-:W-:Y:S05]  /*0ef0*/  BSYNC B0 ;  /* 0x0000000000007941 */ /* 0x000fea0003800000 */
.L_x_100:
[-C--:B------:R-:W-:Y:S01]  /*0f00*/  IABS R18, R3.reuse ;  /* 0x0000000300127213 */ /* 0x080fe20000000000 */
[----:B------:R-:W-:Y:S01]  /*0f10*/  BSSY B0, `(.L_x_103) ;  /* 0x000003b000007945 */ /* 0x000fe20003800000 */
[----:B------:R-:W-:Y:S02]  /*0f20*/  IABS R10, R3 ;  /* 0x00000003000a7213 */ /* 0x000fe40000000000 */
[----:B------:R-:W0:Y:S01]  /*0f30*/  I2F.RP R19, R18 ;  /* 0x0000001200137306 */ /* 0x000e220000209400 */
[----:B------:R-:W-:Y:S02]  /*0f40*/  IADD3 R7, R18, UR6, RZ ;  /* 0x0000000612077c10 */ /* 0x000fe4000fffe0ff */
[----:B------:R-:W-:Y:S02]  /*0f50*/  IMAD.MOV R10, RZ, RZ, -R10 ;  /* 0x000000ffff0a7224 */ /* 0x000fe400078e0a0a */
[----:B------:R-:W-:-:S03]  /*0f60*/  IABS R12, R7 ;  /* 0x00000007000c7213 */ /* 0x000fc60000000000 */
        /* <DEDUP_REMOVED lines=22> */
[----:B------:R-:W-:-:S04]  /*10d0*/  SEL R10, R9, R19, P0 ;  /* 0x00000013090a7207 */ /* 0x000fc80000000000 */
[----:B------:R-:W-:-:S04]  /*10e0*/  LOP3.LUT R12, R9, R10, RZ, 0xfc, !PT ;  /* 0x0000000a090c7212 */ /* 0x000fc800078efcff */
[----:B------:R-:W-:Y:S02]  /*10f0*/  ISETP.NE.U32.AND P1, PT, R12, RZ, PT ;  /* 0x000000ff0c00720c */ /* 0x000fe40003f25070 */
[----:B------:R-:W-:-:S11]  /*1100*/  SEL R12, R8, R17, P0 ;  /* 0x00000011080c7207 */ /* 0x000fd60000000000 */
        /* <DEDUP_REMOVED lines=8> */
.L_x_104:
        /* <DEDUP_REMOVED lines=19> */
.L_x_105:
[----:B------:R-:W-:Y:S05]  /*12c0*/  BSYNC B0 ;  /* 0x0000000000007941 */ /* 0x000fea0003800000 */
.L_x_103:
[----:B------:R-:W-:Y:S01]  /*12d0*/  IABS R17, c[0x0][0x214] ;  /* 0x0000850000117a13 */ /* 0x000fe20000000000 */
[----:B------:R-:W-:Y:S01]  /*12e0*/  IMAD.MOV.U32 R18, RZ, RZ, RZ ;  /* 0x000000ffff127224 */ /* 0x000fe200078e00ff */
[----:B------:R-:W-:Y:S01]  /*12f0*/  ISETP.GT.AND P3, PT, R3, RZ, PT ;  /* 0x000000ff0300720c */ /* 0x000fe20003f64270 */
[----:B------:R-:W-:Y:S01]  /*1300*/  ULDC.U8 UR4, c[0x0][0x329] ;  /* 0x0000ca4000047ab9 */ /* 0x000fe20000000000 */
[----:B------:R-:W0:Y:S01]  /*1310*/  I2F.RP R22, R17 ;  /* 0x0000001100167306 */ /* 0x000e220000209400 */
[----:B------:R-:W-:Y:S01]  /*1320*/  IABS R26, R4 ;  /* 0x00000004001a7213 */ /* 0x000fe20000000000 */
[----:B------:R-:W-:Y:S01]  /*1330*/  ULDC.64 UR10, c[0x0][0x118] ;  /* 0x00004600000a7ab9 */ /* 0x000fe20000000a00 */
[----:B------:R-:W-:Y:S01]  /*1340*/  LOP3.LUT R4, R4, c[0x0][0x1c0], RZ, 0x3c, !PT ;  /* 0x0000700004047a12 */ /* 0x000fe200078e3cff */
[----:B------:R-:W-:Y:S04]  /*1350*/  BSSY B0, `(.L_x_106) ;  /* 0x000007b000007945 */ /* 0x000fe80003800000 */
[----:B0-----:R-:W0:Y:S02]  /*1360*/  MUFU.RCP R19, R22 ;  /* 0x0000001600137308 */ /* 0x001e240000001000 */
[----:B0-----:R-:W-:-:S06]  /*1370*/  IADD3 R19, R19, 0xffffffe, RZ ;  /* 0x0ffffffe13137810 */ /* 0x001fcc0007ffe0ff */
[----:B------:R-:W0:Y:S02]  /*1380*/  F2I.FTZ.U32.TRUNC.NTZ R19, R19 ;  /* 0x0000001300137305 */ /* 0x000e24000021f000 */
[----:B0-----:R-:W-:-:S04]  /*1390*/  IMAD.MOV R8, RZ, RZ, -R19 ;  /* 0x000000ffff087224 */ /* 0x001fc800078e0a13 */
[----:B------:R-:W-:Y:S01]  /*13a0*/  IMAD R9, R8, R17, RZ ;  /* 0x0000001108097224 */ /* 0x000fe200078e02ff */
[----:B------:R-:W-:Y:S02]  /*13b0*/  IABS R8, R7 ;  /* 0x0000000700087213 */ /* 0x000fe40000000000 */
[----:B------:R-:W-:Y:S01]  /*13c0*/  LOP3.LUT R7, R7, c[0x0][0x214], RZ, 0x3c, !PT ;  /* 0x0000850007077a12 */ /* 0x000fe200078e3cff */
[----:B------:R-:W-:-:S03]  /*13d0*/  IMAD.HI.U32 R9, R19, R9, R18 ;  /* 0x0000000913097227 */ /* 0x000fc600078e0012 */
[----:B------:R-:W-:Y:S02]  /*13e0*/  ISETP.GE.AND P1, PT, R7, RZ, PT ;  /* 0x000000ff0700720c */ /* 0x000fe40003f26270 */
[----:B------:R-:W-:Y:S01]  /*13f0*/  SHF.R.S32.HI R7, RZ, 0x1f, R3 ;  /* 0x0000001fff077819 */ /* 0x000fe20000011403 */
[----:B------:R-:W-:Y:S01]  /*1400*/  IMAD.HI.U32 R18, R9, R8, RZ ;  /* 0x0000000809127227 */ /* 0x000fe200078e00ff */
[----:B------:R-:W-:-:S03]  /*1410*/  LEA.HI.SX32 R3, R3, 0x1, 0x1 ;  /* 0x0000000103037811 */ /* 0x000fc600078f0aff */
[----:B------:R-:W-:Y:S02]  /*1420*/  IMAD.MOV R9, RZ, RZ, -R18 ;  /* 0x000000ffff097224 */ /* 0x000fe400078e0a12 */
[----:B------:R-:W-:Y:S02]  /*1430*/  @!P3 IMAD.MOV R3, RZ, RZ, R7 ;  /* 0x000000ffff03b224 */ /* 0x000fe400078e0207 */
[----:B------:R-:W-:-:S05]  /*1440*/  IMAD R8, R17, R9, R8 ;  /* 0x0000000911087224 */ /* 0x000fca00078e0208 */
[----:B------:R-:W-:-:S13]  /*1450*/  ISETP.GT.U32.AND P0, PT, R17, R8, PT ;  /* 0x000000081100720c */ /* 0x000fda0003f04070 */
[----:B------:R-:W-:Y:S01]  /*1460*/  @!P0 IMAD.IADD R8, R8, 0x1, -R17 ;  /* 0x0000000108088824 */ /* 0x000fe200078e0a11 */
[----:B------:R-:W-:Y:S02]  /*1470*/  @!P0 IADD3 R18, R18, 0x1, RZ ;  /* 0x0000000112128810 */ /* 0x000fe40007ffe0ff */
[----:B------:R-:W-:Y:S02]  /*1480*/  ISETP.NE.AND P0, PT, RZ, c[0x0][0x214], PT ;  /* 0x00008500ff007a0c */ /* 0x000fe40003f05270 */
[----:B------:R-:W-:Y:S02]  /*1490*/  ISETP.GE.U32.AND P2, PT, R8, R17, PT ;  /* 0x000000110800720c */ /* 0x000fe40003f46070 */
[----:B------:R-:W-:-:S04]  /*14a0*/  IABS R8, c[0x0][0x1c0] ;  /* 0x0000700000087a13 */ /* 0x000fc80000000000 */
[----:B------:R-:W0:Y:S07]  /*14b0*/  I2F.U32.RP R17, R8 ;  /* 0x0000000800117306 */ /* 0x000e2e0000209000 */
[----:B------:R-:W-:-:S05]  /*14c0*/  @P2 IADD3 R18, R18, 0x1, RZ ;  /* 0x0000000112122810 */ /* 0x000fca0007ffe0ff */
[----:B------:R-:W-:Y:S01]  /*14d0*/  @!P1 IMAD.MOV R18, RZ, RZ, -R18 ;  /* 0x000000ffff129224 */ /* 0x000fe200078e0a12 */
[----:B------:R-:W-:Y:S01]  /*14e0*/  @!P0 LOP3.LUT R18, RZ, c[0x0][0x214], RZ, 0x33, !PT ;  /* 0x00008500ff128a12 */ /* 0x000fe200078e33ff */
[----:B0-----:R-:W0:Y:S04]  /*14f0*/  MUFU.RCP R19, R17 ;  /* 0x0000001100137308 */ /* 0x001e280000001000 */
[----:B------:R-:W-:-:S05]  /*1500*/  IMAD R3, R3, R18, RZ ;  /* 0x0000001203037224 */ /* 0x000fca00078e02ff */
[----:B------:R-:W-:-:S04]  /*1510*/  IABS R7, R3 ;  /* 0x0000000300077213 */ /* 0x000fc80000000000 */
[----:B------:R-:W1:Y:S01]  /*1520*/  I2F.RP R24, R7 ;  /* 0x0000000700187306 */ /* 0x000e620000209400 */
[----:B------:R-:W-:Y:S01]  /*1530*/  IMAD.IADD R6, R6, 0x1, R7 ;  /* 0x0000000106067824 */ /* 0x000fe200078e0207 */
[----:B0-----:R-:W-:-:S06]  /*1540*/  IADD3 R19, R19, 0xffffffe, RZ ;  /* 0x0ffffffe13137810 */ /* 0x001fcc0007ffe0ff */
[----:B------:R-:W0:Y:S08]  /*1550*/  F2I.FTZ.U32.TRUNC.NTZ R19, R19 ;  /* 0x0000001300137305 */ /* 0x000e30000021f000 */
[----:B-1----:R-:W1:Y:S01]  /*1560*/  MUFU.RCP R9, R24 ;  /* 0x0000001800097308 */ /* 0x002e620000001000 */
[----:B0-----:R-:W-:-:S04]  /*1570*/  IMAD.MOV R25, RZ, RZ, -R19 ;  /* 0x000000ffff197224 */ /* 0x001fc800078e0a13 */
[----:B------:R-:W-:Y:S01]  /*1580*/  IMAD R25, R25, R8, RZ ;  /* 0x0000000819197224 */ /* 0x000fe200078e02ff */
[----:B-1----:R-:W-:Y:S02]  /*1590*/  IADD3 R22, R9, 0xffffffe, RZ ;  /* 0x0ffffffe09167810 */ /* 0x002fe40007ffe0ff */
[----:B------:R-:W-:Y:S02]  /*15a0*/  IABS R24, R6 ;  /* 0x0000000600187213 */ /* 0x000fe40000000000 */
[----:B------:R-:W0:Y:S02]  /*15b0*/  F2I.FTZ.U32.TRUNC.NTZ R23, R22 ;  /* 0x0000001600177305 */ /* 0x000e24000021f000 */
[----:B0-----:R-:W-:Y:S02]  /*15c0*/  IMAD.MOV R18, RZ, RZ, -R23 ;  /* 0x000000ffff127224 */ /* 0x001fe400078e0a17 */
[----:B------:R-:W-:Y:S02]  /*15d0*/  IMAD.MOV.U32 R22, RZ, RZ, RZ ;  /* 0x000000ffff167224 */ /* 0x000fe400078e00ff */
[----:B------:R-:W-:-:S02]  /*15e0*/  IMAD R9, R18, R7, RZ ;  /* 0x0000000712097224 */ /* 0x000fc400078e02ff */
[----:B------:R-:W-:Y:S02]  /*15f0*/  IMAD.MOV.U32 R18, RZ, RZ, RZ ;  /* 0x000000ffff127224 */ /* 0x000fe400078e00ff */
[----:B------:R-:W-:Y:S01]  /*1600*/  IMAD.HI.U32 R9, R23, R9, R22 ;  /* 0x0000000917097227 */ /* 0x000fe200078e0016 */
[----:B------:R-:W-:-:S03]  /*1610*/  IABS R22, R3 ;  /* 0x0000000300167213 */ /* 0x000fc60000000000 */
[----:B------:R-:W-:Y:S01]  /*1620*/  IMAD.HI.U32 R25, R19, R25, R18 ;  /* 0x0000001913197227 */ /* 0x000fe200078e0012 */
[----:B------:R-:W-:-:S03]  /*1630*/  IABS R19, c[0x0][0x1c0] ;  /* 0x0000700000137a13 */ /* 0x000fc60000000000 */
[----:B------:R-:W-:Y:S02]  /*1640*/  IMAD.MOV R22, RZ, RZ, -R22 ;  /* 0x000000ffff167224 */ /* 0x000fe400078e0a16 */
[----:B------:R-:W-:Y:S02]  /*1650*/  IMAD.MOV R19, RZ, RZ, -R19 ;  /* 0x000000ffff137224 */ /* 0x000fe400078e0a13 */
[----:B------:R-:W-:-:S04]  /*1660*/  IMAD.HI.U32 R18, R25, R26, RZ ;  /* 0x0000001a19127227 */ /* 0x000fc800078e00ff */
[----:B------:R-:W-:-:S04]  /*1670*/  IMAD.HI.U32 R9, R9, R24, RZ ;  /* 0x0000001809097227 */ /* 0x000fc800078e00ff */
[----:B------:R-:W-:Y:S02]  /*1680*/  IMAD R17, R18, R19, R26 ;  /* 0x0000001312117224 */ /* 0x000fe400078e021a */
[--C-:B------:R-:W-:Y:S02]  /*1690*/  IMAD R22, R9, R22, R24.reuse ;  /* 0x0000001609167224 */ /* 0x100fe400078e0218 */
[----:B------:R-:W-:Y:S01]  /*16a0*/  IMAD.HI.U32 R25, R25, R24, RZ ;  /* 0x0000001819197227 */ /* 0x000fe200078e00ff */
[----:B------:R-:W-:Y:S02]  /*16b0*/  ISETP.GT.U32.AND P3, PT, R8, R17, PT ;  /* 0x000000110800720c */ /* 0x000fe40003f64070 */
[----:B------:R-:W-:Y:S01]  /*16c0*/  ISETP.GT.U32.AND P0, PT, R7, R22, PT ;  /* 0x000000160700720c */ /* 0x000fe20003f04070 */
[----:B------:R-:W-:-:S05]  /*16d0*/  IMAD R19, R25, R19, R24 ;  /* 0x0000001319137224 */ /* 0x000fca00078e0218 */
[----:B------:R-:W-:-:S05]  /*16e0*/  ISETP.GT.U32.AND P1, PT, R8, R19, PT ;  /* 0x000000130800720c */ /* 0x000fca0003f24070 */
[--C-:B------:R-:W-:Y:S01]  /*16f0*/  @!P3 IMAD.IADD R17, R17, 0x1, -R8.reuse ;  /* 0x000000011111b824 */ /* 0x100fe200078e0a08 */
[----:B------:R-:W-:Y:S01]  /*1700*/  @!P3 IADD3 R18, R18, 0x1, RZ ;  /* 0x000000011212b810 */ /* 0x000fe20007ffe0ff */
[----:B------:R-:W-:Y:S01]  /*1710*/  @!P0 IMAD.IADD R22, R22, 0x1, -R7 ;  /* 0x0000000116168824 */ /* 0x000fe200078e0a07 */
[----:B------:R-:W-:Y:S02]  /*1720*/  @!P0 IADD3 R9, R9, 0x1, RZ ;  /* 0x0000000109098810 */ /* 0x000fe40007ffe0ff */
[----:B------:R-:W-:Y:S02]  /*1730*/  ISETP.GE.U32.AND P6, PT, R17, R8, PT ;  /* 0x000000081100720c */ /* 0x000fe40003fc6070 */
[----:B------:R-:W0:Y:S01]  /*1740*/  S2R R17, SR_TID.X ;  /* 0x0000000000117919 */ /* 0x000e220000002100 */
[-C--:B------:R-:W-:Y:S01]  /*1750*/  ISETP.GE.U32.AND P2, PT, R22, R7.reuse, PT ;  /* 0x000000071600720c */ /* 0x080fe20003f46070 */
[----:B------:R-:W-:Y:S01]  /*1760*/  @!P1 IMAD.IADD R19, R19, 0x1, -R8 ;  /* 0x0000000113139824 */ /* 0x000fe200078e0a08 */
[----:B------:R-:W-:-:S02]  /*1770*/  LOP3.LUT R22, R6, R7, RZ, 0x3c, !PT ;  /* 0x0000000706167212 */ /* 0x000fc400078e3cff */
[----:B------:R-:W-:Y:S02]  /*1780*/  ISETP.GE.AND P0, PT, R4, RZ, PT ;  /* 0x000000ff0400720c */ /* 0x000fe40003f06270 */
[----:B------:R-:W-:Y:S02]  /*1790*/  ISETP.GE.AND P4, PT, R22, RZ, PT ;  /* 0x000000ff1600720c */ /* 0x000fe40003f86270 */
[----:B------:R-:W-:Y:S02]  /*17a0*/  ISETP.GT.AND P3, PT, R2, RZ, PT ;  /* 0x000000ff0200720c */ /* 0x000fe40003f64270 */
[----:B------:R-:W-:Y:S02]  /*17b0*/  @P6 IADD3 R18, R18, 0x1, RZ ;  /* 0x0000000112126810 */ /* 0x000fe40007ffe0ff */
[----:B------:R-:W-:Y:S02]  /*17c0*/  ISETP.NE.AND P6, PT, R3, RZ, PT ;  /* 0x000000ff0300720c */ /* 0x000fe40003fc5270 */
[----:B------:R-:W-:-:S02]  /*17d0*/  @P2 IADD3 R9, R9, 0x1, RZ ;  /* 0x0000000109092810 */ /* 0x000fc40007ffe0ff */
[----:B------:R-:W-:Y:S01]  /*17e0*/  ISETP.GE.U32.AND P5, PT, R19, R8, PT ;  /* 0x000000081300720c */ /* 0x000fe20003fa6070 */
[----:B------:R-:W-:Y:S01]  /*17f0*/  IMAD.MOV.U32 R19, RZ, RZ, c[0x0][0x214] ;  /* 0x00008500ff137624 */ /* 0x000fe200078e00ff */
[----:B------:R-:W-:Y:S01]  /*1800*/  LOP3.LUT R6, R6, c[0x0][0x1c0], RZ, 0x3c, !PT ;  /* 0x0000700006067a12 */ /* 0x000fe200078e3cff */
[----:B------:R-:W-:Y:S01]  /*1810*/  @!P4 IMAD.MOV R9, RZ, RZ, -R9 ;  /* 0x000000ffff09c224 */ /* 0x000fe200078e0a09 */
[----:B------:R-:W-:Y:S01]  /*1820*/  @!P1 IADD3 R25, R25, 0x1, RZ ;  /* 0x0000000119199810 */ /* 0x000fe20007ffe0ff */
[----:B------:R-:W-:Y:S01]  /*1830*/  @!P0 IMAD.MOV R18, RZ, RZ, -R18 ;  /* 0x000000ffff128224 */ /* 0x000fe200078e0a12 */
[----:B------:R-:W-:Y:S02]  /*1840*/  ISETP.GE.AND P2, PT, R6, RZ, PT ;  /* 0x000000ff0600720c */ /* 0x000fe40003f46270 */
[----:B------:R-:W-:Y:S02]  /*1850*/  ISETP.NE.AND P4, PT, RZ, c[0x0][0x1c0], PT ;  /* 0x00007000ff007a0c */ /* 0x000fe40003f85270 */
[----:B------:R-:W-:-:S02]  /*1860*/  LOP3.LUT R6, RZ, c[0x0][0x1c0], RZ, 0x33, !PT ;  /* 0x00007000ff067a12 */ /* 0x000fc400078e33ff */
[----:B------:R-:W-:Y:S02]  /*1870*/  SHF.R.S32.HI R8, RZ, 0x1f, R2 ;  /* 0x0000001fff087819 */ /* 0x000fe40000011402 */
[----:B------:R-:W-:Y:S02]  /*1880*/  ISETP.NE.AND P1, PT, RZ, UR4, PT ;  /* 0x00000004ff007c0c */ /* 0x000fe4000bf25270 */
[----:B0-----:R-:W-:Y:S02]  /*1890*/  SHF.R.S32.HI R4, RZ, 0x1f, R17 ;  /* 0x0000001fff047819 */ /* 0x001fe40000011411 */
[----:B------:R-:W-:Y:S01]  /*18a0*/  LEA.HI.SX32 R22, R2, 0x1, 0x1 ;  /* 0x0000000102167811 */ /* 0x000fe200078f0aff */
[----:B------:R-:W-:Y:S01]  /*18b0*/  @!P3 IMAD.MOV R22, RZ, RZ, R8 ;  /* 0x000000ffff16b224 */ /* 0x000fe200078e0208 */
[----:B------:R-:W-:Y:S02]  /*18c0*/  SEL R19, R19, 0x1, !P1 ;  /* 0x0000000113137807 */ /* 0x000fe40004800000 */
[----:B------:R-:W-:-:S02]  /*18d0*/  SEL R18, R6, R18, !P4 ;  /* 0x0000001206127207 */ /* 0x000fc40006000000 */
[----:B------:R-:W-:Y:S02]  /*18e0*/  @!P6 LOP3.LUT R9, RZ, R7, RZ, 0x33, !PT ;  /* 0x00000007ff09e212 */ /* 0x000fe400078e33ff */
[----:B------:R-:W-:Y:S01]  /*18f0*/  LEA.HI R8, R4, R17, RZ, 0x2 ;  /* 0x0000001104087211 */ /* 0x000fe200078f10ff */
[----:B------:R-:W-:Y:S01]  /*1900*/  IMAD R7, R18, R19, RZ ;  /* 0x0000001312077224 */ /* 0x000fe200078e02ff */
[----:B------:R-:W-:Y:S02]  /*1910*/  @P5 IADD3 R25, R25, 0x1, RZ ;  /* 0x0000000119195810 */ /* 0x000fe40007ffe0ff */
[----:B------:R-:W-:Y:S01]  /*1920*/  ISETP.LT.U32.AND P0, PT, R20, R9, PT ;  /* 0x000000091400720c */ /* 0x000fe20003f01070 */
[----:B------:R-:W-:Y:S01]  /*1930*/  IMAD R7, R22, R7, RZ ;  /* 0x0000000716077224 */ /* 0x000fe200078e02ff */
[----:B------:R-:W-:Y:S01]  /*1940*/  SHF.R.S32.HI R23, RZ, 0x1f, R9 ;  /* 0x0000001fff177819 */ /* 0x000fe20000011409 */
[----:B------:R-:W-:Y:S01]  /*1950*/  @!P2 IMAD.MOV R25, RZ, RZ, -R25 ;  /* 0x000000ffff19a224 */ /* 0x000fe200078e0a19 */
[----:B------:R-:W-:-:S02]  /*1960*/  SHF.R.S32.HI R18, RZ, 0x2, R8 ;  /* 0x00000002ff127819 */ /* 0x000fc40000011408 */
[C---:B------:R-:W-:Y:S02]  /*1970*/  ISETP.LT.AND.EX P2, PT, R21.reuse, R23, PT, P0 ;  /* 0x000000171500720c */ /* 0x040fe40003f41300 */
[----:B------:R-:W-:Y:S02]  /*1980*/  ISETP.GE.AND P0, PT, R18, c[0x0][0x314], PT ;  /* 0x0000c50012007a0c */ /* 0x000fe40003f06270 */
[----:B------:R-:W-:Y:S02]  /*1990*/  LOP3.LUT R22, R8, 0xfffffffc, RZ, 0xc0, !PT ;  /* 0xfffffffc08167812 */ /* 0x000fe400078ec0ff */
[----:B------:R-:W-:Y:S01]  /*19a0*/  SEL R9, R20, R9, P2 ;  /* 0x0000000914097207 */ /* 0x000fe20001000000 */
[----:B------:R-:W-:Y:S01]  /*19b0*/  IMAD.MOV.U32 R20, RZ, RZ, -0x800000 ;  /* 0xff800000ff147424 */ /* 0x000fe200078e00ff */
[----:B------:R-:W-:Y:S01]  /*19c0*/  SEL R8, R21, R23, P2 ;  /* 0x0000001715087207 */ /* 0x000fe20001000000 */
[----:B------:R-:W-:Y:S01]  /*19d0*/  IMAD.IADD R23, R17, 0x1, -R22 ;  /* 0x0000000111177824 */ /* 0x000fe200078e0a16 */
[----:B------:R-:W-:-:S05]  /*19e0*/  SEL R6, R6, R25, !P4 ;  /* 0x0000001906067207 */ /* 0x000fca0006000000 */
[----:B------:R-:W-:Y:S05]  /*19f0*/  @P0 BRA `(.L_x_107) ;  /* 0x0000010000000947 */ /* 0x000fea0003800000 */
[----:B------:R-:W-:Y:S02]  /*1a00*/  IADD3 R22, P2, R11, -UR8, RZ ;  /* 0x800000080b167c10 */ /* 0x000fe4000ff5e0ff */
[----:B------:R-:W-:Y:S02]  /*1a10*/  SHF.R.S32.HI R21, RZ, 0x1f, R23 ;  /* 0x0000001fff157819 */ /* 0x000fe40000011417 */
[----:B------:R-:W-:Y:S02]  /*1a20*/  ISETP.GT.U32.AND P0, PT, R22, R23, PT ;  /* 0x000000171600720c */ /* 0x000fe40003f04070 */
[----:B------:R-:W-:-:S04]  /*1a30*/  IADD3.X R22, R5, ~UR7, RZ, P2, !PT ;  /* 0x8000000705167c10 */ /* 0x000fc800097fe4ff */
[----:B------:R-:W-:-:S13]  /*1a40*/  ISETP.GT.AND.EX P0, PT, R22, R21, PT, P0 ;  /* 0x000000151600720c */ /* 0x000fda0003f04300 */
[----:B------:R-:W-:Y:S05]  /*1a50*/  @!P0 BRA `(.L_x_107) ;  /* 0x000000a000008947 */ /* 0x000fea0003800000 */
[----:B------:R-:W-:Y:S01]  /*1a60*/  IADD3 R24, P0, R23, UR8, RZ ;  /* 0x0000000817187c10 */ /* 0x000fe2000ff1e0ff */
[----:B------:R-:W-:Y:S01]  /*1a70*/  IMAD R20, R5, R18, RZ ;  /* 0x0000001205147224 */ /* 0x000fe200078e02ff */
[----:B------:R-:W-:Y:S02]  /*1a80*/  SHF.R.S32.HI R22, RZ, 0x1f, R18 ;  /* 0x0000001fff167819 */ /* 0x000fe40000011412 */
[----:B------:R-:W-:-:S03]  /*1a90*/  IADD3.X R25, R21, UR7, RZ, P0, !PT ;  /* 0x0000000715197c10 */ /* 0x000fc600087fe4ff */
[C---:B------:R-:W-:Y:S02]  /*1aa0*/  IMAD R20, R11.reuse, R22, R20 ;  /* 0x000000160b147224 */ /* 0x040fe400078e0214 */
[----:B------:R-:W-:-:S04]  /*1ab0*/  IMAD.WIDE.U32 R24, R11, R18, R24 ;  /* 0x000000120b187225 */ /* 0x000fc800078e0018 */
[----:B------:R-:W-:Y:S01]  /*1ac0*/  IMAD.IADD R20, R25, 0x1, R20 ;  /* 0x0000000119147824 */ /* 0x000fe200078e0214 */
[----:B------:R-:W-:-:S04]  /*1ad0*/  LEA R26, P0, R24, c[0x0][0x208], 0x2 ;  /* 0x00008200181a7a11 */ /* 0x000fc800078010ff */
[----:B------:R-:W-:-:S05]  /*1ae0*/  LEA.HI.X R27, R24, c[0x0][0x20c], R20, 0x2, P0 ;  /* 0x00008300181b7a11 */ /* 0x000fca00000f1414 */
[----:B------:R0:W5:Y:S04]  /*1af0*/  LDG.E R20, [R26.64] ;  /* 0x0000000a1a147981 */ /* 0x000168000c1e1900 */
.L_x_107:
[----:B------:R-:W-:Y:S05]  /*1b00*/  BSYNC B0 ;  /* 0x0000000000007941 */ /* 0x000fea0003800000 */
.L_x_106:
[C---:B------:R-:W-:Y:S01]  /*1b10*/  ISETP.GT.AND P0, PT, R17.reuse, 0x7f, PT ;  /* 0x0000007f1100780c */ /* 0x040fe20003f04270 */
[----:B------:R-:W-:Y:S01]  /*1b20*/  IMAD.MOV.U32 R29, RZ, RZ, -0x800000 ;  /* 0xff800000ff1d7424 */ /* 0x000fe200078e00ff */
[----:B------:R-:W-:Y:S01]  /*1b30*/  LOP3.LUT P2, RZ, R17, 0x1f, RZ, 0xc0, !PT ;  /* 0x0000001f11ff7812 */ /* 0x000fe2000784c0ff */
[----:B------:R-:W-:Y:S01]  /*1b40*/  IMAD R19, R6, R19, RZ ;  /* 0x0000001306137224 */ /* 0x000fe200078e02ff */
[----:B------:R-:W-:Y:S01]  /*1b50*/  ISETP.GT.AND P3, PT, R3, RZ, PT ;  /* 0x000000ff0300720c */ /* 0x000fe20003f64270 */
[----:B------:R-:W-:Y:S01]  /*1b60*/  BSSY B1, `(.L_x_108) ;  /* 0x00001f4000017945 */ /* 0x000fe20003800000 */
[----:B------:R-:W-:Y:S01]  /*1b70*/  ISETP.GT.OR P2, PT, R17, 0x7f, P2 ;  /* 0x0000007f1100780c */ /* 0x000fe20001744670 */
[----:B------:R-:W-:-:S06]  /*1b80*/  IMAD.MOV.U32 R28, RZ, RZ, 0x7f800000 ;  /* 0x7f800000ff1c7424 */ /* 0x000fcc00078e00ff */
[----:B------:R-:W-:Y:S01]  /*1b90*/  @!P0 IMAD R23, R18, 0x5, R23 ;  /* 0x0000000512178824 */ /* 0x000fe200078e0217 */
[----:B------:R-:W-:-:S04]  /*1ba0*/  @!P0 LEA.HI R21, R4, R17, RZ, 0x5 ;  /* 0x0000001104158211 */ /* 0x000fc800078f28ff */
[----:B-----5:R-:W-:Y:S01]  /*1bb0*/  @!P0 STS [R23.X4], R20 ;  /* 0x0000001417008388 */ /* 0x020fe20000004800 */
[----:B------:R-:W-:Y:S02]  /*1bc0*/  @!P0 LOP3.LUT R22, R21, 0xffffffe0, RZ, 0xc0, !PT ;  /* 0xffffffe015168812 */ /* 0x000fe400078ec0ff */
[----:B------:R-:W-:-:S03]  /*1bd0*/  @!P0 SHF.R.S32.HI R21, RZ, 0x5, R21 ;  /* 0x00000005ff158819 */ /* 0x000fc60000011415 */
[----:B------:R-:W-:-:S04]  /*1be0*/  @!P0 IMAD.IADD R22, R17, 0x1, -R22 ;  /* 0x0000000111168824 */ /* 0x000fc800078e0a16 */
[----:B------:R-:W-:Y:S01]  /*1bf0*/  @!P0 IMAD R21, R22, 0x5, R21 ;  /* 0x0000000516158824 */ /* 0x000fe200078e0215 */
[----:B------:R-:W-:Y:S06]  /*1c00*/  BAR.SYNC.DEFER_BLOCKING 0x0 ;  /* 0x0000000000007b1d */ /* 0x000fec0000010000 */
[----:B------:R-:W1:Y:S04]  /*1c10*/  @!P0 LDS R29, [R21.X4] ;  /* 0x00000000151d8984 */ /* 0x000e680000004800 */
[----:B-1----:R-:W1:Y:S02]  /*1c20*/  SHFL.BFLY PT, R22, R29, 0x10, 0x1f ;  /* 0x0e001f001d167f89 */ /* 0x002e6400000e0000 */
[----:B-1----:R-:W-:-:S05]  /*1c30*/  FMNMX.FTZ R22, R22, R29, !PT ;  /* 0x0000001d16167209 */ /* 0x002fca0007810000 */
[----:B------:R-:W1:Y:S02]  /*1c40*/  SHFL.BFLY PT, R25, R22, 0x8, 0x1f ;  /* 0x0d001f0016197f89 */ /* 0x000e6400000e0000 */
[----:B-1----:R-:W-:-:S05]  /*1c50*/  FMNMX.FTZ R25, R22, R25, !PT ;  /* 0x0000001916197209 */ /* 0x002fca0007810000 */
[----:B------:R-:W1:Y:S02]  /*1c60*/  SHFL.BFLY PT, R24, R25, 0x4, 0x1f ;  /* 0x0c801f0019187f89 */ /* 0x000e6400000e0000 */
[----:B-1----:R-:W-:-:S05]  /*1c70*/  FMNMX.FTZ R24, R25, R24, !PT ;  /* 0x0000001819187209 */ /* 0x002fca0007810000 */
[----:B0-----:R-:W0:Y:S02]  /*1c80*/  SHFL.BFLY PT, R27, R24, 0x2, 0x1f ;  /* 0x0c401f00181b7f89 */ /* 0x001e2400000e0000 */
[----:B0-----:R-:W-:-:S05]  /*1c90*/  FMNMX.FTZ R27, R24, R27, !PT ;  /* 0x0000001b181b7209 */ /* 0x001fca0007810000 */
[----:B------:R-:W0:Y:S02]  /*1ca0*/  SHFL.BFLY PT, R18, R27, 0x1, 0x1f ;  /* 0x0c201f001b127f89 */ /* 0x000e2400000e0000 */
[----:B0-----:R-:W-:-:S04]  /*1cb0*/  FMNMX.FTZ R18, R27, R18, !PT ;  /* 0x000000121b127209 */ /* 0x001fc80007810000 */
[----:B------:R-:W-:-:S04]  /*1cc0*/  FSETP.NEU.FTZ.AND P0, PT, R18, -INF , PT ;  /* 0xff8000001200780b */ /* 0x000fc80003f1d000 */
[----:B------:R-:W-:-:S05]  /*1cd0*/  FSEL R18, R18, RZ, P0 ;  /* 0x000000ff12127208 */ /* 0x000fca0000000000 */
[----:B------:R-:W-:-:S04]  /*1ce0*/  FADD.FTZ R21, -R18, R29 ;  /* 0x0000001d12157221 */ /* 0x000fc80000010100 */
[----:B------:R-:W-:-:S06]  /*1cf0*/  FMUL.FTZ R21, R21, 1.4426950216293334961 ;  /* 0x3fb8aa3b15157820 */ /* 0x000fcc0000410000 */
[----:B------:R-:W0:Y:S02]  /*1d00*/  MUFU.EX2 R21, R21 ;  /* 0x0000001500157308 */ /* 0x000e240000000800 */
[----:B0-----:R-:W0:Y:S02]  /*1d10*/  SHFL.BFLY PT, R22, R21, 0x10, 0x1f ;  /* 0x0e001f0015167f89 */ /* 0x001e2400000e0000 */
[----:B0-----:R-:W-:-:S05]  /*1d20*/  FADD.FTZ R22, R21, R22 ;  /* 0x0000001615167221 */ /* 0x001fca0000010000 */
[----:B------:R-:W0:Y:S02]  /*1d30*/  SHFL.BFLY PT, R25, R22, 0x8, 0x1f ;  /* 0x0d001f0016197f89 */ /* 0x000e2400000e0000 */
[----:B0-----:R-:W-:Y:S01]  /*1d40*/  FADD.FTZ R25, R22, R25 ;  /* 0x0000001916197221 */ /* 0x001fe20000010000 */
[----:B------:R-:W-:-:S04]  /*1d50*/  SHF.R.S32.HI R22, RZ, 0x1f, R3 ;  /* 0x0000001fff167819 */ /* 0x000fc80000011403 */
[----:B------:R-:W0:Y:S02]  /*1d60*/  SHFL.BFLY PT, R24, R25, 0x4, 0x1f ;  /* 0x0c801f0019187f89 */ /* 0x000e2400000e0000 */
[----:B0-----:R-:W-:-:S05]  /*1d70*/  FADD.FTZ R24, R25, R24 ;  /* 0x0000001819187221 */ /* 0x001fca0000010000 */
[----:B------:R-:W0:Y:S02]  /*1d80*/  SHFL.BFLY PT, R23, R24, 0x2, 0x1f ;  /* 0x0c401f0018177f89 */ /* 0x000e2400000e0000 */
[----:B0-----:R-:W-:-:S05]  /*1d90*/  FADD.FTZ R23, R24, R23 ;  /* 0x0000001718177221 */ /* 0x001fca0000010000 */
[----:B------:R-:W0:Y:S02]  /*1da0*/  SHFL.BFLY PT, R20, R23, 0x1, 0x1f ;  /* 0x0c201f0017147f89 */ /* 0x000e2400000e0000 */
[----:B0-----:R-:W-:Y:S01]  /*1db0*/  FADD.FTZ R26, R23, R20 ;  /* 0x00000014171a7221 */ /* 0x001fe20000010000 */
[----:B------:R-:W-:Y:S01]  /*1dc0*/  LEA.HI.SX32 R20, R3, 0x1, 0x1 ;  /* 0x0000000103147811 */ /* 0x000fe200078f0aff */
[----:B------:R-:W-:-:S03]  /*1dd0*/  @!P3 IMAD.MOV R20, RZ, RZ, R22 ;  /* 0x000000ffff14b224 */ /* 0x000fc600078e0216 */
[----:B------:R-:W-:Y:S01]  /*1de0*/  FSETP.NE.FTZ.AND P0, PT, R26, RZ, PT ;  /* 0x000000ff1a00720b */ /* 0x000fe20003f15000 */
[----:B------:R-:W-:-:S12]  /*1df0*/  IMAD R6, R19, R20, RZ ;  /* 0x0000001413067224 */ /* 0x000fd800078e02ff */
[----:B------:R-:W0:Y:S02]  /*1e00*/  @P0 MUFU.LG2 R21, R26 ;  /* 0x0000001a00150308 */ /* 0x000e240000000c00 */
[----:B0-----:R-:W-:Y:S01]  /*1e10*/  @P0 FFMA.FTZ R28, R21, 0.69314718246459960938, R18 ;  /* 0x3f317218151c0823 */ /* 0x001fe20000010012 */
[----:B------:R-:W-:Y:S05]  /*1e20*/  @P2 BRA `(.L_x_109) ;  /* 0x00001c7000002947 */ /* 0x000fea0003800000 */
[----:B------:R-:W-:Y:S01]  /*1e30*/  ULDC.U8 UR4, c[0x0][0x328] ;  /* 0x0000ca0000047ab9 */ /* 0x000fe20000000000 */
[----:B------:R-:W-:Y:S02]  /*1e40*/  LEA.HI R4, R4, R17, RZ, 0x5 ;  /* 0x0000001104047211 */ /* 0x000fe400078f28ff */
[----:B------:R-:W-:Y:S02]  /*1e50*/  ISETP.NE.AND P2, PT, RZ, UR4, PT ;  /* 0x00000004ff007c0c */ /* 0x000fe4000bf45270 */
[----:B------:R-:W-:-:S04]  /*1e60*/  SHF.R.S32.HI R4, RZ, 0x5, R4 ;  /* 0x00000005ff047819 */ /* 0x000fc80000011404 */
[----:B------:R-:W-:-:S04]  /*1e70*/  IADD3 R36, P0, R4, UR8, RZ ;  /* 0x0000000804247c10 */ /* 0x000fc8000ff1e0ff */
[----:B------:R-:W-:-:S03]  /*1e80*/  LEA.HI.X.SX32 R37, R4, UR7, 0x1, P0 ;  /* 0x0000000704257c11 */ /* 0x000fc600080f0eff */
        /* <DEDUP_REMOVED lines=43> */
.L_x_112:
        /* <DEDUP_REMOVED lines=22> */
.L_x_113:
[----:B------:R-:W-:Y:S05]  /*22a0*/  BSYNC B0 ;  /* 0x0000000000007941 */ /* 0x000fea0003800000 */
.L_x_111:
[----:B------:R-:W-:Y:S01]  /*22b0*/  LOP3.LUT R19, R17, R0, RZ, 0xfc, !PT ;  /* 0x0000000011137212 */ /* 0x000fe200078efcff */
[----:B------:R-:W-:Y:S03]  /*22c0*/  BSSY B0, `(.L_x_114) ;  /* 0x0000028000007945 */ /* 0x000fe60003800000 */
[----:B------:R-:W-:-:S13]  /*22d0*/  ISETP.NE.U32.AND P0, PT, R19, RZ, PT ;  /* 0x000000ff1300720c */ /* 0x000fda0003f05070 */
[----:B------:R-:W-:Y:S05]  /*22e0*/  @!P0 BRA `(.L_x_115) ;  /* 0x000000f000008947 */ /* 0x000fea0003800000 */
[----:B------:R-:W-:Y:S01]  /*22f0*/  IMAD.MOV.U32 R24, RZ, RZ, R30 ;  /* 0x000000ffff187224 */ /* 0x000fe200078e001e */
[----:B------:R-:W-:Y:S02]  /*2300*/  MOV R23, R0 ;  /* 0x0000000000177202 */ /* 0x000fe40000000f00 */
[----:B------:R-:W-:Y:S02]  /*2310*/  MOV R22, 0x2330 ;  /* 0x0000233000167802 */ /* 0x000fe40000000f00 */
[----:B------:R-:W-:Y:S05]  /*2320*/  CALL.REL.NOINC `($__internal_2_$__cuda_sm20_div_s64) ;  /* 0x0000219000007944 */ /* 0x000fea0003c00000 */
        /* <DEDUP_REMOVED lines=11> */
.L_x_115:
        /* <DEDUP_REMOVED lines=22> */
.L_x_116:
[----:B------:R-:W-:Y:S05]  /*2540*/  BSYNC B0 ;  /* 0x0000000000007941 */ /* 0x000fea0003800000 */
.L_x_114:
        /* <DEDUP_REMOVED lines=11> */
[----:B------:R-:W-:Y:S05]  /*2600*/  CALL.REL.NOINC `($__internal_2_$__cuda_sm20_div_s64) ;  /* 0x00001eb000007944 */ /* 0x000fea0003c00000 */
[----:B------:R-:W-:-:S04]  /*2610*/  IADD3 R17, P0, RZ, -R20, RZ ;  /* 0x80000014ff117210 */ /* 0x000fc80007f1e0ff */
[----:B------:R-:W-:Y:S01]  /*2620*/  IADD3.X R18, RZ, ~R21, RZ, P0, !PT ;  /* 0x80000015ff127210 */ /* 0x000fe200007fe4ff */
[----:B------:R-:W-:-:S04]  /*2630*/  IMAD.WIDE.U32 R36, R5, R17, R36 ;  /* 0x0000001105247225 */ /* 0x000fc800078e0024 */
[----:B------:R-:W-:-:S04]  /*2640*/  IMAD R18, R18, R5, RZ ;  /* 0x0000000512127224 */ /* 0x000fc800078e02ff */
[----:B------:R-:W-:-:S05]  /*2650*/  IMAD R4, R4, R17, R18 ;  /* 0x0000001104047224 */ /* 0x000fca00078e0212 */
[----:B------:R-:W-:Y:S01]  /*2660*/  IADD3 R4, R37, R4, RZ ;  /* 0x0000000425047210 */ /* 0x000fe20007ffe0ff */
[----:B------:R-:W-:Y:S05]  /*2670*/  BRA `(.L_x_119) ;  /* 0x0000016000007947 */ /* 0x000fea0003800000 */
.L_x_118:
        /* <DEDUP_REMOVED lines=22> */
.L_x_119:
[----:B------:R-:W-:Y:S05]  /*27e0*/  BSYNC B0 ;  /* 0x0000000000007941 */ /* 0x000fea0003800000 */
.L_x_117:
        /* <DEDUP_REMOVED lines=38> */
[----:B------:R-:W-:Y:S05]  /*2a50*/  CALL.REL.NOINC `($__internal_2_$__cuda_sm20_div_s64) ;  /* 0x00001a6000007944 */ /* 0x000fea0003c00000 */
        /* <DEDUP_REMOVED lines=12> */
.L_x_121:
        /* <DEDUP_REMOVED lines=23> */
.L_x_122:
[----:B------:R-:W-:Y:S05]  /*2c90*/  BSYNC B0 ;  /* 0x0000000000007941 */ /* 0x000fea0003800000 */
.L_x_120:
        /* <DEDUP_REMOVED lines=19> */
.L_x_124:
        /* <DEDUP_REMOVED lines=22> */
.L_x_125:
[----:B------:R-:W-:Y:S05]  /*2f30*/  BSYNC B0 ;  /* 0x0000000000007941 */ /* 0x000fea0003800000 */
.L_x_123:
        /* <DEDUP_REMOVED lines=10> */
[----:B------:R-:W-:Y:S02]  /*2fe0*/  IADD3 R18, P0, RZ, -R20, RZ ;  /* 0x80000014ff127210 */ /* 0x000fe40007f1e0ff */
[----:B------:R-:W-:Y:S02]  /*2ff0*/  MOV R22, R42 ;  /* 0x0000002a00167202 */ /* 0x000fe40000000f00 */
[----:B------:R-:W-:Y:S02]  /*3000*/  IADD3.X R17, RZ, ~R21, RZ, P0, !PT ;  /* 0x80000015ff117210 */ /* 0x000fe400007fe4ff */
[----:B------:R-:W-:-:S03]  /*3010*/  MOV R23, R43 ;  /* 0x0000002b00177202 */ /* 0x000fc60000000f00 */
[----:B------:R-:W-:Y:S02]  /*3020*/  IMAD R17, R17, R14, RZ ;  /* 0x0000000e11117224 */ /* 0x000fe400078e02ff */
[----:B------:R-:W-:-:S04]  /*3030*/  IMAD.WIDE.U32 R22, R14, R18, R22 ;  /* 0x000000120e167225 */ /* 0x000fc800078e0016 */
[----:B------:R-:W-:Y:S01]  /*3040*/  IMAD R13, R13, R18, R17 ;  /* 0x000000120d0d7224 */ /* 0x000fe200078e0211 */
[----:B------:R-:W-:-:S04]  /*3050*/  MOV R14, R22 ;  /* 0x00000016000e7202 */ /* 0x000fc80000000f00 */
[----:B------:R-:W-:Y:S01]  /*3060*/  IADD3 R13, R23, R13, RZ ;  /* 0x0000000d170d7210 */ /* 0x000fe20007ffe0ff */
[----:B------:R-:W-:Y:S05]  /*3070*/  BRA `(.L_x_128) ;  /* 0x0000017000007947 */ /* 0x000fea0003800000 */
.L_x_127:
        /* <DEDUP_REMOVED lines=20> */
[----:B------:R-:W-:Y:S02]  /*31c0*/  IADD3 R17, -R18, RZ, RZ ;  /* 0x000000ff12117210 */ /* 0x000fe40007ffe1ff */
[----:B------:R-:W-:-:S03]  /*31d0*/  MOV R20, R18 ;  /* 0x0000001200147202 */ /* 0x000fc60000000f00 */
[----:B------:R-:W-:Y:S02]  /*31e0*/  IMAD R14, R14, R17, R42 ;  /* 0x000000110e0e7224 */ /* 0x000fe400078e022a */
.L_x_128:
[----:B------:R-:W-:Y:S05]  /*31f0*/  BSYNC B0 ;  /* 0x0000000000007941 */ /* 0x000fea0003800000 */
.L_x_126:
[----:B------:R-:W-:Y:S01]  /*3200*/  LOP3.LUT R19, R41, R10, RZ, 0xfc, !PT ;  /* 0x0000000a29137212 */ /* 0x000fe200078efcff */
[-C--:B------:R-:W-:Y:S01]  /*3210*/  IMAD R17, R21, R7.reuse, RZ ;  /* 0x0000000715117224 */ /* 0x080fe200078e02ff */
[----:B------:R-:W-:Y:S01]  /*3220*/  SHF.R.S32.HI R18, RZ, 0x1f, R7 ;  /* 0x0000001fff127819 */ /* 0x000fe20000011407 */
[----:B------:R-:W-:Y:S01]  /*3230*/  IMAD R44, R25, c[0x0][0x214], RZ ;  /* 0x00008500192c7a24 */ /* 0x000fe200078e02ff */
[----:B------:R-:W-:Y:S01]  /*3240*/  ISETP.NE.U32.AND P0, PT, R19, RZ, PT ;  /* 0x000000ff1300720c */ /* 0x000fe20003f05070 */
[----:B------:R-:W-:Y:S01]  /*3250*/  IMAD.WIDE.U32 R42, R20, R7, RZ ;  /* 0x00000007142a7225 */ /* 0x000fe200078e00ff */
[----:B------:R-:W-:Y:S01]  /*3260*/  SHF.R.S32.HI R21, RZ, 0x1f, R2 ;  /* 0x0000001fff157819 */ /* 0x000fe20000011402 */
[----:B------:R-:W-:Y:S02]  /*3270*/  BSSY B0, `(.L_x_129) ;  /* 0x0000036000007945 */ /* 0x000fe40003800000 */
[----:B------:R-:W-:Y:S01]  /*3280*/  IMAD R7, R18, R20, R17 ;  /* 0x0000001412077224 */ /* 0x000fe200078e0211 */
[----:B------:R-:W-:Y:S01]  /*3290*/  SHF.R.S32.HI R17, RZ, 0x1f, R44 ;  /* 0x0000001fff117819 */ /* 0x000fe2000001142c */
[----:B------:R-:W-:-:S02]  /*32a0*/  IMAD R13, R13, R2, RZ ;  /* 0x000000020d0d7224 */ /* 0x000fc400078e02ff */
[----:B------:R-:W-:Y:S01]  /*32b0*/  IMAD R18, R15, R44, RZ ;  /* 0x0000002c0f127224 */ /* 0x000fe200078e02ff */
[----:B------:R-:W-:Y:S01]  /*32c0*/  IADD3 R7, R43, R7, RZ ;  /* 0x000000072b077210 */ /* 0x000fe20007ffe0ff */
[----:B------:R-:W-:Y:S02]  /*32d0*/  IMAD R13, R21, R14, R13 ;  /* 0x0000000e150d7224 */ /* 0x000fe400078e020d */
[----:B------:R-:W-:-:S04]  /*32e0*/  IMAD.WIDE.U32 R14, R14, R2, RZ ;  /* 0x000000020e0e7225 */ /* 0x000fc800078e00ff */
[----:B------:R-:W-:Y:S01]  /*32f0*/  IMAD R17, R17, R16, R18 ;  /* 0x0000001011117224 */ /* 0x000fe200078e0212 */
[----:B------:R-:W-:Y:S01]  /*3300*/  IADD3 R13, R15, R13, RZ ;  /* 0x0000000d0f0d7210 */ /* 0x000fe20007ffe0ff */
[----:B------:R-:W-:-:S05]  /*3310*/  IMAD.WIDE.U32 R44, R16, R44, RZ ;  /* 0x0000002c102c7225 */ /* 0x000fca00078e00ff */
[----:B------:R-:W-:Y:S01]  /*3320*/  IADD3 R2, R45, R17, RZ ;  /* 0x000000112d027210 */ /* 0x000fe20007ffe0ff */
[----:B------:R-:W-:Y:S05]  /*3330*/  @!P0 BRA `(.L_x_130) ;  /* 0x0000012000008947 */ /* 0x000fea0003800000 */
[----:B------:R-:W-:Y:S01]  /*3340*/  IMAD.MOV.U32 R18, RZ, RZ, R40 ;  /* 0x000000ffff127224 */ /* 0x000fe200078e0028 */
[----:B------:R-:W-:Y:S01]  /*3350*/  MOV R24, R12 ;  /* 0x0000000c00187202 */ /* 0x000fe20000000f00 */
[----:B------:R-:W-:Y:S01]  /*3360*/  IMAD.MOV.U32 R17, RZ, RZ, R41 ;  /* 0x000000ffff117224 */ /* 0x000fe200078e0029 */
[----:B------:R-:W-:Y:S02]  /*3370*/  MOV R23, R10 ;  /* 0x0000000a00177202 */ /* 0x000fe40000000f00 */
[----:B------:R-:W-:Y:S02]  /*3380*/  MOV R22, 0x33a0 ;  /* 0x000033a000167802 */ /* 0x000fe40000000f00 */
[----:B------:R-:W-:Y:S05]  /*3390*/  CALL.REL.NOINC `($__internal_2_$__cuda_sm20_div_s64) ;  /* 0x0000112000007944 */ /* 0x000fea0003c00000 */
        /* <DEDUP_REMOVED lines=12> */
.L_x_130:
        /* <DEDUP_REMOVED lines=23> */
.L_x_131:
[----:B------:R-:W-:Y:S05]  /*35d0*/  BSYNC B0 ;  /* 0x0000000000007941 */ /* 0x000fea0003800000 */
.L_x_129:
        /* <DEDUP_REMOVED lines=29> */
.L_x_133:
        /* <DEDUP_REMOVED lines=23> */
.L_x_134:
[----:B------:R-:W-:Y:S05]  /*3920*/  BSYNC B0 ;  /* 0x0000000000007941 */ /* 0x000fea0003800000 */
.L_x_132:
[----:B------:R-:W-:-:S04]  /*3930*/  IADD3 R31, P1, P0, R36, R32, R30 ;  /* 0x00000020241f7210 */ /* 0x000fc8000783e01e */
[----:B------:R-:W-:Y:S02]  /*3940*/  IADD3 R31, P3, P2, R42, R31, R44 ;  /* 0x0000001f2a1f7210 */ /* 0x000fe40007a7e02c */
[----:B------:R-:W-:Y:S01]  /*3950*/  IADD3.X R0, R4, R5, R0, P1, P0 ;  /* 0x0000000504007210 */ /* 0x000fe20000fe0400 */
[----:B------:R-:W-:Y:S01]  /*3960*/  IMAD R5, R21, R6, RZ ;  /* 0x0000000615057224 */ /* 0x000fe200078e02ff */
[----:B------:R-:W-:Y:S02]  /*3970*/  IADD3 R14, P1, P0, R46, R31, R14 ;  /* 0x0000001f2e0e7210 */ /* 0x000fe4000783e00e */
[----:B------:R-:W-:Y:S02]  /*3980*/  IADD3.X R0, R7, R0, R2, P3, P2 ;  /* 0x0000000007007210 */ /* 0x000fe40001fe4402 */
[----:B------:R-:W-:Y:S02]  /*3990*/  SHF.R.S32.HI R2, RZ, 0x1f, R6 ;  /* 0x0000001fff027819 */ /* 0x000fe40000011406 */
[----:B------:R-:W-:-:S02]  /*39a0*/  IADD3.X R15, R10, R0, R13, P1, P0 ;  /* 0x000000000a0f7210 */ /* 0x000fc40000fe040d */
[----:B------:R-:W-:Y:S01]  /*39b0*/  SHF.R.S32.HI R0, RZ, 0x1f, R3 ;  /* 0x0000001fff007819 */ /* 0x000fe20000011403 */
[-C--:B------:R-:W-:Y:S02]  /*39c0*/  IMAD R2, R2, R20.reuse, R5 ;  /* 0x0000001402027224 */ /* 0x080fe400078e0205 */
[----:B------:R-:W-:-:S04]  /*39d0*/  IMAD.WIDE.U32 R14, R6, R20, R14 ;  /* 0x00000014060e7225 */ /* 0x000fc800078e000e */
[----:B------:R-:W-:Y:S02]  /*39e0*/  IMAD R5, R8, R3, RZ ;  /* 0x0000000308057224 */ /* 0x000fe400078e02ff */
        /* <DEDUP_REMOVED lines=8> */
.L_x_110:
[----:B------:R-:W-:-:S04]  /*3a70*/  LEA R2, P0, R36, c[0x0][0x200], 0x2 ;  /* 0x0000800024027a11 */ /* 0x000fc800078010ff */
[----:B------:R-:W-:-:S05]  /*3a80*/  LEA.HI.X R3, R36, c[0x0][0x204], R37, 0x2, P0 ;  /* 0x0000810024037a11 */ /* 0x000fca00000f1425 */
[----:B------:R0:W-:Y:S04]  /*3a90*/  STG.E [R2.64], R28 ;  /* 0x0000001c02007986 */ /* 0x0001e8000c10190a */
.L_x_109:
[----:B------:R-:W-:Y:S05]  /*3aa0*/  BSYNC B1 ;  /* 0x0000000000017941 */ /* 0x000fea0003800000 */
.L_x_108:
[----:B------:R-:W1:Y:S01]  /*3ab0*/  S2R R0, SR_TID.X ;  /* 0x0000000000007919 */ /* 0x000e620000002100 */
[----:B0-----:R-:W-:Y:S01]  /*3ac0*/  IMAD.MOV.U32 R2, RZ, RZ, c[0x0][0x314] ;  /* 0x0000c500ff027624 */ /* 0x001fe200078e00ff */
[----:B------:R-:W-:Y:S01]  /*3ad0*/  CS2R R6, SRZ ;  /* 0x0000000000067805 */ /* 0x000fe2000001ff00 */
[----:B------:R-:W-:Y:S01]  /*3ae0*/  IMAD.MOV.U32 R9, RZ, RZ, RZ ;  /* 0x000000ffff097224 */ /* 0x000fe200078e00ff */
[----:B------:R-:W-:Y:S01]  /*3af0*/  CS2R R4, SRZ ;  /* 0x0000000000047805 */ /* 0x000fe2000001ff00 */
[----:B-1----:R-:W-:-:S04]  /*3b00*/  SHF.R.S32.HI R3, RZ, 0x1f, R0 ;  /* 0x0000001fff037819 */ /* 0x002fc80000011400 */
[----:B------:R-:W-:-:S04]  /*3b10*/  LEA.HI R20, R3, R0, RZ, 0x5 ;  /* 0x0000000003147211 */ /* 0x000fc800078f28ff */
[----:B------:R-:W-:Y:S02]  /*3b20*/  LOP3.LUT R27, R20, 0xffffffe0, RZ, 0xc0, !PT ;  /* 0xffffffe0141b7812 */ /* 0x000fe400078ec0ff */
[----:B------:R-:W-:-:S03]  /*3b30*/  SHF.R.S32.HI R20, RZ, 0x5, R20 ;  /* 0x00000005ff147819 */ /* 0x000fc60000011414 */
[----:B------:R-:W-:-:S05]  /*3b40*/  IMAD.IADD R27, R0, 0x1, -R27 ;  /* 0x00000001001b7824 */ /* 0x000fca00078e0a1b */
[----:B------:R-:W-:-:S04]  /*3b50*/  ISETP.GE.AND P0, PT, R27, c[0x0][0x314], PT ;  /* 0x0000c5001b007a0c */ /* 0x000fc80003f06270 */
[----:B------:R-:W-:-:S13]  /*3b60*/  ISETP.LT.AND P0, PT, R0, 0x80, !P0 ;  /* 0x000000800000780c */ /* 0x000fda0004701270 */
[----:B------:R-:W-:Y:S02]  /*3b70*/  @P0 FADD.FTZ R0, -R28, R29 ;  /* 0x0000001d1c000221 */ /* 0x000fe40000010100 */
[C---:B------:R-:W-:Y:S02]  /*3b80*/  @P0 IMAD R3, R27.reuse, 0x5, R20 ;  /* 0x000000051b030824 */ /* 0x040fe400078e0214 */
[----:B------:R-:W-:Y:S02]  /*3b90*/  @P0 FMUL.FTZ R0, R0, 1.4426950216293334961 ;  /* 0x3fb8aa3b00000820 */ /* 0x000fe40000410000 */
[----:B------:R-:W-:-:S04]  /*3ba0*/  IMAD.SHL.U32 R27, R27, 0x4, RZ ;  /* 0x000000041b1b7824 */ /* 0x000fc800078e00ff */
[----:B------:R-:W0:Y:S01]  /*3bb0*/  @P0 MUFU.EX2 R0, R0 ;  /* 0x0000000000000308 */ /* 0x000e220000000800 */
[----:B------:R-:W-:Y:S01]  /*3bc0*/  IADD3 R25, R27, 0x80, RZ ;  /* 0x000000801b197810 */ /* 0x000fe20007ffe0ff */
[----:B0-----:R0:W-:Y:S04]  /*3bd0*/  @P0 STS [R3.X4], R0 ;  /* 0x0000000003000388 */ /* 0x0011e80000004800 */
[----:B------:R-:W-:Y:S01]  /*3be0*/  BAR.SYNC.DEFER_BLOCKING 0x0 ;  /* 0x0000000000007b1d */ /* 0x000fe20000010000 */
[----:B------:R-:W-:Y:S02]  /*3bf0*/  ISETP.GE.AND P0, PT, R2, 0x1, PT ;  /* 0x000000010200780c */ /* 0x000fe40003f06270 */
[----:B0-----:R-:W-:Y:S01]  /*3c00*/  CS2R R2, SRZ ;  /* 0x0000000000027805 */ /* 0x001fe2000001ff00 */
[----:B------:R-:W-:-:S10]  /*3c10*/  IMAD.MOV.U32 R0, RZ, RZ, RZ ;  /* 0x000000ffff007224 */ /* 0x000fd400078e00ff */
        /* <DEDUP_REMOVED lines=10> */
[C---:B------:R-:W-:Y:S01]  /*3cc0*/  IADD3 R8, P0, R21.reuse, UR5, RZ ;  /* 0x0000000515087c10 */ /* 0x040fe2000ff1e0ff */
        /* <DEDUP_REMOVED lines=11> */
.L_x_138:
        /* <DEDUP_REMOVED lines=11> */
.L_x_137:
[----:B------:R-:W-:Y:S05]  /*3e30*/  BSYNC B0 ;  /* 0x0000000000007941 */ /* 0x000fea0003800000 */
.L_x_136:
        /* <DEDUP_REMOVED lines=15> */
.L_x_135:
        /* <DEDUP_REMOVED lines=11> */
[-C--:B------:R-:W-:Y:S02]  /*3fe0*/  IABS R2, R7.reuse ;  /* 0x0000000700027213 */ /* 0x080fe40000000000 */
[----:B------:R-:W-:Y:S02]  /*3ff0*/  IABS R9, R7 ;  /* 0x0000000700097213 */ /* 0x000fe40000000000 */
[----:B------:R-:W0:Y:S03]  /*4000*/  I2F.RP R6, R2 ;  /* 0x0000000200067306 */ /* 0x000e260000209400 */
[----:B------:R-:W-:-:S05]  /*4010*/  IMAD.MOV R9, RZ, RZ, -R9 ;  /* 0x000000ffff097224 */ /* 0x000fca00078e0a09 */
[----:B0-----:R-:W0:Y:S02]  /*4020*/  MUFU.RCP R14, R6 ;  /* 0x00000006000e7308 */ /* 0x001e240000001000 */
[----:B0-----:R-:W-:-:S06]  /*4030*/  IADD3 R14, R14, 0xffffffe, RZ ;  /* 0x0ffffffe0e0e7810 */ /* 0x001fcc0007ffe0ff */
[----:B------:R-:W0:Y:S02]  /*4040*/  F2I.FTZ.U32.TRUNC.NTZ R15, R14 ;  /* 0x0000000e000f7305 */ /* 0x000e24000021f000 */
[--C-:B0-----:R-:W-:Y:S02]  /*4050*/  IMAD.MOV R0, RZ, RZ, -R15.reuse ;  /* 0x000000ffff007224 */ /* 0x101fe400078e0a0f */
[----:B------:R-:W-:Y:S02]  /*4060*/  IMAD.MOV.U32 R14, RZ, RZ, RZ ;  /* 0x000000ffff0e7224 */ /* 0x000fe400078e00ff */
[----:B------:R-:W-:Y:S02]  /*4070*/  IMAD R11, R0, R2, RZ ;  /* 0x00000002000b7224 */ /* 0x000fe400078e02ff */
[----:B------:R-:W0:Y:S02]  /*4080*/  I2F.RP R0, R3 ;  /* 0x0000000300007306 */ /* 0x000e240000209400 */
[----:B------:R-:W-:-:S06]  /*4090*/  IMAD.HI.U32 R11, R15, R11, R14 ;  /* 0x0000000b0f0b7227 */ /* 0x000fcc00078e000e */
[----:B------:R-:W-:-:S04]  /*40a0*/  IMAD.HI.U32 R6, R11, R8, RZ ;  /* 0x000000080b067227 */ /* 0x000fc800078e00ff */
[----:B------:R-:W-:Y:S01]  /*40b0*/  IMAD R9, R6, R9, R8 ;  /* 0x0000000906097224 */ /* 0x000fe200078e0208 */
[----:B0-----:R-:W0:Y:S04]  /*40c0*/  MUFU.RCP R0, R0 ;  /* 0x0000000000007308 */ /* 0x001e280000001000 */
[----:B------:R-:W-:-:S13]  /*40d0*/  ISETP.GT.U32.AND P1, PT, R2, R9, PT ;  /* 0x000000090200720c */ /* 0x000fda0003f24070 */
[----:B------:R-:W-:Y:S01]  /*40e0*/  @!P1 IMAD.IADD R9, R9, 0x1, -R2 ;  /* 0x0000000109099824 */ /* 0x000fe200078e0a02 */
[----:B------:R-:W-:Y:S02]  /*40f0*/  @!P1 IADD3 R6, R6, 0x1, RZ ;  /* 0x0000000106069810 */ /* 0x000fe40007ffe0ff */
[----:B0-----:R-:W-:Y:S02]  /*4100*/  IADD3 R10, R0, 0xffffffe, RZ ;  /* 0x0ffffffe000a7810 */ /* 0x001fe40007ffe0ff */
[----:B------:R-:W-:Y:S02]  /*4110*/  ISETP.GE.U32.AND P2, PT, R9, R2, PT ;  /* 0x000000020900720c */ /* 0x000fe40003f46070 */
[----:B------:R-:W-:Y:S01]  /*4120*/  LOP3.LUT R2, R20, R7, RZ, 0x3c, !PT ;  /* 0x0000000714027212 */ /* 0x000fe200078e3cff */
[----:B------:R-:W0:Y:S01]  /*4130*/  F2I.FTZ.U32.TRUNC.NTZ R11, R10 ;  /* 0x0000000a000b7305 */ /* 0x000e22000021f000 */
[----:B------:R-:W-:Y:S02]  /*4140*/  ISETP.NE.AND P1, PT, R7, RZ, PT ;  /* 0x000000ff0700720c */ /* 0x000fe40003f25270 */
[----:B------:R-:W-:-:S07]  /*4150*/  ISETP.GE.AND P0, PT, R2, RZ, PT ;  /* 0x000000ff0200720c */ /* 0x000fce0003f06270 */
[----:B------:R-:W-:-:S06]  /*4160*/  @P2 IADD3 R6, R6, 0x1, RZ ;  /* 0x0000000106062810 */ /* 0x000fcc0007ffe0ff */
[----:B------:R-:W-:Y:S01]  /*4170*/  @!P0 IADD3 R6, -R6, RZ, RZ ;  /* 0x000000ff06068210 */ /* 0x000fe20007ffe1ff */
[--C-:B0-----:R-:W-:Y:S01]  /*4180*/  IMAD.MOV R2, RZ, RZ, -R11.reuse ;  /* 0x000000ffff027224 */ /* 0x101fe200078e0a0b */
[----:B------:R-:W-:Y:S01]  /*4190*/  @!P1 LOP3.LUT R6, RZ, R7, RZ, 0x33, !PT ;  /* 0x00000007ff069212 */ /* 0x000fe200078e33ff */
[----:B------:R-:W-:Y:S02]  /*41a0*/  IMAD.MOV.U32 R10, RZ, RZ, RZ ;  /* 0x000000ffff0a7224 */ /* 0x000fe400078e00ff */
[----:B------:R-:W-:Y:S02]  /*41b0*/  IMAD R2, R2, R3, RZ ;  /* 0x0000000302027224 */ /* 0x000fe400078e02ff */
[----:B------:R-:W-:Y:S02]  /*41c0*/  IMAD R7, R6, R7, RZ ;  /* 0x0000000706077224 */ /* 0x000fe400078e02ff */
[----:B------:R-:W-:-:S04]  /*41d0*/  IMAD.HI.U32 R2, R11, R2, R10 ;  /* 0x000000020b027227 */ /* 0x000fc800078e000a */
[----:B------:R-:W-:Y:S02]  /*41e0*/  IMAD.IADD R8, R20, 0x1, -R7 ;  /* 0x0000000114087824 */ /* 0x000fe400078e0a07 */
[----:B------:R-:W-:-:S03]  /*41f0*/  IMAD.WIDE.U32 R10, R6, c[0x0][0x1e0], RZ ;  /* 0x00007800060a7a25 */ /* 0x000fc600078e00ff */
[----:B------:R-:W-:Y:S02]  /*4200*/  IABS R0, R8 ;  /* 0x0000000800007213 */ /* 0x000fe40000000000 */
[----:B------:R-:W-:-:S03]  /*4210*/  LOP3.LUT R8, R8, c[0x0][0x214], RZ, 0x3c, !PT ;  /* 0x0000850008087a12 */ /* 0x000fc600078e3cff */
[----:B------:R-:W-:Y:S01]  /*4220*/  IMAD.HI.U32 R9, R2, R0, RZ ;  /* 0x0000000002097227 */ /* 0x000fe200078e00ff */
[----:B------:R-:W-:-:S04]  /*4230*/  ISETP.GE.AND P1, PT, R8, RZ, PT ;  /* 0x000000ff0800720c */ /* 0x000fc80003f26270 */
        /* <DEDUP_REMOVED lines=22> */
[----:B------:R-:W-:Y:S02]  /*43a0*/  IMAD.IADD R11, R11, 0x1, R2 ;  /* 0x000000010b0b7824 */ /* 0x000fe400078e0202 */
[----:B------:R-:W-:Y:S02]  /*43b0*/  IMAD R0, R0, c[0x0][0x1e8], RZ ;  /* 0x00007a0000007a24 */ /* 0x000fe400078e02ff */
[----:B------:R-:W-:-:S04]  /*43c0*/  IMAD.WIDE.U32 R10, R7, c[0x0][0x1e8], R10 ;  /* 0x00007a00070a7a25 */ /* 0x000fc800078e000a */
[----:B------:R-:W-:Y:S01]  /*43d0*/  IMAD R0, R7, c[0x0][0x1ec], R0 ;  /* 0x00007b0007007a24 */ /* 0x000fe200078e0200 */
[----:B------:R-:W-:-:S03]  /*43e0*/  @!P0 IADD3 R2, P1, R27, R10, RZ ;  /* 0x0000000a1b028210 */ /* 0x000fc60007f3e0ff */
[----:B------:R-:W-:-:S05]  /*43f0*/  IMAD.IADD R0, R11, 0x1, R0 ;  /* 0x000000010b007824 */ /* 0x000fca00078e0200 */
        /* <DEDUP_REMOVED lines=12> */
        .weak           $__internal_2_$__cuda_sm20_div_s64
        .type           $__internal_2_$__cuda_sm20_div_s64,@function
        .size           $__internal_2_$__cuda_sm20_div_s64,(.L_x_4862 - $__internal_2_$__cuda_sm20_div_s64)
$__internal_2_$__cuda_sm20_div_s64:
        /* <DEDUP_REMOVED lines=29> */
[----:B------:R-:W-:-:S04]  /*4690*/  IMAD.X R26, RZ, RZ, ~R26, P0 ;  /* 0x000000ffff1a7224 */ /* 0x000fc800000e0e1a */
[----:B------:R-:W-:-:S04]  /*46a0*/  IMAD.WIDE.U32 R34, P5, R35, R26, R34 ;  /* 0x0000001a23227225 */ /* 0x000fc800078a0022 */
[C---:B------:R-:W-:Y:S02]  /*46b0*/  IMAD R21, R27.reuse, R26, RZ ;  /* 0x0000001a1b157224 */ /* 0x040fe400078e02ff */
[----:B------:R-:W-:-:S04]  /*46c0*/  IMAD.HI.U32 R20, P4, R27, R20, R34 ;  /* 0x000000141b147227 */ /* 0x000fc80007880022 */
[----:B------:R-:W-:Y:S01]  /*46d0*/  IMAD.HI.U32 R19, R27, R26, RZ ;  /* 0x0000001a1b137227 */ /* 0x000fe200078e00ff */
[----:B------:R-:W-:Y:S02]  /*46e0*/  IADD3 R21, P3, R21, R20, RZ ;  /* 0x0000001415157210 */ /* 0x000fe40007f7e0ff */
[-C--:B------:R-:W-:Y:S01]  /*46f0*/  IADD3 R20, P0, RZ, -R18.reuse, RZ ;  /* 0x80000012ff147210 */ /* 0x080fe20007f1e0ff */
[----:B------:R-:W-:Y:S02]  /*4700*/  IMAD.X R27, R19, 0x1, R27, P5 ;  /* 0x00000001131b7824 */ /* 0x000fe400028e061b */
[----:B------:R-:W-:Y:S01]  /*4710*/  IMAD.MOV.U32 R35, RZ, RZ, RZ ;  /* 0x000000ffff237224 */ /* 0x000fe200078e00ff */
[----:B------:R-:W-:Y:S01]  /*4720*/  SEL R20, R20, R18, !P2 ;  /* 0x0000001214147207 */ /* 0x000fe20005000000 */
[----:B------:R-:W-:-:S04]  /*4730*/  IMAD.X R26, RZ, RZ, ~R17, P0 ;  /* 0x000000ffff1a7224 */ /* 0x000fc800000e0e11 */
[----:B------:R-:W-:Y:S01]  /*4740*/  IMAD.HI.U32 R34, R21, R20, RZ ;  /* 0x0000001415227227 */ /* 0x000fe200078e00ff */
[----:B------:R-:W-:Y:S02]  /*4750*/  SEL R19, R26, R17, !P2 ;  /* 0x000000111a137207 */ /* 0x000fe40005000000 */
        /* <DEDUP_REMOVED lines=8> */
[----:B------:R-:W-:Y:S01]  /*47e0*/  IMAD R21, R27, R39, R35 ;  /* 0x000000271b157224 */ /* 0x000fe200078e0223 */
[----:B------:R-:W-:Y:S01]  /*47f0*/  IADD3 R20, P0, -R34, R20, RZ ;  /* 0x0000001422147210 */ /* 0x000fe20007f1e1ff */
[----:B------:R-:W-:-:S03]  /*4800*/  IMAD.X R26, RZ, RZ, R26, P2 ;  /* 0x000000ffff1a7224 */ /* 0x000fc600010e061a */
[-C--:B------:R-:W-:Y:S01]  /*4810*/  ISETP.GE.U32.AND P4, PT, R20, R38.reuse, PT ;  /* 0x000000261400720c */ /* 0x080fe20003f86070 */
[-C--:B------:R-:W-:Y:S01]  /*4820*/  IMAD R34, R26, R38.reuse, R21 ;  /* 0x000000261a227224 */ /* 0x080fe200078e0215 */
[----:B------:R-:W-:-:S03]  /*4830*/  IADD3 R21, P3, R20, -R38, RZ ;  /* 0x8000002614157210 */ /* 0x000fc60007f7e0ff */
[----:B------:R-:W-:Y:S01]  /*4840*/  IMAD.X R19, R19, 0x1, ~R34, P0 ;  /* 0x0000000113137824 */ /* 0x000fe200000e0e22 */
[----:B------:R-:W-:-:S04]  /*4850*/  IADD3 R34, P2, R27, 0x1, RZ ;  /* 0x000000011b227810 */ /* 0x000fc80007f5e0ff */
[----:B------:R-:W-:-:S04]  /*4860*/  ISETP.GE.U32.AND.EX P4, PT, R19, R39, PT, P4 ;  /* 0x000000271300720c */ /* 0x000fc80003f86140 */
[----:B------:R-:W-:Y:S01]  /*4870*/  SEL R21, R21, R20, P4 ;  /* 0x0000001415157207 */ /* 0x000fe20002000000 */
[----:B------:R-:W-:Y:S01]  /*4880*/  IMAD.X R20, R19, 0x1, ~R39, P3 ;  /* 0x0000000113147824 */ /* 0x000fe200018e0e27 */
[----:B------:R-:W-:Y:S02]  /*4890*/  SEL R34, R34, R27, P4 ;  /* 0x0000001b22227207 */ /* 0x000fe40002000000 */
[----:B------:R-:W-:Y:S01]  /*48a0*/  ISETP.GE.U32.AND P0, PT, R21, R38, PT ;  /* 0x000000261500720c */ /* 0x000fe20003f06070 */
[----:B------:R-:W-:Y:S01]  /*48b0*/  IMAD.X R21, RZ, RZ, R26, P2 ;  /* 0x000000ffff157224 */ /* 0x000fe200010e061a */
[----:B------:R-:W-:Y:S02]  /*48c0*/  SEL R19, R20, R19, P4 ;  /* 0x0000001314137207 */ /* 0x000fe40002000000 */
[----:B------:R-:W-:Y:S02]  /*48d0*/  IADD3 R27, P2, R34, 0x1, RZ ;  /* 0x00000001221b7810 */ /* 0x000fe40007f5e0ff */
[----:B------:R-:W-:Y:S01]  /*48e0*/  SEL R21, R21, R26, P4 ;  /* 0x0000001a15157207 */ /* 0x000fe20002000000 */
[----:B------:R-:W-:Y:S01]  /*48f0*/  IMAD.MOV.U32 R26, RZ, RZ, R22 ;  /* 0x000000ffff1a7224 */ /* 0x000fe200078e0016 */
[----:B------:R-:W-:-:S02]  /*4900*/  ISETP.GE.U32.AND.EX P0, PT, R19, R39, PT, P0 ;  /* 0x000000271300720c */ /* 0x000fc40003f06100 */
[----:B------:R-:W-:Y:S02]  /*4910*/  IADD3.X R20, RZ, R21, RZ, P2, !PT ;  /* 0x00000015ff147210 */ /* 0x000fe400017fe4ff */
[----:B------:R-:W-:Y:S02]  /*4920*/  SEL R27, R27, R34, P0 ;  /* 0x000000221b1b7207 */ /* 0x000fe40000000000 */
[----:B------:R-:W-:Y:S02]  /*4930*/  LOP3.LUT R19, R23, R17, RZ, 0x3c, !PT ;  /* 0x0000001117137212 */ /* 0x000fe400078e3cff */
[----:B------:R-:W-:Y:S02]  /*4940*/  SEL R21, R20, R21, P0 ;  /* 0x0000001514157207 */ /* 0x000fe40000000000 */
[----:B------:R-:W-:Y:S02]  /*4950*/  IADD3 R20, P2, RZ, -R27, RZ ;  /* 0x8000001bff147210 */ /* 0x000fe40007f5e0ff */
[----:B------:R-:W-:-:S02]  /*4960*/  ISETP.GE.AND P3, PT, R19, RZ, PT ;  /* 0x000000ff1300720c */ /* 0x000fc40003f66270 */
[----:B------:R-:W-:Y:S01]  /*4970*/  ISETP.NE.U32.AND P0, PT, R24, RZ, PT ;  /* 0x000000ff1800720c */ /* 0x000fe20003f05070 */
[----:B------:R-:W-:Y:S01]  /*4980*/  IMAD.X R24, RZ, RZ, ~R21, P2 ;  /* 0x000000ffff187224 */ /* 0x000fe200010e0e15 */
[----:B------:R-:W-:Y:S01]  /*4990*/  SEL R20, R20, R27, !P3 ;  /* 0x0000001b14147207 */ /* 0x000fe20005800000 */
[----:B------:R-:W-:Y:S01]  /*49a0*/  IMAD.MOV.U32 R27, RZ, RZ, 0x0 ;  /* 0x00000000ff1b7424 */ /* 0x000fe200078e00ff */
[----:B------:R-:W-:Y:S02]  /*49b0*/  ISETP.NE.AND.EX P0, PT, R23, RZ, PT, P0 ;  /* 0x000000ff1700720c */ /* 0x000fe40003f05300 */
[----:B------:R-:W-:Y:S02]  /*49c0*/  SEL R24, R24, R21, !P3 ;  /* 0x0000001518187207 */ /* 0x000fe40005800000 */
[----:B------:R-:W-:Y:S02]  /*49d0*/  SEL R20, R20, 0xffffffff, P0 ;  /* 0xffffffff14147807 */ /* 0x000fe40000000000 */
[----:B------:R-:W-:Y:S01]  /*49e0*/  SEL R21, R24, 0xffffffff, P0 ;  /* 0xffffffff18157807 */ /* 0x000fe20000000000 */
[----:B------:R-:W-:Y:S06]  /*49f0*/  RET.REL.NODEC R26 `(_ZN5flash32flash_fwd_splitkv_combine_kernelI23Flash_fwd_kernel_traitsILi256ELi64ELi64ELi4ELb0ELb0EN7cutlass10bfloat16_tE19Flash_kernel_traitsILi256ELi64ELi64ELi4ES3_EELi4ELi5ELb0EEEvNS_16Flash_fwd_paramsE) ;  /* 0xffffb6001a007950 */ /* 0x000fec0003c3ffff */
.L_x_139:
        /* <DEDUP_REMOVED lines=16> */
.L_x_4862:


//--------------------- .text._ZN5flash32flash_fwd_splitkv_combine_kernelI23Flash_fwd_kernel_traitsILi256ELi64ELi64ELi4ELb0ELb0EN7cutlass10bfloat16_tE19Flash_kernel_traitsILi256ELi64ELi64ELi4ES3_EELi4ELi4ELb0EEEvNS_16Flash_fwd_paramsE --------------------------
	.section	.text._ZN5flash32flash_fwd_splitkv_combine_kernelI23Flash_fwd_kernel_traitsILi256ELi64ELi64ELi4ELb0ELb0EN7cutlass10bfloat16_tE19Flash_kernel_traitsILi256ELi64ELi64ELi4ES3_EELi4ELi4ELb0EEEvNS_16Flash_fwd_paramsE,"ax",@progbits
	.sectioninfo	@"SHI_REGISTERS=52"
	.align	128
        .global         _ZN5flash32flash_fwd_splitkv_combine_kernelI23Flash_fwd_kernel_traitsILi256ELi64ELi64ELi4ELb0ELb0EN7cutlass10bfloat16_tE19Flash_kernel_traitsILi256ELi64ELi64ELi4ES3_EELi4ELi4ELb0EEEvNS_16Flash_fwd_paramsE
        .type           _ZN5flash32flash_fwd_splitkv_combine_kernelI23Flash_fwd_kernel_traitsILi256ELi64ELi64ELi4ELb0ELb0EN7cutlass10bfloat16_tE19Flash_kernel_traitsILi256ELi64ELi64ELi4ES3_EELi4ELi4ELb0EEEvNS_16Flash_fwd_paramsE,@function
        .size           _ZN5flash32flash_fwd_splitkv_combine_kernelI23Flash_fwd_kernel_traitsILi256ELi64ELi64ELi4ELb0ELb0EN7cutlass10bfloat16_tE19Flash_kernel_traitsILi256ELi64ELi64ELi4ES3_EELi4ELi4ELb0EEEvNS_16Flash_fwd_paramsE,(.L_x_4863 - _ZN5flash32flash_fwd_splitkv_combine_kernelI23Flash_fwd_kernel_traitsILi256ELi64ELi64ELi4ELb0ELb0EN7cutlass10bfloat16_tE19Flash_kernel_traitsILi256ELi64ELi64ELi4ES3_EELi4ELi4ELb0EEEvNS_16Flash_fwd_paramsE)
        .other          _ZN5flash32flash_fwd_splitkv_combine_kernelI23Flash_fwd_kernel_traitsILi256ELi64ELi64ELi4ELb0ELb0EN7cutlass10bfloat16_tE19Flash_kernel_traitsILi256ELi64ELi64ELi4ES3_EELi4ELi4ELb0EEEvNS_16Flash_fwd_paramsE,@"STO_CUDA_ENTRY STV_DEFAULT"
_ZN5flash32flash_fwd_splitkv_combine_kernelI23Flash_fwd_kernel_traitsILi256ELi64ELi64ELi4ELb0ELb0EN7cutlass10bfloat16_tE19Flash_kernel_traitsILi256ELi64ELi64ELi4ES3_EELi4ELi4ELb0EEEvNS_16Flash_fwd_paramsE:
.text._ZN5flash32flash_fwd_splitkv_combine_kernelI23Flash_fwd_kernel_traitsILi256ELi64ELi64ELi4ELb0ELb0EN7cutlass10bfloat16_tE19Flash_kernel_traitsILi256ELi64ELi64ELi4ES3_EELi4ELi4ELb0EEEvNS_16Flash_fwd_paramsE:
        /* <DEDUP_REMOVED lines=23> */
[----:B------:R-:W-:Y:S05]  /*0170*/  CALL.REL.NOINC `($__internal_3_$__cuda_sm20_div_s64) ;  /* 0x0000433000007944 */ /* 0x000fea0003c00000 */
[----:B------:R-:W-:Y:S05]  /*0180*/  BRA `(.L_x_141) ;  /* 0x0000013000007947 */ /* 0x000fea0003800000 */
.L_x_140:
        /* <DEDUP_REMOVED lines=19> */
.L_x_141:
        /* <DEDUP_REMOVED lines=12> */
[----:B------:R-:W-:Y:S05]  /*0380*/  CALL.REL.NOINC `($__internal_3_$__cuda_sm20_div_s64) ;  /* 0x0000412000007944 */ /* 0x000fea0003c00000 */
[----:B------:R-:W-:Y:S02]  /*0390*/  MOV R8, R20 ;  /* 0x0000001400087202 */ /* 0x000fe40000000f00 */
[----:B------:R-:W-:Y:S01]  /*03a0*/  MOV R9, R21 ;  /* 0x0000001500097202 */ /* 0x000fe20000000f00 */
[----:B------:R-:W-:Y:S05]  /*03b0*/  BRA `(.L_x_144) ;  /* 0x0000013000007947 */ /* 0x000fea0003800000 */
.L_x_143:
        /* <DEDUP_REMOVED lines=19> */
.L_x_144:
[----:B------:R-:W-:Y:S05]  /*04f0*/  BSYNC B0 ;  /* 0x0000000000007941 */ /* 0x000fea0003800000 */
.L_x_142:
        /* <DEDUP_REMOVED lines=43> */
.L_x_146:
        /* <DEDUP_REMOVED lines=19> */
.L_x_147:
[----:B------:R-:W-:Y:S05]  /*08e0*/  BSYNC B0 ;  /* 0x0000000000007941 */ /* 0x000fea0003800000 */
.L_x_145:
        /* <DEDUP_REMOVED lines=74> */
[----:B------:R-:W-:Y:S02]  /*0d90*/  MOV R32, R20 ;  /* 0x0000001400207202 */ /* 0x000fe40000000f00 */
[----:B------:R-:W-:Y:S01]  /*0da0*/  MOV R33, R21 ;  /* 0x0000001500217202 */ /* 0x000fe20000000f00 */
[----:B------:R-:W-:Y:S05]  /*0db0*/  BRA `(.L_x_150) ;  /* 0x0000013000007947 */ /* 0x000fea0003800000 */
.L_x_149:
        /* <DEDUP_REMOVED lines=19> */
.L_x_150:
[----:B------:R-:W-:Y:S05]  /*0ef0*/  BSYNC B0 ;  /* 0x0000000000007941 */ /* 0x000fea0003800000 */
.L_x_148:
        /* <DEDUP_REMOVED lines=41> */
.L_x_152:
        /* <DEDUP_REMOVED lines=19> */
.L_x_153:
[----:B------:R-:W-:Y:S05]  /*12c0*/  BSYNC B0 ;  /* 0x0000000000007941 */ /* 0x000fea0003800000 */
.L_x_151:
        /* <DEDUP_REMOVED lines=131> */
.L_x_155:
[----:B------:R-:W-:Y:S05]  /*1b00*/  BSYNC B0 ;  /* 0x0000000000007941 */ /* 0x000fea0003800000 */
.L_x_154:
        /* <DEDUP_REMOVED lines=95> */
.L_x_160:
        /* <DEDUP_REMOVED lines=22> */
.L_x_161:
[----:B------:R-:W-:Y:S05]  /*2260*/  BSYNC B0 ;  /* 0x0000000000007941 */ /* 0x000fea0003800000 */
.L_x_159:
[----:B------:R-:W-:Y:S01]  /*2270*/  LOP3.LUT R19, R17, R0, RZ, 0xfc, !PT ;  /* 0x0000000011137212 */ /* 0x000fe200078efcff */
[----:B------:R-:W-:Y:S03]  /*2280*/  BSSY B0, `(.L_x_162) ;  /* 0x0000028000007945 */ /* 0x000fe60003800000 */
[----:B------:R-:W-:-:S13]  /*2290*/  ISETP.NE.U32.AND P0, PT, R19, RZ, PT ;  /* 0x000000ff1300720c */ /* 0x000fda0003f05070 */
[----:B------:R-:W-:Y:S05]  /*22a0*/  @!P0 BRA `(.L_x_163) ;  /* 0x000000f000008947 */ /* 0x000fea0003800000 */
[----:B------:R-:W-:Y:S01]  /*22b0*/  IMAD.MOV.U32 R24, RZ, RZ, R30 ;  /* 0x000000ffff187224 */ /* 0x000fe200078e001e */
[----:B------:R-:W-:Y:S02]  /*22c0*/  MOV R23, R0 ;  /* 0x0000000000177202 */ /* 0x000fe40000000f00 */
[----:B------:R-:W-:Y:S02]  /*22d0*/  MOV R22, 0x22f0 ;  /* 0x000022f000167802 */ /* 0x000fe40000000f00 */
[----:B------:R-:W-:Y:S05]  /*22e0*/  CALL.REL.NOINC `($__internal_3_$__cuda_sm20_div_s64) ;  /* 0x000021c000007944 */ /* 0x000fea0003c00000 */
        /* <DEDUP_REMOVED lines=11> */
.L_x_163:
        /* <DEDUP_REMOVED lines=22> */
.L_x_164:
[----:B------:R-:W-:Y:S05]  /*2500*/  BSYNC B0 ;  /* 0x0000000000007941 */ /* 0x000fea0003800000 */
.L_x_162:
        /* <DEDUP_REMOVED lines=11> */
[----:B------:R-:W-:Y:S05]  /*25c0*/  CALL.REL.NOINC `($__internal_3_$__cuda_sm20_div_s64) ;  /* 0x00001ee000007944 */ /* 0x000fea0003c00000 */
[----:B------:R-:W-:-:S04]  /*25d0*/  IADD3 R17, P0, RZ, -R20, RZ ;  /* 0x80000014ff117210 */ /* 0x000fc80007f1e0ff */
[----:B------:R-:W-:Y:S01]  /*25e0*/  IADD3.X R18, RZ, ~R21, RZ, P0, !PT ;  /* 0x80000015ff127210 */ /* 0x000fe200007fe4ff */
[----:B------:R-:W-:-:S04]  /*25f0*/  IMAD.WIDE.U32 R36, R5, R17, R36 ;  /* 0x0000001105247225 */ /* 0x000fc800078e0024 */
[----:B------:R-:W-:-:S04]  /*2600*/  IMAD R18, R18, R5, RZ ;  /* 0x0000000512127224 */ /* 0x000fc800078e02ff */
[----:B------:R-:W-:-:S05]  /*2610*/  IMAD R4, R4, R17, R18 ;  /* 0x0000001104047224 */ /* 0x000fca00078e0212 */
[----:B------:R-:W-:Y:S01]  /*2620*/  IADD3 R4, R37, R4, RZ ;  /* 0x0000000425047210 */ /* 0x000fe20007ffe0ff */
[----:B------:R-:W-:Y:S05]  /*2630*/  BRA `(.L_x_167) ;  /* 0x0000016000007947 */ /* 0x000fea0003800000 */
.L_x_166:
        /* <DEDUP_REMOVED lines=22> */
.L_x_167:
[----:B------:R-:W-:Y:S05]  /*27a0*/  BSYNC B0 ;  /* 0x0000000000007941 */ /* 0x000fea0003800000 */
.L_x_165:
        /* <DEDUP_REMOVED lines=38> */
[----:B------:R-:W-:Y:S05]  /*2a10*/  CALL.REL.NOINC `($__internal_3_$__cuda_sm20_div_s64) ;  /* 0x00001a9000007944 */ /* 0x000fea0003c00000 */
        /* <DEDUP_REMOVED lines=12> */
.L_x_169:
        /* <DEDUP_REMOVED lines=23> */
.L_x_170:
[----:B------:R-:W-:Y:S05]  /*2c50*/  BSYNC B0 ;  /* 0x0000000000007941 */ /* 0x000fea0003800000 */
.L_x_168:
        /* <DEDUP_REMOVED lines=19> */
.L_x_172:
        /* <DEDUP_REMOVED lines=22> */
.L_x_173:
[----:B------:R-:W-:Y:S05]  /*2ef0*/  BSYNC B0 ;  /* 0x0000000000007941 */ /* 0x000fea0003800000 */
.L_x_171:
        /* <DEDUP_REMOVED lines=20> */
.L_x_175:
        /* <DEDUP_REMOVED lines=23> */
.L_x_176:
[----:B------:R-:W-:Y:S05]  /*31b0*/  BSYNC B0 ;  /* 0x0000000000007941 */ /* 0x000fea0003800000 */
.L_x_174:
        /* <DEDUP_REMOVED lines=25> */
[----:B------:R-:W-:Y:S05]  /*3350*/  CALL.REL.NOINC `($__internal_3_$__cuda_sm20_div_s64) ;  /* 0x0000115000007944 */ /* 0x000fea0003c00000 */
        /* <DEDUP_REMOVED lines=12> */
.L_x_178:
        /* <DEDUP_REMOVED lines=23> */
.L_x_179:
[----:B------:R-:W-:Y:S05]  /*3590*/  BSYNC B0 ;  /* 0x0000000000007941 */ /* 0x000fea0003800000 */
.L_x_177:
        /* <DEDUP_REMOVED lines=29> */
.L_x_181:
        /* <DEDUP_REMOVED lines=23> */
.L_x_182:
[----:B------:R-:W-:Y:S05]  /*38e0*/  BSYNC B0 ;  /* 0x0000000000007941 */ /* 0x000fea0003800000 */
.L_x_180:
        /* <DEDUP_REMOVED lines=20> */
.L_x_158:
[----:B------:R-:W-:-:S04]  /*3a30*/  LEA R2, P0, R36, c[0x0][0x200], 0x2 ;  /* 0x0000800024027a11 */ /* 0x000fc800078010ff */
[----:B------:R-:W-:-:S05]  /*3a40*/  LEA.HI.X R3, R36, c[0x0][0x204], R37, 0x2, P0 ;  /* 0x0000810024037a11 */ /* 0x000fca00000f1425 */
[----:B------:R0:W-:Y:S04]  /*3a50*/  STG.E [R2.64], R28 ;  /* 0x0000001c02007986 */ /* 0x0001e8000c10190a */
.L_x_157:
[----:B------:R-:W-:Y:S05]  /*3a60*/  BSYNC B1 ;  /* 0x0000000000017941 */ /* 0x000fea0003800000 */
.L_x_156:
[----:B------:R-:W1:Y:S01]  /*3a70*/  S2R R25, SR_TID.X ;  /* 0x0000000000197919 */ /* 0x000e620000002100 */
[----:B------:R-:W-:Y:S01]  /*3a80*/  IMAD.MOV.U32 R9, RZ, RZ, RZ ;  /* 0x000000ffff097224 */ /* 0x000fe200078e00ff */
[----:B------:R-:W-:Y:S01]  /*3a90*/  CS2R R6, SRZ ;  /* 0x0000000000067805 */ /* 0x000fe2000001ff00 */
[----:B-1----:R-:W-:-:S04]  /*3aa0*/  SHF.R.S32.HI R24, RZ, 0x1f, R25 ;  /* 0x0000001fff187819 */ /* 0x002fc80000011419 */
[CC--:B0-----:R-:W-:Y:S02]  /*3ab0*/  LEA.HI R2, R24.reuse, R25.reuse, RZ, 0x4 ;  /* 0x0000001918027211 */ /* 0x0c1fe400078f20ff */
[----:B------:R-:W-:Y:S02]  /*3ac0*/  LEA.HI R24, R24, R25, RZ, 0x5 ;  /* 0x0000001918187211 */ /* 0x000fe400078f28ff */
[----:B------:R-:W-:Y:S02]  /*3ad0*/  LOP3.LUT R0, R2, 0xfffffff0, RZ, 0xc0, !PT ;  /* 0xfffffff002007812 */ /* 0x000fe400078ec0ff */
[----:B------:R-:W-:Y:S02]  /*3ae0*/  LOP3.LUT R4, R24, 0x3fffffe0, RZ, 0xc0, !PT ;  /* 0x3fffffe018047812 */ /* 0x000fe400078ec0ff */
[----:B------:R-:W-:Y:S01]  /*3af0*/  SHF.R.S32.HI R24, RZ, 0x5, R24 ;  /* 0x00000005ff187819 */ /* 0x000fe20000011418 */
[----:B------:R-:W-:-:S05]  /*3b00*/  IMAD.IADD R0, R25, 0x1, -R0 ;  /* 0x0000000119007824 */ /* 0x000fca00078e0a00 */
[----:B------:R-:W-:-:S04]  /*3b10*/  ISETP.GE.AND P0, PT, R0, c[0x0][0x314], PT ;  /* 0x0000c50000007a0c */ /* 0x000fc80003f06270 */
[C---:B------:R-:W-:Y:S01]  /*3b20*/  ISETP.GT.OR P0, PT, R25.reuse, 0x3f, P0 ;  /* 0x0000003f1900780c */ /* 0x040fe20000704670 */
[----:B------:R-:W-:-:S04]  /*3b30*/  IMAD.IADD R25, R25, 0x1, -R4 ;  /* 0x0000000119197824 */ /* 0x000fc800078e0a04 */
[----:B------:R-:W-:-:S05]  /*3b40*/  IMAD.SHL.U32 R25, R25, 0x4, RZ ;  /* 0x0000000419197824 */ /* 0x000fca00078e00ff */
[----:B------:R-:W-:-:S03]  /*3b50*/  IADD3 R23, R25, 0x80, RZ ;  /* 0x0000008019177810 */ /* 0x000fc60007ffe0ff */
[----:B------:R-:W-:Y:S01]  /*3b60*/  @!P0 FADD.FTZ R3, -R28, R29 ;  /* 0x0000001d1c038221 */ /* 0x000fe20000010100 */
[----:B------:R-:W-:Y:S01]  /*3b70*/  @!P0 SHF.R.S32.HI R5, RZ, 0x4, R2 ;  /* 0x00000004ff058819 */ /* 0x000fe20000011402 */
[----:B------:R-:W-:Y:S02]  /*3b80*/  IMAD.MOV.U32 R2, RZ, RZ, c[0x0][0x314] ;  /* 0x0000c500ff027624 */ /* 0x000fe400078e00ff */
[----:B------:R-:W-:Y:S02]  /*3b90*/  @!P0 FMUL.FTZ R3, R3, 1.4426950216293334961 ;  /* 0x3fb8aa3b03038820 */ /* 0x000fe40000410000 */
[----:B------:R-:W-:Y:S02]  /*3ba0*/  @!P0 IMAD R0, R0, 0x5, R5 ;  /* 0x0000000500008824 */ /* 0x000fe400078e0205 */
[----:B------:R-:W-:Y:S02]  /*3bb0*/  CS2R R4, SRZ ;  /* 0x0000000000047805 */ /* 0x000fe4000001ff00 */
[----:B------:R-:W0:Y:S02]  /*3bc0*/  @!P0 MUFU.EX2 R3, R3 ;  /* 0x0000000300038308 */ /* 0x000e240000000800 */
[----:B0-----:R0:W-:Y:S04]  /*3bd0*/  @!P0 STS [R0.X4], R3 ;  /* 0x0000000300008388 */ /* 0x0011e80000004800 */
[----:B------:R-:W-:Y:S01]  /*3be0*/  BAR.SYNC.DEFER_BLOCKING 0x0 ;  /* 0x0000000000007b1d */ /* 0x000fe20000010000 */
[----:B------:R-:W-:-:S02]  /*3bf0*/  ISETP.GE.AND P0, PT, R2, 0x1, PT ;  /* 0x000000010200780c */ /* 0x000fc40003f06270 */
        /* <DEDUP_REMOVED lines=23> */
[----:B------:R-:W-:Y:S02]  /*3d70*/  IMAD.X R21, RZ, RZ, R21, P0 ;  /* 0x000000ffff157224 */ /* 0x000fe400000e0615 */
.L_x_186:
        /* <DEDUP_REMOVED lines=10> */
.L_x_185:
[----:B------:R-:W-:Y:S05]  /*3e20*/  BSYNC B0 ;  /* 0x0000000000007941 */ /* 0x000fea0003800000 */
.L_x_184:
        /* <DEDUP_REMOVED lines=15> */
.L_x_183:
        /* <DEDUP_REMOVED lines=89> */
        .weak           $__internal_3_$__cuda_sm20_div_s64
        .type           $__internal_3_$__cuda_sm20_div_s64,@function
        .size           $__internal_3_$__cuda_sm20_div_s64,(.L_x_4863 - $__internal_3_$__cuda_sm20_div_s64)
$__internal_3_$__cuda_sm20_div_s64:
        /* <DEDUP_REMOVED lines=83> */
[----:B------:R-:W-:Y:S06]  /*49e0*/  RET.REL.NODEC R26 `(_ZN5flash32flash_fwd_splitkv_combine_kernelI23Flash_fwd_kernel_traitsILi256ELi64ELi64ELi4ELb0ELb0EN7cutlass10bfloat16_tE19Flash_kernel_traitsILi256ELi64ELi64ELi4ES3_EELi4ELi4ELb0EEEvNS_16Flash_fwd_paramsE) ;  /* 0xffffb6101a007950 */ /* 0x000fec0003c3ffff */
.L_x_187:
        /* <DEDUP_REMOVED lines=9> */
.L_x_4863:


//--------------------- .text._ZN5flash32flash_fwd_splitkv_combine_kernelI23Flash_fwd_kernel_traitsILi256ELi64ELi64ELi4ELb0ELb0EN7cutlass10bfloat16_tE19Flash_kernel_traitsILi256ELi64ELi64ELi4ES3_EELi4ELi3ELb0EEEvNS_16Flash_fwd_paramsE --------------------------
	.section	.text._ZN5flash32flash_fwd_splitkv_combine_kernelI23Flash_fwd_kernel_traitsILi256ELi64ELi64ELi4ELb0ELb0EN7cutlass10bfloat16_tE19Flash_kernel_traitsILi256ELi64ELi64ELi4ES3_EELi4ELi3ELb0EEEvNS_16Flash_fwd_paramsE,"ax",@progbits
	.sectioninfo	@"SHI_REGISTERS=52"
	.align	128
        .global         _ZN5flash32flash_fwd_splitkv_combine_kernelI23Flash_fwd_kernel_traitsILi256ELi64ELi64ELi4ELb0ELb0EN7cutlass10bfloat16_tE19Flash_kernel_traitsILi256ELi64ELi64ELi4ES3_EELi4ELi3ELb0EEEvNS_16Flash_fwd_paramsE
        .type           _ZN5flash32flash_fwd_splitkv_combine_kernelI23Flash_fwd_kernel_traitsILi256ELi64ELi64ELi4ELb0ELb0EN7cutlass10bfloat16_tE19Flash_kernel_traitsILi256ELi64ELi64ELi4ES3_EELi4ELi3ELb0EEEvNS_16Flash_fwd_paramsE,@function
        .size           _ZN5flash32flash_fwd_splitkv_combine_kernelI23Flash_fwd_kernel_traitsILi256ELi64ELi64ELi4ELb0ELb0EN7cutlass10bfloat16_tE19Flash_kernel_traitsILi256ELi64ELi64ELi4ES3_EELi4ELi3ELb0EEEvNS_16Flash_fwd_paramsE,(.L_x_4864 - _ZN5flash32flash_fwd_splitkv_combine_kernelI23Flash_fwd_kernel_traitsILi256ELi64ELi64ELi4ELb0ELb0EN7cutlass10bfloat16_tE19Flash_kernel_traitsILi256ELi64ELi64ELi4ES3_EELi4ELi3ELb0EEEvNS_16Flash_fwd_paramsE)
        .other          _ZN5flash32flash_fwd_splitkv_combine_kernelI23Flash_fwd_kernel_traitsILi256ELi64ELi64ELi4ELb0ELb0EN7cutlass10bfloat16_tE19Flash_kernel_traitsILi256ELi64ELi64ELi4ES3_EELi4ELi3ELb0EEEvNS_16Flash_fwd_paramsE,@"STO_CUDA_ENTRY STV_DEFAULT"
_ZN5flash32flash_fwd_splitkv_combine_kernelI23Flash_fwd_kernel_traitsILi256ELi64ELi64ELi4ELb0ELb0EN7cutlass10bfloat16_tE19Flash_kernel_traitsILi256ELi64ELi64ELi4ES3_EELi4ELi3ELb0EEEvNS_16Flash_fwd_paramsE:
.text._ZN5flash32flash_fwd_splitkv_combine_kernelI23Flash_fwd_kernel_traitsILi256ELi64ELi64ELi4ELb0ELb0EN7cutlass10bfloat16_tE19Flash_kernel_traitsILi256ELi64ELi64ELi4ES3_EELi4ELi3ELb0EEEvNS_16Flash_fwd_paramsE:
        /* <DEDUP_REMOVED lines=23> */
[----:B------:R-:W-:Y:S05]  /*0170*/  CALL.REL.NOINC `($__internal_4_$__cuda_sm20_div_s64) ;  /* 0x000042f000007944 */ /* 0x000fea0003c00000 */
[----:B------:R-:W-:Y:S05]  /*0180*/  BRA `(.L_x_189) ;  /* 0x0000013000007947 */ /* 0x000fea0003800000 */
.L_x_188:
        /* <DEDUP_REMOVED lines=19> */
.L_x_189:
        /* <DEDUP_REMOVED lines=12> */
[----:B------:R-:W-:Y:S05]  /*0380*/  CALL.REL.NOINC `($__internal_4_$__cuda_sm20_div_s64) ;  /* 0x000040e000007944 */ /* 0x000fea0003c00000 */
[----:B------:R-:W-:Y:S02]  /*0390*/  MOV R8, R20 ;  /* 0x0000001400087202 */ /* 0x000fe40000000f00 */
[----:B------:R-:W-:Y:S01]  /*03a0*/  MOV R9, R21 ;  /* 0x0000001500097202 */ /* 0x000fe20000000f00 */
[----:B------:R-:W-:Y:S05]  /*03b0*/  BRA `(.L_x_192) ;  /* 0x0000013000007947 */ /* 0x000fea0003800000 */
.L_x_191:
        /* <DEDUP_REMOVED lines=19> */
.L_x_192:
[----:B------:R-:W-:Y:S05]  /*04f0*/  BSYNC B0 ;  /* 0x0000000000007941 */ /* 0x000fea0003800000 */
.L_x_190:
        /* <DEDUP_REMOVED lines=43> */
.L_x_194:
        /* <DEDUP_REMOVED lines=19> */
.L_x_195:
[----:B------:R-:W-:Y:S05]  /*08e0*/  BSYNC B0 ;  /* 0x0000000000007941 */ /* 0x000fea0003800000 */
.L_x_193:
        /* <DEDUP_REMOVED lines=74> */
[----:B------:R-:W-:Y:S02]  /*0d90*/  MOV R32, R20 ;  /* 0x0000001400207202 */ /* 0x000fe40000000f00 */
[----:B------:R-:W-:Y:S01]  /*0da0*/  MOV R33, R21 ;  /* 0x0000001500217202 */ /* 0x000fe20000000f00 */
[----:B------:R-:W-:Y:S05]  /*0db0*/  BRA `(.L_x_198) ;  /* 0x0000013000007947 */ /* 0x000fea0003800000 */
.L_x_197:
        /* <DEDUP_REMOVED lines=19> */
.L_x_198:
[----:B------:R-:W-:Y:S05]  /*0ef0*/  BSYNC B0 ;  /* 0x0000000000007941 */ /* 0x000fea0003800000 */
.L_x_196:
        /* <DEDUP_REMOVED lines=41> */
.L_x_200:
        /* <DEDUP_REMOVED lines=19> */
.L_x_201:
[----:B------:R-:W-:Y:S05]  /*12c0*/  BSYNC B0 ;  /* 0x0000000000007941 */ /* 0x000fea0003800000 */
.L_x_199:
        /* <DEDUP_REMOVED lines=131> */
.L_x_203:
[----:B------:R-:W-:Y:S05]  /*1b00*/  BSYNC B0 ;  /* 0x0000000000007941 */ /* 0x000fea0003800000 */
.L_x_202:
        /* <DEDUP_REMOVED lines=19> */
[----:B0-----:R-:W0:Y:S02]  /*1c40*/  SHFL.BFLY PT, R27, R22, 0x2, 0x1f ;  /* 0x0c401f00161b7f89 */ /* 0x001e2400000e0000 */
[----:B0-----:R-:W-:Y:S02]  /*1c50*/  FMNMX.FTZ R27, R22, R27, !PT ;  /* 0x0000001b161b7209 */ /* 0x001fe40007810000 */
[----:B------:R-:W-:-:S03]  /*1c60*/  SHF.R.S32.HI R22, RZ, 0x1f, R3 ;  /* 0x0000001fff167819 */ /* 0x000fc60000011403 */
        /* <DEDUP_REMOVED lines=69> */
.L_x_208:
        /* <DEDUP_REMOVED lines=22> */
.L_x_209:
[----:B------:R-:W-:Y:S05]  /*2220*/  BSYNC B0 ;  /* 0x0000000000007941 */ /* 0x000fea0003800000 */
.L_x_207:
[----:B------:R-:W-:Y:S01]  /*2230*/  LOP3.LUT R19, R17, R0, RZ, 0xfc, !PT ;  /* 0x0000000011137212 */ /* 0x000fe200078efcff */
[----:B------:R-:W-:Y:S03]  /*2240*/  BSSY B0, `(.L_x_210) ;  /* 0x0000028000007945 */ /* 0x000fe60003800000 */
[----:B------:R-:W-:-:S13]  /*2250*/  ISETP.NE.U32.AND P0, PT, R19, RZ, PT ;  /* 0x000000ff1300720c */ /* 0x000fda0003f05070 */
[----:B------:R-:W-:Y:S05]  /*2260*/  @!P0 BRA `(.L_x_211) ;  /* 0x000000f000008947 */ /* 0x000fea0003800000 */
[----:B------:R-:W-:Y:S01]  /*2270*/  IMAD.MOV.U32 R24, RZ, RZ, R30 ;  /* 0x000000ffff187224 */ /* 0x000fe200078e001e */
[----:B------:R-:W-:Y:S02]  /*2280*/  MOV R23, R0 ;  /* 0x0000000000177202 */ /* 0x000fe40000000f00 */
[----:B------:R-:W-:Y:S02]  /*2290*/  MOV R22, 0x22b0 ;  /* 0x000022b000167802 */ /* 0x000fe40000000f00 */
[----:B------:R-:W-:Y:S05]  /*22a0*/  CALL.REL.NOINC `($__internal_4_$__cuda_sm20_div_s64) ;  /* 0x000021c000007944 */ /* 0x000fea0003c00000 */
        /* <DEDUP_REMOVED lines=11> */
.L_x_211:
        /* <DEDUP_REMOVED lines=22> */
.L_x_212:
[----:B------:R-:W-:Y:S05]  /*24c0*/  BSYNC B0 ;  /* 0x0000000000007941 */ /* 0x000fea0003800000 */
.L_x_210:
        /* <DEDUP_REMOVED lines=11> */
[----:B------:R-:W-:Y:S05]  /*2580*/  CALL.REL.NOINC `($__internal_4_$__cuda_sm20_div_s64) ;  /* 0x00001ee000007944 */ /* 0x000fea0003c00000 */
[----:B------:R-:W-:-:S04]  /*2590*/  IADD3 R17, P0, RZ, -R20, RZ ;  /* 0x80000014ff117210 */ /* 0x000fc80007f1e0ff */
[----:B------:R-:W-:Y:S01]  /*25a0*/  IADD3.X R18, RZ, ~R21, RZ, P0, !PT ;  /* 0x80000015ff127210 */ /* 0x000fe200007fe4ff */
[----:B------:R-:W-:-:S04]  /*25b0*/  IMAD.WIDE.U32 R36, R5, R17, R36 ;  /* 0x0000001105247225 */ /* 0x000fc800078e0024 */
[----:B------:R-:W-:-:S04]  /*25c0*/  IMAD R18, R18, R5, RZ ;  /* 0x0000000512127224 */ /* 0x000fc800078e02ff */
[----:B------:R-:W-:-:S05]  /*25d0*/  IMAD R4, R4, R17, R18 ;  /* 0x0000001104047224 */ /* 0x000fca00078e0212 */
[----:B------:R-:W-:Y:S01]  /*25e0*/  IADD3 R4, R37, R4, RZ ;  /* 0x0000000425047210 */ /* 0x000fe20007ffe0ff */
[----:B------:R-:W-:Y:S05]  /*25f0*/  BRA `(.L_x_215) ;  /* 0x0000016000007947 */ /* 0x000fea0003800000 */
.L_x_214:
        /* <DEDUP_REMOVED lines=22> */
.L_x_215:
[----:B------:R-:W-:Y:S05]  /*2760*/  BSYNC B0 ;  /* 0x0000000000007941 */ /* 0x000fea0003800000 */
.L_x_213:
        /* <DEDUP_REMOVED lines=38> */
[----:B------:R-:W-:Y:S05]  /*29d0*/  CALL.REL.NOINC `($__internal_4_$__cuda_sm20_div_s64) ;  /* 0x00001a9000007944 */ /* 0x000fea0003c00000 */
        /* <DEDUP_REMOVED lines=12> */
.L_x_217:
        /* <DEDUP_REMOVED lines=23> */
.L_x_218:
[----:B------:R-:W-:Y:S05]  /*2c10*/  BSYNC B0 ;  /* 0x0000000000007941 */ /* 0x000fea0003800000 */
.L_x_216:
        /* <DEDUP_REMOVED lines=19> */
.L_x_220:
        /* <DEDUP_REMOVED lines=22> */
.L_x_221:
[----:B------:R-:W-:Y:S05]  /*2eb0*/  BSYNC B0 ;  /* 0x0000000000007941 */ /* 0x000fea0003800000 */
.L_x_219:
        /* <DEDUP_REMOVED lines=20> */
.L_x_223:
        /* <DEDUP_REMOVED lines=23> */
.L_x_224:
[----:B------:R-:W-:Y:S05]  /*3170*/  BSYNC B0 ;  /* 0x0000000000007941 */ /* 0x000fea0003800000 */
.L_x_222:
        /* <DEDUP_REMOVED lines=25> */
[----:B------:R-:W-:Y:S05]  /*3310*/  CALL.REL.NOINC `($__internal_4_$__cuda_sm20_div_s64) ;  /* 0x0000115000007944 */ /* 0x000fea0003c00000 */
        /* <DEDUP_REMOVED lines=12> */
.L_x_226:
        /* <DEDUP_REMOVED lines=23> */
.L_x_227:
[----:B------:R-:W-:Y:S05]  /*3550*/  BSYNC B0 ;  /* 0x0000000000007941 */ /* 0x000fea0003800000 */
.L_x_225:
        /* <DEDUP_REMOVED lines=29> */
.L_x_229:
        /* <DEDUP_REMOVED lines=23> */
.L_x_230:
[----:B------:R-:W-:Y:S05]  /*38a0*/  BSYNC B0 ;  /* 0x0000000000007941 */ /* 0x000fea0003800000 */
.L_x_228:
        /* <DEDUP_REMOVED lines=20> */
.L_x_206:
[----:B------:R-:W-:-:S04]  /*39f0*/  LEA R2, P0, R36, c[0x0][0x200], 0x2 ;  /* 0x0000800024027a11 */ /* 0x000fc800078010ff */
[----:B------:R-:W-:-:S05]  /*3a00*/  LEA.HI.X R3, R36, c[0x0][0x204], R37, 0x2, P0 ;  /* 0x0000810024037a11 */ /* 0x000fca00000f1425 */
[----:B------:R0:W-:Y:S04]  /*3a10*/  STG.E [R2.64], R28 ;  /* 0x0000001c02007986 */ /* 0x0001e8000c10190a */
.L_x_205:
[----:B------:R-:W-:Y:S05]  /*3a20*/  BSYNC B1 ;  /* 0x0000000000017941 */ /* 0x000fea0003800000 */
.L_x_204:
        /* <DEDUP_REMOVED lines=49> */
.L_x_234:
        /* <DEDUP_REMOVED lines=10> */
.L_x_233:
[----:B------:R-:W-:Y:S05]  /*3de0*/  BSYNC B0 ;  /* 0x0000000000007941 */ /* 0x000fea0003800000 */
.L_x_232:
        /* <DEDUP_REMOVED lines=15> */
.L_x_231:
        /* <DEDUP_REMOVED lines=89> */
        .weak           $__internal_4_$__cuda_sm20_div_s64
        .type           $__internal_4_$__cuda_sm20_div_s64,@function
        .size           $__internal_4_$__cuda_sm20_div_s64,(.L_x_4864 - $__internal_4_$__cuda_sm20_div_s64)
$__internal_4_$__cuda_sm20_div_s64:
        /* <DEDUP_REMOVED lines=83> */
[----:B------:R-:W-:Y:S06]  /*49a0*/  RET.REL.NODEC R26 `(_ZN5flash32flash_fwd_splitkv_combine_kernelI23Flash_fwd_kernel_traitsILi256ELi64ELi64ELi4ELb0ELb0EN7cutlass10bfloat16_tE19Flash_kernel_traitsILi256ELi64ELi64ELi4ES3_EELi4ELi3ELb0EEEvNS_16Flash_fwd_paramsE) ;  /* 0xffffb6501a007950 */ /* 0x000fec0003c3ffff */
.L_x_235:
        /* <DEDUP_REMOVED lines=13> */
.L_x_4864:


//--------------------- .text._ZN5flash32flash_fwd_splitkv_combine_kernelI23Flash_fwd_kernel_traitsILi256ELi64ELi64ELi4ELb0ELb0EN7cutlass10bfloat16_tE19Flash_kernel_traitsILi256ELi64ELi64ELi4ES3_EELi4ELi2ELb0EEEvNS_16Flash_fwd_paramsE --------------------------
	.section	.text._ZN5flash32flash_fwd_splitkv_combine_kernelI23Flash_fwd_kernel_traitsILi256ELi64ELi64ELi4ELb0ELb0EN7cutlass10bfloat16_tE19Flash_kernel_traitsILi256ELi64ELi64ELi4ES3_EELi4ELi2ELb0EEEvNS_16Flash_fwd_paramsE,"ax",@progbits
	.sectioninfo	@"SHI_REGISTERS=54"
	.align	128
        .global         _ZN5flash32flash_fwd_splitkv_combine_kernelI23Flash_fwd_kernel_traitsILi256ELi64ELi64ELi4ELb0ELb0EN7cutlass10bfloat16_tE19Flash_kernel_traitsILi256ELi64ELi64ELi4ES3_EELi4ELi2ELb0EEEvNS_16Flash_fwd_paramsE
        .type           _ZN5flash32flash_fwd_splitkv_combine_kernelI23Flash_fwd_kernel_traitsILi256ELi64ELi64ELi4ELb0ELb0EN7cutlass10bfloat16_tE19Flash_kernel_traitsILi256ELi64ELi64ELi4ES3_EELi4ELi2ELb0EEEvNS_16Flash_fwd_paramsE,@function
        .size           _ZN5flash32flash_fwd_splitkv_combine_kernelI23Flash_fwd_kernel_traitsILi256ELi64ELi64ELi4ELb0ELb0EN7cutlass10bfloat16_tE19Flash_kernel_traitsILi256ELi64ELi64ELi4ES3_EELi4ELi2ELb0EEEvNS_16Flash_fwd_paramsE,(.L_x_4865 - _ZN5flash32flash_fwd_splitkv_combine_kernelI23Flash_fwd_kernel_traitsILi256ELi64ELi64ELi4ELb0ELb0EN7cutlass10bfloat16_tE19Flash_kernel_traitsILi256ELi64ELi64ELi4ES3_EELi4ELi2ELb0EEEvNS_16Flash_fwd_paramsE)
        .other          _ZN5flash32flash_fwd_splitkv_combine_kernelI23Flash_fwd_kernel_traitsILi256ELi64ELi64ELi4ELb0ELb0EN7cutlass10bfloat16_tE19Flash_kernel_traitsILi256ELi64ELi64ELi4ES3_EELi4ELi2ELb0EEEvNS_16Flash_fwd_paramsE,@"STO_CUDA_ENTRY STV_DEFAULT"
_ZN5flash32flash_fwd_splitkv_combine_kernelI23Flash_fwd_kernel_traitsILi256ELi64ELi64ELi4ELb0ELb0EN7cutlass10bfloat16_tE19Flash_kernel_traitsILi256ELi64ELi64ELi4ES3_EELi4ELi2ELb0EEEvNS_16Flash_fwd_paramsE:
.text._ZN5flash32flash_fwd_splitkv_combine_kernelI23Flash_fwd_kernel_traitsILi256ELi64ELi64ELi4ELb0ELb0EN7cutlass10bfloat16_tE19Flash_kernel_traitsILi256ELi64ELi64ELi4ES3_EELi4ELi2ELb0EEEvNS_16Flash_fwd_paramsE:
        /* <DEDUP_REMOVED lines=23> */
[----:B------:R-:W-:Y:S05]  /*0170*/  CALL.REL.NOINC `($__internal_5_$__cuda_sm20_div_s64) ;  /* 0x0000423000007944 */ /* 0x000fea0003c00000 */
[----:B------:R-:W-:Y:S01]  /*0180*/  MOV R24, R0 ;  /* 0x0000000000187202 */ /* 0x000fe20000000f00 */
[----:B------:R-:W-:Y:S05]  /*0190*/  BRA `(.L_x_237) ;  /* 0x0000013000007947 */ /* 0x000fea0003800000 */
.L_x_236:
        /* <DEDUP_REMOVED lines=19> */
.L_x_237:
        /* <DEDUP_REMOVED lines=8> */
[----:B------:R-:W-:Y:S02]  /*0350*/  MOV R21, R25 ;  /* 0x0000001900157202 */ /* 0x000fe40000000f00 */
[----:B------:R-:W-:Y:S02]  /*0360*/  MOV R20, 0x380 ;  /* 0x0000038000147802 */ /* 0x000fe40000000f00 */
[----:B------:R-:W-:Y:S05]  /*0370*/  CALL.REL.NOINC `($__internal_5_$__cuda_sm20_div_s64) ;  /* 0x0000403000007944 */ /* 0x000fea0003c00000 */
[----:B------:R-:W-:Y:S02]  /*0380*/  MOV R12, R0 ;  /* 0x00000000000c7202 */ /* 0x000fe40000000f00 */
[----:B------:R-:W-:Y:S01]  /*0390*/  MOV R13, R25 ;  /* 0x00000019000d7202 */ /* 0x000fe20000000f00 */
[----:B------:R-:W-:Y:S05]  /*03a0*/  BRA `(.L_x_240) ;  /* 0x0000013000007947 */ /* 0x000fea0003800000 */
.L_x_239:
        /* <DEDUP_REMOVED lines=19> */
.L_x_240:
[----:B------:R-:W-:Y:S05]  /*04e0*/  BSYNC B0 ;  /* 0x0000000000007941 */ /* 0x000fea0003800000 */
.L_x_238:
        /* <DEDUP_REMOVED lines=44> */
.L_x_242:
        /* <DEDUP_REMOVED lines=19> */
.L_x_243:
[----:B------:R-:W-:Y:S05]  /*08e0*/  BSYNC B0 ;  /* 0x0000000000007941 */ /* 0x000fea0003800000 */
.L_x_241:
        /* <DEDUP_REMOVED lines=70> */
[----:B------:R-:W-:Y:S02]  /*0d50*/  MOV R20, 0xd70 ;  /* 0x00000d7000147802 */ /* 0x000fe40000000f00 */
[----:B------:R-:W-:Y:S05]  /*0d60*/  CALL.REL.NOINC `($__internal_5_$__cuda_sm20_div_s64) ;  /* 0x0000364000007944 */ /* 0x000fea0003c00000 */
[----:B------:R-:W-:Y:S02]  /*0d70*/  MOV R32, R0 ;  /* 0x0000000000207202 */ /* 0x000fe40000000f00 */
[----:B------:R-:W-:Y:S01]  /*0d80*/  MOV R33, R25 ;  /* 0x0000001900217202 */ /* 0x000fe20000000f00 */
[----:B------:R-:W-:Y:S05]  /*0d90*/  BRA `(.L_x_246) ;  /* 0x0000013000007947 */ /* 0x000fea0003800000 */
.L_x_245:
        /* <DEDUP_REMOVED lines=19> */
.L_x_246:
[----:B------:R-:W-:Y:S05]  /*0ed0*/  BSYNC B0 ;  /* 0x0000000000007941 */ /* 0x000fea0003800000 */
.L_x_244:
        /* <DEDUP_REMOVED lines=15> */
[----:B------:R-:W-:-:S05]  /*0fd0*/  IMAD R0, R21, R0, R2 ;  /* 0x0000000015007224 */ /* 0x000fca00078e0202 */
[----:B------:R-:W-:-:S13]  /*0fe0*/  ISETP.GT.U32.AND P1, PT, R15, R0, PT ;  /* 0x000000000f00720c */ /* 0x000fda0003f24070 */
[----:B------:R-:W-:Y:S01]  /*0ff0*/  @!P1 IMAD.IADD R0, R0, 0x1, -R15 ;  /* 0x0000000100009824 */ /* 0x000fe200078e0a0f */
[----:B------:R-:W-:Y:S02]  /*1000*/  @!P1 IADD3 R21, R21, 0x1, RZ ;  /* 0x0000000115159810 */ /* 0x000fe40007ffe0ff */
[----:B------:R-:W-:Y:S02]  /*1010*/  ISETP.NE.AND P1, PT, R5, RZ, PT ;  /* 0x000000ff0500720c */ /* 0x000fe40003f25270 */
        /* <DEDUP_REMOVED lines=22> */
.L_x_248:
        /* <DEDUP_REMOVED lines=19> */
.L_x_249:
[----:B------:R-:W-:Y:S05]  /*12b0*/  BSYNC B0 ;  /* 0x0000000000007941 */ /* 0x000fea0003800000 */
.L_x_247:
[----:B------:R-:W-:Y:S01]  /*12c0*/  IABS R6, c[0x0][0x214] ;  /* 0x0000850000067a13 */ /* 0x000fe20000000000 */
[----:B------:R-:W-:Y:S01]  /*12d0*/  IMAD.MOV.U32 R22, RZ, RZ, RZ ;  /* 0x000000ffff167224 */ /* 0x000fe200078e00ff */
[----:B------:R-:W-:Y:S01]  /*12e0*/  ISETP.GT.AND P3, PT, R5, RZ, PT ;  /* 0x000000ff0500720c */ /* 0x000fe20003f64270 */
[----:B------:R-:W-:Y:S01]  /*12f0*/  ULDC.U8 UR4, c[0x0][0x329] ;  /* 0x0000ca4000047ab9 */ /* 0x000fe20000000000 */
[----:B------:R-:W0:Y:S01]  /*1300*/  I2F.RP R20, R6 ;  /* 0x0000000600147306 */ /* 0x000e220000209400 */
[----:B------:R-:W-:Y:S01]  /*1310*/  ULDC.64 UR10, c[0x0][0x118] ;  /* 0x00004600000a7ab9 */ /* 0x000fe20000000a00 */
[----:B------:R-:W-:Y:S06]  /*1320*/  BSSY B0, `(.L_x_250) ;  /* 0x000007e000007945 */ /* 0x000fec0003800000 */
        /* <DEDUP_REMOVED lines=9> */
[----:B------:R-:W-:-:S03]  /*13c0*/  ISETP.GE.AND P1, PT, R10, RZ, PT ;  /* 0x000000ff0a00720c */ /* 0x000fc60003f26270 */
[----:B------:R-:W-:-:S04]  /*13d0*/  IMAD.HI.U32 R2, R2, R0, RZ ;  /* 0x0000000002027227 */ /* 0x000fc800078e00ff */
[----:B------:R-:W-:-:S04]  /*13e0*/  IMAD.MOV R13, RZ, RZ, -R2 ;  /* 0x000000ffff0d7224 */ /* 0x000fc800078e0a02 */
[C---:B------:R-:W-:Y:S01]  /*13f0*/  IMAD R13, R6.reuse, R13, R0 ;  /* 0x0000000d060d7224 */ /* 0x040fe200078e0200 */
[----:B------:R-:W-:Y:S02]  /*1400*/  SHF.R.S32.HI R0, RZ, 0x1f, R5 ;  /* 0x0000001fff007819 */ /* 0x000fe40000011405 */
[----:B------:R-:W-:Y:S02]  /*1410*/  LEA.HI.SX32 R5, R5, 0x1, 0x1 ;  /* 0x0000000105057811 */ /* 0x000fe400078f0aff */
[----:B------:R-:W-:Y:S01]  /*1420*/  ISETP.GT.U32.AND P0, PT, R6, R13, PT ;  /* 0x0000000d0600720c */ /* 0x000fe20003f04070 */
[----:B------:R-:W-:-:S12]  /*1430*/  @!P3 IMAD.MOV R5, RZ, RZ, R0 ;  /* 0x000000ffff05b224 */ /* 0x000fd800078e0200 */
[----:B------:R-:W-:Y:S01]  /*1440*/  @!P0 IMAD.IADD R13, R13, 0x1, -R6 ;  /* 0x000000010d0d8824 */ /* 0x000fe200078e0a06 */
[----:B------:R-:W-:Y:S02]  /*1450*/  @!P0 IADD3 R2, R2, 0x1, RZ ;  /* 0x0000000102028810 */ /* 0x000fe40007ffe0ff */
[----:B------:R-:W-:Y:S02]  /*1460*/  ISETP.NE.AND P0, PT, RZ, c[0x0][0x214], PT ;  /* 0x00008500ff007a0c */ /* 0x000fe40003f05270 */
[----:B------:R-:W-:-:S13]  /*1470*/  ISETP.GE.U32.AND P2, PT, R13, R6, PT ;  /* 0x000000060d00720c */ /* 0x000fda0003f46070 */
[----:B------:R-:W-:-:S05]  /*1480*/  @P2 IADD3 R2, R2, 0x1, RZ ;  /* 0x0000000102022810 */ /* 0x000fca0007ffe0ff */
[----:B------:R-:W-:Y:S01]  /*1490*/  @!P1 IMAD.MOV R2, RZ, RZ, -R2 ;  /* 0x000000ffff029224 */ /* 0x000fe200078e0a02 */
[----:B------:R-:W-:-:S05]  /*14a0*/  @!P0 LOP3.LUT R2, RZ, c[0x0][0x214], RZ, 0x33, !PT ;  /* 0x00008500ff028a12 */ /* 0x000fca00078e33ff */
[----:B------:R-:W-:Y:S01]  /*14b0*/  IMAD R5, R5, R2, RZ ;  /* 0x0000000205057224 */ /* 0x000fe200078e02ff */
[----:B------:R-:W-:-:S04]  /*14c0*/  IABS R2, c[0x0][0x1c0] ;  /* 0x0000700000027a13 */ /* 0x000fc80000000000 */
[----:B------:R-:W0:Y:S01]  /*14d0*/  I2F.U32.RP R10, R2 ;  /* 0x00000002000a7306 */ /* 0x000e220000209000 */
[-C--:B------:R-:W-:Y:S02]  /*14e0*/  IABS R6, R5.reuse ;  /* 0x0000000500067213 */ /* 0x080fe40000000000 */
[----:B------:R-:W-:-:S03]  /*14f0*/  IABS R27, R5 ;  /* 0x00000005001b7213 */ /* 0x000fc60000000000 */
[----:B------:R-:W-:Y:S02]  /*1500*/  IMAD.IADD R9, R9, 0x1, R6 ;  /* 0x0000000109097824 */ /* 0x000fe400078e0206 */
[----:B------:R-:W1:Y:S01]  /*1510*/  I2F.RP R12, R6 ;  /* 0x00000006000c7306 */ /* 0x000e620000209400 */
[----:B------:R-:W-:-:S07]  /*1520*/  IMAD.MOV R27, RZ, RZ, -R27 ;  /* 0x000000ffff1b7224 */ /* 0x000fce00078e0a1b */
[----:B0-----:R-:W0:Y:S08]  /*1530*/  MUFU.RCP R20, R10 ;  /* 0x0000000a00147308 */ /* 0x001e300000001000 */
[----:B-1----:R-:W1:Y:S01]  /*1540*/  MUFU.RCP R0, R12 ;  /* 0x0000000c00007308 */ /* 0x002e620000001000 */
[----:B0-----:R-:W-:-:S07]  /*1550*/  IADD3 R20, R20, 0xffffffe, RZ ;  /* 0x0ffffffe14147810 */ /* 0x001fce0007ffe0ff */
[----:B------:R-:W0:Y:S01]  /*1560*/  F2I.FTZ.U32.TRUNC.NTZ R21, R20 ;  /* 0x0000001400157305 */ /* 0x000e22000021f000 */
[----:B-1----:R-:W-:Y:S02]  /*1570*/  IADD3 R0, R0, 0xffffffe, RZ ;  /* 0x0ffffffe00007810 */ /* 0x002fe40007ffe0ff */
[----:B------:R-:W-:-:S05]  /*1580*/  IABS R12, R8 ;  /* 0x00000008000c7213 */ /* 0x000fca0000000000 */
[----:B------:R-:W1:Y:S01]  /*1590*/  F2I.FTZ.U32.TRUNC.NTZ R23, R0 ;  /* 0x0000000000177305 */ /* 0x000e62000021f000 */
[----:B------:R-:W-:Y:S01]  /*15a0*/  LOP3.LUT R8, R8, c[0x0][0x1c0], RZ, 0x3c, !PT ;  /* 0x0000700008087a12 */ /* 0x000fe200078e3cff */
[----:B0-----:R-:W-:Y:S02]  /*15b0*/  IMAD.MOV R29, RZ, RZ, -R21 ;  /* 0x000000ffff1d7224 */ /* 0x001fe400078e0a15 */
[----:B------:R-:W-:Y:S02]  /*15c0*/  IMAD.MOV.U32 R20, RZ, RZ, RZ ;  /* 0x000000ffff147224 */ /* 0x000fe400078e00ff */
[----:B------:R-:W-:Y:S02]  /*15d0*/  IMAD R29, R29, R2, RZ ;  /* 0x000000021d1d7224 */ /* 0x000fe400078e02ff */
[----:B-1----:R-:W-:Y:S01]  /*15e0*/  IMAD.MOV R13, RZ, RZ, -R23 ;  /* 0x000000ffff0d7224 */ /* 0x002fe200078e0a17 */
[----:B------:R-:W-:Y:S01]  /*15f0*/  IABS R0, R9 ;  /* 0x0000000900007213 */ /* 0x000fe20000000000 */
[----:B------:R-:W-:Y:S01]  /*1600*/  IMAD.HI.U32 R29, R21, R29, R20 ;  /* 0x0000001d151d7227 */ /* 0x000fe200078e0014 */
[----:B------:R-:W-:-:S03]  /*1610*/  IABS R21, c[0x0][0x1c0] ;  /* 0x0000700000157a13 */ /* 0x000fc60000000000 */
[----:B------:R-:W-:Y:S02]  /*1620*/  IMAD R13, R13, R6, RZ ;  /* 0x000000060d0d7224 */ /* 0x000fe400078e02ff */
[----:B------:R-:W-:Y:S02]  /*1630*/  IMAD.MOV R21, RZ, RZ, -R21 ;  /* 0x000000ffff157224 */ /* 0x000fe400078e0a15 */
[----:B------:R-:W-:-:S04]  /*1640*/  IMAD.HI.U32 R10, R29, R12, RZ ;  /* 0x0000000c1d0a7227 */ /* 0x000fc800078e00ff */
[----:B------:R-:W-:-:S04]  /*1650*/  IMAD.HI.U32 R13, R23, R13, R22 ;  /* 0x0000000d170d7227 */ /* 0x000fc800078e0016 */
[----:B------:R-:W-:Y:S02]  /*1660*/  IMAD R23, R10, R21, R12 ;  /* 0x000000150a177224 */ /* 0x000fe400078e020c */
[----:B------:R-:W-:-:S03]  /*1670*/  IMAD.HI.U32 R13, R13, R0, RZ ;  /* 0x000000000d0d7227 */ /* 0x000fc600078e00ff */
[----:B------:R-:W-:Y:S01]  /*1680*/  ISETP.GT.U32.AND P3, PT, R2, R23, PT ;  /* 0x000000170200720c */ /* 0x000fe20003f64070 */
[----:B------:R-:W-:Y:S02]  /*1690*/  IMAD R27, R13, R27, R0 ;  /* 0x0000001b0d1b7224 */ /* 0x000fe400078e0200 */
[----:B------:R-:W-:-:S03]  /*16a0*/  IMAD.HI.U32 R12, R29, R0, RZ ;  /* 0x000000001d0c7227 */ /* 0x000fc600078e00ff */
[----:B------:R-:W-:Y:S01]  /*16b0*/  ISETP.GT.U32.AND P0, PT, R6, R27, PT ;  /* 0x0000001b0600720c */ /* 0x000fe20003f04070 */
[----:B------:R-:W-:Y:S01]  /*16c0*/  IMAD R21, R12, R21, R0 ;  /* 0x000000150c157224 */ /* 0x000fe200078e0200 */
[C---:B------:R-:W-:Y:S02]  /*16d0*/  LOP3.LUT R0, R9.reuse, R6, RZ, 0x3c, !PT ;  /* 0x0000000609007212 */ /* 0x040fe400078e3cff */
[----:B------:R-:W-:Y:S02]  /*16e0*/  LOP3.LUT R9, R9, c[0x0][0x1c0], RZ, 0x3c, !PT ;  /* 0x0000700009097a12 */ /* 0x000fe400078e3cff */
[----:B------:R-:W-:Y:S01]  /*16f0*/  ISETP.GT.U32.AND P1, PT, R2, R21, PT ;  /* 0x000000150200720c */ /* 0x000fe20003f24070 */
[----:B------:R-:W-:Y:S01]  /*1700*/  @!P3 IMAD.IADD R23, R23, 0x1, -R2 ;  /* 0x000000011717b824 */ /* 0x000fe200078e0a02 */
[----:B------:R-:W-:Y:S02]  /*1710*/  ISETP.GE.AND P4, PT, R0, RZ, PT ;  /* 0x000000ff0000720c */ /* 0x000fe40003f86270 */
[----:B------:R-:W0:Y:S01]  /*1720*/  S2R R0, SR_TID.X ;  /* 0x0000000000007919 */ /* 0x000e220000002100 */
[----:B------:R-:W-:-:S02]  /*1730*/  @!P3 IADD3 R10, R10, 0x1, RZ ;  /* 0x000000010a0ab810 */ /* 0x000fc40007ffe0ff */
[----:B------:R-:W-:Y:S01]  /*1740*/  ISETP.GE.U32.AND P6, PT, R23, R2, PT ;  /* 0x000000021700720c */ /* 0x000fe20003fc6070 */
[----:B------:R-:W-:Y:S01]  /*1750*/  @!P0 IMAD.IADD R27, R27, 0x1, -R6 ;  /* 0x000000011b1b8824 */ /* 0x000fe200078e0a06 */
[----:B------:R-:W-:Y:S02]  /*1760*/  @!P0 IADD3 R13, R13, 0x1, RZ ;  /* 0x000000010d0d8810 */ /* 0x000fe40007ffe0ff */
[----:B------:R-:W-:Y:S01]  /*1770*/  ISETP.GE.AND P0, PT, R8, RZ, PT ;  /* 0x000000ff0800720c */ /* 0x000fe20003f06270 */
[----:B------:R-:W-:Y:S01]  /*1780*/  IMAD.MOV.U32 R8, RZ, RZ, c[0x0][0x214] ;  /* 0x00008500ff087624 */ /* 0x000fe200078e00ff */
[----:B------:R-:W-:Y:S01]  /*1790*/  ISETP.GE.U32.AND P2, PT, R27, R6, PT ;  /* 0x000000061b00720c */ /* 0x000fe20003f46070 */
[----:B------:R-:W-:Y:S01]  /*17a0*/  @!P1 IMAD.IADD R21, R21, 0x1, -R2 ;  /* 0x0000000115159824 */ /* 0x000fe200078e0a02 */
[----:B------:R-:W-:Y:S02]  /*17b0*/  ISETP.GT.AND P3, PT, R4, RZ, PT ;  /* 0x000000ff0400720c */ /* 0x000fe40003f64270 */
[----:B------:R-:W-:-:S02]  /*17c0*/  @!P1 IADD3 R12, R12, 0x1, RZ ;  /* 0x000000010c0c9810 */ /* 0x000fc40007ffe0ff */
[----:B------:R-:W-:Y:S02]  /*17d0*/  ISETP.GE.U32.AND P5, PT, R21, R2, PT ;  /* 0x000000021500720c */ /* 0x000fe40003fa6070 */
[----:B------:R-:W-:Y:S02]  /*17e0*/  @P6 IADD3 R10, R10, 0x1, RZ ;  /* 0x000000010a0a6810 */ /* 0x000fe40007ffe0ff */
[----:B------:R-:W-:Y:S02]  /*17f0*/  ISETP.NE.AND P6, PT, R5, RZ, PT ;  /* 0x000000ff0500720c */ /* 0x000fe40003fc5270 */
[----:B------:R-:W-:Y:S01]  /*1800*/  SHF.R.S32.HI R2, RZ, 0x1f, R4 ;  /* 0x0000001fff027819 */ /* 0x000fe20000011404 */
[----:B------:R-:W-:Y:S01]  /*1810*/  IMAD.MOV.U32 R20, RZ, RZ, R10 ;  /* 0x000000ffff147224 */ /* 0x000fe200078e000a */
[----:B------:R-:W-:Y:S02]  /*1820*/  @P2 IADD3 R13, R13, 0x1, RZ ;  /* 0x000000010d0d2810 */ /* 0x000fe40007ffe0ff */
[----:B------:R-:W-:Y:S01]  /*1830*/  ISETP.GE.AND P2, PT, R9, RZ, PT ;  /* 0x000000ff0900720c */ /* 0x000fe20003f46270 */
[----:B------:R-:W-:Y:S01]  /*1840*/  @!P0 IMAD.MOV R20, RZ, RZ, -R20 ;  /* 0x000000ffff148224 */ /* 0x000fe200078e0a14 */
[----:B0-----:R-:W-:Y:S01]  /*1850*/  SHF.R.S32.HI R21, RZ, 0x1f, R0 ;  /* 0x0000001fff157819 */ /* 0x001fe20000011400 */
[----:B------:R-:W-:Y:S01]  /*1860*/  @!P4 IMAD.MOV R13, RZ, RZ, -R13 ;  /* 0x000000ffff0dc224 */ /* 0x000fe200078e0a0d */
[----:B------:R-:W-:-:S02]  /*1870*/  @P5 IADD3 R12, R12, 0x1, RZ ;  /* 0x000000010c0c5810 */ /* 0x000fc40007ffe0ff */
[----:B------:R-:W-:Y:S01]  /*1880*/  LEA.HI.SX32 R10, R4, 0x1, 0x1 ;  /* 0x00000001040a7811 */ /* 0x000fe200078f0aff */
[----:B------:R-:W-:Y:S01]  /*1890*/  @!P3 IMAD.MOV R10, RZ, RZ, R2 ;  /* 0x000000ffff0ab224 */ /* 0x000fe200078e0202 */
[----:B------:R-:W-:Y:S02]  /*18a0*/  @!P6 LOP3.LUT R13, RZ, R6, RZ, 0x33, !PT ;  /* 0x00000006ff0de212 */ /* 0x000fe400078e33ff */
[----:B------:R-:W-:Y:S02]  /*18b0*/  LEA.HI R6, R21, R0, RZ, 0x2 ;  /* 0x0000000015067211 */ /* 0x000fe400078f10ff */
[----:B------:R-:W-:Y:S01]  /*18c0*/  ISETP.LT.U32.AND P0, PT, R24, R13, PT ;  /* 0x0000000d1800720c */ /* 0x000fe20003f01070 */
[----:B------:R-:W-:Y:S01]  /*18d0*/  @!P2 IMAD.MOV R12, RZ, RZ, -R12 ;  /* 0x000000ffff0ca224 */ /* 0x000fe200078e0a0c */
[----:B------:R-:W-:Y:S02]  /*18e0*/  SHF.R.S32.HI R21, RZ, 0x1f, R13 ;  /* 0x0000001fff157819 */ /* 0x000fe4000001140d */
[----:B------:R-:W-:-:S02]  /*18f0*/  ISETP.NE.AND P4, PT, RZ, c[0x0][0x1c0], PT ;  /* 0x00007000ff007a0c */ /* 0x000fc40003f85270 */
[----:B------:R-:W-:Y:S02]  /*1900*/  LOP3.LUT R9, RZ, c[0x0][0x1c0], RZ, 0x33, !PT ;  /* 0x00007000ff097a12 */ /* 0x000fe400078e33ff */
[----:B------:R-:W-:Y:S02]  /*1910*/  ISETP.NE.AND P1, PT, RZ, UR4, PT ;  /* 0x00000004ff007c0c */ /* 0x000fe4000bf25270 */
[----:B------:R-:W-:Y:S02]  /*1920*/  SHF.R.S32.HI R2, RZ, 0x2, R6 ;  /* 0x00000002ff027819 */ /* 0x000fe40000011406 */
[----:B------:R-:W-:Y:S02]  /*1930*/  ISETP.LT.AND.EX P2, PT, R25, R21, PT, P0 ;  /* 0x000000151900720c */ /* 0x000fe40003f41300 */
[----:B------:R-:W-:Y:S02]  /*1940*/  SEL R8, R8, 0x1, !P1 ;  /* 0x0000000108087807 */ /* 0x000fe40004800000 */
[----:B------:R-:W-:Y:S01]  /*1950*/  SEL R23, R9, R20, !P4 ;  /* 0x0000001409177207 */ /* 0x000fe20006000000 */
[----:B------:R-:W-:Y:S01]  /*1960*/  IMAD.MOV.U32 R20, RZ, RZ, -0x800000 ;  /* 0xff800000ff147424 */ /* 0x000fe200078e00ff */
[----:B------:R-:W-:-:S02]  /*1970*/  ISETP.GE.AND P0, PT, R2, c[0x0][0x314], PT ;  /* 0x0000c50002007a0c */ /* 0x000fc40003f06270 */
[----:B------:R-:W-:Y:S01]  /*1980*/  SEL R9, R9, R12, !P4 ;  /* 0x0000000c09097207 */ /* 0x000fe20006000000 */
[----:B------:R-:W-:Y:S01]  /*1990*/  IMAD R23, R23, R8, RZ ;  /* 0x0000000817177224 */ /* 0x000fe200078e02ff */
[----:B------:R-:W-:Y:S02]  /*19a0*/  SEL R13, R24, R13, P2 ;  /* 0x0000000d180d7207 */ /* 0x000fe40001000000 */
[----:B------:R-:W-:Y:S01]  /*19b0*/  SEL R12, R25, R21, P2 ;  /* 0x00000015190c7207 */ /* 0x000fe20001000000 */
[----:B------:R-:W-:Y:S01]  /*19c0*/  IMAD R10, R10, R23, RZ ;  /* 0x000000170a0a7224 */ /* 0x000fe200078e02ff */
[----:B------:R-:W-:-:S05]  /*19d0*/  LOP3.LUT R23, R6, 0xfffffffc, RZ, 0xc0, !PT ;  /* 0xfffffffc06177812 */ /* 0x000fca00078ec0ff */
[----:B------:R-:W-:Y:S01]  /*19e0*/  IMAD.IADD R23, R0, 0x1, -R23 ;  /* 0x0000000100177824 */ /* 0x000fe200078e0a17 */
        /* <DEDUP_REMOVED lines=17> */
.L_x_251:
[----:B------:R-:W-:Y:S05]  /*1b00*/  BSYNC B0 ;  /* 0x0000000000007941 */ /* 0x000fea0003800000 */
.L_x_250:
[C---:B------:R-:W-:Y:S01]  /*1b10*/  ISETP.GT.AND P0, PT, R0.reuse, 0xf, PT ;  /* 0x0000000f0000780c */ /* 0x040fe20003f04270 */
[----:B------:R-:W-:Y:S01]  /*1b20*/  IMAD.MOV.U32 R29, RZ, RZ, -0x800000 ;  /* 0xff800000ff1d7424 */ /* 0x000fe200078e00ff */
[C---:B------:R-:W-:Y:S01]  /*1b30*/  LOP3.LUT P2, RZ, R0.reuse, 0x3, RZ, 0xc0, !PT ;  /* 0x0000000300ff7812 */ /* 0x040fe2000784c0ff */
[----:B------:R-:W-:Y:S01]  /*1b40*/  IMAD R9, R9, R8, RZ ;  /* 0x0000000809097224 */ /* 0x000fe200078e02ff */
[----:B------:R-:W-:Y:S01]  /*1b50*/  ISETP.GT.AND P3, PT, R5, RZ, PT ;  /* 0x000000ff0500720c */ /* 0x000fe20003f64270 */
[----:B------:R-:W-:Y:S01]  /*1b60*/  BSSY B1, `(.L_x_252) ;  /* 0x00001e2000017945 */ /* 0x000fe20003800000 */
[----:B------:R-:W-:Y:S01]  /*1b70*/  ISETP.GT.OR P2, PT, R0, 0xf, P2 ;  /* 0x0000000f0000780c */ /* 0x000fe20001744670 */
[----:B------:R-:W-:Y:S01]  /*1b80*/  IMAD.MOV.U32 R28, RZ, RZ, 0x7f800000 ;  /* 0x7f800000ff1c7424 */ /* 0x000fe200078e00ff */
[----:B------:R-:W-:-:S05]  /*1b90*/  SHF.R.S32.HI R22, RZ, 0x1f, R5 ;  /* 0x0000001fff167819 */ /* 0x000fca0000011405 */
[----:B------:R-:W-:Y:S02]  /*1ba0*/  @!P0 IMAD R21, R2, 0x5, R23 ;  /* 0x0000000502158824 */ /* 0x000fe400078e0217 */
[----:B------:R-:W-:-:S03]  /*1bb0*/  IMAD R23, R23, 0x5, R2 ;  /* 0x0000000517177824 */ /* 0x000fc600078e0202 */
[----:B-----5:R-:W-:Y:S04]  /*1bc0*/  @!P0 STS [R21.X4], R20 ;  /* 0x0000001415008388 */ /* 0x020fe80000004800 */
[----:B------:R-:W-:Y:S06]  /*1bd0*/  BAR.SYNC.DEFER_BLOCKING 0x0 ;  /* 0x0000000000007b1d */ /* 0x000fec0000010000 */
[----:B------:R-:W1:Y:S04]  /*1be0*/  @!P0 LDS R29, [R23.X4] ;  /* 0x00000000171d8984 */ /* 0x000e680000004800 */
[----:B-1----:R-:W1:Y:S02]  /*1bf0*/  SHFL.BFLY PT, R6, R29, 0x2, 0x1f ;  /* 0x0c401f001d067f89 */ /* 0x002e6400000e0000 */
[----:B01----:R-:W-:-:S05]  /*1c00*/  FMNMX.FTZ R27, R6, R29, !PT ;  /* 0x0000001d061b7209 */ /* 0x003fca0007810000 */
        /* <DEDUP_REMOVED lines=11> */
[----:B------:R-:W-:Y:S02]  /*1cc0*/  LEA.HI.SX32 R20, R5, 0x1, 0x1 ;  /* 0x0000000105147811 */ /* 0x000fe400078f0aff */
[----:B------:R-:W-:Y:S02]  /*1cd0*/  @!P3 IADD3 R20, R22, RZ, RZ ;  /* 0x000000ff1614b210 */ /* 0x000fe40007ffe0ff */
[----:B------:R-:W-:-:S03]  /*1ce0*/  FSETP.NE.FTZ.AND P0, PT, R21, RZ, PT ;  /* 0x000000ff1500720b */ /* 0x000fc60003f15000 */
[----:B------:R-:W-:-:S10]  /*1cf0*/  IMAD R9, R9, R20, RZ ;  /* 0x0000001409097224 */ /* 0x000fd400078e02ff */
[----:B------:R-:W0:Y:S02]  /*1d00*/  @P0 MUFU.LG2 R21, R21 ;  /* 0x0000001500150308 */ /* 0x000e240000000c00 */
[----:B0-----:R-:W-:Y:S01]  /*1d10*/  @P0 FFMA.FTZ R28, R21, 0.69314718246459960938, R6 ;  /* 0x3f317218151c0823 */ /* 0x001fe20000010006 */
        /* <DEDUP_REMOVED lines=38> */
[-C--:B------:R-:W-:Y:S02]  /*1f80*/  IADD3 R27, P0, RZ, -R0.reuse, RZ ;  /* 0x80000000ff1b7210 */ /* 0x080fe40007f1e0ff */
[----:B------:R-:W-:Y:S02]  /*1f90*/  MOV R40, R0 ;  /* 0x0000000000287202 */ /* 0x000fe40000000f00 */
[----:B------:R-:W-:Y:S01]  /*1fa0*/  IADD3.X R21, RZ, ~R25, RZ, P0, !PT ;  /* 0x80000019ff157210 */ /* 0x000fe200007fe4ff */
[----:B------:R-:W-:Y:S01]  /*1fb0*/  IMAD.WIDE.U32 R34, R36, R27, R34 ;  /* 0x0000001b24227225 */ /* 0x000fe200078e0022 */
[----:B------:R-:W-:-:S03]  /*1fc0*/  MOV R41, R25 ;  /* 0x0000001900297202 */ /* 0x000fc60000000f00 */
[----:B------:R-:W-:Y:S01]  /*1fd0*/  IMAD R21, R21, R36, RZ ;  /* 0x0000002415157224 */ /* 0x000fe200078e02ff */
[----:B------:R-:W-:-:S03]  /*1fe0*/  MOV R26, R34 ;  /* 0x00000022001a7202 */ /* 0x000fc60000000f00 */
[----:B------:R-:W-:-:S05]  /*1ff0*/  IMAD R21, R6, R27, R21 ;  /* 0x0000001b06157224 */ /* 0x000fca00078e0215 */
[----:B------:R-:W-:Y:S01]  /*2000*/  IADD3 R21, R35, R21, RZ ;  /* 0x0000001523157210 */ /* 0x000fe20007ffe0ff */
[----:B------:R-:W-:Y:S05]  /*2010*/  BRA `(.L_x_257) ;  /* 0x0000016000007947 */ /* 0x000fea0003800000 */
.L_x_256:
        /* <DEDUP_REMOVED lines=22> */
.L_x_257:
[----:B------:R-:W-:Y:S05]  /*2180*/  BSYNC B0 ;  /* 0x0000000000007941 */ /* 0x000fea0003800000 */
.L_x_255:
[----:B------:R-:W-:Y:S01]  /*2190*/  LOP3.LUT R0, R21, R3, RZ, 0xfc, !PT ;  /* 0x0000000315007212 */ /* 0x000fe200078efcff */
[----:B------:R-:W-:Y:S03]  /*21a0*/  BSSY B0, `(.L_x_258) ;  /* 0x0000028000007945 */ /* 0x000fe60003800000 */
[----:B------:R-:W-:-:S13]  /*21b0*/  ISETP.NE.U32.AND P0, PT, R0, RZ, PT ;  /* 0x000000ff0000720c */ /* 0x000fda0003f05070 */
[----:B------:R-:W-:Y:S05]  /*21c0*/  @!P0 BRA `(.L_x_259) ;  /* 0x000000f000008947 */ /* 0x000fea0003800000 */
[----:B------:R-:W-:Y:S01]  /*21d0*/  IMAD.MOV.U32 R24, RZ, RZ, R26 ;  /* 0x000000ffff187224 */ /* 0x000fe200078e001a */
[----:B------:R-:W-:Y:S01]  /*21e0*/  MOV R22, R30 ;  /* 0x0000001e00167202 */ /* 0x000fe20000000f00 */
[----:B------:R-:W-:Y:S01]  /*21f0*/  IMAD.MOV.U32 R6, RZ, RZ, R3 ;  /* 0x000000ffff067224 */ /* 0x000fe200078e0003 */
[----:B------:R-:W-:Y:S02]  /*2200*/  MOV R20, 0x2220 ;  /* 0x0000222000147802 */ /* 0x000fe40000000f00 */
[----:B------:R-:W-:Y:S05]  /*2210*/  CALL.REL.NOINC `($__internal_5_$__cuda_sm20_div_s64) ;  /* 0x0000219000007944 */ /* 0x000fea0003c00000 */
[----:B------:R-:W-:Y:S02]  /*2220*/  IADD3 R2, P0, RZ, -R0, RZ ;  /* 0x80000000ff027210 */ /* 0x000fe40007f1e0ff */
[----:B------:R-:W-:Y:S02]  /*2230*/  MOV R20, R26 ;  /* 0x0000001a00147202 */ /* 0x000fe40000000f00 */
[-C--:B------:R-:W-:Y:S02]  /*2240*/  IADD3.X R27, RZ, ~R25.reuse, RZ, P0, !PT ;  /* 0x80000019ff1b7210 */ /* 0x080fe400007fe4ff */
[----:B------:R-:W-:Y:S02]  /*2250*/  MOV R34, R0 ;  /* 0x0000000000227202 */ /* 0x000fe40000000f00 */
[----:B------:R-:W-:Y:S01]  /*2260*/  MOV R35, R25 ;  /* 0x0000001900237202 */ /* 0x000fe20000000f00 */
[----:B------:R-:W-:-:S02]  /*2270*/  IMAD R27, R27, R30, RZ ;  /* 0x0000001e1b1b7224 */ /* 0x000fc400078e02ff */
[----:B------:R-:W-:-:S04]  /*2280*/  IMAD.WIDE.U32 R30, R30, R2, R20 ;  /* 0x000000021e1e7225 */ /* 0x000fc800078e0014 */
[----:B------:R-:W-:-:S05]  /*2290*/  IMAD R3, R3, R2, R27 ;  /* 0x0000000203037224 */ /* 0x000fca00078e021b */
[----:B------:R-:W-:Y:S01]  /*22a0*/  IADD3 R3, R31, R3, RZ ;  /* 0x000000031f037210 */ /* 0x000fe20007ffe0ff */
[----:B------:R-:W-:Y:S05]  /*22b0*/  BRA `(.L_x_260) ;  /* 0x0000016000007947 */ /* 0x000fea0003800000 */
.L_x_259:
        /* <DEDUP_REMOVED lines=22> */
.L_x_260:
[----:B------:R-:W-:Y:S05]  /*2420*/  BSYNC B0 ;  /* 0x0000000000007941 */ /* 0x000fea0003800000 */
.L_x_258:
        /* <DEDUP_REMOVED lines=11> */
[----:B------:R-:W-:Y:S05]  /*24e0*/  CALL.REL.NOINC `($__internal_5_$__cuda_sm20_div_s64) ;  /* 0x00001ec000007944 */ /* 0x000fea0003c00000 */
[-C--:B------:R-:W-:Y:S02]  /*24f0*/  IADD3 R2, P0, RZ, -R0.reuse, RZ ;  /* 0x80000000ff027210 */ /* 0x080fe40007f1e0ff */
[----:B------:R-:W-:Y:S02]  /*2500*/  MOV R24, R0 ;  /* 0x0000000000187202 */ /* 0x000fe40000000f00 */
[----:B------:R-:W-:Y:S01]  /*2510*/  IADD3.X R21, RZ, ~R25, RZ, P0, !PT ;  /* 0x80000019ff157210 */ /* 0x000fe200007fe4ff */
[----:B------:R-:W-:-:S04]  /*2520*/  IMAD.WIDE.U32 R34, R8, R2, R34 ;  /* 0x0000000208227225 */ /* 0x000fc800078e0022 */
[----:B------:R-:W-:Y:S01]  /*2530*/  IMAD R21, R21, R8, RZ ;  /* 0x0000000815157224 */ /* 0x000fe200078e02ff */
[----:B------:R-:W-:-:S03]  /*2540*/  MOV R8, R34 ;  /* 0x0000002200087202 */ /* 0x000fc60000000f00 */
[----:B------:R-:W-:-:S05]  /*2550*/  IMAD R2, R7, R2, R21 ;  /* 0x0000000207027224 */ /* 0x000fca00078e0215 */
[----:B------:R-:W-:Y:S01]  /*2560*/  IADD3 R2, R35, R2, RZ ;  /* 0x0000000223027210 */ /* 0x000fe20007ffe0ff */
[----:B------:R-:W-:Y:S05]  /*2570*/  BRA `(.L_x_263) ;  /* 0x0000016000007947 */ /* 0x000fea0003800000 */
.L_x_262:
[----:B------:R-:W0:Y:S01]  /*2580*/  I2F.U32.RP R2, R8 ;  /* 0x0000000800027306 */ /* 0x000e220000209000 */
[----:B------:R-:W-:Y:S01]  /*2590*/  ISETP.NE.U32.AND P0, PT, R8, RZ, PT ;  /* 0x000000ff0800720c */ /* 0x000fe20003f05070 */
[----:B------:R-:W-:-:S06]  /*25a0*/  IMAD.MOV.U32 R25, RZ, RZ, RZ ;  /* 0x000000ffff197224 */ /* 0x000fcc00078e00ff */
[----:B0-----:R-:W0:Y:S02]  /*25b0*/  MUFU.RCP R6, R2 ;  /* 0x0000000200067308 */ /* 0x001e240000001000 */
[----:B0-----:R-:W-:Y:S02]  /*25c0*/  IADD3 R6, R6, 0xffffffe, RZ ;  /* 0x0ffffffe06067810 */ /* 0x001fe40007ffe0ff */
[----:B------:R-:W-:-:S04]  /*25d0*/  MOV R2, RZ ;  /* 0x000000ff00027202 */ /* 0x000fc80000000f00 */
        /* <DEDUP_REMOVED lines=16> */
.L_x_263:
[----:B------:R-:W-:Y:S05]  /*26e0*/  BSYNC B0 ;  /* 0x0000000000007941 */ /* 0x000fea0003800000 */
.L_x_261:
[-C--:B------:R-:W-:Y:S01]  /*26f0*/  IMAD R7, R33, R19.reuse, RZ ;  /* 0x0000001321077224 */ /* 0x080fe200078e02ff */
[----:B------:R-:W-:Y:S01]  /*2700*/  ULDC.U8 UR6, c[0x0][0x329] ;  /* 0x0000ca4000067ab9 */ /* 0x000fe20000000000 */
[C---:B------:R-:W-:Y:S01]  /*2710*/  IMAD.WIDE.U32 R20, R32.reuse, R19, RZ ;  /* 0x0000001320147225 */ /* 0x040fe200078e00ff */
[----:B------:R-:W-:Y:S01]  /*2720*/  UISETP.NE.AND UP0, UPT, UR6, URZ, UPT ;  /* 0x0000003f0600728c */ /* 0x000fe2000bf05270 */
[----:B------:R-:W-:Y:S01]  /*2730*/  BSSY B0, `(.L_x_264) ;  /* 0x0000045000007945 */ /* 0x000fe20003800000 */
[----:B------:R-:W-:Y:S01]  /*2740*/  ULDC.64 UR4, c[0x0][0x210] ;  /* 0x0000840000047ab9 */ /* 0x000fe20000000a00 */
[----:B------:R-:W-:Y:S01]  /*2750*/  IMAD R7, R32, R18, R7 ;  /* 0x0000001220077224 */ /* 0x000fe200078e0207 */
[----:B------:R-:W-:Y:S01]  /*2760*/  UIMAD UR4, UR4, UR5, URZ ;  /* 0x00000005040472a4 */ /* 0x000fe2000f8e023f */
[----:B------:R-:W-:Y:S01]  /*2770*/  IMAD.WIDE.U32 R32, R20, R17, RZ ;  /* 0x0000001114207225 */ /* 0x000fe200078e00ff */
[----:B------:R-:W-:Y:S02]  /*2780*/  USEL UR5, UR5, 0x1, !UP0 ;  /* 0x0000000105057887 */ /* 0x000fe4000c000000 */
[----:B------:R-:W-:Y:S01]  /*2790*/  IADD3 R0, R21, R7, RZ ;  /* 0x0000000715007210 */ /* 0x000fe20007ffe0ff */
[----:B------:R-:W-:Y:S01]  /*27a0*/  IMAD R3, R3, R26, RZ ;  /* 0x0000001a03037224 */ /* 0x000fe200078e02ff */
[----:B------:R-:W-:Y:S01]  /*27b0*/  SHF.R.S32.HI R7, RZ, 0x1f, R26 ;  /* 0x0000001fff077819 */ /* 0x000fe2000001141a */
[----:B------:R-:W-:Y:S01]  /*27c0*/  USHF.R.S32.HI UR9, URZ, 0x1f, UR4 ;  /* 0x0000001f3f097899 */ /* 0x000fe20008011404 */
[----:B------:R-:W-:Y:S01]  /*27d0*/  IMAD.WIDE.U32 R36, R8, UR4, RZ ;  /* 0x0000000408247c25 */ /* 0x000fe2000f8e00ff */
[----:B------:R-:W-:-:S03]  /*27e0*/  USHF.R.S32.HI UR6, URZ, 0x1f, UR5 ;  /* 0x0000001f3f067899 */ /* 0x000fc60008011405 */
[----:B------:R-:W-:Y:S02]  /*27f0*/  IMAD R21, R0, R17, RZ ;  /* 0x0000001100157224 */ /* 0x000fe400078e02ff */
[----:B------:R-:W-:Y:S02]  /*2800*/  IMAD R3, R7, R30, R3 ;  /* 0x0000001e07037224 */ /* 0x000fe400078e0203 */
[----:B------:R-:W-:Y:S02]  /*2810*/  IMAD R21, R16, R20, R21 ;  /* 0x0000001410157224 */ /* 0x000fe400078e0215 */
[----:B------:R-:W-:Y:S02]  /*2820*/  IMAD R7, R2, UR4, RZ ;  /* 0x0000000402077c24 */ /* 0x000fe4000f8e02ff */
[----:B------:R-:W-:Y:S01]  /*2830*/  IMAD.WIDE.U32 R30, R30, R26, RZ ;  /* 0x0000001a1e1e7225 */ /* 0x000fe200078e00ff */
[----:B------:R-:W-:-:S03]  /*2840*/  IADD3 R6, R33, R21, RZ ;  /* 0x0000001521067210 */ /* 0x000fc60007ffe0ff */
[----:B------:R-:W-:Y:S01]  /*2850*/  IMAD R21, R25, UR5, RZ ;  /* 0x0000000519157c24 */ /* 0x000fe2000f8e02ff */
[----:B------:R-:W-:Y:S01]  /*2860*/  LOP3.LUT R0, R41, R6, RZ, 0xfc, !PT ;  /* 0x0000000629007212 */ /* 0x000fe200078efcff */
[----:B------:R-:W-:Y:S01]  /*2870*/  IMAD R7, R8, UR9, R7 ;  /* 0x0000000908077c24 */ /* 0x000fe2000f8e0207 */
[----:B------:R-:W-:Y:S01]  /*2880*/  IADD3 R3, R31, R3, RZ ;  /* 0x000000031f037210 */ /* 0x000fe20007ffe0ff */
[----:B------:R-:W-:Y:S01]  /*2890*/  IMAD R21, R24, UR6, R21 ;  /* 0x0000000618157c24 */ /* 0x000fe2000f8e0215 */
[----:B------:R-:W-:Y:S01]  /*28a0*/  ISETP.NE.U32.AND P0, PT, R0, RZ, PT ;  /* 0x000000ff0000720c */ /* 0x000fe20003f05070 */
[----:B------:R-:W-:Y:S01]  /*28b0*/  IMAD.WIDE.U32 R34, R24, UR5, RZ ;  /* 0x0000000518227c25 */ /* 0x000fe2000f8e00ff */
[----:B------:R-:W-:-:S03]  /*28c0*/  IADD3 R7, R37, R7, RZ ;  /* 0x0000000725077210 */ /* 0x000fc60007ffe0ff */
        /* <DEDUP_REMOVED lines=11> */
[----:B------:R-:W-:Y:S02]  /*2980*/  IADD3.X R21, RZ, ~R25, RZ, P0, !PT ;  /* 0x80000019ff157210 */ /* 0x000fe400007fe4ff */
[----:B------:R-:W-:Y:S01]  /*2990*/  MOV R39, R41 ;  /* 0x0000002900277202 */ /* 0x000fe20000000f00 */
[----:B------:R-:W-:Y:S01]  /*29a0*/  IMAD.MOV.U32 R41, RZ, RZ, R25 ;  /* 0x000000ffff297224 */ /* 0x000fe200078e0019 */
[----:B------:R-:W-:Y:S01]  /*29b0*/  MOV R40, R0 ;  /* 0x0000000000287202 */ /* 0x000fe20000000f00 */
[----:B------:R-:W-:-:S02]  /*29c0*/  IMAD R21, R21, R32, RZ ;  /* 0x0000002015157224 */ /* 0x000fc400078e02ff */
[----:B------:R-:W-:-:S04]  /*29d0*/  IMAD.WIDE.U32 R32, R27, R32, R38 ;  /* 0x000000201b207225 */ /* 0x000fc800078e0026 */
[----:B------:R-:W-:-:S04]  /*29e0*/  IMAD R21, R6, R27, R21 ;  /* 0x0000001b06157224 */ /* 0x000fc800078e0215 */
[----:B------:R-:W-:Y:S01]  /*29f0*/  IMAD.IADD R21, R33, 0x1, R21 ;  /* 0x0000000121157824 */ /* 0x000fe200078e0215 */
[----:B------:R-:W-:Y:S05]  /*2a00*/  BRA `(.L_x_266) ;  /* 0x0000017000007947 */ /* 0x000fea0003800000 */
.L_x_265:
        /* <DEDUP_REMOVED lines=23> */
.L_x_266:
[----:B------:R-:W-:Y:S05]  /*2b80*/  BSYNC B0 ;  /* 0x0000000000007941 */ /* 0x000fea0003800000 */
.L_x_264:
        /* <DEDUP_REMOVED lines=19> */
.L_x_268:
[----:B------:R-:W0:Y:S01]  /*2cc0*/  I2F.U32.RP R6, R19 ;  /* 0x0000001300067306 */ /* 0x000e220000209000 */
[----:B------:R-:W-:Y:S01]  /*2cd0*/  HFMA2.MMA R20, -RZ, RZ, 0, 0 ;  /* 0x00000000ff147435 */ /* 0x000fe200000001ff */
[----:B------:R-:W-:Y:S01]  /*2ce0*/  ISETP.NE.U32.AND P0, PT, R19, RZ, PT ;  /* 0x000000ff1300720c */ /* 0x000fe20003f05070 */
[----:B------:R-:W-:Y:S01]  /*2cf0*/  IMAD.MOV.U32 R45, RZ, RZ, RZ ;  /* 0x000000ffff2d7224 */ /* 0x000fe200078e00ff */
[----:B------:R-:W-:-:S04]  /*2d00*/  MOV R18, RZ ;  /* 0x000000ff00127202 */ /* 0x000fc80000000f00 */
        /* <DEDUP_REMOVED lines=17> */
.L_x_269:
[----:B------:R-:W-:Y:S05]  /*2e20*/  BSYNC B0 ;  /* 0x0000000000007941 */ /* 0x000fea0003800000 */
.L_x_267:
        /* <DEDUP_REMOVED lines=10> */
[----:B------:R-:W-:Y:S01]  /*2ed0*/  IADD3 R6, P0, RZ, -R0, RZ ;  /* 0x80000000ff067210 */ /* 0x000fe20007f1e0ff */
[----:B------:R-:W-:Y:S01]  /*2ee0*/  IMAD.MOV.U32 R24, RZ, RZ, R0 ;  /* 0x000000ffff187224 */ /* 0x000fe200078e0000 */
[----:B------:R-:W-:Y:S02]  /*2ef0*/  MOV R20, R44 ;  /* 0x0000002c00147202 */ /* 0x000fe40000000f00 */
[----:B------:R-:W-:Y:S02]  /*2f00*/  IADD3.X R2, RZ, ~R25, RZ, P0, !PT ;  /* 0x80000019ff027210 */ /* 0x000fe400007fe4ff */
[----:B------:R-:W-:-:S03]  /*2f10*/  MOV R21, R45 ;  /* 0x0000002d00157202 */ /* 0x000fc60000000f00 */
[----:B------:R-:W-:Y:S02]  /*2f20*/  IMAD R19, R2, R17, RZ ;  /* 0x0000001102137224 */ /* 0x000fe400078e02ff */
[----:B------:R-:W-:-:S04]  /*2f30*/  IMAD.WIDE.U32 R20, R17, R6, R20 ;  /* 0x0000000611147225 */ /* 0x000fc800078e0014 */
[----:B------:R-:W-:Y:S02]  /*2f40*/  IMAD R19, R16, R6, R19 ;  /* 0x0000000610137224 */ /* 0x000fe400078e0213 */
[----:B------:R-:W-:-:S03]  /*2f50*/  IMAD.MOV.U32 R2, RZ, RZ, R20 ;  /* 0x000000ffff027224 */ /* 0x000fc600078e0014 */
[----:B------:R-:W-:Y:S01]  /*2f60*/  IADD3 R19, R21, R19, RZ ;  /* 0x0000001315137210 */ /* 0x000fe20007ffe0ff */
[----:B------:R-:W-:Y:S05]  /*2f70*/  BRA `(.L_x_272) ;  /* 0x0000017000007947 */ /* 0x000fea0003800000 */
.L_x_271:
        /* <DEDUP_REMOVED lines=23> */
.L_x_272:
[----:B------:R-:W-:Y:S05]  /*30f0*/  BSYNC B0 ;  /* 0x0000000000007941 */ /* 0x000fea0003800000 */
.L_x_270:
[----:B------:R-:W-:Y:S01]  /*3100*/  LOP3.LUT R6, R41, R14, RZ, 0xfc, !PT ;  /* 0x0000000e29067212 */ /* 0x000fe200078efcff */
[----:B------:R-:W-:Y:S01]  /*3110*/  IMAD R33, R26, c[0x0][0x214], RZ ;  /* 0x000085001a217a24 */ /* 0x000fe200078e02ff */
[----:B------:R-:W-:Y:S01]  /*3120*/  SHF.R.S32.HI R0, RZ, 0x1f, R10 ;  /* 0x0000001fff007819 */ /* 0x000fe2000001140a */
[----:B------:R-:W-:Y:S01]  /*3130*/  IMAD R17, R25, R10, RZ ;  /* 0x0000000a19117224 */ /* 0x000fe200078e02ff */
[----:B------:R-:W-:Y:S01]  /*3140*/  ISETP.NE.U32.AND P0, PT, R6, RZ, PT ;  /* 0x000000ff0600720c */ /* 0x000fe20003f05070 */
[----:B------:R-:W-:Y:S01]  /*3150*/  IMAD R19, R19, R4, RZ ;  /* 0x0000000413137224 */ /* 0x000fe200078e02ff */
[----:B------:R-:W-:Y:S01]  /*3160*/  SHF.R.S32.HI R25, RZ, 0x1f, R4 ;  /* 0x0000001fff197819 */ /* 0x000fe20000011404 */
[----:B------:R-:W-:Y:S01]  /*3170*/  IMAD R17, R0, R24, R17 ;  /* 0x0000001800117224 */ /* 0x000fe200078e0211 */
[----:B------:R-:W-:Y:S01]  /*3180*/  SHF.R.S32.HI R21, RZ, 0x1f, R33 ;  /* 0x0000001fff157819 */ /* 0x000fe20000011421 */
[----:B------:R-:W-:Y:S01]  /*3190*/  IMAD R0, R18, R33, RZ ;  /* 0x0000002112007224 */ /* 0x000fe200078e02ff */
[----:B------:R-:W-:Y:S01]  /*31a0*/  BSSY B0, `(.L_x_273) ;  /* 0x0000033000007945 */ /* 0x000fe20003800000 */
[----:B------:R-:W-:-:S02]  /*31b0*/  IMAD R25, R25, R2, R19 ;  /* 0x0000000219197224 */ /* 0x000fc400078e0213 */
[----:B------:R-:W-:Y:S02]  /*31c0*/  IMAD R21, R21, R32, R0 ;  /* 0x0000002015157224 */ /* 0x000fe400078e0200 */
[----:B------:R-:W-:-:S04]  /*31d0*/  IMAD.WIDE.U32 R44, R24, R10, RZ ;  /* 0x0000000a182c7225 */ /* 0x000fc800078e00ff */
[----:B------:R-:W-:Y:S01]  /*31e0*/  IMAD.WIDE.U32 R18, R2, R4, RZ ;  /* 0x0000000402127225 */ /* 0x000fe200078e00ff */
[----:B------:R-:W-:-:S03]  /*31f0*/  IADD3 R17, R45, R17, RZ ;  /* 0x000000112d117210 */ /* 0x000fc60007ffe0ff */
        /* <DEDUP_REMOVED lines=13> */
[----:B------:R-:W-:-:S02]  /*32d0*/  IADD3.X R2, RZ, ~R25, RZ, P0, !PT ;  /* 0x80000019ff027210 */ /* 0x000fc400007fe4ff */
[----:B------:R-:W-:Y:S01]  /*32e0*/  MOV R40, R0 ;  /* 0x0000000000287202 */ /* 0x000fe20000000f00 */
[----:B------:R-:W-:Y:S01]  /*32f0*/  IMAD.WIDE.U32 R38, R15, R6, R38 ;  /* 0x000000060f267225 */ /* 0x000fe200078e0026 */
[----:B------:R-:W-:-:S03]  /*3300*/  MOV R41, R25 ;  /* 0x0000001900297202 */ /* 0x000fc60000000f00 */
[----:B------:R-:W-:-:S04]  /*3310*/  IMAD R21, R2, R15, RZ ;  /* 0x0000000f02157224 */ /* 0x000fc800078e02ff */
[----:B------:R-:W-:Y:S01]  /*3320*/  IMAD R21, R14, R6, R21 ;  /* 0x000000060e157224 */ /* 0x000fe200078e0215 */
[----:B------:R-:W-:-:S03]  /*3330*/  MOV R6, R38 ;  /* 0x0000002600067202 */ /* 0x000fc60000000f00 */
[----:B------:R-:W-:Y:S01]  /*3340*/  IMAD.IADD R2, R39, 0x1, R21 ;  /* 0x0000000127027824 */ /* 0x000fe200078e0215 */
[----:B------:R-:W-:Y:S05]  /*3350*/  BRA `(.L_x_275) ;  /* 0x0000017000007947 */ /* 0x000fea0003800000 */
.L_x_274:
        /* <DEDUP_REMOVED lines=23> */
.L_x_275:
[----:B------:R-:W-:Y:S05]  /*34d0*/  BSYNC B0 ;  /* 0x0000000000007941 */ /* 0x000fea0003800000 */
.L_x_273:
        /* <DEDUP_REMOVED lines=23> */
[----:B------:R-:W-:-:S04]  /*3650*/  IMAD R21, R2, R13, RZ ;  /* 0x0000000d02157224 */ /* 0x000fc800078e02ff */
[----:B------:R-:W-:-:S05]  /*3660*/  IMAD R21, R12, R6, R21 ;  /* 0x000000060c157224 */ /* 0x000fca00078e0215 */
[----:B------:R-:W-:Y:S01]  /*3670*/  IADD3 R2, R41, R21, RZ ;  /* 0x0000001529027210 */ /* 0x000fe20007ffe0ff */
[----:B------:R-:W-:Y:S05]  /*3680*/  BRA `(.L_x_278) ;  /* 0x0000017000007947 */ /* 0x000fea0003800000 */
.L_x_277:
[----:B------:R-:W0:Y:S01]  /*3690*/  I2F.U32.RP R12, R13 ;  /* 0x0000000d000c7306 */ /* 0x000e220000209000 */
[----:B------:R-:W-:Y:S01]  /*36a0*/  IMAD.MOV.U32 R20, RZ, RZ, RZ ;  /* 0x000000ffff147224 */ /* 0x000fe200078e00ff */
[----:B------:R-:W-:Y:S01]  /*36b0*/  ISETP.NE.U32.AND P0, PT, R13, RZ, PT ;  /* 0x000000ff0d00720c */ /* 0x000fe20003f05070 */
[----:B------:R-:W-:-:S05]  /*36c0*/  IMAD.MOV.U32 R25, RZ, RZ, RZ ;  /* 0x000000ffff197224 */ /* 0x000fca00078e00ff */
        /* <DEDUP_REMOVED lines=19> */
.L_x_278:
[----:B------:R-:W-:Y:S05]  /*3800*/  BSYNC B0 ;  /* 0x0000000000007941 */ /* 0x000fea0003800000 */
.L_x_276:
[----:B------:R-:W-:Y:S02]  /*3810*/  IADD3 R31, P1, P0, R36, R34, R30 ;  /* 0x00000022241f7210 */ /* 0x000fe4000783e01e */
[----:B------:R-:W-:Y:S02]  /*3820*/  SHF.R.S32.HI R0, RZ, 0x1f, R9 ;  /* 0x0000001fff007819 */ /* 0x000fe40000011409 */
[----:B------:R-:W-:Y:S02]  /*3830*/  IADD3 R31, P3, P2, R44, R31, R32 ;  /* 0x0000001f2c1f7210 */ /* 0x000fe40007a7e020 */
[----:B------:R-:W-:Y:S02]  /*3840*/  IADD3.X R3, R7, R8, R3, P1, P0 ;  /* 0x0000000807037210 */ /* 0x000fe40000fe0403 */
[----:B------:R-:W-:Y:S02]  /*3850*/  IADD3 R18, P1, P0, R46, R31, R18 ;  /* 0x0000001f2e127210 */ /* 0x000fe4000783e012 */
[----:B------:R-:W-:Y:S01]  /*3860*/  IADD3.X R4, R17, R3, R4, P3, P2 ;  /* 0x0000000311047210 */ /* 0x000fe20001fe4404 */
[----:B------:R-:W-:-:S03]  /*3870*/  IMAD R3, R25, R9, RZ ;  /* 0x0000000919037224 */ /* 0x000fc600078e02ff */
[----:B------:R-:W-:Y:S01]  /*3880*/  IADD3.X R19, R15, R4, R10, P1, P0 ;  /* 0x000000040f137210 */ /* 0x000fe20000fe040a */
[-C--:B------:R-:W-:Y:S02]  /*3890*/  IMAD R0, R0, R24.reuse, R3 ;  /* 0x0000001800007224 */ /* 0x080fe400078e0203 */
[----:B------:R-:W-:Y:S01]  /*38a0*/  IMAD R3, R2, R5, RZ ;  /* 0x0000000502037224 */ /* 0x000fe200078e02ff */
[----:B------:R-:W-:Y:S01]  /*38b0*/  SHF.R.S32.HI R2, RZ, 0x1f, R5 ;  /* 0x0000001fff027819 */ /* 0x000fe20000011405 */
        /* <DEDUP_REMOVED lines=9> */
.L_x_254:
[----:B------:R-:W-:-:S04]  /*3950*/  LEA R2, P0, R34, c[0x0][0x200], 0x2 ;  /* 0x0000800022027a11 */ /* 0x000fc800078010ff */
[----:B------:R-:W-:-:S05]  /*3960*/  LEA.HI.X R3, R34, c[0x0][0x204], R35, 0x2, P0 ;  /* 0x0000810022037a11 */ /* 0x000fca00000f1423 */
[----:B------:R0:W-:Y:S04]  /*3970*/  STG.E [R2.64], R28 ;  /* 0x0000001c02007986 */ /* 0x0001e8000c10190a */
.L_x_253:
[----:B------:R-:W-:Y:S05]  /*3980*/  BSYNC B1 ;  /* 0x0000000000017941 */ /* 0x000fea0003800000 */
.L_x_252:
[----:B------:R-:W1:Y:S01]  /*3990*/  S2R R25, SR_TID.X ;  /* 0x0000000000197919 */ /* 0x000e620000002100 */
[----:B0-----:R-:W-:Y:S01]  /*39a0*/  IMAD.MOV.U32 R2, RZ, RZ, c[0x0][0x314] ;  /* 0x0000c500ff027624 */ /* 0x001fe200078e00ff */
[----:B------:R-:W-:Y:S01]  /*39b0*/  CS2R R6, SRZ ;  /* 0x0000000000067805 */ /* 0x000fe2000001ff00 */
[----:B------:R-:W-:Y:S01]  /*39c0*/  IMAD.MOV.U32 R9, RZ, RZ, RZ ;  /* 0x000000ffff097224 */ /* 0x000fe200078e00ff */
[----:B-1----:R-:W-:-:S04]  /*39d0*/  SHF.R.S32.HI R24, RZ, 0x1f, R25 ;  /* 0x0000001fff187819 */ /* 0x002fc80000011419 */
[CC--:B------:R-:W-:Y:S02]  /*39e0*/  LEA.HI R0, R24.reuse, R25.reuse, RZ, 0x2 ;  /* 0x0000001918007211 */ /* 0x0c0fe400078f10ff */
[----:B------:R-:W-:Y:S02]  /*39f0*/  LEA.HI R24, R24, R25, RZ, 0x5 ;  /* 0x0000001918187211 */ /* 0x000fe400078f28ff */
[----:B------:R-:W-:Y:S02]  /*3a00*/  LOP3.LUT R0, R0, 0xfffffffc, RZ, 0xc0, !PT ;  /* 0xfffffffc00007812 */ /* 0x000fe400078ec0ff */
[----:B------:R-:W-:Y:S02]  /*3a10*/  LOP3.LUT R4, R24, 0x3fffffe0, RZ, 0xc0, !PT ;  /* 0x3fffffe018047812 */ /* 0x000fe400078ec0ff */
[----:B------:R-:W-:Y:S01]  /*3a20*/  SHF.R.S32.HI R24, RZ, 0x5, R24 ;  /* 0x00000005ff187819 */ /* 0x000fe20000011418 */
[----:B------:R-:W-:-:S05]  /*3a30*/  IMAD.IADD R0, R25, 0x1, -R0 ;  /* 0x0000000119007824 */ /* 0x000fca00078e0a00 */
[----:B------:R-:W-:-:S04]  /*3a40*/  ISETP.GE.AND P0, PT, R0, c[0x0][0x314], PT ;  /* 0x0000c50000007a0c */ /* 0x000fc80003f06270 */
[C---:B------:R-:W-:Y:S01]  /*3a50*/  ISETP.GT.OR P0, PT, R25.reuse, 0xf, P0 ;  /* 0x0000000f1900780c */ /* 0x040fe20000704670 */
[----:B------:R-:W-:Y:S02]  /*3a60*/  IMAD.IADD R25, R25, 0x1, -R4 ;  /* 0x0000000119197824 */ /* 0x000fe400078e0a04 */
[----:B------:R-:W-:Y:S02]  /*3a70*/  CS2R R4, SRZ ;  /* 0x0000000000047805 */ /* 0x000fe4000001ff00 */
[----:B------:R-:W-:-:S08]  /*3a80*/  IMAD.SHL.U32 R25, R25, 0x4, RZ ;  /* 0x0000000419197824 */ /* 0x000fd000078e00ff */
[----:B------:R-:W-:-:S04]  /*3a90*/  @!P0 FADD.FTZ R0, -R28, R29 ;  /* 0x0000001d1c008221 */ /* 0x000fc80000010100 */
[----:B------:R-:W-:-:S06]  /*3aa0*/  @!P0 FMUL.FTZ R0, R0, 1.4426950216293334961 ;  /* 0x3fb8aa3b00008820 */ /* 0x000fcc0000410000 */
[----:B------:R-:W0:Y:S02]  /*3ab0*/  @!P0 MUFU.EX2 R0, R0 ;  /* 0x0000000000008308 */ /* 0x000e240000000800 */
[----:B0-----:R0:W-:Y:S04]  /*3ac0*/  @!P0 STS [R23.X4], R0 ;  /* 0x0000000017008388 */ /* 0x0011e80000004800 */
[----:B------:R-:W-:Y:S01]  /*3ad0*/  BAR.SYNC.DEFER_BLOCKING 0x0 ;  /* 0x0000000000007b1d */ /* 0x000fe20000010000 */
[----:B------:R-:W-:Y:S02]  /*3ae0*/  ISETP.GE.AND P0, PT, R2, 0x1, PT ;  /* 0x000000010200780c */ /* 0x000fe40003f06270 */
[----:B------:R-:W-:Y:S01]  /*3af0*/  CS2R R2, SRZ ;  /* 0x0000000000027805 */ /* 0x000fe2000001ff00 */
[----:B0-----:R-:W-:Y:S01]  /*3b00*/  IMAD.MOV.U32 R0, RZ, RZ, RZ ;  /* 0x000000ffff007224 */ /* 0x001fe200078e00ff */
[----:B------:R-:W-:-:S09]  /*3b10*/  IADD3 R23, R25, 0x80, RZ ;  /* 0x0000008019177810 */ /* 0x000fd20007ffe0ff */
        /* <DEDUP_REMOVED lines=22> */
.L_x_282:
        /* <DEDUP_REMOVED lines=10> */
.L_x_281:
[----:B------:R-:W-:Y:S05]  /*3d20*/  BSYNC B0 ;  /* 0x0000000000007941 */ /* 0x000fea0003800000 */
.L_x_280:
        /* <DEDUP_REMOVED lines=15> */
.L_x_279:
        /* <DEDUP_REMOVED lines=89> */
        .weak           $__internal_5_$__cuda_sm20_div_s64
        .type           $__internal_5_$__cuda_sm20_div_s64,@function
        .size           $__internal_5_$__cuda_sm20_div_s64,(.L_x_4865 - $__internal_5_$__cuda_sm20_div_s64)
$__internal_5_$__cuda_sm20_div_s64:
        /* <DEDUP_REMOVED lines=30> */
[----:B------:R-:W-:-:S06]  /*4590*/  IMAD.WIDE.U32 R42, P0, R43, R0, R42 ;  /* 0x000000002b2a7225 */ /* 0x000fcc000780002a */
[----:B------:R-:W-:-:S04]  /*45a0*/  IMAD.HI.U32 R25, P4, R27, R2, R42 ;  /* 0x000000021b197227 */ /* 0x000fc8000788002a */
[----:B------:R-:W-:-:S04]  /*45b0*/  IMAD.HI.U32 R2, R27, R0, RZ ;  /* 0x000000001b027227 */ /* 0x000fc800078e00ff */
[----:B------:R-:W-:Y:S02]  /*45c0*/  IMAD R0, R27, R0, RZ ;  /* 0x000000001b007224 */ /* 0x000fe400078e02ff */
[----:B------:R-:W-:Y:S01]  /*45d0*/  IMAD.X R2, R2, 0x1, R27, P0 ;  /* 0x0000000102027824 */ /* 0x000fe200000e061b */
[-C--:B------:R-:W-:Y:S01]  /*45e0*/  IADD3 R27, P0, RZ, -R24.reuse, RZ ;  /* 0x80000018ff1b7210 */ /* 0x080fe20007f1e0ff */
[----:B------:R-:W-:Y:S01]  /*45f0*/  IMAD.MOV.U32 R43, RZ, RZ, RZ ;  /* 0x000000ffff2b7224 */ /* 0x000fe200078e00ff */
[----:B------:R-:W-:Y:S02]  /*4600*/  IADD3 R25, P3, R0, R25, RZ ;  /* 0x0000001900197210 */ /* 0x000fe40007f7e0ff */
[----:B------:R-:W-:Y:S01]  /*4610*/  SEL R24, R27, R24, !P2 ;  /* 0x000000181b187207 */ /* 0x000fe20005000000 */
[----:B------:R-:W-:Y:S01]  /*4620*/  IMAD.X R0, RZ, RZ, ~R21, P0 ;  /* 0x000000ffff007224 */ /* 0x000fe200000e0e15 */
[----:B------:R-:W-:-:S03]  /*4630*/  IADD3.X R27, RZ, RZ, R2, P3, P4 ;  /* 0x000000ffff1b7210 */ /* 0x000fc60001fe8402 */
[----:B------:R-:W-:Y:S01]  /*4640*/  IMAD.HI.U32 R42, R25, R24, RZ ;  /* 0x00000018192a7227 */ /* 0x000fe200078e00ff */
[----:B------:R-:W-:-:S05]  /*4650*/  SEL R0, R0, R21, !P2 ;  /* 0x0000001500007207 */ /* 0x000fca0005000000 */
[----:B------:R-:W-:-:S04]  /*4660*/  IMAD.WIDE.U32 R42, R25, R0, R42 ;  /* 0x00000000192a7225 */ /* 0x000fc800078e002a */
[C---:B------:R-:W-:Y:S02]  /*4670*/  IMAD R25, R27.reuse, R0, RZ ;  /* 0x000000001b197224 */ /* 0x040fe400078e02ff */
[----:B------:R-:W-:-:S05]  /*4680*/  IMAD.HI.U32 R2, P0, R27, R24, R42 ;  /* 0x000000181b027227 */ /* 0x000fca000780002a */
[----:B------:R-:W-:Y:S01]  /*4690*/  IADD3 R25, P2, R25, R2, RZ ;  /* 0x0000000219197210 */ /* 0x000fe20007f5e0ff */
[----:B------:R-:W-:-:S04]  /*46a0*/  IMAD.HI.U32 R2, R27, R0, RZ ;  /* 0x000000001b027227 */ /* 0x000fc800078e00ff */
[----:B------:R-:W-:Y:S01]  /*46b0*/  IMAD.WIDE.U32 R42, R25, R38, RZ ;  /* 0x00000026192a7225 */ /* 0x000fe200078e00ff */
[----:B------:R-:W-:-:S03]  /*46c0*/  IADD3.X R2, R2, RZ, RZ, P0, !PT ;  /* 0x000000ff02027210 */ /* 0x000fc600007fe4ff */
[C---:B------:R-:W-:Y:S01]  /*46d0*/  IMAD R43, R25.reuse, R39, R43 ;  /* 0x00000027192b7224 */ /* 0x040fe200078e022b */
[----:B------:R-:W-:Y:S01]  /*46e0*/  IADD3 R27, P0, -R42, R24, RZ ;  /* 0x000000182a1b7210 */ /* 0x000fe20007f1e1ff */
[----:B------:R-:W-:Y:S01]  /*46f0*/  IMAD.X R2, RZ, RZ, R2, P2 ;  /* 0x000000ffff027224 */ /* 0x000fe200010e0602 */
[----:B------:R-:W-:Y:S02]  /*4700*/  IADD3 R24, P2, R25, 0x1, RZ ;  /* 0x0000000119187810 */ /* 0x000fe40007f5e0ff */
[-C--:B------:R-:W-:Y:S01]  /*4710*/  ISETP.GE.U32.AND P4, PT, R27, R38.reuse, PT ;  /* 0x000000261b00720c */ /* 0x080fe20003f86070 */
[----:B------:R-:W-:-:S04]  /*4720*/  IMAD R43, R2, R38, R43 ;  /* 0x00000026022b7224 */ /* 0x000fc800078e022b */
[----:B------:R-:W-:Y:S01]  /*4730*/  IMAD.X R43, R0, 0x1, ~R43, P0 ;  /* 0x00000001002b7824 */ /* 0x000fe200000e0e2b */
[----:B------:R-:W-:-:S04]  /*4740*/  IADD3 R0, P3, R27, -R38, RZ ;  /* 0x800000261b007210 */ /* 0x000fc80007f7e0ff */
        /* <DEDUP_REMOVED lines=25> */
[----:B------:R-:W-:Y:S06]  /*48e0*/  RET.REL.NODEC R38 `(_ZN5flash32flash_fwd_splitkv_combine_kernelI23Flash_fwd_kernel_traitsILi256ELi64ELi64ELi4ELb0ELb0EN7cutlass10bfloat16_tE19Flash_kernel_traitsILi256ELi64ELi64ELi4ES3_EELi4ELi2ELb0EEEvNS_16Flash_fwd_paramsE) ;  /* 0xffffb71026007950 */ /* 0x000fec0003c3ffff */
.L_x_283:
        /* <DEDUP_REMOVED lines=9> */
.L_x_4865:


//--------------------- .text._ZN5flash32flash_fwd_splitkv_combine_kernelI23Flash_fwd_kernel_traitsILi256ELi64ELi64ELi4ELb0ELb0EN7cutlass10bfloat16_tE19Flash_kernel_traitsILi256ELi64ELi64ELi4ES3_EELi4ELi1ELb0EEEvNS_16Flash_fwd_paramsE --------------------------
	.section	.text._ZN5flash32flash_fwd_splitkv_combine_kernelI23Flash_fwd_kernel_traitsILi256ELi64ELi64ELi4ELb0ELb0EN7cutlass10bfloat16_tE19Flash_kernel_traitsILi256ELi64ELi64ELi4ES3_EELi4ELi1ELb0EEEvNS_16Flash_fwd_paramsE,"ax",@progbits
	.sectioninfo	@"SHI_REGISTERS=54"
	.align	128
        .global         _ZN5flash32flash_fwd_splitkv_combine_kernelI23Flash_fwd_kernel_traitsILi256ELi64ELi64ELi4ELb0ELb0EN7cutlass10bfloat16_tE19Flash_kernel_traitsILi256ELi64ELi64ELi4ES3_EELi4ELi1ELb0EEEvNS_16Flash_fwd_paramsE
        .type           _ZN5flash32flash_fwd_splitkv_combine_kernelI23Flash_fwd_kernel_traitsILi256ELi64ELi64ELi4ELb0ELb0EN7cutlass10bfloat16_tE19Flash_kernel_traitsILi256ELi64ELi64ELi4ES3_EELi4ELi1ELb0EEEvNS_16Flash_fwd_paramsE,@function
        .size           _ZN5flash32flash_fwd_splitkv_combine_kernelI23Flash_fwd_kernel_traitsILi256ELi64ELi64ELi4ELb0ELb0EN7cutlass10bfloat16_tE19Flash_kernel_traitsILi256ELi64ELi64ELi4ES3_EELi4ELi1ELb0EEEvNS_16Flash_fwd_paramsE,(.L_x_4866 - _ZN5flash32flash_fwd_splitkv_combine_kernelI23Flash_fwd_kernel_traitsILi256ELi64ELi64ELi4ELb0ELb0EN7cutlass10bfloat16_tE19Flash_kernel_traitsILi256ELi64ELi64ELi4ES3_EELi4ELi1ELb0EEEvNS_16Flash_fwd_paramsE)
        .other          _ZN5flash32flash_fwd_splitkv_combine_kernelI23Flash_fwd_kernel_traitsILi256ELi64ELi64ELi4ELb0ELb0EN7cutlass10bfloat16_tE19Flash_kernel_traitsILi256ELi64ELi64ELi4ES3_EELi4ELi1ELb0EEEvNS_16Flash_fwd_paramsE,@"STO_CUDA_ENTRY STV_DEFAULT"
_ZN5flash32flash_fwd_splitkv_combine_kernelI23Flash_fwd_kernel_traitsILi256ELi64ELi64ELi4ELb0ELb0EN7cutlass10bfloat16_tE19Flash_kernel_traitsILi256ELi64ELi64ELi4ES3_EELi4ELi1ELb0EEEvNS_16Flash_fwd_paramsE:
.text._ZN5flash32flash_fwd_splitkv_combine_kernelI23Flash_fwd_kernel_traitsILi256ELi64ELi64ELi4ELb0ELb0EN7cutlass10bfloat16_tE19Flash_kernel_traitsILi256ELi64ELi64ELi4ES3_EELi4ELi1ELb0EEEvNS_16Flash_fwd_paramsE:
        /* <DEDUP_REMOVED lines=23> */
[----:B------:R-:W-:Y:S05]  /*0170*/  CALL.REL.NOINC `($__internal_6_$__cuda_sm20_div_s64) ;  /* 0x0000427000007944 */ /* 0x000fea0003c00000 */
[----:B------:R-:W-:Y:S01]  /*0180*/  MOV R22, R0 ;  /* 0x0000000000167202 */ /* 0x000fe20000000f00 */
[----:B------:R-:W-:Y:S05]  /*0190*/  BRA `(.L_x_285) ;  /* 0x0000013000007947 */ /* 0x000fea0003800000 */
.L_x_284:
        /* <DEDUP_REMOVED lines=19> */
.L_x_285:
        /* <DEDUP_REMOVED lines=11> */
[----:B------:R-:W-:Y:S05]  /*0380*/  CALL.REL.NOINC `($__internal_6_$__cuda_sm20_div_s64) ;  /* 0x0000406000007944 */ /* 0x000fea0003c00000 */
[----:B------:R-:W-:Y:S02]  /*0390*/  MOV R12, R0 ;  /* 0x00000000000c7202 */ /* 0x000fe40000000f00 */
[----:B------:R-:W-:Y:S01]  /*03a0*/  MOV R13, R23 ;  /* 0x00000017000d7202 */ /* 0x000fe20000000f00 */
[----:B------:R-:W-:Y:S05]  /*03b0*/  BRA `(.L_x_288) ;  /* 0x0000013000007947 */ /* 0x000fea0003800000 */
.L_x_287:
        /* <DEDUP_REMOVED lines=19> */
.L_x_288:
[----:B------:R-:W-:Y:S05]  /*04f0*/  BSYNC B0 ;  /* 0x0000000000007941 */ /* 0x000fea0003800000 */
.L_x_286:
        /* <DEDUP_REMOVED lines=44> */
.L_x_290:
        /* <DEDUP_REMOVED lines=19> */
.L_x_291:
[----:B------:R-:W-:Y:S05]  /*08f0*/  BSYNC B0 ;  /* 0x0000000000007941 */ /* 0x000fea0003800000 */
.L_x_289:
[----:B------:R-:W-:Y:S01]  /*0900*/  IABS R6, c[0x0][0x214] ;  /* 0x0000850000067a13 */ /* 0x000fe20000000000 */
[----:B------:R-:W-:Y:S01]  /*0910*/  ULDC UR4, c[0x0][0x214] ;  /* 0x0000850000047ab9 */ /* 0x000fe20000000800 */
[----:B------:R-:W-:Y:S01]  /*0920*/  IMAD.MOV.U32 R11, RZ, RZ, c[0x0][0x1c0] ;  /* 0x00007000ff0b7624 */ /* 0x000fe200078e00ff */
[----:B------:R-:W-:Y:S01]  /*0930*/  UISETP.LT.AND UP0, UPT, URZ, UR4, UPT ;  /* 0x000000043f00728c */ /* 0x000fe2000bf01270 */
[----:B------:R-:W0:Y:S01]  /*0940*/  I2F.RP R10, R6 ;  /* 0x00000006000a7306 */ /* 0x000e220000209400 */
[----:B------:R-:W-:Y:S01]  /*0950*/  USHF.R.S32.HI UR5, URZ, 0x1f, UR4 ;  /* 0x0000001f3f057899 */ /* 0x000fe20008011404 */
[----:B------:R-:W-:Y:S01]  /*0960*/  BSSY B0, `(.L_x_292) ;  /* 0x0000059000007945 */ /* 0x000fe20003800000 */
[----:B------:R-:W-:-:S07]  /*0970*/  ULEA.HI.SX32 UR4, UR4, 0x1, 0x1 ;  /* 0x0000000104047891 */ /* 0x000fce000f8f0a3f */
[----:B------:R-:W-:Y:S01]  /*0980*/  @!UP0 UIADD3 UR4, UR5, URZ, URZ ;  /* 0x0000003f05048290 */ /* 0x000fe2000fffe03f */
[----:B0-----:R-:W0:Y:S02]  /*0990*/  MUFU.RCP R8, R10 ;  /* 0x0000000a00087308 */ /* 0x001e240000001000 */
[----:B0-----:R-:W-:Y:S02]  /*09a0*/  IADD3 R8, R8, 0xffffffe, RZ ;  /* 0x0ffffffe08087810 */ /* 0x001fe40007ffe0ff */
[C---:B------:R-:W-:Y:S01]  /*09b0*/  IADD3 R10, R11.reuse, -0x1, RZ ;  /* 0xffffffff0b0a7810 */ /* 0x040fe20007ffe0ff */
[----:B------:R-:W-:-:S03]  /*09c0*/  IMAD R11, R11, c[0x0][0x214], RZ ;  /* 0x000085000b0b7a24 */ /* 0x000fc600078e02ff */
        /* <DEDUP_REMOVED lines=16> */
[----:B------:R-:W-:-:S13]  /*0ad0*/  ISETP.GE.U32.AND P0, PT, R9, R6, PT ;  /* 0x000000060900720c */ /* 0x000fda0003f06070 */
        /* <DEDUP_REMOVED lines=43> */
[----:B------:R-:W-:Y:S02]  /*0d90*/  MOV R34, R0 ;  /* 0x0000000000227202 */ /* 0x000fe40000000f00 */
[----:B------:R-:W-:Y:S01]  /*0da0*/  MOV R35, R23 ;  /* 0x0000001700237202 */ /* 0x000fe20000000f00 */
[----:B------:R-:W-:Y:S05]  /*0db0*/  BRA `(.L_x_294) ;  /* 0x0000013000007947 */ /* 0x000fea0003800000 */
.L_x_293:
        /* <DEDUP_REMOVED lines=19> */
.L_x_294:
[----:B------:R-:W-:Y:S05]  /*0ef0*/  BSYNC B0 ;  /* 0x0000000000007941 */ /* 0x000fea0003800000 */
.L_x_292:
        /* <DEDUP_REMOVED lines=42> */
.L_x_296:
        /* <DEDUP_REMOVED lines=19> */
.L_x_297:
[----:B------:R-:W-:Y:S05]  /*12d0*/  BSYNC B0 ;  /* 0x0000000000007941 */ /* 0x000fea0003800000 */
.L_x_295:
[----:B------:R-:W-:Y:S01]  /*12e0*/  IABS R6, c[0x0][0x214] ;  /* 0x0000850000067a13 */ /* 0x000fe20000000000 */
[----:B------:R-:W-:Y:S01]  /*12f0*/  ULDC.U8 UR4, c[0x0][0x329] ;  /* 0x0000ca4000047ab9 */ /* 0x000fe20000000000 */
[----:B------:R-:W-:Y:S01]  /*1300*/  ISETP.GT.AND P3, PT, R11, RZ, PT ;  /* 0x000000ff0b00720c */ /* 0x000fe20003f64270 */
[----:B------:R-:W-:Y:S01]  /*1310*/  ULDC.64 UR8, c[0x0][0x118] ;  /* 0x0000460000087ab9 */ /* 0x000fe20000000a00 */
[----:B------:R-:W0:Y:S01]  /*1320*/  I2F.RP R21, R6 ;  /* 0x0000000600157306 */ /* 0x000e220000209400 */
[----:B------:R-:W-:Y:S07]  /*1330*/  BSSY B0, `(.L_x_298) ;  /* 0x000007e000007945 */ /* 0x000fee0003800000 */
        /* <DEDUP_REMOVED lines=12> */
[----:B------:R-:W-:Y:S01]  /*1400*/  IMAD R13, R6, R13, R0 ;  /* 0x0000000d060d7224 */ /* 0x000fe200078e0200 */
[----:B------:R-:W-:-:S04]  /*1410*/  SHF.R.S32.HI R0, RZ, 0x1f, R11 ;  /* 0x0000001fff007819 */ /* 0x000fc8000001140b */
[----:B------:R-:W-:-:S13]  /*1420*/  ISETP.GT.U32.AND P0, PT, R6, R13, PT ;  /* 0x0000000d0600720c */ /* 0x000fda0003f04070 */
[----:B------:R-:W-:Y:S01]  /*1430*/  @!P0 IMAD.IADD R13, R13, 0x1, -R6 ;  /* 0x000000010d0d8824 */ /* 0x000fe200078e0a06 */
[----:B------:R-:W-:Y:S02]  /*1440*/  @!P0 IADD3 R2, R2, 0x1, RZ ;  /* 0x0000000102028810 */ /* 0x000fe40007ffe0ff */
[----:B------:R-:W-:Y:S02]  /*1450*/  ISETP.NE.AND P0, PT, RZ, c[0x0][0x214], PT ;  /* 0x00008500ff007a0c */ /* 0x000fe40003f05270 */
[----:B------:R-:W-:Y:S02]  /*1460*/  ISETP.GE.U32.AND P2, PT, R13, R6, PT ;  /* 0x000000060d00720c */ /* 0x000fe40003f46070 */
[----:B------:R-:W-:Y:S01]  /*1470*/  LEA.HI.SX32 R13, R11, 0x1, 0x1 ;  /* 0x000000010b0d7811 */ /* 0x000fe200078f0aff */
[----:B------:R-:W-:-:S10]  /*1480*/  @!P3 IMAD.MOV R13, RZ, RZ, R0 ;  /* 0x000000ffff0db224 */ /* 0x000fd400078e0200 */
[----:B------:R-:W-:-:S05]  /*1490*/  @P2 IADD3 R2, R2, 0x1, RZ ;  /* 0x0000000102022810 */ /* 0x000fca0007ffe0ff */
[----:B------:R-:W-:Y:S01]  /*14a0*/  @!P1 IMAD.MOV R2, RZ, RZ, -R2 ;  /* 0x000000ffff029224 */ /* 0x000fe200078e0a02 */
[----:B------:R-:W-:-:S05]  /*14b0*/  @!P0 LOP3.LUT R2, RZ, c[0x0][0x214], RZ, 0x33, !PT ;  /* 0x00008500ff028a12 */ /* 0x000fca00078e33ff */
[----:B------:R-:W-:Y:S01]  /*14c0*/  IMAD R8, R13, R2, RZ ;  /* 0x000000020d087224 */ /* 0x000fe200078e02ff */
[----:B------:R-:W-:-:S04]  /*14d0*/  IABS R2, c[0x0][0x1c0] ;  /* 0x0000700000027a13 */ /* 0x000fc80000000000 */
[----:B------:R-:W-:Y:S01]  /*14e0*/  IABS R13, R8 ;  /* 0x00000008000d7213 */ /* 0x000fe20000000000 */
[----:B------:R-:W0:Y:S04]  /*14f0*/  I2F.U32.RP R6, R2 ;  /* 0x0000000200067306 */ /* 0x000e280000209000 */
[----:B------:R-:W-:-:S04]  /*1500*/  IMAD.IADD R10, R10, 0x1, R13 ;  /* 0x000000010a0a7824 */ /* 0x000fc800078e020d */
[----:B------:R-:W1:Y:S08]  /*1510*/  I2F.RP R12, R13 ;  /* 0x0000000d000c7306 */ /* 0x000e700000209400 */
        /* <DEDUP_REMOVED lines=11> */
[----:B-1----:R-:W-:Y:S02]  /*15d0*/  IMAD.MOV R0, RZ, RZ, -R25 ;  /* 0x000000ffff007224 */ /* 0x002fe400078e0a19 */
[----:B------:R-:W-:-:S02]  /*15e0*/  IMAD.MOV.U32 R24, RZ, RZ, RZ ;  /* 0x000000ffff187224 */ /* 0x000fc400078e00ff */
[----:B------:R-:W-:Y:S01]  /*15f0*/  IMAD R21, R0, R13, RZ ;  /* 0x0000000d00157224 */ /* 0x000fe200078e02ff */
[----:B------:R-:W-:Y:S01]  /*1600*/  IABS R0, R10 ;  /* 0x0000000a00007213 */ /* 0x000fe20000000000 */
[----:B------:R-:W-:-:S04]  /*1610*/  IMAD.HI.U32 R29, R27, R29, R26 ;  /* 0x0000001d1b1d7227 */ /* 0x000fc800078e001a */
[----:B------:R-:W-:Y:S01]  /*1620*/  IMAD.HI.U32 R21, R25, R21, R24 ;  /* 0x0000001519157227 */ /* 0x000fe200078e0018 */
[----:B------:R-:W-:Y:S02]  /*1630*/  IABS R25, c[0x0][0x1c0] ;  /* 0x0000700000197a13 */ /* 0x000fe40000000000 */
[----:B------:R-:W-:Y:S01]  /*1640*/  IABS R24, R8 ;  /* 0x0000000800187213 */ /* 0x000fe20000000000 */
[----:B------:R-:W-:-:S04]  /*1650*/  IMAD.HI.U32 R6, R29, R12, RZ ;  /* 0x0000000c1d067227 */ /* 0x000fc800078e00ff */
[----:B------:R-:W-:Y:S02]  /*1660*/  IMAD.MOV R25, RZ, RZ, -R25 ;  /* 0x000000ffff197224 */ /* 0x000fe400078e0a19 */
[----:B------:R-:W-:Y:S02]  /*1670*/  IMAD.MOV R24, RZ, RZ, -R24 ;  /* 0x000000ffff187224 */ /* 0x000fe400078e0a18 */
        /* <DEDUP_REMOVED lines=17> */
[----:B------:R-:W-:Y:S02]  /*1790*/  ISETP.GE.AND P0, PT, R9, RZ, PT ;  /* 0x000000ff0900720c */ /* 0x000fe40003f06270 */
[----:B------:R-:W-:Y:S01]  /*17a0*/  ISETP.GE.U32.AND P2, PT, R24, R13, PT ;  /* 0x0000000d1800720c */ /* 0x000fe20003f46070 */
[----:B------:R-:W-:Y:S01]  /*17b0*/  @!P1 IMAD.IADD R25, R25, 0x1, -R2 ;  /* 0x0000000119199824 */ /* 0x000fe200078e0a02 */
[----:B------:R-:W-:Y:S02]  /*17c0*/  @!P1 IADD3 R12, R12, 0x1, RZ ;  /* 0x000000010c0c9810 */ /* 0x000fe40007ffe0ff */
[----:B------:R-:W-:-:S02]  /*17d0*/  LOP3.LUT R9, RZ, c[0x0][0x1c0], RZ, 0x33, !PT ;  /* 0x00007000ff097a12 */ /* 0x000fc400078e33ff */
[----:B------:R-:W-:Y:S01]  /*17e0*/  ISETP.GE.U32.AND P5, PT, R25, R2, PT ;  /* 0x000000021900720c */ /* 0x000fe20003fa6070 */
[----:B------:R-:W-:Y:S01]  /*17f0*/  IMAD.MOV.U32 R2, RZ, RZ, c[0x0][0x214] ;  /* 0x00008500ff027624 */ /* 0x000fe200078e00ff */
[----:B------:R-:W-:Y:S02]  /*1800*/  @P6 IADD3 R6, R6, 0x1, RZ ;  /* 0x0000000106066810 */ /* 0x000fe40007ffe0ff */
[----:B------:R-:W-:Y:S02]  /*1810*/  ISETP.NE.AND P6, PT, R8, RZ, PT ;  /* 0x000000ff0800720c */ /* 0x000fe40003fc5270 */
[----:B------:R-:W-:Y:S01]  /*1820*/  ISETP.GT.AND P3, PT, R4, RZ, PT ;  /* 0x000000ff0400720c */ /* 0x000fe20003f64270 */
[----:B------:R-:W-:Y:S01]  /*1830*/  @!P0 IMAD.MOV R6, RZ, RZ, -R6 ;  /* 0x000000ffff068224 */ /* 0x000fe200078e0a06 */
[----:B------:R-:W-:Y:S02]  /*1840*/  @P2 IADD3 R21, R21, 0x1, RZ ;  /* 0x0000000115152810 */ /* 0x000fe40007ffe0ff */
[----:B------:R-:W-:-:S02]  /*1850*/  ISETP.GE.AND P2, PT, R10, RZ, PT ;  /* 0x000000ff0a00720c */ /* 0x000fc40003f46270 */
[----:B0-----:R-:W-:Y:S01]  /*1860*/  SHF.R.S32.HI R25, RZ, 0x1f, R0 ;  /* 0x0000001fff197819 */ /* 0x001fe20000011400 */
[----:B------:R-:W-:Y:S01]  /*1870*/  @!P4 IMAD.MOV R21, RZ, RZ, -R21 ;  /* 0x000000ffff15c224 */ /* 0x000fe200078e0a15 */
[----:B------:R-:W-:Y:S02]  /*1880*/  ISETP.NE.AND P4, PT, RZ, c[0x0][0x1c0], PT ;  /* 0x00007000ff007a0c */ /* 0x000fe40003f85270 */
[----:B------:R-:W-:Y:S02]  /*1890*/  @P5 IADD3 R12, R12, 0x1, RZ ;  /* 0x000000010c0c5810 */ /* 0x000fe40007ffe0ff */
[----:B------:R-:W-:Y:S02]  /*18a0*/  @!P6 LOP3.LUT R21, RZ, R13, RZ, 0x33, !PT ;  /* 0x0000000dff15e212 */ /* 0x000fe400078e33ff */
[----:B------:R-:W-:Y:S02]  /*18b0*/  LEA.HI R13, R25, R0, RZ, 0x2 ;  /* 0x00000000190d7211 */ /* 0x000fe400078f10ff */
[----:B------:R-:W-:Y:S01]  /*18c0*/  SEL R27, R9, R6, !P4 ;  /* 0x00000006091b7207 */ /* 0x000fe20006000000 */
[----:B------:R-:W-:Y:S01]  /*18d0*/  @!P2 IMAD.MOV R12, RZ, RZ, -R12 ;  /* 0x000000ffff0ca224 */ /* 0x000fe200078e0a0c */
[----:B------:R-:W-:-:S02]  /*18e0*/  ISETP.LT.U32.AND P0, PT, R22, R21, PT ;  /* 0x000000151600720c */ /* 0x000fc40003f01070 */
[----:B------:R-:W-:Y:S02]  /*18f0*/  SHF.R.S32.HI R25, RZ, 0x1f, R21 ;  /* 0x0000001fff197819 */ /* 0x000fe40000011415 */
[----:B------:R-:W-:Y:S02]  /*1900*/  ISETP.NE.AND P1, PT, RZ, UR4, PT ;  /* 0x00000004ff007c0c */ /* 0x000fe4000bf25270 */
[----:B------:R-:W-:Y:S02]  /*1910*/  SHF.R.S32.HI R6, RZ, 0x2, R13 ;  /* 0x00000002ff067819 */ /* 0x000fe4000001140d */
[----:B------:R-:W-:Y:S02]  /*1920*/  ISETP.LT.AND.EX P2, PT, R23, R25, PT, P0 ;  /* 0x000000191700720c */ /* 0x000fe40003f41300 */
[----:B------:R-:W-:Y:S02]  /*1930*/  SHF.R.S32.HI R24, RZ, 0x1f, R4 ;  /* 0x0000001fff187819 */ /* 0x000fe40000011404 */
[----:B------:R-:W-:-:S02]  /*1940*/  SEL R2, R2, 0x1, !P1 ;  /* 0x0000000102027807 */ /* 0x000fc40004800000 */
[----:B------:R-:W-:Y:S02]  /*1950*/  ISETP.GE.AND P0, PT, R6, c[0x0][0x314], PT ;  /* 0x0000c50006007a0c */ /* 0x000fe40003f06270 */
[----:B------:R-:W-:Y:S01]  /*1960*/  LEA.HI.SX32 R10, R4, 0x1, 0x1 ;  /* 0x00000001040a7811 */ /* 0x000fe200078f0aff */
[----:B------:R-:W-:Y:S01]  /*1970*/  @!P3 IMAD.MOV R10, RZ, RZ, R24 ;  /* 0x000000ffff0ab224 */ /* 0x000fe200078e0218 */
[----:B------:R-:W-:Y:S01]  /*1980*/  SEL R9, R9, R12, !P4 ;  /* 0x0000000c09097207 */ /* 0x000fe20006000000 */
[----:B------:R-:W-:Y:S01]  /*1990*/  IMAD R27, R27, R2, RZ ;  /* 0x000000021b1b7224 */ /* 0x000fe200078e02ff */
[----:B------:R-:W-:-:S03]  /*19a0*/  SEL R12, R23, R25, P2 ;  /* 0x00000019170c7207 */ /* 0x000fc60001000000 */
[----:B------:R-:W-:Y:S01]  /*19b0*/  IMAD R10, R10, R27, RZ ;  /* 0x0000001b0a0a7224 */ /* 0x000fe200078e02ff */
[----:B------:R-:W-:Y:S02]  /*19c0*/  LOP3.LUT R27, R13, 0xfffffffc, RZ, 0xc0, !PT ;  /* 0xfffffffc0d1b7812 */ /* 0x000fe400078ec0ff */
[----:B------:R-:W-:Y:S01]  /*19d0*/  SEL R13, R22, R21, P2 ;  /* 0x00000015160d7207 */ /* 0x000fe20001000000 */
[----:B------:R-:W-:Y:S02]  /*19e0*/  IMAD.MOV.U32 R22, RZ, RZ, -0x800000 ;  /* 0xff800000ff167424 */ /* 0x000fe400078e00ff */
[----:B------:R-:W-:Y:S01]  /*19f0*/  IMAD.IADD R27, R0, 0x1, -R27 ;  /* 0x00000001001b7824 */ /* 0x000fe200078e0a1b */
[----:B------:R-:W-:Y:S05]  /*1a00*/  @P0 BRA `(.L_x_299) ;  /* 0x0000010000000947 */ /* 0x000fea0003800000 */
[----:B------:R-:W-:Y:S02]  /*1a10*/  IADD3 R24, P2, R20, -UR7, RZ ;  /* 0x8000000714187c10 */ /* 0x000fe4000ff5e0ff */
[----:B------:R-:W-:Y:S02]  /*1a20*/  SHF.R.S32.HI R21, RZ, 0x1f, R27 ;  /* 0x0000001fff157819 */ /* 0x000fe4000001141b */
[----:B------:R-:W-:-:S02]  /*1a30*/  ISETP.GT.U32.AND P0, PT, R24, R27, PT ;  /* 0x0000001b1800720c */ /* 0x000fc40003f04070 */
        /* <DEDUP_REMOVED lines=13> */
.L_x_299:
[----:B------:R-:W-:Y:S05]  /*1b10*/  BSYNC B0 ;  /* 0x0000000000007941 */ /* 0x000fea0003800000 */
.L_x_298:
[----:B------:R-:W-:Y:S01]  /*1b20*/  ISETP.GT.AND P0, PT, R0, 0x7, PT ;  /* 0x000000070000780c */ /* 0x000fe20003f04270 */
[----:B------:R-:W-:Y:S01]  /*1b30*/  IMAD.MOV.U32 R30, RZ, RZ, -0x800000 ;  /* 0xff800000ff1e7424 */ /* 0x000fe200078e00ff */
[----:B------:R-:W-:Y:S01]  /*1b40*/  ISETP.GT.AND P3, PT, R8, RZ, PT ;  /* 0x000000ff0800720c */ /* 0x000fe20003f64270 */
[----:B------:R-:W-:Y:S01]  /*1b50*/  IMAD R9, R9, R2, RZ ;  /* 0x0000000209097224 */ /* 0x000fe200078e02ff */
[----:B------:R-:W-:Y:S09]  /*1b60*/  BSSY B1, `(.L_x_300) ;  /* 0x00001e4000017945 */ /* 0x000ff20003800000 */
[----:B------:R-:W-:Y:S01]  /*1b70*/  @!P0 IMAD R27, R6, 0x5, R27 ;  /* 0x00000005061b8824 */ /* 0x000fe200078e021b */
[----:B------:R-:W-:-:S04]  /*1b80*/  @!P0 LEA.HI R21, R0, R0, RZ, 0x1 ;  /* 0x0000000000158211 */ /* 0x000fc800078f08ff */
[----:B-----5:R1:W-:Y:S01]  /*1b90*/  @!P0 STS [R27.X4], R22 ;  /* 0x000000161b008388 */ /* 0x0203e20000004800 */
[C---:B------:R-:W-:Y:S01]  /*1ba0*/  @!P0 LOP3.LUT R23, R21.reuse, 0xfffffffe, RZ, 0xc0, !PT ;  /* 0xfffffffe15178812 */ /* 0x040fe200078ec0ff */
[----:B------:R-:W-:-:S04]  /*1bb0*/  @!P0 IMAD.SHL.U32 R21, R21, 0x2, RZ ;  /* 0x0000000215158824 */ /* 0x000fc800078e00ff */
[C---:B------:R-:W-:Y:S01]  /*1bc0*/  @!P0 IMAD.IADD R24, R0.reuse, 0x1, -R23 ;  /* 0x0000000100188824 */ /* 0x040fe200078e0a17 */
[----:B------:R-:W-:Y:S02]  /*1bd0*/  @!P0 LOP3.LUT R21, R21, 0xfffffffc, RZ, 0xc0, !PT ;  /* 0xfffffffc15158812 */ /* 0x000fe400078ec0ff */
[----:B------:R-:W-:-:S03]  /*1be0*/  LOP3.LUT R23, R0, 0x1, RZ, 0xc0, !PT ;  /* 0x0000000100177812 */ /* 0x000fc600078ec0ff */
[----:B------:R-:W-:Y:S01]  /*1bf0*/  @!P0 IMAD R24, R24, 0x14, R21 ;  /* 0x0000001418188824 */ /* 0x000fe200078e0215 */
[----:B------:R-:W-:Y:S01]  /*1c00*/  BAR.SYNC.DEFER_BLOCKING 0x0 ;  /* 0x0000000000007b1d */ /* 0x000fe20000010000 */
[----:B-1----:R-:W-:Y:S01]  /*1c10*/  LEA.HI.SX32 R22, R8, 0x1, 0x1 ;  /* 0x0000000108167811 */ /* 0x002fe200078f0aff */
[----:B------:R-:W-:-:S04]  /*1c20*/  IMAD.MOV.U32 R27, RZ, RZ, 0x7f800000 ;  /* 0x7f800000ff1b7424 */ /* 0x000fc800078e00ff */
[----:B------:R1:W2:Y:S02]  /*1c30*/  @!P0 LDS R30, [R24] ;  /* 0x00000000181e8984 */ /* 0x0002a40000000800 */
[----:B-1----:R-:W-:-:S05]  /*1c40*/  SHF.R.S32.HI R24, RZ, 0x1f, R8 ;  /* 0x0000001fff187819 */ /* 0x002fca0000011408 */
[----:B------:R-:W-:-:S04]  /*1c50*/  @!P3 IMAD.MOV R22, RZ, RZ, R24 ;  /* 0x000000ffff16b224 */ /* 0x000fc800078e0218 */
[----:B------:R-:W-:Y:S01]  /*1c60*/  IMAD R9, R9, R22, RZ ;  /* 0x0000001609097224 */ /* 0x000fe200078e02ff */
[----:B--2---:R-:W1:Y:S02]  /*1c70*/  SHFL.BFLY PT, R21, R30, 0x1, 0x1f ;  /* 0x0c201f001e157f89 */ /* 0x004e6400000e0000 */
[----:B-1----:R-:W-:-:S04]  /*1c80*/  FMNMX.FTZ R21, R21, R30, !PT ;  /* 0x0000001e15157209 */ /* 0x002fc80007810000 */
[----:B------:R-:W-:-:S04]  /*1c90*/  FSETP.NEU.FTZ.AND P0, PT, R21, -INF , PT ;  /* 0xff8000001500780b */ /* 0x000fc80003f1d000 */
[----:B------:R-:W-:Y:S02]  /*1ca0*/  FSEL R21, R21, RZ, P0 ;  /* 0x000000ff15157208 */ /* 0x000fe40000000000 */
[----:B------:R-:W-:-:S03]  /*1cb0*/  ISETP.NE.U32.AND P0, PT, R23, 0x1, PT ;  /* 0x000000011700780c */ /* 0x000fc60003f05070 */
[----:B------:R-:W-:Y:S01]  /*1cc0*/  FADD.FTZ R25, -R21, R30 ;  /* 0x0000001e15197221 */ /* 0x000fe20000010100 */
[----:B------:R-:W-:-:S03]  /*1cd0*/  ISETP.GT.OR P0, PT, R0, 0x7, !P0 ;  /* 0x000000070000780c */ /* 0x000fc60004704670 */
[----:B------:R-:W-:-:S06]  /*1ce0*/  FMUL.FTZ R25, R25, 1.4426950216293334961 ;  /* 0x3fb8aa3b19197820 */ /* 0x000fcc0000410000 */
[----:B------:R-:W1:Y:S02]  /*1cf0*/  MUFU.EX2 R25, R25 ;  /* 0x0000001900197308 */ /* 0x000e640000000800 */
[----:B-1----:R-:W1:Y:S02]  /*1d00*/  SHFL.BFLY PT, R6, R25, 0x1, 0x1f ;  /* 0x0c201f0019067f89 */ /* 0x002e6400000e0000 */
[----:B-1----:R-:W-:-:S05]  /*1d10*/  FADD.FTZ R6, R25, R6 ;  /* 0x0000000619067221 */ /* 0x002fca0000010000 */
[----:B------:R-:W-:-:S13]  /*1d20*/  FSETP.NE.FTZ.AND P2, PT, R6, RZ, PT ;  /* 0x000000ff0600720b */ /* 0x000fda0003f55000 */
[----:B------:R-:W1:Y:S02]  /*1d30*/  @P2 MUFU.LG2 R6, R6 ;  /* 0x0000000600062308 */ /* 0x000e640000000c00 */
[----:B-1----:R-:W-:Y:S01]  /*1d40*/  @P2 FFMA.FTZ R27, R6, 0.69314718246459960938, R21 ;  /* 0x3f317218061b2823 */ /* 0x002fe20000010015 */
        /* <DEDUP_REMOVED lines=39> */
[----:B0-----:R-:W-:Y:S05]  /*1fc0*/  CALL.REL.NOINC `($__internal_6_$__cuda_sm20_div_s64) ;  /* 0x0000242000007944 */ /* 0x001fea0003c00000 */
        /* <DEDUP_REMOVED lines=10> */
.L_x_304:
[----:B------:R-:W1:Y:S01]  /*2070*/  I2F.U32.RP R2, R36 ;  /* 0x0000002400027306 */ /* 0x000e620000209000 */
[----:B------:R-:W-:Y:S01]  /*2080*/  ISETP.NE.U32.AND P0, PT, R36, RZ, PT ;  /* 0x000000ff2400720c */ /* 0x000fe20003f05070 */
[----:B------:R-:W-:-:S06]  /*2090*/  IMAD.MOV.U32 R43, RZ, RZ, RZ ;  /* 0x000000ffff2b7224 */ /* 0x000fcc00078e00ff */
[----:B-1----:R-:W1:Y:S02]  /*20a0*/  MUFU.RCP R22, R2 ;  /* 0x0000000200167308 */ /* 0x002e640000001000 */
[----:B-1----:R-:W-:-:S06]  /*20b0*/  IADD3 R22, R22, 0xffffffe, RZ ;  /* 0x0ffffffe16167810 */ /* 0x002fcc0007ffe0ff */
[----:B------:R1:W2:Y:S02]  /*20c0*/  F2I.FTZ.U32.TRUNC.NTZ R23, R22 ;  /* 0x0000001600177305 */ /* 0x0002a4000021f000 */
[----:B-1----:R-:W-:Y:S01]  /*20d0*/  HFMA2.MMA R22, -RZ, RZ, 0, 0 ;  /* 0x00000000ff167435 */ /* 0x002fe200000001ff */
[----:B--2---:R-:W-:-:S04]  /*20e0*/  IMAD.MOV R0, RZ, RZ, -R23 ;  /* 0x000000ffff007224 */ /* 0x004fc800078e0a17 */
        /* <DEDUP_REMOVED lines=14> */
.L_x_305:
[----:B------:R-:W-:Y:S05]  /*21d0*/  BSYNC B0 ;  /* 0x0000000000007941 */ /* 0x000fea0003800000 */
.L_x_303:
[----:B------:R-:W-:Y:S01]  /*21e0*/  LOP3.LUT R0, R21, R5, RZ, 0xfc, !PT ;  /* 0x0000000515007212 */ /* 0x000fe200078efcff */
[----:B------:R-:W-:Y:S03]  /*21f0*/  BSSY B0, `(.L_x_306) ;  /* 0x0000028000007945 */ /* 0x000fe60003800000 */
[----:B------:R-:W-:-:S13]  /*2200*/  ISETP.NE.U32.AND P0, PT, R0, RZ, PT ;  /* 0x000000ff0000720c */ /* 0x000fda0003f05070 */
[----:B------:R-:W-:Y:S05]  /*2210*/  @!P0 BRA `(.L_x_307) ;  /* 0x000000f000008947 */ /* 0x000fea0003800000 */
[----:B------:R-:W-:Y:S01]  /*2220*/  IMAD.MOV.U32 R24, RZ, RZ, R3 ;  /* 0x000000ffff187224 */ /* 0x000fe200078e0003 */
[----:B------:R-:W-:Y:S02]  /*2230*/  MOV R6, R5 ;  /* 0x0000000500067202 */ /* 0x000fe40000000f00 */
[----:B------:R-:W-:Y:S02]  /*2240*/  MOV R22, 0x2260 ;  /* 0x0000226000167802 */ /* 0x000fe40000000f00 */
[----:B0-----:R-:W-:Y:S05]  /*2250*/  CALL.REL.NOINC `($__internal_6_$__cuda_sm20_div_s64) ;  /* 0x0000219000007944 */ /* 0x001fea0003c00000 */
        /* <DEDUP_REMOVED lines=11> */
.L_x_307:
[----:B------:R-:W1:Y:S01]  /*2310*/  I2F.U32.RP R2, R3 ;  /* 0x0000000300027306 */ /* 0x000e620000209000 */
[----:B------:R-:W-:Y:S01]  /*2320*/  ISETP.NE.U32.AND P0, PT, R3, RZ, PT ;  /* 0x000000ff0300720c */ /* 0x000fe20003f05070 */
[----:B------:R-:W-:Y:S01]  /*2330*/  IMAD.MOV.U32 R37, RZ, RZ, RZ ;  /* 0x000000ffff257224 */ /* 0x000fe200078e00ff */
[----:B------:R-:W-:-:S05]  /*2340*/  MOV R5, RZ ;  /* 0x000000ff00057202 */ /* 0x000fca0000000f00 */
        /* <DEDUP_REMOVED lines=18> */
.L_x_308:
[----:B------:R-:W-:Y:S05]  /*2470*/  BSYNC B0 ;  /* 0x0000000000007941 */ /* 0x000fea0003800000 */
.L_x_306:
[----:B------:R-:W-:Y:S01]  /*2480*/  LOP3.LUT R0, R37, R7, RZ, 0xfc, !PT ;  /* 0x0000000725007212 */ /* 0x000fe200078efcff */
[----:B0-----:R-:W-:Y:S01]  /*2490*/  IMAD.MOV.U32 R28, RZ, RZ, c[0x0][0x210] ;  /* 0x00008400ff1c7624 */ /* 0x001fe200078e00ff */
[----:B------:R-:W-:Y:S02]  /*24a0*/  BSSY B0, `(.L_x_309) ;  /* 0x0000029000007945 */ /* 0x000fe40003800000 */
[----:B------:R-:W-:Y:S01]  /*24b0*/  ISETP.NE.U32.AND P0, PT, R0, RZ, PT ;  /* 0x000000ff0000720c */ /* 0x000fe20003f05070 */
[C---:B------:R-:W-:Y:S01]  /*24c0*/  IMAD R3, R28.reuse, c[0x0][0x214], RZ ;  /* 0x000085001c037a24 */ /* 0x040fe200078e02ff */
[----:B------:R-:W-:-:S11]  /*24d0*/  SEL R28, R28, 0x1, P1 ;  /* 0x000000011c1c7807 */ /* 0x000fd60000800000 */
[----:B------:R-:W-:Y:S05]  /*24e0*/  @!P0 BRA `(.L_x_310) ;  /* 0x000000e000008947 */ /* 0x000fea0003800000 */
[----:B------:R-:W-:Y:S01]  /*24f0*/  IMAD.MOV.U32 R26, RZ, RZ, R36 ;  /* 0x000000ffff1a7224 */ /* 0x000fe200078e0024 */
[----:B------:R-:W-:Y:S01]  /*2500*/  MOV R24, R31 ;  /* 0x0000001f00187202 */ /* 0x000fe20000000f00 */
[----:B------:R-:W-:Y:S01]  /*2510*/  IMAD.MOV.U32 R21, RZ, RZ, R37 ;  /* 0x000000ffff157224 */ /* 0x000fe200078e0025 */
[----:B------:R-:W-:Y:S02]  /*2520*/  MOV R6, R7 ;  /* 0x0000000700067202 */ /* 0x000fe40000000f00 */
[----:B------:R-:W-:Y:S02]  /*2530*/  MOV R22, 0x2550 ;  /* 0x0000255000167802 */ /* 0x000fe40000000f00 */
[----:B------:R-:W-:Y:S05]  /*2540*/  CALL.REL.NOINC `($__internal_6_$__cuda_sm20_div_s64) ;  /* 0x00001ea000007944 */ /* 0x000fea0003c00000 */
        /* <DEDUP_REMOVED lines=8> */
.L_x_310:
        /* <DEDUP_REMOVED lines=22> */
.L_x_311:
[----:B------:R-:W-:Y:S05]  /*2730*/  BSYNC B0 ;  /* 0x0000000000007941 */ /* 0x000fea0003800000 */
.L_x_309:
[-C--:B------:R-:W-:Y:S01]  /*2740*/  IMAD R7, R35, R19.reuse, RZ ;  /* 0x0000001323077224 */ /* 0x080fe200078e02ff */
[----:B------:R-:W-:Y:S01]  /*2750*/  ULDC.U8 UR5, c[0x0][0x329] ;  /* 0x0000ca4000057ab9 */ /* 0x000fe20000000000 */
[C---:B------:R-:W-:Y:S01]  /*2760*/  IMAD.WIDE.U32 R24, R34.reuse, R19, RZ ;  /* 0x0000001322187225 */ /* 0x040fe200078e00ff */
[----:B------:R-:W-:Y:S01]  /*2770*/  UISETP.NE.AND UP0, UPT, UR5, URZ, UPT ;  /* 0x0000003f0500728c */ /* 0x000fe2000bf05270 */
[----:B------:R-:W-:Y:S01]  /*2780*/  SHF.R.S32.HI R21, RZ, 0x1f, R28 ;  /* 0x0000001fff157819 */ /* 0x000fe2000001141c */
[----:B------:R-:W-:Y:S01]  /*2790*/  ULDC UR4, c[0x0][0x214] ;  /* 0x0000850000047ab9 */ /* 0x000fe20000000800 */
[----:B------:R-:W-:Y:S01]  /*27a0*/  IMAD R7, R34, R18, R7 ;  /* 0x0000001222077224 */ /* 0x000fe200078e0207 */
[----:B------:R-:W-:Y:S01]  /*27b0*/  USEL UR4, UR4, 0x1, !UP0 ;  /* 0x0000000104047887 */ /* 0x000fe2000c000000 */
[----:B------:R-:W-:Y:S01]  /*27c0*/  IMAD.WIDE.U32 R34, R24, R17, RZ ;  /* 0x0000001118227225 */ /* 0x000fe200078e00ff */
[----:B------:R-:W-:Y:S02]  /*27d0*/  BSSY B0, `(.L_x_312) ;  /* 0x0000040000007945 */ /* 0x000fe40003800000 */
[----:B------:R-:W-:Y:S01]  /*27e0*/  IADD3 R0, R25, R7, RZ ;  /* 0x0000000719007210 */ /* 0x000fe20007ffe0ff */
[----:B------:R-:W-:Y:S01]  /*27f0*/  IMAD R7, R2, R3, RZ ;  /* 0x0000000302077224 */ /* 0x000fe200078e02ff */
[----:B------:R-:W-:Y:S01]  /*2800*/  USHF.R.S32.HI UR5, URZ, 0x1f, UR4 ;  /* 0x0000001f3f057899 */ /* 0x000fe20008011404 */
[----:B------:R-:W-:-:S02]  /*2810*/  IMAD R5, R5, R28, RZ ;  /* 0x0000001c05057224 */ /* 0x000fc400078e02ff */
[----:B------:R-:W-:Y:S01]  /*2820*/  IMAD R25, R0, R17, RZ ;  /* 0x0000001100197224 */ /* 0x000fe200078e02ff */
[----:B------:R-:W-:Y:S01]  /*2830*/  SHF.R.S32.HI R0, RZ, 0x1f, R3 ;  /* 0x0000001fff007819 */ /* 0x000fe20000011403 */
[----:B------:R-:W-:Y:S02]  /*2840*/  IMAD R23, R23, UR4, RZ ;  /* 0x0000000417177c24 */ /* 0x000fe4000f8e02ff */
[----:B------:R-:W-:Y:S02]  /*2850*/  IMAD R25, R16, R24, R25 ;  /* 0x0000001810197224 */ /* 0x000fe400078e0219 */
[----:B------:R-:W-:Y:S02]  /*2860*/  IMAD R7, R0, R36, R7 ;  /* 0x0000002400077224 */ /* 0x000fe400078e0207 */
[----:B------:R-:W-:Y:S01]  /*2870*/  IMAD R21, R21, R32, R5 ;  /* 0x0000002015157224 */ /* 0x000fe200078e0205 */
[----:B------:R-:W-:Y:S01]  /*2880*/  IADD3 R6, R35, R25, RZ ;  /* 0x0000001923067210 */ /* 0x000fe20007ffe0ff */
[----:B------:R-:W-:-:S03]  /*2890*/  IMAD.WIDE.U32 R38, R36, R3, RZ ;  /* 0x0000000324267225 */ /* 0x000fc600078e00ff */
[----:B------:R-:W-:Y:S01]  /*28a0*/  LOP3.LUT R0, R43, R6, RZ, 0xfc, !PT ;  /* 0x000000062b007212 */ /* 0x000fe200078efcff */
[----:B------:R-:W-:Y:S01]  /*28b0*/  IMAD.WIDE.U32 R32, R32, R28, RZ ;  /* 0x0000001c20207225 */ /* 0x000fe200078e00ff */
[----:B------:R-:W-:Y:S02]  /*28c0*/  IADD3 R7, R39, R7, RZ ;  /* 0x0000000727077210 */ /* 0x000fe40007ffe0ff */
[----:B------:R-:W-:Y:S01]  /*28d0*/  ISETP.NE.U32.AND P0, PT, R0, RZ, PT ;  /* 0x000000ff0000720c */ /* 0x000fe20003f05070 */
[C---:B------:R-:W-:Y:S02]  /*28e0*/  IMAD R23, R22.reuse, UR5, R23 ;  /* 0x0000000516177c24 */ /* 0x040fe4000f8e0217 */
[----:B------:R-:W-:-:S04]  /*28f0*/  IMAD.WIDE.U32 R36, R22, UR4, RZ ;  /* 0x0000000416247c25 */ /* 0x000fc8000f8e00ff */
[----:B------:R-:W-:Y:S01]  /*2900*/  IMAD R5, R8, R3, RZ ;  /* 0x0000000308057224 */ /* 0x000fe200078e02ff */
[----:B------:R-:W-:Y:S01]  /*2910*/  IADD3 R8, R37, R23, RZ ;  /* 0x0000001725087210 */ /* 0x000fe20007ffe0ff */
[----:B------:R-:W-:Y:S01]  /*2920*/  IMAD R4, R4, R3, RZ ;  /* 0x0000000304047224 */ /* 0x000fe200078e02ff */
[----:B------:R-:W-:-:S03]  /*2930*/  IADD3 R3, R33, R21, RZ ;  /* 0x0000001521037210 */ /* 0x000fc60007ffe0ff */
[----:B------:R-:W-:Y:S05]  /*2940*/  @!P0 BRA `(.L_x_313) ;  /* 0x0000011000008947 */ /* 0x000fea0003800000 */
[----:B------:R-:W-:Y:S01]  /*2950*/  IMAD.MOV.U32 R26, RZ, RZ, R42 ;  /* 0x000000ffff1a7224 */ /* 0x000fe200078e002a */
[----:B------:R-:W-:Y:S01]  /*2960*/  MOV R21, R43 ;  /* 0x0000002b00157202 */ /* 0x000fe20000000f00 */
[----:B------:R-:W-:Y:S01]  /*2970*/  IMAD.MOV.U32 R24, RZ, RZ, R34 ;  /* 0x000000ffff187224 */ /* 0x000fe200078e0022 */
[----:B------:R-:W-:Y:S02]  /*2980*/  MOV R22, 0x29a0 ;  /* 0x000029a000167802 */ /* 0x000fe40000000f00 */
[----:B------:R-:W-:Y:S05]  /*2990*/  CALL.REL.NOINC `($__internal_6_$__cuda_sm20_div_s64) ;  /* 0x00001a5000007944 */ /* 0x000fea0003c00000 */
[----:B------:R-:W-:Y:S01]  /*29a0*/  IADD3 R25, P0, RZ, -R0, RZ ;  /* 0x80000000ff197210 */ /* 0x000fe20007f1e0ff */
[----:B------:R-:W-:Y:S01]  /*29b0*/  IMAD.MOV.U32 R41, RZ, RZ, R43 ;  /* 0x000000ffff297224 */ /* 0x000fe200078e002b */
[----:B------:R-:W-:Y:S02]  /*29c0*/  MOV R40, R42 ;  /* 0x0000002a00287202 */ /* 0x000fe40000000f00 */
[-C--:B------:R-:W-:Y:S02]  /*29d0*/  IADD3.X R21, RZ, ~R23.reuse, RZ, P0, !PT ;  /* 0x80000017ff157210 */ /* 0x080fe400007fe4ff */
[----:B------:R-:W-:Y:S02]  /*29e0*/  MOV R42, R0 ;  /* 0x00000000002a7202 */ /* 0x000fe40000000f00 */
[----:B------:R-:W-:Y:S01]  /*29f0*/  MOV R43, R23 ;  /* 0x00000017002b7202 */ /* 0x000fe20000000f00 */
[----:B------:R-:W-:-:S02]  /*2a00*/  IMAD R21, R21, R34, RZ ;  /* 0x0000002215157224 */ /* 0x000fc400078e02ff */
[----:B------:R-:W-:-:S04]  /*2a10*/  IMAD.WIDE.U32 R34, R25, R34, R40 ;  /* 0x0000002219227225 */ /* 0x000fc800078e0028 */
[----:B------:R-:W-:Y:S01]  /*2a20*/  IMAD R21, R6, R25, R21 ;  /* 0x0000001906157224 */ /* 0x000fe200078e0215 */
[----:B------:R-:W-:-:S03]  /*2a30*/  MOV R26, R34 ;  /* 0x00000022001a7202 */ /* 0x000fc60000000f00 */
[----:B------:R-:W-:Y:S01]  /*2a40*/  IMAD.IADD R21, R35, 0x1, R21 ;  /* 0x0000000123157824 */ /* 0x000fe200078e0215 */
[----:B------:R-:W-:Y:S05]  /*2a50*/  BRA `(.L_x_314) ;  /* 0x0000017000007947 */ /* 0x000fea0003800000 */
.L_x_313:
        /* <DEDUP_REMOVED lines=23> */
.L_x_314:
[----:B------:R-:W-:Y:S05]  /*2bd0*/  BSYNC B0 ;  /* 0x0000000000007941 */ /* 0x000fea0003800000 */
.L_x_312:
[----:B------:R-:W-:Y:S01]  /*2be0*/  LOP3.LUT R0, R21, R18, RZ, 0xfc, !PT ;  /* 0x0000001215007212 */ /* 0x000fe200078efcff */
[----:B------:R-:W-:Y:S03]  /*2bf0*/  BSSY B0, `(.L_x_315) ;  /* 0x0000028000007945 */ /* 0x000fe60003800000 */
[----:B------:R-:W-:-:S13]  /*2c00*/  ISETP.NE.U32.AND P0, PT, R0, RZ, PT ;  /* 0x000000ff0000720c */ /* 0x000fda0003f05070 */
[----:B------:R-:W-:Y:S05]  /*2c10*/  @!P0 BRA `(.L_x_316) ;  /* 0x000000f000008947 */ /* 0x000fea0003800000 */
[----:B------:R-:W-:Y:S01]  /*2c20*/  IMAD.MOV.U32 R24, RZ, RZ, R19 ;  /* 0x000000ffff187224 */ /* 0x000fe200078e0013 */
[----:B------:R-:W-:Y:S02]  /*2c30*/  MOV R6, R18 ;  /* 0x0000001200067202 */ /* 0x000fe40000000f00 */
[----:B------:R-:W-:Y:S02]  /*2c40*/  MOV R22, 0x2c60 ;  /* 0x00002c6000167802 */ /* 0x000fe40000000f00 */
[----:B------:R-:W-:Y:S05]  /*2c50*/  CALL.REL.NOINC `($__internal_6_$__cuda_sm20_div_s64) ;  /* 0x0000179000007944 */ /* 0x000fea0003c00000 */
        /* <DEDUP_REMOVED lines=11> */
.L_x_316:
        /* <DEDUP_REMOVED lines=22> */
.L_x_317:
[----:B------:R-:W-:Y:S05]  /*2e70*/  BSYNC B0 ;  /* 0x0000000000007941 */ /* 0x000fea0003800000 */
.L_x_315:
        /* <DEDUP_REMOVED lines=21> */
.L_x_319:
        /* <DEDUP_REMOVED lines=23> */
.L_x_320:
[----:B------:R-:W-:Y:S05]  /*3140*/  BSYNC B0 ;  /* 0x0000000000007941 */ /* 0x000fea0003800000 */
.L_x_318:
        /* <DEDUP_REMOVED lines=38> */
.L_x_322:
        /* <DEDUP_REMOVED lines=23> */
.L_x_323:
[----:B------:R-:W-:Y:S05]  /*3520*/  BSYNC B0 ;  /* 0x0000000000007941 */ /* 0x000fea0003800000 */
.L_x_321:
[----:B------:R-:W-:Y:S01]  /*3530*/  LOP3.LUT R0, R43, R12, RZ, 0xfc, !PT ;  /* 0x0000000c2b007212 */ /* 0x000fe200078efcff */
[----:B------:R-:W-:Y:S01]  /*3540*/  IMAD R47, R11, R28, RZ ;  /* 0x0000001c0b2f7224 */ /* 0x000fe200078e02ff */
[----:B------:R-:W-:Y:S02]  /*3550*/  BSSY B0, `(.L_x_324) ;  /* 0x000002d000007945 */ /* 0x000fe40003800000 */
[----:B------:R-:W-:Y:S01]  /*3560*/  ISETP.NE.U32.AND P0, PT, R0, RZ, PT ;  /* 0x000000ff0000720c */ /* 0x000fe20003f05070 */
        /* <DEDUP_REMOVED lines=20> */
.L_x_325:
[----:B------:R-:W0:Y:S01]  /*36b0*/  I2F.U32.RP R12, R13 ;  /* 0x0000000d000c7306 */ /* 0x000e220000209000 */
[----:B------:R-:W-:Y:S01]  /*36c0*/  IMAD.MOV.U32 R22, RZ, RZ, RZ ;  /* 0x000000ffff167224 */ /* 0x000fe200078e00ff */
[----:B------:R-:W-:-:S06]  /*36d0*/  ISETP.NE.U32.AND P0, PT, R13, RZ, PT ;  /* 0x000000ff0d00720c */ /* 0x000fcc0003f05070 */
[----:B0-----:R-:W0:Y:S02]  /*36e0*/  MUFU.RCP R2, R12 ;  /* 0x0000000c00027308 */ /* 0x001e240000001000 */
[----:B0-----:R-:W-:-:S06]  /*36f0*/  IADD3 R2, R2, 0xffffffe, RZ ;  /* 0x0ffffffe02027810 */ /* 0x001fcc0007ffe0ff */
[----:B------:R-:W0:Y:S02]  /*3700*/  F2I.FTZ.U32.TRUNC.NTZ R23, R2 ;  /* 0x0000000200177305 */ /* 0x000e24000021f000 */
[----:B0-----:R-:W-:Y:S02]  /*3710*/  IMAD.MOV R0, RZ, RZ, -R23 ;  /* 0x000000ffff007224 */ /* 0x001fe400078e0a17 */
[----:B------:R-:W-:Y:S02]  /*3720*/  IMAD.MOV.U32 R2, RZ, RZ, RZ ;  /* 0x000000ffff027224 */ /* 0x000fe400078e00ff */
        /* <DEDUP_REMOVED lines=15> */
.L_x_326:
[----:B------:R-:W-:Y:S05]  /*3820*/  BSYNC B0 ;  /* 0x0000000000007941 */ /* 0x000fea0003800000 */
.L_x_324:
        /* <DEDUP_REMOVED lines=20> */
.L_x_302:
[----:B------:R-:W-:-:S04]  /*3970*/  LEA R2, P0, R32, c[0x0][0x200], 0x2 ;  /* 0x0000800020027a11 */ /* 0x000fc800078010ff */
[----:B------:R-:W-:-:S05]  /*3980*/  LEA.HI.X R3, R32, c[0x0][0x204], R33, 0x2, P0 ;  /* 0x0000810020037a11 */ /* 0x000fca00000f1421 */
[----:B------:R1:W-:Y:S04]  /*3990*/  STG.E [R2.64], R27 ;  /* 0x0000001b02007986 */ /* 0x0003e8000c101908 */
.L_x_301:
[----:B------:R-:W-:Y:S05]  /*39a0*/  BSYNC B1 ;  /* 0x0000000000017941 */ /* 0x000fea0003800000 */
.L_x_300:
[----:B------:R-:W2:Y:S01]  /*39b0*/  S2R R0, SR_TID.X ;  /* 0x0000000000007919 */ /* 0x000ea20000002100 */
[----:B------:R-:W-:Y:S01]  /*39c0*/  IMAD.MOV.U32 R9, RZ, RZ, RZ ;  /* 0x000000ffff097224 */ /* 0x000fe200078e00ff */
[----:B------:R-:W-:Y:S01]  /*39d0*/  CS2R R6, SRZ ;  /* 0x0000000000067805 */ /* 0x000fe2000001ff00 */
[----:B012---:R-:W-:-:S04]  /*39e0*/  LEA.HI R3, R0, R0, RZ, 0x1 ;  /* 0x0000000000037211 */ /* 0x007fc800078f08ff */
[----:B------:R-:W-:-:S05]  /*39f0*/  LOP3.LUT R5, R3, 0xfffffffe, RZ, 0xc0, !PT ;  /* 0xfffffffe03057812 */ /* 0x000fca00078ec0ff */
[----:B------:R-:W-:Y:S02]  /*3a00*/  IMAD.IADD R2, R0, 0x1, -R5 ;  /* 0x0000000100027824 */ /* 0x000fe400078e0a05 */
[----:B------:R-:W-:-:S03]  /*3a10*/  CS2R R4, SRZ ;  /* 0x0000000000047805 */ /* 0x000fc6000001ff00 */
[----:B------:R-:W-:-:S04]  /*3a20*/  ISETP.GE.AND P0, PT, R2, c[0x0][0x314], PT ;  /* 0x0000c50002007a0c */ /* 0x000fc80003f06270 */
[----:B------:R-:W-:-:S13]  /*3a30*/  ISETP.GT.OR P0, PT, R0, 0x7, P0 ;  /* 0x000000070000780c */ /* 0x000fda0000704670 */
[----:B------:R-:W-:Y:S02]  /*3a40*/  @!P0 FADD.FTZ R8, -R27, R30 ;  /* 0x0000001e1b088221 */ /* 0x000fe40000010100 */
[----:B------:R-:W-:Y:S01]  /*3a50*/  @!P0 IMAD.SHL.U32 R13, R3, 0x2, RZ ;  /* 0x00000002030d8824 */ /* 0x000fe200078e00ff */
[----:B------:R-:W-:Y:S01]  /*3a60*/  SHF.R.S32.HI R3, RZ, 0x1f, R0 ;  /* 0x0000001fff037819 */ /* 0x000fe20000011400 */
[----:B------:R-:W-:-:S03]  /*3a70*/  @!P0 FMUL.FTZ R8, R8, 1.4426950216293334961 ;  /* 0x3fb8aa3b08088820 */ /* 0x000fc60000410000 */
[----:B------:R-:W-:Y:S02]  /*3a80*/  @!P0 LOP3.LUT R13, R13, 0xfffffffc, RZ, 0xc0, !PT ;  /* 0xfffffffc0d0d8812 */ /* 0x000fe400078ec0ff */
[----:B------:R-:W-:Y:S01]  /*3a90*/  LEA.HI R26, R3, R0, RZ, 0x5 ;  /* 0x00000000031a7211 */ /* 0x000fe200078f28ff */
[----:B------:R-:W0:Y:S02]  /*3aa0*/  @!P0 MUFU.EX2 R8, R8 ;  /* 0x0000000800088308 */ /* 0x000e240000000800 */
[----:B------:R-:W-:Y:S01]  /*3ab0*/  @!P0 IMAD R13, R2, 0x14, R13 ;  /* 0x00000014020d8824 */ /* 0x000fe200078e020d */
[----:B------:R-:W-:Y:S01]  /*3ac0*/  LOP3.LUT R27, R26, 0x3fffffe0, RZ, 0xc0, !PT ;  /* 0x3fffffe01a1b7812 */ /* 0x000fe200078ec0ff */
[----:B------:R-:W-:Y:S01]  /*3ad0*/  IMAD.MOV.U32 R2, RZ, RZ, c[0x0][0x314] ;  /* 0x0000c500ff027624 */ /* 0x000fe200078e00ff */
[----:B------:R-:W-:-:S03]  /*3ae0*/  SHF.R.S32.HI R26, RZ, 0x5, R26 ;  /* 0x00000005ff1a7819 */ /* 0x000fc6000001141a */
[----:B------:R-:W-:Y:S02]  /*3af0*/  IMAD.IADD R27, R0, 0x1, -R27 ;  /* 0x00000001001b7824 */ /* 0x000fe400078e0a1b */
[----:B------:R-:W-:Y:S02]  /*3b00*/  IMAD.MOV.U32 R0, RZ, RZ, RZ ;  /* 0x000000ffff007224 */ /* 0x000fe400078e00ff */
[----:B------:R-:W-:Y:S01]  /*3b10*/  IMAD.SHL.U32 R27, R27, 0x4, RZ ;  /* 0x000000041b1b7824 */ /* 0x000fe200078e00ff */
[----:B0-----:R0:W-:Y:S04]  /*3b20*/  @!P0 STS [R13], R8 ;  /* 0x000000080d008388 */ /* 0x0011e80000000800 */
[----:B------:R-:W-:Y:S01]  /*3b30*/  BAR.SYNC.DEFER_BLOCKING 0x0 ;  /* 0x0000000000007b1d */ /* 0x000fe20000010000 */
[----:B------:R-:W-:-:S02]  /*3b40*/  ISETP.GE.AND P0, PT, R2, 0x1, PT ;  /* 0x000000010200780c */ /* 0x000fc40003f06270 */
[----:B------:R-:W-:Y:S01]  /*3b50*/  CS2R R2, SRZ ;  /* 0x0000000000027805 */ /* 0x000fe2000001ff00 */
[----:B------:R-:W-:-:S10]  /*3b60*/  IADD3 R25, R27, 0x80, RZ ;  /* 0x000000801b197810 */ /* 0x000fd40007ffe0ff */
[----:B------:R-:W-:Y:S05]  /*3b70*/  @!P0 BRA `(.L_x_327) ;  /* 0x0000030000008947 */ /* 0x000fea0003800000 */
[----:B------:R-:W-:Y:S01]  /*3b80*/  ULDC UR5, c[0x0][0x22c] ;  /* 0x00008b0000057ab9 */ /* 0x000fe20000000800 */
[----:B------:R-:W-:Y:S01]  /*3b90*/  IMAD R21, R26, 0x100, R27 ;  /* 0x000001001a157824 */ /* 0x000fe200078e021b */
[----:B------:R-:W-:Y:S01]  /*3ba0*/  UIMAD UR5, UR7, UR5, URZ ;  /* 0x00000005070572a4 */ /* 0x000fe2000f8e023f */
[C---:B------:R-:W-:Y:S01]  /*3bb0*/  IADD3 R9, R20.reuse, -UR7, RZ ;  /* 0x8000000714097c10 */ /* 0x040fe2000fffe0ff */
[----:B------:R-:W-:Y:S01]  /*3bc0*/  IMAD R28, R20, c[0x0][0x22c], RZ ;  /* 0x00008b00141c7a24 */ /* 0x000fe200078e02ff */
[----:B0-----:R-:W-:Y:S01]  /*3bd0*/  CS2R R12, SRZ ;  /* 0x00000000000c7805 */ /* 0x001fe2000001ff00 */
        /* <DEDUP_REMOVED lines=15> */
.L_x_330:
        /* <DEDUP_REMOVED lines=11> */
.L_x_329:
[----:B------:R-:W-:Y:S05]  /*3d80*/  BSYNC B0 ;  /* 0x0000000000007941 */ /* 0x000fea0003800000 */
.L_x_328:
        /* <DEDUP_REMOVED lines=15> */
.L_x_327:
[----:B------:R-:W-:Y:S02]  /*3e80*/  IADD3 R26, R26, UR7, RZ ;  /* 0x000000071a1a7c10 */ /* 0x000fe4000fffe0ff */
[----:B0-----:R-:W-:-:S02]  /*3e90*/  F2FP.BF16.PACK_AB R13, R5, R2 ;  /* 0x00000002050d723e */ /* 0x001fc400000010ff */
[----:B------:R-:W-:Y:S02]  /*3ea0*/  ISETP.GE.AND P0, PT, R26, R20, PT ;  /* 0x000000141a00720c */ /* 0x000fe40003f06270 */
[----:B------:R-:W-:Y:S02]  /*3eb0*/  F2FP.BF16.PACK_AB R12, R3, R0 ;  /* 0x00000000030c723e */ /* 0x000fe400000010ff */
[----:B------:R-:W-:Y:S02]  /*3ec0*/  F2FP.BF16.PACK_AB R4, R7, R4 ;  /* 0x000000040704723e */ /* 0x000fe400000010ff */
[----:B------:R-:W-:-:S07]  /*3ed0*/  F2FP.BF16.PACK_AB R5, R9, R6 ;  /* 0x000000060905723e */ /* 0x000fce00000010ff */
[----:B------:R-:W-:Y:S05]  /*3ee0*/  @P0 EXIT ;  /* 0x000000000000094d */ /* 0x000fea0003800000 */
[-C--:B------:R-:W-:Y:S02]  /*3ef0*/  IABS R6, R11.reuse ;  /* 0x0000000b00067213 */ /* 0x080fe40000000000 */
[----:B------:R-:W-:Y:S02]  /*3f00*/  IABS R8, R26 ;  /* 0x0000001a00087213 */ /* 0x000fe40000000000 */
[----:B------:R-:W0:Y:S01]  /*3f10*/  I2F.RP R2, R6 ;  /* 0x0000000600027306 */ /* 0x000e220000209400 */
[----:B------:R-:W-:-:S05]  /*3f20*/  IABS R7, R11 ;  /* 0x0000000b00077213 */ /* 0x000fca0000000000 */
[----:B------:R-:W-:Y:S02]  /*3f30*/  IMAD.MOV R7, RZ, RZ, -R7 ;  /* 0x000000ffff077224 */ /* 0x000fe400078e0a07 */
[----:B0-----:R-:W0:Y:S02]  /*3f40*/  MUFU.RCP R14, R2 ;  /* 0x00000002000e7308 */ /* 0x001e240000001000 */
[----:B0-----:R-:W-:-:S06]  /*3f50*/  IADD3 R14, R14, 0xffffffe, RZ ;  /* 0x0ffffffe0e0e7810 */ /* 0x001fcc0007ffe0ff */
[----:B------:R-:W0:Y:S02]  /*3f60*/  F2I.FTZ.U32.TRUNC.NTZ R15, R14 ;  /* 0x0000000e000f7305 */ /* 0x000e24000021f000 */
[----:B0-----:R-:W-:Y:S02]  /*3f70*/  IMAD.MOV R0, RZ, RZ, -R15 ;  /* 0x000000ffff007224 */ /* 0x001fe400078e0a0f */
[----:B------:R-:W-:Y:S02]  /*3f80*/  IMAD.MOV.U32 R14, RZ, RZ, RZ ;  /* 0x000000ffff0e7224 */ /* 0x000fe400078e00ff */
[----:B------:R-:W-:Y:S01]  /*3f90*/  IMAD R3, R0, R6, RZ ;  /* 0x0000000600037224 */ /* 0x000fe200078e02ff */
[----:B------:R-:W-:-:S03]  /*3fa0*/  IABS R0, c[0x0][0x214] ;  /* 0x0000850000007a13 */ /* 0x000fc60000000000 */
[----:B------:R-:W-:-:S06]  /*3fb0*/  IMAD.HI.U32 R3, R15, R3, R14 ;  /* 0x000000030f037227 */ /* 0x000fcc00078e000e */
[----:B------:R-:W-:Y:S02]  /*3fc0*/  IMAD.HI.U32 R2, R3, R8, RZ ;  /* 0x0000000803027227 */ /* 0x000fe400078e00ff */
[----:B------:R-:W0:Y:S02]  /*3fd0*/  I2F.RP R3, R0 ;  /* 0x0000000000037306 */ /* 0x000e240000209400 */
[----:B------:R-:W-:-:S05]  /*3fe0*/  IMAD R7, R2, R7, R8 ;  /* 0x0000000702077224 */ /* 0x000fca00078e0208 */
[----:B------:R-:W-:Y:S01]  /*3ff0*/  ISETP.GT.U32.AND P1, PT, R6, R7, PT ;  /* 0x000000070600720c */ /* 0x000fe20003f24070 */
[----:B0-----:R-:W0:-:S12]  /*4000*/  MUFU.RCP R3, R3 ;  /* 0x0000000300037308 */ /* 0x001e180000001000 */
[----:B------:R-:W-:Y:S01]  /*4010*/  @!P1 IMAD.IADD R7, R7, 0x1, -R6 ;  /* 0x0000000107079824 */ /* 0x000fe200078e0a06 */
[----:B------:R-:W-:Y:S02]  /*4020*/  @!P1 IADD3 R2, R2, 0x1, RZ ;  /* 0x0000000102029810 */ /* 0x000fe40007ffe0ff */
[----:B------:R-:W-:Y:S02]  /*4030*/  ISETP.NE.AND P1, PT, R11, RZ, PT ;  /* 0x000000ff0b00720c */ /* 0x000fe40003f25270 */
[----:B------:R-:W-:Y:S02]  /*4040*/  ISETP.GE.U32.AND P2, PT, R7, R6, PT ;  /* 0x000000060700720c */ /* 0x000fe40003f46070 */
[----:B------:R-:W-:-:S04]  /*4050*/  LOP3.LUT R6, R26, R11, RZ, 0x3c, !PT ;  /* 0x0000000b1a067212 */ /* 0x000fc800078e3cff */
[----:B------:R-:W-:Y:S02]  /*4060*/  ISETP.GE.AND P0, PT, R6, RZ, PT ;  /* 0x000000ff0600720c */ /* 0x000fe40003f06270 */
[----:B0-----:R-:W-:-:S04]  /*4070*/  IADD3 R6, R3, 0xffffffe, RZ ;  /* 0x0ffffffe03067810 */ /* 0x001fc80007ffe0ff */
[----:B------:R0:W1:Y:S01]  /*4080*/  F2I.FTZ.U32.TRUNC.NTZ R7, R6 ;  /* 0x0000000600077305 */ /* 0x000062000021f000 */
[----:B------:R-:W-:-:S06]  /*4090*/  @P2 IADD3 R2, R2, 0x1, RZ ;  /* 0x0000000102022810 */ /* 0x000fcc0007ffe0ff */
[----:B------:R-:W-:Y:S01]  /*40a0*/  @!P0 IMAD.MOV R2, RZ, RZ, -R2 ;  /* 0x000000ffff028224 */ /* 0x000fe200078e0a02 */
[----:B------:R-:W-:-:S05]  /*40b0*/  @!P1 LOP3.LUT R2, RZ, R11, RZ, 0x33, !PT ;  /* 0x0000000bff029212 */ /* 0x000fca00078e33ff */
[----:B------:R-:W-:Y:S01]  /*40c0*/  IMAD R11, R2, R11, RZ ;  /* 0x0000000b020b7224 */ /* 0x000fe200078e02ff */
[----:B0-----:R-:W-:Y:S01]  /*40d0*/  HFMA2.MMA R6, -RZ, RZ, 0, 0 ;  /* 0x00000000ff067435 */ /* 0x001fe200000001ff */
[----:B-1----:R-:W-:Y:S02]  /*40e0*/  IMAD.MOV R3, RZ, RZ, -R7 ;  /* 0x000000ffff037224 */ /* 0x002fe400078e0a07 */
[----:B------:R-:W-:Y:S02]  /*40f0*/  IMAD.IADD R8, R26, 0x1, -R11 ;  /* 0x000000011a087824 */ /* 0x000fe400078e0a0b */
[----:B------:R-:W-:-:S03]  /*4100*/  IMAD R9, R3, R0, RZ ;  /* 0x0000000003097224 */ /* 0x000fc600078e02ff */
[----:B------:R-:W-:Y:S02]  /*4110*/  IABS R3, R8 ;  /* 0x0000000800037213 */ /* 0x000fe40000000000 */
[----:B------:R-:W-:Y:S01]  /*4120*/  IMAD.HI.U32 R9, R7, R9, R6 ;  /* 0x0000000907097227 */ /* 0x000fe200078e0006 */
[----:B------:R-:W-:-:S04]  /*4130*/  LOP3.LUT R8, R8, c[0x0][0x214], RZ, 0x3c, !PT ;  /* 0x0000850008087a12 */ /* 0x000fc800078e3cff */
[----:B------:R-:W-:Y:S01]  /*4140*/  ISETP.GE.AND P1, PT, R8, RZ, PT ;  /* 0x000000ff0800720c */ /* 0x000fe20003f26270 */
[----:B------:R-:W-:-:S04]  /*4150*/  IMAD.HI.U32 R9, R9, R3, RZ ;  /* 0x0000000309097227 */ /* 0x000fc800078e00ff */
[----:B------:R-:W-:-:S04]  /*4160*/  IMAD.MOV R6, RZ, RZ, -R9 ;  /* 0x000000ffff067224 */ /* 0x000fc800078e0a09 */
[----:B------:R-:W-:Y:S02]  /*4170*/  IMAD R3, R0, R6, R3 ;  /* 0x0000000600037224 */ /* 0x000fe400078e0203 */
[----:B------:R-:W-:-:S03]  /*4180*/  IMAD.WIDE.U32 R6, R2, c[0x0][0x1e0], RZ ;  /* 0x0000780002067a25 */ /* 0x000fc600078e00ff */
        /* <DEDUP_REMOVED lines=38> */
        .weak           $__internal_6_$__cuda_sm20_div_s64
        .type           $__internal_6_$__cuda_sm20_div_s64,@function
        .size           $__internal_6_$__cuda_sm20_div_s64,(.L_x_4866 - $__internal_6_$__cuda_sm20_div_s64)
$__internal_6_$__cuda_sm20_div_s64:
        /* <DEDUP_REMOVED lines=34> */
[----:B------:R-:W-:Y:S02]  /*4610*/  IMAD.X R2, R2, 0x1, R25, P0 ;  /* 0x0000000102027824 */ /* 0x000fe400000e0619 */
[----:B------:R-:W-:Y:S01]  /*4620*/  IMAD.MOV.U32 R49, RZ, RZ, RZ ;  /* 0x000000ffff317224 */ /* 0x000fe200078e00ff */
[----:B------:R-:W-:Y:S02]  /*4630*/  IADD3 R25, P3, R0, R23, RZ ;  /* 0x0000001700197210 */ /* 0x000fe40007f7e0ff */
[-C--:B------:R-:W-:Y:S02]  /*4640*/  IADD3 R23, P0, RZ, -R26.reuse, RZ ;  /* 0x8000001aff177210 */ /* 0x080fe40007f1e0ff */
[----:B------:R-:W-:Y:S02]  /*4650*/  IADD3.X R29, RZ, RZ, R2, P3, P4 ;  /* 0x000000ffff1d7210 */ /* 0x000fe40001fe8402 */
[----:B------:R-:W-:Y:S01]  /*4660*/  SEL R23, R23, R26, !P2 ;  /* 0x0000001a17177207 */ /* 0x000fe20005000000 */
[----:B------:R-:W-:-:S04]  /*4670*/  IMAD.X R0, RZ, RZ, ~R21, P0 ;  /* 0x000000ffff007224 */ /* 0x000fc800000e0e15 */
        /* <DEDUP_REMOVED lines=9> */
[----:B------:R-:W-:Y:S01]  /*4710*/  IMAD R29, R25, R41, R49 ;  /* 0x00000029191d7224 */ /* 0x000fe200078e0231 */
[----:B------:R-:W-:Y:S01]  /*4720*/  IADD3 R23, P0, -R48, R23, RZ ;  /* 0x0000001730177210 */ /* 0x000fe20007f1e1ff */
[----:B------:R-:W-:-:S03]  /*4730*/  IMAD.X R2, RZ, RZ, R2, P2 ;  /* 0x000000ffff027224 */ /* 0x000fc600010e0602 */
[-C--:B------:R-:W-:Y:S01]  /*4740*/  ISETP.GE.U32.AND P4, PT, R23, R40.reuse, PT ;  /* 0x000000281700720c */ /* 0x080fe20003f86070 */
[----:B------:R-:W-:-:S04]  /*4750*/  IMAD R29, R2, R40, R29 ;  /* 0x00000028021d7224 */ /* 0x000fc800078e021d */
[----:B------:R-:W-:Y:S01]  /*4760*/  IMAD.X R29, R0, 0x1, ~R29, P0 ;  /* 0x00000001001d7824 */ /* 0x000fe200000e0e1d */
[----:B------:R-:W-:-:S04]  /*4770*/  IADD3 R0, P3, R23, -R40, RZ ;  /* 0x8000002817007210 */ /* 0x000fc80007f7e0ff */
[----:B------:R-:W-:-:S04]  /*4780*/  ISETP.GE.U32.AND.EX P4, PT, R29, R41, PT, P4 ;  /* 0x000000291d00720c */ /* 0x000fc80003f86140 */
[----:B------:R-:W-:Y:S01]  /*4790*/  SEL R23, R0, R23, P4 ;  /* 0x0000001700177207 */ /* 0x000fe20002000000 */
[----:B------:R-:W-:-:S03]  /*47a0*/  IMAD.X R0, R29, 0x1, ~R41, P3 ;  /* 0x000000011d007824 */ /* 0x000fc600018e0e29 */
[----:B------:R-:W-:Y:S02]  /*47b0*/  ISETP.GE.U32.AND P0, PT, R23, R40, PT ;  /* 0x000000281700720c */ /* 0x000fe40003f06070 */
[----:B------:R-:W-:Y:S02]  /*47c0*/  IADD3 R40, P2, R25, 0x1, RZ ;  /* 0x0000000119287810 */ /* 0x000fe40007f5e0ff */
[----:B------:R-:W-:Y:S02]  /*47d0*/  SEL R29, R0, R29, P4 ;  /* 0x0000001d001d7207 */ /* 0x000fe40002000000 */
[----:B------:R-:W-:Y:S01]  /*47e0*/  SEL R40, R40, R25, P4 ;  /* 0x0000001928287207 */ /* 0x000fe20002000000 */
[----:B------:R-:W-:Y:S01]  /*47f0*/  IMAD.X R23, RZ, RZ, R2, P2 ;  /* 0x000000ffff177224 */ /* 0x000fe200010e0602 */
[----:B------:R-:W-:Y:S01]  /*4800*/  ISETP.GE.U32.AND.EX P0, PT, R29, R41, PT, P0 ;  /* 0x000000291d00720c */ /* 0x000fe20003f06100 */
[----:B------:R-:W-:Y:S01]  /*4810*/  IMAD.MOV.U32 R41, RZ, RZ, 0x0 ;  /* 0x00000000ff297424 */ /* 0x000fe200078e00ff */
[----:B------:R-:W-:-:S02]  /*4820*/  IADD3 R25, P2, R40, 0x1, RZ ;  /* 0x0000000128197810 */ /* 0x000fc40007f5e0ff */
[----:B------:R-:W-:Y:S02]  /*4830*/  SEL R23, R23, R2, P4 ;  /* 0x0000000217177207 */ /* 0x000fe40002000000 */
[----:B------:R-:W-:Y:S01]  /*4840*/  SEL R25, R25, R40, P0 ;  /* 0x0000002819197207 */ /* 0x000fe20000000000 */
[----:B------:R-:W-:Y:S01]  /*4850*/  IMAD.MOV.U32 R40, RZ, RZ, R22 ;  /* 0x000000ffff287224 */ /* 0x000fe200078e0016 */
[----:B------:R-:W-:Y:S02]  /*4860*/  IADD3.X R0, RZ, R23, RZ, P2, !PT ;  /* 0x00000017ff007210 */ /* 0x000fe400017fe4ff */
[----:B------:R-:W-:Y:S02]  /*4870*/  LOP3.LUT R2, R6, R21, RZ, 0x3c, !PT ;  /* 0x0000001506027212 */ /* 0x000fe400078e3cff */
[----:B------:R-:W-:Y:S02]  /*4880*/  SEL R23, R0, R23, P0 ;  /* 0x0000001700177207 */ /* 0x000fe40000000000 */
        /* <DEDUP_REMOVED lines=9> */
[----:B------:R-:W-:Y:S06]  /*4920*/  RET.REL.NODEC R40 `(_ZN5flash32flash_fwd_splitkv_combine_kernelI23Flash_fwd_kernel_traitsILi256ELi64ELi64ELi4ELb0ELb0EN7cutlass10bfloat16_tE19Flash_kernel_traitsILi256ELi64ELi64ELi4ES3_EELi4ELi1ELb0EEEvNS_16Flash_fwd_paramsE) ;  /* 0xffffb6d028007950 */ /* 0x000fec0003c3ffff */
.L_x_331:
        /* <DEDUP_REMOVED lines=13> */
.L_x_4866:


//--------------------- .text._ZN5flash32flash_fwd_splitkv_combine_kernelI23Flash_fwd_kernel_traitsILi256ELi64ELi64ELi4ELb0ELb0EN7cutlass10bfloat16_tE19Flash_kernel_traitsILi256ELi64ELi64ELi4ES3_EELi4ELi7ELb1EEEvNS_16Flash_fwd_paramsE --------------------------
	.section	.text._ZN5flash32flash_fwd_splitkv_combine_kernelI23Flash_fwd_kernel_traitsILi256ELi64ELi64ELi4ELb0ELb0EN7cutlass10bfloat16_tE19Flash_kernel_traitsILi256ELi64ELi64ELi4ES3_EELi4ELi7ELb1EEEvNS_16Flash_fwd_paramsE,"ax",@progbits
	.sectioninfo	@"SHI_REGISTERS=62"
	.align	128
        .global         _ZN5flash32flash_fwd_splitkv_combine_kernelI23Flash_fwd_kernel_traitsILi256ELi64ELi64ELi4ELb0ELb0EN7cutlass10bfloat16_tE19Flash_kernel_traitsILi256ELi64ELi64ELi4ES3_EELi4ELi7ELb1EEEvNS_16Flash_fwd_paramsE
        .type           _ZN5flash32flash_fwd_splitkv_combine_kernelI23Flash_fwd_kernel_traitsILi256ELi64ELi64ELi4ELb0ELb0EN7cutlass10bfloat16_tE19Flash_kernel_traitsILi256ELi64ELi64ELi4ES3_EELi4ELi7ELb1EEEvNS_16Flash_fwd_paramsE,@function
        .size           _ZN5flash32flash_fwd_splitkv_combine_kernelI23Flash_fwd_kernel_traitsILi256ELi64ELi64ELi4ELb0ELb0EN7cutlass10bfloat16_tE19Flash_kernel_traitsILi256ELi64ELi64ELi4ES3_EELi4ELi7ELb1EEEvNS_16Flash_fwd_paramsE,(.L_x_4867 - _ZN5flash32flash_fwd_splitkv_combine_kernelI23Flash_fwd_kernel_traitsILi256ELi64ELi64ELi4ELb0ELb0EN7cutlass10bfloat16_tE19Flash_kernel_traitsILi256ELi64ELi64ELi4ES3_EELi4ELi7ELb1EEEvNS_16Flash_fwd_paramsE)
        .other          _ZN5flash32flash_fwd_splitkv_combine_kernelI23Flash_fwd_kernel_traitsILi256ELi64ELi64ELi4ELb0ELb0EN7cutlass10bfloat16_tE19Flash_kernel_traitsILi256ELi64ELi64ELi4ES3_EELi4ELi7ELb1EEEvNS_16Flash_fwd_paramsE,@"STO_CUDA_ENTRY STV_DEFAULT"
_ZN5flash32flash_fwd_splitkv_combine_kernelI23Flash_fwd_kernel_traitsILi256ELi64ELi64ELi4ELb0ELb0EN7cutlass10bfloat16_tE19Flash_kernel_traitsILi256ELi64ELi64ELi4ES3_EELi4ELi7ELb1EEEvNS_16Flash_fwd_paramsE:
.text._ZN5flash32flash_fwd_splitkv_combine_kernelI23Flash_fwd_kernel_traitsILi256ELi64ELi64ELi4ELb0ELb0EN7cutlass10bfloat16_tE19Flash_kernel_traitsILi256ELi64ELi64ELi4ES3_EELi4ELi7ELb1EEEvNS_16Flash_fwd_paramsE:
        /* <DEDUP_REMOVED lines=23> */
[----:B------:R-:W-:Y:S05]  /*0170*/  CALL.REL.NOINC `($__internal_7_$__cuda_sm20_div_s64) ;  /* 0x00004ca000007944 */ /* 0x000fea0003c00000 */
[----:B------:R-:W-:Y:S05]  /*0180*/  BRA `(.L_x_333) ;  /* 0x0000013000007947 */ /* 0x000fea0003800000 */
.L_x_332:
        /* <DEDUP_REMOVED lines=19> */
.L_x_333:
        /* <DEDUP_REMOVED lines=11> */
[----:B------:R-:W-:Y:S05]  /*0370*/  CALL.REL.NOINC `($__internal_7_$__cuda_sm20_div_s64) ;  /* 0x00004aa000007944 */ /* 0x000fea0003c00000 */
[----:B------:R-:W-:Y:S02]  /*0380*/  MOV R32, R22 ;  /* 0x0000001600207202 */ /* 0x000fe40000000f00 */
[----:B------:R-:W-:Y:S01]  /*0390*/  MOV R33, R23 ;  /* 0x0000001700217202 */ /* 0x000fe20000000f00 */
[----:B------:R-:W-:Y:S05]  /*03a0*/  BRA `(.L_x_336) ;  /* 0x0000013000007947 */ /* 0x000fea0003800000 */
.L_x_335:
        /* <DEDUP_REMOVED lines=19> */
.L_x_336:
[----:B------:R-:W-:Y:S05]  /*04e0*/  BSYNC B0 ;  /* 0x0000000000007941 */ /* 0x000fea0003800000 */
.L_x_334:
        /* <DEDUP_REMOVED lines=54> */
[----:B------:R-:W-:Y:S02]  /*0850*/  MOV R8, R22 ;  /* 0x0000001600087202 */ /* 0x000fe40000000f00 */
[----:B------:R-:W-:Y:S01]  /*0860*/  MOV R9, R23 ;  /* 0x0000001700097202 */ /* 0x000fe20000000f00 */
[----:B------:R-:W-:Y:S05]  /*0870*/  BRA `(.L_x_339) ;  /* 0x0000013000007947 */ /* 0x000fea0003800000 */
.L_x_338:
        /* <DEDUP_REMOVED lines=19> */
.L_x_339:
[----:B------:R-:W-:Y:S05]  /*09b0*/  BSYNC B0 ;  /* 0x0000000000007941 */ /* 0x000fea0003800000 */
.L_x_337:
        /* <DEDUP_REMOVED lines=104> */
.L_x_341:
        /* <DEDUP_REMOVED lines=19> */
.L_x_342:
[----:B------:R-:W-:Y:S05]  /*1170*/  BSYNC B0 ;  /* 0x0000000000007941 */ /* 0x000fea0003800000 */
.L_x_340:
        /* <DEDUP_REMOVED lines=103> */
[----:B------:R-:W-:Y:S05]  /*17f0*/  CALL.REL.NOINC `($__internal_7_$__cuda_sm20_div_s64) ;  /* 0x0000362000007944 */ /* 0x000fea0003c00000 */
[----:B------:R-:W-:Y:S02]  /*1800*/  MOV R42, R22 ;  /* 0x00000016002a7202 */ /* 0x000fe40000000f00 */
[----:B------:R-:W-:Y:S01]  /*1810*/  MOV R43, R23 ;  /* 0x00000017002b7202 */ /* 0x000fe20000000f00 */
[----:B------:R-:W-:Y:S05]  /*1820*/  BRA `(.L_x_345) ;  /* 0x0000013000007947 */ /* 0x000fea0003800000 */
.L_x_344:
        /* <DEDUP_REMOVED lines=19> */
.L_x_345:
[----:B------:R-:W-:Y:S05]  /*1960*/  BSYNC B0 ;  /* 0x0000000000007941 */ /* 0x000fea0003800000 */
.L_x_343:
        /* <DEDUP_REMOVED lines=169> */
[----:B------:R-:W-:Y:S05]  /*2400*/  CALL.REL.NOINC `($__internal_7_$__cuda_sm20_div_s64) ;  /* 0x00002a1000007944 */ /* 0x000fea0003c00000 */
        /* <DEDUP_REMOVED lines=10> */
.L_x_350:
        /* <DEDUP_REMOVED lines=22> */
.L_x_351:
[----:B------:R-:W-:Y:S05]  /*2610*/  BSYNC B0 ;  /* 0x0000000000007941 */ /* 0x000fea0003800000 */
.L_x_349:
[----:B------:R-:W-:Y:S01]  /*2620*/  LOP3.LUT R19, R17, R5, RZ, 0xfc, !PT ;  /* 0x0000000511137212 */ /* 0x000fe200078efcff */
[----:B------:R-:W-:Y:S03]  /*2630*/  BSSY B0, `(.L_x_352) ;  /* 0x0000027000007945 */ /* 0x000fe60003800000 */
[----:B------:R-:W-:-:S13]  /*2640*/  ISETP.NE.U32.AND P0, PT, R19, RZ, PT ;  /* 0x000000ff1300720c */ /* 0x000fda0003f05070 */
[----:B------:R-:W-:Y:S05]  /*2650*/  @!P0 BRA `(.L_x_353) ;  /* 0x000000e000008947 */ /* 0x000fea0003800000 */
[----:B------:R-:W-:Y:S01]  /*2660*/  IMAD.MOV.U32 R26, RZ, RZ, R35 ;  /* 0x000000ffff1a7224 */ /* 0x000fe200078e0023 */
[----:B------:R-:W-:Y:S02]  /*2670*/  MOV R25, R5 ;  /* 0x0000000500197202 */ /* 0x000fe40000000f00 */
[----:B------:R-:W-:Y:S02]  /*2680*/  MOV R24, 0x26a0 ;  /* 0x000026a000187802 */ /* 0x000fe40000000f00 */
[----:B------:R-:W-:Y:S05]  /*2690*/  CALL.REL.NOINC `($__internal_7_$__cuda_sm20_div_s64) ;  /* 0x0000278000007944 */ /* 0x000fea0003c00000 */
        /* <DEDUP_REMOVED lines=10> */
.L_x_353:
        /* <DEDUP_REMOVED lines=22> */
.L_x_354:
[----:B------:R-:W-:Y:S05]  /*28a0*/  BSYNC B0 ;  /* 0x0000000000007941 */ /* 0x000fea0003800000 */
.L_x_352:
        /* <DEDUP_REMOVED lines=11> */
[----:B------:R-:W-:Y:S05]  /*2960*/  CALL.REL.NOINC `($__internal_7_$__cuda_sm20_div_s64) ;  /* 0x000024b000007944 */ /* 0x000fea0003c00000 */
[----:B------:R-:W-:-:S04]  /*2970*/  IADD3 R19, P0, RZ, -R22, RZ ;  /* 0x80000016ff137210 */ /* 0x000fc80007f1e0ff */
[----:B------:R-:W-:Y:S01]  /*2980*/  IADD3.X R17, RZ, ~R23, RZ, P0, !PT ;  /* 0x80000017ff117210 */ /* 0x000fe200007fe4ff */
[----:B------:R-:W-:-:S04]  /*2990*/  IMAD.WIDE.U32 R44, R4, R19, R44 ;  /* 0x00000013042c7225 */ /* 0x000fc800078e002c */
[----:B------:R-:W-:-:S04]  /*29a0*/  IMAD R17, R17, R4, RZ ;  /* 0x0000000411117224 */ /* 0x000fc800078e02ff */
[----:B------:R-:W-:-:S05]  /*29b0*/  IMAD R0, R0, R19, R17 ;  /* 0x0000001300007224 */ /* 0x000fca00078e0211 */
[----:B------:R-:W-:Y:S01]  /*29c0*/  IADD3 R0, R45, R0, RZ ;  /* 0x000000002d007210 */ /* 0x000fe20007ffe0ff */
[----:B------:R-:W-:Y:S05]  /*29d0*/  BRA `(.L_x_357) ;  /* 0x0000016000007947 */ /* 0x000fea0003800000 */
.L_x_356:
        /* <DEDUP_REMOVED lines=22> */
.L_x_357:
[----:B------:R-:W-:Y:S05]  /*2b40*/  BSYNC B0 ;  /* 0x0000000000007941 */ /* 0x000fea0003800000 */
.L_x_355:
        /* <DEDUP_REMOVED lines=38> */
[----:B------:R-:W-:Y:S05]  /*2db0*/  CALL.REL.NOINC `($__internal_7_$__cuda_sm20_div_s64) ;  /* 0x0000206000007944 */ /* 0x000fea0003c00000 */
        /* <DEDUP_REMOVED lines=12> */
.L_x_359:
        /* <DEDUP_REMOVED lines=23> */
.L_x_360:
[----:B------:R-:W-:Y:S05]  /*2ff0*/  BSYNC B0 ;  /* 0x0000000000007941 */ /* 0x000fea0003800000 */
.L_x_358:
        /* <DEDUP_REMOVED lines=18> */
.L_x_362:
        /* <DEDUP_REMOVED lines=22> */
.L_x_363:
[----:B------:R-:W-:Y:S05]  /*3280*/  BSYNC B0 ;  /* 0x0000000000007941 */ /* 0x000fea0003800000 */
.L_x_361:
        /* <DEDUP_REMOVED lines=22> */
.L_x_365:
        /* <DEDUP_REMOVED lines=23> */
.L_x_366:
[----:B------:R-:W-:Y:S05]  /*3560*/  BSYNC B0 ;  /* 0x0000000000007941 */ /* 0x000fea0003800000 */
.L_x_364:
        /* <DEDUP_REMOVED lines=38> */
.L_x_368:
        /* <DEDUP_REMOVED lines=23> */
.L_x_369:
[----:B------:R-:W-:Y:S05]  /*3940*/  BSYNC B0 ;  /* 0x0000000000007941 */ /* 0x000fea0003800000 */
.L_x_367:
        /* <DEDUP_REMOVED lines=29> */
.L_x_371:
        /* <DEDUP_REMOVED lines=23> */
.L_x_372:
[----:B------:R-:W-:Y:S05]  /*3c90*/  BSYNC B0 ;  /* 0x0000000000007941 */ /* 0x000fea0003800000 */
.L_x_370:
        /* <DEDUP_REMOVED lines=20> */
.L_x_348:
[----:B------:R-:W-:-:S04]  /*3de0*/  LEA R2, P0, R40, c[0x0][0x200], 0x2 ;  /* 0x0000800028027a11 */ /* 0x000fc800078010ff */
[----:B------:R-:W-:-:S05]  /*3df0*/  LEA.HI.X R3, R40, c[0x0][0x204], R41, 0x2, P0 ;  /* 0x0000810028037a11 */ /* 0x000fca00000f1429 */
[----:B------:R0:W-:Y:S04]  /*3e00*/  STG.E [R2.64], R31 ;  /* 0x0000001f02007986 */ /* 0x0001e8000c101908 */
.L_x_347:
[----:B------:R-:W-:Y:S05]  /*3e10*/  BSYNC B1 ;  /* 0x0000000000017941 */ /* 0x000fea0003800000 */
.L_x_346:
[C---:B------:R-:W-:Y:S01]  /*3e20*/  IADD3 R0, R38.reuse, 0x20, RZ ;  /* 0x0000002026007810 */ /* 0x040fe20007ffe0ff */
[----:B------:R-:W-:Y:S01]  /*3e30*/  IMAD.MOV.U32 R21, RZ, RZ, c[0x0][0x314] ;  /* 0x0000c500ff157624 */ /* 0x000fe200078e00ff */
[----:B------:R-:W-:Y:S01]  /*3e40*/  ISETP.GE.OR P2, PT, R38, c[0x0][0x314], P6 ;  /* 0x0000c50026007a0c */ /* 0x000fe20003746670 */
[----:B0-----:R-:W-:Y:S01]  /*3e50*/  CS2R R2, SRZ ;  /* 0x0000000000027805 */ /* 0x001fe2000001ff00 */
[----:B------:R-:W-:Y:S01]  /*3e60*/  ISETP.GE.OR P1, PT, R0, c[0x0][0x314], P6 ;  /* 0x0000c50000007a0c */ /* 0x000fe20003726670 */
[----:B------:R-:W-:Y:S01]  /*3e70*/  CS2R R4, SRZ ;  /* 0x0000000000047805 */ /* 0x000fe2000001ff00 */
[----:B------:R-:W-:-:S04]  /*3e80*/  IADD3 R0, R38, 0x40, RZ ;  /* 0x0000004026007810 */ /* 0x000fc80007ffe0ff */
[----:B------:R-:W-:Y:S02]  /*3e90*/  ISETP.GE.OR P0, PT, R0, c[0x0][0x314], P6 ;  /* 0x0000c50000007a0c */ /* 0x000fe40003706670 */
[C---:B------:R-:W-:Y:S01]  /*3ea0*/  IADD3 R0, R38.reuse, 0x60, RZ ;  /* 0x0000006026007810 */ /* 0x040fe20007ffe0ff */
[----:B------:R-:W-:Y:S02]  /*3eb0*/  IMAD.SHL.U32 R38, R38, 0x4, RZ ;  /* 0x0000000426267824 */ /* 0x000fe400078e00ff */
[C---:B------:R-:W-:Y:S01]  /*3ec0*/  @!P2 FADD.FTZ R36, -R31.reuse, R36 ;  /* 0x000000241f24a221 */ /* 0x040fe20000010100 */
[----:B------:R-:W-:Y:S01]  /*3ed0*/  ISETP.GE.OR P6, PT, R0, c[0x0][0x314], P6 ;  /* 0x0000c50000007a0c */ /* 0x000fe200037c6670 */
[----:B------:R-:W-:Y:S01]  /*3ee0*/  @!P1 FADD.FTZ R33, -R31, R33 ;  /* 0x000000211f219221 */ /* 0x000fe20000010100 */
[----:B------:R-:W-:Y:S01]  /*3ef0*/  HFMA2.MMA R0, -RZ, RZ, 0, 0 ;  /* 0x00000000ff007435 */ /* 0x000fe200000001ff */
        /* <DEDUP_REMOVED lines=12> */
[----:B------:R-:W-:-:S03]  /*3fc0*/  ISETP.GE.AND P0, PT, R21, 0x1, PT ;  /* 0x000000011500780c */ /* 0x000fc60003f06270 */
[----:B--2---:R1:W-:Y:S04]  /*3fd0*/  @!P1 STS [R27.X4+0x280], R6 ;  /* 0x000280061b009388 */ /* 0x0043e80000004800 */
[----:B0-----:R0:W-:Y:S01]  /*3fe0*/  @!P6 STS [R27.X4+0x780], R8 ;  /* 0x000780081b00e388 */ /* 0x0011e20000004800 */
[----:B-1----:R-:W-:Y:S01]  /*3ff0*/  CS2R R6, SRZ ;  /* 0x0000000000067805 */ /* 0x002fe2000001ff00 */
[----:B0-----:R-:W-:Y:S02]  /*4000*/  MOV R8, RZ ;  /* 0x000000ff00087202 */ /* 0x001fe40000000f00 */
[----:B------:R-:W-:Y:S06]  /*4010*/  BAR.SYNC.DEFER_BLOCKING 0x0 ;  /* 0x0000000000007b1d */ /* 0x000fec0000010000 */
[----:B------:R-:W-:Y:S05]  /*4020*/  @!P0 BRA `(.L_x_373) ;  /* 0x0000088000008947 */ /* 0x000fea0003800000 */
[----:B------:R-:W-:Y:S01]  /*4030*/  ULDC UR5, c[0x0][0x22c] ;  /* 0x00008b0000057ab9 */ /* 0x000fe20000000800 */
[----:B------:R-:W-:Y:S01]  /*4040*/  IMAD R31, R11, 0x100, R38 ;  /* 0x000001000b1f7824 */ /* 0x000fe200078e0226 */
[----:B------:R-:W-:Y:S01]  /*4050*/  UIMAD UR5, UR7, UR5, URZ ;  /* 0x00000005070572a4 */ /* 0x000fe2000f8e023f */
[----:B------:R-:W-:Y:S01]  /*4060*/  ISETP.GT.AND P1, PT, R21, 0x3, PT ;  /* 0x000000031500780c */ /* 0x000fe20003f24270 */
[C---:B------:R-:W-:Y:S01]  /*4070*/  IMAD R26, R20.reuse, c[0x0][0x22c], RZ ;  /* 0x00008b00141a7a24 */ /* 0x040fe200078e02ff */
[----:B------:R-:W-:Y:S01]  /*4080*/  PLOP3.LUT P4, PT, PT, PT, PT, 0x80, 0x0 ;  /* 0x000000000000781c */ /* 0x000fe20003f8f070 */
[----:B------:R-:W-:Y:S01]  /*4090*/  USHF.R.S32.HI UR4, URZ, 0x1f, UR5 ;  /* 0x0000001f3f047899 */ /* 0x000fe20008011405 */
[----:B------:R-:W-:Y:S01]  /*40a0*/  IMAD.SHL.U32 R10, R11, 0x4, RZ ;  /* 0x000000040b0a7824 */ /* 0x000fe200078e00ff */
[C---:B------:R-:W-:Y:S01]  /*40b0*/  IADD3 R0, P0, R31.reuse, UR5, RZ ;  /* 0x000000051f007c10 */ /* 0x040fe2000ff1e0ff */
[----:B------:R-:W-:Y:S01]  /*40c0*/  IMAD.MOV.U32 R22, RZ, RZ, RZ ;  /* 0x000000ffff167224 */ /* 0x000fe200078e00ff */
[----:B------:R-:W-:Y:S01]  /*40d0*/  IADD3 R24, R20, -UR7, RZ ;  /* 0x8000000714187c10 */ /* 0x000fe2000fffe0ff */
[----:B------:R-:W-:Y:S01]  /*40e0*/  CS2R R12, SRZ ;  /* 0x00000000000c7805 */ /* 0x000fe2000001ff00 */
[----:B------:R-:W-:Y:S01]  /*40f0*/  LEA.HI.X.SX32 R31, R31, UR4, 0x1, P0 ;  /* 0x000000041f1f7c11 */ /* 0x000fe200080f0eff */
[----:B------:R-:W-:Y:S01]  /*4100*/  CS2R R14, SRZ ;  /* 0x00000000000e7805 */ /* 0x000fe2000001ff00 */
[----:B------:R-:W-:Y:S01]  /*4110*/  LEA R30, P0, R0, c[0x0][0x1d8], 0x2 ;  /* 0x00007600001e7a11 */ /* 0x000fe200078010ff */
[----:B------:R-:W-:Y:S01]  /*4120*/  CS2R R16, SRZ ;  /* 0x0000000000107805 */ /* 0x000fe2000001ff00 */
[----:B------:R-:W-:Y:S01]  /*4130*/  CS2R R18, SRZ ;  /* 0x0000000000127805 */ /* 0x000fe2000001ff00 */
[----:B------:R-:W-:Y:S01]  /*4140*/  IMAD.WIDE R26, R26, 0x4, RZ ;  /* 0x000000041a1a7825 */ /* 0x000fe200078e02ff */
[----:B------:R-:W-:-:S02]  /*4150*/  LEA.HI.X R31, R0, c[0x0][0x1dc], R31, 0x2, P0 ;  /* 0x00007700001f7a11 */ /* 0x000fc400000f141f */
[----:B------:R-:W-:Y:S01]  /*4160*/  IADD3 R30, P0, R30, 0x200, RZ ;  /* 0x000002001e1e7810 */ /* 0x000fe20007f1e0ff */
[----:B------:R-:W-:-:S04]  /*4170*/  IMAD.MOV.U32 R0, RZ, RZ, RZ ;  /* 0x000000ffff007224 */ /* 0x000fc800078e00ff */
[----:B------:R-:W-:Y:S01]  /*4180*/  IMAD.X R31, RZ, RZ, R31, P0 ;  /* 0x000000ffff1f7224 */ /* 0x000fe200000e061f */
[----:B------:R-:W-:Y:S05]  /*4190*/  @!P1 BRA `(.L_x_374) ;  /* 0x000003d000009947 */ /* 0x000fea0003800000 */
[----:B------:R-:W-:Y:S02]  /*41a0*/  PLOP3.LUT P4, PT, PT, PT, PT, 0x8, 0x0 ;  /* 0x000000000000781c */ /* 0x000fe40003f8e170 */
[CC--:B------:R-:W-:Y:S02]  /*41b0*/  ISETP.GE.AND P3, PT, R11.reuse, R24.reuse, PT ;  /* 0x000000180b00720c */ /* 0x0c0fe40003f66270 */
[----:B------:R-:W-:Y:S02]  /*41c0*/  ISETP.GE.AND P0, PT, R11, R24, PT ;  /* 0x000000180b00720c */ /* 0x000fe40003f06270 */
[----:B------:R-:W-:-:S09]  /*41d0*/  IADD3 R21, R21, -0x3, RZ ;  /* 0xfffffffd15157810 */ /* 0x000fd20007ffe0ff */
.L_x_375:
[----:B------:R0:W2:Y:S01]  /*41e0*/  @!P3 LDG.E.128 R12, [R30.64+-0x200] ;  /* 0xfffe00081e0cb981 */ /* 0x0000a2000c1e1d00 */
[----:B------:R-:W-:Y:S02]  /*41f0*/  IADD3 R28, P1, R26, R30, RZ ;  /* 0x0000001e1a1c7210 */ /* 0x000fe40007f3e0ff */
[----:B------:R-:W-:Y:S01]  /*4200*/  IADD3 R22, R22, 0x4, RZ ;  /* 0x0000000416167810 */ /* 0x000fe20007ffe0ff */
[----:B------:R0:W3:Y:S01]  /*4210*/  @!P3 LDG.E.128 R16, [R30.64] ;  /* 0x000000081e10b981 */ /* 0x0000e2000c1e1d00 */
[----:B------:R-:W-:Y:S02]  /*4220*/  PLOP3.LUT P3, PT, P0, PT, PT, 0x80, 0x0 ;  /* 0x000000000000781c */ /* 0x000fe4000076f070 */
[C---:B------:R-:W-:Y:S01]  /*4230*/  IADD3.X R29, R27.reuse, R31, RZ, P1, !PT ;  /* 0x0000001f1b1d7210 */ /* 0x040fe20000ffe4ff */
[----:B------:R-:W2:Y:S01]  /*4240*/  LDS R9, [R10] ;  /* 0x000000000a097984 */ /* 0x000ea20000000800 */
[----:B------:R-:W-:Y:S02]  /*4250*/  ISETP.GE.AND P2, PT, R22, R21, PT ;  /* 0x000000151600720c */ /* 0x000fe40003f46270 */
[C---:B0-----:R-:W-:Y:S04]  /*4260*/  IADD3 R30, P1, R26.reuse, R28, RZ ;  /* 0x0000001c1a1e7210 */ /* 0x041fe80007f3e0ff */
[----:B------:R-:W-:Y:S01]  /*4270*/  IADD3.X R31, R27, R29, RZ, P1, !PT ;  /* 0x0000001d1b1f7210 */ /* 0x000fe20000ffe4ff */
[C---:B--2---:R-:W-:Y:S02]  /*4280*/  FFMA.FTZ R8, R9.reuse, R12, R8 ;  /* 0x0000000c09087223 */ /* 0x044fe40000010008 */
[C---:B------:R-:W-:Y:S02]  /*4290*/  FFMA.FTZ R7, R9.reuse, R13, R7 ;  /* 0x0000000d09077223 */ /* 0x040fe40000010007 */
[C---:B------:R-:W-:Y:S02]  /*42a0*/  FFMA.FTZ R6, R9.reuse, R14, R6 ;  /* 0x0000000e09067223 */ /* 0x040fe40000010006 */
[C---:B------:R-:W-:Y:S02]  /*42b0*/  FFMA.FTZ R5, R9.reuse, R15, R5 ;  /* 0x0000000f09057223 */ /* 0x040fe40000010005 */
[C---:B---3--:R-:W-:Y:S01]  /*42c0*/  FFMA.FTZ R4, R9.reuse, R16, R4 ;  /* 0x0000001009047223 */ /* 0x048fe20000010004 */
[----:B------:R0:W2:Y:S01]  /*42d0*/  @!P3 LDG.E.128 R12, [R28.64+-0x200] ;  /* 0xfffe00081c0cb981 */ /* 0x0000a2000c1e1d00 */
[C---:B------:R-:W-:Y:S02]  /*42e0*/  FFMA.FTZ R3, R9.reuse, R17, R3 ;  /* 0x0000001109037223 */ /* 0x040fe40000010003 */
[C---:B------:R-:W-:Y:S02]  /*42f0*/  FFMA.FTZ R2, R9.reuse, R18, R2 ;  /* 0x0000001209027223 */ /* 0x040fe40000010002 */
[----:B------:R-:W-:Y:S02]  /*4300*/  FFMA.FTZ R0, R9, R19, R0 ;  /* 0x0000001309007223 */ /* 0x000fe40000010000 */
[----:B------:R0:W3:Y:S04]  /*4310*/  @!P3 LDG.E.128 R16, [R28.64] ;  /* 0x000000081c10b981 */ /* 0x0000e8000c1e1d00 */
[----:B------:R-:W2:Y:S01]  /*4320*/  LDS R9, [R10+0x14] ;  /* 0x000014000a097984 */ /* 0x000ea20000000800 */
        /* <DEDUP_REMOVED lines=13> */
[----:B0-----:R-:W-:Y:S04]  /*4400*/  IADD3 R30, P1, R26, R28, RZ ;  /* 0x0000001c1a1e7210 */ /* 0x001fe80007f3e0ff */
[----:B------:R-:W-:Y:S01]  /*4410*/  IADD3.X R31, R27, R29, RZ, P1, !PT ;  /* 0x0000001d1b1f7210 */ /* 0x000fe20000ffe4ff */
[C---:B--2---:R-:W-:Y:S02]  /*4420*/  FFMA.FTZ R8, R9.reuse, R12, R8 ;  /* 0x0000000c09087223 */ /* 0x044fe40000010008 */
[C---:B------:R-:W-:Y:S02]  /*4430*/  FFMA.FTZ R7, R9.reuse, R13, R7 ;  /* 0x0000000d09077223 */ /* 0x040fe40000010007 */
[C---:B------:R-:W-:Y:S02]  /*4440*/  FFMA.FTZ R6, R9.reuse, R14, R6 ;  /* 0x0000000e09067223 */ /* 0x040fe40000010006 */
[C---:B------:R-:W-:Y:S02]  /*4450*/  FFMA.FTZ R5, R9.reuse, R15, R5 ;  /* 0x0000000f09057223 */ /* 0x040fe40000010005 */
[C---:B---3--:R-:W-:Y:S01]  /*4460*/  FFMA.FTZ R4, R9.reuse, R16, R4 ;  /* 0x0000001009047223 */ /* 0x048fe20000010004 */
[----:B------:R-:W2:Y:S01]  /*4470*/  @!P3 LDG.E.128 R12, [R28.64+-0x200] ;  /* 0xfffe00081c0cb981 */ /* 0x000ea2000c1e1d00 */
[C---:B------:R-:W-:Y:S02]  /*4480*/  FFMA.FTZ R3, R9.reuse, R17, R3 ;  /* 0x0000001109037223 */ /* 0x040fe40000010003 */
[C---:B------:R-:W-:Y:S02]  /*4490*/  FFMA.FTZ R2, R9.reuse, R18, R2 ;  /* 0x0000001209027223 */ /* 0x040fe40000010002 */
[----:B------:R-:W-:Y:S02]  /*44a0*/  FFMA.FTZ R0, R9, R19, R0 ;  /* 0x0000001309007223 */ /* 0x000fe40000010000 */
[----:B------:R-:W3:Y:S04]  /*44b0*/  @!P3 LDG.E.128 R16, [R28.64] ;  /* 0x000000081c10b981 */ /* 0x000ee8000c1e1d00 */
[----:B------:R0:W2:Y:S02]  /*44c0*/  LDS R9, [R10+0x3c] ;  /* 0x00003c000a097984 */ /* 0x0000a40000000800 */
[----:B0-----:R-:W-:Y:S01]  /*44d0*/  IADD3 R10, R10, 0x50, RZ ;  /* 0x000000500a0a7810 */ /* 0x001fe20007ffe0ff */
[C---:B--2---:R-:W-:Y:S02]  /*44e0*/  FFMA.FTZ R8, R9.reuse, R12, R8 ;  /* 0x0000000c09087223 */ /* 0x044fe40000010008 */
[C---:B------:R-:W-:Y:S02]  /*44f0*/  FFMA.FTZ R7, R9.reuse, R13, R7 ;  /* 0x0000000d09077223 */ /* 0x040fe40000010007 */
[C---:B------:R-:W-:Y:S02]  /*4500*/  FFMA.FTZ R6, R9.reuse, R14, R6 ;  /* 0x0000000e09067223 */ /* 0x040fe40000010006 */
[C---:B------:R-:W-:Y:S02]  /*4510*/  FFMA.FTZ R5, R9.reuse, R15, R5 ;  /* 0x0000000f09057223 */ /* 0x040fe40000010005 */
[C---:B---3--:R-:W-:Y:S02]  /*4520*/  FFMA.FTZ R4, R9.reuse, R16, R4 ;  /* 0x0000001009047223 */ /* 0x048fe40000010004 */
[C---:B------:R-:W-:Y:S02]  /*4530*/  FFMA.FTZ R3, R9.reuse, R17, R3 ;  /* 0x0000001109037223 */ /* 0x040fe40000010003 */
[C---:B------:R-:W-:Y:S02]  /*4540*/  FFMA.FTZ R2, R9.reuse, R18, R2 ;  /* 0x0000001209027223 */ /* 0x040fe40000010002 */
[----:B------:R-:W-:Y:S01]  /*4550*/  FFMA.FTZ R0, R9, R19, R0 ;  /* 0x0000001309007223 */ /* 0x000fe20000010000 */
[----:B------:R-:W-:-:S05]  /*4560*/  @!P2 BRA `(.L_x_375) ;  /* 0xfffffc700000a947 */ /* 0x000fca000383ffff */
.L_x_374:
[----:B------:R-:W-:-:S04]  /*4570*/  IADD3 R9, -R22, c[0x0][0x314], RZ ;  /* 0x0000c50016097a10 */ /* 0x000fc80007ffe1ff */
[----:B------:R-:W-:-:S13]  /*4580*/  ISETP.GT.AND P0, PT, R9, 0x1, PT ;  /* 0x000000010900780c */ /* 0x000fda0003f04270 */
[----:B------:R-:W-:Y:S05]  /*4590*/  @!P0 BRA `(.L_x_376) ;  /* 0x0000020000008947 */ /* 0x000fea0003800000 */
[----:B------:R-:W-:Y:S01]  /*45a0*/  ISETP.GE.AND P0, PT, R11, R24, PT ;  /* 0x000000180b00720c */ /* 0x000fe20003f06270 */
[----:B------:R-:W0:-:S12]  /*45b0*/  LDS R29, [R10] ;  /* 0x000000000a1d7984 */ /* 0x000e180000000800 */
[----:B------:R-:W0:Y:S04]  /*45c0*/  @!P0 LDG.E.128 R12, [R30.64+-0x200] ;  /* 0xfffe00081e0c8981 */ /* 0x000e28000c1e1d00 */
[----:B------:R-:W2:Y:S01]  /*45d0*/  @!P0 LDG.E.128 R16, [R30.64] ;  /* 0x000000081e108981 */ /* 0x000ea2000c1e1d00 */
[----:B------:R-:W-:-:S04]  /*45e0*/  IADD3 R36, P1, R26, R30, RZ ;  /* 0x0000001e1a247210 */ /* 0x000fc80007f3e0ff */
[----:B------:R-:W-:Y:S01]  /*45f0*/  IADD3.X R37, R27, R31, RZ, P1, !PT ;  /* 0x0000001f1b257210 */ /* 0x000fe20000ffe4ff */
[-C--:B0-----:R-:W-:Y:S02]  /*4600*/  FFMA.FTZ R25, R12, R29.reuse, R8 ;  /* 0x0000001d0c197223 */ /* 0x081fe40000010008 */
[-C--:B------:R-:W-:Y:S02]  /*4610*/  FFMA.FTZ R34, R13, R29.reuse, R7 ;  /* 0x0000001d0d227223 */ /* 0x080fe40000010007 */
[-C--:B------:R-:W-:Y:S02]  /*4620*/  FFMA.FTZ R23, R14, R29.reuse, R6 ;  /* 0x0000001d0e177223 */ /* 0x080fe40000010006 */
[-C--:B------:R-:W-:Y:S02]  /*4630*/  FFMA.FTZ R32, R15, R29.reuse, R5 ;  /* 0x0000001d0f207223 */ /* 0x080fe40000010005 */
[-C--:B--2---:R-:W-:Y:S01]  /*4640*/  FFMA.FTZ R21, R16, R29.reuse, R4 ;  /* 0x0000001d10157223 */ /* 0x084fe20000010004 */
[----:B------:R-:W2:Y:S01]  /*4650*/  @!P0 LDG.E.128 R12, [R36.64+-0x200] ;  /* 0xfffe0008240c8981 */ /* 0x000ea2000c1e1d00 */
[----:B------:R-:W-:-:S02]  /*4660*/  FFMA.FTZ R28, R17, R29, R3 ;  /* 0x0000001d111c7223 */ /* 0x000fc40000010003 */
[-C--:B------:R-:W-:Y:S02]  /*4670*/  FFMA.FTZ R9, R18, R29.reuse, R2 ;  /* 0x0000001d12097223 */ /* 0x080fe40000010002 */
[----:B------:R-:W-:Y:S02]  /*4680*/  FFMA.FTZ R0, R19, R29, R0 ;  /* 0x0000001d13007223 */ /* 0x000fe40000010000 */
[----:B------:R-:W3:Y:S01]  /*4690*/  @!P0 LDG.E.128 R16, [R36.64] ;  /* 0x0000000824108981 */ /* 0x000ee2000c1e1d00 */
[----:B------:R-:W-:Y:S02]  /*46a0*/  IADD3 R30, P0, R26, R36, RZ ;  /* 0x000000241a1e7210 */ /* 0x000fe40007f1e0ff */
[----:B------:R-:W-:Y:S01]  /*46b0*/  IADD3 R22, R22, 0x1, RZ ;  /* 0x0000000116167810 */ /* 0x000fe20007ffe0ff */
[----:B------:R0:W2:Y:S01]  /*46c0*/  LDS R29, [R10+0x14] ;  /* 0x000014000a1d7984 */ /* 0x0000a20000000800 */
[----:B------:R-:W-:Y:S02]  /*46d0*/  IADD3 R26, R10, 0x14, RZ ;  /* 0x000000140a1a7810 */ /* 0x000fe40007ffe0ff */
[----:B------:R-:W-:-:S02]  /*46e0*/  IADD3.X R31, R27, R37, RZ, P0, !PT ;  /* 0x000000251b1f7210 */ /* 0x000fc400007fe4ff */
[----:B------:R-:W-:Y:S02]  /*46f0*/  PLOP3.LUT P4, PT, PT, PT, PT, 0x8, 0x0 ;  /* 0x000000000000781c */ /* 0x000fe40003f8e170 */
[----:B------:R-:W-:Y:S02]  /*4700*/  IADD3 R22, R22, 0x1, RZ ;  /* 0x0000000116167810 */ /* 0x000fe40007ffe0ff */
[----:B0-----:R-:W-:Y:S01]  /*4710*/  IADD3 R10, R26, 0x14, RZ ;  /* 0x000000141a0a7810 */ /* 0x001fe20007ffe0ff */
[-C--:B--2---:R-:W-:Y:S02]  /*4720*/  FFMA.FTZ R8, R12, R29.reuse, R25 ;  /* 0x0000001d0c087223 */ /* 0x084fe40000010019 */
[-C--:B------:R-:W-:Y:S02]  /*4730*/  FFMA.FTZ R7, R13, R29.reuse, R34 ;  /* 0x0000001d0d077223 */ /* 0x080fe40000010022 */
[-C--:B------:R-:W-:Y:S02]  /*4740*/  FFMA.FTZ R6, R14, R29.reuse, R23 ;  /* 0x0000001d0e067223 */ /* 0x080fe40000010017 */
[----:B------:R-:W-:-:S02]  /*4750*/  FFMA.FTZ R5, R15, R29, R32 ;  /* 0x0000001d0f057223 */ /* 0x000fc40000010020 */
[-C--:B---3--:R-:W-:Y:S02]  /*4760*/  FFMA.FTZ R4, R16, R29.reuse, R21 ;  /* 0x0000001d10047223 */ /* 0x088fe40000010015 */
[-C--:B------:R-:W-:Y:S02]  /*4770*/  FFMA.FTZ R3, R17, R29.reuse, R28 ;  /* 0x0000001d11037223 */ /* 0x080fe4000001001c */
[-C--:B------:R-:W-:Y:S02]  /*4780*/  FFMA.FTZ R2, R18, R29.reuse, R9 ;  /* 0x0000001d12027223 */ /* 0x080fe40000010009 */
[----:B------:R-:W-:Y:S02]  /*4790*/  FFMA.FTZ R0, R19, R29, R0 ;  /* 0x0000001d13007223 */ /* 0x000fe40000010000 */
.L_x_376:
[----:B------:R-:W-:-:S13]  /*47a0*/  ISETP.LT.OR P4, PT, R22, c[0x0][0x314], P4 ;  /* 0x0000c50016007a0c */ /* 0x000fda0002781670 */
[----:B------:R-:W-:Y:S05]  /*47b0*/  @!P4 BRA `(.L_x_373) ;  /* 0x000000f00000c947 */ /* 0x000fea0003800000 */
[----:B------:R-:W-:Y:S01]  /*47c0*/  ISETP.GE.AND P0, PT, R11, R24, PT ;  /* 0x000000180b00720c */ /* 0x000fe20003f06270 */
[----:B------:R-:W-:-:S12]  /*47d0*/  BSSY B0, `(.L_x_377) ;  /* 0x0000004000007945 */ /* 0x000fd80003800000 */
[----:B------:R-:W-:Y:S05]  /*47e0*/  @P0 BRA `(.L_x_378) ;  /* 0x0000002000000947 */ /* 0x000fea0003800000 */
[----:B------:R0:W5:Y:S04]  /*47f0*/  LDG.E.128 R12, [R30.64+-0x200] ;  /* 0xfffe00081e0c7981 */ /* 0x000168000c1e1d00 */
[----:B------:R0:W5:Y:S02]  /*4800*/  LDG.E.128 R16, [R30.64] ;  /* 0x000000081e107981 */ /* 0x000164000c1e1d00 */
.L_x_378:
[----:B------:R-:W-:Y:S05]  /*4810*/  BSYNC B0 ;  /* 0x0000000000007941 */ /* 0x000fea0003800000 */
.L_x_377:
[----:B------:R-:W1:Y:S02]  /*4820*/  LDS R9, [R10] ;  /* 0x000000000a097984 */ /* 0x000e640000000800 */
[C---:B-1---5:R-:W-:Y:S02]  /*4830*/  FFMA.FTZ R8, R9.reuse, R12, R8 ;  /* 0x0000000c09087223 */ /* 0x062fe40000010008 */
[C---:B------:R-:W-:Y:S02]  /*4840*/  FFMA.FTZ R7, R9.reuse, R13, R7 ;  /* 0x0000000d09077223 */ /* 0x040fe40000010007 */
[----:B------:R-:W-:-:S02]  /*4850*/  FFMA.FTZ R6, R9, R14, R6 ;  /* 0x0000000e09067223 */ /* 0x000fc40000010006 */
[C---:B------:R-:W-:Y:S02]  /*4860*/  FFMA.FTZ R5, R9.reuse, R15, R5 ;  /* 0x0000000f09057223 */ /* 0x040fe40000010005 */
[C---:B------:R-:W-:Y:S02]  /*4870*/  FFMA.FTZ R4, R9.reuse, R16, R4 ;  /* 0x0000001009047223 */ /* 0x040fe40000010004 */
[C---:B------:R-:W-:Y:S02]  /*4880*/  FFMA.FTZ R3, R9.reuse, R17, R3 ;  /* 0x0000001109037223 */ /* 0x040fe40000010003 */
[C---:B------:R-:W-:Y:S02]  /*4890*/  FFMA.FTZ R2, R9.reuse, R18, R2 ;  /* 0x0000001209027223 */ /* 0x040fe40000010002 */
[----:B------:R-:W-:Y:S02]  /*48a0*/  FFMA.FTZ R0, R9, R19, R0 ;  /* 0x0000001309007223 */ /* 0x000fe40000010000 */
.L_x_373:
        /* <DEDUP_REMOVED lines=13> */
[----:B------:R-:W1:Y:S03]  /*4980*/  I2F.RP R13, R10 ;  /* 0x0000000a000d7306 */ /* 0x000e660000209400 */
[----:B------:R-:W-:-:S05]  /*4990*/  IMAD.MOV R2, RZ, RZ, -R2 ;  /* 0x000000ffff027224 */ /* 0x000fca00078e0a02 */
[----:B-1----:R-:W1:Y:S02]  /*49a0*/  MUFU.RCP R14, R13 ;  /* 0x0000000d000e7308 */ /* 0x002e640000001000 */
[----:B-1----:R-:W-:-:S06]  /*49b0*/  IADD3 R14, R14, 0xffffffe, RZ ;  /* 0x0ffffffe0e0e7810 */ /* 0x002fcc0007ffe0ff */
[----:B------:R-:W1:Y:S02]  /*49c0*/  F2I.FTZ.U32.TRUNC.NTZ R15, R14 ;  /* 0x0000000e000f7305 */ /* 0x000e64000021f000 */
[--C-:B-1----:R-:W-:Y:S02]  /*49d0*/  IMAD.MOV R0, RZ, RZ, -R15.reuse ;  /* 0x000000ffff007224 */ /* 0x102fe400078e0a0f */
[----:B------:R-:W-:Y:S02]  /*49e0*/  IMAD.MOV.U32 R14, RZ, RZ, RZ ;  /* 0x000000ffff0e7224 */ /* 0x000fe400078e00ff */
[----:B------:R-:W-:Y:S02]  /*49f0*/  IMAD R7, R0, R10, RZ ;  /* 0x0000000a00077224 */ /* 0x000fe400078e02ff */
[----:B------:R-:W1:Y:S02]  /*4a00*/  I2F.RP R0, R3 ;  /* 0x0000000300007306 */ /* 0x000e640000209400 */
[----:B------:R-:W-:-:S06]  /*4a10*/  IMAD.HI.U32 R7, R15, R7, R14 ;  /* 0x000000070f077227 */ /* 0x000fcc00078e000e */
[----:B------:R-:W-:-:S04]  /*4a20*/  IMAD.HI.U32 R7, R7, R12, RZ ;  /* 0x0000000c07077227 */ /* 0x000fc800078e00ff */
[----:B------:R-:W-:Y:S01]  /*4a30*/  IMAD R13, R7, R2, R12 ;  /* 0x00000002070d7224 */ /* 0x000fe200078e020c */
[----:B------:R-:W-:Y:S01]  /*4a40*/  LOP3.LUT R2, R11, R6, RZ, 0x3c, !PT ;  /* 0x000000060b027212 */ /* 0x000fe200078e3cff */
[----:B-1----:R-:W1:Y:S03]  /*4a50*/  MUFU.RCP R0, R0 ;  /* 0x0000000000007308 */ /* 0x002e660000001000 */
[----:B------:R-:W-:Y:S02]  /*4a60*/  ISETP.GT.U32.AND P1, PT, R10, R13, PT ;  /* 0x0000000d0a00720c */ /* 0x000fe40003f24070 */
[----:B------:R-:W-:-:S11]  /*4a70*/  ISETP.GE.AND P0, PT, R2, RZ, PT ;  /* 0x000000ff0200720c */ /* 0x000fd60003f06270 */
[----:B------:R-:W-:Y:S01]  /*4a80*/  @!P1 IMAD.IADD R13, R13, 0x1, -R10 ;  /* 0x000000010d0d9824 */ /* 0x000fe200078e0a0a */
[----:B------:R-:W-:Y:S02]  /*4a90*/  @!P1 IADD3 R7, R7, 0x1, RZ ;  /* 0x0000000107079810 */ /* 0x000fe40007ffe0ff */
[----:B-1----:R-:W-:Y:S02]  /*4aa0*/  IADD3 R12, R0, 0xffffffe, RZ ;  /* 0x0ffffffe000c7810 */ /* 0x002fe40007ffe0ff */
[----:B------:R-:W-:Y:S02]  /*4ab0*/  ISETP.GE.U32.AND P2, PT, R13, R10, PT ;  /* 0x0000000a0d00720c */ /* 0x000fe40003f46070 */
[----:B------:R-:W-:Y:S01]  /*4ac0*/  ISETP.NE.AND P1, PT, R6, RZ, PT ;  /* 0x000000ff0600720c */ /* 0x000fe20003f25270 */
[----:B------:R1:W2:Y:S10]  /*4ad0*/  F2I.FTZ.U32.TRUNC.NTZ R13, R12 ;  /* 0x0000000c000d7305 */ /* 0x0002b4000021f000 */
[----:B------:R-:W-:-:S05]  /*4ae0*/  @P2 IADD3 R7, R7, 0x1, RZ ;  /* 0x0000000107072810 */ /* 0x000fca0007ffe0ff */
[----:B------:R-:W-:Y:S01]  /*4af0*/  @!P0 IMAD.MOV R7, RZ, RZ, -R7 ;  /* 0x000000ffff078224 */ /* 0x000fe200078e0a07 */
[----:B------:R-:W-:Y:S01]  /*4b00*/  @!P1 LOP3.LUT R7, RZ, R6, RZ, 0x33, !PT ;  /* 0x00000006ff079212 */ /* 0x000fe200078e33ff */
[----:B-1----:R-:W-:Y:S01]  /*4b10*/  HFMA2.MMA R12, -RZ, RZ, 0, 0 ;  /* 0x00000000ff0c7435 */ /* 0x002fe200000001ff */
[----:B--2---:R-:W-:-:S03]  /*4b20*/  IMAD.MOV R2, RZ, RZ, -R13 ;  /* 0x000000ffff027224 */ /* 0x004fc600078e0a0d */
[----:B------:R-:W-:Y:S02]  /*4b30*/  IMAD R6, R7, R6, RZ ;  /* 0x0000000607067224 */ /* 0x000fe400078e02ff */
[----:B------:R-:W-:Y:S02]  /*4b40*/  IMAD R2, R2, R3, RZ ;  /* 0x0000000302027224 */ /* 0x000fe400078e02ff */
[----:B------:R-:W-:Y:S02]  /*4b50*/  IMAD.IADD R10, R11, 0x1, -R6 ;  /* 0x000000010b0a7824 */ /* 0x000fe400078e0a06 */
[----:B------:R-:W-:-:S03]  /*4b60*/  IMAD.HI.U32 R2, R13, R2, R12 ;  /* 0x000000020d027227 */ /* 0x000fc600078e000c */
[----:B------:R-:W-:Y:S01]  /*4b70*/  IABS R0, R10 ;  /* 0x0000000a00007213 */ /* 0x000fe20000000000 */
[----:B------:R-:W-:Y:S01]  /*4b80*/  IMAD.WIDE.U32 R14, R7, c[0x0][0x1e0], RZ ;  /* 0x00007800070e7a25 */ /* 0x000fe200078e00ff */
[----:B------:R-:W-:-:S03]  /*4b90*/  LOP3.LUT R10, R10, c[0x0][0x214], RZ, 0x3c, !PT ;  /* 0x000085000a0a7a12 */ /* 0x000fc600078e3cff */
[----:B------:R-:W-:Y:S01]  /*4ba0*/  IMAD.HI.U32 R12, R2, R0, RZ ;  /* 0x00000000020c7227 */ /* 0x000fe200078e00ff */
[----:B------:R-:W-:-:S03]  /*4bb0*/  ISETP.GE.AND P1, PT, R10, RZ, PT ;  /* 0x000000ff0a00720c */ /* 0x000fc60003f26270 */
[----:B------:R-:W-:-:S04]  /*4bc0*/  IMAD.MOV R2, RZ, RZ, -R12 ;  /* 0x000000ffff027224 */ /* 0x000fc800078e0a0c */
        /* <DEDUP_REMOVED lines=12> */
[----:B------:R-:W-:-:S04]  /*4c90*/  @!P0 LOP3.LUT R12, RZ, c[0x0][0x214], RZ, 0x33, !PT ;  /* 0x00008500ff0c8a12 */ /* 0x000fc800078e33ff */
[----:B------:R-:W-:Y:S01]  /*4ca0*/  SHF.R.S32.HI R2, RZ, 0x1f, R12 ;  /* 0x0000001fff027819 */ /* 0x000fe2000001140c */
[C---:B------:R-:W-:Y:S02]  /*4cb0*/  IMAD R6, R12.reuse, c[0x0][0x214], R6 ;  /* 0x000085000c067a24 */ /* 0x040fe400078e0206 */
[----:B------:R-:W-:-:S03]  /*4cc0*/  IMAD.WIDE.U32 R14, R12, c[0x0][0x1f0], R14 ;  /* 0x00007c000c0e7a25 */ /* 0x000fc600078e000e */
[----:B------:R-:W-:Y:S01]  /*4cd0*/  IADD3 R6, R11, -R6, RZ ;  /* 0x800000060b067210 */ /* 0x000fe20007ffe0ff */
[----:B------:R-:W-:-:S04]  /*4ce0*/  IMAD R3, R2, c[0x0][0x1f0], RZ ;  /* 0x00007c0002037a24 */ /* 0x000fc800078e02ff */
[----:B------:R-:W-:Y:S01]  /*4cf0*/  IMAD R7, R12, c[0x0][0x1f4], R3 ;  /* 0x00007d000c077a24 */ /* 0x000fe200078e0203 */
[----:B------:R-:W-:-:S03]  /*4d00*/  SHF.R.S32.HI R3, RZ, 0x1f, R6 ;  /* 0x0000001fff037819 */ /* 0x000fc60000011406 */
[----:B------:R-:W-:Y:S01]  /*4d10*/  IMAD.IADD R15, R15, 0x1, R7 ;  /* 0x000000010f0f7824 */ /* 0x000fe200078e0207 */
[----:B------:R-:W-:Y:S01]  /*4d20*/  IADD3 R7, R38, 0x80, RZ ;  /* 0x0000008026077810 */ /* 0x000fe20007ffe0ff */
[----:B------:R-:W-:Y:S02]  /*4d30*/  IMAD R3, R3, c[0x0][0x1e8], RZ ;  /* 0x00007a0003037a24 */ /* 0x000fe400078e02ff */
[----:B------:R-:W-:-:S04]  /*4d40*/  IMAD.WIDE.U32 R14, R6, c[0x0][0x1e8], R14 ;  /* 0x00007a00060e7a25 */ /* 0x000fc800078e000e */
[----:B------:R-:W-:Y:S01]  /*4d50*/  IMAD R3, R6, c[0x0][0x1ec], R3 ;  /* 0x00007b0006037a24 */ /* 0x000fe200078e0203 */
[-C--:B------:R-:W-:Y:S02]  /*4d60*/  IADD3 R0, P1, R38, R14.reuse, RZ ;  /* 0x0000000e26007210 */ /* 0x080fe40007f3e0ff */
[----:B------:R-:W-:Y:S01]  /*4d70*/  IADD3 R2, P0, R7, R14, RZ ;  /* 0x0000000e07027210 */ /* 0x000fe20007f1e0ff */
[----:B------:R-:W-:-:S05]  /*4d80*/  IMAD.IADD R6, R15, 0x1, R3 ;  /* 0x000000010f067824 */ /* 0x000fca00078e0203 */
[-C--:B------:R-:W-:Y:S02]  /*4d90*/  LEA.HI.X.SX32 R3, R38, R6.reuse, 0x1, P1 ;  /* 0x0000000626037211 */ /* 0x080fe400008f0eff */
[----:B------:R-:W-:Y:S02]  /*4da0*/  LEA.HI.X.SX32 R7, R7, R6, 0x1, P0 ;  /* 0x0000000607077211 */ /* 0x000fe400000f0eff */
[----:B------:R-:W-:Y:S02]  /*4db0*/  LEA R10, P1, R0, c[0x0][0x1d0], 0x1 ;  /* 0x00007400000a7a11 */ /* 0x000fe400078208ff */
[----:B------:R-:W-:Y:S02]  /*4dc0*/  LEA R6, P0, R2, c[0x0][0x1d0], 0x1 ;  /* 0x0000740002067a11 */ /* 0x000fe400078008ff */
[----:B------:R-:W-:Y:S02]  /*4dd0*/  LEA.HI.X R11, R0, c[0x0][0x1d4], R3, 0x1, P1 ;  /* 0x00007500000b7a11 */ /* 0x000fe400008f0c03 */
[----:B------:R-:W-:-:S03]  /*4de0*/  LEA.HI.X R7, R2, c[0x0][0x1d4], R7, 0x1, P0 ;  /* 0x0000750002077a11 */ /* 0x000fc600000f0c07 */
[----:B------:R-:W-:Y:S04]  /*4df0*/  STG.E.64 [R10.64], R8 ;  /* 0x000000080a007986 */ /* 0x000fe8000c101b08 */
[----:B------:R-:W-:Y:S01]  /*4e00*/  STG.E.64 [R6.64], R4 ;  /* 0x0000000406007986 */ /* 0x000fe2000c101b08 */
[----:B------:R-:W-:Y:S05]  /*4e10*/  EXIT ;  /* 0x000000000000794d */ /* 0x000fea0003800000 */
        .weak           $__internal_7_$__cuda_sm20_div_s64
        .type           $__internal_7_$__cuda_sm20_div_s64,@function
        .size           $__internal_7_$__cuda_sm20_div_s64,(.L_x_4867 - $__internal_7_$__cuda_sm20_div_s64)
$__internal_7_$__cuda_sm20_div_s64:
        /* <DEDUP_REMOVED lines=83> */
[----:B------:R-:W-:Y:S06]  /*5350*/  RET.REL.NODEC R46 `(_ZN5flash32flash_fwd_splitkv_combine_kernelI23Flash_fwd_kernel_traitsILi256ELi64ELi64ELi4ELb0ELb0EN7cutlass10bfloat16_tE19Flash_kernel_traitsILi256ELi64ELi64ELi4ES3_EELi4ELi7ELb1EEEvNS_16Flash_fwd_paramsE) ;  /* 0xffffaca02e007950 */ /* 0x000fec0003c3ffff */
.L_x_379:
        /* <DEDUP_REMOVED lines=10> */
.L_x_4867:


//--------------------- .text._ZN5flash32flash_fwd_splitkv_combine_kernelI23Flash_fwd_kernel_traitsILi256ELi64ELi64ELi4ELb0ELb0EN7cutlass10bfloat16_tE19Flash_kernel_traitsILi256ELi64ELi64ELi4ES3_EELi4ELi6ELb1EEEvNS_16Flash_fwd_paramsE --------------------------
	.section	.text._ZN5flash32flash_fwd_splitkv_combine_kernelI23Flash_fwd_kernel_traitsILi256ELi64ELi64ELi4ELb0ELb0EN7cutlass10bfloat16_tE19Flash_kernel_traitsILi256ELi64ELi64ELi4ES3_EELi4ELi6ELb1EEEvNS_16Flash_fwd_paramsE,"ax",@progbits
	.sectioninfo	@"SHI_REGISTERS=60"
	.align	128
        .global         _ZN5flash32flash_fwd_splitkv_combine_kernelI23Flash_fwd_kernel_traitsILi256ELi64ELi64ELi4ELb0ELb0EN7cutlass10bfloat16_tE19Flash_kernel_traitsILi256ELi64ELi64ELi4ES3_EELi4ELi6ELb1EEEvNS_16Flash_fwd_paramsE
        .type           _ZN5flash32flash_fwd_splitkv_combine_kernelI23Flash_fwd_kernel_traitsILi256ELi64ELi64ELi4ELb0ELb0EN7cutlass10bfloat16_tE19Flash_kernel_traitsILi256ELi64ELi64ELi4ES3_EELi4ELi6ELb1EEEvNS_16Flash_fwd_paramsE,@function
        .size           _ZN5flash32flash_fwd_splitkv_combine_kernelI23Flash_fwd_kernel_traitsILi256ELi64ELi64ELi4ELb0ELb0EN7cutlass10bfloat16_tE19Flash_kernel_traitsILi256ELi64ELi64ELi4ES3_EELi4ELi6ELb1EEEvNS_16Flash_fwd_paramsE,(.L_x_4868 - _ZN5flash32flash_fwd_splitkv_combine_kernelI23Flash_fwd_kernel_traitsILi256ELi64ELi64ELi4ELb0ELb0EN7cutlass10bfloat16_tE19Flash_kernel_traitsILi256ELi64ELi64ELi4ES3_EELi4ELi6ELb1EEEvNS_16Flash_fwd_paramsE)
        .other          _ZN5flash32flash_fwd_splitkv_combine_kernelI23Flash_fwd_kernel_traitsILi256ELi64ELi64ELi4ELb0ELb0EN7cutlass10bfloat16_tE19Flash_kernel_traitsILi256ELi64ELi64ELi4ES3_EELi4ELi6ELb1EEEvNS_16Flash_fwd_paramsE,@"STO_CUDA_ENTRY STV_DEFAULT"
_ZN5flash32flash_fwd_splitkv_combine_kernelI23Flash_fwd_kernel_traitsILi256ELi64ELi64ELi4ELb0ELb0EN7cutlass10bfloat16_tE19Flash_kernel_traitsILi256ELi64ELi64ELi4ES3_EELi4ELi6ELb1EEEvNS_16Flash_fwd_paramsE:
.text._ZN5flash32flash_fwd_splitkv_combine_kernelI23Flash_fwd_kernel_traitsILi256ELi64ELi64ELi4ELb0ELb0EN7cutlass10bfloat16_tE19Flash_kernel_traitsILi256ELi64ELi64ELi4ES3_EELi4ELi6ELb1EEEvNS_16Flash_fwd_paramsE:
        /* <DEDUP_REMOVED lines=23> */
[----:B------:R-:W-:Y:S05]  /*0170*/  CALL.REL.NOINC `($__internal_8_$__cuda_sm20_div_s64) ;  /* 0x0000493000007944 */ /* 0x000fea0003c00000 */
[----:B------:R-:W-:Y:S05]  /*0180*/  BRA `(.L_x_381) ;  /* 0x0000013000007947 */ /* 0x000fea0003800000 */
.L_x_380:
        /* <DEDUP_REMOVED lines=19> */
.L_x_381:
        /* <DEDUP_REMOVED lines=11> */
[----:B------:R-:W-:Y:S05]  /*0370*/  CALL.REL.NOINC `($__internal_8_$__cuda_sm20_div_s64) ;  /* 0x0000473000007944 */ /* 0x000fea0003c00000 */
[----:B------:R-:W-:Y:S02]  /*0380*/  MOV R8, R22 ;  /* 0x0000001600087202 */ /* 0x000fe40000000f00 */
[----:B------:R-:W-:Y:S01]  /*0390*/  MOV R9, R23 ;  /* 0x0000001700097202 */ /* 0x000fe20000000f00 */
[----:B------:R-:W-:Y:S05]  /*03a0*/  BRA `(.L_x_384) ;  /* 0x0000013000007947 */ /* 0x000fea0003800000 */
.L_x_383:
        /* <DEDUP_REMOVED lines=19> */
.L_x_384:
[----:B------:R-:W-:Y:S05]  /*04e0*/  BSYNC B0 ;  /* 0x0000000000007941 */ /* 0x000fea0003800000 */
.L_x_382:
        /* <DEDUP_REMOVED lines=42> */
.L_x_386:
        /* <DEDUP_REMOVED lines=19> */
.L_x_387:
[----:B------:R-:W-:Y:S05]  /*08c0*/  BSYNC B0 ;  /* 0x0000000000007941 */ /* 0x000fea0003800000 */
.L_x_385:
        /* <DEDUP_REMOVED lines=74> */
[----:B------:R-:W-:Y:S02]  /*0d70*/  MOV R40, R22 ;  /* 0x0000001600287202 */ /* 0x000fe40000000f00 */
[----:B------:R-:W-:Y:S01]  /*0d80*/  MOV R41, R23 ;  /* 0x0000001700297202 */ /* 0x000fe20000000f00 */
[----:B------:R-:W-:Y:S05]  /*0d90*/  BRA `(.L_x_390) ;  /* 0x0000013000007947 */ /* 0x000fea0003800000 */
.L_x_389:
        /* <DEDUP_REMOVED lines=19> */
.L_x_390:
[----:B------:R-:W-:Y:S05]  /*0ed0*/  BSYNC B0 ;  /* 0x0000000000007941 */ /* 0x000fea0003800000 */
.L_x_388:
        /* <DEDUP_REMOVED lines=41> */
.L_x_392:
        /* <DEDUP_REMOVED lines=19> */
.L_x_393:
[----:B------:R-:W-:Y:S05]  /*12a0*/  BSYNC B0 ;  /* 0x0000000000007941 */ /* 0x000fea0003800000 */
.L_x_391:
        /* <DEDUP_REMOVED lines=236> */
[----:B------:R-:W-:Y:S05]  /*2170*/  CALL.REL.NOINC `($__internal_8_$__cuda_sm20_div_s64) ;  /* 0x0000293000007944 */ /* 0x000fea0003c00000 */
        /* <DEDUP_REMOVED lines=10> */
.L_x_398:
        /* <DEDUP_REMOVED lines=22> */
.L_x_399:
[----:B------:R-:W-:Y:S05]  /*2380*/  BSYNC B0 ;  /* 0x0000000000007941 */ /* 0x000fea0003800000 */
.L_x_397:
[----:B------:R-:W-:Y:S01]  /*2390*/  LOP3.LUT R19, R17, R0, RZ, 0xfc, !PT ;  /* 0x0000000011137212 */ /* 0x000fe200078efcff */
[----:B------:R-:W-:Y:S03]  /*23a0*/  BSSY B0, `(.L_x_400) ;  /* 0x0000028000007945 */ /* 0x000fe60003800000 */
[----:B------:R-:W-:-:S13]  /*23b0*/  ISETP.NE.U32.AND P0, PT, R19, RZ, PT ;  /* 0x000000ff1300720c */ /* 0x000fda0003f05070 */
[----:B------:R-:W-:Y:S05]  /*23c0*/  @!P0 BRA `(.L_x_401) ;  /* 0x000000f000008947 */ /* 0x000fea0003800000 */
[----:B------:R-:W-:Y:S01]  /*23d0*/  IMAD.MOV.U32 R28, RZ, RZ, R29 ;  /* 0x000000ffff1c7224 */ /* 0x000fe200078e001d */
[----:B------:R-:W-:Y:S02]  /*23e0*/  MOV R25, R0 ;  /* 0x0000000000197202 */ /* 0x000fe40000000f00 */
[----:B------:R-:W-:Y:S02]  /*23f0*/  MOV R26, 0x2410 ;  /* 0x00002410001a7802 */ /* 0x000fe40000000f00 */
[----:B------:R-:W-:Y:S05]  /*2400*/  CALL.REL.NOINC `($__internal_8_$__cuda_sm20_div_s64) ;  /* 0x000026a000007944 */ /* 0x000fea0003c00000 */
        /* <DEDUP_REMOVED lines=11> */
.L_x_401:
        /* <DEDUP_REMOVED lines=22> */
.L_x_402:
[----:B------:R-:W-:Y:S05]  /*2620*/  BSYNC B0 ;  /* 0x0000000000007941 */ /* 0x000fea0003800000 */
.L_x_400:
        /* <DEDUP_REMOVED lines=11> */
[----:B------:R-:W-:Y:S05]  /*26e0*/  CALL.REL.NOINC `($__internal_8_$__cuda_sm20_div_s64) ;  /* 0x000023c000007944 */ /* 0x000fea0003c00000 */
[----:B------:R-:W-:-:S04]  /*26f0*/  IADD3 R17, P0, RZ, -R22, RZ ;  /* 0x80000016ff117210 */ /* 0x000fc80007f1e0ff */
[----:B------:R-:W-:Y:S01]  /*2700*/  IADD3.X R18, RZ, ~R23, RZ, P0, !PT ;  /* 0x80000017ff127210 */ /* 0x000fe200007fe4ff */
[----:B------:R-:W-:-:S04]  /*2710*/  IMAD.WIDE.U32 R42, R5, R17, R42 ;  /* 0x00000011052a7225 */ /* 0x000fc800078e002a */
[----:B------:R-:W-:-:S04]  /*2720*/  IMAD R18, R18, R5, RZ ;  /* 0x0000000512127224 */ /* 0x000fc800078e02ff */
[----:B------:R-:W-:-:S05]  /*2730*/  IMAD R4, R4, R17, R18 ;  /* 0x0000001104047224 */ /* 0x000fca00078e0212 */
[----:B------:R-:W-:Y:S01]  /*2740*/  IADD3 R4, R43, R4, RZ ;  /* 0x000000042b047210 */ /* 0x000fe20007ffe0ff */
[----:B------:R-:W-:Y:S05]  /*2750*/  BRA `(.L_x_405) ;  /* 0x0000016000007947 */ /* 0x000fea0003800000 */
.L_x_404:
        /* <DEDUP_REMOVED lines=22> */
.L_x_405:
[----:B------:R-:W-:Y:S05]  /*28c0*/  BSYNC B0 ;  /* 0x0000000000007941 */ /* 0x000fea0003800000 */
.L_x_403:
        /* <DEDUP_REMOVED lines=38> */
[----:B------:R-:W-:Y:S05]  /*2b30*/  CALL.REL.NOINC `($__internal_8_$__cuda_sm20_div_s64) ;  /* 0x00001f7000007944 */ /* 0x000fea0003c00000 */
        /* <DEDUP_REMOVED lines=12> */
.L_x_407:
        /* <DEDUP_REMOVED lines=23> */
.L_x_408:
[----:B------:R-:W-:Y:S05]  /*2d70*/  BSYNC B0 ;  /* 0x0000000000007941 */ /* 0x000fea0003800000 */
.L_x_406:
        /* <DEDUP_REMOVED lines=18> */
.L_x_410:
        /* <DEDUP_REMOVED lines=22> */
.L_x_411:
[----:B------:R-:W-:Y:S05]  /*3000*/  BSYNC B0 ;  /* 0x0000000000007941 */ /* 0x000fea0003800000 */
.L_x_409:
        /* <DEDUP_REMOVED lines=22> */
.L_x_413:
        /* <DEDUP_REMOVED lines=23> */
.L_x_414:
[----:B------:R-:W-:Y:S05]  /*32e0*/  BSYNC B0 ;  /* 0x0000000000007941 */ /* 0x000fea0003800000 */
.L_x_412:
        /* <DEDUP_REMOVED lines=25> */
[----:B------:R-:W-:Y:S05]  /*3480*/  CALL.REL.NOINC `($__internal_8_$__cuda_sm20_div_s64) ;  /* 0x0000162000007944 */ /* 0x000fea0003c00000 */
        /* <DEDUP_REMOVED lines=11> */
.L_x_416:
        /* <DEDUP_REMOVED lines=23> */
.L_x_417:
[----:B------:R-:W-:Y:S05]  /*36b0*/  BSYNC B0 ;  /* 0x0000000000007941 */ /* 0x000fea0003800000 */
.L_x_415:
        /* <DEDUP_REMOVED lines=27> */
.L_x_419:
        /* <DEDUP_REMOVED lines=23> */
.L_x_420:
[----:B------:R-:W-:Y:S05]  /*39e0*/  BSYNC B0 ;  /* 0x0000000000007941 */ /* 0x000fea0003800000 */
.L_x_418:
        /* <DEDUP_REMOVED lines=20> */
.L_x_396:
[----:B------:R-:W-:-:S04]  /*3b30*/  LEA R2, P0, R38, c[0x0][0x200], 0x2 ;  /* 0x0000800026027a11 */ /* 0x000fc800078010ff */
[----:B------:R-:W-:-:S05]  /*3b40*/  LEA.HI.X R3, R38, c[0x0][0x204], R39, 0x2, P0 ;  /* 0x0000810026037a11 */ /* 0x000fca00000f1427 */
[----:B------:R0:W-:Y:S04]  /*3b50*/  STG.E [R2.64], R31 ;  /* 0x0000001f02007986 */ /* 0x0001e8000c10190a */
.L_x_395:
[----:B------:R-:W-:Y:S05]  /*3b60*/  BSYNC B1 ;  /* 0x0000000000017941 */ /* 0x000fea0003800000 */
.L_x_394:
[C---:B------:R-:W-:Y:S01]  /*3b70*/  ISETP.GE.OR P0, PT, R36.reuse, c[0x0][0x314], P2 ;  /* 0x0000c50024007a0c */ /* 0x040fe20001706670 */
[----:B------:R-:W-:Y:S01]  /*3b80*/  IMAD.MOV.U32 R21, RZ, RZ, c[0x0][0x314] ;  /* 0x0000c500ff157624 */ /* 0x000fe200078e00ff */
[C---:B------:R-:W-:Y:S01]  /*3b90*/  IADD3 R0, R36.reuse, 0x20, RZ ;  /* 0x0000002024007810 */ /* 0x040fe20007ffe0ff */
[----:B------:R-:W-:Y:S01]  /*3ba0*/  IMAD.SHL.U32 R36, R36, 0x4, RZ ;  /* 0x0000000424247824 */ /* 0x000fe200078e00ff */
[----:B0-----:R-:W-:Y:S02]  /*3bb0*/  CS2R R4, SRZ ;  /* 0x0000000000047805 */ /* 0x001fe4000001ff00 */
[----:B------:R-:W-:Y:S01]  /*3bc0*/  ISETP.GE.OR P2, PT, R0, c[0x0][0x314], P2 ;  /* 0x0000c50000007a0c */ /* 0x000fe20001746670 */
[----:B------:R-:W-:-:S06]  /*3bd0*/  HFMA2.MMA R0, -RZ, RZ, 0, 0 ;  /* 0x00000000ff007435 */ /* 0x000fcc00000001ff */
[----:B------:R-:W-:-:S04]  /*3be0*/  @!P0 FADD.FTZ R3, -R31, R34 ;  /* 0x000000221f038221 */ /* 0x000fc80000010100 */
[----:B------:R-:W-:Y:S02]  /*3bf0*/  @!P0 FMUL.FTZ R3, R3, 1.4426950216293334961 ;  /* 0x3fb8aa3b03038820 */ /* 0x000fe40000410000 */
[----:B------:R-:W-:Y:S02]  /*3c00*/  @!P2 FADD.FTZ R31, -R31, R33 ;  /* 0x000000211f1fa221 */ /* 0x000fe40000010100 */
[----:B------:R-:W0:Y:S02]  /*3c10*/  @!P0 MUFU.EX2 R6, R3 ;  /* 0x0000000300068308 */ /* 0x000e240000000800 */
[----:B------:R-:W-:-:S06]  /*3c20*/  @!P2 FMUL.FTZ R8, R31, 1.4426950216293334961 ;  /* 0x3fb8aa3b1f08a820 */ /* 0x000fcc0000410000 */
[----:B------:R-:W1:Y:S01]  /*3c30*/  @!P2 MUFU.EX2 R8, R8 ;  /* 0x000000080008a308 */ /* 0x000e620000000800 */
[----:B0-----:R0:W-:Y:S01]  /*3c40*/  @!P0 STS [R27.X4], R6 ;  /* 0x000000061b008388 */ /* 0x0011e20000004800 */
[----:B------:R-:W-:Y:S01]  /*3c50*/  ISETP.GE.AND P0, PT, R21, 0x1, PT ;  /* 0x000000011500780c */ /* 0x000fe20003f06270 */
[----:B------:R-:W-:Y:S02]  /*3c60*/  CS2R R2, SRZ ;  /* 0x0000000000027805 */ /* 0x000fe4000001ff00 */
[----:B-1----:R1:W-:Y:S01]  /*3c70*/  @!P2 STS [R27.X4+0x280], R8 ;  /* 0x000280081b00a388 */ /* 0x0023e20000004800 */
[----:B0-----:R-:W-:Y:S01]  /*3c80*/  CS2R R6, SRZ ;  /* 0x0000000000067805 */ /* 0x001fe2000001ff00 */
[----:B-1----:R-:W-:Y:S02]  /*3c90*/  MOV R8, RZ ;  /* 0x000000ff00087202 */ /* 0x002fe40000000f00 */
        /* <DEDUP_REMOVED lines=29> */
.L_x_423:
        /* <DEDUP_REMOVED lines=57> */
.L_x_422:
        /* <DEDUP_REMOVED lines=35> */
.L_x_424:
[----:B------:R-:W-:-:S13]  /*4430*/  ISETP.LT.OR P4, PT, R22, c[0x0][0x314], P4 ;  /* 0x0000c50016007a0c */ /* 0x000fda0002781670 */
[----:B------:R-:W-:Y:S05]  /*4440*/  @!P4 BRA `(.L_x_421) ;  /* 0x000000f00000c947 */ /* 0x000fea0003800000 */
[----:B------:R-:W-:Y:S01]  /*4450*/  ISETP.GE.AND P0, PT, R11, R24, PT ;  /* 0x000000180b00720c */ /* 0x000fe20003f06270 */
[----:B------:R-:W-:-:S12]  /*4460*/  BSSY B0, `(.L_x_425) ;  /* 0x0000004000007945 */ /* 0x000fd80003800000 */
[----:B------:R-:W-:Y:S05]  /*4470*/  @P0 BRA `(.L_x_426) ;  /* 0x0000002000000947 */ /* 0x000fea0003800000 */
[----:B------:R0:W5:Y:S04]  /*4480*/  LDG.E.128 R12, [R30.64+-0x200] ;  /* 0xfffe000a1e0c7981 */ /* 0x000168000c1e1d00 */
[----:B------:R0:W5:Y:S02]  /*4490*/  LDG.E.128 R16, [R30.64] ;  /* 0x0000000a1e107981 */ /* 0x000164000c1e1d00 */
.L_x_426:
[----:B------:R-:W-:Y:S05]  /*44a0*/  BSYNC B0 ;  /* 0x0000000000007941 */ /* 0x000fea0003800000 */
.L_x_425:
        /* <DEDUP_REMOVED lines=9> */
.L_x_421:
        /* <DEDUP_REMOVED lines=87> */
        .weak           $__internal_8_$__cuda_sm20_div_s64
        .type           $__internal_8_$__cuda_sm20_div_s64,@function
        .size           $__internal_8_$__cuda_sm20_div_s64,(.L_x_4868 - $__internal_8_$__cuda_sm20_div_s64)
$__internal_8_$__cuda_sm20_div_s64:
        /* <DEDUP_REMOVED lines=83> */
[----:B------:R-:W-:Y:S06]  /*4fe0*/  RET.REL.NODEC R44 `(_ZN5flash32flash_fwd_splitkv_combine_kernelI23Flash_fwd_kernel_traitsILi256ELi64ELi64ELi4ELb0ELb0EN7cutlass10bfloat16_tE19Flash_kernel_traitsILi256ELi64ELi64ELi4ES3_EELi4ELi6ELb1EEEvNS_16Flash_fwd_paramsE) ;  /* 0xffffb0102c007950 */ /* 0x000fec0003c3ffff */
.L_x_427:
        /* <DEDUP_REMOVED lines=9> */
.L_x_4868:


//--------------------- .text._ZN5flash32flash_fwd_splitkv_combine_kernelI23Flash_fwd_kernel_traitsILi256ELi64ELi64ELi4ELb0ELb0EN7cutlass10bfloat16_tE19Flash_kernel_traitsILi256ELi64ELi64ELi4ES3_EELi4ELi5ELb1EEEvNS_16Flash_fwd_paramsE --------------------------
	.section	.text._ZN5flash32flash_fwd_splitkv_combine_kernelI23Flash_fwd_kernel_traitsILi256ELi64ELi64ELi4ELb0ELb0EN7cutlass10bfloat16_tE19Flash_kernel_traitsILi256ELi64ELi64ELi4ES3_EELi4ELi5ELb1EEEvNS_16Flash_fwd_paramsE,"ax",@progbits
	.sectioninfo	@"SHI_REGISTERS=52"
	.align	128
        .global         _ZN5flash32flash_fwd_splitkv_combine_kernelI23Flash_fwd_kernel_traitsILi256ELi64ELi64ELi4ELb0ELb0EN7cutlass10bfloat16_tE19Flash_kernel_traitsILi256ELi64ELi64ELi4ES3_EELi4ELi5ELb1EEEvNS_16Flash_fwd_paramsE
        .type           _ZN5flash32flash_fwd_splitkv_combine_kernelI23Flash_fwd_kernel_traitsILi256ELi64ELi64ELi4ELb0ELb0EN7cutlass10bfloat16_tE19Flash_kernel_traitsILi256ELi64ELi64ELi4ES3_EELi4ELi5ELb1EEEvNS_16Flash_fwd_paramsE,@function
        .size           _ZN5flash32flash_fwd_splitkv_combine_kernelI23Flash_fwd_kernel_traitsILi256ELi64ELi64ELi4ELb0ELb0EN7cutlass10bfloat16_tE19Flash_kernel_traitsILi256ELi64ELi64ELi4ES3_EELi4ELi5ELb1EEEvNS_16Flash_fwd_paramsE,(.L_x_4869 - _ZN5flash32flash_fwd_splitkv_combine_kernelI23Flash_fwd_kernel_traitsILi256ELi64ELi64ELi4ELb0ELb0EN7cutlass10bfloat16_tE19Flash_kernel_traitsILi256ELi64ELi64ELi4ES3_EELi4ELi5ELb1EEEvNS_16Flash_fwd_paramsE)
        .other          _ZN5flash32flash_fwd_splitkv_combine_kernelI23Flash_fwd_kernel_traitsILi256ELi64ELi64ELi4ELb0ELb0EN7cutlass10bfloat16_tE19Flash_kernel_traitsILi256ELi64ELi64ELi4ES3_EELi4ELi5ELb1EEEvNS_16Flash_fwd_paramsE,@"STO_CUDA_ENTRY STV_DEFAULT"
_ZN5flash32flash_fwd_splitkv_combine_kernelI23Flash_fwd_kernel_traitsILi256ELi64ELi64ELi4ELb0ELb0EN7cutlass10bfloat16_tE19Flash_kernel_traitsILi256ELi64ELi64ELi4ES3_EELi4ELi5ELb1EEEvNS_16Flash_fwd_paramsE:
.text._ZN5flash32flash_fwd_splitkv_combine_kernelI23Flash_fwd_kernel_traitsILi256ELi64ELi64ELi4ELb0ELb0EN7cutlass10bfloat16_tE19Flash_kernel_traitsILi256ELi64ELi64ELi4ES3_EELi4ELi5ELb1EEEvNS_16Flash_fwd_paramsE:
        /* <DEDUP_REMOVED lines=23> */
[----:B------:R-:W-:Y:S05]  /*0170*/  CALL.REL.NOINC `($__internal_9_$__cuda_sm20_div_s64) ;  /* 0x000048c000007944 */ /* 0x000fea0003c00000 */
[----:B------:R-:W-:Y:S05]  /*0180*/  BRA `(.L_x_429) ;  /* 0x0000013000007947 */ /* 0x000fea0003800000 */
.L_x_428:
        /* <DEDUP_REMOVED lines=19> */
.L_x_429:
        /* <DEDUP_REMOVED lines=12> */
[----:B------:R-:W-:Y:S05]  /*0380*/  CALL.REL.NOINC `($__internal_9_$__cuda_sm20_div_s64) ;  /* 0x000046b000007944 */ /* 0x000fea0003c00000 */
[----:B------:R-:W-:Y:S02]  /*0390*/  MOV R8, R20 ;  /* 0x0000001400087202 */ /* 0x000fe40000000f00 */
[----:B------:R-:W-:Y:S01]  /*03a0*/  MOV R9, R21 ;  /* 0x0000001500097202 */ /* 0x000fe20000000f00 */
[----:B------:R-:W-:Y:S05]  /*03b0*/  BRA `(.L_x_432) ;  /* 0x0000013000007947 */ /* 0x000fea0003800000 */
.L_x_431:
        /* <DEDUP_REMOVED lines=19> */
.L_x_432:
[----:B------:R-:W-:Y:S05]  /*04f0*/  BSYNC B0 ;  /* 0x0000000000007941 */ /* 0x000fea0003800000 */
.L_x_430:
        /* <DEDUP_REMOVED lines=43> */
.L_x_434:
        /* <DEDUP_REMOVED lines=19> */
.L_x_435:
[----:B------:R-:W-:Y:S05]  /*08e0*/  BSYNC B0 ;  /* 0x0000000000007941 */ /* 0x000fea0003800000 */
.L_x_433:
        /* <DEDUP_REMOVED lines=74> */
[----:B------:R-:W-:Y:S02]  /*0d90*/  MOV R32, R20 ;  /* 0x0000001400207202 */ /* 0x000fe40000000f00 */
[----:B------:R-:W-:Y:S01]  /*0da0*/  MOV R33, R21 ;  /* 0x0000001500217202 */ /* 0x000fe20000000f00 */
[----:B------:R-:W-:Y:S05]  /*0db0*/  BRA `(.L_x_438) ;  /* 0x0000013000007947 */ /* 0x000fea0003800000 */
.L_x_437:
        /* <DEDUP_REMOVED lines=19> */
.L_x_438:
[----:B------:R-:W-:Y:S05]  /*0ef0*/  BSYNC B0 ;  /* 0x0000000000007941 */ /* 0x000fea0003800000 */
.L_x_436:
        /* <DEDUP_REMOVED lines=41> */
.L_x_440:
        /* <DEDUP_REMOVED lines=19> */
.L_x_441:
[----:B------:R-:W-:Y:S05]  /*12c0*/  BSYNC B0 ;  /* 0x0000000000007941 */ /* 0x000fea0003800000 */
.L_x_439:
        /* <DEDUP_REMOVED lines=131> */
.L_x_443:
[----:B------:R-:W-:Y:S05]  /*1b00*/  BSYNC B0 ;  /* 0x0000000000007941 */ /* 0x000fea0003800000 */
.L_x_442:
        /* <DEDUP_REMOVED lines=99> */
.L_x_448:
        /* <DEDUP_REMOVED lines=22> */
.L_x_449:
[----:B------:R-:W-:Y:S05]  /*22a0*/  BSYNC B0 ;  /* 0x0000000000007941 */ /* 0x000fea0003800000 */
.L_x_447:
[----:B------:R-:W-:Y:S01]  /*22b0*/  LOP3.LUT R19, R17, R0, RZ, 0xfc, !PT ;  /* 0x0000000011137212 */ /* 0x000fe200078efcff */
[----:B------:R-:W-:Y:S03]  /*22c0*/  BSSY B0, `(.L_x_450) ;  /* 0x0000028000007945 */ /* 0x000fe60003800000 */
[----:B------:R-:W-:-:S13]  /*22d0*/  ISETP.NE.U32.AND P0, PT, R19, RZ, PT ;  /* 0x000000ff1300720c */ /* 0x000fda0003f05070 */
[----:B------:R-:W-:Y:S05]  /*22e0*/  @!P0 BRA `(.L_x_451) ;  /* 0x000000f000008947 */ /* 0x000fea0003800000 */
[----:B------:R-:W-:Y:S01]  /*22f0*/  IMAD.MOV.U32 R24, RZ, RZ, R30 ;  /* 0x000000ffff187224 */ /* 0x000fe200078e001e */
[----:B------:R-:W-:Y:S02]  /*2300*/  MOV R23, R0 ;  /* 0x0000000000177202 */ /* 0x000fe40000000f00 */
[----:B------:R-:W-:Y:S02]  /*2310*/  MOV R22, 0x2330 ;  /* 0x0000233000167802 */ /* 0x000fe40000000f00 */
[----:B------:R-:W-:Y:S05]  /*2320*/  CALL.REL.NOINC `($__internal_9_$__cuda_sm20_div_s64) ;  /* 0x0000271000007944 */ /* 0x000fea0003c00000 */
        /* <DEDUP_REMOVED lines=11> */
.L_x_451:
        /* <DEDUP_REMOVED lines=22> */
.L_x_452:
[----:B------:R-:W-:Y:S05]  /*2540*/  BSYNC B0 ;  /* 0x0000000000007941 */ /* 0x000fea0003800000 */
.L_x_450:
        /* <DEDUP_REMOVED lines=11> */
[----:B------:R-:W-:Y:S05]  /*2600*/  CALL.REL.NOINC `($__internal_9_$__cuda_sm20_div_s64) ;  /* 0x0000243000007944 */ /* 0x000fea0003c00000 */
[----:B------:R-:W-:-:S04]  /*2610*/  IADD3 R17, P0, RZ, -R20, RZ ;  /* 0x80000014ff117210 */ /* 0x000fc80007f1e0ff */
[----:B------:R-:W-:Y:S01]  /*2620*/  IADD3.X R18, RZ, ~R21, RZ, P0, !PT ;  /* 0x80000015ff127210 */ /* 0x000fe200007fe4ff */
[----:B------:R-:W-:-:S04]  /*2630*/  IMAD.WIDE.U32 R36, R5, R17, R36 ;  /* 0x0000001105247225 */ /* 0x000fc800078e0024 */
[----:B------:R-:W-:-:S04]  /*2640*/  IMAD R18, R18, R5, RZ ;  /* 0x0000000512127224 */ /* 0x000fc800078e02ff */
[----:B------:R-:W-:-:S05]  /*2650*/  IMAD R4, R4, R17, R18 ;  /* 0x0000001104047224 */ /* 0x000fca00078e0212 */
[----:B------:R-:W-:Y:S01]  /*2660*/  IADD3 R4, R37, R4, RZ ;  /* 0x0000000425047210 */ /* 0x000fe20007ffe0ff */
[----:B------:R-:W-:Y:S05]  /*2670*/  BRA `(.L_x_455) ;  /* 0x0000016000007947 */ /* 0x000fea0003800000 */
.L_x_454:
        /* <DEDUP_REMOVED lines=22> */
.L_x_455:
[----:B------:R-:W-:Y:S05]  /*27e0*/  BSYNC B0 ;  /* 0x0000000000007941 */ /* 0x000fea0003800000 */
.L_x_453:
        /* <DEDUP_REMOVED lines=38> */
[----:B------:R-:W-:Y:S05]  /*2a50*/  CALL.REL.NOINC `($__internal_9_$__cuda_sm20_div_s64) ;  /* 0x00001fe000007944 */ /* 0x000fea0003c00000 */
        /* <DEDUP_REMOVED lines=12> */
.L_x_457:
        /* <DEDUP_REMOVED lines=23> */
.L_x_458:
[----:B------:R-:W-:Y:S05]  /*2c90*/  BSYNC B0 ;  /* 0x0000000000007941 */ /* 0x000fea0003800000 */
.L_x_456:
        /* <DEDUP_REMOVED lines=19> */
.L_x_460:
        /* <DEDUP_REMOVED lines=22> */
.L_x_461:
[----:B------:R-:W-:Y:S05]  /*2f30*/  BSYNC B0 ;  /* 0x0000000000007941 */ /* 0x000fea0003800000 */
.L_x_459:
        /* <DEDUP_REMOVED lines=20> */
.L_x_463:
        /* <DEDUP_REMOVED lines=23> */
.L_x_464:
[----:B------:R-:W-:Y:S05]  /*31f0*/  BSYNC B0 ;  /* 0x0000000000007941 */ /* 0x000fea0003800000 */
.L_x_462:
        /* <DEDUP_REMOVED lines=25> */
[----:B------:R-:W-:Y:S05]  /*3390*/  CALL.REL.NOINC `($__internal_9_$__cuda_sm20_div_s64) ;  /* 0x000016a000007944 */ /* 0x000fea0003c00000 */
        /* <DEDUP_REMOVED lines=12> */
.L_x_466:
        /* <DEDUP_REMOVED lines=23> */
.L_x_467:
[----:B------:R-:W-:Y:S05]  /*35d0*/  BSYNC B0 ;  /* 0x0000000000007941 */ /* 0x000fea0003800000 */
.L_x_465:
        /* <DEDUP_REMOVED lines=29> */
.L_x_469:
        /* <DEDUP_REMOVED lines=23> */
.L_x_470:
[----:B------:R-:W-:Y:S05]  /*3920*/  BSYNC B0 ;  /* 0x0000000000007941 */ /* 0x000fea0003800000 */
.L_x_468:
        /* <DEDUP_REMOVED lines=20> */
.L_x_446:
[----:B------:R-:W-:-:S04]  /*3a70*/  LEA R2, P0, R36, c[0x0][0x200], 0x2 ;  /* 0x0000800024027a11 */ /* 0x000fc800078010ff */
[----:B------:R-:W-:-:S05]  /*3a80*/  LEA.HI.X R3, R36, c[0x0][0x204], R37, 0x2, P0 ;  /* 0x0000810024037a11 */ /* 0x000fca00000f1425 */
[----:B------:R0:W-:Y:S04]  /*3a90*/  STG.E [R2.64], R28 ;  /* 0x0000001c02007986 */ /* 0x0001e8000c10190a */
.L_x_445:
[----:B------:R-:W-:Y:S05]  /*3aa0*/  BSYNC B1 ;  /* 0x0000000000017941 */ /* 0x000fea0003800000 */
.L_x_444:
[----:B------:R-:W1:Y:S01]  /*3ab0*/  S2R R0, SR_TID.X ;  /* 0x0000000000007919 */ /* 0x000e620000002100 */
[----:B------:R-:W-:Y:S01]  /*3ac0*/  IMAD.MOV.U32 R21, RZ, RZ, c[0x0][0x314] ;  /* 0x0000c500ff157624 */ /* 0x000fe200078e00ff */
[----:B------:R-:W-:Y:S01]  /*3ad0*/  CS2R R4, SRZ ;  /* 0x0000000000047805 */ /* 0x000fe2000001ff00 */
[----:B------:R-:W-:Y:S01]  /*3ae0*/  CS2R R6, SRZ ;  /* 0x0000000000067805 */ /* 0x000fe2000001ff00 */
[----:B01----:R-:W-:-:S04]  /*3af0*/  SHF.R.S32.HI R3, RZ, 0x1f, R0 ;  /* 0x0000001fff037819 */ /* 0x003fc80000011400 */
[----:B------:R-:W-:Y:S02]  /*3b00*/  LEA.HI R20, R3, R0, RZ, 0x5 ;  /* 0x0000000003147211 */ /* 0x000fe400078f28ff */
[----:B------:R-:W-:Y:S02]  /*3b10*/  CS2R R2, SRZ ;  /* 0x0000000000027805 */ /* 0x000fe4000001ff00 */
[----:B------:R-:W-:Y:S02]  /*3b20*/  LOP3.LUT R25, R20, 0xffffffe0, RZ, 0xc0, !PT ;  /* 0xffffffe014197812 */ /* 0x000fe400078ec0ff */
[----:B------:R-:W-:-:S03]  /*3b30*/  SHF.R.S32.HI R20, RZ, 0x5, R20 ;  /* 0x00000005ff147819 */ /* 0x000fc60000011414 */
[----:B------:R-:W-:-:S05]  /*3b40*/  IMAD.IADD R25, R0, 0x1, -R25 ;  /* 0x0000000100197824 */ /* 0x000fca00078e0a19 */
[----:B------:R-:W-:-:S04]  /*3b50*/  ISETP.GE.AND P0, PT, R25, c[0x0][0x314], PT ;  /* 0x0000c50019007a0c */ /* 0x000fc80003f06270 */
[----:B------:R-:W-:Y:S01]  /*3b60*/  ISETP.LT.AND P0, PT, R0, 0x80, !P0 ;  /* 0x000000800000780c */ /* 0x000fe20004701270 */
[----:B------:R-:W-:-:S12]  /*3b70*/  HFMA2.MMA R0, -RZ, RZ, 0, 0 ;  /* 0x00000000ff007435 */ /* 0x000fd800000001ff */
[----:B------:R-:W-:Y:S02]  /*3b80*/  @P0 FADD.FTZ R8, -R28, R29 ;  /* 0x0000001d1c080221 */ /* 0x000fe40000010100 */
[C---:B------:R-:W-:Y:S01]  /*3b90*/  @P0 IMAD R9, R25.reuse, 0x5, R20 ;  /* 0x0000000519090824 */ /* 0x040fe200078e0214 */
[----:B------:R-:W-:Y:S01]  /*3ba0*/  SHF.L.U32 R25, R25, 0x2, RZ ;  /* 0x0000000219197819 */ /* 0x000fe200000006ff */
[----:B------:R-:W-:-:S06]  /*3bb0*/  @P0 FMUL.FTZ R8, R8, 1.4426950216293334961 ;  /* 0x3fb8aa3b08080820 */ /* 0x000fcc0000410000 */
[----:B------:R-:W0:Y:S02]  /*3bc0*/  @P0 MUFU.EX2 R8, R8 ;  /* 0x0000000800080308 */ /* 0x000e240000000800 */
[----:B0-----:R0:W-:Y:S04]  /*3bd0*/  @P0 STS [R9.X4], R8 ;  /* 0x0000000809000388 */ /* 0x0011e80000004800 */
[----:B------:R-:W-:Y:S01]  /*3be0*/  BAR.SYNC.DEFER_BLOCKING 0x0 ;  /* 0x0000000000007b1d */ /* 0x000fe20000010000 */
[----:B------:R-:W-:Y:S01]  /*3bf0*/  ISETP.GE.AND P0, PT, R21, 0x1, PT ;  /* 0x000000011500780c */ /* 0x000fe20003f06270 */
[----:B0-----:R-:W-:-:S12]  /*3c00*/  IMAD.MOV.U32 R8, RZ, RZ, RZ ;  /* 0x000000ffff087224 */ /* 0x001fd800078e00ff */
[----:B------:R-:W-:Y:S05]  /*3c10*/  @!P0 BRA `(.L_x_471) ;  /* 0x000008b000008947 */ /* 0x000fea0003800000 */
[----:B------:R-:W-:Y:S01]  /*3c20*/  ULDC UR5, c[0x0][0x22c] ;  /* 0x00008b0000057ab9 */ /* 0x000fe20000000800 */
[C---:B------:R-:W-:Y:S01]  /*3c30*/  IMAD R29, R20.reuse, 0x100, R25 ;  /* 0x00000100141d7824 */ /* 0x040fe200078e0219 */
[----:B------:R-:W-:Y:S01]  /*3c40*/  UIMAD UR5, UR8, UR5, URZ ;  /* 0x00000005080572a4 */ /* 0x000fe2000f8e023f */
[----:B------:R-:W-:Y:S01]  /*3c50*/  ISETP.GT.AND P1, PT, R21, 0x3, PT ;  /* 0x000000031500780c */ /* 0x000fe20003f24270 */
[C---:B------:R-:W-:Y:S01]  /*3c60*/  IMAD R26, R11.reuse, c[0x0][0x22c], RZ ;  /* 0x00008b000b1a7a24 */ /* 0x040fe200078e02ff */
[----:B------:R-:W-:Y:S01]  /*3c70*/  PLOP3.LUT P4, PT, PT, PT, PT, 0x80, 0x0 ;  /* 0x000000000000781c */ /* 0x000fe20003f8f070 */
[----:B------:R-:W-:Y:S01]  /*3c80*/  USHF.R.S32.HI UR4, URZ, 0x1f, UR5 ;  /* 0x0000001f3f047899 */ /* 0x000fe20008011405 */
[----:B------:R-:W-:Y:S01]  /*3c90*/  IADD3 R23, R11, -UR8, RZ ;  /* 0x800000080b177c10 */ /* 0x000fe2000fffe0ff */
[----:B------:R-:W-:Y:S01]  /*3ca0*/  IMAD.SHL.U32 R10, R20, 0x4, RZ ;  /* 0x00000004140a7824 */ /* 0x000fe200078e00ff */
[C---:B------:R-:W-:Y:S01]  /*3cb0*/  IADD3 R0, P0, R29.reuse, UR5, RZ ;  /* 0x000000051d007c10 */ /* 0x040fe2000ff1e0ff */
[----:B------:R-:W-:Y:S01]  /*3cc0*/  IMAD.MOV.U32 R22, RZ, RZ, RZ ;  /* 0x000000ffff167224 */ /* 0x000fe200078e00ff */
[----:B------:R-:W-:Y:S01]  /*3cd0*/  CS2R R12, SRZ ;  /* 0x00000000000c7805 */ /* 0x000fe2000001ff00 */
[----:B------:R-:W-:Y:S01]  /*3ce0*/  CS2R R14, SRZ ;  /* 0x00000000000e7805 */ /* 0x000fe2000001ff00 */
[----:B------:R-:W-:Y:S01]  /*3cf0*/  LEA.HI.X.SX32 R29, R29, UR4, 0x1, P0 ;  /* 0x000000041d1d7c11 */ /* 0x000fe200080f0eff */
[----:B------:R-:W-:Y:S01]  /*3d00*/  CS2R R16, SRZ ;  /* 0x0000000000107805 */ /* 0x000fe2000001ff00 */
[----:B------:R-:W-:Y:S01]  /*3d10*/  LEA R24, P0, R0, c[0x0][0x1d8], 0x2 ;  /* 0x0000760000187a11 */ /* 0x000fe200078010ff */
[----:B------:R-:W-:Y:S01]  /*3d20*/  CS2R R18, SRZ ;  /* 0x0000000000127805 */ /* 0x000fe2000001ff00 */
[----:B------:R-:W-:-:S02]  /*3d30*/  IMAD.WIDE R26, R26, 0x4, RZ ;  /* 0x000000041a1a7825 */ /* 0x000fc400078e02ff */
[----:B------:R-:W-:Y:S02]  /*3d40*/  LEA.HI.X R29, R0, c[0x0][0x1dc], R29, 0x2, P0 ;  /* 0x00007700001d7a11 */ /* 0x000fe400000f141d */
[----:B------:R-:W-:Y:S01]  /*3d50*/  IADD3 R24, P0, R24, 0x200, RZ ;  /* 0x0000020018187810 */ /* 0x000fe20007f1e0ff */
[----:B------:R-:W-:-:S04]  /*3d60*/  IMAD.MOV.U32 R0, RZ, RZ, RZ ;  /* 0x000000ffff007224 */ /* 0x000fc800078e00ff */
[----:B------:R-:W-:Y:S01]  /*3d70*/  IMAD.X R29, RZ, RZ, R29, P0 ;  /* 0x000000ffff1d7224 */ /* 0x000fe200000e061d */
[----:B------:R-:W-:Y:S05]  /*3d80*/  @!P1 BRA `(.L_x_472) ;  /* 0x000003e000009947 */ /* 0x000fea0003800000 */
[----:B------:R-:W-:Y:S02]  /*3d90*/  PLOP3.LUT P4, PT, PT, PT, PT, 0x8, 0x0 ;  /* 0x000000000000781c */ /* 0x000fe40003f8e170 */
[CC--:B------:R-:W-:Y:S02]  /*3da0*/  ISETP.GE.AND P3, PT, R20.reuse, R23.reuse, PT ;  /* 0x000000171400720c */ /* 0x0c0fe40003f66270 */
[----:B------:R-:W-:Y:S02]  /*3db0*/  ISETP.GE.AND P0, PT, R20, R23, PT ;  /* 0x000000171400720c */ /* 0x000fe40003f06270 */
[----:B------:R-:W-:-:S04]  /*3dc0*/  IADD3 R21, R21, -0x3, RZ ;  /* 0xfffffffd15157810 */ /* 0x000fc80007ffe0ff */
.L_x_473:
[----:B------:R-:W-:Y:S01]  /*3dd0*/  MOV R28, R24 ;  /* 0x00000018001c7202 */ /* 0x000fe20000000f00 */
[----:B------:R-:W0:Y:S01]  /*3de0*/  LDS R9, [R10] ;  /* 0x000000000a097984 */ /* 0x000e220000000800 */
[----:B------:R-:W-:Y:S02]  /*3df0*/  IADD3 R22, R22, 0x4, RZ ;  /* 0x0000000416167810 */ /* 0x000fe40007ffe0ff */
[----:B------:R-:W-:Y:S01]  /*3e00*/  IADD3 R32, P1, R26, R28, RZ ;  /* 0x0000001c1a207210 */ /* 0x000fe20007f3e0ff */
[----:B------:R1:W0:Y:S01]  /*3e10*/  @!P3 LDG.E.128 R12, [R28.64+-0x200] ;  /* 0xfffe000a1c0cb981 */ /* 0x000222000c1e1d00 */
[----:B------:R-:W-:Y:S02]  /*3e20*/  ISETP.GE.AND P2, PT, R22, R21, PT ;  /* 0x000000151600720c */ /* 0x000fe40003f46270 */
[C---:B------:R-:W-:Y:S01]  /*3e30*/  IADD3.X R33, R27.reuse, R29, RZ, P1, !PT ;  /* 0x0000001d1b217210 */ /* 0x040fe20000ffe4ff */
[----:B------:R1:W2:Y:S01]  /*3e40*/  @!P3 LDG.E.128 R16, [R28.64] ;  /* 0x0000000a1c10b981 */ /* 0x0002a2000c1e1d00 */
[----:B------:R-:W-:Y:S02]  /*3e50*/  PLOP3.LUT P3, PT, P0, PT, PT, 0x80, 0x0 ;  /* 0x000000000000781c */ /* 0x000fe4000076f070 */
[C---:B------:R-:W-:Y:S04]  /*3e60*/  IADD3 R30, P1, R26.reuse, R32, RZ ;  /* 0x000000201a1e7210 */ /* 0x040fe80007f3e0ff */
[C---:B------:R-:W-:Y:S02]  /*3e70*/  IADD3.X R31, R27.reuse, R33, RZ, P1, !PT ;  /* 0x000000211b1f7210 */ /* 0x040fe40000ffe4ff */
[C---:B-1----:R-:W-:Y:S04]  /*3e80*/  IADD3 R28, P1, R26.reuse, R30, RZ ;  /* 0x0000001e1a1c7210 */ /* 0x042fe80007f3e0ff */
[----:B------:R-:W-:Y:S02]  /*3e90*/  IADD3.X R29, R27, R31, RZ, P1, !PT ;  /* 0x0000001f1b1d7210 */ /* 0x000fe40000ffe4ff */
[----:B------:R-:W-:Y:S01]  /*3ea0*/  IADD3 R24, P1, R26, R28, RZ ;  /* 0x0000001c1a187210 */ /* 0x000fe20007f3e0ff */
[C---:B0-----:R-:W-:Y:S02]  /*3eb0*/  FFMA.FTZ R8, R9.reuse, R12, R8 ;  /* 0x0000000c09087223 */ /* 0x041fe40000010008 */
[C---:B------:R-:W-:Y:S02]  /*3ec0*/  FFMA.FTZ R7, R9.reuse, R13, R7 ;  /* 0x0000000d09077223 */ /* 0x040fe40000010007 */
[C---:B------:R-:W-:Y:S02]  /*3ed0*/  FFMA.FTZ R6, R9.reuse, R14, R6 ;  /* 0x0000000e09067223 */ /* 0x040fe40000010006 */
[C---:B------:R-:W-:Y:S02]  /*3ee0*/  FFMA.FTZ R5, R9.reuse, R15, R5 ;  /* 0x0000000f09057223 */ /* 0x040fe40000010005 */
[C---:B--2---:R-:W-:Y:S01]  /*3ef0*/  FFMA.FTZ R4, R9.reuse, R16, R4 ;  /* 0x0000001009047223 */ /* 0x044fe20000010004 */
[----:B------:R-:W2:Y:S01]  /*3f00*/  @!P3 LDG.E.128 R12, [R32.64+-0x200] ;  /* 0xfffe000a200cb981 */ /* 0x000ea2000c1e1d00 */
[C---:B------:R-:W-:Y:S02]  /*3f10*/  FFMA.FTZ R3, R9.reuse, R17, R3 ;  /* 0x0000001109037223 */ /* 0x040fe40000010003 */
[C---:B------:R-:W-:Y:S02]  /*3f20*/  FFMA.FTZ R2, R9.reuse, R18, R2 ;  /* 0x0000001209027223 */ /* 0x040fe40000010002 */
[----:B------:R-:W-:Y:S02]  /*3f30*/  FFMA.FTZ R0, R9, R19, R0 ;  /* 0x0000001309007223 */ /* 0x000fe40000010000 */
[----:B------:R-:W3:Y:S04]  /*3f40*/  @!P3 LDG.E.128 R16, [R32.64] ;  /* 0x0000000a2010b981 */ /* 0x000ee8000c1e1d00 */
[----:B------:R-:W2:Y:S02]  /*3f50*/  LDS R9, [R10+0x14] ;  /* 0x000014000a097984 */ /* 0x000ea40000000800 */
        /* <DEDUP_REMOVED lines=21> */
[----:B------:R1:W2:Y:S01]  /*40b0*/  LDS R9, [R10+0x3c] ;  /* 0x00003c000a097984 */ /* 0x0002a20000000800 */
[----:B0-----:R-:W-:Y:S02]  /*40c0*/  IADD3.X R29, R27, R29, RZ, P1, !PT ;  /* 0x0000001d1b1d7210 */ /* 0x001fe40000ffe4ff */
[----:B-1----:R-:W-:Y:S01]  /*40d0*/  IADD3 R10, R10, 0x50, RZ ;  /* 0x000000500a0a7810 */ /* 0x002fe20007ffe0ff */
        /* <DEDUP_REMOVED lines=9> */
.L_x_472:
[----:B------:R-:W-:-:S04]  /*4170*/  IADD3 R9, -R22, c[0x0][0x314], RZ ;  /* 0x0000c50016097a10 */ /* 0x000fc80007ffe1ff */
[----:B------:R-:W-:-:S13]  /*4180*/  ISETP.GT.AND P0, PT, R9, 0x1, PT ;  /* 0x000000010900780c */ /* 0x000fda0003f04270 */
[----:B------:R-:W-:Y:S05]  /*4190*/  @!P0 BRA `(.L_x_474) ;  /* 0x0000021000008947 */ /* 0x000fea0003800000 */
[----:B------:R-:W-:Y:S01]  /*41a0*/  ISETP.GE.AND P0, PT, R20, R23, PT ;  /* 0x000000171400720c */ /* 0x000fe20003f06270 */
[----:B------:R-:W0:Y:S01]  /*41b0*/  LDS R35, [R10] ;  /* 0x000000000a237984 */ /* 0x000e220000000800 */
[----:B------:R-:W-:-:S03]  /*41c0*/  IADD3 R36, P1, R26, R24, RZ ;  /* 0x000000181a247210 */ /* 0x000fc60007f3e0ff */
[----:B------:R1:W2:Y:S08]  /*41d0*/  LDS R34, [R10+0x14] ;  /* 0x000014000a227984 */ /* 0x0002b00000000800 */
[----:B------:R-:W-:-:S05]  /*41e0*/  @!P0 MOV R28, R24 ;  /* 0x00000018001c8202 */ /* 0x000fca0000000f00 */
[----:B------:R-:W0:Y:S04]  /*41f0*/  @!P0 LDG.E.128 R12, [R28.64+-0x200] ;  /* 0xfffe000a1c0c8981 */ /* 0x000e28000c1e1d00 */
[----:B------:R-:W3:Y:S01]  /*4200*/  @!P0 LDG.E.128 R16, [R28.64] ;  /* 0x0000000a1c108981 */ /* 0x000ee2000c1e1d00 */
[----:B------:R-:W-:Y:S01]  /*4210*/  IADD3.X R37, R27, R29, RZ, P1, !PT ;  /* 0x0000001d1b257210 */ /* 0x000fe20000ffe4ff */
[-C--:B0-----:R-:W-:Y:S02]  /*4220*/  FFMA.FTZ R33, R12, R35.reuse, R8 ;  /* 0x000000230c217223 */ /* 0x081fe40000010008 */
[-C--:B------:R-:W-:Y:S02]  /*4230*/  FFMA.FTZ R32, R13, R35.reuse, R7 ;  /* 0x000000230d207223 */ /* 0x080fe40000010007 */
[----:B------:R-:W-:-:S02]  /*4240*/  FFMA.FTZ R31, R14, R35, R6 ;  /* 0x000000230e1f7223 */ /* 0x000fc40000010006 */
[-C--:B------:R-:W-:Y:S02]  /*4250*/  FFMA.FTZ R30, R15, R35.reuse, R5 ;  /* 0x000000230f1e7223 */ /* 0x080fe40000010005 */
[-C--:B---3--:R-:W-:Y:S01]  /*4260*/  FFMA.FTZ R21, R16, R35.reuse, R4 ;  /* 0x0000002310157223 */ /* 0x088fe20000010004 */
[----:B------:R-:W2:Y:S01]  /*4270*/  @!P0 LDG.E.128 R12, [R36.64+-0x200] ;  /* 0xfffe000a240c8981 */ /* 0x000ea2000c1e1d00 */
[-C--:B------:R-:W-:Y:S02]  /*4280*/  FFMA.FTZ R28, R17, R35.reuse, R3 ;  /* 0x00000023111c7223 */ /* 0x080fe40000010003 */
[-C--:B------:R-:W-:Y:S02]  /*4290*/  FFMA.FTZ R9, R18, R35.reuse, R2 ;  /* 0x0000002312097223 */ /* 0x080fe40000010002 */
[----:B------:R-:W-:Y:S02]  /*42a0*/  FFMA.FTZ R0, R19, R35, R0 ;  /* 0x0000002313007223 */ /* 0x000fe40000010000 */
[----:B------:R-:W3:Y:S01]  /*42b0*/  @!P0 LDG.E.128 R16, [R36.64] ;  /* 0x0000000a24108981 */ /* 0x000ee2000c1e1d00 */
[----:B------:R-:W-:-:S02]  /*42c0*/  IADD3 R24, P0, R26, R36, RZ ;  /* 0x000000241a187210 */ /* 0x000fc40007f1e0ff */
[----:B------:R-:W-:Y:S02]  /*42d0*/  IADD3 R22, R22, 0x1, RZ ;  /* 0x0000000116167810 */ /* 0x000fe40007ffe0ff */
[----:B------:R-:W-:Y:S02]  /*42e0*/  IADD3 R26, R10, 0x14, RZ ;  /* 0x000000140a1a7810 */ /* 0x000fe40007ffe0ff */
[----:B------:R-:W-:Y:S02]  /*42f0*/  IADD3.X R29, R27, R37, RZ, P0, !PT ;  /* 0x000000251b1d7210 */ /* 0x000fe400007fe4ff */
[----:B------:R-:W-:Y:S02]  /*4300*/  PLOP3.LUT P4, PT, PT, PT, PT, 0x8, 0x0 ;  /* 0x000000000000781c */ /* 0x000fe40003f8e170 */
[----:B------:R-:W-:Y:S02]  /*4310*/  IADD3 R22, R22, 0x1, RZ ;  /* 0x0000000116167810 */ /* 0x000fe40007ffe0ff */
[----:B-1----:R-:W-:Y:S01]  /*4320*/  IADD3 R10, R26, 0x14, RZ ;  /* 0x000000141a0a7810 */ /* 0x002fe20007ffe0ff */
[----:B--2---:R-:W-:-:S02]  /*4330*/  FFMA.FTZ R8, R12, R34, R33 ;  /* 0x000000220c087223 */ /* 0x004fc40000010021 */
[-C--:B------:R-:W-:Y:S02]  /*4340*/  FFMA.FTZ R7, R13, R34.reuse, R32 ;  /* 0x000000220d077223 */ /* 0x080fe40000010020 */
[-C--:B------:R-:W-:Y:S02]  /*4350*/  FFMA.FTZ R6, R14, R34.reuse, R31 ;  /* 0x000000220e067223 */ /* 0x080fe4000001001f */
[-C--:B------:R-:W-:Y:S02]  /*4360*/  FFMA.FTZ R5, R15, R34.reuse, R30 ;  /* 0x000000220f057223 */ /* 0x080fe4000001001e */
[-C--:B---3--:R-:W-:Y:S02]  /*4370*/  FFMA.FTZ R4, R16, R34.reuse, R21 ;  /* 0x0000002210047223 */ /* 0x088fe40000010015 */
[-C--:B------:R-:W-:Y:S02]  /*4380*/  FFMA.FTZ R3, R17, R34.reuse, R28 ;  /* 0x0000002211037223 */ /* 0x080fe4000001001c */
[----:B------:R-:W-:-:S02]  /*4390*/  FFMA.FTZ R2, R18, R34, R9 ;  /* 0x0000002212027223 */ /* 0x000fc40000010009 */
[----:B------:R-:W-:Y:S02]  /*43a0*/  FFMA.FTZ R0, R19, R34, R0 ;  /* 0x0000002213007223 */ /* 0x000fe40000010000 */
.L_x_474:
[----:B------:R-:W-:Y:S02]  /*43b0*/  ISETP.LT.OR P4, PT, R22, c[0x0][0x314], P4 ;  /* 0x0000c50016007a0c */ /* 0x000fe40002781670 */
[----:B------:R-:W-:-:S11]  /*43c0*/  MOV R28, R24 ;  /* 0x00000018001c7202 */ /* 0x000fd60000000f00 */
[----:B------:R-:W-:Y:S05]  /*43d0*/  @!P4 BRA `(.L_x_471) ;  /* 0x000000f00000c947 */ /* 0x000fea0003800000 */
[----:B------:R-:W-:Y:S01]  /*43e0*/  ISETP.GE.AND P0, PT, R20, R23, PT ;  /* 0x000000171400720c */ /* 0x000fe20003f06270 */
[----:B------:R-:W-:-:S12]  /*43f0*/  BSSY B0, `(.L_x_475) ;  /* 0x0000004000007945 */ /* 0x000fd80003800000 */
[----:B------:R-:W-:Y:S05]  /*4400*/  @P0 BRA `(.L_x_476) ;  /* 0x0000002000000947 */ /* 0x000fea0003800000 */
[----:B------:R0:W5:Y:S04]  /*4410*/  LDG.E.128 R12, [R28.64+-0x200] ;  /* 0xfffe000a1c0c7981 */ /* 0x000168000c1e1d00 */
[----:B------:R0:W5:Y:S02]  /*4420*/  LDG.E.128 R16, [R28.64] ;  /* 0x0000000a1c107981 */ /* 0x000164000c1e1d00 */
.L_x_476:
[----:B------:R-:W-:Y:S05]  /*4430*/  BSYNC B0 ;  /* 0x0000000000007941 */ /* 0x000fea0003800000 */
.L_x_475:
        /* <DEDUP_REMOVED lines=9> */
.L_x_471:
        /* <DEDUP_REMOVED lines=25> */
[----:B-1----:R-:W1:Y:S04]  /*4660*/  MUFU.RCP R0, R0 ;  /* 0x0000000000007308 */ /* 0x002e680000001000 */
[----:B------:R-:W-:-:S13]  /*4670*/  ISETP.GT.U32.AND P1, PT, R2, R11, PT ;  /* 0x0000000b0200720c */ /* 0x000fda0003f24070 */
[----:B------:R-:W-:Y:S01]  /*4680*/  @!P1 IMAD.IADD R11, R11, 0x1, -R2 ;  /* 0x000000010b0b9824 */ /* 0x000fe200078e0a02 */
[----:B------:R-:W-:Y:S02]  /*4690*/  @!P1 IADD3 R6, R6, 0x1, RZ ;  /* 0x0000000106069810 */ /* 0x000fe40007ffe0ff */
[----:B-1----:R-:W-:Y:S02]  /*46a0*/  IADD3 R12, R0, 0xffffffe, RZ ;  /* 0x0ffffffe000c7810 */ /* 0x002fe40007ffe0ff */
[----:B------:R-:W-:Y:S02]  /*46b0*/  ISETP.GE.U32.AND P2, PT, R11, R2, PT ;  /* 0x000000020b00720c */ /* 0x000fe40003f46070 */
[----:B------:R-:W-:Y:S01]  /*46c0*/  LOP3.LUT R2, R20, R7, RZ, 0x3c, !PT ;  /* 0x0000000714027212 */ /* 0x000fe200078e3cff */
[----:B------:R1:W2:Y:S01]  /*46d0*/  F2I.FTZ.U32.TRUNC.NTZ R13, R12 ;  /* 0x0000000c000d7305 */ /* 0x0002a2000021f000 */
[----:B------:R-:W-:Y:S02]  /*46e0*/  ISETP.NE.AND P1, PT, R7, RZ, PT ;  /* 0x000000ff0700720c */ /* 0x000fe40003f25270 */
[----:B------:R-:W-:-:S07]  /*46f0*/  ISETP.GE.AND P0, PT, R2, RZ, PT ;  /* 0x000000ff0200720c */ /* 0x000fce0003f06270 */
[----:B------:R-:W-:-:S06]  /*4700*/  @P2 IADD3 R6, R6, 0x1, RZ ;  /* 0x0000000106062810 */ /* 0x000fcc0007ffe0ff */
        /* <DEDUP_REMOVED lines=22> */
[----:B------:R-:W-:Y:S01]  /*4870*/  IMAD R0, R6, c[0x0][0x1e4], R3 ;  /* 0x0000790006007a24 */ /* 0x000fe200078e0203 */
[----:B------:R-:W-:Y:S02]  /*4880*/  IADD3 R3, R25, 0x80, RZ ;  /* 0x0000008019037810 */ /* 0x000fe40007ffe0ff */
[----:B------:R-:W-:Y:S01]  /*4890*/  @P2 IADD3 R11, R11, 0x1, RZ ;  /* 0x000000010b0b2810 */ /* 0x000fe20007ffe0ff */
[----:B------:R-:W-:-:S04]  /*48a0*/  IMAD.IADD R13, R13, 0x1, R0 ;  /* 0x000000010d0d7824 */ /* 0x000fc800078e0200 */
[----:B------:R-:W-:Y:S01]  /*48b0*/  @!P1 IMAD.MOV R11, RZ, RZ, -R11 ;  /* 0x000000ffff0b9224 */ /* 0x000fe200078e0a0b */
[----:B------:R-:W-:-:S04]  /*48c0*/  @!P0 LOP3.LUT R11, RZ, c[0x0][0x214], RZ, 0x33, !PT ;  /* 0x00008500ff0b8a12 */ /* 0x000fc800078e33ff */
        /* <DEDUP_REMOVED lines=11> */
[----:B------:R-:W-:-:S03]  /*4980*/  IADD3 R2, P0, R3, R12, RZ ;  /* 0x0000000c03027210 */ /* 0x000fc60007f1e0ff */
[----:B------:R-:W-:Y:S01]  /*4990*/  IMAD.IADD R6, R13, 0x1, R0 ;  /* 0x000000010d067824 */ /* 0x000fe200078e0200 */
[----:B------:R-:W-:-:S04]  /*49a0*/  IADD3 R0, P1, R25, R12, RZ ;  /* 0x0000000c19007210 */ /* 0x000fc80007f3e0ff */
        /* <DEDUP_REMOVED lines=9> */
        .weak           $__internal_9_$__cuda_sm20_div_s64
        .type           $__internal_9_$__cuda_sm20_div_s64,@function
        .size           $__internal_9_$__cuda_sm20_div_s64,(.L_x_4869 - $__internal_9_$__cuda_sm20_div_s64)
$__internal_9_$__cuda_sm20_div_s64:
        /* <DEDUP_REMOVED lines=83> */
[----:B------:R-:W-:Y:S06]  /*4f70*/  RET.REL.NODEC R26 `(_ZN5flash32flash_fwd_splitkv_combine_kernelI23Flash_fwd_kernel_traitsILi256ELi64ELi64ELi4ELb0ELb0EN7cutlass10bfloat16_tE19Flash_kernel_traitsILi256ELi64ELi64ELi4ES3_EELi4ELi5ELb1EEEvNS_16Flash_fwd_paramsE) ;  /* 0xffffb0801a007950 */ /* 0x000fec0003c3ffff */
.L_x_477:
        /* <DEDUP_REMOVED lines=16> */
.L_x_4869:


//--------------------- .text._ZN5flash32flash_fwd_splitkv_combine_kernelI23Flash_fwd_kernel_traitsILi256ELi64ELi64ELi4ELb0ELb0EN7cutlass10bfloat16_tE19Flash_kernel_traitsILi256ELi64ELi64ELi4ES3_EELi4ELi4ELb1EEEvNS_16Flash_fwd_paramsE --------------------------
	.section	.text._ZN5flash32flash_fwd_splitkv_combine_kernelI23Flash_fwd_kernel_traitsILi256ELi64ELi64ELi4ELb0ELb0EN7cutlass10bfloat16_tE19Flash_kernel_traitsILi256ELi64ELi64ELi4ES3_EELi4ELi4ELb1EEEvNS_16Flash_fwd_paramsE,"ax",@progbits
	.sectioninfo	@"SHI_REGISTERS=52"
	.align	128
        .global         _ZN5flash32flash_fwd_splitkv_combine_kernelI23Flash_fwd_kernel_traitsILi256ELi64ELi64ELi4ELb0ELb0EN7cutlass10bfloat16_tE19Flash_kernel_traitsILi256ELi64ELi64ELi4ES3_EELi4ELi4ELb1EEEvNS_16Flash_fwd_paramsE
        .type           _ZN5flash32flash_fwd_splitkv_combine_kernelI23Flash_fwd_kernel_traitsILi256ELi64ELi64ELi4ELb0ELb0EN7cutlass10bfloat16_tE19Flash_kernel_traitsILi256ELi64ELi64ELi4ES3_EELi4ELi4ELb1EEEvNS_16Flash_fwd_paramsE,@function
        .size           _ZN5flash32flash_fwd_splitkv_combine_kernelI23Flash_fwd_kernel_traitsILi256ELi64ELi64ELi4ELb0ELb0EN7cutlass10bfloat16_tE19Flash_kernel_traitsILi256ELi64ELi64ELi4ES3_EELi4ELi4ELb1EEEvNS_16Flash_fwd_paramsE,(.L_x_4870 - _ZN5flash32flash_fwd_splitkv_combine_kernelI23Flash_fwd_kernel_traitsILi256ELi64ELi64ELi4ELb0ELb0EN7cutlass10bfloat16_tE19Flash_kernel_traitsILi256ELi64ELi64ELi4ES3_EELi4ELi4ELb1EEEvNS_16Flash_fwd_paramsE)
        .other          _ZN5flash32flash_fwd_splitkv_combine_kernelI23Flash_fwd_kernel_traitsILi256ELi64ELi64ELi4ELb0ELb0EN7cutlass10bfloat16_tE19Flash_kernel_traitsILi256ELi64ELi64ELi4ES3_EELi4ELi4ELb1EEEvNS_16Flash_fwd_paramsE,@"STO_CUDA_ENTRY STV_DEFAULT"
_ZN5flash32flash_fwd_splitkv_combine_kernelI23Flash_fwd_kernel_traitsILi256ELi64ELi64ELi4ELb0ELb0EN7cutlass10bfloat16_tE19Flash_kernel_traitsILi256ELi64ELi64ELi4ES3_EELi4ELi4ELb1EEEvNS_16Flash_fwd_paramsE:
.text._ZN5flash32flash_fwd_splitkv_combine_kernelI23Flash_fwd_kernel_traitsILi256ELi64ELi64ELi4ELb0ELb0EN7cutlass10bfloat16_tE19Flash_kernel_traitsILi256ELi64ELi64ELi4ES3_EELi4ELi4ELb1EEEvNS_16Flash_fwd_paramsE:
        /* <DEDUP_REMOVED lines=23> */
[----:B------:R-:W-:Y:S05]  /*0170*/  CALL.REL.NOINC `($__internal_10_$__cuda_sm20_div_s64) ;  /* 0x0000489000007944 */ /* 0x000fea0003c00000 */
[----:B------:R-:W-:Y:S05]  /*0180*/  BRA `(.L_x_479) ;  /* 0x0000013000007947 */ /* 0x000fea0003800000 */
.L_x_478:
        /* <DEDUP_REMOVED lines=19> */
.L_x_479:
        /* <DEDUP_REMOVED lines=12> */
[----:B------:R-:W-:Y:S05]  /*0380*/  CALL.REL.NOINC `($__internal_10_$__cuda_sm20_div_s64) ;  /* 0x0000468000007944 */ /* 0x000fea0003c00000 */
[----:B------:R-:W-:Y:S02]  /*0390*/  MOV R8, R20 ;  /* 0x0000001400087202 */ /* 0x000fe40000000f00 */
[----:B------:R-:W-:Y:S01]  /*03a0*/  MOV R9, R21 ;  /* 0x0000001500097202 */ /* 0x000fe20000000f00 */
[----:B------:R-:W-:Y:S05]  /*03b0*/  BRA `(.L_x_482) ;  /* 0x0000013000007947 */ /* 0x000fea0003800000 */
.L_x_481:
        /* <DEDUP_REMOVED lines=19> */
.L_x_482:
[----:B------:R-:W-:Y:S05]  /*04f0*/  BSYNC B0 ;  /* 0x0000000000007941 */ /* 0x000fea0003800000 */
.L_x_480:
        /* <DEDUP_REMOVED lines=43> */
.L_x_484:
        /* <DEDUP_REMOVED lines=19> */
.L_x_485:
[----:B------:R-:W-:Y:S05]  /*08e0*/  BSYNC B0 ;  /* 0x0000000000007941 */ /* 0x000fea0003800000 */
.L_x_483:
        /* <DEDUP_REMOVED lines=74> */
[----:B------:R-:W-:Y:S02]  /*0d90*/  MOV R32, R20 ;  /* 0x0000001400207202 */ /* 0x000fe40000000f00 */
[----:B------:R-:W-:Y:S01]  /*0da0*/  MOV R33, R21 ;  /* 0x0000001500217202 */ /* 0x000fe20000000f00 */
[----:B------:R-:W-:Y:S05]  /*0db0*/  BRA `(.L_x_488) ;  /* 0x0000013000007947 */ /* 0x000fea0003800000 */
.L_x_487:
        /* <DEDUP_REMOVED lines=19> */
.L_x_488:
[----:B------:R-:W-:Y:S05]  /*0ef0*/  BSYNC B0 ;  /* 0x0000000000007941 */ /* 0x000fea0003800000 */
.L_x_486:
        /* <DEDUP_REMOVED lines=41> */
.L_x_490:
        /* <DEDUP_REMOVED lines=19> */
.L_x_491:
[----:B------:R-:W-:Y:S05]  /*12c0*/  BSYNC B0 ;  /* 0x0000000000007941 */ /* 0x000fea0003800000 */
.L_x_489:
        /* <DEDUP_REMOVED lines=131> */
.L_x_493:
[----:B------:R-:W-:Y:S05]  /*1b00*/  BSYNC B0 ;  /* 0x0000000000007941 */ /* 0x000fea0003800000 */
.L_x_492:
        /* <DEDUP_REMOVED lines=95> */
.L_x_498:
        /* <DEDUP_REMOVED lines=22> */
.L_x_499:
[----:B------:R-:W-:Y:S05]  /*2260*/  BSYNC B0 ;  /* 0x0000000000007941 */ /* 0x000fea0003800000 */
.L_x_497:
[----:B------:R-:W-:Y:S01]  /*2270*/  LOP3.LUT R19, R17, R0, RZ, 0xfc, !PT ;  /* 0x0000000011137212 */ /* 0x000fe200078efcff */
[----:B------:R-:W-:Y:S03]  /*2280*/  BSSY B0, `(.L_x_500) ;  /* 0x0000028000007945 */ /* 0x000fe60003800000 */
[----:B------:R-:W-:-:S13]  /*2290*/  ISETP.NE.U32.AND P0, PT, R19, RZ, PT ;  /* 0x000000ff1300720c */ /* 0x000fda0003f05070 */
[----:B------:R-:W-:Y:S05]  /*22a0*/  @!P0 BRA `(.L_x_501) ;  /* 0x000000f000008947 */ /* 0x000fea0003800000 */
[----:B------:R-:W-:Y:S01]  /*22b0*/  IMAD.MOV.U32 R24, RZ, RZ, R30 ;  /* 0x000000ffff187224 */ /* 0x000fe200078e001e */
[----:B------:R-:W-:Y:S02]  /*22c0*/  MOV R23, R0 ;  /* 0x0000000000177202 */ /* 0x000fe40000000f00 */
[----:B------:R-:W-:Y:S02]  /*22d0*/  MOV R22, 0x22f0 ;  /* 0x000022f000167802 */ /* 0x000fe40000000f00 */
[----:B------:R-:W-:Y:S05]  /*22e0*/  CALL.REL.NOINC `($__internal_10_$__cuda_sm20_div_s64) ;  /* 0x0000272000007944 */ /* 0x000fea0003c00000 */
        /* <DEDUP_REMOVED lines=11> */
.L_x_501:
        /* <DEDUP_REMOVED lines=22> */
.L_x_502:
[----:B------:R-:W-:Y:S05]  /*2500*/  BSYNC B0 ;  /* 0x0000000000007941 */ /* 0x000fea0003800000 */
.L_x_500:
        /* <DEDUP_REMOVED lines=11> */
[----:B------:R-:W-:Y:S05]  /*25c0*/  CALL.REL.NOINC `($__internal_10_$__cuda_sm20_div_s64) ;  /* 0x0000244000007944 */ /* 0x000fea0003c00000 */
[----:B------:R-:W-:-:S04]  /*25d0*/  IADD3 R17, P0, RZ, -R20, RZ ;  /* 0x80000014ff117210 */ /* 0x000fc80007f1e0ff */
[----:B------:R-:W-:Y:S01]  /*25e0*/  IADD3.X R18, RZ, ~R21, RZ, P0, !PT ;  /* 0x80000015ff127210 */ /* 0x000fe200007fe4ff */
[----:B------:R-:W-:-:S04]  /*25f0*/  IMAD.WIDE.U32 R36, R5, R17, R36 ;  /* 0x0000001105247225 */ /* 0x000fc800078e0024 */
[----:B------:R-:W-:-:S04]  /*2600*/  IMAD R18, R18, R5, RZ ;  /* 0x0000000512127224 */ /* 0x000fc800078e02ff */
[----:B------:R-:W-:-:S05]  /*2610*/  IMAD R4, R4, R17, R18 ;  /* 0x0000001104047224 */ /* 0x000fca00078e0212 */
[----:B------:R-:W-:Y:S01]  /*2620*/  IADD3 R4, R37, R4, RZ ;  /* 0x0000000425047210 */ /* 0x000fe20007ffe0ff */
[----:B------:R-:W-:Y:S05]  /*2630*/  BRA `(.L_x_505) ;  /* 0x0000016000007947 */ /* 0x000fea0003800000 */
.L_x_504:
        /* <DEDUP_REMOVED lines=22> */
.L_x_505:
[----:B------:R-:W-:Y:S05]  /*27a0*/  BSYNC B0 ;  /* 0x0000000000007941 */ /* 0x000fea0003800000 */
.L_x_503:
        /* <DEDUP_REMOVED lines=38> */
[----:B------:R-:W-:Y:S05]  /*2a10*/  CALL.REL.NOINC `($__internal_10_$__cuda_sm20_div_s64) ;  /* 0x00001ff000007944 */ /* 0x000fea0003c00000 */
        /* <DEDUP_REMOVED lines=12> */
.L_x_507:
        /* <DEDUP_REMOVED lines=23> */
.L_x_508:
[----:B------:R-:W-:Y:S05]  /*2c50*/  BSYNC B0 ;  /* 0x0000000000007941 */ /* 0x000fea0003800000 */
.L_x_506:
        /* <DEDUP_REMOVED lines=19> */
.L_x_510:
        /* <DEDUP_REMOVED lines=22> */
.L_x_511:
[----:B------:R-:W-:Y:S05]  /*2ef0*/  BSYNC B0 ;  /* 0x0000000000007941 */ /* 0x000fea0003800000 */
.L_x_509:
        /* <DEDUP_REMOVED lines=20> */
.L_x_513:
        /* <DEDUP_REMOVED lines=23> */
.L_x_514:
[----:B------:R-:W-:Y:S05]  /*31b0*/  BSYNC B0 ;  /* 0x0000000000007941 */ /* 0x000fea0003800000 */
.L_x_512:
        /* <DEDUP_REMOVED lines=25> */
[----:B------:R-:W-:Y:S05]  /*3350*/  CALL.REL.NOINC `($__internal_10_$__cuda_sm20_div_s64) ;  /* 0x000016b000007944 */ /* 0x000fea0003c00000 */
        /* <DEDUP_REMOVED lines=12> */
.L_x_516:
        /* <DEDUP_REMOVED lines=23> */
.L_x_517:
[----:B------:R-:W-:Y:S05]  /*3590*/  BSYNC B0 ;  /* 0x0000000000007941 */ /* 0x000fea0003800000 */
.L_x_515:
        /* <DEDUP_REMOVED lines=29> */
.L_x_519:
        /* <DEDUP_REMOVED lines=23> */
.L_x_520:
[----:B------:R-:W-:Y:S05]  /*38e0*/  BSYNC B0 ;  /* 0x0000000000007941 */ /* 0x000fea0003800000 */
.L_x_518:
        /* <DEDUP_REMOVED lines=20> */
.L_x_496:
[----:B------:R-:W-:-:S04]  /*3a30*/  LEA R2, P0, R36, c[0x0][0x200], 0x2 ;  /* 0x0000800024027a11 */ /* 0x000fc800078010ff */
[----:B------:R-:W-:-:S05]  /*3a40*/  LEA.HI.X R3, R36, c[0x0][0x204], R37, 0x2, P0 ;  /* 0x0000810024037a11 */ /* 0x000fca00000f1425 */
[----:B------:R0:W-:Y:S04]  /*3a50*/  STG.E [R2.64], R28 ;  /* 0x0000001c02007986 */ /* 0x0001e8000c10190a */
.L_x_495:
[----:B------:R-:W-:Y:S05]  /*3a60*/  BSYNC B1 ;  /* 0x0000000000017941 */ /* 0x000fea0003800000 */
.L_x_494:
[----:B------:R-:W1:Y:S01]  /*3a70*/  S2R R24, SR_TID.X ;  /* 0x0000000000187919 */ /* 0x000e620000002100 */
[----:B------:R-:W-:Y:S01]  /*3a80*/  IMAD.MOV.U32 R20, RZ, RZ, c[0x0][0x314] ;  /* 0x0000c500ff147624 */ /* 0x000fe200078e00ff */
[----:B------:R-:W-:Y:S01]  /*3a90*/  CS2R R4, SRZ ;  /* 0x0000000000047805 */ /* 0x000fe2000001ff00 */
[----:B------:R-:W-:Y:S01]  /*3aa0*/  IMAD.MOV.U32 R8, RZ, RZ, RZ ;  /* 0x000000ffff087224 */ /* 0x000fe200078e00ff */
[----:B-1----:R-:W-:-:S04]  /*3ab0*/  SHF.R.S32.HI R23, RZ, 0x1f, R24 ;  /* 0x0000001fff177819 */ /* 0x002fc80000011418 */
[CC--:B0-----:R-:W-:Y:S02]  /*3ac0*/  LEA.HI R2, R23.reuse, R24.reuse, RZ, 0x4 ;  /* 0x0000001817027211 */ /* 0x0c1fe400078f20ff */
[----:B------:R-:W-:Y:S02]  /*3ad0*/  LEA.HI R23, R23, R24, RZ, 0x5 ;  /* 0x0000001817177211 */ /* 0x000fe400078f28ff */
[----:B------:R-:W-:-:S05]  /*3ae0*/  LOP3.LUT R3, R2, 0xfffffff0, RZ, 0xc0, !PT ;  /* 0xfffffff002037812 */ /* 0x000fca00078ec0ff */
[----:B------:R-:W-:Y:S01]  /*3af0*/  IMAD.IADD R0, R24, 0x1, -R3 ;  /* 0x0000000118007824 */ /* 0x000fe200078e0a03 */
[----:B------:R-:W-:Y:S02]  /*3b00*/  LOP3.LUT R3, R23, 0x3fffffe0, RZ, 0xc0, !PT ;  /* 0x3fffffe017037812 */ /* 0x000fe400078ec0ff */
[----:B------:R-:W-:Y:S02]  /*3b10*/  SHF.R.S32.HI R23, RZ, 0x5, R23 ;  /* 0x00000005ff177819 */ /* 0x000fe40000011417 */
[----:B------:R-:W-:-:S04]  /*3b20*/  ISETP.GE.AND P0, PT, R0, c[0x0][0x314], PT ;  /* 0x0000c50000007a0c */ /* 0x000fc80003f06270 */
[C---:B------:R-:W-:Y:S01]  /*3b30*/  ISETP.GT.OR P0, PT, R24.reuse, 0x3f, P0 ;  /* 0x0000003f1800780c */ /* 0x040fe20000704670 */
[----:B------:R-:W-:-:S04]  /*3b40*/  IMAD.IADD R24, R24, 0x1, -R3 ;  /* 0x0000000118187824 */ /* 0x000fc800078e0a03 */
[----:B------:R-:W-:-:S08]  /*3b50*/  IMAD.SHL.U32 R24, R24, 0x4, RZ ;  /* 0x0000000418187824 */ /* 0x000fd000078e00ff */
[----:B------:R-:W-:Y:S01]  /*3b60*/  @!P0 FADD.FTZ R6, -R28, R29 ;  /* 0x0000001d1c068221 */ /* 0x000fe20000010100 */
[----:B------:R-:W-:Y:S02]  /*3b70*/  @!P0 SHF.R.S32.HI R7, RZ, 0x4, R2 ;  /* 0x00000004ff078819 */ /* 0x000fe40000011402 */
[----:B------:R-:W-:Y:S01]  /*3b80*/  CS2R R2, SRZ ;  /* 0x0000000000027805 */ /* 0x000fe2000001ff00 */
[----:B------:R-:W-:Y:S02]  /*3b90*/  @!P0 FMUL.FTZ R6, R6, 1.4426950216293334961 ;  /* 0x3fb8aa3b06068820 */ /* 0x000fe40000410000 */
[----:B------:R-:W-:Y:S02]  /*3ba0*/  @!P0 IMAD R7, R0, 0x5, R7 ;  /* 0x0000000500078824 */ /* 0x000fe400078e0207 */
[----:B------:R-:W-:Y:S02]  /*3bb0*/  IMAD.MOV.U32 R0, RZ, RZ, RZ ;  /* 0x000000ffff007224 */ /* 0x000fe400078e00ff */
[----:B------:R-:W0:Y:S02]  /*3bc0*/  @!P0 MUFU.EX2 R6, R6 ;  /* 0x0000000600068308 */ /* 0x000e240000000800 */
[----:B0-----:R0:W-:Y:S04]  /*3bd0*/  @!P0 STS [R7.X4], R6 ;  /* 0x0000000607008388 */ /* 0x0011e80000004800 */
[----:B------:R-:W-:Y:S01]  /*3be0*/  BAR.SYNC.DEFER_BLOCKING 0x0 ;  /* 0x0000000000007b1d */ /* 0x000fe20000010000 */
[----:B------:R-:W-:Y:S01]  /*3bf0*/  ISETP.GE.AND P0, PT, R20, 0x1, PT ;  /* 0x000000011400780c */ /* 0x000fe20003f06270 */
[----:B0-----:R-:W-:-:S12]  /*3c00*/  CS2R R6, SRZ ;  /* 0x0000000000067805 */ /* 0x001fd8000001ff00 */
        /* <DEDUP_REMOVED lines=28> */
.L_x_523:
[----:B------:R0:W2:Y:S01]  /*3dd0*/  @!P3 LDG.E.128 R12, [R30.64+-0x200] ;  /* 0xfffe000a1e0cb981 */ /* 0x0000a2000c1e1d00 */
[C---:B------:R-:W-:Y:S02]  /*3de0*/  IADD3 R28, P1, R26.reuse, R30, RZ ;  /* 0x0000001e1a1c7210 */ /* 0x040fe40007f3e0ff */
[----:B------:R-:W-:Y:S01]  /*3df0*/  IADD3 R21, R21, 0x4, RZ ;  /* 0x0000000415157810 */ /* 0x000fe20007ffe0ff */
[----:B------:R0:W3:Y:S01]  /*3e00*/  @!P3 LDG.E.128 R16, [R30.64] ;  /* 0x0000000a1e10b981 */ /* 0x0000e2000c1e1d00 */
[----:B------:R-:W-:Y:S02]  /*3e10*/  PLOP3.LUT P3, PT, P0, PT, PT, 0x80, 0x0 ;  /* 0x000000000000781c */ /* 0x000fe4000076f070 */
[----:B------:R-:W-:Y:S01]  /*3e20*/  IADD3.X R29, R27, R31, RZ, P1, !PT ;  /* 0x0000001f1b1d7210 */ /* 0x000fe20000ffe4ff */
        /* <DEDUP_REMOVED lines=51> */
.L_x_522:
[----:B------:R-:W-:-:S04]  /*4160*/  IADD3 R9, -R21, c[0x0][0x314], RZ ;  /* 0x0000c50015097a10 */ /* 0x000fc80007ffe1ff */
[----:B------:R-:W-:-:S13]  /*4170*/  ISETP.GT.AND P0, PT, R9, 0x1, PT ;  /* 0x000000010900780c */ /* 0x000fda0003f04270 */
[----:B------:R-:W-:Y:S05]  /*4180*/  @!P0 BRA `(.L_x_524) ;  /* 0x0000020000008947 */ /* 0x000fea0003800000 */
[----:B------:R-:W-:Y:S01]  /*4190*/  ISETP.GE.AND P0, PT, R23, R22, PT ;  /* 0x000000161700720c */ /* 0x000fe20003f06270 */
[----:B------:R-:W0:Y:S01]  /*41a0*/  LDS R35, [R10] ;  /* 0x000000000a237984 */ /* 0x000e220000000800 */
[----:B------:R-:W-:-:S03]  /*41b0*/  IADD3 R36, P1, R26, R30, RZ ;  /* 0x0000001e1a247210 */ /* 0x000fc60007f3e0ff */
[----:B------:R1:W2:Y:S08]  /*41c0*/  LDS R34, [R10+0x14] ;  /* 0x000014000a227984 */ /* 0x0002b00000000800 */
[----:B------:R-:W0:Y:S04]  /*41d0*/  @!P0 LDG.E.128 R12, [R30.64+-0x200] ;  /* 0xfffe000a1e0c8981 */ /* 0x000e28000c1e1d00 */
[----:B------:R-:W3:Y:S01]  /*41e0*/  @!P0 LDG.E.128 R16, [R30.64] ;  /* 0x0000000a1e108981 */ /* 0x000ee2000c1e1d00 */
[----:B------:R-:W-:Y:S01]  /*41f0*/  IADD3.X R37, R27, R31, RZ, P1, !PT ;  /* 0x0000001f1b257210 */ /* 0x000fe20000ffe4ff */
[----:B0-----:R-:W-:-:S02]  /*4200*/  FFMA.FTZ R33, R12, R35, R8 ;  /* 0x000000230c217223 */ /* 0x001fc40000010008 */
[-C--:B------:R-:W-:Y:S02]  /*4210*/  FFMA.FTZ R32, R13, R35.reuse, R7 ;  /* 0x000000230d207223 */ /* 0x080fe40000010007 */
[-C--:B------:R-:W-:Y:S02]  /*4220*/  FFMA.FTZ R29, R14, R35.reuse, R6 ;  /* 0x000000230e1d7223 */ /* 0x080fe40000010006 */
[-C--:B------:R-:W-:Y:S02]  /*4230*/  FFMA.FTZ R28, R15, R35.reuse, R5 ;  /* 0x000000230f1c7223 */ /* 0x080fe40000010005 */
[-C--:B---3--:R-:W-:Y:S01]  /*4240*/  FFMA.FTZ R25, R16, R35.reuse, R4 ;  /* 0x0000002310197223 */ /* 0x088fe20000010004 */
[----:B------:R-:W2:Y:S01]  /*4250*/  @!P0 LDG.E.128 R12, [R36.64+-0x200] ;  /* 0xfffe000a240c8981 */ /* 0x000ea2000c1e1d00 */
[-C--:B------:R-:W-:Y:S02]  /*4260*/  FFMA.FTZ R20, R17, R35.reuse, R3 ;  /* 0x0000002311147223 */ /* 0x080fe40000010003 */
[----:B------:R-:W-:-:S02]  /*4270*/  FFMA.FTZ R9, R18, R35, R2 ;  /* 0x0000002312097223 */ /* 0x000fc40000010002 */
[----:B------:R-:W-:Y:S02]  /*4280*/  FFMA.FTZ R0, R19, R35, R0 ;  /* 0x0000002313007223 */ /* 0x000fe40000010000 */
[----:B------:R-:W3:Y:S01]  /*4290*/  @!P0 LDG.E.128 R16, [R36.64] ;  /* 0x0000000a24108981 */ /* 0x000ee2000c1e1d00 */
[----:B------:R-:W-:Y:S02]  /*42a0*/  IADD3 R30, P0, R26, R36, RZ ;  /* 0x000000241a1e7210 */ /* 0x000fe40007f1e0ff */
[----:B------:R-:W-:Y:S02]  /*42b0*/  IADD3 R21, R21, 0x1, RZ ;  /* 0x0000000115157810 */ /* 0x000fe40007ffe0ff */
[----:B------:R-:W-:Y:S02]  /*42c0*/  IADD3 R26, R10, 0x14, RZ ;  /* 0x000000140a1a7810 */ /* 0x000fe40007ffe0ff */
[----:B------:R-:W-:Y:S02]  /*42d0*/  IADD3.X R31, R27, R37, RZ, P0, !PT ;  /* 0x000000251b1f7210 */ /* 0x000fe400007fe4ff */
[----:B------:R-:W-:-:S02]  /*42e0*/  PLOP3.LUT P4, PT, PT, PT, PT, 0x8, 0x0 ;  /* 0x000000000000781c */ /* 0x000fc40003f8e170 */
[----:B------:R-:W-:Y:S02]  /*42f0*/  IADD3 R21, R21, 0x1, RZ ;  /* 0x0000000115157810 */ /* 0x000fe40007ffe0ff */
[----:B-1----:R-:W-:Y:S01]  /*4300*/  IADD3 R10, R26, 0x14, RZ ;  /* 0x000000141a0a7810 */ /* 0x002fe20007ffe0ff */
[-C--:B--2---:R-:W-:Y:S02]  /*4310*/  FFMA.FTZ R8, R12, R34.reuse, R33 ;  /* 0x000000220c087223 */ /* 0x084fe40000010021 */
[-C--:B------:R-:W-:Y:S02]  /*4320*/  FFMA.FTZ R7, R13, R34.reuse, R32 ;  /* 0x000000220d077223 */ /* 0x080fe40000010020 */
[-C--:B------:R-:W-:Y:S02]  /*4330*/  FFMA.FTZ R6, R14, R34.reuse, R29 ;  /* 0x000000220e067223 */ /* 0x080fe4000001001d */
[-C--:B------:R-:W-:Y:S02]  /*4340*/  FFMA.FTZ R5, R15, R34.reuse, R28 ;  /* 0x000000220f057223 */ /* 0x080fe4000001001c */
[----:B---3--:R-:W-:-:S02]  /*4350*/  FFMA.FTZ R4, R16, R34, R25 ;  /* 0x0000002210047223 */ /* 0x008fc40000010019 */
[-C--:B------:R-:W-:Y:S02]  /*4360*/  FFMA.FTZ R3, R17, R34.reuse, R20 ;  /* 0x0000002211037223 */ /* 0x080fe40000010014 */
[-C--:B------:R-:W-:Y:S02]  /*4370*/  FFMA.FTZ R2, R18, R34.reuse, R9 ;  /* 0x0000002212027223 */ /* 0x080fe40000010009 */
[----:B------:R-:W-:Y:S02]  /*4380*/  FFMA.FTZ R0, R19, R34, R0 ;  /* 0x0000002213007223 */ /* 0x000fe40000010000 */
.L_x_524:
[----:B------:R-:W-:-:S13]  /*4390*/  ISETP.LT.OR P4, PT, R21, c[0x0][0x314], P4 ;  /* 0x0000c50015007a0c */ /* 0x000fda0002781670 */
[----:B------:R-:W-:Y:S05]  /*43a0*/  @!P4 BRA `(.L_x_521) ;  /* 0x000000f00000c947 */ /* 0x000fea0003800000 */
[----:B------:R-:W-:Y:S01]  /*43b0*/  ISETP.GE.AND P0, PT, R23, R22, PT ;  /* 0x000000161700720c */ /* 0x000fe20003f06270 */
[----:B------:R-:W-:-:S12]  /*43c0*/  BSSY B0, `(.L_x_525) ;  /* 0x0000004000007945 */ /* 0x000fd80003800000 */
[----:B------:R-:W-:Y:S05]  /*43d0*/  @P0 BRA `(.L_x_526) ;  /* 0x0000002000000947 */ /* 0x000fea0003800000 */
[----:B------:R0:W5:Y:S04]  /*43e0*/  LDG.E.128 R12, [R30.64+-0x200] ;  /* 0xfffe000a1e0c7981 */ /* 0x000168000c1e1d00 */
[----:B------:R0:W5:Y:S02]  /*43f0*/  LDG.E.128 R16, [R30.64] ;  /* 0x0000000a1e107981 */ /* 0x000164000c1e1d00 */
.L_x_526:
[----:B------:R-:W-:Y:S05]  /*4400*/  BSYNC B0 ;  /* 0x0000000000007941 */ /* 0x000fea0003800000 */
.L_x_525:
        /* <DEDUP_REMOVED lines=9> */
.L_x_521:
        /* <DEDUP_REMOVED lines=74> */
[----:B------:R-:W-:-:S03]  /*4940*/  IADD3 R7, R24, 0x80, RZ ;  /* 0x0000008018077810 */ /* 0x000fc60007ffe0ff */
[----:B------:R-:W-:Y:S01]  /*4950*/  IMAD.IADD R6, R3, 0x1, R0 ;  /* 0x0000000103067824 */ /* 0x000fe200078e0200 */
[CC--:B------:R-:W-:Y:S02]  /*4960*/  IADD3 R0, P1, R24.reuse, R2.reuse, RZ ;  /* 0x0000000218007210 */ /* 0x0c0fe40007f3e0ff */
[C---:B------:R-:W-:Y:S02]  /*4970*/  IADD3 R2, P0, R7.reuse, R2, RZ ;  /* 0x0000000207027210 */ /* 0x040fe40007f1e0ff */
[-C--:B------:R-:W-:Y:S02]  /*4980*/  LEA.HI.X.SX32 R3, R24, R6.reuse, 0x1, P1 ;  /* 0x0000000618037211 */ /* 0x080fe400008f0eff */
[----:B------:R-:W-:Y:S02]  /*4990*/  LEA.HI.X.SX32 R7, R7, R6, 0x1, P0 ;  /* 0x0000000607077211 */ /* 0x000fe400000f0eff */
[----:B------:R-:W-:Y:S02]  /*49a0*/  LEA R10, P1, R0, c[0x0][0x1d0], 0x1 ;  /* 0x00007400000a7a11 */ /* 0x000fe400078208ff */
[----:B------:R-:W-:-:S02]  /*49b0*/  LEA R6, P0, R2, c[0x0][0x1d0], 0x1 ;  /* 0x0000740002067a11 */ /* 0x000fc400078008ff */
[----:B------:R-:W-:Y:S02]  /*49c0*/  LEA.HI.X R11, R0, c[0x0][0x1d4], R3, 0x1, P1 ;  /* 0x00007500000b7a11 */ /* 0x000fe400008f0c03 */
[----:B------:R-:W-:-:S03]  /*49d0*/  LEA.HI.X R7, R2, c[0x0][0x1d4], R7, 0x1, P0 ;  /* 0x0000750002077a11 */ /* 0x000fc600000f0c07 */
[----:B------:R-:W-:Y:S04]  /*49e0*/  STG.E.64 [R10.64], R8 ;  /* 0x000000080a007986 */ /* 0x000fe8000c101b0a */
[----:B------:R-:W-:Y:S01]  /*49f0*/  STG.E.64 [R6.64], R4 ;  /* 0x0000000406007986 */ /* 0x000fe2000c101b0a */
[----:B------:R-:W-:Y:S05]  /*4a00*/  EXIT ;  /* 0x000000000000794d */ /* 0x000fea0003800000 */
        .weak           $__internal_10_$__cuda_sm20_div_s64
        .type           $__internal_10_$__cuda_sm20_div_s64,@function
        .size           $__internal_10_$__cuda_sm20_div_s64,(.L_x_4870 - $__internal_10_$__cuda_sm20_div_s64)
$__internal_10_$__cuda_sm20_div_s64:
        /* <DEDUP_REMOVED lines=83> */
[----:B------:R-:W-:Y:S06]  /*4f40*/  RET.REL.NODEC R26 `(_ZN5flash32flash_fwd_splitkv_combine_kernelI23Flash_fwd_kernel_traitsILi256ELi64ELi64ELi4ELb0ELb0EN7cutlass10bfloat16_tE19Flash_kernel_traitsILi256ELi64ELi64ELi4ES3_EELi4ELi4ELb1EEEvNS_16Flash_fwd_paramsE) ;  /* 0xffffb0b01a007950 */ /* 0x000fec0003c3ffff */
.L_x_527:
        /* <DEDUP_REMOVED lines=11> */
.L_x_4870:


//--------------------- .text._ZN5flash32flash_fwd_splitkv_combine_kernelI23Flash_fwd_kernel_traitsILi256ELi64ELi64ELi4ELb0ELb0EN7cutlass10bfloat16_tE19Flash_kernel_traitsILi256ELi64ELi64ELi4ES3_EELi4ELi3ELb1EEEvNS_16Flash_fwd_paramsE --------------------------
	.section	.text._ZN5flash32flash_fwd_splitkv_combine_kernelI23Flash_fwd_kernel_traitsILi256ELi64ELi64ELi4ELb0ELb0EN7cutlass10bfloat16_tE19Flash_kernel_traitsILi256ELi64ELi64ELi4ES3_EELi4ELi3ELb1EEEvNS_16Flash_fwd_paramsE,"ax",@progbits
	.sectioninfo	@"SHI_REGISTERS=52"
	.align	128
        .global         _ZN5flash32flash_fwd_splitkv_combine_kernelI23Flash_fwd_kernel_traitsILi256ELi64ELi64ELi4ELb0ELb0EN7cutlass10bfloat16_tE19Flash_kernel_traitsILi256ELi64ELi64ELi4ES3_EELi4ELi3ELb1EEEvNS_16Flash_fwd_paramsE
        .type           _ZN5flash32flash_fwd_splitkv_combine_kernelI23Flash_fwd_kernel_traitsILi256ELi64ELi64ELi4ELb0ELb0EN7cutlass10bfloat16_tE19Flash_kernel_traitsILi256ELi64ELi64ELi4ES3_EELi4ELi3ELb1EEEvNS_16Flash_fwd_paramsE,@function
        .size           _ZN5flash32flash_fwd_splitkv_combine_kernelI23Flash_fwd_kernel_traitsILi256ELi64ELi64ELi4ELb0ELb0EN7cutlass10bfloat16_tE19Flash_kernel_traitsILi256ELi64ELi64ELi4ES3_EELi4ELi3ELb1EEEvNS_16Flash_fwd_paramsE,(.L_x_4871 - _ZN5flash32flash_fwd_splitkv_combine_kernelI23Flash_fwd_kernel_traitsILi256ELi64ELi64ELi4ELb0ELb0EN7cutlass10bfloat16_tE19Flash_kernel_traitsILi256ELi64ELi64ELi4ES3_EELi4ELi3ELb1EEEvNS_16Flash_fwd_paramsE)
        .other          _ZN5flash32flash_fwd_splitkv_combine_kernelI23Flash_fwd_kernel_traitsILi256ELi64ELi64ELi4ELb0ELb0EN7cutlass10bfloat16_tE19Flash_kernel_traitsILi256ELi64ELi64ELi4ES3_EELi4ELi3ELb1EEEvNS_16Flash_fwd_paramsE,@"STO_CUDA_ENTRY STV_DEFAULT"
_ZN5flash32flash_fwd_splitkv_combine_kernelI23Flash_fwd_kernel_traitsILi256ELi64ELi64ELi4ELb0ELb0EN7cutlass10bfloat16_tE19Flash_kernel_traitsILi256ELi64ELi64ELi4ES3_EELi4ELi3ELb1EEEvNS_16Flash_fwd_paramsE:
.text._ZN5flash32flash_fwd_splitkv_combine_kernelI23Flash_fwd_kernel_traitsILi256ELi64ELi64ELi4ELb0ELb0EN7cutlass10bfloat16_tE19Flash_kernel_traitsILi256ELi64ELi64ELi4ES3_EELi4ELi3ELb1EEEvNS_16Flash_fwd_paramsE:
        /* <DEDUP_REMOVED lines=23> */
[----:B------:R-:W-:Y:S05]  /*0170*/  CALL.REL.NOINC `($__internal_11_$__cuda_sm20_div_s64) ;  /* 0x0000485000007944 */ /* 0x000fea0003c00000 */
[----:B------:R-:W-:Y:S05]  /*0180*/  BRA `(.L_x_529) ;  /* 0x0000013000007947 */ /* 0x000fea0003800000 */
.L_x_528:
        /* <DEDUP_REMOVED lines=19> */
.L_x_529:
        /* <DEDUP_REMOVED lines=12> */
[----:B------:R-:W-:Y:S05]  /*0380*/  CALL.REL.NOINC `($__internal_11_$__cuda_sm20_div_s64) ;  /* 0x0000464000007944 */ /* 0x000fea0003c00000 */
[----:B------:R-:W-:Y:S02]  /*0390*/  MOV R8, R20 ;  /* 0x0000001400087202 */ /* 0x000fe40000000f00 */
[----:B------:R-:W-:Y:S01]  /*03a0*/  MOV R9, R21 ;  /* 0x0000001500097202 */ /* 0x000fe20000000f00 */
[----:B------:R-:W-:Y:S05]  /*03b0*/  BRA `(.L_x_532) ;  /* 0x0000013000007947 */ /* 0x000fea0003800000 */
.L_x_531:
        /* <DEDUP_REMOVED lines=19> */
.L_x_532:
[----:B------:R-:W-:Y:S05]  /*04f0*/  BSYNC B0 ;  /* 0x0000000000007941 */ /* 0x000fea0003800000 */
.L_x_530:
        /* <DEDUP_REMOVED lines=43> */
.L_x_534:
        /* <DEDUP_REMOVED lines=19> */
.L_x_535:
[----:B------:R-:W-:Y:S05]  /*08e0*/  BSYNC B0 ;  /* 0x0000000000007941 */ /* 0x000fea0003800000 */
.L_x_533:
        /* <DEDUP_REMOVED lines=74> */
[----:B------:R-:W-:Y:S02]  /*0d90*/  MOV R32, R20 ;  /* 0x0000001400207202 */ /* 0x000fe40000000f00 */
[----:B------:R-:W-:Y:S01]  /*0da0*/  MOV R33, R21 ;  /* 0x0000001500217202 */ /* 0x000fe20000000f00 */
[----:B------:R-:W-:Y:S05]  /*0db0*/  BRA `(.L_x_538) ;  /* 0x0000013000007947 */ /* 0x000fea0003800000 */
.L_x_537:
        /* <DEDUP_REMOVED lines=19> */
.L_x_538:
[----:B------:R-:W-:Y:S05]  /*0ef0*/  BSYNC B0 ;  /* 0x0000000000007941 */ /* 0x000fea0003800000 */
.L_x_536:
        /* <DEDUP_REMOVED lines=41> */
.L_x_540:
        /* <DEDUP_REMOVED lines=19> */
.L_x_541:
[----:B------:R-:W-:Y:S05]  /*12c0*/  BSYNC B0 ;  /* 0x0000000000007941 */ /* 0x000fea0003800000 */
.L_x_539:
        /* <DEDUP_REMOVED lines=131> */
.L_x_543:
[----:B------:R-:W-:Y:S05]  /*1b00*/  BSYNC B0 ;  /* 0x0000000000007941 */ /* 0x000fea0003800000 */
.L_x_542:
        /* <DEDUP_REMOVED lines=91> */
.L_x_548:
        /* <DEDUP_REMOVED lines=22> */
.L_x_549:
[----:B------:R-:W-:Y:S05]  /*2220*/  BSYNC B0 ;  /* 0x0000000000007941 */ /* 0x000fea0003800000 */
.L_x_547:
[----:B------:R-:W-:Y:S01]  /*2230*/  LOP3.LUT R19, R17, R0, RZ, 0xfc, !PT ;  /* 0x0000000011137212 */ /* 0x000fe200078efcff */
[----:B------:R-:W-:Y:S03]  /*2240*/  BSSY B0, `(.L_x_550) ;  /* 0x0000028000007945 */ /* 0x000fe60003800000 */
[----:B------:R-:W-:-:S13]  /*2250*/  ISETP.NE.U32.AND P0, PT, R19, RZ, PT ;  /* 0x000000ff1300720c */ /* 0x000fda0003f05070 */
[----:B------:R-:W-:Y:S05]  /*2260*/  @!P0 BRA `(.L_x_551) ;  /* 0x000000f000008947 */ /* 0x000fea0003800000 */
[----:B------:R-:W-:Y:S01]  /*2270*/  IMAD.MOV.U32 R24, RZ, RZ, R30 ;  /* 0x000000ffff187224 */ /* 0x000fe200078e001e */
[----:B------:R-:W-:Y:S02]  /*2280*/  MOV R23, R0 ;  /* 0x0000000000177202 */ /* 0x000fe40000000f00 */
[----:B------:R-:W-:Y:S02]  /*2290*/  MOV R22, 0x22b0 ;  /* 0x000022b000167802 */ /* 0x000fe40000000f00 */
[----:B------:R-:W-:Y:S05]  /*22a0*/  CALL.REL.NOINC `($__internal_11_$__cuda_sm20_div_s64) ;  /* 0x0000272000007944 */ /* 0x000fea0003c00000 */
        /* <DEDUP_REMOVED lines=11> */
.L_x_551:
        /* <DEDUP_REMOVED lines=22> */
.L_x_552:
[----:B------:R-:W-:Y:S05]  /*24c0*/  BSYNC B0 ;  /* 0x0000000000007941 */ /* 0x000fea0003800000 */
.L_x_550:
        /* <DEDUP_REMOVED lines=11> */
[----:B------:R-:W-:Y:S05]  /*2580*/  CALL.REL.NOINC `($__internal_11_$__cuda_sm20_div_s64) ;  /* 0x0000244000007944 */ /* 0x000fea0003c00000 */
[----:B------:R-:W-:-:S04]  /*2590*/  IADD3 R17, P0, RZ, -R20, RZ ;  /* 0x80000014ff117210 */ /* 0x000fc80007f1e0ff */
[----:B------:R-:W-:Y:S01]  /*25a0*/  IADD3.X R18, RZ, ~R21, RZ, P0, !PT ;  /* 0x80000015ff127210 */ /* 0x000fe200007fe4ff */
[----:B------:R-:W-:-:S04]  /*25b0*/  IMAD.WIDE.U32 R36, R5, R17, R36 ;  /* 0x0000001105247225 */ /* 0x000fc800078e0024 */
[----:B------:R-:W-:-:S04]  /*25c0*/  IMAD R18, R18, R5, RZ ;  /* 0x0000000512127224 */ /* 0x000fc800078e02ff */
[----:B------:R-:W-:-:S05]  /*25d0*/  IMAD R4, R4, R17, R18 ;  /* 0x0000001104047224 */ /* 0x000fca00078e0212 */
[----:B------:R-:W-:Y:S01]  /*25e0*/  IADD3 R4, R37, R4, RZ ;  /* 0x0000000425047210 */ /* 0x000fe20007ffe0ff */
[----:B------:R-:W-:Y:S05]  /*25f0*/  BRA `(.L_x_555) ;  /* 0x0000016000007947 */ /* 0x000fea0003800000 */
.L_x_554:
        /* <DEDUP_REMOVED lines=22> */
.L_x_555:
[----:B------:R-:W-:Y:S05]  /*2760*/  BSYNC B0 ;  /* 0x0000000000007941 */ /* 0x000fea0003800000 */
.L_x_553:
        /* <DEDUP_REMOVED lines=38> */
[----:B------:R-:W-:Y:S05]  /*29d0*/  CALL.REL.NOINC `($__internal_11_$__cuda_sm20_div_s64) ;  /* 0x00001ff000007944 */ /* 0x000fea0003c00000 */
        /* <DEDUP_REMOVED lines=12> */
.L_x_557:
        /* <DEDUP_REMOVED lines=23> */
.L_x_558:
[----:B------:R-:W-:Y:S05]  /*2c10*/  BSYNC B0 ;  /* 0x0000000000007941 */ /* 0x000fea0003800000 */
.L_x_556:
        /* <DEDUP_REMOVED lines=19> */
.L_x_560:
        /* <DEDUP_REMOVED lines=22> */
.L_x_561:
[----:B------:R-:W-:Y:S05]  /*2eb0*/  BSYNC B0 ;  /* 0x0000000000007941 */ /* 0x000fea0003800000 */
.L_x_559:
        /* <DEDUP_REMOVED lines=20> */
.L_x_563:
        /* <DEDUP_REMOVED lines=23> */
.L_x_564:
[----:B------:R-:W-:Y:S05]  /*3170*/  BSYNC B0 ;  /* 0x0000000000007941 */ /* 0x000fea0003800000 */
.L_x_562:
        /* <DEDUP_REMOVED lines=25> */
[----:B------:R-:W-:Y:S05]  /*3310*/  CALL.REL.NOINC `($__internal_11_$__cuda_sm20_div_s64) ;  /* 0x000016b000007944 */ /* 0x000fea0003c00000 */
        /* <DEDUP_REMOVED lines=12> */
.L_x_566:
        /* <DEDUP_REMOVED lines=23> */
.L_x_567:
[----:B------:R-:W-:Y:S05]  /*3550*/  BSYNC B0 ;  /* 0x0000000000007941 */ /* 0x000fea0003800000 */
.L_x_565:
        /* <DEDUP_REMOVED lines=29> */
.L_x_569:
        /* <DEDUP_REMOVED lines=23> */
.L_x_570:
[----:B------:R-:W-:Y:S05]  /*38a0*/  BSYNC B0 ;  /* 0x0000000000007941 */ /* 0x000fea0003800000 */
.L_x_568:
        /* <DEDUP_REMOVED lines=20> */
.L_x_546:
[----:B------:R-:W-:-:S04]  /*39f0*/  LEA R2, P0, R36, c[0x0][0x200], 0x2 ;  /* 0x0000800024027a11 */ /* 0x000fc800078010ff */
[----:B------:R-:W-:-:S05]  /*3a00*/  LEA.HI.X R3, R36, c[0x0][0x204], R37, 0x2, P0 ;  /* 0x0000810024037a11 */ /* 0x000fca00000f1425 */
[----:B------:R0:W-:Y:S04]  /*3a10*/  STG.E [R2.64], R28 ;  /* 0x0000001c02007986 */ /* 0x0001e8000c10190a */
.L_x_545:
[----:B------:R-:W-:Y:S05]  /*3a20*/  BSYNC B1 ;  /* 0x0000000000017941 */ /* 0x000fea0003800000 */
.L_x_544:
        /* <DEDUP_REMOVED lines=54> */
.L_x_573:
        /* <DEDUP_REMOVED lines=57> */
.L_x_572:
        /* <DEDUP_REMOVED lines=35> */
.L_x_574:
[----:B------:R-:W-:-:S13]  /*4350*/  ISETP.LT.OR P4, PT, R21, c[0x0][0x314], P4 ;  /* 0x0000c50015007a0c */ /* 0x000fda0002781670 */
[----:B------:R-:W-:Y:S05]  /*4360*/  @!P4 BRA `(.L_x_571) ;  /* 0x000000f00000c947 */ /* 0x000fea0003800000 */
[----:B------:R-:W-:Y:S01]  /*4370*/  ISETP.GE.AND P0, PT, R23, R22, PT ;  /* 0x000000161700720c */ /* 0x000fe20003f06270 */
[----:B------:R-:W-:-:S12]  /*4380*/  BSSY B0, `(.L_x_575) ;  /* 0x0000004000007945 */ /* 0x000fd80003800000 */
[----:B------:R-:W-:Y:S05]  /*4390*/  @P0 BRA `(.L_x_576) ;  /* 0x0000002000000947 */ /* 0x000fea0003800000 */
[----:B------:R0:W5:Y:S04]  /*43a0*/  LDG.E.128 R12, [R30.64+-0x200] ;  /* 0xfffe000a1e0c7981 */ /* 0x000168000c1e1d00 */
[----:B------:R0:W5:Y:S02]  /*43b0*/  LDG.E.128 R16, [R30.64] ;  /* 0x0000000a1e107981 */ /* 0x000164000c1e1d00 */
.L_x_576:
[----:B------:R-:W-:Y:S05]  /*43c0*/  BSYNC B0 ;  /* 0x0000000000007941 */ /* 0x000fea0003800000 */
.L_x_575:
        /* <DEDUP_REMOVED lines=9> */
.L_x_571:
        /* <DEDUP_REMOVED lines=87> */
        .weak           $__internal_11_$__cuda_sm20_div_s64
        .type           $__internal_11_$__cuda_sm20_div_s64,@function
        .size           $__internal_11_$__cuda_sm20_div_s64,(.L_x_4871 - $__internal_11_$__cuda_sm20_div_s64)
$__internal_11_$__cuda_sm20_div_s64:
        /* <DEDUP_REMOVED lines=83> */
[----:B------:R-:W-:Y:S06]  /*4f00*/  RET.REL.NODEC R26 `(_ZN5flash32flash_fwd_splitkv_combine_kernelI23Flash_fwd_kernel_traitsILi256ELi64ELi64ELi4ELb0ELb0EN7cutlass10bfloat16_tE19Flash_kernel_traitsILi256ELi64ELi64ELi4ES3_EELi4ELi3ELb1EEEvNS_16Flash_fwd_paramsE) ;  /* 0xffffb0f01a007950 */ /* 0x000fec0003c3ffff */
.L_x_577:
        /* <DEDUP_REMOVED lines=15> */
.L_x_4871:


//--------------------- .text._ZN5flash32flash_fwd_splitkv_combine_kernelI23Flash_fwd_kernel_traitsILi256ELi64ELi64ELi4ELb0ELb0EN7cutlass10bfloat16_tE19Flash_kernel_traitsILi256ELi64ELi64ELi4ES3_EELi4ELi2ELb1EEEvNS_16Flash_fwd_paramsE --------------------------
	.section	.text._ZN5flash32flash_fwd_splitkv_combine_kernelI23Flash_fwd_kernel_traitsILi256ELi64ELi64ELi4ELb0ELb0EN7cutlass10bfloat16_tE19Flash_kernel_traitsILi256ELi64ELi64ELi4ES3_EELi4ELi2ELb1EEEvNS_16Flash_fwd_paramsE,"ax",@progbits
	.sectioninfo	@"SHI_REGISTERS=54"
	.align	128
        .global         _ZN5flash32flash_fwd_splitkv_combine_kernelI23Flash_fwd_kernel_traitsILi256ELi64ELi64ELi4ELb0ELb0EN7cutlass10bfloat16_tE19Flash_kernel_traitsILi256ELi64ELi64ELi4ES3_EELi4ELi2ELb1EEEvNS_16Flash_fwd_paramsE
        .type           _ZN5flash32flash_fwd_splitkv_combine_kernelI23Flash_fwd_kernel_traitsILi256ELi64ELi64ELi4ELb0ELb0EN7cutlass10bfloat16_tE19Flash_kernel_traitsILi256ELi64ELi64ELi4ES3_EELi4ELi2ELb1EEEvNS_16Flash_fwd_paramsE,@function
        .size           _ZN5flash32flash_fwd_splitkv_combine_kernelI23Flash_fwd_kernel_traitsILi256ELi64ELi64ELi4ELb0ELb0EN7cutlass10bfloat16_tE19Flash_kernel_traitsILi256ELi64ELi64ELi4ES3_EELi4ELi2ELb1EEEvNS_16Flash_fwd_paramsE,(.L_x_4872 - _ZN5flash32flash_fwd_splitkv_combine_kernelI23Flash_fwd_kernel_traitsILi256ELi64ELi64ELi4ELb0ELb0EN7cutlass10bfloat16_tE19Flash_kernel_traitsILi256ELi64ELi64ELi4ES3_EELi4ELi2ELb1EEEvNS_16Flash_fwd_paramsE)
        .other          _ZN5flash32flash_fwd_splitkv_combine_kernelI23Flash_fwd_kernel_traitsILi256ELi64ELi64ELi4ELb0ELb0EN7cutlass10bfloat16_tE19Flash_kernel_traitsILi256ELi64ELi64ELi4ES3_EELi4ELi2ELb1EEEvNS_16Flash_fwd_paramsE,@"STO_CUDA_ENTRY STV_DEFAULT"
_ZN5flash32flash_fwd_splitkv_combine_kernelI23Flash_fwd_kernel_traitsILi256ELi64ELi64ELi4ELb0ELb0EN7cutlass10bfloat16_tE19Flash_kernel_traitsILi256ELi64ELi64ELi4ES3_EELi4ELi2ELb1EEEvNS_16Flash_fwd_paramsE:
.text._ZN5flash32flash_fwd_splitkv_combine_kernelI23Flash_fwd_kernel_traitsILi256ELi64ELi64ELi4ELb0ELb0EN7cutlass10bfloat16_tE19Flash_kernel_traitsILi256ELi64ELi64ELi4ES3_EELi4ELi2ELb1EEEvNS_16Flash_fwd_paramsE:
        /* <DEDUP_REMOVED lines=23> */
[----:B------:R-:W-:Y:S05]  /*0170*/  CALL.REL.NOINC `($__internal_12_$__cuda_sm20_div_s64) ;  /* 0x0000479000007944 */ /* 0x000fea0003c00000 */
[----:B------:R-:W-:Y:S01]  /*0180*/  MOV R24, R0 ;  /* 0x0000000000187202 */ /* 0x000fe20000000f00 */
[----:B------:R-:W-:Y:S05]  /*0190*/  BRA `(.L_x_579) ;  /* 0x0000013000007947 */ /* 0x000fea0003800000 */
.L_x_578:
        /* <DEDUP_REMOVED lines=19> */
.L_x_579:
        /* <DEDUP_REMOVED lines=10> */
[----:B------:R-:W-:Y:S05]  /*0370*/  CALL.REL.NOINC `($__internal_12_$__cuda_sm20_div_s64) ;  /* 0x0000459000007944 */ /* 0x000fea0003c00000 */
[----:B------:R-:W-:Y:S02]  /*0380*/  MOV R12, R0 ;  /* 0x00000000000c7202 */ /* 0x000fe40000000f00 */
[----:B------:R-:W-:Y:S01]  /*0390*/  MOV R13, R25 ;  /* 0x00000019000d7202 */ /* 0x000fe20000000f00 */
[----:B------:R-:W-:Y:S05]  /*03a0*/  BRA `(.L_x_582) ;  /* 0x0000013000007947 */ /* 0x000fea0003800000 */
.L_x_581:
        /* <DEDUP_REMOVED lines=19> */
.L_x_582:
[----:B------:R-:W-:Y:S05]  /*04e0*/  BSYNC B0 ;  /* 0x0000000000007941 */ /* 0x000fea0003800000 */
.L_x_580:
        /* <DEDUP_REMOVED lines=44> */
.L_x_584:
        /* <DEDUP_REMOVED lines=19> */
.L_x_585:
[----:B------:R-:W-:Y:S05]  /*08e0*/  BSYNC B0 ;  /* 0x0000000000007941 */ /* 0x000fea0003800000 */
.L_x_583:
        /* <DEDUP_REMOVED lines=71> */
[----:B------:R-:W-:Y:S05]  /*0d60*/  CALL.REL.NOINC `($__internal_12_$__cuda_sm20_div_s64) ;  /* 0x00003ba000007944 */ /* 0x000fea0003c00000 */
[----:B------:R-:W-:Y:S02]  /*0d70*/  MOV R32, R0 ;  /* 0x0000000000207202 */ /* 0x000fe40000000f00 */
[----:B------:R-:W-:Y:S01]  /*0d80*/  MOV R33, R25 ;  /* 0x0000001900217202 */ /* 0x000fe20000000f00 */
[----:B------:R-:W-:Y:S05]  /*0d90*/  BRA `(.L_x_588) ;  /* 0x0000013000007947 */ /* 0x000fea0003800000 */
.L_x_587:
        /* <DEDUP_REMOVED lines=19> */
.L_x_588:
[----:B------:R-:W-:Y:S05]  /*0ed0*/  BSYNC B0 ;  /* 0x0000000000007941 */ /* 0x000fea0003800000 */
.L_x_586:
        /* <DEDUP_REMOVED lines=42> */
.L_x_590:
        /* <DEDUP_REMOVED lines=19> */
.L_x_591:
[----:B------:R-:W-:Y:S05]  /*12b0*/  BSYNC B0 ;  /* 0x0000000000007941 */ /* 0x000fea0003800000 */
.L_x_589:
        /* <DEDUP_REMOVED lines=132> */
.L_x_593:
[----:B------:R-:W-:Y:S05]  /*1b00*/  BSYNC B0 ;  /* 0x0000000000007941 */ /* 0x000fea0003800000 */
.L_x_592:
        /* <DEDUP_REMOVED lines=81> */
.L_x_598:
        /* <DEDUP_REMOVED lines=22> */
.L_x_599:
[----:B------:R-:W-:Y:S05]  /*2180*/  BSYNC B0 ;  /* 0x0000000000007941 */ /* 0x000fea0003800000 */
.L_x_597:
        /* <DEDUP_REMOVED lines=8> */
[----:B------:R-:W-:Y:S05]  /*2210*/  CALL.REL.NOINC `($__internal_12_$__cuda_sm20_div_s64) ;  /* 0x000026f000007944 */ /* 0x000fea0003c00000 */
        /* <DEDUP_REMOVED lines=10> */
.L_x_601:
        /* <DEDUP_REMOVED lines=22> */
.L_x_602:
[----:B------:R-:W-:Y:S05]  /*2420*/  BSYNC B0 ;  /* 0x0000000000007941 */ /* 0x000fea0003800000 */
.L_x_600:
        /* <DEDUP_REMOVED lines=11> */
[----:B------:R-:W-:Y:S05]  /*24e0*/  CALL.REL.NOINC `($__internal_12_$__cuda_sm20_div_s64) ;  /* 0x0000242000007944 */ /* 0x000fea0003c00000 */
        /* <DEDUP_REMOVED lines=9> */
.L_x_604:
        /* <DEDUP_REMOVED lines=22> */
.L_x_605:
[----:B------:R-:W-:Y:S05]  /*26e0*/  BSYNC B0 ;  /* 0x0000000000007941 */ /* 0x000fea0003800000 */
.L_x_603:
        /* <DEDUP_REMOVED lines=50> */
.L_x_607:
        /* <DEDUP_REMOVED lines=23> */
.L_x_608:
[----:B------:R-:W-:Y:S05]  /*2b80*/  BSYNC B0 ;  /* 0x0000000000007941 */ /* 0x000fea0003800000 */
.L_x_606:
        /* <DEDUP_REMOVED lines=19> */
.L_x_610:
        /* <DEDUP_REMOVED lines=22> */
.L_x_611:
[----:B------:R-:W-:Y:S05]  /*2e20*/  BSYNC B0 ;  /* 0x0000000000007941 */ /* 0x000fea0003800000 */
.L_x_609:
        /* <DEDUP_REMOVED lines=21> */
.L_x_613:
        /* <DEDUP_REMOVED lines=23> */
.L_x_614:
[----:B------:R-:W-:Y:S05]  /*30f0*/  BSYNC B0 ;  /* 0x0000000000007941 */ /* 0x000fea0003800000 */
.L_x_612:
        /* <DEDUP_REMOVED lines=38> */
.L_x_616:
        /* <DEDUP_REMOVED lines=23> */
.L_x_617:
[----:B------:R-:W-:Y:S05]  /*34d0*/  BSYNC B0 ;  /* 0x0000000000007941 */ /* 0x000fea0003800000 */
.L_x_615:
        /* <DEDUP_REMOVED lines=27> */
.L_x_619:
        /* <DEDUP_REMOVED lines=23> */
.L_x_620:
[----:B------:R-:W-:Y:S05]  /*3800*/  BSYNC B0 ;  /* 0x0000000000007941 */ /* 0x000fea0003800000 */
.L_x_618:
        /* <DEDUP_REMOVED lines=20> */
.L_x_596:
[----:B------:R-:W-:-:S04]  /*3950*/  LEA R2, P0, R34, c[0x0][0x200], 0x2 ;  /* 0x0000800022027a11 */ /* 0x000fc800078010ff */
[----:B------:R-:W-:-:S05]  /*3960*/  LEA.HI.X R3, R34, c[0x0][0x204], R35, 0x2, P0 ;  /* 0x0000810022037a11 */ /* 0x000fca00000f1423 */
[----:B------:R0:W-:Y:S04]  /*3970*/  STG.E [R2.64], R28 ;  /* 0x0000001c02007986 */ /* 0x0001e8000c10190a */
.L_x_595:
[----:B------:R-:W-:Y:S05]  /*3980*/  BSYNC B1 ;  /* 0x0000000000017941 */ /* 0x000fea0003800000 */
.L_x_594:
        /* <DEDUP_REMOVED lines=9> */
[----:B------:R-:W-:-:S04]  /*3a20*/  LOP3.LUT R3, R9, 0x3fffffe0, RZ, 0xc0, !PT ;  /* 0x3fffffe009037812 */ /* 0x000fc800078ec0ff */
[----:B------:R-:W-:Y:S01]  /*3a30*/  ISETP.GE.AND P0, PT, R0, c[0x0][0x314], PT ;  /* 0x0000c50000007a0c */ /* 0x000fe20003f06270 */
[----:B------:R-:W-:-:S03]  /*3a40*/  IMAD.MOV.U32 R0, RZ, RZ, RZ ;  /* 0x000000ffff007224 */ /* 0x000fc600078e00ff */
        /* <DEDUP_REMOVED lines=9> */
[----:B------:R-:W-:Y:S01]  /*3ae0*/  ISETP.GE.AND P0, PT, R20, 0x1, PT ;  /* 0x000000011400780c */ /* 0x000fe20003f06270 */
[----:B0-----:R-:W-:Y:S01]  /*3af0*/  CS2R R6, SRZ ;  /* 0x0000000000067805 */ /* 0x001fe2000001ff00 */
[----:B------:R-:W-:-:S11]  /*3b00*/  SHF.R.S32.HI R23, RZ, 0x5, R9 ;  /* 0x00000005ff177819 */ /* 0x000fd60000011409 */
        /* <DEDUP_REMOVED lines=28> */
.L_x_623:
        /* <DEDUP_REMOVED lines=57> */
.L_x_622:
        /* <DEDUP_REMOVED lines=35> */
.L_x_624:
[----:B------:R-:W-:-:S13]  /*4290*/  ISETP.LT.OR P4, PT, R21, c[0x0][0x314], P4 ;  /* 0x0000c50015007a0c */ /* 0x000fda0002781670 */
[----:B------:R-:W-:Y:S05]  /*42a0*/  @!P4 BRA `(.L_x_621) ;  /* 0x000000f00000c947 */ /* 0x000fea0003800000 */
[----:B------:R-:W-:Y:S01]  /*42b0*/  ISETP.GE.AND P0, PT, R23, R22, PT ;  /* 0x000000161700720c */ /* 0x000fe20003f06270 */
[----:B------:R-:W-:-:S12]  /*42c0*/  BSSY B0, `(.L_x_625) ;  /* 0x0000004000007945 */ /* 0x000fd80003800000 */
[----:B------:R-:W-:Y:S05]  /*42d0*/  @P0 BRA `(.L_x_626) ;  /* 0x0000002000000947 */ /* 0x000fea0003800000 */
[----:B------:R0:W5:Y:S04]  /*42e0*/  LDG.E.128 R12, [R30.64+-0x200] ;  /* 0xfffe000a1e0c7981 */ /* 0x000168000c1e1d00 */
[----:B------:R0:W5:Y:S02]  /*42f0*/  LDG.E.128 R16, [R30.64] ;  /* 0x0000000a1e107981 */ /* 0x000164000c1e1d00 */
.L_x_626:
[----:B------:R-:W-:Y:S05]  /*4300*/  BSYNC B0 ;  /* 0x0000000000007941 */ /* 0x000fea0003800000 */
.L_x_625:
        /* <DEDUP_REMOVED lines=9> */
.L_x_621:
        /* <DEDUP_REMOVED lines=87> */
        .weak           $__internal_12_$__cuda_sm20_div_s64
        .type           $__internal_12_$__cuda_sm20_div_s64,@function
        .size           $__internal_12_$__cuda_sm20_div_s64,(.L_x_4872 - $__internal_12_$__cuda_sm20_div_s64)
$__internal_12_$__cuda_sm20_div_s64:
        /* <DEDUP_REMOVED lines=83> */
[----:B------:R-:W-:Y:S06]  /*4e40*/  RET.REL.NODEC R38 `(_ZN5flash32flash_fwd_splitkv_combine_kernelI23Flash_fwd_kernel_traitsILi256ELi64ELi64ELi4ELb0ELb0EN7cutlass10bfloat16_tE19Flash_kernel_traitsILi256ELi64ELi64ELi4ES3_EELi4ELi2ELb1EEEvNS_16Flash_fwd_paramsE) ;  /* 0xffffb1b026007950 */ /* 0x000fec0003c3ffff */
.L_x_627:
        /* <DEDUP_REMOVED lines=11> */
.L_x_4872:


//--------------------- .text._ZN5flash32flash_fwd_splitkv_combine_kernelI23Flash_fwd_kernel_traitsILi256ELi64ELi64ELi4ELb0ELb0EN7cutlass10bfloat16_tE19Flash_kernel_traitsILi256ELi64ELi64ELi4ES3_EELi4ELi1ELb1EEEvNS_16Flash_fwd_paramsE --------------------------
	.section	.text._ZN5flash32flash_fwd_splitkv_combine_kernelI23Flash_fwd_kernel_traitsILi256ELi64ELi64ELi4ELb0ELb0EN7cutlass10bfloat16_tE19Flash_kernel_traitsILi256ELi64ELi64ELi4ES3_EELi4ELi1ELb1EEEvNS_16Flash_fwd_paramsE,"ax",@progbits
	.sectioninfo	@"SHI_REGISTERS=56"
	.align	128
        .global         _ZN5flash32flash_fwd_splitkv_combine_kernelI23Flash_fwd_kernel_traitsILi256ELi64ELi64ELi4ELb0ELb0EN7cutlass10bfloat16_tE19Flash_kernel_traitsILi256ELi64ELi64ELi4ES3_EELi4ELi1ELb1EEEvNS_16Flash_fwd_paramsE
        .type           _ZN5flash32flash_fwd_splitkv_combine_kernelI23Flash_fwd_kernel_traitsILi256ELi64ELi64ELi4ELb0ELb0EN7cutlass10bfloat16_tE19Flash_kernel_traitsILi256ELi64ELi64ELi4ES3_EELi4ELi1ELb1EEEvNS_16Flash_fwd_paramsE,@function
        .size           _ZN5flash32flash_fwd_splitkv_combine_kernelI23Flash_fwd_kernel_traitsILi256ELi64ELi64ELi4ELb0ELb0EN7cutlass10bfloat16_tE19Flash_kernel_traitsILi256ELi64ELi64ELi4ES3_EELi4ELi1ELb1EEEvNS_16Flash_fwd_paramsE,(.L_x_4873 - _ZN5flash32flash_fwd_splitkv_combine_kernelI23Flash_fwd_kernel_traitsILi256ELi64ELi64ELi4ELb0ELb0EN7cutlass10bfloat16_tE19Flash_kernel_traitsILi256ELi64ELi64ELi4ES3_EELi4ELi1ELb1EEEvNS_16Flash_fwd_paramsE)
        .other          _ZN5flash32flash_fwd_splitkv_combine_kernelI23Flash_fwd_kernel_traitsILi256ELi64ELi64ELi4ELb0ELb0EN7cutlass10bfloat16_tE19Flash_kernel_traitsILi256ELi64ELi64ELi4ES3_EELi4ELi1ELb1EEEvNS_16Flash_fwd_paramsE,@"STO_CUDA_ENTRY STV_DEFAULT"
_ZN5flash32flash_fwd_splitkv_combine_kernelI23Flash_fwd_kernel_traitsILi256ELi64ELi64ELi4ELb0ELb0EN7cutlass10bfloat16_tE19Flash_kernel_traitsILi256ELi64ELi64ELi4ES3_EELi4ELi1ELb1EEEvNS_16Flash_fwd_paramsE:
.text._ZN5flash32flash_fwd_splitkv_combine_kernelI23Flash_fwd_kernel_traitsILi256ELi64ELi64ELi4ELb0ELb0EN7cutlass10bfloat16_tE19Flash_kernel_traitsILi256ELi64ELi64ELi4ES3_EELi4ELi1ELb1EEEvNS_16Flash_fwd_paramsE:
        /* <DEDUP_REMOVED lines=23> */
[----:B------:R-:W-:Y:S05]  /*0170*/  CALL.REL.NOINC `($__internal_13_$__cuda_sm20_div_s64) ;  /* 0x000047e000007944 */ /* 0x000fea0003c00000 */
[----:B------:R-:W-:Y:S02]  /*0180*/  MOV R22, R0 ;  /* 0x0000000000167202 */ /* 0x000fe40000000f00 */
[----:B------:R-:W-:Y:S01]  /*0190*/  MOV R23, R21 ;  /* 0x0000001500177202 */ /* 0x000fe20000000f00 */
[----:B------:R-:W-:Y:S05]  /*01a0*/  BRA `(.L_x_629) ;  /* 0x0000013000007947 */ /* 0x000fea0003800000 */
.L_x_628:
        /* <DEDUP_REMOVED lines=19> */
.L_x_629:
        /* <DEDUP_REMOVED lines=10> */
[----:B------:R-:W-:Y:S05]  /*0380*/  CALL.REL.NOINC `($__internal_13_$__cuda_sm20_div_s64) ;  /* 0x000045d000007944 */ /* 0x000fea0003c00000 */
[----:B------:R-:W-:Y:S02]  /*0390*/  MOV R8, R0 ;  /* 0x0000000000087202 */ /* 0x000fe40000000f00 */
[----:B------:R-:W-:Y:S01]  /*03a0*/  MOV R9, R21 ;  /* 0x0000001500097202 */ /* 0x000fe20000000f00 */
[----:B------:R-:W-:Y:S05]  /*03b0*/  BRA `(.L_x_632) ;  /* 0x0000013000007947 */ /* 0x000fea0003800000 */
.L_x_631:
        /* <DEDUP_REMOVED lines=19> */
.L_x_632:
[----:B------:R-:W-:Y:S05]  /*04f0*/  BSYNC B0 ;  /* 0x0000000000007941 */ /* 0x000fea0003800000 */
.L_x_630:
        /* <DEDUP_REMOVED lines=44> */
.L_x_634:
        /* <DEDUP_REMOVED lines=19> */
.L_x_635:
[----:B------:R-:W-:Y:S05]  /*08f0*/  BSYNC B0 ;  /* 0x0000000000007941 */ /* 0x000fea0003800000 */
.L_x_633:
[----:B------:R-:W-:Y:S01]  /*0900*/  IABS R5, c[0x0][0x214] ;  /* 0x0000850000057a13 */ /* 0x000fe20000000000 */
[----:B------:R-:W-:Y:S01]  /*0910*/  IMAD.MOV.U32 R6, RZ, RZ, RZ ;  /* 0x000000ffff067224 */ /* 0x000fe200078e00ff */
[----:B------:R-:W-:Y:S01]  /*0920*/  ULDC UR4, c[0x0][0x214] ;  /* 0x0000850000047ab9 */ /* 0x000fe20000000800 */
[----:B------:R-:W-:Y:S01]  /*0930*/  BSSY B0, `(.L_x_636) ;  /* 0x000005c000007945 */ /* 0x000fe20003800000 */
[----:B------:R-:W0:Y:S01]  /*0940*/  I2F.RP R11, R5 ;  /* 0x00000005000b7306 */ /* 0x000e220000209400 */
[----:B------:R-:W-:Y:S02]  /*0950*/  UISETP.LT.AND UP0, UPT, URZ, UR4, UPT ;  /* 0x000000043f00728c */ /* 0x000fe4000bf01270 */
[----:B------:R-:W-:Y:S02]  /*0960*/  USHF.R.S32.HI UR7, URZ, 0x1f, UR4 ;  /* 0x0000001f3f077899 */ /* 0x000fe40008011404 */
[----:B------:R-:W-:-:S07]  /*0970*/  ULEA.HI.SX32 UR4, UR4, 0x1, 0x1 ;  /* 0x0000000104047891 */ /* 0x000fce000f8f0a3f */
[----:B------:R-:W-:Y:S01]  /*0980*/  @!UP0 UIADD3 UR4, UR7, URZ, URZ ;  /* 0x0000003f07048290 */ /* 0x000fe2000fffe03f */
[----:B0-----:R-:W0:Y:S02]  /*0990*/  MUFU.RCP R10, R11 ;  /* 0x0000000b000a7308 */ /* 0x001e240000001000 */
[----:B0-----:R-:W-:Y:S01]  /*09a0*/  IADD3 R10, R10, 0xffffffe, RZ ;  /* 0x0ffffffe0a0a7810 */ /* 0x001fe20007ffe0ff */
[----:B------:R-:W-:-:S05]  /*09b0*/  IMAD.MOV.U32 R11, RZ, RZ, c[0x0][0x1c0] ;  /* 0x00007000ff0b7624 */ /* 0x000fca00078e00ff */
[----:B------:R-:W0:Y:S02]  /*09c0*/  F2I.FTZ.U32.TRUNC.NTZ R7, R10 ;  /* 0x0000000a00077305 */ /* 0x000e24000021f000 */
[----:B0-----:R-:W-:-:S04]  /*09d0*/  IMAD.MOV R0, RZ, RZ, -R7 ;  /* 0x000000ffff007224 */ /* 0x001fc800078e0a07 */
        /* <DEDUP_REMOVED lines=8> */
[----:B------:R-:W-:Y:S01]  /*0a60*/  IMAD R0, R5, R0, R6 ;  /* 0x0000000005007224 */ /* 0x000fe200078e0206 */
[C---:B------:R-:W-:Y:S01]  /*0a70*/  IADD3 R6, R11.reuse, -0x1, RZ ;  /* 0xffffffff0b067810 */ /* 0x040fe20007ffe0ff */
[----:B------:R-:W-:-:S03]  /*0a80*/  IMAD R11, R11, c[0x0][0x214], RZ ;  /* 0x000085000b0b7a24 */ /* 0x000fc600078e02ff */
        /* <DEDUP_REMOVED lines=47> */
[----:B------:R-:W-:Y:S05]  /*0d80*/  CALL.REL.NOINC `($__internal_13_$__cuda_sm20_div_s64) ;  /* 0x00003bd000007944 */ /* 0x000fea0003c00000 */
[----:B------:R-:W-:Y:S02]  /*0d90*/  MOV R34, R0 ;  /* 0x0000000000227202 */ /* 0x000fe40000000f00 */
[----:B------:R-:W-:Y:S01]  /*0da0*/  MOV R35, R21 ;  /* 0x0000001500237202 */ /* 0x000fe20000000f00 */
[----:B------:R-:W-:Y:S05]  /*0db0*/  BRA `(.L_x_638) ;  /* 0x0000013000007947 */ /* 0x000fea0003800000 */
.L_x_637:
        /* <DEDUP_REMOVED lines=19> */
.L_x_638:
[----:B------:R-:W-:Y:S05]  /*0ef0*/  BSYNC B0 ;  /* 0x0000000000007941 */ /* 0x000fea0003800000 */
.L_x_636:
        /* <DEDUP_REMOVED lines=43> */
.L_x_640:
        /* <DEDUP_REMOVED lines=19> */
.L_x_641:
[----:B------:R-:W-:Y:S05]  /*12e0*/  BSYNC B0 ;  /* 0x0000000000007941 */ /* 0x000fea0003800000 */
.L_x_639:
[----:B------:R-:W-:Y:S01]  /*12f0*/  IABS R8, c[0x0][0x214] ;  /* 0x0000850000087a13 */ /* 0x000fe20000000000 */
[----:B------:R-:W-:Y:S01]  /*1300*/  ULDC.U8 UR4, c[0x0][0x329] ;  /* 0x0000ca4000047ab9 */ /* 0x000fe20000000000 */
[----:B------:R-:W-:Y:S01]  /*1310*/  ISETP.GT.AND P3, PT, R11, RZ, PT ;  /* 0x000000ff0b00720c */ /* 0x000fe20003f64270 */
[----:B------:R-:W-:Y:S01]  /*1320*/  IMAD.MOV.U32 R36, RZ, RZ, c[0x0][0x214] ;  /* 0x00008500ff247624 */ /* 0x000fe200078e00ff */
        /* <DEDUP_REMOVED lines=18> */
[----:B------:R-:W-:-:S04]  /*1450*/  LEA.HI.SX32 R0, R11, 0x1, 0x1 ;  /* 0x000000010b007811 */ /* 0x000fc800078f0aff */
[----:B------:R-:W-:-:S13]  /*1460*/  ISETP.GT.U32.AND P0, PT, R8, R5, PT ;  /* 0x000000050800720c */ /* 0x000fda0003f04070 */
[----:B------:R-:W-:Y:S01]  /*1470*/  @!P0 IMAD.IADD R5, R5, 0x1, -R8 ;  /* 0x0000000105058824 */ /* 0x000fe200078e0a08 */
[----:B------:R-:W-:Y:S02]  /*1480*/  @!P0 IADD3 R9, R9, 0x1, RZ ;  /* 0x0000000109098810 */ /* 0x000fe40007ffe0ff */
[----:B------:R-:W-:Y:S02]  /*1490*/  ISETP.NE.AND P0, PT, RZ, c[0x0][0x214], PT ;  /* 0x00008500ff007a0c */ /* 0x000fe40003f05270 */
[----:B------:R-:W-:Y:S02]  /*14a0*/  ISETP.GE.U32.AND P2, PT, R5, R8, PT ;  /* 0x000000080500720c */ /* 0x000fe40003f46070 */
[----:B------:R-:W-:-:S05]  /*14b0*/  SHF.R.S32.HI R5, RZ, 0x1f, R11 ;  /* 0x0000001fff057819 */ /* 0x000fca000001140b */
[----:B------:R-:W-:-:S06]  /*14c0*/  @!P3 IMAD.MOV R0, RZ, RZ, R5 ;  /* 0x000000ffff00b224 */ /* 0x000fcc00078e0205 */
[----:B------:R-:W-:-:S05]  /*14d0*/  @P2 IADD3 R9, R9, 0x1, RZ ;  /* 0x0000000109092810 */ /* 0x000fca0007ffe0ff */
[----:B------:R-:W-:Y:S01]  /*14e0*/  @!P1 IMAD.MOV R9, RZ, RZ, -R9 ;  /* 0x000000ffff099224 */ /* 0x000fe200078e0a09 */
[----:B------:R-:W-:-:S05]  /*14f0*/  @!P0 LOP3.LUT R9, RZ, c[0x0][0x214], RZ, 0x33, !PT ;  /* 0x00008500ff098a12 */ /* 0x000fca00078e33ff */
[----:B------:R-:W-:Y:S01]  /*1500*/  IMAD R7, R0, R9, RZ ;  /* 0x0000000900077224 */ /* 0x000fe200078e02ff */
[----:B------:R-:W-:-:S04]  /*1510*/  IABS R0, c[0x0][0x1c0] ;  /* 0x0000700000007a13 */ /* 0x000fc80000000000 */
[----:B------:R-:W-:Y:S01]  /*1520*/  IABS R5, R7 ;  /* 0x0000000700057213 */ /* 0x000fe20000000000 */
[----:B------:R-:W0:Y:S08]  /*1530*/  I2F.U32.RP R12, R0 ;  /* 0x00000000000c7306 */ /* 0x000e300000209000 */
[----:B------:R-:W1:Y:S08]  /*1540*/  I2F.RP R8, R5 ;  /* 0x0000000500087306 */ /* 0x000e700000209400 */
[----:B0-----:R-:W0:Y:S08]  /*1550*/  MUFU.RCP R26, R12 ;  /* 0x0000000c001a7308 */ /* 0x001e300000001000 */
[----:B-1----:R-:W1:Y:S01]  /*1560*/  MUFU.RCP R8, R8 ;  /* 0x0000000800087308 */ /* 0x002e620000001000 */
[----:B0-----:R-:W-:-:S02]  /*1570*/  IADD3 R26, R26, 0xffffffe, RZ ;  /* 0x0ffffffe1a1a7810 */ /* 0x001fc40007ffe0ff */
[----:B------:R-:W-:-:S05]  /*1580*/  IABS R12, c[0x0][0x1c0] ;  /* 0x00007000000c7a13 */ /* 0x000fca0000000000 */
[----:B------:R-:W0:Y:S01]  /*1590*/  F2I.FTZ.U32.TRUNC.NTZ R27, R26 ;  /* 0x0000001a001b7305 */ /* 0x000e22000021f000 */
[----:B------:R-:W-:Y:S01]  /*15a0*/  IMAD.MOV R12, RZ, RZ, -R12 ;  /* 0x000000ffff0c7224 */ /* 0x000fe200078e0a0c */
[----:B-1----:R-:W-:Y:S01]  /*15b0*/  IADD3 R24, R8, 0xffffffe, RZ ;  /* 0x0ffffffe08187810 */ /* 0x002fe20007ffe0ff */
[----:B------:R-:W-:-:S05]  /*15c0*/  IMAD.IADD R8, R6, 0x1, R5 ;  /* 0x0000000106087824 */ /* 0x000fca00078e0205 */
[----:B------:R-:W1:Y:S01]  /*15d0*/  F2I.FTZ.U32.TRUNC.NTZ R25, R24 ;  /* 0x0000001800197305 */ /* 0x000e62000021f000 */
[----:B------:R-:W-:Y:S01]  /*15e0*/  IABS R19, R8 ;  /* 0x0000000800137213 */ /* 0x000fe20000000000 */
[----:B0-----:R-:W-:Y:S02]  /*15f0*/  IMAD.MOV R9, RZ, RZ, -R27 ;  /* 0x000000ffff097224 */ /* 0x001fe400078e0a1b */
[----:B------:R-:W-:Y:S02]  /*1600*/  IMAD.MOV.U32 R26, RZ, RZ, RZ ;  /* 0x000000ffff1a7224 */ /* 0x000fe400078e00ff */
[----:B------:R-:W-:Y:S02]  /*1610*/  IMAD R6, R9, R0, RZ ;  /* 0x0000000009067224 */ /* 0x000fe400078e02ff */
[----:B-1----:R-:W-:Y:S02]  /*1620*/  IMAD.MOV R10, RZ, RZ, -R25 ;  /* 0x000000ffff0a7224 */ /* 0x002fe400078e0a19 */
[----:B------:R-:W-:-:S02]  /*1630*/  IMAD.MOV.U32 R24, RZ, RZ, RZ ;  /* 0x000000ffff187224 */ /* 0x000fc400078e00ff */
[----:B------:R-:W-:Y:S02]  /*1640*/  IMAD R10, R10, R5, RZ ;  /* 0x000000050a0a7224 */ /* 0x000fe400078e02ff */
[----:B------:R-:W-:-:S04]  /*1650*/  IMAD.HI.U32 R6, R27, R6, R26 ;  /* 0x000000061b067227 */ /* 0x000fc800078e001a */
[----:B------:R-:W-:Y:S01]  /*1660*/  IMAD.HI.U32 R10, R25, R10, R24 ;  /* 0x0000000a190a7227 */ /* 0x000fe200078e0018 */
[----:B------:R-:W-:Y:S01]  /*1670*/  IABS R24, R7 ;  /* 0x0000000700187213 */ /* 0x000fe20000000000 */
[----:B------:R-:W0:Y:S02]  /*1680*/  S2R R25, SR_TID.X ;  /* 0x0000000000197919 */ /* 0x000e240000002100 */
[----:B------:R-:W-:-:S04]  /*1690*/  IMAD.HI.U32 R9, R6, R21, RZ ;  /* 0x0000001506097227 */ /* 0x000fc800078e00ff */
[----:B------:R-:W-:Y:S02]  /*16a0*/  IMAD.MOV R24, RZ, RZ, -R24 ;  /* 0x000000ffff187224 */ /* 0x000fe400078e0a18 */
[----:B------:R-:W-:-:S04]  /*16b0*/  IMAD.HI.U32 R10, R10, R19, RZ ;  /* 0x000000130a0a7227 */ /* 0x000fc800078e00ff */
[----:B------:R-:W-:Y:S02]  /*16c0*/  IMAD R21, R9, R12, R21 ;  /* 0x0000000c09157224 */ /* 0x000fe400078e0215 */
[--C-:B------:R-:W-:Y:S02]  /*16d0*/  IMAD R24, R10, R24, R19.reuse ;  /* 0x000000180a187224 */ /* 0x100fe400078e0213 */
[----:B------:R-:W-:Y:S01]  /*16e0*/  IMAD.HI.U32 R6, R6, R19, RZ ;  /* 0x0000001306067227 */ /* 0x000fe200078e00ff */
[----:B------:R-:W-:Y:S02]  /*16f0*/  ISETP.GT.U32.AND P3, PT, R0, R21, PT ;  /* 0x000000150000720c */ /* 0x000fe40003f64070 */
[----:B------:R-:W-:Y:S01]  /*1700*/  ISETP.GT.U32.AND P0, PT, R5, R24, PT ;  /* 0x000000180500720c */ /* 0x000fe20003f04070 */
[----:B------:R-:W-:Y:S01]  /*1710*/  IMAD R19, R6, R12, R19 ;  /* 0x0000000c06137224 */ /* 0x000fe200078e0213 */
[C---:B------:R-:W-:Y:S02]  /*1720*/  LOP3.LUT R12, R8.reuse, R5, RZ, 0x3c, !PT ;  /* 0x00000005080c7212 */ /* 0x040fe400078e3cff */
[----:B------:R-:W-:-:S02]  /*1730*/  LOP3.LUT R8, R8, c[0x0][0x1c0], RZ, 0x3c, !PT ;  /* 0x0000700008087a12 */ /* 0x000fc400078e3cff */
[----:B------:R-:W-:Y:S02]  /*1740*/  ISETP.GT.U32.AND P1, PT, R0, R19, PT ;  /* 0x000000130000720c */ /* 0x000fe40003f24070 */
[----:B------:R-:W-:-:S03]  /*1750*/  ISETP.GE.AND P4, PT, R12, RZ, PT ;  /* 0x000000ff0c00720c */ /* 0x000fc60003f86270 */
[--C-:B------:R-:W-:Y:S01]  /*1760*/  @!P3 IMAD.IADD R21, R21, 0x1, -R0.reuse ;  /* 0x000000011515b824 */ /* 0x100fe200078e0a00 */
[----:B------:R-:W-:Y:S01]  /*1770*/  @!P3 IADD3 R9, R9, 0x1, RZ ;  /* 0x000000010909b810 */ /* 0x000fe20007ffe0ff */
[----:B------:R-:W-:Y:S01]  /*1780*/  @!P0 IMAD.IADD R24, R24, 0x1, -R5 ;  /* 0x0000000118188824 */ /* 0x000fe200078e0a05 */
[----:B------:R-:W-:Y:S02]  /*1790*/  @!P0 IADD3 R10, R10, 0x1, RZ ;  /* 0x000000010a0a8810 */ /* 0x000fe40007ffe0ff */
[----:B------:R-:W-:Y:S02]  /*17a0*/  ISETP.GE.U32.AND P6, PT, R21, R0, PT ;  /* 0x000000001500720c */ /* 0x000fe40003fc6070 */
[----:B------:R-:W-:Y:S01]  /*17b0*/  ISETP.GE.U32.AND P2, PT, R24, R5, PT ;  /* 0x000000051800720c */ /* 0x000fe20003f46070 */
[----:B------:R-:W-:Y:S01]  /*17c0*/  @!P1 IMAD.IADD R19, R19, 0x1, -R0 ;  /* 0x0000000113139824 */ /* 0x000fe200078e0a00 */
[----:B------:R-:W-:Y:S02]  /*17d0*/  ISETP.GE.AND P0, PT, R4, RZ, PT ;  /* 0x000000ff0400720c */ /* 0x000fe40003f06270 */
[----:B------:R-:W-:-:S02]  /*17e0*/  ISETP.GT.AND P3, PT, R3, RZ, PT ;  /* 0x000000ff0300720c */ /* 0x000fc40003f64270 */
[----:B------:R-:W-:Y:S02]  /*17f0*/  ISETP.GE.U32.AND P5, PT, R19, R0, PT ;  /* 0x000000001300720c */ /* 0x000fe40003fa6070 */
[----:B------:R-:W-:Y:S02]  /*1800*/  @!P1 IADD3 R6, R6, 0x1, RZ ;  /* 0x0000000106069810 */ /* 0x000fe40007ffe0ff */
[----:B------:R-:W-:Y:S02]  /*1810*/  LOP3.LUT R4, RZ, c[0x0][0x1c0], RZ, 0x33, !PT ;  /* 0x00007000ff047a12 */ /* 0x000fe400078e33ff */
[----:B------:R-:W-:Y:S02]  /*1820*/  @P6 IADD3 R9, R9, 0x1, RZ ;  /* 0x0000000109096810 */ /* 0x000fe40007ffe0ff */
[----:B------:R-:W-:Y:S02]  /*1830*/  ISETP.NE.AND P6, PT, R7, RZ, PT ;  /* 0x000000ff0700720c */ /* 0x000fe40003fc5270 */
[----:B------:R-:W-:Y:S01]  /*1840*/  @P2 IADD3 R10, R10, 0x1, RZ ;  /* 0x000000010a0a2810 */ /* 0x000fe20007ffe0ff */
[----:B------:R-:W-:Y:S01]  /*1850*/  IMAD.MOV.U32 R19, RZ, RZ, R9 ;  /* 0x000000ffff137224 */ /* 0x000fe200078e0009 */
[----:B------:R-:W-:-:S02]  /*1860*/  ISETP.GE.AND P2, PT, R8, RZ, PT ;  /* 0x000000ff0800720c */ /* 0x000fc40003f46270 */
[----:B------:R-:W-:Y:S01]  /*1870*/  ISETP.NE.AND P1, PT, RZ, UR4, PT ;  /* 0x00000004ff007c0c */ /* 0x000fe2000bf25270 */
[----:B------:R-:W-:Y:S01]  /*1880*/  @!P4 IMAD.MOV R10, RZ, RZ, -R10 ;  /* 0x000000ffff0ac224 */ /* 0x000fe200078e0a0a */
[----:B------:R-:W-:Y:S01]  /*1890*/  ISETP.NE.AND P4, PT, RZ, c[0x0][0x1c0], PT ;  /* 0x00007000ff007a0c */ /* 0x000fe20003f85270 */
[----:B------:R-:W-:Y:S01]  /*18a0*/  @!P0 IMAD.MOV R19, RZ, RZ, -R19 ;  /* 0x000000ffff138224 */ /* 0x000fe200078e0a13 */
[----:B0-----:R-:W-:Y:S02]  /*18b0*/  SHF.R.S32.HI R8, RZ, 0x1f, R25 ;  /* 0x0000001fff087819 */ /* 0x001fe40000011419 */
[----:B------:R-:W-:Y:S02]  /*18c0*/  SEL R36, R36, 0x1, !P1 ;  /* 0x0000000124247807 */ /* 0x000fe40004800000 */
[----:B------:R-:W-:Y:S02]  /*18d0*/  SEL R19, R4, R19, !P4 ;  /* 0x0000001304137207 */ /* 0x000fe40006000000 */
[----:B------:R-:W-:-:S02]  /*18e0*/  SHF.R.S32.HI R0, RZ, 0x1f, R3 ;  /* 0x0000001fff007819 */ /* 0x000fc40000011403 */
[----:B------:R-:W-:Y:S01]  /*18f0*/  @!P6 LOP3.LUT R10, RZ, R5, RZ, 0x33, !PT ;  /* 0x00000005ff0ae212 */ /* 0x000fe200078e33ff */
[----:B------:R-:W-:Y:S01]  /*1900*/  IMAD R12, R19, R36, RZ ;  /* 0x00000024130c7224 */ /* 0x000fe200078e02ff */
[----:B------:R-:W-:Y:S02]  /*1910*/  LEA.HI R8, R8, R25, RZ, 0x2 ;  /* 0x0000001908087211 */ /* 0x000fe400078f10ff */
[----:B------:R-:W-:Y:S02]  /*1920*/  @P5 IADD3 R6, R6, 0x1, RZ ;  /* 0x0000000106065810 */ /* 0x000fe40007ffe0ff */
[----:B------:R-:W-:Y:S01]  /*1930*/  LEA.HI.SX32 R9, R3, 0x1, 0x1 ;  /* 0x0000000103097811 */ /* 0x000fe200078f0aff */
[----:B------:R-:W-:Y:S01]  /*1940*/  @!P3 IMAD.MOV R9, RZ, RZ, R0 ;  /* 0x000000ffff09b224 */ /* 0x000fe200078e0200 */
[----:B------:R-:W-:Y:S01]  /*1950*/  ISETP.LT.U32.AND P0, PT, R22, R10, PT ;  /* 0x0000000a1600720c */ /* 0x000fe20003f01070 */
[----:B------:R-:W-:Y:S01]  /*1960*/  @!P2 IMAD.MOV R6, RZ, RZ, -R6 ;  /* 0x000000ffff06a224 */ /* 0x000fe200078e0a06 */
[----:B------:R-:W-:Y:S01]  /*1970*/  SHF.R.S32.HI R19, RZ, 0x1f, R10 ;  /* 0x0000001fff137819 */ /* 0x000fe2000001140a */
[----:B------:R-:W-:Y:S01]  /*1980*/  IMAD R9, R9, R12, RZ ;  /* 0x0000000c09097224 */ /* 0x000fe200078e02ff */
[----:B------:R-:W-:-:S02]  /*1990*/  SHF.R.S32.HI R0, RZ, 0x2, R8 ;  /* 0x00000002ff007819 */ /* 0x000fc40000011408 */
[-C--:B------:R-:W-:Y:S02]  /*19a0*/  ISETP.LT.AND.EX P2, PT, R23, R19.reuse, PT, P0 ;  /* 0x000000131700720c */ /* 0x080fe40003f41300 */
[----:B------:R-:W-:Y:S02]  /*19b0*/  ISETP.GE.AND P0, PT, R0, c[0x0][0x314], PT ;  /* 0x0000c50000007a0c */ /* 0x000fe40003f06270 */
[----:B------:R-:W-:Y:S02]  /*19c0*/  LOP3.LUT R8, R8, 0xfffffffc, RZ, 0xc0, !PT ;  /* 0xfffffffc08087812 */ /* 0x000fe400078ec0ff */
[----:B------:R-:W-:Y:S01]  /*19d0*/  SEL R5, R4, R6, !P4 ;  /* 0x0000000604057207 */ /* 0x000fe20006000000 */
[----:B------:R-:W-:Y:S01]  /*19e0*/  IMAD.MOV.U32 R4, RZ, RZ, -0x800000 ;  /* 0xff800000ff047424 */ /* 0x000fe200078e00ff */
[----:B------:R-:W-:Y:S01]  /*19f0*/  SEL R12, R22, R10, P2 ;  /* 0x0000000a160c7207 */ /* 0x000fe20001000000 */
[----:B------:R-:W-:Y:S01]  /*1a00*/  IMAD.IADD R21, R25, 0x1, -R8 ;  /* 0x0000000119157824 */ /* 0x000fe200078e0a08 */
[----:B------:R-:W-:-:S05]  /*1a10*/  SEL R10, R23, R19, P2 ;  /* 0x00000013170a7207 */ /* 0x000fca0001000000 */
        /* <DEDUP_REMOVED lines=17> */
.L_x_643:
[----:B------:R-:W-:Y:S05]  /*1b30*/  BSYNC B0 ;  /* 0x0000000000007941 */ /* 0x000fea0003800000 */
.L_x_642:
[----:B------:R-:W-:Y:S01]  /*1b40*/  ISETP.GT.AND P5, PT, R25, 0x7, PT ;  /* 0x000000071900780c */ /* 0x000fe20003fa4270 */
[----:B------:R-:W-:Y:S01]  /*1b50*/  IMAD.MOV.U32 R30, RZ, RZ, -0x800000 ;  /* 0xff800000ff1e7424 */ /* 0x000fe200078e00ff */
[----:B------:R-:W-:Y:S01]  /*1b60*/  ISETP.GT.AND P2, PT, R7, RZ, PT ;  /* 0x000000ff0700720c */ /* 0x000fe20003f44270 */
[----:B------:R-:W-:Y:S01]  /*1b70*/  IMAD R5, R5, R36, RZ ;  /* 0x0000002405057224 */ /* 0x000fe200078e02ff */
[----:B------:R-:W-:Y:S01]  /*1b80*/  BSSY B1, `(.L_x_644) ;  /* 0x00001e5000017945 */ /* 0x000fe20003800000 */
[----:B------:R-:W-:-:S08]  /*1b90*/  IMAD.MOV.U32 R29, RZ, RZ, 0x7f800000 ;  /* 0x7f800000ff1d7424 */ /* 0x000fd000078e00ff */
[----:B------:R-:W-:Y:S01]  /*1ba0*/  @!P5 IMAD R21, R0, 0x5, R21 ;  /* 0x000000050015d824 */ /* 0x000fe200078e0215 */
[----:B------:R-:W-:-:S04]  /*1bb0*/  @!P5 LEA.HI R6, R25, R25, RZ, 0x1 ;  /* 0x000000191906d211 */ /* 0x000fc800078f08ff */
[----:B-----5:R1:W-:Y:S01]  /*1bc0*/  @!P5 STS [R21.X4], R4 ;  /* 0x000000041500d388 */ /* 0x0203e20000004800 */
[C---:B------:R-:W-:Y:S01]  /*1bd0*/  @!P5 LOP3.LUT R8, R6.reuse, 0xfffffffe, RZ, 0xc0, !PT ;  /* 0xfffffffe0608d812 */ /* 0x040fe200078ec0ff */
[----:B------:R-:W-:-:S04]  /*1be0*/  @!P5 IMAD.SHL.U32 R6, R6, 0x2, RZ ;  /* 0x000000020606d824 */ /* 0x000fc800078e00ff */
[----:B------:R-:W-:Y:S01]  /*1bf0*/  @!P5 IMAD.IADD R19, R25, 0x1, -R8 ;  /* 0x000000011913d824 */ /* 0x000fe200078e0a08 */
[----:B------:R-:W-:Y:S02]  /*1c00*/  @!P5 LOP3.LUT R6, R6, 0xfffffffc, RZ, 0xc0, !PT ;  /* 0xfffffffc0606d812 */ /* 0x000fe400078ec0ff */
[----:B------:R-:W-:-:S03]  /*1c10*/  LEA.HI.SX32 R8, R7, 0x1, 0x1 ;  /* 0x0000000107087811 */ /* 0x000fc600078f0aff */
[----:B------:R-:W-:Y:S01]  /*1c20*/  @!P5 IMAD R6, R19, 0x14, R6 ;  /* 0x000000141306d824 */ /* 0x000fe200078e0206 */
[----:B------:R-:W-:Y:S01]  /*1c30*/  BAR.SYNC.DEFER_BLOCKING 0x0 ;  /* 0x0000000000007b1d */ /* 0x000fe20000010000 */
[----:B-1----:R-:W-:-:S05]  /*1c40*/  LOP3.LUT R4, R25, 0x1, RZ, 0xc0, !PT ;  /* 0x0000000119047812 */ /* 0x002fca00078ec0ff */
[----:B------:R1:W2:Y:S02]  /*1c50*/  @!P5 LDS R30, [R6] ;  /* 0x00000000061ed984 */ /* 0x0002a40000000800 */
[----:B-1----:R-:W-:-:S05]  /*1c60*/  SHF.R.S32.HI R6, RZ, 0x1f, R7 ;  /* 0x0000001fff067819 */ /* 0x002fca0000011407 */
[----:B------:R-:W-:Y:S01]  /*1c70*/  @!P2 IMAD.MOV R8, RZ, RZ, R6 ;  /* 0x000000ffff08a224 */ /* 0x000fe200078e0206 */
[----:B------:R-:W-:-:S03]  /*1c80*/  ISETP.EQ.U32.OR P2, PT, R4, 0x1, P5 ;  /* 0x000000010400780c */ /* 0x000fc60002f42470 */
[----:B------:R-:W-:Y:S01]  /*1c90*/  IMAD R8, R5, R8, RZ ;  /* 0x0000000805087224 */ /* 0x000fe200078e02ff */
[----:B--2---:R-:W1:Y:S02]  /*1ca0*/  SHFL.BFLY PT, R19, R30, 0x1, 0x1f ;  /* 0x0c201f001e137f89 */ /* 0x004e6400000e0000 */
[----:B-1----:R-:W-:-:S04]  /*1cb0*/  FMNMX.FTZ R19, R19, R30, !PT ;  /* 0x0000001e13137209 */ /* 0x002fc80007810000 */
[----:B------:R-:W-:-:S04]  /*1cc0*/  FSETP.NEU.FTZ.AND P0, PT, R19, -INF , PT ;  /* 0xff8000001300780b */ /* 0x000fc80003f1d000 */
[----:B------:R-:W-:-:S05]  /*1cd0*/  FSEL R19, R19, RZ, P0 ;  /* 0x000000ff13137208 */ /* 0x000fca0000000000 */
[----:B------:R-:W-:-:S04]  /*1ce0*/  FADD.FTZ R23, -R19, R30 ;  /* 0x0000001e13177221 */ /* 0x000fc80000010100 */
        /* <DEDUP_REMOVED lines=46> */
[----:B0-----:R-:W-:Y:S05]  /*1fd0*/  CALL.REL.NOINC `($__internal_13_$__cuda_sm20_div_s64) ;  /* 0x0000298000007944 */ /* 0x001fea0003c00000 */
[----:B------:R-:W-:Y:S02]  /*1fe0*/  IADD3 R23, P0, RZ, -R0, RZ ;  /* 0x80000000ff177210 */ /* 0x000fe40007f1e0ff */
[-C--:B------:R-:W-:Y:S02]  /*1ff0*/  MOV R43, R21.reuse ;  /* 0x00000015002b7202 */ /* 0x080fe40000000f00 */
[----:B------:R-:W-:Y:S01]  /*2000*/  IADD3.X R19, RZ, ~R21, RZ, P0, !PT ;  /* 0x80000015ff137210 */ /* 0x000fe200007fe4ff */
[----:B------:R-:W-:-:S04]  /*2010*/  IMAD.WIDE.U32 R38, R42, R23, R38 ;  /* 0x000000172a267225 */ /* 0x000fc800078e0026 */
[----:B------:R-:W-:Y:S01]  /*2020*/  IMAD R22, R19, R42, RZ ;  /* 0x0000002a13167224 */ /* 0x000fe200078e02ff */
[----:B------:R-:W-:Y:S02]  /*2030*/  MOV R32, R38 ;  /* 0x0000002600207202 */ /* 0x000fe40000000f00 */
[----:B------:R-:W-:Y:S01]  /*2040*/  MOV R42, R0 ;  /* 0x00000000002a7202 */ /* 0x000fe20000000f00 */
[----:B------:R-:W-:-:S05]  /*2050*/  IMAD R23, R5, R23, R22 ;  /* 0x0000001705177224 */ /* 0x000fca00078e0216 */
[----:B------:R-:W-:Y:S01]  /*2060*/  IADD3 R23, R39, R23, RZ ;  /* 0x0000001727177210 */ /* 0x000fe20007ffe0ff */
[----:B------:R-:W-:Y:S05]  /*2070*/  BRA `(.L_x_649) ;  /* 0x0000017000007947 */ /* 0x000fea0003800000 */
.L_x_648:
[----:B------:R-:W1:Y:S01]  /*2080*/  I2F.U32.RP R19, R42 ;  /* 0x0000002a00137306 */ /* 0x000e620000209000 */
[----:B------:R-:W-:Y:S01]  /*2090*/  ISETP.NE.U32.AND P0, PT, R42, RZ, PT ;  /* 0x000000ff2a00720c */ /* 0x000fe20003f05070 */
[----:B------:R-:W-:-:S06]  /*20a0*/  IMAD.MOV.U32 R43, RZ, RZ, RZ ;  /* 0x000000ffff2b7224 */ /* 0x000fcc00078e00ff */
[----:B-1----:R-:W1:Y:S02]  /*20b0*/  MUFU.RCP R22, R19 ;  /* 0x0000001300167308 */ /* 0x002e640000001000 */
[----:B-1----:R-:W-:-:S06]  /*20c0*/  IADD3 R22, R22, 0xffffffe, RZ ;  /* 0x0ffffffe16167810 */ /* 0x002fcc0007ffe0ff */
[----:B------:R-:W1:Y:S02]  /*20d0*/  F2I.FTZ.U32.TRUNC.NTZ R23, R22 ;  /* 0x0000001600177305 */ /* 0x000e64000021f000 */
[----:B-1----:R-:W-:Y:S02]  /*20e0*/  IMAD.MOV R0, RZ, RZ, -R23 ;  /* 0x000000ffff007224 */ /* 0x002fe400078e0a17 */
        /* <DEDUP_REMOVED lines=16> */
.L_x_649:
[----:B------:R-:W-:Y:S05]  /*21f0*/  BSYNC B0 ;  /* 0x0000000000007941 */ /* 0x000fea0003800000 */
.L_x_647:
        /* <DEDUP_REMOVED lines=8> */
[----:B0-----:R-:W-:Y:S05]  /*2280*/  CALL.REL.NOINC `($__internal_13_$__cuda_sm20_div_s64) ;  /* 0x000026d000007944 */ /* 0x001fea0003c00000 */
        /* <DEDUP_REMOVED lines=11> */
.L_x_651:
        /* <DEDUP_REMOVED lines=22> */
.L_x_652:
[----:B------:R-:W-:Y:S05]  /*24a0*/  BSYNC B0 ;  /* 0x0000000000007941 */ /* 0x000fea0003800000 */
.L_x_650:
        /* <DEDUP_REMOVED lines=12> */
[----:B------:R-:W-:Y:S05]  /*2570*/  CALL.REL.NOINC `($__internal_13_$__cuda_sm20_div_s64) ;  /* 0x000023e000007944 */ /* 0x000fea0003c00000 */
[-C--:B------:R-:W-:Y:S02]  /*2580*/  IADD3 R19, P0, RZ, -R0.reuse, RZ ;  /* 0x80000000ff137210 */ /* 0x080fe40007f1e0ff */
[----:B------:R-:W-:Y:S02]  /*2590*/  MOV R40, R0 ;  /* 0x0000000000287202 */ /* 0x000fe40000000f00 */
[----:B------:R-:W-:Y:S01]  /*25a0*/  IADD3.X R5, RZ, ~R21, RZ, P0, !PT ;  /* 0x80000015ff057210 */ /* 0x000fe200007fe4ff */
[----:B------:R-:W-:Y:S01]  /*25b0*/  IMAD.WIDE.U32 R38, R6, R19, R38 ;  /* 0x0000001306267225 */ /* 0x000fe200078e0026 */
[----:B------:R-:W-:-:S03]  /*25c0*/  MOV R41, R21 ;  /* 0x0000001500297202 */ /* 0x000fc60000000f00 */
[----:B------:R-:W-:-:S04]  /*25d0*/  IMAD R5, R5, R6, RZ ;  /* 0x0000000605057224 */ /* 0x000fc800078e02ff */
[----:B------:R-:W-:-:S05]  /*25e0*/  IMAD R5, R4, R19, R5 ;  /* 0x0000001304057224 */ /* 0x000fca00078e0205 */
[----:B------:R-:W-:Y:S01]  /*25f0*/  IADD3 R5, R39, R5, RZ ;  /* 0x0000000527057210 */ /* 0x000fe20007ffe0ff */
[----:B------:R-:W-:Y:S05]  /*2600*/  BRA `(.L_x_655) ;  /* 0x0000016000007947 */ /* 0x000fea0003800000 */
.L_x_654:
        /* <DEDUP_REMOVED lines=22> */
.L_x_655:
[----:B------:R-:W-:Y:S05]  /*2770*/  BSYNC B0 ;  /* 0x0000000000007941 */ /* 0x000fea0003800000 */
.L_x_653:
[-C--:B------:R-:W-:Y:S01]  /*2780*/  IMAD R0, R35, R18.reuse, RZ ;  /* 0x0000001223007224 */ /* 0x080fe200078e02ff */
[----:B------:R-:W-:Y:S01]  /*2790*/  SHF.R.S32.HI R6, RZ, 0x1f, R2 ;  /* 0x0000001fff067819 */ /* 0x000fe20000011402 */
[C---:B------:R-:W-:Y:S01]  /*27a0*/  IMAD.WIDE.U32 R22, R34.reuse, R18, RZ ;  /* 0x0000001222167225 */ /* 0x040fe200078e00ff */
[----:B------:R-:W-:Y:S01]  /*27b0*/  SHF.R.S32.HI R4, RZ, 0x1f, R26 ;  /* 0x0000001fff047819 */ /* 0x000fe2000001141a */
[----:B------:R-:W-:Y:S02]  /*27c0*/  BSSY B0, `(.L_x_656) ;  /* 0x0000040000007945 */ /* 0x000fe40003800000 */
[----:B------:R-:W-:Y:S02]  /*27d0*/  IMAD R35, R34, R17, R0 ;  /* 0x0000001122237224 */ /* 0x000fe400078e0200 */
[----:B------:R-:W-:Y:S02]  /*27e0*/  IMAD R21, R5, R2, RZ ;  /* 0x0000000205157224 */ /* 0x000fe400078e02ff */
[----:B------:R-:W-:Y:S01]  /*27f0*/  IMAD R19, R31, R26, RZ ;  /* 0x0000001a1f137224 */ /* 0x000fe200078e02ff */
[----:B------:R-:W-:Y:S01]  /*2800*/  IADD3 R35, R23, R35, RZ ;  /* 0x0000002317237210 */ /* 0x000fe20007ffe0ff */
[----:B------:R-:W-:-:S02]  /*2810*/  IMAD R21, R6, R38, R21 ;  /* 0x0000002606157224 */ /* 0x000fc400078e0215 */
[----:B------:R-:W-:Y:S02]  /*2820*/  IMAD R19, R4, R32, R19 ;  /* 0x0000002004137224 */ /* 0x000fe400078e0213 */
[-C--:B------:R-:W-:Y:S02]  /*2830*/  IMAD R0, R35, R16.reuse, RZ ;  /* 0x0000001023007224 */ /* 0x080fe400078e02ff */
[----:B------:R-:W-:-:S04]  /*2840*/  IMAD.WIDE.U32 R34, R22, R16, RZ ;  /* 0x0000001016227225 */ /* 0x000fc800078e00ff */
[----:B------:R-:W-:Y:S01]  /*2850*/  IMAD R23, R15, R22, R0 ;  /* 0x000000160f177224 */ /* 0x000fe200078e0200 */
[----:B------:R-:W-:Y:S01]  /*2860*/  SHF.R.S32.HI R22, RZ, 0x1f, R36 ;  /* 0x0000001fff167819 */ /* 0x000fe20000011424 */
[----:B------:R-:W-:-:S03]  /*2870*/  IMAD.WIDE.U32 R38, R38, R2, RZ ;  /* 0x0000000226267225 */ /* 0x000fc600078e00ff */
[----:B------:R-:W-:Y:S01]  /*2880*/  IADD3 R5, R35, R23, RZ ;  /* 0x0000001723057210 */ /* 0x000fe20007ffe0ff */
[-C--:B------:R-:W-:Y:S01]  /*2890*/  IMAD R23, R41, R36.reuse, RZ ;  /* 0x0000002429177224 */ /* 0x080fe200078e02ff */
[----:B------:R-:W-:Y:S01]  /*28a0*/  IADD3 R6, R39, R21, RZ ;  /* 0x0000001527067210 */ /* 0x000fe20007ffe0ff */
[----:B------:R-:W-:Y:S01]  /*28b0*/  IMAD.WIDE.U32 R36, R40, R36, RZ ;  /* 0x0000002428247225 */ /* 0x000fe200078e00ff */
[----:B------:R-:W-:-:S03]  /*28c0*/  LOP3.LUT R0, R43, R5, RZ, 0xfc, !PT ;  /* 0x000000052b007212 */ /* 0x000fc600078efcff */
[----:B------:R-:W-:Y:S01]  /*28d0*/  IMAD R23, R22, R40, R23 ;  /* 0x0000002816177224 */ /* 0x000fe200078e0217 */
[----:B------:R-:W-:Y:S01]  /*28e0*/  ISETP.NE.U32.AND P0, PT, R0, RZ, PT ;  /* 0x000000ff0000720c */ /* 0x000fe20003f05070 */
[----:B------:R-:W-:-:S04]  /*28f0*/  IMAD.WIDE.U32 R32, R32, R26, RZ ;  /* 0x0000001a20207225 */ /* 0x000fc800078e00ff */
[-C--:B------:R-:W-:Y:S01]  /*2900*/  IMAD R4, R7, R2.reuse, RZ ;  /* 0x0000000207047224 */ /* 0x080fe200078e02ff */
[----:B------:R-:W-:Y:S01]  /*2910*/  IADD3 R7, R37, R23, RZ ;  /* 0x0000001725077210 */ /* 0x000fe20007ffe0ff */
[----:B------:R-:W-:Y:S01]  /*2920*/  IMAD R3, R3, R2, RZ ;  /* 0x0000000203037224 */ /* 0x000fe200078e02ff */
[----:B------:R-:W-:-:S05]  /*2930*/  IADD3 R2, R33, R19, RZ ;  /* 0x0000001321027210 */ /* 0x000fca0007ffe0ff */
[----:B------:R-:W-:Y:S05]  /*2940*/  @!P0 BRA `(.L_x_657) ;  /* 0x0000010000008947 */ /* 0x000fea0003800000 */
[----:B------:R-:W-:Y:S01]  /*2950*/  IMAD.MOV.U32 R28, RZ, RZ, R42 ;  /* 0x000000ffff1c7224 */ /* 0x000fe200078e002a */
[----:B------:R-:W-:Y:S01]  /*2960*/  MOV R23, R43 ;  /* 0x0000002b00177202 */ /* 0x000fe20000000f00 */
[----:B------:R-:W-:Y:S01]  /*2970*/  IMAD.MOV.U32 R24, RZ, RZ, R34 ;  /* 0x000000ffff187224 */ /* 0x000fe200078e0022 */
[----:B------:R-:W-:Y:S02]  /*2980*/  MOV R22, 0x29a0 ;  /* 0x000029a000167802 */ /* 0x000fe40000000f00 */
[----:B------:R-:W-:Y:S05]  /*2990*/  CALL.REL.NOINC `($__internal_13_$__cuda_sm20_div_s64) ;  /* 0x00001fc000007944 */ /* 0x000fea0003c00000 */
        /* <DEDUP_REMOVED lines=11> */
.L_x_657:
        /* <DEDUP_REMOVED lines=23> */
.L_x_658:
[----:B------:R-:W-:Y:S05]  /*2bc0*/  BSYNC B0 ;  /* 0x0000000000007941 */ /* 0x000fea0003800000 */
.L_x_656:
        /* <DEDUP_REMOVED lines=11> */
[----:B------:R-:W-:-:S03]  /*2c80*/  IADD3.X R5, RZ, ~R21, RZ, P0, !PT ;  /* 0x80000015ff057210 */ /* 0x000fc600007fe4ff */
[----:B------:R-:W-:-:S04]  /*2c90*/  IMAD.WIDE.U32 R34, R18, R19, R34 ;  /* 0x0000001312227225 */ /* 0x000fc800078e0022 */
[----:B------:R-:W-:Y:S01]  /*2ca0*/  IMAD R22, R5, R18, RZ ;  /* 0x0000001205167224 */ /* 0x000fe200078e02ff */
[----:B------:R-:W-:Y:S02]  /*2cb0*/  MOV R18, R34 ;  /* 0x0000002200127202 */ /* 0x000fe40000000f00 */
[----:B------:R-:W-:Y:S01]  /*2cc0*/  MOV R34, R0 ;  /* 0x0000000000227202 */ /* 0x000fe20000000f00 */
[----:B------:R-:W-:-:S04]  /*2cd0*/  IMAD R17, R17, R19, R22 ;  /* 0x0000001311117224 */ /* 0x000fc800078e0216 */
[----:B------:R-:W-:Y:S02]  /*2ce0*/  IMAD.IADD R17, R35, 0x1, R17 ;  /* 0x0000000123117824 */ /* 0x000fe400078e0211 */
[----:B------:R-:W-:Y:S01]  /*2cf0*/  IMAD.MOV.U32 R35, RZ, RZ, R21 ;  /* 0x000000ffff237224 */ /* 0x000fe200078e0015 */
[----:B------:R-:W-:Y:S05]  /*2d00*/  BRA `(.L_x_661) ;  /* 0x0000017000007947 */ /* 0x000fea0003800000 */
.L_x_660:
        /* <DEDUP_REMOVED lines=23> */
.L_x_661:
[----:B------:R-:W-:Y:S05]  /*2e80*/  BSYNC B0 ;  /* 0x0000000000007941 */ /* 0x000fea0003800000 */
.L_x_659:
        /* <DEDUP_REMOVED lines=20> */
.L_x_663:
        /* <DEDUP_REMOVED lines=18> */
[----:B------:R-:W-:-:S04]  /*30f0*/  @!P0 LOP3.LUT R0, RZ, R16, RZ, 0x33, !PT ;  /* 0x00000010ff008212 */ /* 0x000fc800078e33ff */
[----:B------:R-:W-:Y:S01]  /*3100*/  MOV R40, R0 ;  /* 0x0000000000287202 */ /* 0x000fe20000000f00 */
[----:B------:R-:W-:-:S04]  /*3110*/  IMAD.MOV R5, RZ, RZ, -R0 ;  /* 0x000000ffff057224 */ /* 0x000fc800078e0a00 */
[----:B------:R-:W-:Y:S02]  /*3120*/  IMAD R16, R16, R5, R34 ;  /* 0x0000000510107224 */ /* 0x000fe400078e0222 */
.L_x_664:
[----:B------:R-:W-:Y:S05]  /*3130*/  BSYNC B0 ;  /* 0x0000000000007941 */ /* 0x000fea0003800000 */
.L_x_662:
[----:B------:R-:W-:Y:S01]  /*3140*/  SHF.R.S32.HI R0, RZ, 0x1f, R9 ;  /* 0x0000001fff007819 */ /* 0x000fe20000011409 */
[----:B------:R-:W-:Y:S01]  /*3150*/  IMAD R5, R41, R9, RZ ;  /* 0x0000000929057224 */ /* 0x000fe200078e02ff */
[----:B------:R-:W-:Y:S01]  /*3160*/  BSSY B0, `(.L_x_665) ;  /* 0x000003b000007945 */ /* 0x000fe20003800000 */
[----:B------:R-:W-:Y:S02]  /*3170*/  IMAD R48, R26, c[0x0][0x214], RZ ;  /* 0x000085001a307a24 */ /* 0x000fe400078e02ff */
[----:B------:R-:W-:Y:S01]  /*3180*/  IMAD R5, R0, R40, R5 ;  /* 0x0000002800057224 */ /* 0x000fe200078e0205 */
[----:B------:R-:W-:Y:S01]  /*3190*/  LOP3.LUT R0, R43, R13, RZ, 0xfc, !PT ;  /* 0x0000000d2b007212 */ /* 0x000fe200078efcff */
[----:B------:R-:W-:Y:S01]  /*31a0*/  IMAD.WIDE.U32 R34, R40, R9, RZ ;  /* 0x0000000928227225 */ /* 0x000fe200078e00ff */
[----:B------:R-:W-:Y:S02]  /*31b0*/  SHF.R.S32.HI R9, RZ, 0x1f, R3 ;  /* 0x0000001fff097819 */ /* 0x000fe40000011403 */
[----:B------:R-:W-:Y:S01]  /*31c0*/  ISETP.NE.U32.AND P0, PT, R0, RZ, PT ;  /* 0x000000ff0000720c */ /* 0x000fe20003f05070 */
[----:B------:R-:W-:Y:S01]  /*31d0*/  IMAD R22, R22, R3, RZ ;  /* 0x0000000316167224 */ /* 0x000fe200078e02ff */
[----:B------:R-:W-:Y:S01]  /*31e0*/  SHF.R.S32.HI R15, RZ, 0x1f, R48 ;  /* 0x0000001fff0f7819 */ /* 0x000fe20000011430 */
[----:B------:R-:W-:-:S02]  /*31f0*/  IMAD R17, R17, R48, RZ ;  /* 0x0000003011117224 */ /* 0x000fc400078e02ff */
        /* <DEDUP_REMOVED lines=13> */
[----:B------:R-:W-:Y:S05]  /*32d0*/  CALL.REL.NOINC `($__internal_13_$__cuda_sm20_div_s64) ;  /* 0x0000168000007944 */ /* 0x000fea0003c00000 */
        /* <DEDUP_REMOVED lines=12> */
.L_x_666:
        /* <DEDUP_REMOVED lines=23> */
.L_x_667:
[----:B------:R-:W-:Y:S05]  /*3510*/  BSYNC B0 ;  /* 0x0000000000007941 */ /* 0x000fea0003800000 */
.L_x_665:
        /* <DEDUP_REMOVED lines=28> */
.L_x_669:
        /* <DEDUP_REMOVED lines=23> */
.L_x_670:
[----:B------:R-:W-:Y:S05]  /*3850*/  BSYNC B0 ;  /* 0x0000000000007941 */ /* 0x000fea0003800000 */
.L_x_668:
[----:B------:R-:W-:Y:S01]  /*3860*/  IADD3 R33, P1, P0, R38, R36, R32 ;  /* 0x0000002426217210 */ /* 0x000fe2000783e020 */
[----:B------:R-:W-:Y:S01]  /*3870*/  IMAD R5, R5, R4, RZ ;  /* 0x0000000405057224 */ /* 0x000fe200078e02ff */
[----:B------:R-:W-:Y:S02]  /*3880*/  SHF.R.S32.HI R0, RZ, 0x1f, R8 ;  /* 0x0000001fff007819 */ /* 0x000fe40000011408 */
[----:B------:R-:W-:Y:S02]  /*3890*/  IADD3 R33, P3, P2, R34, R33, R48 ;  /* 0x0000002122217210 */ /* 0x000fe40007a7e030 */
[----:B------:R-:W-:Y:S02]  /*38a0*/  IADD3.X R2, R6, R7, R2, P1, P0 ;  /* 0x0000000706027210 */ /* 0x000fe40000fe0402 */
[----:B------:R-:W-:Y:S02]  /*38b0*/  IADD3 R46, P1, P0, R50, R33, R46 ;  /* 0x00000021322e7210 */ /* 0x000fe4000783e02e */
[----:B------:R-:W-:Y:S01]  /*38c0*/  IADD3.X R2, R16, R2, R3, P3, P2 ;  /* 0x0000000210027210 */ /* 0x000fe20001fe4403 */
[----:B------:R-:W-:-:S03]  /*38d0*/  IMAD R3, R19, R8, RZ ;  /* 0x0000000813037224 */ /* 0x000fc600078e02ff */
[----:B------:R-:W-:Y:S01]  /*38e0*/  IADD3.X R47, R14, R2, R9, P1, P0 ;  /* 0x000000020e2f7210 */ /* 0x000fe20000fe0409 */
[----:B------:R-:W-:Y:S01]  /*38f0*/  IMAD R0, R0, R18, R3 ;  /* 0x0000001200007224 */ /* 0x000fe200078e0203 */
[----:B------:R-:W-:-:S03]  /*3900*/  SHF.R.S32.HI R2, RZ, 0x1f, R4 ;  /* 0x0000001fff027819 */ /* 0x000fc60000011404 */
        /* <DEDUP_REMOVED lines=9> */
.L_x_646:
[----:B------:R-:W-:-:S04]  /*39a0*/  LEA R2, P0, R38, c[0x0][0x200], 0x2 ;  /* 0x0000800026027a11 */ /* 0x000fc800078010ff */
[----:B------:R-:W-:-:S05]  /*39b0*/  LEA.HI.X R3, R38, c[0x0][0x204], R39, 0x2, P0 ;  /* 0x0000810026037a11 */ /* 0x000fca00000f1427 */
[----:B------:R1:W-:Y:S04]  /*39c0*/  STG.E [R2.64], R29 ;  /* 0x0000001d02007986 */ /* 0x0003e8000c101908 */
.L_x_645:
[----:B------:R-:W-:Y:S05]  /*39d0*/  BSYNC B1 ;  /* 0x0000000000017941 */ /* 0x000fea0003800000 */
.L_x_644:
[----:B------:R-:W-:Y:S01]  /*39e0*/  LEA.HI R0, R25, R25, RZ, 0x1 ;  /* 0x0000001919007211 */ /* 0x000fe200078f08ff */
[----:B------:R-:W-:Y:S01]  /*39f0*/  IMAD.MOV.U32 R21, RZ, RZ, c[0x0][0x314] ;  /* 0x0000c500ff157624 */ /* 0x000fe200078e00ff */
[----:B------:R-:W-:Y:S01]  /*3a00*/  CS2R R4, SRZ ;  /* 0x0000000000047805 */ /* 0x000fe2000001ff00 */
[----:B------:R-:W-:Y:S01]  /*3a10*/  IMAD.MOV.U32 R8, RZ, RZ, RZ ;  /* 0x000000ffff087224 */ /* 0x000fe200078e00ff */
[----:B01----:R-:W-:Y:S02]  /*3a20*/  LOP3.LUT R2, R0, 0xfffffffe, RZ, 0xc0, !PT ;  /* 0xfffffffe00027812 */ /* 0x003fe400078ec0ff */
[----:B------:R-:W-:-:S03]  /*3a30*/  ISETP.GE.AND P0, PT, R21, 0x1, PT ;  /* 0x000000011500780c */ /* 0x000fc60003f06270 */
[----:B------:R-:W-:Y:S02]  /*3a40*/  IMAD.IADD R2, R25, 0x1, -R2 ;  /* 0x0000000119027824 */ /* 0x000fe400078e0a02 */
[----:B------:R-:W0:Y:S03]  /*3a50*/  S2R R25, SR_TID.X ;  /* 0x0000000000197919 */ /* 0x000e260000002100 */
[----:B------:R-:W-:-:S13]  /*3a60*/  ISETP.GE.OR P5, PT, R2, c[0x0][0x314], P5 ;  /* 0x0000c50002007a0c */ /* 0x000fda0002fa6670 */
[----:B------:R-:W-:Y:S02]  /*3a70*/  @!P5 FADD.FTZ R6, -R29, R30 ;  /* 0x0000001e1d06d221 */ /* 0x000fe40000010100 */
[----:B------:R-:W-:Y:S02]  /*3a80*/  @!P5 IMAD.SHL.U32 R7, R0, 0x2, RZ ;  /* 0x000000020007d824 */ /* 0x000fe400078e00ff */
[----:B------:R-:W-:-:S03]  /*3a90*/  @!P5 FMUL.FTZ R6, R6, 1.4426950216293334961 ;  /* 0x3fb8aa3b0606d820 */ /* 0x000fc60000410000 */
[----:B------:R-:W-:Y:S02]  /*3aa0*/  @!P5 LOP3.LUT R7, R7, 0xfffffffc, RZ, 0xc0, !PT ;  /* 0xfffffffc0707d812 */ /* 0x000fe400078ec0ff */
[----:B0-----:R-:W-:Y:S01]  /*3ab0*/  SHF.R.S32.HI R24, RZ, 0x1f, R25 ;  /* 0x0000001fff187819 */ /* 0x001fe20000011419 */
[----:B------:R-:W0:Y:S02]  /*3ac0*/  @!P5 MUFU.EX2 R6, R6 ;  /* 0x000000060006d308 */ /* 0x000e240000000800 */
[----:B------:R-:W-:Y:S01]  /*3ad0*/  @!P5 IMAD R7, R2, 0x14, R7 ;  /* 0x000000140207d824 */ /* 0x000fe200078e0207 */
[----:B------:R-:W-:Y:S01]  /*3ae0*/  LEA.HI R24, R24, R25, RZ, 0x5 ;  /* 0x0000001918187211 */ /* 0x000fe200078f28ff */
[----:B------:R-:W-:-:S03]  /*3af0*/  CS2R R2, SRZ ;  /* 0x0000000000027805 */ /* 0x000fc6000001ff00 */
[----:B------:R-:W-:Y:S02]  /*3b00*/  LOP3.LUT R0, R24, 0x3fffffe0, RZ, 0xc0, !PT ;  /* 0x3fffffe018007812 */ /* 0x000fe400078ec0ff */
[----:B------:R-:W-:Y:S02]  /*3b10*/  SHF.R.S32.HI R24, RZ, 0x5, R24 ;  /* 0x00000005ff187819 */ /* 0x000fe40000011418 */
[----:B------:R-:W-:Y:S01]  /*3b20*/  IADD3 R25, -R0, R25, RZ ;  /* 0x0000001900197210 */ /* 0x000fe20007ffe1ff */
[----:B------:R-:W-:-:S03]  /*3b30*/  IMAD.MOV.U32 R0, RZ, RZ, RZ ;  /* 0x000000ffff007224 */ /* 0x000fc600078e00ff */
[----:B------:R-:W-:Y:S01]  /*3b40*/  SHF.L.U32 R25, R25, 0x2, RZ ;  /* 0x0000000219197819 */ /* 0x000fe200000006ff */
[----:B0-----:R0:W-:Y:S02]  /*3b50*/  @!P5 STS [R7], R6 ;  /* 0x000000060700d388 */ /* 0x0011e40000000800 */
[----:B0-----:R-:W-:Y:S02]  /*3b60*/  CS2R R6, SRZ ;  /* 0x0000000000067805 */ /* 0x001fe4000001ff00 */
        /* <DEDUP_REMOVED lines=29> */
.L_x_673:
        /* <DEDUP_REMOVED lines=57> */
.L_x_672:
        /* <DEDUP_REMOVED lines=35> */
.L_x_674:
[----:B------:R-:W-:-:S13]  /*4300*/  ISETP.LT.OR P4, PT, R22, c[0x0][0x314], P4 ;  /* 0x0000c50016007a0c */ /* 0x000fda0002781670 */
[----:B------:R-:W-:Y:S05]  /*4310*/  @!P4 BRA `(.L_x_671) ;  /* 0x000000f00000c947 */ /* 0x000fea0003800000 */
[----:B------:R-:W-:Y:S01]  /*4320*/  ISETP.GE.AND P0, PT, R24, R23, PT ;  /* 0x000000171800720c */ /* 0x000fe20003f06270 */
[----:B------:R-:W-:-:S12]  /*4330*/  BSSY B0, `(.L_x_675) ;  /* 0x0000004000007945 */ /* 0x000fd80003800000 */
[----:B------:R-:W-:Y:S05]  /*4340*/  @P0 BRA `(.L_x_676) ;  /* 0x0000002000000947 */ /* 0x000fea0003800000 */
[----:B------:R0:W5:Y:S04]  /*4350*/  LDG.E.128 R12, [R30.64+-0x200] ;  /* 0xfffe00081e0c7981 */ /* 0x000168000c1e1d00 */
[----:B------:R0:W5:Y:S02]  /*4360*/  LDG.E.128 R16, [R30.64] ;  /* 0x000000081e107981 */ /* 0x000164000c1e1d00 */
.L_x_676:
[----:B------:R-:W-:Y:S05]  /*4370*/  BSYNC B0 ;  /* 0x0000000000007941 */ /* 0x000fea0003800000 */
.L_x_675:
        /* <DEDUP_REMOVED lines=9> */
.L_x_671:
[----:B------:R-:W-:Y:S02]  /*4410*/  IADD3 R24, R24, UR6, RZ ;  /* 0x0000000618187c10 */ /* 0x000fe4000fffe0ff */
[----:B------:R-:W-:-:S02]  /*4420*/  F2FP.BF16.PACK_AB R9, R5, R6 ;  /* 0x000000060509723e */ /* 0x000fc400000010ff */
[----:B------:R-:W-:Y:S02]  /*4430*/  ISETP.GE.AND P0, PT, R24, R20, PT ;  /* 0x000000141800720c */ /* 0x000fe40003f06270 */
[----:B------:R-:W-:Y:S02]  /*4440*/  F2FP.BF16.PACK_AB R8, R7, R8 ;  /* 0x000000080708723e */ /* 0x000fe400000010ff */
[----:B------:R-:W-:Y:S02]  /*4450*/  F2FP.BF16.PACK_AB R4, R3, R4 ;  /* 0x000000040304723e */ /* 0x000fe400000010ff */
[----:B------:R-:W-:-:S07]  /*4460*/  F2FP.BF16.PACK_AB R5, R0, R2 ;  /* 0x000000020005723e */ /* 0x000fce00000010ff */
[----:B------:R-:W-:Y:S05]  /*4470*/  @P0 EXIT ;  /* 0x000000000000094d */ /* 0x000fea0003800000 */
[-C--:B------:R-:W-:Y:S02]  /*4480*/  IABS R6, R11.reuse ;  /* 0x0000000b00067213 */ /* 0x080fe40000000000 */
[----:B------:R-:W-:Y:S02]  /*4490*/  IABS R10, R24 ;  /* 0x00000018000a7213 */ /* 0x000fe40000000000 */
[----:B------:R-:W1:Y:S01]  /*44a0*/  I2F.RP R2, R6 ;  /* 0x0000000600027306 */ /* 0x000e620000209400 */
[----:B------:R-:W-:-:S05]  /*44b0*/  IABS R7, R11 ;  /* 0x0000000b00077213 */ /* 0x000fca0000000000 */
[----:B------:R-:W-:Y:S02]  /*44c0*/  IMAD.MOV R7, RZ, RZ, -R7 ;  /* 0x000000ffff077224 */ /* 0x000fe400078e0a07 */
[----:B-1----:R-:W1:Y:S02]  /*44d0*/  MUFU.RCP R12, R2 ;  /* 0x00000002000c7308 */ /* 0x002e640000001000 */
[----:B-1----:R-:W-:-:S06]  /*44e0*/  IADD3 R12, R12, 0xffffffe, RZ ;  /* 0x0ffffffe0c0c7810 */ /* 0x002fcc0007ffe0ff */
[----:B------:R-:W1:Y:S02]  /*44f0*/  F2I.FTZ.U32.TRUNC.NTZ R13, R12 ;  /* 0x0000000c000d7305 */ /* 0x000e64000021f000 */
[----:B-1----:R-:W-:Y:S02]  /*4500*/  IMAD.MOV R0, RZ, RZ, -R13 ;  /* 0x000000ffff007224 */ /* 0x002fe400078e0a0d */
[----:B------:R-:W-:Y:S02]  /*4510*/  IMAD.MOV.U32 R12, RZ, RZ, RZ ;  /* 0x000000ffff0c7224 */ /* 0x000fe400078e00ff */
[----:B------:R-:W-:Y:S01]  /*4520*/  IMAD R3, R0, R6, RZ ;  /* 0x0000000600037224 */ /* 0x000fe200078e02ff */
[----:B------:R-:W-:-:S03]  /*4530*/  IABS R0, c[0x0][0x214] ;  /* 0x0000850000007a13 */ /* 0x000fc60000000000 */
[----:B------:R-:W-:-:S06]  /*4540*/  IMAD.HI.U32 R3, R13, R3, R12 ;  /* 0x000000030d037227 */ /* 0x000fcc00078e000c */
[----:B------:R-:W-:Y:S02]  /*4550*/  IMAD.HI.U32 R2, R3, R10, RZ ;  /* 0x0000000a03027227 */ /* 0x000fe400078e00ff */
[----:B------:R-:W1:Y:S02]  /*4560*/  I2F.RP R3, R0 ;  /* 0x0000000000037306 */ /* 0x000e640000209400 */
[----:B------:R-:W-:-:S05]  /*4570*/  IMAD R7, R2, R7, R10 ;  /* 0x0000000702077224 */ /* 0x000fca00078e020a */
[----:B------:R-:W-:Y:S01]  /*4580*/  ISETP.GT.U32.AND P1, PT, R6, R7, PT ;  /* 0x000000070600720c */ /* 0x000fe20003f24070 */
[----:B-1----:R-:W1:-:S12]  /*4590*/  MUFU.RCP R3, R3 ;  /* 0x0000000300037308 */ /* 0x002e580000001000 */
[----:B------:R-:W-:Y:S01]  /*45a0*/  @!P1 IMAD.IADD R7, R7, 0x1, -R6 ;  /* 0x0000000107079824 */ /* 0x000fe200078e0a06 */
[----:B------:R-:W-:Y:S02]  /*45b0*/  @!P1 IADD3 R2, R2, 0x1, RZ ;  /* 0x0000000102029810 */ /* 0x000fe40007ffe0ff */
[----:B------:R-:W-:Y:S02]  /*45c0*/  ISETP.NE.AND P1, PT, R11, RZ, PT ;  /* 0x000000ff0b00720c */ /* 0x000fe40003f25270 */
[----:B------:R-:W-:Y:S02]  /*45d0*/  ISETP.GE.U32.AND P2, PT, R7, R6, PT ;  /* 0x000000060700720c */ /* 0x000fe40003f46070 */
[----:B------:R-:W-:-:S04]  /*45e0*/  LOP3.LUT R6, R24, R11, RZ, 0x3c, !PT ;  /* 0x0000000b18067212 */ /* 0x000fc800078e3cff */
[----:B------:R-:W-:Y:S02]  /*45f0*/  ISETP.GE.AND P0, PT, R6, RZ, PT ;  /* 0x000000ff0600720c */ /* 0x000fe40003f06270 */
[----:B-1----:R-:W-:-:S04]  /*4600*/  IADD3 R6, R3, 0xffffffe, RZ ;  /* 0x0ffffffe03067810 */ /* 0x002fc80007ffe0ff */
[----:B------:R-:W1:Y:S01]  /*4610*/  F2I.FTZ.U32.TRUNC.NTZ R7, R6 ;  /* 0x0000000600077305 */ /* 0x000e62000021f000 */
[----:B------:R-:W-:-:S06]  /*4620*/  @P2 IADD3 R2, R2, 0x1, RZ ;  /* 0x0000000102022810 */ /* 0x000fcc0007ffe0ff */
[----:B------:R-:W-:Y:S01]  /*4630*/  @!P0 IMAD.MOV R2, RZ, RZ, -R2 ;  /* 0x000000ffff028224 */ /* 0x000fe200078e0a02 */
[----:B------:R-:W-:-:S05]  /*4640*/  @!P1 LOP3.LUT R2, RZ, R11, RZ, 0x33, !PT ;  /* 0x0000000bff029212 */ /* 0x000fca00078e33ff */
[----:B------:R-:W-:Y:S02]  /*4650*/  IMAD R13, R2, R11, RZ ;  /* 0x0000000b020d7224 */ /* 0x000fe400078e02ff */
[----:B-1----:R-:W-:Y:S02]  /*4660*/  IMAD.MOV R3, RZ, RZ, -R7 ;  /* 0x000000ffff037224 */ /* 0x002fe400078e0a07 */
[----:B------:R-:W-:Y:S02]  /*4670*/  IMAD.IADD R10, R24, 0x1, -R13 ;  /* 0x00000001180a7824 */ /* 0x000fe400078e0a0d */
[----:B------:R-:W-:Y:S02]  /*4680*/  IMAD R11, R3, R0, RZ ;  /* 0x00000000030b7224 */ /* 0x000fe400078e02ff */
[----:B------:R-:W-:Y:S01]  /*4690*/  IMAD.MOV.U32 R6, RZ, RZ, RZ ;  /* 0x000000ffff067224 */ /* 0x000fe200078e00ff */
[----:B------:R-:W-:Y:S02]  /*46a0*/  IABS R3, R10 ;  /* 0x0000000a00037213 */ /* 0x000fe40000000000 */
[----:B------:R-:W-:Y:S01]  /*46b0*/  LOP3.LUT R10, R10, c[0x0][0x214], RZ, 0x3c, !PT ;  /* 0x000085000a0a7a12 */ /* 0x000fe200078e3cff */
[----:B------:R-:W-:-:S03]  /*46c0*/  IMAD.HI.U32 R11, R7, R11, R6 ;  /* 0x0000000b070b7227 */ /* 0x000fc600078e0006 */
[----:B------:R-:W-:-:S03]  /*46d0*/  ISETP.GE.AND P1, PT, R10, RZ, PT ;  /* 0x000000ff0a00720c */ /* 0x000fc60003f26270 */
        /* <DEDUP_REMOVED lines=19> */
[----:B------:R-:W-:-:S04]  /*4810*/  IMAD.WIDE.U32 R6, R11, c[0x0][0x1f0], R6 ;  /* 0x00007c000b067a25 */ /* 0x000fc800078e0006 */
[----:B------:R-:W-:Y:S02]  /*4820*/  IMAD.IADD R13, R24, 0x1, -R13 ;  /* 0x00000001180d7824 */ /* 0x000fe400078e0a0d */
        /* <DEDUP_REMOVED lines=19> */
        .weak           $__internal_13_$__cuda_sm20_div_s64
        .type           $__internal_13_$__cuda_sm20_div_s64,@function
        .size           $__internal_13_$__cuda_sm20_div_s64,(.L_x_4873 - $__internal_13_$__cuda_sm20_div_s64)
$__internal_13_$__cuda_sm20_div_s64:
        /* <DEDUP_REMOVED lines=17> */
[----:B------:R-:W-:-:S04]  /*4a70*/  IMAD.HI.U32 R21, R53, R0, RZ ;  /* 0x0000000035157227 */ /* 0x000fc800078e00ff */
[----:B------:R-:W-:-:S04]  /*4a80*/  IMAD.HI.U32 R19, P2, R53, R19, R44 ;  /* 0x0000001335137227 */ /* 0x000fc8000784002c */
[----:B------:R-:W-:Y:S02]  /*4a90*/  IMAD R0, R53, R0, RZ ;  /* 0x0000000035007224 */ /* 0x000fe400078e02ff */
[----:B------:R-:W-:-:S03]  /*4aa0*/  IMAD.X R21, R21, 0x1, R53, P0 ;  /* 0x0000000115157824 */ /* 0x000fc600000e0635 */
[----:B------:R-:W-:-:S04]  /*4ab0*/  IADD3 R53, P0, R0, R19, RZ ;  /* 0x0000001300357210 */ /* 0x000fc80007f1e0ff */
[----:B------:R-:W-:Y:S01]  /*4ac0*/  IADD3.X R21, RZ, RZ, R21, P0, P2 ;  /* 0x000000ffff157210 */ /* 0x000fe200007e4415 */
[----:B------:R-:W-:Y:S01]  /*4ad0*/  IMAD.WIDE.U32 R44, R53, R40, RZ ;  /* 0x00000028352c7225 */ /* 0x000fe200078e00ff */
[----:B------:R-:W-:-:S03]  /*4ae0*/  ISETP.GE.AND P2, PT, R23, RZ, PT ;  /* 0x000000ff1700720c */ /* 0x000fc60003f46270 */
[----:B------:R-:W-:Y:S01]  /*4af0*/  IMAD R19, R53, R41, R45 ;  /* 0x0000002935137224 */ /* 0x000fe200078e022d */
[----:B------:R-:W-:-:S03]  /*4b00*/  IADD3 R44, P0, RZ, -R44, RZ ;  /* 0x8000002cff2c7210 */ /* 0x000fc60007f1e0ff */
[----:B------:R-:W-:Y:S02]  /*4b10*/  IMAD R19, R21, R40, R19 ;  /* 0x0000002815137224 */ /* 0x000fe400078e0213 */
[----:B------:R-:W-:-:S04]  /*4b20*/  IMAD.HI.U32 R52, R53, R44, RZ ;  /* 0x0000002c35347227 */ /* 0x000fc800078e00ff */
[----:B------:R-:W-:-:S04]  /*4b30*/  IMAD.X R19, RZ, RZ, ~R19, P0 ;  /* 0x000000ffff137224 */ /* 0x000fc800000e0e13 */
[----:B------:R-:W-:-:S04]  /*4b40*/  IMAD.WIDE.U32 R52, P0, R53, R19, R52 ;  /* 0x0000001335347225 */ /* 0x000fc80007800034 */
[----:B------:R-:W-:-:S04]  /*4b50*/  IMAD.HI.U32 R0, R21, R19, RZ ;  /* 0x0000001315007227 */ /* 0x000fc800078e00ff */
[----:B------:R-:W-:-:S04]  /*4b60*/  IMAD.HI.U32 R44, P4, R21, R44, R52 ;  /* 0x0000002c152c7227 */ /* 0x000fc80007880034 */
[----:B------:R-:W-:Y:S02]  /*4b70*/  IMAD R19, R21, R19, RZ ;  /* 0x0000001315137224 */ /* 0x000fe400078e02ff */
[----:B------:R-:W-:Y:S01]  /*4b80*/  IMAD.X R0, R0, 0x1, R21, P0 ;  /* 0x0000000100007824 */ /* 0x000fe200000e0615 */
[----:B------:R-:W-:Y:S01]  /*4b90*/  IADD3 R21, P0, RZ, -R28, RZ ;  /* 0x8000001cff157210 */ /* 0x000fe20007f1e0ff */
        /* <DEDUP_REMOVED lines=22> */
[----:B------:R-:W-:-:S04]  /*4d00*/  SEL R21, R44, R21, P3 ;  /* 0x000000152c157207 */ /* 0x000fc80001800000 */
[----:B------:R-:W-:Y:S01]  /*4d10*/  ISETP.GE.U32.AND P0, PT, R21, R40, PT ;  /* 0x000000281500720c */ /* 0x000fe20003f06070 */
[----:B------:R-:W-:Y:S01]  /*4d20*/  IMAD.X R40, R19, 0x1, ~R41, P2 ;  /* 0x0000000113287824 */ /* 0x000fe200010e0e29 */
[----:B------:R-:W-:-:S04]  /*4d30*/  IADD3 R21, P2, R28, 0x1, RZ ;  /* 0x000000011c157810 */ /* 0x000fc80007f5e0ff */
[----:B------:R-:W-:Y:S01]  /*4d40*/  SEL R40, R40, R19, P3 ;  /* 0x0000001328287207 */ /* 0x000fe20001800000 */
[----:B------:R-:W-:Y:S01]  /*4d50*/  IMAD.X R19, RZ, RZ, R0, P2 ;  /* 0x000000ffff137224 */ /* 0x000fe200010e0600 */
[----:B------:R-:W-:Y:S02]  /*4d60*/  SEL R21, R21, R28, P3 ;  /* 0x0000001c15157207 */ /* 0x000fe40001800000 */
[----:B------:R-:W-:Y:S01]  /*4d70*/  ISETP.GE.U32.AND.EX P2, PT, R40, R41, PT, P0 ;  /* 0x000000292800720c */ /* 0x000fe20003f46100 */
[----:B------:R-:W-:Y:S01]  /*4d80*/  IMAD.MOV.U32 R40, RZ, RZ, R22 ;  /* 0x000000ffff287224 */ /* 0x000fe200078e0016 */
[----:B------:R-:W-:Y:S01]  /*4d90*/  SEL R19, R19, R0, P3 ;  /* 0x0000000013137207 */ /* 0x000fe20001800000 */
[----:B------:R-:W-:Y:S01]  /*4da0*/  IMAD.MOV.U32 R41, RZ, RZ, 0x0 ;  /* 0x00000000ff297424 */ /* 0x000fe200078e00ff */
[----:B------:R-:W-:-:S04]  /*4db0*/  IADD3 R28, P0, R21, 0x1, RZ ;  /* 0x00000001151c7810 */ /* 0x000fc80007f1e0ff */
[----:B------:R-:W-:Y:S02]  /*4dc0*/  IADD3.X R0, RZ, R19, RZ, P0, !PT ;  /* 0x00000013ff007210 */ /* 0x000fe400007fe4ff */
[----:B------:R-:W-:Y:S02]  /*4dd0*/  SEL R28, R28, R21, P2 ;  /* 0x000000151c1c7207 */ /* 0x000fe40001000000 */
[----:B------:R-:W-:Y:S02]  /*4de0*/  SEL R0, R0, R19, P2 ;  /* 0x0000001300007207 */ /* 0x000fe40001000000 */
[----:B------:R-:W-:Y:S02]  /*4df0*/  LOP3.LUT R21, R5, R23, RZ, 0x3c, !PT ;  /* 0x0000001705157212 */ /* 0x000fe400078e3cff */
[----:B------:R-:W-:Y:S02]  /*4e00*/  IADD3 R19, P2, RZ, -R28, RZ ;  /* 0x8000001cff137210 */ /* 0x000fe40007f5e0ff */
[----:B------:R-:W-:-:S02]  /*4e10*/  ISETP.GE.AND P3, PT, R21, RZ, PT ;  /* 0x000000ff1500720c */ /* 0x000fc40003f66270 */
[----:B------:R-:W-:Y:S01]  /*4e20*/  ISETP.NE.U32.AND P0, PT, R24, RZ, PT ;  /* 0x000000ff1800720c */ /* 0x000fe20003f05070 */
[----:B------:R-:W-:Y:S01]  /*4e30*/  IMAD.X R21, RZ, RZ, ~R0, P2 ;  /* 0x000000ffff157224 */ /* 0x000fe200010e0e00 */
[----:B------:R-:W-:Y:S02]  /*4e40*/  SEL R19, R19, R28, !P3 ;  /* 0x0000001c13137207 */ /* 0x000fe40005800000 */
[----:B------:R-:W-:Y:S02]  /*4e50*/  ISETP.NE.AND.EX P0, PT, R5, RZ, PT, P0 ;  /* 0x000000ff0500720c */ /* 0x000fe40003f05300 */
[----:B------:R-:W-:Y:S02]  /*4e60*/  SEL R21, R21, R0, !P3 ;  /* 0x0000000015157207 */ /* 0x000fe40005800000 */
[----:B------:R-:W-:Y:S02]  /*4e70*/  SEL R0, R19, 0xffffffff, P0 ;  /* 0xffffffff13007807 */ /* 0x000fe40000000000 */
[----:B------:R-:W-:Y:S01]  /*4e80*/  SEL R21, R21, 0xffffffff, P0 ;  /* 0xffffffff15157807 */ /* 0x000fe20000000000 */
[----:B------:R-:W-:Y:S06]  /*4e90*/  RET.REL.NODEC R40 `(_ZN5flash32flash_fwd_splitkv_combine_kernelI23Flash_fwd_kernel_traitsILi256ELi64ELi64ELi4ELb0ELb0EN7cutlass10bfloat16_tE19Flash_kernel_traitsILi256ELi64ELi64ELi4ES3_EELi4ELi1ELb1EEEvNS_16Flash_fwd_paramsE) ;  /* 0xffffb16028007950 */ /* 0x000fec0003c3ffff */
.L_x_677:
        /* <DEDUP_REMOVED lines=14> */
.L_x_4873:


//--------------------- .text._ZN5flash24flash_fwd_splitkv_kernelI23Flash_fwd_kernel_traitsILi256ELi64ELi64ELi4ELb0ELb0EN7cutlass10bfloat16_tE19Flash_kernel_traitsILi256ELi64ELi64ELi4ES3_EELb1ELb0ELb0ELb0ELb0ELb0ELb0ELb0EEEvNS_16Flash_fwd_paramsE --------------------------
	.section	.text._ZN5flash24flash_fwd_splitkv_kernelI23Flash_fwd_kernel_traitsILi256ELi64ELi64ELi4ELb0ELb0EN7cutlass10bfloat16_tE19Flash_kernel_traitsILi256ELi64ELi64ELi4ES3_EELb1ELb0ELb0ELb0ELb0ELb0ELb0ELb0EEEvNS_16Flash_fwd_paramsE,"ax",@progbits
	.sectioninfo	@"SHI_REGISTERS=254"
	.align	128
        .global         _ZN5flash24flash_fwd_splitkv_kernelI23Flash_fwd_kernel_traitsILi256ELi64ELi64ELi4ELb0ELb0EN7cutlass10bfloat16_tE19Flash_kernel_traitsILi256ELi64ELi64ELi4ES3_EELb1ELb0ELb0ELb0ELb0ELb0ELb0ELb0EEEvNS_16Flash_fwd_paramsE
        .type           _ZN5flash24flash_fwd_splitkv_kernelI23Flash_fwd_kernel_traitsILi256ELi64ELi64ELi4ELb0ELb0EN7cutlass10bfloat16_tE19Flash_kernel_traitsILi256ELi64ELi64ELi4ES3_EELb1ELb0ELb0ELb0ELb0ELb0ELb0ELb0EEEvNS_16Flash_fwd_paramsE,@function
        .size           _ZN5flash24flash_fwd_splitkv_kernelI23Flash_fwd_kernel_traitsILi256ELi64ELi64ELi4ELb0ELb0EN7cutlass10bfloat16_tE19Flash_kernel_traitsILi256ELi64ELi64ELi4ES3_EELb1ELb0ELb0ELb0ELb0ELb0ELb0ELb0EEEvNS_16Flash_fwd_paramsE,(.L_x_4912 - _ZN5flash24flash_fwd_splitkv_kernelI23Flash_fwd_kernel_traitsILi256ELi64ELi64ELi4ELb0ELb0EN7cutlass10bfloat16_tE19Flash_kernel_traitsILi256ELi64ELi64ELi4ES3_EELb1ELb0ELb0ELb0ELb0ELb0ELb0ELb0EEEvNS_16Flash_fwd_paramsE)
        .other          _ZN5flash24flash_fwd_splitkv_kernelI23Flash_fwd_kernel_traitsILi256ELi64ELi64ELi4ELb0ELb0EN7cutlass10bfloat16_tE19Flash_kernel_traitsILi256ELi64ELi64ELi4ES3_EELb1ELb0ELb0ELb0ELb0ELb0ELb0ELb0EEEvNS_16Flash_fwd_paramsE,@"STO_CUDA_ENTRY STV_DEFAULT"
_ZN5flash24flash_fwd_splitkv_kernelI23Flash_fwd_kernel_traitsILi256ELi64ELi64ELi4ELb0ELb0EN7cutlass10bfloat16_tE19Flash_kernel_traitsILi256ELi64ELi64ELi4ES3_EELb1ELb0ELb0ELb0ELb0ELb0ELb0ELb0EEEvNS_16Flash_fwd_paramsE:
.text._ZN5flash24flash_fwd_splitkv_kernelI23Flash_fwd_kernel_traitsILi256ELi64ELi64ELi4ELb0ELb0EN7cutlass10bfloat16_tE19Flash_kernel_traitsILi256ELi64ELi64ELi4ES3_EELb1ELb0ELb0ELb0ELb0ELb0ELb0ELb0EEEvNS_16Flash_fwd_paramsE:
[----:B------:R-:W-:Y:S02]  /*0000*/  MOV R1, c[0x0][0x28] ;  /* 0x00000a0000017a02 */ /* 0x000fe40000000f00 */
[----:B------:R-:W1:Y:S01]  /*0010*/  S2UR UR15, SR_CTAID.Y ;  /* 0x00000000000f79c3 */ /* 0x000e620000002600 */
[----:B------:R-:W-:Y:S02]  /*0020*/  ULDC.64 UR4, c[0x0][0x240] ;  /* 0x0000900000047ab9 */ /* 0x000fe40000000a00 */
[----:B------:R-:W-:Y:S02]  /*0030*/  UISETP.NE.U32.AND UP2, UPT, URZ, UR4, UPT ;  /* 0x000000043f00728c */ /* 0x000fe4000bf45070 */
[----:B------:R-:W-:Y:S02]  /*0040*/  UMOV UR25, 0x4 ;  /* 0x0000000400197882 */ /* 0x000fe40000000000 */
[----:B------:R-:W-:Y:S02]  /*0050*/  UISETP.NE.AND.EX UP2, UPT, URZ, UR5, UPT, UP2 ;  /* 0x000000053f00728c */ /* 0x000fe4000bf45320 */
[----:B------:R-:W-:Y:S02]  /*0060*/  ULDC.64 UR10, c[0x0][0x240] ;  /* 0x00009000000a7ab9 */ /* 0x000fe40000000a00 */
[----:B------:R-:W-:-:S02]  /*0070*/  ULDC.64 UR4, c[0x0][0x250] ;  /* 0x0000940000047ab9 */ /* 0x000fc40000000a00 */
[----:B------:R-:W-:Y:S01]  /*0080*/  PLOP3.LUT P2, PT, PT, PT, UP2, 0x80, 0x0 ;  /* 0x000000000000781c */ /* 0x000fe20003f4f028 */
[----:B------:R-:W-:Y:S02]  /*0090*/  UISETP.NE.U32.AND UP0, UPT, URZ, UR4, UPT ;  /* 0x000000043f00728c */ /* 0x000fe4000bf05070 */
[----:B------:R-:W-:Y:S02]  /*00a0*/  ULDC.64 UR32, c[0x0][0x118] ;  /* 0x0000460000207ab9 */ /* 0x000fe40000000a00 */
[----:B------:R-:W-:Y:S02]  /*00b0*/  UISETP.NE.AND.EX UP0, UPT, URZ, UR5, UPT, UP0 ;  /* 0x000000053f00728c */ /* 0x000fe4000bf05300 */
[----:B------:R-:W-:Y:S02]  /*00c0*/  ULDC.U8 UR8, c[0x0][0x312] ;  /* 0x0000c48000087ab9 */ /* 0x000fe40000000000 */
[----:B------:R-:W-:Y:S02]  /*00d0*/  ULDC.64 UR6, c[0x0][0x248] ;  /* 0x0000920000067ab9 */ /* 0x000fe40000000a00 */
[----:B-1----:R-:W-:Y:S01]  /*00e0*/  UIMAD.WIDE UR10, UR15, UR25, UR10 ;  /* 0x000000190f0a72a5 */ /* 0x002fe2000f8e020a */
[----:B------:R-:W-:Y:S01]  /*00f0*/  PLOP3.LUT P0, PT, PT, PT, UP0, 0x80, 0x0 ;  /* 0x000000000000781c */ /* 0x000fe20003f0f008 */
[----:B------:R-:W-:-:S02]  /*0100*/  ULDC.64 UR4, c[0x0][0x250] ;  /* 0x0000940000047ab9 */ /* 0x000fc40000000a00 */
[----:B------:R-:W-:Y:S02]  /*0110*/  UISETP.NE.AND UP3, UPT, UR8, URZ, UPT ;  /* 0x0000003f0800728c */ /* 0x000fe4000bf65270 */
[----:B------:R-:W-:Y:S01]  /*0120*/  IMAD.U32 R10, RZ, RZ, UR10 ;  /* 0x0000000aff0a7e24 */ /* 0x000fe2000f8e00ff */
[----:B------:R-:W-:Y:S01]  /*0130*/  UISETP.EQ.U32.AND UP1, UPT, URZ, UR6, UPT ;  /* 0x000000063f00728c */ /* 0x000fe2000bf22070 */
[----:B------:R-:W-:Y:S01]  /*0140*/  IMAD.U32 R11, RZ, RZ, UR11 ;  /* 0x0000000bff0b7e24 */ /* 0x000fe2000f8e00ff */
[----:B------:R-:W-:Y:S02]  /*0150*/  @UP0 UIMAD.WIDE UR4, UR15, UR25, UR4 ;  /* 0x000000190f0402a5 */ /* 0x000fe4000f8e0204 */
[----:B------:R-:W-:Y:S02]  /*0160*/  UISETP.EQ.OR.EX UP1, UPT, URZ, UR7, !UP3, UP1 ;  /* 0x000000073f00728c */ /* 0x000fe4000df22710 */
[----:B------:R-:W2:Y:S01]  /*0170*/  @P2 LDG.E R4, [R10.64] ;  /* 0x000000200a042981 */ /* 0x000ea2000c1e1900 */
[----:B------:R-:W-:-:S03]  /*0180*/  ULDC.64 UR6, c[0x0][0x248] ;  /* 0x0000920000067ab9 */ /* 0x000fc60000000a00 */
[----:B------:R-:W3:Y:S01]  /*0190*/  @P2 LDG.E R0, [R10.64+0x4] ;  /* 0x000004200a002981 */ /* 0x000ee2000c1e1900 */
[----:B------:R-:W-:Y:S01]  /*01a0*/  IMAD.U32 R8, RZ, RZ, UR4 ;  /* 0x00000004ff087e24 */ /* 0x000fe2000f8e00ff */
[----:B------:R-:W-:-:S05]  /*01b0*/  MOV R9, UR5 ;  /* 0x0000000500097c02 */ /* 0x000fca0008000f00 */
[----:B------:R-:W4:Y:S01]  /*01c0*/  @P0 LDG.E R2, [R8.64] ;  /* 0x0000002008020981 */ /* 0x000f22000c1e1900 */
[----:B------:R-:W-:Y:S01]  /*01d0*/  PLOP3.LUT P1, PT, PT, PT, UP1, 0x80, 0x0 ;  /* 0x000000000000781c */ /* 0x000fe20003f2f018 */
[----:B------:R-:W-:-:S06]  /*01e0*/  UIMAD.WIDE UR6, UR15, UR25, UR6 ;  /* 0x000000190f0672a5 */ /* 0x000fcc000f8e0206 */
[----:B------:R-:W-:Y:S01]  /*01f0*/  IMAD.U32 R6, RZ, RZ, UR6 ;  /* 0x00000006ff067e24 */ /* 0x000fe2000f8e00ff */
[----:B------:R-:W-:-:S05]  /*0200*/  MOV R7, UR7 ;  /* 0x0000000700077c02 */ /* 0x000fca0008000f00 */
[----:B------:R-:W5:Y:S01]  /*0210*/  @!P1 LDG.E R3, [R6.64] ;  /* 0x0000002006039981 */ /* 0x000f62000c1e1900 */
[----:B------:R-:W-:Y:S02]  /*0220*/  UMOV UR27, 0xffffffff ;  /* 0xffffffff001b7882 */ /* 0x000fe40000000000 */
[----:B------:R-:W-:Y:S02]  /*0230*/  UMOV UR7, URZ ;  /* 0x0000003f00077c82 */ /* 0x000fe40008000000 */
[----:B------:R-:W-:Y:S01]  /*0240*/  UMOV UR18, 0xffffffff ;  /* 0xffffffff00127882 */ /* 0x000fe20000000000 */
[----:B------:R-:W1:Y:S08]  /*0250*/  S2UR UR10, SR_CTAID.X ;  /* 0x00000000000a79c3 */ /* 0x000e700000002500 */
[----:B------:R-:W1:Y:S08]  /*0260*/  S2UR UR12, SR_CTAID.Z ;  /* 0x00000000000c79c3 */ /* 0x000e700000002700 */
[----:B--2---:R-:W2:Y:S08]  /*0270*/  @P2 R2UR UR27, R4 ;  /* 0x00000000041b23c2 */ /* 0x004eb000000e0000 */
[----:B---3--:R-:W2:Y:S08]  /*0280*/  @P2 R2UR UR29, R0 ;  /* 0x00000000001d23c2 */ /* 0x008eb000000e0000 */
[----:B----4-:R3:W4:Y:S01]  /*0290*/  @P0 R2UR UR7, R2 ;  /* 0x00000000020703c2 */ /* 0x01072200000e0000 */
[----:B------:R-:W-:-:S04]  /*02a0*/  ISETP.NE.U32.AND P0, PT, RZ, c[0x0][0x248], PT ;  /* 0x00009200ff007a0c */ /* 0x000fc80003f05070 */
[----:B------:R-:W-:-:S03]  /*02b0*/  ISETP.NE.AND.EX P0, PT, RZ, c[0x0][0x24c], PT, P0 ;  /* 0x00009300ff007a0c */ /* 0x000fc60003f05300 */
[----:B-----5:R3:W1:Y:S01]  /*02c0*/  @!P1 R2UR UR18, R3 ;  /* 0x00000000031293c2 */ /* 0x02066200000e0000 */
[----:B--2---:R-:W-:-:S07]  /*02d0*/  @UP2 UIADD3 UR29, UR29, -UR27, URZ ;  /* 0x8000001b1d1d2290 */ /* 0x004fce000fffe03f */
[----:B------:R-:W-:Y:S02]  /*02e0*/  @!UP2 ULDC UR29, c[0x0][0x214] ;  /* 0x00008500001daab9 */ /* 0x000fe40000000800 */
[----:B-1-34-:R-:W-:Y:S05]  /*02f0*/  @!P0 BRA `(.L_x_678) ;  /* 0x0000007000008947 */ /* 0x01afea0003800000 */
[----:B------:R-:W-:-:S13]  /*0300*/  PLOP3.LUT P0, PT, PT, PT, UP3, 0x80, 0x0 ;  /* 0x000000000000781c */ /* 0x000fda0003f0f038 */
[----:B------:R-:W2:Y:S04]  /*0310*/  @P0 LDG.E R0, [R6.64+0x4] ;  /* 0x0000042006000981 */ /* 0x000ea8000c1e1900 */
[----:B------:R-:W3:Y:S01]  /*0320*/  @!P0 LDG.E R2, [R6.64] ;  /* 0x0000002006028981 */ /* 0x000ee2000c1e1900 */
[----:B--2---:R-:W1:Y:S02]  /*0330*/  @P0 R2UR UR6, R0 ;  /* 0x00000000000603c2 */ /* 0x004e6400000e0000 */
[----:B-1----:R-:W-:-:S11]  /*0340*/  @UP3 UIADD3 UR6, UR6, -UR18, URZ ;  /* 0x8000001206063290 */ /* 0x002fd6000fffe03f */
[----:B---3--:R1:W2:Y:S02]  /*0350*/  @!P0 R2UR UR6, R2 ;  /* 0x00000000020683c2 */ /* 0x0082a400000e0000 */
[----:B-12---:R-:W-:Y:S05]  /*0360*/  BRA `(.L_x_679) ;  /* 0x0000001000007947 */ /* 0x006fea0003800000 */
.L_x_678:
[----:B------:R-:W-:Y:S02]  /*0370*/  ULDC UR6, c[0x0][0x218] ;  /* 0x0000860000067ab9 */ /* 0x000fe40000000800 */
.L_x_679:
[----:B------:R-:W-:Y:S02]  /*0380*/  ULDC.64 UR4, c[0x0][0x258] ;  /* 0x0000960000047ab9 */ /* 0x000fe40000000a00 */
[----:B------:R-:W-:-:S04]  /*0390*/  UISETP.NE.U32.AND UP2, UPT, URZ, UR4, UPT ;  /* 0x000000043f00728c */ /* 0x000fc8000bf45070 */
[----:B------:R-:W-:-:S03]  /*03a0*/  UISETP.NE.AND.EX UP2, UPT, URZ, UR5, UPT, UP2 ;  /* 0x000000053f00728c */ /* 0x000fc6000bf45320 */
[----:B------:R-:W-:-:S03]  /*03b0*/  ULDC.64 UR4, c[0x0][0x258] ;  /* 0x0000960000047ab9 */ /* 0x000fc60000000a00 */
[----:B------:R-:W-:-:S05]  /*03c0*/  PLOP3.LUT P0, PT, PT, PT, UP2, 0x80, 0x0 ;  /* 0x000000000000781c */ /* 0x000fca0003f0f028 */
[----:B------:R-:W-:-:S06]  /*03d0*/  @UP2 UIMAD.WIDE UR4, UR15, UR25, UR4 ;  /* 0x000000190f0422a5 */ /* 0x000fcc000f8e0204 */
[----:B------:R-:W-:Y:S02]  /*03e0*/  IMAD.U32 R2, RZ, RZ, UR4 ;  /* 0x00000004ff027e24 */ /* 0x000fe4000f8e00ff */
[----:B------:R-:W-:Y:S01]  /*03f0*/  IMAD.U32 R3, RZ, RZ, UR5 ;  /* 0x00000005ff037e24 */ /* 0x000fe2000f8e00ff */
[----:B------:R-:W-:Y:S02]  /*0400*/  USHF.L.U32 UR10, UR10, 0x6, URZ ;  /* 0x000000060a0a7899 */ /* 0x000fe4000800063f */
[----:B------:R-:W-:Y:S02]  /*0410*/  ULDC.64 UR4, c[0x0][0x268] ;  /* 0x00009a0000047ab9 */ /* 0x000fe40000000a00 */
[----:B------:R-:W2:Y:S01]  /*0420*/  @P0 LDG.E R0, [R2.64] ;  /* 0x0000002002000981 */ /* 0x000ea2000c1e1900 */
[----:B------:R-:W-:Y:S02]  /*0430*/  UISETP.GT.AND UP0, UPT, UR29, UR10, UPT ;  /* 0x0000000a1d00728c */ /* 0x000fe4000bf04270 */
[----:B------:R-:W-:-:S03]  /*0440*/  @!UP2 UISETP.NE.U32.AND UP1, UPT, URZ, UR4, UPT ;  /* 0x000000043f00a28c */ /* 0x000fc6000bf25070 */
[----:B------:R-:W-:Y:S02]  /*0450*/  ULDC UR4, c[0x0][0x21c] ;  /* 0x0000870000047ab9 */ /* 0x000fe40000000800 */
[----:B------:R-:W-:-:S04]  /*0460*/  @!UP2 UISETP.NE.AND.EX UP1, UPT, URZ, UR5, UPT, UP1 ;  /* 0x000000053f00a28c */ /* 0x000fc8000bf25310 */
[----:B------:R-:W-:Y:S01]  /*0470*/  @!UP2 USEL UR4, URZ, UR4, !UP1 ;  /* 0x000000043f04a287 */ /* 0x000fe2000c800000 */
[----:B--2---:R-:W1:Y:S01]  /*0480*/  @P0 R2UR UR11, R0 ;  /* 0x00000000000b03c2 */ /* 0x004e6200000e0000 */
[----:B------:R-:W-:Y:S01]  /*0490*/  PLOP3.LUT P0, PT, PT, PT, UP0, 0x80, 0x0 ;  /* 0x000000000000781c */ /* 0x000fe20003f0f008 */
[----:B-1----:R-:W-:Y:S02]  /*04a0*/  @UP2 UIADD3 UR11, UR11, -UR7, URZ ;  /* 0x800000070b0b2290 */ /* 0x002fe4000fffe03f */
[----:B------:R-:W-:-:S10]  /*04b0*/  @!UP2 UIADD3 UR11, UR4, UR6, -UR7 ;  /* 0x00000006040ba290 */ /* 0x000fd4000fffe807 */
[----:B------:R-:W-:Y:S05]  /*04c0*/  @!P0 EXIT ;  /* 0x000000000000894d */ /* 0x000fea0003800000 */
[----:B------:R-:W-:Y:S01]  /*04d0*/  ULDC UR13, c[0x0][0x218] ;  /* 0x00008600000d7ab9 */ /* 0x000fe20000000800 */
[----:B------:R-:W1:Y:S01]  /*04e0*/  S2R R4, SR_TID.X ;  /* 0x0000000000047919 */ /* 0x000e620000002100 */
[----:B------:R-:W-:Y:S02]  /*04f0*/  UIADD3 UR8, UR11, 0x3f, URZ ;  /* 0x0000003f0b087890 */ /* 0x000fe4000fffe03f */
[----:B------:R-:W-:Y:S02]  /*0500*/  UIADD3 UR13, UR13, 0x3f, URZ ;  /* 0x0000003f0d0d7890 */ /* 0x000fe4000fffe03f */
[----:B------:R-:W-:Y:S02]  /*0510*/  UIADD3 UR5, -UR29, 0x7f, UR10 ;  /* 0x0000007f1d057890 */ /* 0x000fe4000fffe10a */
[----:B------:R-:W-:Y:S02]  /*0520*/  USHF.R.S32.HI UR6, URZ, 0x1f, UR8 ;  /* 0x0000001f3f067899 */ /* 0x000fe40008011408 */
[----:B------:R-:W-:-:S02]  /*0530*/  USHF.R.S32.HI UR9, URZ, 0x1f, UR13 ;  /* 0x0000001f3f097899 */ /* 0x000fc4000801140d */
[----:B------:R-:W-:Y:S02]  /*0540*/  ULDC UR4, c[0x0][0x2e8] ;  /* 0x0000ba0000047ab9 */ /* 0x000fe40000000800 */
[----:B------:R-:W-:Y:S02]  /*0550*/  UIADD3 UR4, UR5, UR4, UR11 ;  /* 0x0000000405047290 */ /* 0x000fe4000fffe00b */
[----:B------:R-:W-:Y:S02]  /*0560*/  ULEA.HI UR6, UR6, UR8, URZ, 0x6 ;  /* 0x0000000806067291 */ /* 0x000fe4000f8f303f */
[----:B------:R-:W-:Y:S02]  /*0570*/  ULEA.HI UR9, UR9, UR13, URZ, 0x6 ;  /* 0x0000000d09097291 */ /* 0x000fe4000f8f303f */
[----:B------:R-:W-:Y:S02]  /*0580*/  USHF.R.S32.HI UR5, URZ, 0x1f, UR4 ;  /* 0x0000001f3f057899 */ /* 0x000fe40008011404 */
[----:B------:R-:W-:-:S02]  /*0590*/  USHF.R.S32.HI UR6, URZ, 0x6, UR6 ;  /* 0x000000063f067899 */ /* 0x000fc40008011406 */
[----:B------:R-:W-:Y:S02]  /*05a0*/  USHF.R.S32.HI UR9, URZ, 0x6, UR9 ;  /* 0x000000063f097899 */ /* 0x000fe40008011409 */
[----:B------:R-:W-:Y:S02]  /*05b0*/  ULEA.HI UR5, UR5, UR4, URZ, 0x6 ;  /* 0x0000000405057291 */ /* 0x000fe4000f8f303f */
[----:B------:R-:W-:Y:S02]  /*05c0*/  UISETP.LT.AND UP0, UPT, UR9, UR6, UPT ;  /* 0x000000060900728c */ /* 0x000fe4000bf01270 */
[----:B------:R-:W-:Y:S02]  /*05d0*/  USHF.R.S32.HI UR8, URZ, 0x6, UR5 ;  /* 0x000000063f087899 */ /* 0x000fe40008011405 */
[----:B------:R-:W-:-:S04]  /*05e0*/  USEL UR6, UR9, UR6, UP0 ;  /* 0x0000000609067287 */ /* 0x000fc80008000000 */
[----:B------:R-:W-:-:S04]  /*05f0*/  UISETP.LT.AND UP0, UPT, UR6, UR8, UPT ;  /* 0x000000080600728c */ /* 0x000fc8000bf01270 */
[----:B------:R-:W-:-:S06]  /*0600*/  USEL UR8, UR6, UR8, UP0 ;  /* 0x0000000806087287 */ /* 0x000fcc0008000000 */
[----:B------:R-:W-:-:S13]  /*0610*/  ISETP.LT.AND P0, PT, RZ, UR8, PT ;  /* 0x00000008ff007c0c */ /* 0x000fda000bf01270 */
[----:B------:R-:W-:Y:S05]  /*0620*/  @P0 BRA `(.L_x_680) ;  /* 0x0000096000000947 */ /* 0x000fea0003800000 */
[----:B-1----:R-:W-:Y:S01]  /*0630*/  SHF.R.S32.HI R3, RZ, 0x1f, R4 ;  /* 0x0000001fff037819 */ /* 0x002fe20000011404 */
[----:B------:R-:W-:Y:S01]  /*0640*/  UISETP.NE.AND UP0, UPT, UR27, -0x1, UPT ;  /* 0xffffffff1b00788c */ /* 0x000fe2000bf05270 */
[----:B------:R-:W1:Y:S01]  /*0650*/  S2R R12, SR_CTAID.Z ;  /* 0x00000000000c7919 */ /* 0x000e620000002700 */
[----:B------:R-:W-:Y:S01]  /*0660*/  USHF.R.S32.HI UR11, URZ, 0x1f, UR10 ;  /* 0x0000001f3f0b7899 */ /* 0x000fe2000801140a */
[----:B------:R-:W-:Y:S01]  /*0670*/  LEA.HI R10, R3, R4, RZ, 0x3 ;  /* 0x00000004030a7211 */ /* 0x000fe200078f18ff */
[----:B------:R-:W-:Y:S01]  /*0680*/  ULDC.64 UR6, c[0x0][0x1e8] ;  /* 0x00007a0000067ab9 */ /* 0x000fe20000000a00 */
[----:B------:R-:W-:Y:S01]  /*0690*/  IMAD.U32 R3, RZ, RZ, UR10 ;  /* 0x0000000aff037e24 */ /* 0x000fe2000f8e00ff */
[----:B------:R-:W-:Y:S01]  /*06a0*/  ULDC.64 UR4, c[0x0][0x1e8] ;  /* 0x00007a0000047ab9 */ /* 0x000fe20000000a00 */
[----:B------:R-:W-:Y:S01]  /*06b0*/  LOP3.LUT R11, R10, 0xfffffff8, RZ, 0xc0, !PT ;  /* 0xfffffff80a0b7812 */ /* 0x000fe200078ec0ff */
[----:B------:R-:W-:Y:S01]  /*06c0*/  UIMAD UR4, UR11, UR4, URZ ;  /* 0x000000040b0472a4 */ /* 0x000fe2000f8e023f */
[----:B------:R-:W-:Y:S01]  /*06d0*/  SHF.R.S32.HI R10, RZ, 0x3, R10 ;  /* 0x00000003ff0a7819 */ /* 0x000fe2000001140a */
[----:B------:R-:W-:Y:S01]  /*06e0*/  UIADD3 UR29, -UR10, UR29, URZ ;  /* 0x0000001d0a1d7290 */ /* 0x000fe2000fffe13f */
[----:B------:R-:W-:Y:S01]  /*06f0*/  BSSY B0, `(.L_x_681) ;  /* 0x0000031000007945 */ /* 0x000fe20003800000 */
[----:B------:R-:W-:Y:S01]  /*0700*/  @UP0 UIMAD.WIDE.U32 UR8, UR27, UR6, URZ ;  /* 0x000000061b0802a5 */ /* 0x000fe2000f8e003f */
[----:B------:R-:W-:Y:S01]  /*0710*/  IMAD.IADD R11, R4, 0x1, -R11 ;  /* 0x00000001040b7824 */ /* 0x000fe200078e0a0b */
[----:B------:R-:W-:-:S02]  /*0720*/  UIMAD UR6, UR10, UR5, UR4 ;  /* 0x000000050a0672a4 */ /* 0x000fc4000f8e0204 */
[----:B------:R-:W-:Y:S01]  /*0730*/  @UP0 UIMAD UR7, UR27, UR7, UR9 ;  /* 0x000000071b0702a4 */ /* 0x000fe2000f8e0209 */
[----:B------:R-:W-:Y:S01]  /*0740*/  IMAD.SHL.U32 R16, R11, 0x8, RZ ;  /* 0x000000080b107824 */ /* 0x000fe200078e00ff */
[----:B------:R-:W-:Y:S02]  /*0750*/  @!UP0 USHF.R.S32.HI UR9, URZ, 0x1f, UR15 ;  /* 0x0000001f3f098899 */ /* 0x000fe4000801140f */
[----:B------:R-:W-:Y:S01]  /*0760*/  ULDC.64 UR4, c[0x0][0x1e0] ;  /* 0x0000780000047ab9 */ /* 0x000fe20000000a00 */
[----:B------:R-:W-:Y:S01]  /*0770*/  IMAD.U32 R0, RZ, RZ, UR6 ;  /* 0x00000006ff007e24 */ /* 0x000fe2000f8e00ff */
[----:B------:R-:W-:Y:S01]  /*0780*/  @!UP0 UIMAD UR9, UR9, UR4, URZ ;  /* 0x00000004090982a4 */ /* 0x000fe2000f8e023f */
[----:B------:R-:W-:Y:S01]  /*0790*/  SHF.R.S32.HI R17, RZ, 0x1f, R16 ;  /* 0x0000001fff117819 */ /* 0x000fe20000011410 */
[----:B------:R-:W-:Y:S01]  /*07a0*/  @!UP0 UIMAD.WIDE.U32 UR16, UR15, UR4, URZ ;  /* 0x000000040f1082a5 */ /* 0x000fe2000f8e003f */
[----:B------:R-:W-:Y:S01]  /*07b0*/  IADD3 R9, R16, 0x40, RZ ;  /* 0x0000004010097810 */ /* 0x000fe20007ffe0ff */
[----:B------:R-:W-:Y:S01]  /*07c0*/  @!UP0 UIMAD UR9, UR15, UR5, UR9 ;  /* 0x000000050f0982a4 */ /* 0x000fe2000f8e0209 */
[C---:B------:R-:W-:Y:S01]  /*07d0*/  IADD3 R8, R16.reuse, 0x80, RZ ;  /* 0x0000008010087810 */ /* 0x040fe20007ffe0ff */
[----:B------:R-:W-:Y:S01]  /*07e0*/  IMAD.WIDE.U32 R2, R3, c[0x0][0x1e8], R16 ;  /* 0x00007a0003027a25 */ /* 0x000fe200078e0010 */
[----:B------:R-:W-:Y:S01]  /*07f0*/  USHF.R.S32.HI UR11, URZ, 0x1f, UR12 ;  /* 0x0000001f3f0b7899 */ /* 0x000fe2000801140c */
[----:B------:R-:W-:Y:S01]  /*0800*/  IADD3 R7, R16, 0xc0, RZ ;  /* 0x000000c010077810 */ /* 0x000fe20007ffe0ff */
[----:B------:R-:W-:-:S02]  /*0810*/  @!UP0 UMOV UR8, UR16 ;  /* 0x0000001000088c82 */ /* 0x000fc40008000000 */
[----:B------:R-:W-:Y:S01]  /*0820*/  @!UP0 UIADD3 UR7, UR17, UR9, URZ ;  /* 0x0000000911078290 */ /* 0x000fe2000fffe03f */
[----:B------:R-:W-:Y:S01]  /*0830*/  IADD3 R2, P0, R2, UR8, RZ ;  /* 0x0000000802027c10 */ /* 0x000fe2000ff1e0ff */
[----:B------:R-:W-:Y:S02]  /*0840*/  ULDC.64 UR4, c[0x0][0x1f0] ;  /* 0x00007c0000047ab9 */ /* 0x000fe40000000a00 */
[----:B------:R-:W-:Y:S02]  /*0850*/  UIMAD UR4, UR11, UR4, URZ ;  /* 0x000000040b0472a4 */ /* 0x000fe4000f8e023f */
[----:B------:R-:W-:Y:S02]  /*0860*/  IADD3.X R3, R3, UR7, R0, P0, !PT ;  /* 0x0000000703037c10 */ /* 0x000fe400087fe400 */
[----:B------:R-:W-:Y:S01]  /*0870*/  ISETP.GE.AND P0, PT, R10, UR29, PT ;  /* 0x0000001d0a007c0c */ /* 0x000fe2000bf06270 */
[----:B------:R-:W-:Y:S02]  /*0880*/  UIMAD UR4, UR12, UR5, UR4 ;  /* 0x000000050c0472a4 */ /* 0x000fe4000f8e0204 */
[----:B-1----:R-:W-:Y:S01]  /*0890*/  IMAD.WIDE.U32 R12, R12, c[0x0][0x1f0], R2 ;  /* 0x00007c000c0c7a25 */ /* 0x002fe200078e0002 */
[----:B------:R-:W-:Y:S01]  /*08a0*/  ULDC UR5, c[0x0][0x1c0] ;  /* 0x0000700000057ab9 */ /* 0x000fe20000000800 */
[----:B------:R-:W-:Y:S01]  /*08b0*/  SHF.R.S32.HI R2, RZ, 0x1f, R10 ;  /* 0x0000001fff027819 */ /* 0x000fe2000001140a */
[----:B------:R-:W-:-:S02]  /*08c0*/  UIMAD UR12, UR15, UR5, UR12 ;  /* 0x000000050f0c72a4 */ /* 0x000fc4000f8e020c */
[----:B------:R-:W-:Y:S01]  /*08d0*/  IADD3 R15, R13, UR4, RZ ;  /* 0x000000040d0f7c10 */ /* 0x000fe2000fffe0ff */
[----:B------:R-:W-:Y:S02]  /*08e0*/  ULDC UR5, c[0x0][0x214] ;  /* 0x0000850000057ab9 */ /* 0x000fe40000000800 */
[----:B------:R-:W-:Y:S02]  /*08f0*/  UIMAD UR5, UR12, UR5, UR10 ;  /* 0x000000050c0572a4 */ /* 0x000fe4000f8e020a */
[----:B------:R-:W-:Y:S05]  /*0900*/  @P0 BRA `(.L_x_682) ;  /* 0x000000f000000947 */ /* 0x000fea0003800000 */
[----:B------:R-:W-:Y:S01]  /*0910*/  IMAD R3, R2, c[0x0][0x1e8], RZ ;  /* 0x00007a0002037a24 */ /* 0x000fe200078e02ff */
[----:B------:R-:W-:Y:S01]  /*0920*/  ISETP.GE.AND P4, PT, R16, c[0x0][0x220], PT ;  /* 0x0000880010007a0c */ /* 0x000fe20003f86270 */
[----:B------:R-:W-:Y:S01]  /*0930*/  IMAD.MOV.U32 R14, RZ, RZ, R12 ;  /* 0x000000ffff0e7224 */ /* 0x000fe200078e000c */
[----:B------:R-:W-:Y:S01]  /*0940*/  ISETP.GE.AND P3, PT, R9, c[0x0][0x220], PT ;  /* 0x0000880009007a0c */ /* 0x000fe20003f66270 */
[----:B------:R-:W-:Y:S01]  /*0950*/  IMAD R0, R10, c[0x0][0x1ec], R3 ;  /* 0x00007b000a007a24 */ /* 0x000fe200078e0203 */
[----:B------:R-:W-:Y:S01]  /*0960*/  ISETP.GE.AND P2, PT, R8, c[0x0][0x220], PT ;  /* 0x0000880008007a0c */ /* 0x000fe20003f46270 */
[----:B------:R-:W-:Y:S01]  /*0970*/  IMAD.WIDE.U32 R4, R10, c[0x0][0x1e8], R14 ;  /* 0x00007a000a047a25 */ /* 0x000fe200078e000e */
[----:B------:R-:W-:-:S03]  /*0980*/  ISETP.GE.AND P1, PT, R7, c[0x0][0x220], PT ;  /* 0x0000880007007a0c */ /* 0x000fc60003f26270 */
[----:B------:R-:W-:Y:S01]  /*0990*/  IMAD.IADD R0, R5, 0x1, R0 ;  /* 0x0000000105007824 */ /* 0x000fe200078e0200 */
[----:B------:R-:W-:-:S04]  /*09a0*/  LEA R18, P0, R4, c[0x0][0x1d0], 0x1 ;  /* 0x0000740004127a11 */ /* 0x000fc800078008ff */
[----:B------:R-:W-:-:S05]  /*09b0*/  LEA.HI.X R19, R4, c[0x0][0x1d4], R0, 0x1, P0 ;  /* 0x0000750004137a11 */ /* 0x000fca00000f0c00 */
[----:B------:R1:W-:Y:S04]  /*09c0*/  @!P4 STG.E.128 [R18.64], RZ ;  /* 0x000000ff1200c986 */ /* 0x0003e8000c101d20 */
[----:B------:R1:W-:Y:S04]  /*09d0*/  @!P3 STG.E.128 [R18.64+0x80], RZ ;  /* 0x000080ff1200b986 */ /* 0x0003e8000c101d20 */
[----:B------:R1:W-:Y:S04]  /*09e0*/  @!P2 STG.E.128 [R18.64+0x100], RZ ;  /* 0x000100ff1200a986 */ /* 0x0003e8000c101d20 */
[----:B------:R1:W-:Y:S02]  /*09f0*/  @!P1 STG.E.128 [R18.64+0x180], RZ ;  /* 0x000180ff12009986 */ /* 0x0003e4000c101d20 */
.L_x_682:
[----:B------:R-:W-:Y:S05]  /*0a00*/  BSYNC B0 ;  /* 0x0000000000007941 */ /* 0x000fea0003800000 */
.L_x_681:
[----:B------:R-:W-:Y:S01]  /*0a10*/  IADD3 R6, R10, 0x10, RZ ;  /* 0x000000100a067810 */ /* 0x000fe20007ffe0ff */
[----:B------:R-:W-:Y:S03]  /*0a20*/  BSSY B0, `(.L_x_683) ;  /* 0x0000015000007945 */ /* 0x000fe60003800000 */
[----:B------:R-:W-:-:S13]  /*0a30*/  ISETP.GE.AND P0, PT, R6, UR29, PT ;  /* 0x0000001d06007c0c */ /* 0x000fda000bf06270 */
[----:B------:R-:W-:Y:S05]  /*0a40*/  @P0 BRA `(.L_x_684) ;  /* 0x0000012000000947 */ /* 0x000fea0003800000 */
[----:B------:R-:W-:Y:S01]  /*0a50*/  IADD3 R3, P0, R10, 0x10, RZ ;  /* 0x000000100a037810 */ /* 0x000fe20007f1e0ff */
[----:B------:R-:W-:Y:S01]  /*0a60*/  IMAD.MOV.U32 R4, RZ, RZ, R12 ;  /* 0x000000ffff047224 */ /* 0x000fe200078e000c */
[----:B------:R-:W-:Y:S01]  /*0a70*/  ISETP.GE.AND P3, PT, R16, c[0x0][0x220], PT ;  /* 0x0000880010007a0c */ /* 0x000fe20003f66270 */
[----:B------:R-:W-:Y:S01]  /*0a80*/  IMAD.MOV.U32 R5, RZ, RZ, R15 ;  /* 0x000000ffff057224 */ /* 0x000fe200078e000f */
[----:B------:R-:W-:Y:S01]  /*0a90*/  ISETP.GE.AND P2, PT, R9, c[0x0][0x220], PT ;  /* 0x0000880009007a0c */ /* 0x000fe20003f46270 */
[----:B------:R-:W-:Y:S01]  /*0aa0*/  IMAD.X R0, RZ, RZ, R2, P0 ;  /* 0x000000ffff007224 */ /* 0x000fe200000e0602 */
[----:B------:R-:W-:Y:S01]  /*0ab0*/  ISETP.GE.AND P1, PT, R8, c[0x0][0x220], PT ;  /* 0x0000880008007a0c */ /* 0x000fe20003f26270 */
[----:B------:R-:W-:Y:S01]  /*0ac0*/  IMAD.WIDE.U32 R4, R3, c[0x0][0x1e8], R4 ;  /* 0x00007a0003047a25 */ /* 0x000fe200078e0004 */
[----:B------:R-:W-:-:S03]  /*0ad0*/  ISETP.GE.AND P0, PT, R7, c[0x0][0x220], PT ;  /* 0x0000880007007a0c */ /* 0x000fc60003f06270 */
[----:B------:R-:W-:Y:S01]  /*0ae0*/  IMAD R0, R0, c[0x0][0x1e8], RZ ;  /* 0x00007a0000007a24 */ /* 0x000fe200078e02ff */
[----:B-1----:R-:W-:-:S03]  /*0af0*/  LEA R18, P4, R4, c[0x0][0x1d0], 0x1 ;  /* 0x0000740004127a11 */ /* 0x002fc600078808ff */
[----:B------:R-:W-:-:S04]  /*0b00*/  IMAD R0, R3, c[0x0][0x1ec], R0 ;  /* 0x00007b0003007a24 */ /* 0x000fc800078e0200 */
[----:B------:R-:W-:-:S05]  /*0b10*/  IMAD.IADD R0, R5, 0x1, R0 ;  /* 0x0000000105007824 */ /* 0x000fca00078e0200 */
[----:B------:R-:W-:-:S05]  /*0b20*/  LEA.HI.X R19, R4, c[0x0][0x1d4], R0, 0x1, P4 ;  /* 0x0000750004137a11 */ /* 0x000fca00020f0c00 */
[----:B------:R1:W-:Y:S04]  /*0b30*/  @!P3 STG.E.128 [R18.64], RZ ;  /* 0x000000ff1200b986 */ /* 0x0003e8000c101d20 */
[----:B------:R1:W-:Y:S04]  /*0b40*/  @!P2 STG.E.128 [R18.64+0x80], RZ ;  /* 0x000080ff1200a986 */ /* 0x0003e8000c101d20 */
[----:B------:R1:W-:Y:S04]  /*0b50*/  @!P1 STG.E.128 [R18.64+0x100], RZ ;  /* 0x000100ff12009986 */ /* 0x0003e8000c101d20 */
[----:B------:R1:W-:Y:S02]  /*0b60*/  @!P0 STG.E.128 [R18.64+0x180], RZ ;  /* 0x000180ff12008986 */ /* 0x0003e4000c101d20 */
.L_x_684:
[----:B------:R-:W-:Y:S05]  /*0b70*/  BSYNC B0 ;  /* 0x0000000000007941 */ /* 0x000fea0003800000 */
.L_x_683:
[----:B------:R-:W-:Y:S01]  /*0b80*/  IADD3 R5, R10, 0x20, RZ ;  /* 0x000000200a057810 */ /* 0x000fe20007ffe0ff */
[----:B------:R-:W-:Y:S03]  /*0b90*/  BSSY B0, `(.L_x_685) ;  /* 0x0000015000007945 */ /* 0x000fe60003800000 */
[----:B------:R-:W-:-:S13]  /*0ba0*/  ISETP.GE.AND P0, PT, R5, UR29, PT ;  /* 0x0000001d05007c0c */ /* 0x000fda000bf06270 */
[----:B------:R-:W-:Y:S05]  /*0bb0*/  @P0 BRA `(.L_x_686) ;  /* 0x0000012000000947 */ /* 0x000fea0003800000 */
[----:B------:R-:W-:Y:S01]  /*0bc0*/  IADD3 R3, P0, R10, 0x20, RZ ;  /* 0x000000200a037810 */ /* 0x000fe20007f1e0ff */
[----:B-1----:R-:W-:Y:S01]  /*0bd0*/  IMAD.MOV.U32 R18, RZ, RZ, R12 ;  /* 0x000000ffff127224 */ /* 0x002fe200078e000c */
        /* <DEDUP_REMOVED lines=8> */
[----:B------:R-:W-:-:S03]  /*0c60*/  LEA R20, P4, R18, c[0x0][0x1d0], 0x1 ;  /* 0x0000740012147a11 */ /* 0x000fc600078808ff */
[----:B------:R-:W-:-:S04]  /*0c70*/  IMAD R0, R3, c[0x0][0x1ec], R0 ;  /* 0x00007b0003007a24 */ /* 0x000fc800078e0200 */
[----:B------:R-:W-:-:S05]  /*0c80*/  IMAD.IADD R0, R19, 0x1, R0 ;  /* 0x0000000113007824 */ /* 0x000fca00078e0200 */
[----:B------:R-:W-:-:S05]  /*0c90*/  LEA.HI.X R21, R18, c[0x0][0x1d4], R0, 0x1, P4 ;  /* 0x0000750012157a11 */ /* 0x000fca00020f0c00 */
[----:B------:R1:W-:Y:S04]  /*0ca0*/  @!P3 STG.E.128 [R20.64], RZ ;  /* 0x000000ff1400b986 */ /* 0x0003e8000c101d20 */
[----:B------:R1:W-:Y:S04]  /*0cb0*/  @!P2 STG.E.128 [R20.64+0x80], RZ ;  /* 0x000080ff1400a986 */ /* 0x0003e8000c101d20 */
[----:B------:R1:W-:Y:S04]  /*0cc0*/  @!P1 STG.E.128 [R20.64+0x100], RZ ;  /* 0x000100ff14009986 */ /* 0x0003e8000c101d20 */
[----:B------:R1:W-:Y:S02]  /*0cd0*/  @!P0 STG.E.128 [R20.64+0x180], RZ ;  /* 0x000180ff14008986 */ /* 0x0003e4000c101d20 */
.L_x_686:
[----:B------:R-:W-:Y:S05]  /*0ce0*/  BSYNC B0 ;  /* 0x0000000000007941 */ /* 0x000fea0003800000 */
.L_x_685:
[----:B------:R-:W-:Y:S01]  /*0cf0*/  IADD3 R4, R10, 0x30, RZ ;  /* 0x000000300a047810 */ /* 0x000fe20007ffe0ff */
[----:B------:R-:W-:Y:S03]  /*0d00*/  BSSY B0, `(.L_x_687) ;  /* 0x0000014000007945 */ /* 0x000fe60003800000 */
[----:B------:R-:W-:-:S13]  /*0d10*/  ISETP.GE.AND P0, PT, R4, UR29, PT ;  /* 0x0000001d04007c0c */ /* 0x000fda000bf06270 */
[----:B------:R-:W-:Y:S05]  /*0d20*/  @P0 BRA `(.L_x_688) ;  /* 0x0000011000000947 */ /* 0x000fea0003800000 */
[----:B------:R-:W-:Y:S01]  /*0d30*/  IADD3 R3, P0, R10, 0x30, RZ ;  /* 0x000000300a037810 */ /* 0x000fe20007f1e0ff */
[----:B------:R-:W-:Y:S01]  /*0d40*/  IMAD.MOV.U32 R13, RZ, RZ, R15 ;  /* 0x000000ffff0d7224 */ /* 0x000fe200078e000f */
[----:B------:R-:W-:Y:S02]  /*0d50*/  ISETP.GE.AND P3, PT, R16, c[0x0][0x220], PT ;  /* 0x0000880010007a0c */ /* 0x000fe40003f66270 */
        /* <DEDUP_REMOVED lines=14> */
.L_x_688:
[----:B------:R-:W-:Y:S05]  /*0e40*/  BSYNC B0 ;  /* 0x0000000000007941 */ /* 0x000fea0003800000 */
.L_x_687:
[----:B------:R-:W-:Y:S01]  /*0e50*/  ISETP.NE.AND P4, PT, R11, RZ, PT ;  /* 0x000000ff0b00720c */ /* 0x000fe20003f85270 */
[----:B------:R-:W-:-:S03]  /*0e60*/  IMAD.U32 R3, RZ, RZ, UR5 ;  /* 0x00000005ff037e24 */ /* 0x000fc6000f8e00ff */
[----:B------:R-:W-:Y:S02]  /*0e70*/  ISETP.GE.OR P2, PT, R6, UR29, P4 ;  /* 0x0000001d06007c0c */ /* 0x000fe4000a746670 */
[C---:B------:R-:W-:Y:S02]  /*0e80*/  ISETP.GE.OR P3, PT, R10.reuse, UR29, P4 ;  /* 0x0000001d0a007c0c */ /* 0x040fe4000a766670 */
[----:B------:R-:W-:Y:S02]  /*0e90*/  ISETP.GE.OR P1, PT, R5, UR29, P4 ;  /* 0x0000001d05007c0c */ /* 0x000fe4000a726670 */
[----:B------:R-:W-:Y:S02]  /*0ea0*/  IADD3 R10, P0, R10, UR5, RZ ;  /* 0x000000050a0a7c10 */ /* 0x000fe4000ff1e0ff */
[----:B------:R-:W-:Y:S02]  /*0eb0*/  ISETP.GE.OR P4, PT, R4, UR29, P4 ;  /* 0x0000001d04007c0c */ /* 0x000fe4000a786670 */
[----:B------:R-:W-:-:S02]  /*0ec0*/  LEA.HI.X.SX32 R3, R3, R2, 0x1, P0 ;  /* 0x0000000203037211 */ /* 0x000fc400000f0eff */
[----:B------:R-:W-:Y:S01]  /*0ed0*/  LEA R6, P0, R10, c[0x0][0x200], 0x2 ;  /* 0x000080000a067a11 */ /* 0x000fe200078010ff */
[----:B------:R-:W-:-:S03]  /*0ee0*/  @!P2 IMAD.MOV.U32 R2, RZ, RZ, 0x7f800000 ;  /* 0x7f800000ff02a424 */ /* 0x000fc600078e00ff */
[----:B------:R-:W-:Y:S01]  /*0ef0*/  LEA.HI.X R7, R10, c[0x0][0x204], R3, 0x2, P0 ;  /* 0x000081000a077a11 */ /* 0x000fe200000f1403 */
[----:B------:R-:W-:Y:S02]  /*0f00*/  @!P3 IMAD.MOV.U32 R3, RZ, RZ, 0x7f800000 ;  /* 0x7f800000ff03b424 */ /* 0x000fe400078e00ff */
[----:B------:R-:W-:Y:S02]  /*0f10*/  @!P1 IMAD.MOV.U32 R0, RZ, RZ, 0x7f800000 ;  /* 0x7f800000ff009424 */ /* 0x000fe400078e00ff */
[----:B------:R3:W-:Y:S04]  /*0f20*/  @!P2 STG.E [R6.64+0x40], R2 ;  /* 0x000040020600a986 */ /* 0x0007e8000c101920 */
[----:B------:R3:W-:Y:S04]  /*0f30*/  @!P3 STG.E [R6.64], R3 ;  /* 0x000000030600b986 */ /* 0x0007e8000c101920 */
[----:B------:R3:W-:Y:S01]  /*0f40*/  @!P1 STG.E [R6.64+0x80], R0 ;  /* 0x0000800006009986 */ /* 0x0007e2000c101920 */
[----:B------:R-:W-:Y:S05]  /*0f50*/  @P4 EXIT ;  /* 0x000000000000494d */ /* 0x000fea0003800000 */
[----:B---3--:R-:W-:-:S05]  /*0f60*/  MOV R3, 0x7f800000 ;  /* 0x7f80000000037802 */ /* 0x008fca0000000f00 */
[----:B------:R-:W-:Y:S01]  /*0f70*/  STG.E [R6.64+0xc0], R3 ;  /* 0x0000c00306007986 */ /* 0x000fe2000c101920 */
[----:B------:R-:W-:Y:S05]  /*0f80*/  EXIT ;  /* 0x000000000000794d */ /* 0x000fea0003800000 */
.L_x_680:
[----:B-1----:R-:W-:Y:S02]  /*0f90*/  ULDC.64 UR4, c[0x0][0x2b8] ;  /* 0x0000ae0000047ab9 */ /* 0x002fe40000000a00 */
[----:B------:R-:W-:Y:S02]  /*0fa0*/  UISETP.NE.U32.AND UP0, UPT, URZ, UR4, UPT ;  /* 0x000000043f00728c */ /* 0x000fe4000bf05070 */
[----:B------:R-:W-:Y:S02]  /*0fb0*/  ULDC.64 UR16, c[0x0][0x2c0] ;  /* 0x0000b00000107ab9 */ /* 0x000fe40000000a00 */
[----:B------:R-:W-:-:S03]  /*0fc0*/  UISETP.NE.AND.EX UP0, UPT, URZ, UR5, UPT, UP0 ;  /* 0x000000053f00728c */ /* 0x000fc6000bf05300 */
[----:B------:R-:W-:-:S03]  /*0fd0*/  ULDC.64 UR4, c[0x0][0x2b8] ;  /* 0x0000ae0000047ab9 */ /* 0x000fc60000000a00 */
[----:B------:R-:W-:-:S05]  /*0fe0*/  PLOP3.LUT P0, PT, PT, PT, UP0, 0x80, 0x0 ;  /* 0x000000000000781c */ /* 0x000fca0003f0f008 */
[----:B------:R-:W-:-:S06]  /*0ff0*/  @UP0 UIMAD.WIDE UR4, UR15, UR25, UR4 ;  /* 0x000000190f0402a5 */ /* 0x000fcc000f8e0204 */
[----:B------:R-:W-:Y:S02]  /*1000*/  IMAD.U32 R2, RZ, RZ, UR4 ;  /* 0x00000004ff027e24 */ /* 0x000fe4000f8e00ff */
[----:B------:R-:W-:Y:S01]  /*1010*/  IMAD.U32 R3, RZ, RZ, UR5 ;  /* 0x00000005ff037e24 */ /* 0x000fe2000f8e00ff */
[----:B------:R-:W-:Y:S02]  /*1020*/  UISETP.NE.U32.AND UP1, UPT, URZ, UR16, UPT ;  /* 0x000000103f00728c */ /* 0x000fe4000bf25070 */
[----:B------:R-:W-:Y:S02]  /*1030*/  ULDC.64 UR4, c[0x0][0x2c8] ;  /* 0x0000b20000047ab9 */ /* 0x000fe40000000a00 */
[----:B------:R-:W2:Y:S01]  /*1040*/  @P0 LDG.E R2, [R2.64] ;  /* 0x0000002002020981 */ /* 0x000ea2000c1e1900 */
[----:B------:R-:W-:Y:S01]  /*1050*/  UISETP.NE.AND.EX UP1, UPT, URZ, UR17, UPT, UP1 ;  /* 0x000000113f00728c */ /* 0x000fe2000bf25310 */
[----:B------:R-:W-:Y:S01]  /*1060*/  IABS R0, c[0x0][0x2d0] ;  /* 0x0000b40000007a13 */ /* 0x000fe20000000000 */
[----:B------:R-:W-:-:S02]  /*1070*/  UMOV UR30, URZ ;  /* 0x0000003f001e7c82 */ /* 0x000fc40008000000 */
[----:B------:R-:W-:Y:S01]  /*1080*/  UMOV UR31, URZ ;  /* 0x0000003f001f7c82 */ /* 0x000fe20008000000 */
[----:B------:R1:W3:Y:S01]  /*1090*/  R2UR UR9, R0 ;  /* 0x00000000000973c2 */ /* 0x0002e200000e0000 */
[----:B------:R-:W-:-:S05]  /*10a0*/  UPLOP3.LUT UP6, UPT, UPT, UPT, UPT, 0x40, 0x0 ;  /* 0x000000000000789c */ /* 0x000fca0003fce870 */
[----:B------:R-:W-:Y:S02]  /*10b0*/  @UP1 USHF.R.S32.HI UR6, URZ, 0x1f, UR15 ;  /* 0x0000001f3f061899 */ /* 0x000fe4000801140f */
[----:B------:R-:W-:Y:S02]  /*10c0*/  @UP1 UIMAD.WIDE.U32 UR20, UR15, UR4, URZ ;  /* 0x000000040f1412a5 */ /* 0x000fe4000f8e003f */
[----:B------:R-:W-:Y:S02]  /*10d0*/  @UP1 UIMAD UR6, UR6, UR4, URZ ;  /* 0x00000004060612a4 */ /* 0x000fe4000f8e023f */
[----:B------:R-:W-:Y:S02]  /*10e0*/  @UP1 ULEA UR30, UP0, UR20, UR16, 0x2 ;  /* 0x00000010141e1291 */ /* 0x000fe4000f80103f */
[----:B------:R-:W-:-:S03]  /*10f0*/  @UP1 UIMAD UR4, UR15, UR5, UR6 ;  /* 0x000000050f0412a4 */ /* 0x000fc6000f8e0206 */
[----:B------:R-:W-:Y:S02]  /*1100*/  UMOV UR6, UR15 ;  /* 0x0000000f00067c82 */ /* 0x000fe40008000000 */
[----:B------:R-:W-:-:S04]  /*1110*/  @UP1 UIADD3 UR4, UR21, UR4, URZ ;  /* 0x0000000415041290 */ /* 0x000fc8000fffe03f */
[----:B------:R-:W-:-:S04]  /*1120*/  @UP1 USHF.L.U64.HI UR4, UR20, 0x2, UR4 ;  /* 0x0000000214041899 */ /* 0x000fc80008010204 */
[----:B------:R-:W-:Y:S02]  /*1130*/  @UP1 UIADD3.X UR31, UR4, UR17, URZ, UP0, !UPT ;  /* 0x00000011041f1290 */ /* 0x000fe400087fe43f */
[----:B------:R-:W-:-:S04]  /*1140*/  @UP1 UISETP.NE.U32.AND UP0, UPT, UR30, URZ, UPT ;  /* 0x0000003f1e00128c */ /* 0x000fc8000bf05070 */
[----:B------:R-:W-:Y:S01]  /*1150*/  @UP1 UISETP.NE.AND.EX UP6, UPT, UR31, URZ, UPT, UP0 ;  /* 0x0000003f1f00128c */ /* 0x000fe2000bfc5300 */
[----:B--2---:R1:W2:Y:S10]  /*1160*/  @P0 R2UR UR6, R2 ;  /* 0x00000000020603c2 */ /* 0x0042b400000e0000 */
[----:B------:R-:W-:-:S13]  /*1170*/  PLOP3.LUT P0, PT, PT, PT, UP6, 0x80, 0x0 ;  /* 0x000000000000781c */ /* 0x000fda0003f0f068 */
[----:B-12---:R-:W-:Y:S05]  /*1180*/  @!P0 BRA `(.L_x_689) ;  /* 0x0000056000008947 */ /* 0x006fea0003800000 */
[----:B---3--:R-:W1:Y:S01]  /*1190*/  I2F.RP R3, UR9 ;  /* 0x0000000900037d06 */ /* 0x008e620008209400 */
[----:B------:R-:W-:Y:S02]  /*11a0*/  ULEA UR13, UR8, 0xffffffc0, 0x6 ;  /* 0xffffffc0080d7891 */ /* 0x000fe4000f8e303f */
[----:B------:R-:W-:Y:S02]  /*11b0*/  UMOV UR6, URZ ;  /* 0x0000003f00067c82 */ /* 0x000fe40008000000 */
[----:B------:R-:W-:Y:S02]  /*11c0*/  ULDC UR14, c[0x0][0x2d0] ;  /* 0x0000b400000e7ab9 */ /* 0x000fe40000000800 */
[----:B------:R-:W-:-:S05]  /*11d0*/  IMAD.U32 R0, RZ, RZ, UR13 ;  /* 0x0000000dff007e24 */ /* 0x000fca000f8e00ff */
[----:B------:R-:W-:Y:S01]  /*11e0*/  IABS R0, R0 ;  /* 0x0000000000007213 */ /* 0x000fe20000000000 */
[----:B-1----:R-:W1:Y:S03]  /*11f0*/  MUFU.RCP R2, R3 ;  /* 0x0000000300027308 */ /* 0x002e660000001000 */
[----:B------:R-:W2:Y:S01]  /*1200*/  R2UR UR5, R0 ;  /* 0x00000000000573c2 */ /* 0x000ea200000e0000 */
[----:B-1----:R-:W-:-:S06]  /*1210*/  IADD3 R2, R2, 0xffffffe, RZ ;  /* 0x0ffffffe02027810 */ /* 0x002fcc0007ffe0ff */
[----:B------:R-:W1:Y:S02]  /*1220*/  F2I.FTZ.U32.TRUNC.NTZ R2, R2 ;  /* 0x0000000200027305 */ /* 0x000e64000021f000 */
[----:B-1----:R-:W1:Y:S02]  /*1230*/  R2UR UR7, R2 ;  /* 0x00000000020773c2 */ /* 0x002e6400000e0000 */
[----:B-1----:R-:W-:-:S04]  /*1240*/  UIADD3 UR4, URZ, -UR7, URZ ;  /* 0x800000073f047290 */ /* 0x002fc8000fffe03f */
[----:B------:R-:W-:-:S04]  /*1250*/  UIMAD UR4, UR4, UR9, URZ ;  /* 0x00000009040472a4 */ /* 0x000fc8000f8e023f */
[----:B------:R-:W-:-:S04]  /*1260*/  UIMAD.WIDE.U32 UR6, UR7, UR4, UR6 ;  /* 0x00000004070672a5 */ /* 0x000fc8000f8e0006 */
[----:B--2---:R-:W-:-:S04]  /*1270*/  UIMAD.WIDE.U32 UR16, UR7, UR5, URZ ;  /* 0x00000005071072a5 */ /* 0x004fc8000f8e003f */
[----:B------:R-:W-:-:S04]  /*1280*/  UIADD3 UR4, -UR17, URZ, URZ ;  /* 0x0000003f11047290 */ /* 0x000fc8000fffe13f */
[----:B------:R-:W-:-:S04]  /*1290*/  UIMAD UR4, UR9, UR4, UR5 ;  /* 0x00000004090472a4 */ /* 0x000fc8000f8e0205 */
[----:B------:R-:W-:-:S11]  /*12a0*/  UISETP.GT.U32.AND UP0, UPT, UR9, UR4, UPT ;  /* 0x000000040900728c */ /* 0x000fd6000bf04070 */
[----:B------:R-:W-:Y:S02]  /*12b0*/  @!UP0 UIADD3 UR4, UR4, -UR9, URZ ;  /* 0x8000000904048290 */ /* 0x000fe4000fffe03f */
[----:B------:R-:W-:Y:S02]  /*12c0*/  @!UP0 UIADD3 UR17, UR17, 0x1, URZ ;  /* 0x0000000111118890 */ /* 0x000fe4000fffe03f */
[----:B------:R-:W-:Y:S02]  /*12d0*/  UISETP.GE.U32.AND UP1, UPT, UR4, UR9, UPT ;  /* 0x000000090400728c */ /* 0x000fe4000bf26070 */
[----:B------:R-:W-:-:S04]  /*12e0*/  ULOP3.LUT UR4, UR13, UR14, URZ, 0x3c, !UPT ;  /* 0x0000000e0d047292 */ /* 0x000fc8000f8e3c3f */
[----:B------:R-:W-:-:S05]  /*12f0*/  UISETP.GE.AND UP0, UPT, UR4, URZ, UPT ;  /* 0x0000003f0400728c */ /* 0x000fca000bf06270 */
[----:B------:R-:W-:Y:S02]  /*1300*/  @UP1 UIADD3 UR17, UR17, 0x1, URZ ;  /* 0x0000000111111890 */ /* 0x000fe4000fffe03f */
[----:B------:R-:W-:-:S04]  /*1310*/  UISETP.NE.AND UP1, UPT, URZ, UR14, UPT ;  /* 0x0000000e3f00728c */ /* 0x000fc8000bf25270 */
[----:B------:R-:W-:-:S07]  /*1320*/  @!UP0 UIADD3 UR17, -UR17, URZ, URZ ;  /* 0x0000003f11118290 */ /* 0x000fce000fffe13f */
[----:B------:R-:W-:-:S04]  /*1330*/  @!UP1 ULOP3.LUT UR17, URZ, UR14, URZ, 0x33, !UPT ;  /* 0x0000000e3f119292 */ /* 0x000fc8000f8e333f */
[----:B------:R-:W-:-:S06]  /*1340*/  UIMAD.WIDE UR4, UR17, 0x4, UR30 ;  /* 0x00000004110478a5 */ /* 0x000fcc000f8e021e */
[----:B------:R-:W-:Y:S01]  /*1350*/  IMAD.U32 R10, RZ, RZ, UR4 ;  /* 0x00000004ff0a7e24 */ /* 0x000fe2000f8e00ff */
[----:B------:R-:W-:Y:S02]  /*1360*/  MOV R11, UR5 ;  /* 0x00000005000b7c02 */ /* 0x000fe40008000f00 */
[----:B------:R-:W-:Y:S01]  /*1370*/  IABS R5, c[0x0][0x1c8] ;  /* 0x0000720000057a13 */ /* 0x000fe20000000000 */
[----:B------:R-:W1:Y:S01]  /*1380*/  S2R R0, SR_CTAID.Z ;  /* 0x0000000000007919 */ /* 0x000e620000002700 */
[----:B------:R-:W-:Y:S01]  /*1390*/  IMAD.MOV.U32 R6, RZ, RZ, RZ ;  /* 0x000000ffff067224 */ /* 0x000fe200078e00ff */
[----:B------:R-:W-:Y:S02]  /*13a0*/  ULDC UR20, c[0x0][0x1c8] ;  /* 0x0000720000147ab9 */ /* 0x000fe40000000800 */
[----:B------:R2:W3:Y:S01]  /*13b0*/  LDG.E R2, [R10.64] ;  /* 0x000000200a027981 */ /* 0x0004e2000c1e1900 */
[----:B------:R-:W4:Y:S01]  /*13c0*/  I2F.RP R8, R5 ;  /* 0x0000000500087306 */ /* 0x000f220000209400 */
[----:B------:R-:W-:-:S02]  /*13d0*/  ULOP3.LUT UR20, UR12, UR20, URZ, 0x3c, !UPT ;  /* 0x000000140c147292 */ /* 0x000fc4000f8e3c3f */
[----:B------:R-:W-:Y:S02]  /*13e0*/  UIADD3 UR17, -UR17, URZ, URZ ;  /* 0x0000003f11117290 */ /* 0x000fe4000fffe13f */
[----:B------:R-:W-:Y:S02]  /*13f0*/  ULDC.64 UR4, c[0x0][0x180] ;  /* 0x0000600000047ab9 */ /* 0x000fe40000000a00 */
[----:B------:R-:W-:Y:S01]  /*1400*/  ISETP.LE.AND P0, PT, RZ, UR20, PT ;  /* 0x00000014ff007c0c */ /* 0x000fe2000bf03270 */
[----:B------:R-:W-:-:S04]  /*1410*/  UIMAD UR14, UR17, UR14, UR13 ;  /* 0x0000000e110e72a4 */ /* 0x000fc8000f8e020d */
[----:B------:R-:W-:Y:S01]  /*1420*/  USHF.R.S32.HI UR13, URZ, 0x1f, UR14 ;  /* 0x0000001f3f0d7899 */ /* 0x000fe2000801140e */
[----:B----4-:R-:W4:Y:S01]  /*1430*/  MUFU.RCP R7, R8 ;  /* 0x0000000800077308 */ /* 0x010f220000001000 */
[----:B-1----:R-:W-:Y:S02]  /*1440*/  IABS R0, R0 ;  /* 0x0000000000007213 */ /* 0x002fe40000000000 */
[----:B----4-:R-:W-:-:S06]  /*1450*/  IADD3 R7, R7, 0xffffffe, RZ ;  /* 0x0ffffffe07077810 */ /* 0x010fcc0007ffe0ff */
[----:B------:R-:W1:Y:S02]  /*1460*/  F2I.FTZ.U32.TRUNC.NTZ R7, R7 ;  /* 0x0000000700077305 */ /* 0x000e64000021f000 */
[----:B-1----:R-:W-:-:S04]  /*1470*/  IMAD.MOV R3, RZ, RZ, -R7 ;  /* 0x000000ffff037224 */ /* 0x002fc800078e0a07 */
[----:B------:R-:W-:-:S04]  /*1480*/  IMAD R3, R3, R5, RZ ;  /* 0x0000000503037224 */ /* 0x000fc800078e02ff */
[----:B------:R-:W-:Y:S01]  /*1490*/  IMAD.HI.U32 R6, R7, R3, R6 ;  /* 0x0000000307067227 */ /* 0x000fe200078e0006 */
[----:B------:R-:W-:-:S05]  /*14a0*/  MOV R3, R0 ;  /* 0x0000000000037202 */ /* 0x000fca0000000f00 */
[----:B--2---:R-:W-:-:S04]  /*14b0*/  IMAD.HI.U32 R10, R6, R3, RZ ;  /* 0x00000003060a7227 */ /* 0x004fc800078e00ff */
[----:B------:R-:W-:-:S04]  /*14c0*/  IMAD.MOV R0, RZ, RZ, -R10 ;  /* 0x000000ffff007224 */ /* 0x000fc800078e0a0a */
[----:B------:R-:W-:-:S05]  /*14d0*/  IMAD R0, R5, R0, R3 ;  /* 0x0000000005007224 */ /* 0x000fca00078e0203 */
[----:B------:R-:W-:-:S13]  /*14e0*/  ISETP.GT.U32.AND P1, PT, R5, R0, PT ;  /* 0x000000000500720c */ /* 0x000fda0003f24070 */
[----:B------:R-:W-:Y:S01]  /*14f0*/  @!P1 IMAD.IADD R0, R0, 0x1, -R5 ;  /* 0x0000000100009824 */ /* 0x000fe200078e0a05 */
[----:B------:R-:W-:Y:S02]  /*1500*/  @!P1 IADD3 R10, R10, 0x1, RZ ;  /* 0x000000010a0a9810 */ /* 0x000fe40007ffe0ff */
[----:B------:R-:W-:Y:S02]  /*1510*/  ISETP.NE.AND P1, PT, RZ, c[0x0][0x1c8], PT ;  /* 0x00007200ff007a0c */ /* 0x000fe40003f25270 */
[----:B------:R-:W-:-:S13]  /*1520*/  ISETP.GE.U32.AND P2, PT, R0, R5, PT ;  /* 0x000000050000720c */ /* 0x000fda0003f46070 */
[----:B------:R-:W-:-:S04]  /*1530*/  @P2 IADD3 R10, R10, 0x1, RZ ;  /* 0x000000010a0a2810 */ /* 0x000fc80007ffe0ff */
[----:B------:R-:W-:Y:S02]  /*1540*/  @!P0 IADD3 R10, -R10, RZ, RZ ;  /* 0x000000ff0a0a8210 */ /* 0x000fe40007ffe1ff */
[----:B------:R-:W-:-:S04]  /*1550*/  @!P1 LOP3.LUT R10, RZ, c[0x0][0x1c8], RZ, 0x33, !PT ;  /* 0x00007200ff0a9a12 */ /* 0x000fc800078e33ff */
[----:B------:R-:W-:-:S05]  /*1560*/  SHF.R.S32.HI R7, RZ, 0x1f, R10 ;  /* 0x0000001fff077819 */ /* 0x000fca000001140a */
[----:B------:R-:W-:-:S04]  /*1570*/  IMAD R5, R7, c[0x0][0x1b0], RZ ;  /* 0x00006c0007057a24 */ /* 0x000fc800078e02ff */
[----:B------:R-:W-:Y:S01]  /*1580*/  IMAD R6, R10, c[0x0][0x1b4], R5 ;  /* 0x00006d000a067a24 */ /* 0x000fe200078e0205 */
[----:B---3--:R-:W1:Y:S02]  /*1590*/  R2UR UR7, R2 ;  /* 0x00000000020773c2 */ /* 0x008e6400000e0000 */
[----:B-1----:R-:W-:Y:S02]  /*15a0*/  USHF.R.S32.HI UR6, URZ, 0x1f, UR7 ;  /* 0x0000001f3f067899 */ /* 0x002fe40008011407 */
[----:B------:R-:W-:Y:S02]  /*15b0*/  UIMAD.WIDE.U32 UR18, UR7, UR4, URZ ;  /* 0x00000004071272a5 */ /* 0x000fe4000f8e003f */
[----:B------:R-:W-:-:S04]  /*15c0*/  UIMAD UR16, UR6, UR4, URZ ;  /* 0x00000004061072a4 */ /* 0x000fc8000f8e023f */
[----:B------:R-:W-:-:S03]  /*15d0*/  UIMAD UR16, UR7, UR5, UR16 ;  /* 0x00000005071072a4 */ /* 0x000fc6000f8e0210 */
[----:B------:R-:W-:Y:S02]  /*15e0*/  ULDC.64 UR4, c[0x0][0x198] ;  /* 0x0000660000047ab9 */ /* 0x000fe40000000a00 */
[----:B------:R-:W-:Y:S02]  /*15f0*/  UIADD3 UR19, UR19, UR16, URZ ;  /* 0x0000001013137290 */ /* 0x000fe4000fffe03f */
[----:B------:R-:W-:Y:S02]  /*1600*/  UIMAD UR16, UR13, UR4, URZ ;  /* 0x000000040d1072a4 */ /* 0x000fe4000f8e023f */
[----:B------:R-:W-:Y:S02]  /*1610*/  UIMAD.WIDE.U32 UR18, UR14, UR4, UR18 ;  /* 0x000000040e1272a5 */ /* 0x000fe4000f8e0012 */
[----:B------:R-:W-:-:S04]  /*1620*/  UIMAD UR5, UR14, UR5, UR16 ;  /* 0x000000050e0572a4 */ /* 0x000fc8000f8e0210 */
[----:B------:R-:W-:Y:S01]  /*1630*/  UIADD3 UR16, UR19, UR5, URZ ;  /* 0x0000000513107290 */ /* 0x000fe2000fffe03f */
[----:B------:R-:W-:Y:S01]  /*1640*/  MOV R3, UR19 ;  /* 0x0000001300037c02 */ /* 0x000fe20008000f00 */
[----:B------:R-:W-:Y:S01]  /*1650*/  IMAD.U32 R2, RZ, RZ, UR18 ;  /* 0x00000012ff027e24 */ /* 0x000fe2000f8e00ff */
[----:B------:R-:W-:Y:S02]  /*1660*/  ULDC.64 UR4, c[0x0][0x188] ;  /* 0x0000620000047ab9 */ /* 0x000fe40000000a00 */
[----:B------:R-:W-:Y:S01]  /*1670*/  UIMAD UR6, UR6, UR4, URZ ;  /* 0x00000004060672a4 */ /* 0x000fe2000f8e023f */
[----:B------:R-:W-:Y:S01]  /*1680*/  IMAD.U32 R3, RZ, RZ, UR16 ;  /* 0x00000010ff037e24 */ /* 0x000fe2000f8e00ff */
[----:B------:R-:W-:Y:S02]  /*1690*/  UIMAD.WIDE.U32 UR18, UR7, UR4, URZ ;  /* 0x00000004071272a5 */ /* 0x000fe4000f8e003f */
[----:B------:R-:W-:Y:S01]  /*16a0*/  UIMAD UR5, UR7, UR5, UR6 ;  /* 0x00000005070572a4 */ /* 0x000fe2000f8e0206 */
[----:B------:R-:W-:-:S03]  /*16b0*/  IMAD.WIDE.U32 R18, R10, c[0x0][0x1b0], R2 ;  /* 0x00006c000a127a25 */ /* 0x000fc600078e0002 */
[----:B------:R-:W-:Y:S02]  /*16c0*/  UIADD3 UR16, UR19, UR5, URZ ;  /* 0x0000000513107290 */ /* 0x000fe4000fffe03f */
[----:B------:R-:W-:Y:S01]  /*16d0*/  IADD3 R6, R19, R6, RZ ;  /* 0x0000000613067210 */ /* 0x000fe20007ffe0ff */
[----:B------:R-:W-:Y:S05]  /*16e0*/  BRA `(.L_x_690) ;  /* 0x0000050000007947 */ /* 0x000fea0003800000 */
.L_x_689:
[----:B---3--:R-:W-:Y:S02]  /*16f0*/  UISETP.NE.AND UP0, UPT, UR18, -0x1, UPT ;  /* 0xffffffff1200788c */ /* 0x008fe4000bf05270 */
[----:B------:R-:W-:-:S04]  /*1700*/  ULDC.64 UR4, c[0x0][0x198] ;  /* 0x0000660000047ab9 */ /* 0x000fc80000000a00 */
[----:B------:R-:W-:-:S05]  /*1710*/  PLOP3.LUT P0, PT, PT, PT, UP0, 0x80, 0x0 ;  /* 0x000000000000781c */ /* 0x000fca0003f0f008 */
[----:B------:R-:W-:-:S04]  /*1720*/  @UP0 UIADD3 UR17, UR7, UR18, URZ ;  /* 0x0000001207110290 */ /* 0x000fc8000fffe03f */
[----:B------:R-:W-:-:S04]  /*1730*/  @UP0 UIMAD.WIDE.U32 UR20, UR17, UR4, URZ ;  /* 0x00000004111402a5 */ /* 0x000fc8000f8e003f */
[----:B------:R-:W-:Y:S01]  /*1740*/  @UP0 UIMAD UR17, UR17, UR5, UR21 ;  /* 0x00000005111102a4 */ /* 0x000fe2000f8e0215 */
[----:B------:R-:W-:Y:S05]  /*1750*/  @P0 BRA `(.L_x_691) ;  /* 0x000000c000000947 */ /* 0x000fea0003800000 */
[----:B------:R-:W-:Y:S02]  /*1760*/  USHF.R.S32.HI UR13, URZ, 0x1f, UR7 ;  /* 0x0000001f3f0d7899 */ /* 0x000fe40008011407 */
[----:B------:R-:W-:Y:S02]  /*1770*/  ULDC.64 UR4, c[0x0][0x198] ;  /* 0x0000660000047ab9 */ /* 0x000fe40000000a00 */
[----:B------:R-:W-:Y:S02]  /*1780*/  UIMAD UR13, UR13, UR4, URZ ;  /* 0x000000040d0d72a4 */ /* 0x000fe4000f8e023f */
[----:B------:R-:W-:Y:S02]  /*1790*/  UIMAD.WIDE.U32 UR16, UR7, UR4, URZ ;  /* 0x00000004071072a5 */ /* 0x000fe4000f8e003f */
[----:B------:R-:W-:Y:S02]  /*17a0*/  UIMAD UR13, UR7, UR5, UR13 ;  /* 0x00000005070d72a4 */ /* 0x000fe4000f8e020d */
[----:B------:R-:W-:-:S02]  /*17b0*/  USHF.R.S32.HI UR14, URZ, 0x1f, UR6 ;  /* 0x0000001f3f0e7899 */ /* 0x000fc40008011406 */
[----:B------:R-:W-:Y:S02]  /*17c0*/  ULDC.64 UR4, c[0x0][0x180] ;  /* 0x0000600000047ab9 */ /* 0x000fe40000000a00 */
[----:B------:R-:W-:Y:S02]  /*17d0*/  UIADD3 UR17, UR17, UR13, URZ ;  /* 0x0000000d11117290 */ /* 0x000fe4000fffe03f */
[----:B------:R-:W-:Y:S02]  /*17e0*/  UIMAD UR14, UR14, UR4, URZ ;  /* 0x000000040e0e72a4 */ /* 0x000fe4000f8e023f */
[----:B------:R-:W-:Y:S02]  /*17f0*/  UIMAD.WIDE.U32 UR20, UR6, UR4, UR16 ;  /* 0x00000004061472a5 */ /* 0x000fe4000f8e0010 */
[----:B------:R-:W-:-:S04]  /*1800*/  UIMAD UR5, UR6, UR5, UR14 ;  /* 0x00000005060572a4 */ /* 0x000fc8000f8e020e */
[----:B------:R-:W-:Y:S02]  /*1810*/  UIADD3 UR17, UR21, UR5, URZ ;  /* 0x0000000515117290 */ /* 0x000fe4000fffe03f */
.L_x_691:
[----:B------:R-:W-:Y:S01]  /*1820*/  IABS R3, c[0x0][0x1c8] ;  /* 0x0000720000037a13 */ /* 0x000fe20000000000 */
[----:B------:R-:W1:Y:S01]  /*1830*/  S2R R0, SR_CTAID.Z ;  /* 0x0000000000007919 */ /* 0x000e620000002700 */
[----:B------:R-:W-:Y:S02]  /*1840*/  ULDC UR4, c[0x0][0x1c8] ;  /* 0x0000720000047ab9 */ /* 0x000fe40000000800 */
[----:B------:R-:W2:Y:S01]  /*1850*/  I2F.RP R5, R3 ;  /* 0x0000000300057306 */ /* 0x000ea20000209400 */
[----:B------:R-:W-:Y:S02]  /*1860*/  ULOP3.LUT UR4, UR12, UR4, URZ, 0x3c, !UPT ;  /* 0x000000040c047292 */ /* 0x000fe4000f8e3c3f */
[----:B------:R-:W-:Y:S02]  /*1870*/  ULEA UR14, UR8, 0xffffffc0, 0x6 ;  /* 0xffffffc0080e7891 */ /* 0x000fe4000f8e303f */
[----:B------:R-:W-:Y:S02]  /*1880*/  UMOV UR21, UR17 ;  /* 0x0000001100157c82 */ /* 0x000fe40008000000 */
[----:B------:R-:W-:Y:S01]  /*1890*/  ISETP.LE.AND P2, PT, RZ, UR4, PT ;  /* 0x00000004ff007c0c */ /* 0x000fe2000bf43270 */
[----:B------:R-:W-:-:S02]  /*18a0*/  USHF.R.S32.HI UR13, URZ, 0x1f, UR14 ;  /* 0x0000001f3f0d7899 */ /* 0x000fc4000801140e */
[----:B------:R-:W-:Y:S02]  /*18b0*/  ULDC.64 UR4, c[0x0][0x198] ;  /* 0x0000660000047ab9 */ /* 0x000fe40000000a00 */
[----:B------:R-:W-:Y:S02]  /*18c0*/  UIMAD UR16, UR13, UR4, URZ ;  /* 0x000000040d1072a4 */ /* 0x000fe4000f8e023f */
[----:B------:R-:W-:Y:S01]  /*18d0*/  UIMAD.WIDE.U32 UR20, UR14, UR4, UR20 ;  /* 0x000000040e1472a5 */ /* 0x000fe2000f8e0014 */
[----:B--2---:R-:W2:Y:S01]  /*18e0*/  MUFU.RCP R6, R5 ;  /* 0x0000000500067308 */ /* 0x004ea20000001000 */
[----:B------:R-:W-:Y:S02]  /*18f0*/  UIMAD UR4, UR14, UR5, UR16 ;  /* 0x000000050e0472a4 */ /* 0x000fe4000f8e0210 */
[----:B------:R-:W-:Y:S01]  /*1900*/  @UP0 UIADD3 UR16, UR7, UR18, URZ ;  /* 0x0000001207100290 */ /* 0x000fe2000fffe03f */
[----:B-1----:R-:W-:Y:S01]  /*1910*/  IABS R0, R0 ;  /* 0x0000000000007213 */ /* 0x002fe20000000000 */
[----:B------:R-:W-:-:S06]  /*1920*/  UIADD3 UR4, UR21, UR4, URZ ;  /* 0x0000000415047290 */ /* 0x000fcc000fffe03f */
[----:B------:R-:W-:Y:S01]  /*1930*/  MOV R19, UR4 ;  /* 0x0000000400137c02 */ /* 0x000fe20008000f00 */
[----:B------:R-:W-:Y:S02]  /*1940*/  ULDC.64 UR4, c[0x0][0x1a0] ;  /* 0x0000680000047ab9 */ /* 0x000fe40000000a00 */
[----:B------:R-:W-:Y:S01]  /*1950*/  @UP0 UIMAD.WIDE.U32 UR18, UR16, UR4, URZ ;  /* 0x00000004101202a5 */ /* 0x000fe2000f8e003f */
[----:B--2---:R-:W-:-:S03]  /*1960*/  IADD3 R6, R6, 0xffffffe, RZ ;  /* 0x0ffffffe06067810 */ /* 0x004fc60007ffe0ff */
[----:B------:R-:W-:Y:S01]  /*1970*/  @UP0 UIMAD UR16, UR16, UR5, UR19 ;  /* 0x00000005101002a4 */ /* 0x000fe2000f8e0213 */
[----:B------:R-:W1:Y:S02]  /*1980*/  F2I.FTZ.U32.TRUNC.NTZ R7, R6 ;  /* 0x0000000600077305 */ /* 0x000e64000021f000 */
[----:B-1----:R-:W-:Y:S02]  /*1990*/  IMAD.MOV R2, RZ, RZ, -R7 ;  /* 0x000000ffff027224 */ /* 0x002fe400078e0a07 */
[----:B------:R-:W-:Y:S02]  /*19a0*/  IMAD.MOV.U32 R6, RZ, RZ, RZ ;  /* 0x000000ffff067224 */ /* 0x000fe400078e00ff */
[----:B------:R-:W-:-:S04]  /*19b0*/  IMAD R2, R2, R3, RZ ;  /* 0x0000000302027224 */ /* 0x000fc800078e02ff */
[----:B------:R-:W-:Y:S01]  /*19c0*/  IMAD.HI.U32 R7, R7, R2, R6 ;  /* 0x0000000207077227 */ /* 0x000fe200078e0006 */
[----:B------:R-:W-:-:S05]  /*19d0*/  MOV R2, R0 ;  /* 0x0000000000027202 */ /* 0x000fca0000000f00 */
[----:B------:R-:W-:-:S04]  /*19e0*/  IMAD.HI.U32 R10, R7, R2, RZ ;  /* 0x00000002070a7227 */ /* 0x000fc800078e00ff */
[----:B------:R-:W-:-:S04]  /*19f0*/  IMAD.MOV R0, RZ, RZ, -R10 ;  /* 0x000000ffff007224 */ /* 0x000fc800078e0a0a */
[----:B------:R-:W-:Y:S01]  /*1a00*/  IMAD R0, R3, R0, R2 ;  /* 0x0000000003007224 */ /* 0x000fe200078e0202 */
[----:B------:R-:W-:-:S04]  /*1a10*/  MOV R2, UR20 ;  /* 0x0000001400027c02 */ /* 0x000fc80008000f00 */
[----:B------:R-:W-:Y:S01]  /*1a20*/  ISETP.GT.U32.AND P1, PT, R3, R0, PT ;  /* 0x000000000300720c */ /* 0x000fe20003f24070 */
[----:B------:R-:W-:-:S12]  /*1a30*/  IMAD.MOV.U32 R18, RZ, RZ, R2 ;  /* 0x000000ffff127224 */ /* 0x000fd800078e0002 */
[-C--:B------:R-:W-:Y:S02]  /*1a40*/  @!P1 IADD3 R0, R0, -R3.reuse, RZ ;  /* 0x8000000300009210 */ /* 0x080fe40007ffe0ff */
[----:B------:R-:W-:Y:S02]  /*1a50*/  @!P1 IADD3 R10, R10, 0x1, RZ ;  /* 0x000000010a0a9810 */ /* 0x000fe40007ffe0ff */
[----:B------:R-:W-:Y:S01]  /*1a60*/  ISETP.GE.U32.AND P3, PT, R0, R3, PT ;  /* 0x000000030000720c */ /* 0x000fe20003f66070 */
[----:B------:R-:W-:Y:S01]  /*1a70*/  IMAD.U32 R3, RZ, RZ, UR21 ;  /* 0x00000015ff037e24 */ /* 0x000fe2000f8e00ff */
[----:B------:R-:W-:-:S11]  /*1a80*/  ISETP.NE.AND P1, PT, RZ, c[0x0][0x1c8], PT ;  /* 0x00007200ff007a0c */ /* 0x000fd60003f25270 */
[----:B------:R-:W-:-:S05]  /*1a90*/  @P3 IADD3 R10, R10, 0x1, RZ ;  /* 0x000000010a0a3810 */ /* 0x000fca0007ffe0ff */
[----:B------:R-:W-:Y:S01]  /*1aa0*/  @!P2 IMAD.MOV R10, RZ, RZ, -R10 ;  /* 0x000000ffff0aa224 */ /* 0x000fe200078e0a0a */
[----:B------:R-:W-:-:S04]  /*1ab0*/  @!P1 LOP3.LUT R10, RZ, c[0x0][0x1c8], RZ, 0x33, !PT ;  /* 0x00007200ff0a9a12 */ /* 0x000fc800078e33ff */
[----:B------:R-:W-:Y:S01]  /*1ac0*/  SHF.R.S32.HI R7, RZ, 0x1f, R10 ;  /* 0x0000001fff077819 */ /* 0x000fe2000001140a */
[----:B------:R-:W-:-:S04]  /*1ad0*/  IMAD.WIDE.U32 R18, R10, c[0x0][0x1b0], R18 ;  /* 0x00006c000a127a25 */ /* 0x000fc800078e0012 */
[----:B------:R-:W-:-:S04]  /*1ae0*/  IMAD R3, R7, c[0x0][0x1b0], RZ ;  /* 0x00006c0007037a24 */ /* 0x000fc800078e02ff */
[----:B------:R-:W-:-:S05]  /*1af0*/  IMAD R6, R10, c[0x0][0x1b4], R3 ;  /* 0x00006d000a067a24 */ /* 0x000fca00078e0203 */
[----:B------:R-:W-:Y:S01]  /*1b00*/  IADD3 R6, R19, R6, RZ ;  /* 0x0000000613067210 */ /* 0x000fe20007ffe0ff */
        /* <DEDUP_REMOVED lines=10> */
[----:B------:R-:W-:Y:S02]  /*1bb0*/  UMOV UR16, UR18 ;  /* 0x0000001200107c82 */ /* 0x000fe40008000000 */
[----:B------:R-:W-:Y:S02]  /*1bc0*/  UIMAD UR5, UR6, UR5, UR7 ;  /* 0x00000005060572a4 */ /* 0x000fe4000f8e0207 */
[----:B------:R-:W-:-:S04]  /*1bd0*/  UIMAD.WIDE.U32 UR18, UR6, UR4, UR16 ;  /* 0x00000004061272a5 */ /* 0x000fc8000f8e0010 */
[----:B------:R-:W-:Y:S02]  /*1be0*/  UIADD3 UR16, UR19, UR5, URZ ;  /* 0x0000000513107290 */ /* 0x000fe4000fffe03f */
.L_x_690:
[----:B------:R-:W-:Y:S01]  /*1bf0*/  SHF.R.S32.HI R81, RZ, 0x1f, R4 ;  /* 0x0000001fff517819 */ /* 0x000fe20000011404 */
[----:B------:R-:W-:Y:S01]  /*1c00*/  UISETP.NE.AND UP0, UPT, UR27, -0x1, UPT ;  /* 0xffffffff1b00788c */ /* 0x000fe2000bf05270 */
[----:B------:R-:W1:Y:S01]  /*1c10*/  S2R R16, SR_CTAID.Z ;  /* 0x0000000000107919 */ /* 0x000e620000002700 */
[----:B------:R-:W-:Y:S01]  /*1c20*/  ULDC.64 UR6, c[0x0][0x190] ;  /* 0x0000640000067ab9 */ /* 0x000fe20000000a00 */
[CC--:B------:R-:W-:Y:S01]  /*1c30*/  LEA.HI R3, R81.reuse, R4.reuse, RZ, 0x3 ;  /* 0x0000000451037211 */ /* 0x0c0fe200078f18ff */
[----:B------:R-:W-:Y:S01]  /*1c40*/  ULDC.64 UR4, c[0x0][0x178] ;  /* 0x00005e0000047ab9 */ /* 0x000fe20000000a00 */
[----:B------:R-:W-:Y:S01]  /*1c50*/  LEA.HI R9, R81, R4, RZ, 0x4 ;  /* 0x0000000451097211 */ /* 0x000fe200078f20ff */
[----:B------:R-:W-:Y:S01]  /*1c60*/  IMAD R7, R7, c[0x0][0x1b8], RZ ;  /* 0x00006e0007077a24 */ /* 0x000fe200078e02ff */
[----:B------:R-:W-:Y:S01]  /*1c70*/  SHF.R.S32.HI R14, RZ, 0x3, R3 ;  /* 0x00000003ff0e7819 */ /* 0x000fe20000011403 */
[----:B------:R-:W2:Y:S01]  /*1c80*/  S2R R21, SR_CTAID.X ;  /* 0x0000000000157919 */ /* 0x000ea20000002500 */
[----:B------:R-:W-:Y:S01]  /*1c90*/  LOP3.LUT R3, R3, 0xfffffff8, RZ, 0xc0, !PT ;  /* 0xfffffff803037812 */ /* 0x000fe200078ec0ff */
[----:B------:R-:W-:Y:S01]  /*1ca0*/  IMAD R8, R10, c[0x0][0x1bc], R7 ;  /* 0x00006f000a087a24 */ /* 0x000fe200078e0207 */
[----:B------:R-:W-:Y:S01]  /*1cb0*/  SHF.R.S32.HI R0, RZ, 0x4, R9 ;  /* 0x00000004ff007819 */ /* 0x000fe20000011409 */
[----:B------:R-:W-:Y:S01]  /*1cc0*/  IMAD.SHL.U32 R5, R14, 0x40, RZ ;  /* 0x000000400e057824 */ /* 0x000fe200078e00ff */
[----:B------:R-:W-:Y:S01]  /*1cd0*/  @UP0 UIMAD.WIDE.U32 UR22, UR27, UR6, URZ ;  /* 0x000000061b1602a5 */ /* 0x000fe2000f8e003f */
[----:B------:R-:W-:Y:S01]  /*1ce0*/  IMAD.IADD R2, R4, 0x1, -R3 ;  /* 0x0000000104027824 */ /* 0x000fe200078e0a03 */
[C---:B------:R-:W-:Y:S01]  /*1cf0*/  LEA.HI R233, R9.reuse, R0, RZ, 0x1 ;  /* 0x0000000009e97211 */ /* 0x040fe200078f08ff */
[----:B------:R-:W-:Y:S01]  /*1d00*/  @!UP0 USHF.R.S32.HI UR6, URZ, 0x1f, UR15 ;  /* 0x0000001f3f068899 */ /* 0x000fe2000801140f */
[----:B------:R-:W-:Y:S01]  /*1d10*/  LOP3.LUT R9, R9, 0xfffffff0, RZ, 0xc0, !PT ;  /* 0xfffffff009097812 */ /* 0x000fe200078ec0ff */
[----:B------:R-:W-:Y:S01]  /*1d20*/  IMAD.SHL.U32 R240, R2, 0x8, RZ ;  /* 0x0000000802f07824 */ /* 0x000fe200078e00ff */
[----:B------:R-:W-:Y:S01]  /*1d30*/  LOP3.LUT R5, R5, 0x1c0, RZ, 0xc0, !PT ;  /* 0x000001c005057812 */ /* 0x000fe200078ec0ff */
[----:B------:R-:W-:Y:S01]  /*1d40*/  @!UP0 UIMAD.WIDE.U32 UR20, UR15, UR4, URZ ;  /* 0x000000040f1482a5 */ /* 0x000fe2000f8e003f */
[----:B------:R-:W-:Y:S01]  /*1d50*/  LOP3.LUT R233, R233, 0xfffffffe, RZ, 0xc0, !PT ;  /* 0xfffffffee9e97812 */ /* 0x000fe200078ec0ff */
[----:B------:R-:W-:Y:S01]  /*1d60*/  IMAD.IADD R9, R4, 0x1, -R9 ;  /* 0x0000000104097824 */ /* 0x000fe200078e0a09 */
[----:B------:R-:W-:Y:S01]  /*1d70*/  LOP3.LUT R3, R5, 0x38, R240, 0xf8, !PT ;  /* 0x0000003805037812 */ /* 0x000fe200078ef8f0 */
[----:B------:R-:W-:Y:S01]  /*1d80*/  @!UP0 UIMAD UR6, UR6, UR4, URZ ;  /* 0x00000004060682a4 */ /* 0x000fe2000f8e023f */
[----:B------:R-:W-:Y:S01]  /*1d90*/  SHF.R.U32.HI R238, RZ, 0x3, R5 ;  /* 0x00000003ffee7819 */ /* 0x000fe20000011605 */
[----:B------:R-:W-:Y:S01]  /*1da0*/  IMAD.IADD R233, R0, 0x1, -R233 ;  /* 0x0000000100e97824 */ /* 0x000fe200078e0ae9 */
[----:B------:R-:W-:Y:S01]  /*1db0*/  SHF.R.S32.HI R0, RZ, 0x1f, R9 ;  /* 0x0000001fff007819 */ /* 0x000fe20000011409 */
[----:B------:R-:W-:Y:S01]  /*1dc0*/  @!UP0 UIMAD UR5, UR15, UR5, UR6 ;  /* 0x000000050f0582a4 */ /* 0x000fe2000f8e0206 */
[----:B------:R-:W-:Y:S01]  /*1dd0*/  LOP3.LUT R238, R3, R238, RZ, 0x3c, !PT ;  /* 0x000000ee03ee7212 */ /* 0x000fe200078e3cff */
[----:B------:R-:W-:Y:S01]  /*1de0*/  @!UP0 UMOV UR22, UR20 ;  /* 0x0000001400168c82 */ /* 0x000fe20008000000 */
[----:B------:R-:W-:Y:S01]  /*1df0*/  LEA.HI R3, R81, R4, RZ, 0x6 ;  /* 0x0000000451037211 */ /* 0x000fe200078f30ff */
[----:B------:R-:W-:Y:S01]  /*1e00*/  @UP0 UIMAD UR7, UR27, UR7, UR23 ;  /* 0x000000071b0702a4 */ /* 0x000fe2000f8e0217 */
[----:B------:R-:W-:Y:S01]  /*1e10*/  LEA.HI R5, R0, R9, RZ, 0x3 ;  /* 0x0000000900057211 */ /* 0x000fe200078f18ff */
[----:B------:R-:W-:Y:S01]  /*1e20*/  @!UP0 UIADD3 UR7, UR21, UR5, URZ ;  /* 0x0000000515078290 */ /* 0x000fe2000fffe03f */
[C---:B------:R-:W-:Y:S01]  /*1e30*/  IADD3 R18, P2, R240.reuse, R18, RZ ;  /* 0x00000012f0127210 */ /* 0x040fe20007f5e0ff */
[----:B------:R-:W-:Y:S01]  /*1e40*/  IMAD.SHL.U32 R3, R3, 0x8, RZ ;  /* 0x0000000803037824 */ /* 0x000fe200078e00ff */
[----:B------:R-:W-:Y:S01]  /*1e50*/  LOP3.LUT R0, R5, 0xfffffff8, RZ, 0xc0, !PT ;  /* 0xfffffff805007812 */ /* 0x000fe200078ec0ff */
[----:B------:R-:W-:Y:S01]  /*1e60*/  UIADD3 UR20, -UR10, UR29, URZ ;  /* 0x0000001d0a147290 */ /* 0x000fe2000fffe13f */
[----:B------:R-:W-:Y:S01]  /*1e70*/  IADD3 R22, P1, R240, UR18, RZ ;  /* 0x00000012f0167c10 */ /* 0x000fe2000ff3e0ff */
[----:B------:R-:W-:Y:S01]  /*1e80*/  IMAD.SHL.U32 R7, R233, 0x8, RZ ;  /* 0x00000008e9077824 */ /* 0x000fe200078e00ff */
[----:B------:R-:W-:Y:S01]  /*1e90*/  LOP3.LUT R238, R238, 0xfffffe00, R3, 0xf8, !PT ;  /* 0xfffffe00eeee7812 */ /* 0x000fe200078ef803 */
[----:B------:R-:W-:Y:S01]  /*1ea0*/  IMAD.IADD R0, R9, 0x1, -R0 ;  /* 0x0000000109007824 */ /* 0x000fe200078e0a00 */
[----:B------:R-:W-:Y:S01]  /*1eb0*/  SHF.R.S32.HI R3, RZ, 0x1f, R240 ;  /* 0x0000001fff037819 */ /* 0x000fe200000114f0 */
[----:B------:R-:W-:Y:S01]  /*1ec0*/  USHF.R.S32.HI UR6, URZ, 0x1f, UR12 ;  /* 0x0000001f3f067899 */ /* 0x000fe2000801140c */
[----:B------:R-:W-:Y:S01]  /*1ed0*/  IADD3 R12, P0, R240, UR22, RZ ;  /* 0x00000016f00c7c10 */ /* 0x000fe2000ff1e0ff */
[----:B------:R-:W-:Y:S01]  /*1ee0*/  ULDC.64 UR4, c[0x0][0x1a8] ;  /* 0x00006a0000047ab9 */ /* 0x000fe20000000a00 */
[C---:B------:R-:W-:Y:S01]  /*1ef0*/  IADD3.X R23, R3.reuse, UR16, RZ, P1, !PT ;  /* 0x0000001003177c10 */ /* 0x040fe20008ffe4ff */
[C---:B------:R-:W-:Y:S01]  /*1f00*/  IMAD.X R19, R3.reuse, 0x1, R6, P2 ;  /* 0x0000000103137824 */ /* 0x040fe200010e0606 */
[C---:B------:R-:W-:Y:S01]  /*1f10*/  R2P PR, R0.reuse, 0x6 ;  /* 0x0000000600007804 */ /* 0x040fe20000000000 */
[----:B------:R-:W-:Y:S01]  /*1f20*/  IMAD.SHL.U32 R0, R0, 0x40, RZ ;  /* 0x0000004000007824 */ /* 0x000fe200078e00ff */
[----:B------:R-:W-:Y:S01]  /*1f30*/  IADD3.X R13, R3, UR7, RZ, P0, !PT ;  /* 0x00000007030d7c10 */ /* 0x000fe200087fe4ff */
[----:B------:R-:W-:Y:S01]  /*1f40*/  IMAD.WIDE.U32 R10, R10, c[0x0][0x1b8], R22 ;  /* 0x00006e000a0a7a25 */ /* 0x000fe200078e0016 */
[----:B------:R-:W-:Y:S01]  /*1f50*/  SHF.R.S32.HI R15, RZ, 0x1f, R14 ;  /* 0x0000001fff0f7819 */ /* 0x000fe2000001140e */
[----:B------:R-:W-:Y:S01]  /*1f60*/  UIMAD UR4, UR6, UR4, URZ ;  /* 0x00000004060472a4 */ /* 0x000fe2000f8e023f */
[----:B------:R-:W-:Y:S01]  /*1f70*/  IADD3 R170, P0, R14, UR14, RZ ;  /* 0x0000000e0eaa7c10 */ /* 0x000fe2000ff1e0ff */
[----:B------:R-:W-:Y:S01]  /*1f80*/  IMAD.SHL.U32 R5, R5, 0x40, RZ ;  /* 0x0000004005057824 */ /* 0x000fe200078e00ff */
[----:B------:R-:W-:Y:S01]  /*1f90*/  LOP3.LUT R0, R0, 0x1c0, RZ, 0xc0, !PT ;  /* 0x000001c000007812 */ /* 0x000fe200078ec0ff */
[----:B------:R-:W-:Y:S01]  /*1fa0*/  IMAD.IADD R9, R11, 0x1, R8 ;  /* 0x000000010b097824 */ /* 0x000fe200078e0208 */
[C---:B------:R-:W-:Y:S01]  /*1fb0*/  IADD3.X R3, R15.reuse, UR13, RZ, P0, !PT ;  /* 0x0000000d0f037c10 */ /* 0x040fe200087fe4ff */
[----:B------:R-:W-:Y:S01]  /*1fc0*/  UIMAD UR4, UR12, UR5, UR4 ;  /* 0x000000050c0472a4 */ /* 0x000fe2000f8e0204 */
[----:B------:R-:W-:Y:S01]  /*1fd0*/  LOP3.LUT R7, R0, 0x8, R7, 0xf8, !PT ;  /* 0x0000000800077812 */ /* 0x000fe200078ef807 */
[----:B------:R-:W-:Y:S01]  /*1fe0*/  IMAD R165, R15, c[0x0][0x198], RZ ;  /* 0x000066000fa57a24 */ /* 0x000fe200078e02ff */
[----:B------:R-:W-:Y:S01]  /*1ff0*/  ISETP.GE.AND P0, PT, R14, UR20, PT ;  /* 0x000000140e007c0c */ /* 0x000fe2000bf06270 */
[----:B------:R-:W-:Y:S01]  /*2000*/  IMAD R3, R3, c[0x0][0x1a0], RZ ;  /* 0x0000680003037a24 */ /* 0x000fe200078e02ff */
[----:B------:R-:W-:Y:S01]  /*2010*/  SHF.R.U32.HI R0, RZ, 0x3, R0 ;  /* 0x00000003ff007819 */ /* 0x000fe20000011600 */
[----:B-1----:R-:W-:Y:S01]  /*2020*/  IMAD.WIDE.U32 R16, R16, c[0x0][0x1a8], R12 ;  /* 0x00006a0010107a25 */ /* 0x002fe200078e000c */
[----:B------:R-:W-:Y:S01]  /*2030*/  LEA.HI R81, R81, R4, RZ, 0x5 ;  /* 0x0000000451517211 */ /* 0x000fe200078f28ff */
[----:B------:R-:W-:Y:S01]  /*2040*/  BSSY B0, `(.L_x_692) ;  /* 0x000003e000007945 */ /* 0x000fe20003800000 */
[----:B------:R-:W-:Y:S01]  /*2050*/  LOP3.LUT R0, R7, R0, RZ, 0x3c, !PT ;  /* 0x0000000007007212 */ /* 0x000fe200078e3cff */
[----:B------:R-:W-:Y:S01]  /*2060*/  IMAD.MOV.U32 R8, RZ, RZ, R10 ;  /* 0x000000ffff087224 */ /* 0x000fe200078e000a */
[----:B------:R-:W-:Y:S01]  /*2070*/  LOP3.LUT R13, R81, 0xffffffe0, RZ, 0xc0, !PT ;  /* 0xffffffe0510d7812 */ /* 0x000fe200078ec0ff */
[----:B------:R-:W-:Y:S01]  /*2080*/  IMAD R3, R170, c[0x0][0x1a4], R3 ;  /* 0x00006900aa037a24 */ /* 0x000fe200078e0203 */
[----:B------:R-:W-:Y:S01]  /*2090*/  LOP3.LUT R0, R0, 0xfffffe00, R5, 0xf8, !PT ;  /* 0xfffffe0000007812 */ /* 0x000fe200078ef805 */
[----:B------:R-:W-:Y:S01]  /*20a0*/  IMAD.MOV.U32 R7, RZ, RZ, 0x10 ;  /* 0x00000010ff077424 */ /* 0x000fe200078e00ff */
[----:B------:R-:W-:Y:S01]  /*20b0*/  SHF.R.S32.HI R81, RZ, 0x5, R81 ;  /* 0x00000005ff517819 */ /* 0x000fe20000011451 */
[----:B------:R-:W-:Y:S01]  /*20c0*/  IMAD.MOV.U32 R5, RZ, RZ, 0x20 ;  /* 0x00000020ff057424 */ /* 0x000fe200078e00ff */
[----:B------:R-:W-:Y:S01]  /*20d0*/  IADD3 R237, R240, 0x40, RZ ;  /* 0x00000040f0ed7810 */ /* 0x000fe20007ffe0ff */
[----:B------:R-:W-:Y:S01]  /*20e0*/  IMAD R165, R14, c[0x0][0x19c], R165 ;  /* 0x000067000ea57a24 */ /* 0x000fe200078e02a5 */
[----:B------:R-:W-:Y:S01]  /*20f0*/  IADD3 R236, R240, 0x80, RZ ;  /* 0x00000080f0ec7810 */ /* 0x000fe20007ffe0ff */
[----:B------:R-:W-:Y:S01]  /*2100*/  IMAD.WIDE.U32 R166, R14, c[0x0][0x198], R18 ;  /* 0x000066000ea67a25 */ /* 0x000fe200078e0012 */
[----:B------:R-:W-:-:S02]  /*2110*/  IADD3 R19, R17, UR4, RZ ;  /* 0x0000000411137c10 */ /* 0x000fc4000fffe0ff */
[----:B------:R-:W-:Y:S01]  /*2120*/  IADD3 R235, R240, 0xc0, RZ ;  /* 0x000000c0f0eb7810 */ /* 0x000fe20007ffe0ff */
[----:B------:R-:W-:Y:S01]  /*2130*/  IMAD.WIDE.U32 R170, R170, c[0x0][0x1a0], R8 ;  /* 0x00006800aaaa7a25 */ /* 0x000fe200078e0008 */
[----:B------:R-:W-:Y:S02]  /*2140*/  SEL R7, R7, 0xfffffff0, !P1 ;  /* 0xfffffff007077807 */ /* 0x000fe40004800000 */
[----:B------:R-:W-:Y:S01]  /*2150*/  SEL R5, R5, 0xffffffe0, !P2 ;  /* 0xffffffe005057807 */ /* 0x000fe20005000000 */
[----:B--2---:R-:W-:-:S04]  /*2160*/  IMAD.WIDE R20, R21, 0x40, R14 ;  /* 0x0000004015147825 */ /* 0x004fc800078e020e */
[----:B------:R-:W-:Y:S02]  /*2170*/  IMAD.IADD R165, R167, 0x1, R165 ;  /* 0x00000001a7a57824 */ /* 0x000fe400078e02a5 */
[----:B------:R-:W-:Y:S02]  /*2180*/  IMAD.IADD R13, R4, 0x1, -R13 ;  /* 0x00000001040d7824 */ /* 0x000fe400078e0a0d */
[----:B------:R-:W-:Y:S02]  /*2190*/  IMAD.SHL.U32 R238, R238, 0x2, RZ ;  /* 0x00000002eeee7824 */ /* 0x000fe400078e00ff */
[----:B------:R-:W-:Y:S01]  /*21a0*/  IMAD.IADD R168, R171, 0x1, R3 ;  /* 0x00000001aba87824 */ /* 0x000fe200078e0203 */
[----:B------:R-:W-:Y:S05]  /*21b0*/  @P0 BRA `(.L_x_693) ;  /* 0x0000026000000947 */ /* 0x000fea0003800000 */
[----:B------:R-:W-:Y:S01]  /*21c0*/  ISETP.GE.AND P6, PT, R240, c[0x0][0x220], PT ;  /* 0x00008800f0007a0c */ /* 0x000fe20003fc6270 */
[----:B------:R-:W-:Y:S01]  /*21d0*/  IMAD R3, R21, c[0x0][0x190], RZ ;  /* 0x0000640015037a24 */ /* 0x000fe200078e02ff */
[----:B------:R-:W-:Y:S01]  /*21e0*/  ISETP.GE.AND P5, PT, R237, c[0x0][0x220], PT ;  /* 0x00008800ed007a0c */ /* 0x000fe20003fa6270 */
[----:B------:R-:W-:Y:S01]  /*21f0*/  IMAD.MOV.U32 R18, RZ, RZ, R16 ;  /* 0x000000ffff127224 */ /* 0x000fe200078e0010 */
[----:B------:R-:W-:Y:S01]  /*2200*/  ISETP.GE.AND P4, PT, R236, c[0x0][0x220], PT ;  /* 0x00008800ec007a0c */ /* 0x000fe20003f86270 */
[C---:B------:R-:W-:Y:S01]  /*2210*/  IMAD R3, R20.reuse, c[0x0][0x194], R3 ;  /* 0x0000650014037a24 */ /* 0x040fe200078e0203 */
[----:B------:R-:W-:Y:S01]  /*2220*/  ISETP.GE.AND P3, PT, R235, c[0x0][0x220], PT ;  /* 0x00008800eb007a0c */ /* 0x000fe20003f66270 */
[----:B------:R-:W-:-:S04]  /*2230*/  IMAD.WIDE.U32 R8, R20, c[0x0][0x190], R18 ;  /* 0x0000640014087a25 */ /* 0x000fc800078e0012 */
[----:B------:R-:W-:Y:S02]  /*2240*/  IMAD.IADD R3, R9, 0x1, R3 ;  /* 0x0000000109037824 */ /* 0x000fe400078e0203 */
[C---:B------:R-:W-:Y:S01]  /*2250*/  @!P6 LEA R24, P2, R8.reuse, c[0x0][0x160], 0x1 ;  /* 0x000058000818ea11 */ /* 0x040fe200078408ff */
[----:B------:R1:W-:Y:S01]  /*2260*/  @P6 STS.128 [R238], RZ ;  /* 0x000000ffee006388 */ /* 0x0003e20000000c00 */
[C---:B------:R-:W-:Y:S02]  /*2270*/  @!P5 LEA R22, P1, R8.reuse, c[0x0][0x160], 0x1 ;  /* 0x000058000816da11 */ /* 0x040fe400078208ff */
[C---:B------:R-:W-:Y:S02]  /*2280*/  @!P4 LEA R10, P0, R8.reuse, c[0x0][0x160], 0x1 ;  /* 0x00005800080aca11 */ /* 0x040fe400078008ff */
[C-C-:B------:R-:W-:Y:S02]  /*2290*/  @!P6 LEA.HI.X R25, R8.reuse, c[0x0][0x164], R3.reuse, 0x1, P2 ;  /* 0x000059000819ea11 */ /* 0x140fe400010f0c03 */
[----:B------:R-:W-:-:S02]  /*22a0*/  @!P5 LEA.HI.X R23, R8, c[0x0][0x164], R3, 0x1, P1 ;  /* 0x000059000817da11 */ /* 0x000fc400008f0c03 */
[----:B------:R-:W-:Y:S01]  /*22b0*/  @!P4 LEA.HI.X R11, R8, c[0x0][0x164], R3, 0x1, P0 ;  /* 0x00005900080bca11 */ /* 0x000fe200000f0c03 */
[----:B------:R-:W-:Y:S01]  /*22c0*/  @!PT LDS RZ, [RZ] ;  /* 0x00000000fffff984 */ /* 0x000fe20000000800 */
[----:B------:R-:W-:Y:S01]  /*22d0*/  @!PT LDS RZ, [RZ] ;  /* 0x00000000fffff984 */ /* 0x000fe20000000800 */
[----:B------:R-:W-:Y:S01]  /*22e0*/  @!PT LDS RZ, [RZ] ;  /* 0x00000000fffff984 */ /* 0x000fe20000000800 */
[----:B------:R1:W-:Y:S04]  /*22f0*/  @!P6 LDGSTS.E.BYPASS.LTC128B.128 [R238], [R24.64] ;  /* 0x0000000018eeefae */ /* 0x0003e8000b901d60 */
[----:B------:R1:W-:Y:S04]  /*2300*/  @P5 STS.128 [R238+0x2000], RZ ;  /* 0x002000ffee005388 */ /* 0x0003e80000000c00 */
[----:B------:R-:W-:Y:S01]  /*2310*/  @!PT LDS RZ, [RZ] ;  /* 0x00000000fffff984 */ /* 0x000fe20000000800 */
[----:B------:R-:W-:Y:S01]  /*2320*/  @!PT LDS RZ, [RZ] ;  /* 0x00000000fffff984 */ /* 0x000fe20000000800 */
[----:B------:R-:W-:Y:S01]  /*2330*/  @!PT LDS RZ, [RZ] ;  /* 0x00000000fffff984 */ /* 0x000fe20000000800 */
[----:B------:R1:W-:Y:S04]  /*2340*/  @!P5 LDGSTS.E.BYPASS.LTC128B.128 [R238+0x2000], [R22.64+0x80] ;  /* 0x0200008016eedfae */ /* 0x0003e8000b901d60 */
[----:B------:R1:W-:Y:S04]  /*2350*/  @P4 STS.128 [R238+0x4000], RZ ;  /* 0x004000ffee004388 */ /* 0x0003e80000000c00 */
[----:B------:R-:W-:Y:S01]  /*2360*/  @!PT LDS RZ, [RZ] ;  /* 0x00000000fffff984 */ /* 0x000fe20000000800 */
[----:B------:R-:W-:Y:S01]  /*2370*/  @!PT LDS RZ, [RZ] ;  /* 0x00000000fffff984 */ /* 0x000fe20000000800 */
[----:B------:R-:W-:Y:S01]  /*2380*/  @!PT LDS RZ, [RZ] ;  /* 0x00000000fffff984 */ /* 0x000fe20000000800 */
[----:B------:R1:W-:Y:S04]  /*2390*/  @!P4 LDGSTS.E.BYPASS.LTC128B.128 [R238+0x4000], [R10.64+0x100] ;  /* 0x040001000aeecfae */ /* 0x0003e8000b901d60 */
[----:B------:R1:W-:Y:S01]  /*23a0*/  @P3 STS.128 [R238+0x6000], RZ ;  /* 0x006000ffee003388 */ /* 0x0003e20000000c00 */
[----:B------:R-:W-:Y:S05]  /*23b0*/  @P3 BRA `(.L_x_693) ;  /* 0x0000006000003947 */ /* 0x000fea0003800000 */
[----:B-1----:R-:W-:-:S04]  /*23c0*/  LEA R10, P0, R8, c[0x0][0x160], 0x1 ;  /* 0x00005800080a7a11 */ /* 0x002fc800078008ff */
[----:B------:R-:W-:-:S05]  /*23d0*/  LEA.HI.X R11, R8, c[0x0][0x164], R3, 0x1, P0 ;  /* 0x00005900080b7a11 */ /* 0x000fca00000f0c03 */
[----:B------:R-:W-:Y:S01]  /*23e0*/  @!PT LDS RZ, [RZ] ;  /* 0x00000000fffff984 */ /* 0x000fe20000000800 */
[----:B------:R-:W-:Y:S01]  /*23f0*/  @!PT LDS RZ, [RZ] ;  /* 0x00000000fffff984 */ /* 0x000fe20000000800 */
[----:B------:R-:W-:Y:S01]  /*2400*/  @!PT LDS RZ, [RZ] ;  /* 0x00000000fffff984 */ /* 0x000fe20000000800 */
[----:B------:R1:W-:Y:S04]  /*2410*/  LDGSTS.E.BYPASS.LTC128B.128 [R238+0x6000], [R10.64+0x180] ;  /* 0x060001800aee7fae */ /* 0x0003e8000b901d60 */
.L_x_693:
[----:B------:R-:W-:Y:S05]  /*2420*/  BSYNC B0 ;  /* 0x0000000000007941 */ /* 0x000fea0003800000 */
.L_x_692:
        /* <DEDUP_REMOVED lines=13> */
[----:B------:R-:W-:-:S04]  /*2500*/  IMAD R6, R6, c[0x0][0x190], RZ ;  /* 0x0000640006067a24 */ /* 0x000fc800078e02ff */
[----:B------:R-:W-:Y:S01]  /*2510*/  IMAD R6, R9, c[0x0][0x194], R6 ;  /* 0x0000650009067a24 */ /* 0x000fe200078e0206 */
[C---:B------:R-:W-:Y:S01]  /*2520*/  @!P5 LEA R8, P6, R10.reuse, c[0x0][0x160], 0x1 ;  /* 0x000058000a08da11 */ /* 0x040fe200078c08ff */
[----:B------:R1:W-:Y:S01]  /*2530*/  @P5 STS.128 [R238+0x800], RZ ;  /* 0x000800ffee005388 */ /* 0x0003e20000000c00 */
[C---:B------:R-:W-:Y:S01]  /*2540*/  @!P4 LEA R24, P3, R10.reuse, c[0x0][0x160], 0x1 ;  /* 0x000058000a18ca11 */ /* 0x040fe200078608ff */
[----:B------:R-:W-:Y:S01]  /*2550*/  IMAD.IADD R6, R11, 0x1, R6 ;  /* 0x000000010b067824 */ /* 0x000fe200078e0206 */
[----:B------:R-:W-:-:S04]  /*2560*/  @!P2 LEA R22, P1, R10, c[0x0][0x160], 0x1 ;  /* 0x000058000a16aa11 */ /* 0x000fc800078208ff */
[C-C-:B------:R-:W-:Y:S02]  /*2570*/  @!P5 LEA.HI.X R9, R10.reuse, c[0x0][0x164], R6.reuse, 0x1, P6 ;  /* 0x000059000a09da11 */ /* 0x140fe400030f0c06 */
[C-C-:B------:R-:W-:Y:S02]  /*2580*/  @!P4 LEA.HI.X R25, R10.reuse, c[0x0][0x164], R6.reuse, 0x1, P3 ;  /* 0x000059000a19ca11 */ /* 0x140fe400018f0c06 */
[----:B------:R-:W-:Y:S01]  /*2590*/  @!P2 LEA.HI.X R23, R10, c[0x0][0x164], R6, 0x1, P1 ;  /* 0x000059000a17aa11 */ /* 0x000fe200008f0c06 */
[----:B------:R-:W-:Y:S01]  /*25a0*/  @!PT LDS RZ, [RZ] ;  /* 0x00000000fffff984 */ /* 0x000fe20000000800 */
[----:B------:R-:W-:Y:S01]  /*25b0*/  @!PT LDS RZ, [RZ] ;  /* 0x00000000fffff984 */ /* 0x000fe20000000800 */
[----:B------:R-:W-:Y:S01]  /*25c0*/  @!PT LDS RZ, [RZ] ;  /* 0x00000000fffff984 */ /* 0x000fe20000000800 */
[----:B------:R1:W-:Y:S04]  /*25d0*/  @!P5 LDGSTS.E.BYPASS.LTC128B.128 [R238+0x800], [R8.64] ;  /* 0x0080000008eedfae */ /* 0x0003e8000b901d60 */
        /* <DEDUP_REMOVED lines=18> */
.L_x_695:
[----:B------:R-:W-:Y:S05]  /*2700*/  BSYNC B0 ;  /* 0x0000000000007941 */ /* 0x000fea0003800000 */
.L_x_694:
[----:B------:R-:W-:Y:S01]  /*2710*/  IADD3 R12, R14, 0x20, RZ ;  /* 0x000000200e0c7810 */ /* 0x000fe20007ffe0ff */
[----:B------:R-:W-:Y:S03]  /*2720*/  BSSY B0, `(.L_x_696) ;  /* 0x000002c000007945 */ /* 0x000fe60003800000 */
[----:B------:R-:W-:-:S13]  /*2730*/  ISETP.GE.AND P0, PT, R12, UR20, PT ;  /* 0x000000140c007c0c */ /* 0x000fda000bf06270 */
[----:B------:R-:W-:Y:S05]  /*2740*/  @P0 BRA `(.L_x_697) ;  /* 0x0000029000000947 */ /* 0x000fea0003800000 */
[----:B-1----:R-:W-:Y:S01]  /*2750*/  IADD3 R9, P0, R20, 0x20, RZ ;  /* 0x0000002014097810 */ /* 0x002fe20007f1e0ff */
        /* <DEDUP_REMOVED lines=40> */
.L_x_697:
[----:B------:R-:W-:Y:S05]  /*29e0*/  BSYNC B0 ;  /* 0x0000000000007941 */ /* 0x000fea0003800000 */
.L_x_696:
[----:B-1----:R-:W-:Y:S01]  /*29f0*/  IADD3 R10, R14, 0x30, RZ ;  /* 0x000000300e0a7810 */ /* 0x002fe20007ffe0ff */
        /* <DEDUP_REMOVED lines=43> */
.L_x_699:
[----:B------:R-:W-:Y:S05]  /*2cb0*/  BSYNC B0 ;  /* 0x0000000000007941 */ /* 0x000fea0003800000 */
.L_x_698:
[----:B------:R-:W-:Y:S01]  /*2cc0*/  UIADD3 UR28, UR8, -0x1, URZ ;  /* 0xffffffff081c7890 */ /* 0x000fe2000fffe03f */
[----:B------:R-:W-:Y:S03]  /*2cd0*/  BSSY B0, `(.L_x_700) ;  /* 0x0000026000007945 */ /* 0x000fe60003800000 */
[----:B------:R-:W-:-:S04]  /*2ce0*/  USHF.L.U32 UR12, UR28, 0x6, URZ ;  /* 0x000000061c0c7899 */ /* 0x000fc8000800063f */
[----:B------:R-:W-:-:S06]  /*2cf0*/  UIADD3 UR4, -UR12, UR11, URZ ;  /* 0x0000000b0c047290 */ /* 0x000fcc000fffe13f */
[----:B------:R-:W-:-:S13]  /*2d00*/  ISETP.GE.AND P0, PT, R14, UR4, PT ;  /* 0x000000040e007c0c */ /* 0x000fda000bf06270 */
[----:B------:R-:W-:Y:S05]  /*2d10*/  @P0 BRA `(.L_x_701) ;  /* 0x0000021000000947 */ /* 0x000fea0003800000 */
[----:B------:R-:W-:Y:S02]  /*2d20*/  ISETP.GE.AND P5, PT, R240, c[0x0][0x220], PT ;  /* 0x00008800f0007a0c */ /* 0x000fe40003fa6270 */
[----:B------:R-:W-:Y:S02]  /*2d30*/  ISETP.GE.AND P4, PT, R237, c[0x0][0x220], PT ;  /* 0x00008800ed007a0c */ /* 0x000fe40003f86270 */
[----:B------:R-:W-:Y:S02]  /*2d40*/  ISETP.GE.AND P2, PT, R236, c[0x0][0x220], PT ;  /* 0x00008800ec007a0c */ /* 0x000fe40003f46270 */
[----:B------:R-:W-:-:S07]  /*2d50*/  ISETP.GE.AND P0, PT, R235, c[0x0][0x220], PT ;  /* 0x00008800eb007a0c */ /* 0x000fce0003f06270 */
[C---:B-1----:R-:W-:Y:S01]  /*2d60*/  @!P5 LEA R18, P6, R166.reuse, c[0x0][0x168], 0x1 ;  /* 0x00005a00a612da11 */ /* 0x042fe200078c08ff */
[----:B------:R1:W-:Y:S01]  /*2d70*/  @P5 STS.128 [R238+0x8000], RZ ;  /* 0x008000ffee005388 */ /* 0x0003e20000000c00 */
[C---:B------:R-:W-:Y:S02]  /*2d80*/  @!P4 LEA R16, P3, R166.reuse, c[0x0][0x168], 0x1 ;  /* 0x00005a00a610ca11 */ /* 0x040fe400078608ff */
[C---:B------:R-:W-:Y:S02]  /*2d90*/  @!P2 LEA R8, P1, R166.reuse, c[0x0][0x168], 0x1 ;  /* 0x00005a00a608aa11 */ /* 0x040fe400078208ff */
        /* <DEDUP_REMOVED lines=25> */
.L_x_701:
[----:B------:R-:W-:Y:S05]  /*2f30*/  BSYNC B0 ;  /* 0x0000000000007941 */ /* 0x000fea0003800000 */
.L_x_700:
[----:B------:R-:W-:Y:S01]  /*2f40*/  ISETP.GE.AND P0, PT, R3, UR4, PT ;  /* 0x0000000403007c0c */ /* 0x000fe2000bf06270 */
[----:B------:R-:W-:Y:S01]  /*2f50*/  ULDC.64 UR22, c[0x0][0x198] ;  /* 0x0000660000167ab9 */ /* 0x000fe20000000a00 */
[----:B------:R-:W-:Y:S01]  /*2f60*/  BSSY B0, `(.L_x_702) ;  /* 0x0000027000007945 */ /* 0x000fe20003800000 */
[----:B------:R-:W-:Y:S02]  /*2f70*/  USHF.L.U64.HI UR23, UR22, UR25, UR23 ;  /* 0x0000001916177299 */ /* 0x000fe40008010217 */
[----:B------:R-:W-:-:S08]  /*2f80*/  USHF.L.U32 UR24, UR22, 0x4, URZ ;  /* 0x0000000416187899 */ /* 0x000fd0000800063f */
[----:B------:R-:W-:Y:S05]  /*2f90*/  @P0 BRA `(.L_x_703) ;  /* 0x0000023000000947 */ /* 0x000fea0003800000 */
[----:B------:R-:W-:Y:S02]  /*2fa0*/  ISETP.GE.AND P5, PT, R240, c[0x0][0x220], PT ;  /* 0x00008800f0007a0c */ /* 0x000fe40003fa6270 */
[----:B------:R-:W-:Y:S02]  /*2fb0*/  ISETP.GE.AND P4, PT, R237, c[0x0][0x220], PT ;  /* 0x00008800ed007a0c */ /* 0x000fe40003f86270 */
[----:B------:R-:W-:Y:S02]  /*2fc0*/  ISETP.GE.AND P2, PT, R236, c[0x0][0x220], PT ;  /* 0x00008800ec007a0c */ /* 0x000fe40003f46270 */
[----:B-1----:R-:W-:-:S04]  /*2fd0*/  IADD3 R9, P0, R166, UR24, RZ ;  /* 0x00000018a6097c10 */ /* 0x002fc8000ff1e0ff */
[----:B------:R-:W-:Y:S02]  /*2fe0*/  IADD3.X R6, R165, UR23, RZ, P0, !PT ;  /* 0x00000017a5067c10 */ /* 0x000fe400087fe4ff */
[----:B------:R-:W-:Y:S01]  /*2ff0*/  ISETP.GE.AND P0, PT, R235, c[0x0][0x220], PT ;  /* 0x00008800eb007a0c */ /* 0x000fe20003f06270 */
[----:B------:R1:W-:Y:S01]  /*3000*/  @P5 STS.128 [R238+0x8800], RZ ;  /* 0x008800ffee005388 */ /* 0x0003e20000000c00 */
[C---:B------:R-:W-:Y:S02]  /*3010*/  @!P5 LEA R20, P6, R9.reuse, c[0x0][0x168], 0x1 ;  /* 0x00005a000914da11 */ /* 0x040fe400078c08ff */
[C---:B------:R-:W-:Y:S02]  /*3020*/  @!P4 LEA R18, P3, R9.reuse, c[0x0][0x168], 0x1 ;  /* 0x00005a000912ca11 */ /* 0x040fe400078608ff */
[C---:B------:R-:W-:Y:S02]  /*3030*/  @!P2 LEA R16, P1, R9.reuse, c[0x0][0x168], 0x1 ;  /* 0x00005a000910aa11 */ /* 0x040fe400078208ff */
[----:B------:R-:W-:-:S02]  /*3040*/  @!P5 LEA.HI.X R21, R9, c[0x0][0x16c], R6, 0x1, P6 ;  /* 0x00005b000915da11 */ /* 0x000fc400030f0c06 */
        /* <DEDUP_REMOVED lines=18> */
[----:B------:R-:W-:-:S04]  /*3170*/  LEA R8, P0, R9, c[0x0][0x168], 0x1 ;  /* 0x00005a0009087a11 */ /* 0x000fc800078008ff */
[----:B------:R-:W-:-:S05]  /*3180*/  LEA.HI.X R9, R9, c[0x0][0x16c], R6, 0x1, P0 ;  /* 0x00005b0009097a11 */ /* 0x000fca00000f0c06 */
[----:B------:R-:W-:Y:S01]  /*3190*/  @!PT LDS RZ, [RZ] ;  /* 0x00000000fffff984 */ /* 0x000fe20000000800 */
[----:B------:R-:W-:Y:S01]  /*31a0*/  @!PT LDS RZ, [RZ] ;  /* 0x00000000fffff984 */ /* 0x000fe20000000800 */
[----:B------:R-:W-:Y:S01]  /*31b0*/  @!PT LDS RZ, [RZ] ;  /* 0x00000000fffff984 */ /* 0x000fe20000000800 */
[----:B------:R2:W-:Y:S04]  /*31c0*/  LDGSTS.E.BYPASS.LTC128B.128 [R238+0xe800], [R8.64+0x180] ;  /* 0x0e80018008ee7fae */ /* 0x0005e8000b901d60 */
.L_x_703:
[----:B------:R-:W-:Y:S05]  /*31d0*/  BSYNC B0 ;  /* 0x0000000000007941 */ /* 0x000fea0003800000 */
.L_x_702:
[----:B------:R-:W-:Y:S01]  /*31e0*/  ISETP.GE.AND P0, PT, R12, UR4, PT ;  /* 0x000000040c007c0c */ /* 0x000fe2000bf06270 */
[----:B------:R-:W-:-:S12]  /*31f0*/  BSSY B0, `(.L_x_704) ;  /* 0x0000027000007945 */ /* 0x000fd80003800000 */
[----:B------:R-:W-:Y:S05]  /*3200*/  @P0 BRA `(.L_x_705) ;  /* 0x0000025000000947 */ /* 0x000fea0003800000 */
[----:B------:R-:W-:Y:S01]  /*3210*/  ISETP.GE.AND P5, PT, R240, c[0x0][0x220], PT ;  /* 0x00008800f0007a0c */ /* 0x000fe20003fa6270 */
[----:B------:R-:W-:Y:S01]  /*3220*/  IMAD.MOV.U32 R6, RZ, RZ, c[0x0][0x198] ;  /* 0x00006600ff067624 */ /* 0x000fe200078e00ff */
[----:B------:R-:W-:Y:S01]  /*3230*/  ISETP.GE.AND P4, PT, R237, c[0x0][0x220], PT ;  /* 0x00008800ed007a0c */ /* 0x000fe20003f86270 */
[----:B-12---:R-:W-:Y:S01]  /*3240*/  IMAD.MOV.U32 R9, RZ, RZ, c[0x0][0x19c] ;  /* 0x00006700ff097624 */ /* 0x006fe200078e00ff */
[----:B------:R-:W-:Y:S02]  /*3250*/  ISETP.GE.AND P2, PT, R236, c[0x0][0x220], PT ;  /* 0x00008800ec007a0c */ /* 0x000fe40003f46270 */
[----:B------:R-:W-:-:S04]  /*3260*/  LEA R8, P0, R6, R166, 0x5 ;  /* 0x000000a606087211 */ /* 0x000fc800078028ff */
[----:B------:R-:W-:Y:S02]  /*3270*/  LEA.HI.X R9, R6, R165, R9, 0x5, P0 ;  /* 0x000000a506097211 */ /* 0x000fe400000f2c09 */
        /* <DEDUP_REMOVED lines=30> */
.L_x_705:
[----:B------:R-:W-:Y:S05]  /*3460*/  BSYNC B0 ;  /* 0x0000000000007941 */ /* 0x000fea0003800000 */
.L_x_704:
[----:B------:R-:W-:Y:S01]  /*3470*/  ISETP.GE.AND P0, PT, R10, UR4, PT ;  /* 0x000000040a007c0c */ /* 0x000fe2000bf06270 */
[----:B------:R-:W-:-:S12]  /*3480*/  BSSY B0, `(.L_x_706) ;  /* 0x0000029000007945 */ /* 0x000fd80003800000 */
[----:B------:R-:W-:Y:S05]  /*3490*/  @P0 BRA `(.L_x_707) ;  /* 0x0000027000000947 */ /* 0x000fea0003800000 */
[----:B------:R-:W-:Y:S01]  /*34a0*/  ISETP.GE.AND P5, PT, R240, c[0x0][0x220], PT ;  /* 0x00008800f0007a0c */ /* 0x000fe20003fa6270 */
[----:B-1----:R-:W-:Y:S01]  /*34b0*/  IMAD.MOV.U32 R18, RZ, RZ, c[0x0][0x198] ;  /* 0x00006600ff127624 */ /* 0x002fe200078e00ff */
[----:B------:R-:W-:Y:S01]  /*34c0*/  ISETP.GE.AND P4, PT, R237, c[0x0][0x220], PT ;  /* 0x00008800ed007a0c */ /* 0x000fe20003f86270 */
[----:B------:R-:W-:Y:S01]  /*34d0*/  IMAD.MOV.U32 R164, RZ, RZ, R166 ;  /* 0x000000ffffa47224 */ /* 0x000fe200078e00a6 */
[----:B------:R-:W-:Y:S01]  /*34e0*/  ISETP.GE.AND P2, PT, R236, c[0x0][0x220], PT ;  /* 0x00008800ec007a0c */ /* 0x000fe20003f46270 */
[----:B------:R-:W-:Y:S01]  /*34f0*/  ULDC UR5, c[0x0][0x19c] ;  /* 0x0000670000057ab9 */ /* 0x000fe20000000800 */
[----:B------:R-:W-:Y:S01]  /*3500*/  ISETP.GE.AND P0, PT, R235, c[0x0][0x220], PT ;  /* 0x00008800eb007a0c */ /* 0x000fe20003f06270 */
[----:B------:R-:W-:Y:S01]  /*3510*/  UIMAD UR5, UR5, 0x30, URZ ;  /* 0x00000030050578a4 */ /* 0x000fe2000f8e023f */
[----:B------:R-:W-:-:S05]  /*3520*/  IMAD.WIDE.U32 R18, R18, 0x30, R164 ;  /* 0x0000003012127825 */ /* 0x000fca00078e00a4 */
[----:B------:R-:W-:Y:S01]  /*3530*/  IADD3 R6, R19, UR5, RZ ;  /* 0x0000000513067c10 */ /* 0x000fe2000fffe0ff */
[----:B------:R1:W-:Y:S01]  /*3540*/  @P5 STS.128 [R238+0x9800], RZ ;  /* 0x009800ffee005388 */ /* 0x0003e20000000c00 */
[C---:B------:R-:W-:Y:S02]  /*3550*/  @!P5 LEA R20, P6, R18.reuse, c[0x0][0x168], 0x1 ;  /* 0x00005a001214da11 */ /* 0x040fe400078c08ff */
[C---:B------:R-:W-:Y:S02]  /*3560*/  @!P4 LEA R16, P3, R18.reuse, c[0x0][0x168], 0x1 ;  /* 0x00005a001210ca11 */ /* 0x040fe400078608ff */
[C---:B--2---:R-:W-:Y:S02]  /*3570*/  @!P2 LEA R8, P1, R18.reuse, c[0x0][0x168], 0x1 ;  /* 0x00005a001208aa11 */ /* 0x044fe400078208ff */
[C-C-:B------:R-:W-:Y:S02]  /*3580*/  @!P5 LEA.HI.X R21, R18.reuse, c[0x0][0x16c], R6.reuse, 0x1, P6 ;  /* 0x00005b001215da11 */ /* 0x140fe400030f0c06 */
[----:B------:R-:W-:-:S02]  /*3590*/  @!P4 LEA.HI.X R17, R18, c[0x0][0x16c], R6, 0x1, P3 ;  /* 0x00005b001211ca11 */ /* 0x000fc400018f0c06 */
        /* <DEDUP_REMOVED lines=23> */
.L_x_707:
[----:B------:R-:W-:Y:S05]  /*3710*/  BSYNC B0 ;  /* 0x0000000000007941 */ /* 0x000fea0003800000 */
.L_x_706:
[----:B------:R-:W0:Y:S01]  /*3720*/  LDGDEPBAR ;  /* 0x00000000000079af */ /* 0x000e220000000000 */
[----:B------:R-:W-:Y:S01]  /*3730*/  ISETP.GE.AND P1, PT, R14, UR4, PT ;  /* 0x000000040e007c0c */ /* 0x000fe2000bf26270 */
[----:B------:R-:W-:Y:S01]  /*3740*/  IMAD.SHL.U32 R167, R4, 0x2, RZ ;  /* 0x0000000204a77824 */ /* 0x000fe200078e00ff */
[C---:B------:R-:W-:Y:S01]  /*3750*/  LEA R248, P0, R170.reuse, c[0x0][0x170], 0x1 ;  /* 0x00005c00aaf87a11 */ /* 0x040fe200078008ff */
[----:B------:R-:W-:Y:S03]  /*3760*/  BSSY B0, `(.L_x_708) ;  /* 0x0000025000007945 */ /* 0x000fe60003800000 */
[----:B------:R-:W-:Y:S02]  /*3770*/  LOP3.LUT R167, R167, 0x6, RZ, 0xc0, !PT ;  /* 0x00000006a7a77812 */ /* 0x000fe400078ec0ff */
[----:B------:R-:W-:Y:S01]  /*3780*/  LEA.HI.X R249, R170, c[0x0][0x174], R168, 0x1, P0 ;  /* 0x00005d00aaf97a11 */ /* 0x000fe200000f0ca8 */
[----:B------:R-:W-:-:S04]  /*3790*/  DEPBAR.LE SB0, 0x0 ;  /* 0x000080000000791a */ /* 0x000fc80000000000 */
[----:B------:R-:W-:Y:S06]  /*37a0*/  BAR.SYNC.DEFER_BLOCKING 0x0 ;  /* 0x0000000000007b1d */ /* 0x000fec0000010000 */
[----:B------:R3:W-:Y:S04]  /*37b0*/  @P1 STS.128 [R238+0x10000], RZ ;  /* 0x010000ffee001388 */ /* 0x0007e80000000c00 */
[----:B------:R3:W-:Y:S04]  /*37c0*/  @P1 STS.128 [R238+0x12000], RZ ;  /* 0x012000ffee001388 */ /* 0x0007e80000000c00 */
[----:B------:R3:W-:Y:S04]  /*37d0*/  @P1 STS.128 [R238+0x14000], RZ ;  /* 0x014000ffee001388 */ /* 0x0007e80000000c00 */
[----:B------:R3:W-:Y:S01]  /*37e0*/  @P1 STS.128 [R238+0x16000], RZ ;  /* 0x016000ffee001388 */ /* 0x0007e20000000c00 */
[----:B------:R-:W-:Y:S05]  /*37f0*/  @P1 BRA `(.L_x_709) ;  /* 0x000001b000001947 */ /* 0x000fea0003800000 */
[----:B------:R-:W-:Y:S02]  /*3800*/  ISETP.GE.AND P2, PT, R237, c[0x0][0x220], PT ;  /* 0x00008800ed007a0c */ /* 0x000fe40003f46270 */
[----:B------:R-:W-:-:S02]  /*3810*/  ISETP.GE.AND P3, PT, R240, c[0x0][0x220], PT ;  /* 0x00008800f0007a0c */ /* 0x000fc40003f66270 */
[----:B------:R-:W-:Y:S02]  /*3820*/  ISETP.GE.AND P1, PT, R236, c[0x0][0x220], PT ;  /* 0x00008800ec007a0c */ /* 0x000fe40003f26270 */
[----:B------:R-:W-:-:S07]  /*3830*/  ISETP.GE.AND P0, PT, R235, c[0x0][0x220], PT ;  /* 0x00008800eb007a0c */ /* 0x000fce0003f06270 */
[----:B-12---:R-:W-:Y:S02]  /*3840*/  @!P2 IMAD.MOV.U32 R8, RZ, RZ, R248 ;  /* 0x000000ffff08a224 */ /* 0x006fe400078e00f8 */
[----:B------:R-:W-:Y:S01]  /*3850*/  @!P2 IMAD.MOV.U32 R9, RZ, RZ, R249 ;  /* 0x000000ffff09a224 */ /* 0x000fe200078e00f9 */
[----:B------:R1:W-:Y:S04]  /*3860*/  @P3 STS.128 [R238+0x10000], RZ ;  /* 0x010000ffee003388 */ /* 0x0003e80000000c00 */
        /* <DEDUP_REMOVED lines=16> */
[----:B------:R-:W-:Y:S01]  /*3970*/  @!PT LDS RZ, [RZ] ;  /* 0x00000000fffff984 */ /* 0x000fe20000000800 */
[----:B------:R-:W-:Y:S01]  /*3980*/  @!PT LDS RZ, [RZ] ;  /* 0x00000000fffff984 */ /* 0x000fe20000000800 */
[----:B------:R-:W-:Y:S01]  /*3990*/  @!PT LDS RZ, [RZ] ;  /* 0x00000000fffff984 */ /* 0x000fe20000000800 */
[----:B------:R2:W-:Y:S02]  /*39a0*/  LDGSTS.E.BYPASS.LTC128B.128 [R238+0x16000], [R248.64+0x180] ;  /* 0x16000180f8ee7fae */ /* 0x0005e4000b901d60 */
.L_x_709:
[----:B------:R-:W-:Y:S05]  /*39b0*/  BSYNC B0 ;  /* 0x0000000000007941 */ /* 0x000fea0003800000 */
.L_x_708:
[----:B------:R-:W-:Y:S01]  /*39c0*/  ISETP.GE.AND P0, PT, R3, UR4, PT ;  /* 0x0000000403007c0c */ /* 0x000fe2000bf06270 */
[----:B------:R-:W-:Y:S01]  /*39d0*/  ULDC.64 UR6, c[0x0][0x1a0] ;  /* 0x0000680000067ab9 */ /* 0x000fe20000000a00 */
[----:B------:R-:W-:Y:S01]  /*39e0*/  BSSY B0, `(.L_x_710) ;  /* 0x0000033000007945 */ /* 0x000fe20003800000 */
[----:B------:R-:W-:-:S02]  /*39f0*/  USHF.L.U64.HI UR25, UR6, UR25, UR7 ;  /* 0x0000001906197299 */ /* 0x000fc40008010207 */
[----:B------:R-:W-:-:S08]  /*3a00*/  USHF.L.U32 UR26, UR6, 0x4, URZ ;  /* 0x00000004061a7899 */ /* 0x000fd0000800063f */
[----:B------:R4:W-:Y:S04]  /*3a10*/  @P0 STS.128 [R238+0x10800], RZ ;  /* 0x010800ffee000388 */ /* 0x0009e80000000c00 */
[----:B------:R4:W-:Y:S04]  /*3a20*/  @P0 STS.128 [R238+0x12800], RZ ;  /* 0x012800ffee000388 */ /* 0x0009e80000000c00 */
[----:B------:R4:W-:Y:S04]  /*3a30*/  @P0 STS.128 [R238+0x14800], RZ ;  /* 0x014800ffee000388 */ /* 0x0009e80000000c00 */
[----:B------:R4:W-:Y:S01]  /*3a40*/  @P0 STS.128 [R238+0x16800], RZ ;  /* 0x016800ffee000388 */ /* 0x0009e20000000c00 */
[----:B------:R-:W-:Y:S05]  /*3a50*/  @P0 BRA `(.L_x_711) ;  /* 0x000002b000000947 */ /* 0x000fea0003800000 */
[----:B------:R-:W-:Y:S01]  /*3a60*/  ISETP.GE.AND P5, PT, R240, c[0x0][0x220], PT ;  /* 0x00008800f0007a0c */ /* 0x000fe20003fa6270 */
[----:B-1----:R-:W-:Y:S01]  /*3a70*/  IMAD.U32 R17, RZ, RZ, UR26 ;  /* 0x0000001aff117e24 */ /* 0x002fe2000f8e00ff */
[----:B------:R-:W-:Y:S01]  /*3a80*/  ISETP.GE.AND P4, PT, R237, c[0x0][0x220], PT ;  /* 0x00008800ed007a0c */ /* 0x000fe20003f86270 */
[----:B------:R-:W-:Y:S01]  /*3a90*/  IMAD.U32 R3, RZ, RZ, UR26 ;  /* 0x0000001aff037e24 */ /* 0x000fe2000f8e00ff */
[----:B------:R-:W-:Y:S01]  /*3aa0*/  ISETP.GE.AND P2, PT, R236, c[0x0][0x220], PT ;  /* 0x00008800ec007a0c */ /* 0x000fe20003f46270 */
[----:B------:R-:W-:-:S02]  /*3ab0*/  IMAD.U32 R4, RZ, RZ, UR25 ;  /* 0x00000019ff047e24 */ /* 0x000fc4000f8e00ff */
[----:B------:R-:W-:Y:S02]  /*3ac0*/  IMAD.U32 R11, RZ, RZ, UR26 ;  /* 0x0000001aff0b7e24 */ /* 0x000fe4000f8e00ff */
[----:B--2---:R-:W-:Y:S02]  /*3ad0*/  IMAD.U32 R9, RZ, RZ, UR26 ;  /* 0x0000001aff097e24 */ /* 0x004fe4000f8e00ff */
[----:B------:R-:W-:Y:S02]  /*3ae0*/  IMAD.U32 R8, RZ, RZ, UR26 ;  /* 0x0000001aff087e24 */ /* 0x000fe4000f8e00ff */
[-C--:B------:R-:W-:Y:S01]  /*3af0*/  @!P5 LEA R16, P0, R17, R248.reuse, 0x1 ;  /* 0x000000f81110d211 */ /* 0x080fe200078008ff */
[----:B------:R-:W-:Y:S01]  /*3b00*/  IMAD.U32 R6, RZ, RZ, UR25 ;  /* 0x00000019ff067e24 */ /* 0x000fe2000f8e00ff */
[----:B------:R-:W-:Y:S01]  /*3b10*/  @!P4 LEA R18, P3, R11, R248, 0x1 ;  /* 0x000000f80b12c211 */ /* 0x000fe200078608ff */
[----:B------:R1:W-:Y:S01]  /*3b20*/  @P5 STS.128 [R238+0x10800], RZ ;  /* 0x010800ffee005388 */ /* 0x0003e20000000c00 */
[----:B------:R-:W-:-:S02]  /*3b30*/  @!P5 LEA.HI.X R17, R3, R249, R4, 0x1, P0 ;  /* 0x000000f90311d211 */ /* 0x000fc400000f0c04 */
[----:B------:R-:W-:Y:S02]  /*3b40*/  ISETP.GE.AND P0, PT, R235, c[0x0][0x220], PT ;  /* 0x00008800eb007a0c */ /* 0x000fe40003f06270 */
[----:B------:R-:W-:Y:S01]  /*3b50*/  @!P2 LEA R20, P1, R9, R248, 0x1 ;  /* 0x000000f80914a211 */ /* 0x000fe200078208ff */
[----:B------:R-:W-:Y:S01]  /*3b60*/  @!PT LDS RZ, [RZ] ;  /* 0x00000000fffff984 */ /* 0x000fe20000000800 */
[----:B------:R-:W-:Y:S01]  /*3b70*/  @!PT LDS RZ, [RZ] ;  /* 0x00000000fffff984 */ /* 0x000fe20000000800 */
[----:B------:R-:W-:Y:S01]  /*3b80*/  @!PT LDS RZ, [RZ] ;  /* 0x00000000fffff984 */ /* 0x000fe20000000800 */
[----:B------:R1:W-:Y:S01]  /*3b90*/  @!P5 LDGSTS.E.BYPASS.LTC128B.128 [R238+0x10800], [R16.64] ;  /* 0x1080000010eedfae */ /* 0x0003e2000b901d60 */
[-C--:B------:R-:W-:Y:S02]  /*3ba0*/  @!P4 LEA.HI.X R19, R8, R249.reuse, R6, 0x1, P3 ;  /* 0x000000f90813c211 */ /* 0x080fe400018f0c06 */
[----:B------:R-:W-:Y:S01]  /*3bb0*/  @!P2 LEA.HI.X R21, R3, R249, R4, 0x1, P1 ;  /* 0x000000f90315a211 */ /* 0x000fe200008f0c04 */
        /* <DEDUP_REMOVED lines=12> */
[----:B------:R-:W-:Y:S01]  /*3c80*/  IMAD.U32 R9, RZ, RZ, UR26 ;  /* 0x0000001aff097e24 */ /* 0x000fe2000f8e00ff */
[----:B------:R-:W-:Y:S01]  /*3c90*/  MOV R3, UR26 ;  /* 0x0000001a00037c02 */ /* 0x000fe20008000f00 */
[----:B------:R-:W-:-:S03]  /*3ca0*/  IMAD.U32 R4, RZ, RZ, UR25 ;  /* 0x00000019ff047e24 */ /* 0x000fc6000f8e00ff */
[----:B------:R-:W-:-:S04]  /*3cb0*/  LEA R8, P0, R9, R248, 0x1 ;  /* 0x000000f809087211 */ /* 0x000fc800078008ff */
[----:B------:R-:W-:-:S05]  /*3cc0*/  LEA.HI.X R9, R3, R249, R4, 0x1, P0 ;  /* 0x000000f903097211 */ /* 0x000fca00000f0c04 */
[----:B------:R-:W-:Y:S01]  /*3cd0*/  @!PT LDS RZ, [RZ] ;  /* 0x00000000fffff984 */ /* 0x000fe20000000800 */
[----:B------:R-:W-:Y:S01]  /*3ce0*/  @!PT LDS RZ, [RZ] ;  /* 0x00000000fffff984 */ /* 0x000fe20000000800 */
[----:B------:R-:W-:Y:S01]  /*3cf0*/  @!PT LDS RZ, [RZ] ;  /* 0x00000000fffff984 */ /* 0x000fe20000000800 */
[----:B------:R2:W-:Y:S04]  /*3d00*/  LDGSTS.E.BYPASS.LTC128B.128 [R238+0x16800], [R8.64+0x180] ;  /* 0x1680018008ee7fae */ /* 0x0005e8000b901d60 */
.L_x_711:
[----:B------:R-:W-:Y:S05]  /*3d10*/  BSYNC B0 ;  /* 0x0000000000007941 */ /* 0x000fea0003800000 */
.L_x_710:
[----:B------:R-:W-:Y:S01]  /*3d20*/  ISETP.GE.AND P0, PT, R12, UR4, PT ;  /* 0x000000040c007c0c */ /* 0x000fe2000bf06270 */
[----:B------:R-:W-:-:S12]  /*3d30*/  BSSY B0, `(.L_x_712) ;  /* 0x000002c000007945 */ /* 0x000fd80003800000 */
[----:B------:R1:W-:Y:S04]  /*3d40*/  @P0 STS.128 [R238+0x11000], RZ ;  /* 0x011000ffee000388 */ /* 0x0003e80000000c00 */
[----:B------:R1:W-:Y:S04]  /*3d50*/  @P0 STS.128 [R238+0x13000], RZ ;  /* 0x013000ffee000388 */ /* 0x0003e80000000c00 */
[----:B------:R1:W-:Y:S04]  /*3d60*/  @P0 STS.128 [R238+0x15000], RZ ;  /* 0x015000ffee000388 */ /* 0x0003e80000000c00 */
[----:B------:R1:W-:Y:S01]  /*3d70*/  @P0 STS.128 [R238+0x17000], RZ ;  /* 0x017000ffee000388 */ /* 0x0003e20000000c00 */
[----:B------:R-:W-:Y:S05]  /*3d80*/  @P0 BRA `(.L_x_713) ;  /* 0x0000026000000947 */ /* 0x000fea0003800000 */
[----:B------:R-:W-:Y:S01]  /*3d90*/  ISETP.GE.AND P5, PT, R240, c[0x0][0x220], PT ;  /* 0x00008800f0007a0c */ /* 0x000fe20003fa6270 */
[----:B------:R-:W-:Y:S01]  /*3da0*/  IMAD.U32 R3, RZ, RZ, UR6 ;  /* 0x00000006ff037e24 */ /* 0x000fe2000f8e00ff */
[----:B------:R-:W-:Y:S01]  /*3db0*/  ISETP.GE.AND P4, PT, R237, c[0x0][0x220], PT ;  /* 0x00008800ed007a0c */ /* 0x000fe20003f86270 */
[----:B-12---:R-:W-:Y:S01]  /*3dc0*/  IMAD.MOV.U32 R9, RZ, RZ, 0x5 ;  /* 0x00000005ff097424 */ /* 0x006fe200078e00ff */
[----:B------:R-:W-:Y:S01]  /*3dd0*/  ISETP.GE.AND P2, PT, R236, c[0x0][0x220], PT ;  /* 0x00008800ec007a0c */ /* 0x000fe20003f46270 */
[----:B------:R-:W-:Y:S01]  /*3de0*/  IMAD.U32 R4, RZ, RZ, UR6 ;  /* 0x00000006ff047e24 */ /* 0x000fe2000f8e00ff */
[----:B------:R-:W-:Y:S01]  /*3df0*/  ISETP.GE.AND P0, PT, R235, c[0x0][0x220], PT ;  /* 0x00008800eb007a0c */ /* 0x000fe20003f06270 */
[----:B------:R-:W-:-:S03]  /*3e00*/  IMAD.SHL.U32 R3, R3, 0x20, RZ ;  /* 0x0000002003037824 */ /* 0x000fc600078e00ff */
[----:B------:R-:W-:-:S03]  /*3e10*/  SHF.L.U64.HI R4, R4, R9, c[0x0][0x1a4] ;  /* 0x0000690004047619 */ /* 0x000fc60000010209 */
[CC--:B------:R-:W-:Y:S01]  /*3e20*/  @!P5 LEA R18, P6, R3.reuse, R248.reuse, 0x1 ;  /* 0x000000f80312d211 */ /* 0x0c0fe200078c08ff */
[----:B------:R1:W-:Y:S01]  /*3e30*/  @P5 STS.128 [R238+0x11000], RZ ;  /* 0x011000ffee005388 */ /* 0x0003e20000000c00 */
[CC--:B------:R-:W-:Y:S02]  /*3e40*/  @!P4 LEA R16, P3, R3.reuse, R248.reuse, 0x1 ;  /* 0x000000f80310c211 */ /* 0x0c0fe400078608ff */
[C---:B------:R-:W-:Y:S02]  /*3e50*/  @!P2 LEA R8, P1, R3.reuse, R248, 0x1 ;  /* 0x000000f80308a211 */ /* 0x040fe400078208ff */
[CCC-:B------:R-:W-:Y:S02]  /*3e60*/  @!P5 LEA.HI.X R19, R3.reuse, R249.reuse, R4.reuse, 0x1, P6 ;  /* 0x000000f90313d211 */ /* 0x1c0fe400030f0c04 */
[CCC-:B------:R-:W-:Y:S02]  /*3e70*/  @!P4 LEA.HI.X R17, R3.reuse, R249.reuse, R4.reuse, 0x1, P3 ;  /* 0x000000f90311c211 */ /* 0x1c0fe400018f0c04 */
[----:B------:R-:W-:Y:S01]  /*3e80*/  @!P2 LEA.HI.X R9, R3, R249, R4, 0x1, P1 ;  /* 0x000000f90309a211 */ /* 0x000fe200008f0c04 */
        /* <DEDUP_REMOVED lines=16> */
[----:B-1----:R-:W-:-:S04]  /*3f90*/  LEA R8, P0, R3, R248, 0x1 ;  /* 0x000000f803087211 */ /* 0x002fc800078008ff */
[----:B------:R-:W-:-:S05]  /*3fa0*/  LEA.HI.X R9, R3, R249, R4, 0x1, P0 ;  /* 0x000000f903097211 */ /* 0x000fca00000f0c04 */
[----:B------:R-:W-:Y:S01]  /*3fb0*/  @!PT LDS RZ, [RZ] ;  /* 0x00000000fffff984 */ /* 0x000fe20000000800 */
[----:B------:R-:W-:Y:S01]  /*3fc0*/  @!PT LDS RZ, [RZ] ;  /* 0x00000000fffff984 */ /* 0x000fe20000000800 */
[----:B------:R-:W-:Y:S01]  /*3fd0*/  @!PT LDS RZ, [RZ] ;  /* 0x00000000fffff984 */ /* 0x000fe20000000800 */
[----:B------:R1:W-:Y:S04]  /*3fe0*/  LDGSTS.E.BYPASS.LTC128B.128 [R238+0x17000], [R8.64+0x180] ;  /* 0x1700018008ee7fae */ /* 0x0003e8000b901d60 */
.L_x_713:
[----:B------:R-:W-:Y:S05]  /*3ff0*/  BSYNC B0 ;  /* 0x0000000000007941 */ /* 0x000fea0003800000 */
.L_x_712:
[----:B------:R-:W-:Y:S01]  /*4000*/  ISETP.GE.AND P0, PT, R10, UR4, PT ;  /* 0x000000040a007c0c */ /* 0x000fe2000bf06270 */
[----:B------:R-:W-:Y:S01]  /*4010*/  BSSY B0, `(.L_x_714) ;  /* 0x0000036000007945 */ /* 0x000fe20003800000 */
[----:B------:R-:W-:-:S04]  /*4020*/  SHF.R.S32.HI R4, RZ, 0x1f, R13 ;  /* 0x0000001fff047819 */ /* 0x000fc8000001140d */
[----:B------:R-:W-:-:S04]  /*4030*/  LEA.HI R3, R4, R13, RZ, 0x2 ;  /* 0x0000000d04037211 */ /* 0x000fc800078f10ff */
[----:B------:R-:W-:-:S03]  /*4040*/  SHF.R.S32.HI R3, RZ, 0x2, R3 ;  /* 0x00000002ff037819 */ /* 0x000fc60000011403 */
[----:B------:R1:W-:Y:S04]  /*4050*/  @P0 STS.128 [R238+0x11800], RZ ;  /* 0x011800ffee000388 */ /* 0x0003e80000000c00 */
[----:B------:R1:W-:Y:S04]  /*4060*/  @P0 STS.128 [R238+0x13800], RZ ;  /* 0x013800ffee000388 */ /* 0x0003e80000000c00 */
[----:B------:R1:W-:Y:S04]  /*4070*/  @P0 STS.128 [R238+0x15800], RZ ;  /* 0x015800ffee000388 */ /* 0x0003e80000000c00 */
[----:B------:R1:W-:Y:S01]  /*4080*/  @P0 STS.128 [R238+0x17800], RZ ;  /* 0x017800ffee000388 */ /* 0x0003e20000000c00 */
[----:B------:R-:W-:Y:S05]  /*4090*/  @P0 BRA `(.L_x_715) ;  /* 0x000002d000000947 */ /* 0x000fea0003800000 */
[----:B------:R-:W-:Y:S01]  /*40a0*/  ISETP.GE.AND P3, PT, R240, c[0x0][0x220], PT ;  /* 0x00008800f0007a0c */ /* 0x000fe20003f66270 */
[----:B------:R-:W-:Y:S01]  /*40b0*/  IMAD.U32 R4, RZ, RZ, UR6 ;  /* 0x00000006ff047e24 */ /* 0x000fe2000f8e00ff */
[----:B------:R-:W-:-:S02]  /*40c0*/  ISETP.GE.AND P2, PT, R237, c[0x0][0x220], PT ;  /* 0x00008800ed007a0c */ /* 0x000fc40003f46270 */
[----:B------:R-:W-:Y:S02]  /*40d0*/  ISETP.GE.AND P1, PT, R236, c[0x0][0x220], PT ;  /* 0x00008800ec007a0c */ /* 0x000fe40003f26270 */
[----:B------:R-:W-:Y:S02]  /*40e0*/  MOV R12, UR6 ;  /* 0x00000006000c7c02 */ /* 0x000fe40008000f00 */
[----:B------:R-:W-:Y:S02]  /*40f0*/  MOV R10, UR6 ;  /* 0x00000006000a7c02 */ /* 0x000fe40008000f00 */
[----:B------:R-:W-:-:S03]  /*4100*/  ISETP.GE.AND P0, PT, R235, c[0x0][0x220], PT ;  /* 0x00008800eb007a0c */ /* 0x000fc60003f06270 */
[----:B-12---:R-:W-:Y:S01]  /*4110*/  @!P3 MOV R9, c[0x0][0x1a4] ;  /* 0x000069000009ba02 */ /* 0x006fe20000000f00 */
[--C-:B------:R-:W-:Y:S01]  /*4120*/  @!P3 IMAD.WIDE.U32 R12, R12, 0x60, R248.reuse ;  /* 0x000000600c0cb825 */ /* 0x100fe200078e00f8 */
[----:B------:R1:W-:Y:S02]  /*4130*/  @P3 STS.128 [R238+0x11800], RZ ;  /* 0x011800ffee003388 */ /* 0x0003e40000000c00 */
[----:B------:R-:W-:Y:S01]  /*4140*/  @!P1 MOV R6, c[0x0][0x1a4] ;  /* 0x0000690000069a02 */ /* 0x000fe20000000f00 */
[----:B------:R-:W-:Y:S02]  /*4150*/  @!P2 IMAD.MOV.U32 R8, RZ, RZ, c[0x0][0x1a4] ;  /* 0x00006900ff08a624 */ /* 0x000fe400078e00ff */
[----:B------:R-:W-:Y:S02]  /*4160*/  @!P3 IMAD R9, R9, 0x60, RZ ;  /* 0x000000600909b824 */ /* 0x000fe400078e02ff */
[----:B------:R-:W-:-:S04]  /*4170*/  @!P2 IMAD.WIDE.U32 R10, R10, 0x60, R248 ;  /* 0x000000600a0aa825 */ /* 0x000fc800078e00f8 */
[----:B------:R-:W-:Y:S02]  /*4180*/  @!P2 IMAD R8, R8, 0x60, RZ ;  /* 0x000000600808a824 */ /* 0x000fe400078e02ff */
[----:B------:R-:W-:-:S03]  /*4190*/  @!P1 IMAD.WIDE.U32 R16, R4, 0x60, R248 ;  /* 0x0000006004109825 */ /* 0x000fc600078e00f8 */
[----:B------:R-:W-:Y:S01]  /*41a0*/  @!P2 IADD3 R11, R11, R8, RZ ;  /* 0x000000080b0ba210 */ /* 0x000fe20007ffe0ff */
[----:B------:R-:W-:Y:S02]  /*41b0*/  @!P1 IMAD R6, R6, 0x60, RZ ;  /* 0x0000006006069824 */ /* 0x000fe400078e02ff */
[----:B------:R-:W-:-:S03]  /*41c0*/  @!P3 IMAD.IADD R13, R13, 0x1, R9 ;  /* 0x000000010d0db824 */ /* 0x000fc600078e0209 */
[----:B------:R-:W-:Y:S02]  /*41d0*/  @!P1 IADD3 R17, R17, R6, RZ ;  /* 0x0000000611119210 */ /* 0x000fe40007ffe0ff */
        /* <DEDUP_REMOVED lines=16> */
[----:B------:R-:W-:Y:S01]  /*42e0*/  MOV R4, UR6 ;  /* 0x0000000600047c02 */ /* 0x000fe20008000f00 */
[----:B------:R-:W-:-:S02]  /*42f0*/  ULDC UR4, c[0x0][0x1a4] ;  /* 0x0000690000047ab9 */ /* 0x000fc40000000800 */
[----:B------:R-:W-:Y:S02]  /*4300*/  UIMAD UR4, UR4, 0x60, URZ ;  /* 0x00000060040478a4 */ /* 0x000fe4000f8e023f */
[----:B------:R-:W-:-:S05]  /*4310*/  IMAD.WIDE.U32 R8, R4, 0x60, R248 ;  /* 0x0000006004087825 */ /* 0x000fca00078e00f8 */
[----:B------:R-:W-:-:S05]  /*4320*/  IADD3 R9, R9, UR4, RZ ;  /* 0x0000000409097c10 */ /* 0x000fca000fffe0ff */
[----:B------:R-:W-:Y:S01]  /*4330*/  @!PT LDS RZ, [RZ] ;  /* 0x00000000fffff984 */ /* 0x000fe20000000800 */
[----:B------:R-:W-:Y:S01]  /*4340*/  @!PT LDS RZ, [RZ] ;  /* 0x00000000fffff984 */ /* 0x000fe20000000800 */
[----:B------:R-:W-:Y:S01]  /*4350*/  @!PT LDS RZ, [RZ] ;  /* 0x00000000fffff984 */ /* 0x000fe20000000800 */
[----:B------:R2:W-:Y:S02]  /*4360*/  LDGSTS.E.BYPASS.LTC128B.128 [R238+0x17800], [R8.64+0x180] ;  /* 0x1780018008ee7fae */ /* 0x0005e4000b901d60 */
.L_x_715:
[----:B------:R-:W-:Y:S05]  /*4370*/  BSYNC B0 ;  /* 0x0000000000007941 */ /* 0x000fea0003800000 */
.L_x_714:
[C---:B------:R-:W-:Y:S01]  /*4380*/  IMAD.SHL.U32 R4, R2.reuse, 0x40, RZ ;  /* 0x0000004002047824 */ /* 0x040fe200078e00ff */
[----:B------:R-:W-:Y:S01]  /*4390*/  R2P PR, R2, 0x6 ;  /* 0x0000000602007804 */ /* 0x000fe20000000000 */
[----:B------:R-:W-:Y:S01]  /*43a0*/  IMAD.SHL.U32 R14, R14, 0x8, RZ ;  /* 0x000000080e0e7824 */ /* 0x000fe200078e00ff */
[----:B------:R-:W0:Y:S01]  /*43b0*/  LDGDEPBAR ;  /* 0x00000000000079af */ /* 0x000e220000000000 */
[----:B------:R-:W-:Y:S01]  /*43c0*/  IMAD R234, R81, 0x400, R0 ;  /* 0x0000040051ea7824 */ /* 0x000fe200078e0200 */
[----:B-12---:R-:W-:Y:S01]  /*43d0*/  LOP3.LUT R9, R4, 0x1c0, RZ, 0xc0, !PT ;  /* 0x000001c004097812 */ /* 0x006fe200078ec0ff */
[----:B------:R-:W-:Y:S02]  /*43e0*/  UISETP.GE.AND UP0, UPT, UR8, 0x2, UPT ;  /* 0x000000020800788c */ /* 0x000fe4000bf06270 */
[----:B------:R-:W-:Y:S01]  /*43f0*/  IMAD.SHL.U32 R234, R234, 0x2, RZ ;  /* 0x00000002eaea7824 */ /* 0x000fe200078e00ff */
[----:B------:R-:W-:Y:S02]  /*4400*/  LOP3.LUT R4, R9, 0x8, R14, 0xf8, !PT ;  /* 0x0000000809047812 */ /* 0x000fe400078ef80e */
[----:B------:R-:W-:Y:S01]  /*4410*/  SHF.R.U32.HI R9, RZ, 0x3, R9 ;  /* 0x00000003ff097819 */ /* 0x000fe20000011609 */
[--C-:B------:R-:W-:Y:S01]  /*4420*/  IMAD R232, R7, 0x2, R234.reuse ;  /* 0x0000000207e87824 */ /* 0x100fe200078e02ea */
[----:B------:R-:W-:Y:S01]  /*4430*/  PLOP3.LUT P0, PT, PT, PT, UP0, 0x80, 0x0 ;  /* 0x000000000000781c */ /* 0x000fe20003f0f008 */
[C---:B------:R-:W-:Y:S01]  /*4440*/  IMAD R230, R5.reuse, 0x2, R234 ;  /* 0x0000000205e67824 */ /* 0x040fe200078e02ea */
[----:B------:R-:W-:Y:S01]  /*4450*/  LOP3.LUT R4, R4, R9, RZ, 0x3c, !PT ;  /* 0x0000000904047212 */ /* 0x000fe200078e3cff */
[----:B------:R-:W-:Y:S01]  /*4460*/  IMAD R229, R5, 0x2, R232 ;  /* 0x0000000205e57824 */ /* 0x000fe200078e02e8 */
[----:B------:R-:W-:Y:S03]  /*4470*/  LDSM.16.M88.4 R8, [R234] ;  /* 0x00000000ea08783b */ /* 0x000fe60000000200 */
[----:B------:R-:W-:Y:S01]  /*4480*/  IMAD R233, R233, 0x200, R4 ;  /* 0x00000200e9e97824 */ /* 0x000fe200078e0204 */
[----:B------:R-:W-:Y:S03]  /*4490*/  LDSM.16.M88.4 R44, [R232] ;  /* 0x00000000e82c783b */ /* 0x000fe60000000200 */
[----:B------:R-:W-:Y:S01]  /*44a0*/  IMAD.SHL.U32 R233, R233, 0x2, RZ ;  /* 0x00000002e9e97824 */ /* 0x000fe200078e00ff */
[----:B------:R-:W-:Y:S04]  /*44b0*/  LDSM.16.M88.4 R52, [R230] ;  /* 0x00000000e634783b */ /* 0x000fe80000000200 */
[----:B------:R-:W1:Y:S01]  /*44c0*/  LDSM.16.M88.4 R24, [R233+0x8000] ;  /* 0x00800000e918783b */ /* 0x000e620000000200 */
[----:B------:R-:W-:-:S02]  /*44d0*/  IADD3 R2, R233, 0x8000, RZ ;  /* 0x00008000e9027810 */ /* 0x000fc40007ffe0ff */
[----:B------:R-:W-:Y:S01]  /*44e0*/  IADD3 R231, R233, 0x8020, RZ ;  /* 0x00008020e9e77810 */ /* 0x000fe20007ffe0ff */
[----:B------:R-:W2:Y:S01]  /*44f0*/  LDSM.16.M88.4 R16, [R233+0x8800] ;  /* 0x00880000e910783b */ /* 0x000ea20000000200 */
[----:B------:R-:W-:Y:S01]  /*4500*/  @P1 IADD3 R231, R2, -0x20, RZ ;  /* 0xffffffe002e71810 */ /* 0x000fe20007ffe0ff */
[----:B------:R-:W-:Y:S02]  /*4510*/  IMAD.MOV.U32 R2, RZ, RZ, 0x40 ;  /* 0x00000040ff027424 */ /* 0x000fe400078e00ff */
[----:B------:R-:W5:Y:S01]  /*4520*/  LDSM.16.M88.4 R60, [R233+0x9000] ;  /* 0x00900000e93c783b */ /* 0x000f620000000200 */
[C---:B------:R-:W-:Y:S02]  /*4530*/  IADD3 R223, R231.reuse, 0x800, RZ ;  /* 0x00000800e7df7810 */ /* 0x040fe40007ffe0ff */
[----:B------:R-:W-:Y:S01]  /*4540*/  SEL R2, R2, 0xffffffc0, !P2 ;  /* 0xffffffc002027807 */ /* 0x000fe20005000000 */
[----:B------:R-:W3:Y:S01]  /*4550*/  LDSM.16.M88.4 R40, [R233+0x9800] ;  /* 0x00980000e928783b */ /* 0x000ee20000000200 */
[----:B------:R-:W-:-:S02]  /*4560*/  IADD3 R222, R231, 0x1000, RZ ;  /* 0x00001000e7de7810 */ /* 0x000fc40007ffe0ff */
[----:B------:R-:W-:Y:S01]  /*4570*/  IADD3 R221, R231, 0x1800, RZ ;  /* 0x00001800e7dd7810 */ /* 0x000fe20007ffe0ff */
[----:B------:R-:W4:Y:S01]  /*4580*/  LDSM.16.M88.4 R36, [R231] ;  /* 0x00000000e724783b */ /* 0x000f220000000200 */
[----:B------:R-:W-:Y:S01]  /*4590*/  IMAD.IADD R227, R233, 0x1, R2 ;  /* 0x00000001e9e37824 */ /* 0x000fe200078e0202 */
[----:B------:R-:W-:Y:S01]  /*45a0*/  IADD3 R219, R231, 0x2000, RZ ;  /* 0x00002000e7db7810 */ /* 0x000fe20007ffe0ff */
[----:B------:R-:W-:Y:S01]  /*45b0*/  IMAD.IADD R220, R2, 0x1, R231 ;  /* 0x0000000102dc7824 */ /* 0x000fe200078e02e7 */
[----:B------:R-:W3:Y:S01]  /*45c0*/  LDSM.16.M88.4 R32, [R231+0x800] ;  /* 0x00080000e720783b */ /* 0x000ee20000000200 */
[----:B------:R-:W-:Y:S02]  /*45d0*/  LEA R2, R81, UR10, 0x4 ;  /* 0x0000000a51027c11 */ /* 0x000fe4000f8e20ff */
[C---:B------:R-:W-:Y:S01]  /*45e0*/  IADD3 R218, R231.reuse, 0x2800, RZ ;  /* 0x00002800e7da7810 */ /* 0x040fe20007ffe0ff */
[----:B------:R-:W3:Y:S01]  /*45f0*/  LDSM.16.M88.4 R12, [R231+0x1000] ;  /* 0x00100000e70c783b */ /* 0x000ee20000000200 */
[----:B------:R-:W-:Y:S01]  /*4600*/  IADD3 R3, R2, 0x1, R3 ;  /* 0x0000000102037810 */ /* 0x000fe20007ffe003 */
[----:B------:R-:W-:Y:S01]  /*4610*/  IMAD.U32 R2, RZ, RZ, UR11 ;  /* 0x0000000bff027e24 */ /* 0x000fe2000f8e00ff */
[C---:B------:R-:W-:Y:S01]  /*4620*/  IADD3 R217, R231.reuse, 0x3000, RZ ;  /* 0x00003000e7d97810 */ /* 0x040fe20007ffe0ff */
[----:B------:R-:W-:Y:S01]  /*4630*/  LDSM.16.M88.4 R48, [R231+0x1800] ;  /* 0x00180000e730783b */ /* 0x000fe20000000200 */
[----:B------:R-:W-:-:S02]  /*4640*/  IADD3 R216, R231, 0x3800, RZ ;  /* 0x00003800e7d87810 */ /* 0x000fc40007ffe0ff */
[----:B------:R-:W-:Y:S01]  /*4650*/  IADD3 R2, R2, -UR29, R3 ;  /* 0x8000001d02027c10 */ /* 0x000fe2000fffe003 */
[----:B------:R-:W-:Y:S01]  /*4660*/  LDSM.16.M88.4 R72, [R227+0x8800] ;  /* 0x00880000e348783b */ /* 0x000fe20000000200 */
[C---:B------:R-:W-:Y:S02]  /*4670*/  IADD3 R215, R231.reuse, 0x4000, RZ ;  /* 0x00004000e7d77810 */ /* 0x040fe40007ffe0ff */
[----:B------:R-:W-:Y:S01]  /*4680*/  IADD3 R200, R2, c[0x0][0x2e8], RZ ;  /* 0x0000ba0002c87a10 */ /* 0x000fe20007ffe0ff */
[----:B------:R-:W-:Y:S01]  /*4690*/  LDSM.16.M88.4 R68, [R220] ;  /* 0x00000000dc44783b */ /* 0x000fe20000000200 */
[----:B------:R-:W-:Y:S02]  /*46a0*/  IADD3 R214, R231, 0x4800, RZ ;  /* 0x00004800e7d67810 */ /* 0x000fe40007ffe0ff */
[C---:B------:R-:W-:Y:S01]  /*46b0*/  IADD3 R2, R200.reuse, 0x8, RZ ;  /* 0x00000008c8027810 */ /* 0x040fe20007ffe0ff */
[----:B-1----:R-:W-:Y:S01]  /*46c0*/  HMMA.16816.F32.BF16 R28, R8, R24, RZ ;  /* 0x00000018081c723c */ /* 0x002fe200000418ff */
[----:B------:R-:W-:Y:S01]  /*46d0*/  LDSM.16.M88.4 R76, [R233+0xb000] ;  /* 0x00b00000e94c783b */ /* 0x000fe20000000200 */
[----:B------:R-:W-:-:S02]  /*46e0*/  IMNMX R200, R200, UR11, PT ;  /* 0x0000000bc8c87c17 */ /* 0x000fc4000b800200 */
[----:B------:R-:W-:Y:S02]  /*46f0*/  IMNMX R2, R2, UR11, PT ;  /* 0x0000000b02027c17 */ /* 0x000fe4000b800200 */
[C---:B------:R-:W-:Y:S02]  /*4700*/  IADD3 R213, R231.reuse, 0x5000, RZ ;  /* 0x00005000e7d57810 */ /* 0x040fe40007ffe0ff */
[C---:B------:R-:W-:Y:S01]  /*4710*/  HMMA.16816.F32.BF16 R24, R8.reuse, R26, RZ ;  /* 0x0000001a0818723c */ /* 0x040fe200000418ff */
[C---:B------:R-:W-:Y:S02]  /*4720*/  IADD3 R212, R231.reuse, 0x5800, RZ ;  /* 0x00005800e7d47810 */ /* 0x040fe40007ffe0ff */
[C---:B------:R-:W-:Y:S02]  /*4730*/  IADD3 R211, R231.reuse, 0x6000, RZ ;  /* 0x00006000e7d37810 */ /* 0x040fe40007ffe0ff */
[C---:B------:R-:W-:Y:S02]  /*4740*/  IADD3 R210, R231.reuse, 0x6800, RZ ;  /* 0x00006800e7d27810 */ /* 0x040fe40007ffe0ff */
[C---:B------:R-:W-:Y:S01]  /*4750*/  IADD3 R209, R231.reuse, 0x7000, RZ ;  /* 0x00007000e7d17810 */ /* 0x040fe20007ffe0ff */
[----:B--2---:R-:W-:Y:S01]  /*4760*/  HMMA.16816.F32.BF16 R20, R8, R16, RZ ;  /* 0x000000100814723c */ /* 0x004fe200000418ff */
[----:B------:R-:W-:-:S07]  /*4770*/  IADD3 R208, R231, 0x7800, RZ ;  /* 0x00007800e7d07810 */ /* 0x000fce0007ffe0ff */
[C---:B-----5:R-:W-:Y:S08]  /*4780*/  HMMA.16816.F32.BF16 R64, R8.reuse, R60, RZ ;  /* 0x0000003c0840723c */ /* 0x060ff000000418ff */
[C---:B------:R-:W-:Y:S08]  /*4790*/  HMMA.16816.F32.BF16 R16, R8.reuse, R18, RZ ;  /* 0x000000120810723c */ /* 0x040ff000000418ff */
[C---:B------:R-:W-:Y:S08]  /*47a0*/  HMMA.16816.F32.BF16 R60, R8.reuse, R62, RZ ;  /* 0x0000003e083c723c */ /* 0x040ff000000418ff */
[C---:B---3--:R-:W-:Y:S08]  /*47b0*/  HMMA.16816.F32.BF16 R56, R8.reuse, R40, RZ ;  /* 0x000000280838723c */ /* 0x048ff000000418ff */
[----:B------:R-:W-:Y:S01]  /*47c0*/  HMMA.16816.F32.BF16 R8, R8, R42, RZ ;  /* 0x0000002a0808723c */ /* 0x000fe200000418ff */
[----:B------:R-:W1:Y:S07]  /*47d0*/  LDSM.16.M88.4 R40, [R227+0x8000] ;  /* 0x00800000e328783b */ /* 0x000e6e0000000200 */
[C---:B----4-:R-:W-:Y:S08]  /*47e0*/  HMMA.16816.F32.BF16 R28, R44.reuse, R36, R28 ;  /* 0x000000242c1c723c */ /* 0x050ff0000004181c */
[C---:B------:R-:W-:Y:S01]  /*47f0*/  HMMA.16816.F32.BF16 R24, R44.reuse, R38, R24 ;  /* 0x000000262c18723c */ /* 0x040fe20000041818 */
[----:B------:R-:W2:Y:S07]  /*4800*/  LDSM.16.M88.4 R36, [R227+0x9000] ;  /* 0x00900000e324783b */ /* 0x000eae0000000200 */
[C---:B------:R-:W-:Y:S08]  /*4810*/  HMMA.16816.F32.BF16 R20, R44.reuse, R32, R20 ;  /* 0x000000202c14723c */ /* 0x040ff00000041814 */
[C---:B------:R-:W-:Y:S01]  /*4820*/  HMMA.16816.F32.BF16 R16, R44.reuse, R34, R16 ;  /* 0x000000222c10723c */ /* 0x040fe20000041810 */
[----:B------:R-:W3:Y:S07]  /*4830*/  LDSM.16.M88.4 R32, [R227+0x9800] ;  /* 0x00980000e320783b */ /* 0x000eee0000000200 */
[C---:B------:R-:W-:Y:S08]  /*4840*/  HMMA.16816.F32.BF16 R64, R44.reuse, R12, R64 ;  /* 0x0000000c2c40723c */ /* 0x040ff00000041840 */
[----:B------:R-:W-:Y:S01]  /*4850*/  HMMA.16816.F32.BF16 R60, R44, R14, R60 ;  /* 0x0000000e2c3c723c */ /* 0x000fe2000004183c */
[----:B------:R-:W-:Y:S07]  /*4860*/  LDSM.16.M88.4 R12, [R229] ;  /* 0x00000000e50c783b */ /* 0x000fee0000000200 */
[C---:B-1----:R-:W-:Y:S08]  /*4870*/  HMMA.16816.F32.BF16 R28, R52.reuse, R40, R28 ;  /* 0x00000028341c723c */ /* 0x042ff0000004181c */
[----:B------:R-:W-:Y:S01]  /*4880*/  HMMA.16816.F32.BF16 R24, R52, R42, R24 ;  /* 0x0000002a3418723c */ /* 0x000fe20000041818 */
[----:B------:R-:W1:Y:S07]  /*4890*/  LDSM.16.M88.4 R40, [R220+0x1000] ;  /* 0x00100000dc28783b */ /* 0x000e6e0000000200 */
[C---:B------:R-:W-:Y:S08]  /*48a0*/  HMMA.16816.F32.BF16 R56, R44.reuse, R48, R56 ;  /* 0x000000302c38723c */ /* 0x040ff00000041838 */
[----:B------:R-:W-:Y:S01]  /*48b0*/  HMMA.16816.F32.BF16 R8, R44, R50, R8 ;  /* 0x000000322c08723c */ /* 0x000fe20000041808 */
[----:B------:R-:W4:Y:S04]  /*48c0*/  LDSM.16.M88.4 R48, [R220+0x800] ;  /* 0x00080000dc30783b */ /* 0x000f280000000200 */
[----:B------:R-:W5:Y:S03]  /*48d0*/  LDSM.16.M88.4 R44, [R220+0x1800] ;  /* 0x00180000dc2c783b */ /* 0x000f660000000200 */
[C---:B--2---:R-:W-:Y:S08]  /*48e0*/  HMMA.16816.F32.BF16 R64, R52.reuse, R36, R64 ;  /* 0x000000243440723c */ /* 0x044ff00000041840 */
[C---:B------:R-:W-:Y:S01]  /*48f0*/  HMMA.16816.F32.BF16 R60, R52.reuse, R38, R60 ;  /* 0x00000026343c723c */ /* 0x040fe2000004183c */
[----:B------:R-:W-:Y:S07]  /*4900*/  LDSM.16.M88.4 R36, [R233+0xa000] ;  /* 0x00a00000e924783b */ /* 0x000fee0000000200 */
[C---:B------:R-:W-:Y:S08]  /*4910*/  HMMA.16816.F32.BF16 R20, R52.reuse, R72, R20 ;  /* 0x000000483414723c */ /* 0x040ff00000041814 */
[C---:B------:R-:W-:Y:S01]  /*4920*/  HMMA.16816.F32.BF16 R16, R52.reuse, R74, R16 ;  /* 0x0000004a3410723c */ /* 0x040fe20000041810 */
[----:B------:R-:W-:Y:S07]  /*4930*/  LDSM.16.M88.4 R72, [R231+0x2000] ;  /* 0x00200000e748783b */ /* 0x000fee0000000200 */
[C---:B---3--:R-:W-:Y:S08]  /*4940*/  HMMA.16816.F32.BF16 R56, R52.reuse, R32, R56 ;  /* 0x000000203438723c */ /* 0x048ff00000041838 */
[----:B------:R-:W-:Y:S01]  /*4950*/  HMMA.16816.F32.BF16 R52, R52, R34, R8 ;  /* 0x000000223434723c */ /* 0x000fe20000041808 */
[----:B------:R-:W2:Y:S04]  /*4960*/  LDSM.16.M88.4 R8, [R234+0x2000] ;  /* 0x00200000ea08783b */ /* 0x000ea80000000200 */
[----:B------:R-:W3:Y:S03]  /*4970*/  LDSM.16.M88.4 R32, [R233+0xa800] ;  /* 0x00a80000e920783b */ /* 0x000ee60000000200 */
[C---:B-1----:R-:W-:Y:S08]  /*4980*/  HMMA.16816.F32.BF16 R64, R12.reuse, R40, R64 ;  /* 0x000000280c40723c */ /* 0x042ff00000041840 */
[C---:B------:R-:W-:Y:S01]  /*4990*/  HMMA.16816.F32.BF16 R60, R12.reuse, R42, R60 ;  /* 0x0000002a0c3c723c */ /* 0x040fe2000004183c */
[----:B------:R-:W1:Y:S07]  /*49a0*/  LDSM.16.M88.4 R40, [R233+0xb800] ;  /* 0x00b80000e928783b */ /* 0x000e6e0000000200 */
[C---:B------:R-:W-:Y:S08]  /*49b0*/  HMMA.16816.F32.BF16 R28, R12.reuse, R68, R28 ;  /* 0x000000440c1c723c */ /* 0x040ff0000004181c */
[C---:B------:R-:W-:Y:S01]  /*49c0*/  HMMA.16816.F32.BF16 R24, R12.reuse, R70, R24 ;  /* 0x000000460c18723c */ /* 0x040fe20000041818 */
[----:B------:R-:W-:Y:S07]  /*49d0*/  LDSM.16.M88.4 R68, [R231+0x2800] ;  /* 0x00280000e744783b */ /* 0x000fee0000000200 */
[C---:B----4-:R-:W-:Y:S08]  /*49e0*/  HMMA.16816.F32.BF16 R20, R12.reuse, R48, R20 ;  /* 0x000000300c14723c */ /* 0x050ff00000041814 */
[C---:B------:R-:W-:Y:S01]  /*49f0*/  HMMA.16816.F32.BF16 R16, R12.reuse, R50, R16 ;  /* 0x000000320c10723c */ /* 0x040fe20000041810 */
[----:B------:R-:W-:Y:S07]  /*4a00*/  LDSM.16.M88.4 R48, [R231+0x3800] ;  /* 0x00380000e730783b */ /* 0x000fee0000000200 */
[C---:B-----5:R-:W-:Y:S08]  /*4a10*/  HMMA.16816.F32.BF16 R56, R12.reuse, R44, R56 ;  /* 0x0000002c0c38723c */ /* 0x060ff00000041838 */
[----:B------:R-:W-:Y:S01]  /*4a20*/  HMMA.16816.F32.BF16 R52, R12, R46, R52 ;  /* 0x0000002e0c34723c */ /* 0x000fe20000041834 */
[----:B------:R-:W4:Y:S04]  /*4a30*/  LDSM.16.M88.4 R12, [R232+0x2000] ;  /* 0x00200000e80c783b */ /* 0x000f280000000200 */
[----:B------:R-:W-:Y:S03]  /*4a40*/  LDSM.16.M88.4 R44, [R227+0xa000] ;  /* 0x00a00000e32c783b */ /* 0x000fe60000000200 */
[C---:B--2---:R-:W-:Y:S08]  /*4a50*/  HMMA.16816.F32.BF16 R28, R8.reuse, R36, R28 ;  /* 0x00000024081c723c */ /* 0x044ff0000004181c */
[C---:B------:R-:W-:Y:S01]  /*4a60*/  HMMA.16816.F32.BF16 R24, R8.reuse, R38, R24 ;  /* 0x000000260818723c */ /* 0x040fe20000041818 */
[----:B------:R-:W2:Y:S07]  /*4a70*/  LDSM.16.M88.4 R36, [R231+0x3000] ;  /* 0x00300000e724783b */ /* 0x000eae0000000200 */
[C---:B---3--:R-:W-:Y:S08]  /*4a80*/  HMMA.16816.F32.BF16 R20, R8.reuse, R32, R20 ;  /* 0x000000200814723c */ /* 0x048ff00000041814 */
[C---:B------:R-:W-:Y:S01]  /*4a90*/  HMMA.16816.F32.BF16 R16, R8.reuse, R34, R16 ;  /* 0x000000220810723c */ /* 0x040fe20000041810 */
[----:B------:R-:W-:Y:S07]  /*4aa0*/  LDSM.16.M88.4 R32, [R230+0x2000] ;  /* 0x00200000e620783b */ /* 0x000fee0000000200 */
[C---:B------:R-:W-:Y:S08]  /*4ab0*/  HMMA.16816.F32.BF16 R64, R8.reuse, R76, R64 ;  /* 0x0000004c0840723c */ /* 0x040ff00000041840 */
[C---:B------:R-:W-:Y:S01]  /*4ac0*/  HMMA.16816.F32.BF16 R60, R8.reuse, R78, R60 ;  /* 0x0000004e083c723c */ /* 0x040fe2000004183c */
[----:B------:R-:W-:Y:S07]  /*4ad0*/  LDSM.16.M88.4 R76, [R229+0x2000] ;  /* 0x00200000e54c783b */ /* 0x000fee0000000200 */
[C---:B-1----:R-:W-:Y:S08]  /*4ae0*/  HMMA.16816.F32.BF16 R56, R8.reuse, R40, R56 ;  /* 0x000000280838723c */ /* 0x042ff00000041838 */
[----:B------:R-:W-:Y:S01]  /*4af0*/  HMMA.16816.F32.BF16 R52, R8, R42, R52 ;  /* 0x0000002a0834723c */ /* 0x000fe20000041834 */
[----:B------:R-:W1:Y:S04]  /*4b00*/  LDSM.16.M88.4 R8, [R227+0xa800] ;  /* 0x00a80000e308783b */ /* 0x000e680000000200 */
[----:B------:R-:W3:Y:S03]  /*4b10*/  LDSM.16.M88.4 R40, [R227+0xb000] ;  /* 0x00b00000e328783b */ /* 0x000ee60000000200 */
[C---:B----4-:R-:W-:Y:S08]  /*4b20*/  HMMA.16816.F32.BF16 R20, R12.reuse, R68, R20 ;  /* 0x000000440c14723c */ /* 0x050ff00000041814 */
[C---:B------:R-:W-:Y:S01]  /*4b30*/  HMMA.16816.F32.BF16 R16, R12.reuse, R70, R16 ;  /* 0x000000460c10723c */ /* 0x040fe20000041810 */
[----:B------:R-:W-:Y:S07]  /*4b40*/  LDSM.16.M88.4 R68, [R220+0x3800] ;  /* 0x00380000dc44783b */ /* 0x000fee0000000200 */
[C---:B------:R-:W-:Y:S08]  /*4b50*/  HMMA.16816.F32.BF16 R28, R12.reuse, R72, R28 ;  /* 0x000000480c1c723c */ /* 0x040ff0000004181c */
[C---:B------:R-:W-:Y:S01]  /*4b60*/  HMMA.16816.F32.BF16 R24, R12.reuse, R74, R24 ;  /* 0x0000004a0c18723c */ /* 0x040fe20000041818 */
[----:B------:R-:W-:Y:S07]  /*4b70*/  LDSM.16.M88.4 R72, [R220+0x3000] ;  /* 0x00300000dc48783b */ /* 0x000fee0000000200 */
[C---:B--2---:R-:W-:Y:S08]  /*4b80*/  HMMA.16816.F32.BF16 R64, R12.reuse, R36, R64 ;  /* 0x000000240c40723c */ /* 0x044ff00000041840 */
[C---:B------:R-:W-:Y:S01]  /*4b90*/  HMMA.16816.F32.BF16 R60, R12.reuse, R38, R60 ;  /* 0x000000260c3c723c */ /* 0x040fe2000004183c */
[----:B------:R-:W2:Y:S07]  /*4ba0*/  LDSM.16.M88.4 R36, [R227+0xb800] ;  /* 0x00b80000e324783b */ /* 0x000eae0000000200 */
[C---:B------:R-:W-:Y:S08]  /*4bb0*/  HMMA.16816.F32.BF16 R56, R12.reuse, R48, R56 ;  /* 0x000000300c38723c */ /* 0x040ff00000041838 */
[----:B------:R-:W-:Y:S01]  /*4bc0*/  HMMA.16816.F32.BF16 R52, R12, R50, R52 ;  /* 0x000000320c34723c */ /* 0x000fe20000041834 */
[----:B------:R-:W4:Y:S04]  /*4bd0*/  LDSM.16.M88.4 R12, [R220+0x2000] ;  /* 0x00200000dc0c783b */ /* 0x000f280000000200 */
[----:B------:R-:W-:Y:S03]  /*4be0*/  LDSM.16.M88.4 R48, [R234+0x4000] ;  /* 0x00400000ea30783b */ /* 0x000fe60000000200 */
[C---:B-1----:R-:W-:Y:S08]  /*4bf0*/  HMMA.16816.F32.BF16 R20, R32.reuse, R8, R20 ;  /* 0x000000082014723c */ /* 0x042ff00000041814 */
[C---:B------:R-:W-:Y:S01]  /*4c00*/  HMMA.16816.F32.BF16 R16, R32.reuse, R10, R16 ;  /* 0x0000000a2010723c */ /* 0x040fe20000041810 */
[----:B------:R-:W1:Y:S07]  /*4c10*/  LDSM.16.M88.4 R8, [R220+0x2800] ;  /* 0x00280000dc08783b */ /* 0x000e6e0000000200 */
[C---:B------:R-:W-:Y:S08]  /*4c20*/  HMMA.16816.F32.BF16 R28, R32.reuse, R44, R28 ;  /* 0x0000002c201c723c */ /* 0x040ff0000004181c */
[C---:B------:R-:W-:Y:S01]  /*4c30*/  HMMA.16816.F32.BF16 R24, R32.reuse, R46, R24 ;  /* 0x0000002e2018723c */ /* 0x040fe20000041818 */
[----:B------:R-:W5:Y:S07]  /*4c40*/  LDSM.16.M88.4 R44, [R233+0xc000] ;  /* 0x00c00000e92c783b */ /* 0x000f6e0000000200 */
[C---:B---3--:R-:W-:Y:S08]  /*4c50*/  HMMA.16816.F32.BF16 R64, R32.reuse, R40, R64 ;  /* 0x000000282040723c */ /* 0x048ff00000041840 */
[C---:B------:R-:W-:Y:S01]  /*4c60*/  HMMA.16816.F32.BF16 R60, R32.reuse, R42, R60 ;  /* 0x0000002a203c723c */ /* 0x040fe2000004183c */
[----:B------:R-:W3:Y:S07]  /*4c70*/  LDSM.16.M88.4 R40, [R233+0xc800] ;  /* 0x00c80000e928783b */ /* 0x000eee0000000200 */
[C---:B--2---:R-:W-:Y:S08]  /*4c80*/  HMMA.16816.F32.BF16 R56, R32.reuse, R36, R56 ;  /* 0x000000242038723c */ /* 0x044ff00000041838 */
[----:B------:R-:W-:Y:S01]  /*4c90*/  HMMA.16816.F32.BF16 R52, R32, R38, R52 ;  /* 0x000000262034723c */ /* 0x000fe20000041834 */
[----:B------:R-:W2:Y:S04]  /*4ca0*/  LDSM.16.M88.4 R36, [R233+0xd000] ;  /* 0x00d00000e924783b */ /* 0x000ea80000000200 */
[----:B------:R-:W2:Y:S03]  /*4cb0*/  LDSM.16.M88.4 R32, [R233+0xd800] ;  /* 0x00d80000e920783b */ /* 0x000ea60000000200 */
[C---:B----4-:R-:W-:Y:S08]  /*4cc0*/  HMMA.16816.F32.BF16 R28, R76.reuse, R12, R28 ;  /* 0x0000000c4c1c723c */ /* 0x050ff0000004181c */
[C---:B------:R-:W-:Y:S01]  /*4cd0*/  HMMA.16816.F32.BF16 R24, R76.reuse, R14, R24 ;  /* 0x0000000e4c18723c */ /* 0x040fe20000041818 */
[----:B------:R-:W-:Y:S07]  /*4ce0*/  LDSM.16.M88.4 R12, [R232+0x4000] ;  /* 0x00400000e80c783b */ /* 0x000fee0000000200 */
[C---:B-1----:R-:W-:Y:S08]  /*4cf0*/  HMMA.16816.F32.BF16 R20, R76.reuse, R8, R20 ;  /* 0x000000084c14723c */ /* 0x042ff00000041814 */
[C---:B------:R-:W-:Y:S01]  /*4d00*/  HMMA.16816.F32.BF16 R16, R76.reuse, R10, R16 ;  /* 0x0000000a4c10723c */ /* 0x040fe20000041810 */
[----:B------:R-:W1:Y:S07]  /*4d10*/  LDSM.16.M88.4 R8, [R231+0x4000] ;  /* 0x00400000e708783b */ /* 0x000e6e0000000200 */
[C---:B------:R-:W-:Y:S08]  /*4d20*/  HMMA.16816.F32.BF16 R64, R76.reuse, R72, R64 ;  /* 0x000000484c40723c */ /* 0x040ff00000041840 */
[C---:B------:R-:W-:Y:S01]  /*4d30*/  HMMA.16816.F32.BF16 R60, R76.reuse, R74, R60 ;  /* 0x0000004a4c3c723c */ /* 0x040fe2000004183c */
[----:B------:R-:W-:Y:S07]  /*4d40*/  LDSM.16.M88.4 R72, [R227+0xd800] ;  /* 0x00d80000e348783b */ /* 0x000fee0000000200 */
[C---:B------:R-:W-:Y:S08]  /*4d50*/  HMMA.16816.F32.BF16 R56, R76.reuse, R68, R56 ;  /* 0x000000444c38723c */ /* 0x040ff00000041838 */
[----:B------:R-:W-:Y:S01]  /*4d60*/  HMMA.16816.F32.BF16 R52, R76, R70, R52 ;  /* 0x000000464c34723c */ /* 0x000fe20000041834 */
[----:B------:R-:W-:Y:S07]  /*4d70*/  LDSM.16.M88.4 R68, [R231+0x5800] ;  /* 0x00580000e744783b */ /* 0x000fee0000000200 */
[C---:B-----5:R-:W-:Y:S08]  /*4d80*/  HMMA.16816.F32.BF16 R28, R48.reuse, R44, R28 ;  /* 0x0000002c301c723c */ /* 0x060ff0000004181c */
[C---:B------:R-:W-:Y:S01]  /*4d90*/  HMMA.16816.F32.BF16 R24, R48.reuse, R46, R24 ;  /* 0x0000002e3018723c */ /* 0x040fe20000041818 */
[----:B------:R-:W4:Y:S07]  /*4da0*/  LDSM.16.M88.4 R44, [R231+0x4800] ;  /* 0x00480000e72c783b */ /* 0x000f2e0000000200 */
[C---:B---3--:R-:W-:Y:S08]  /*4db0*/  HMMA.16816.F32.BF16 R20, R48.reuse, R40, R20 ;  /* 0x000000283014723c */ /* 0x048ff00000041814 */
[C---:B------:R-:W-:Y:S01]  /*4dc0*/  HMMA.16816.F32.BF16 R16, R48.reuse, R42, R16 ;  /* 0x0000002a3010723c */ /* 0x040fe20000041810 */
[----:B------:R-:W3:Y:S07]  /*4dd0*/  LDSM.16.M88.4 R40, [R231+0x5000] ;  /* 0x00500000e728783b */ /* 0x000eee0000000200 */
[C---:B--2---:R-:W-:Y:S08]  /*4de0*/  HMMA.16816.F32.BF16 R64, R48.reuse, R36, R64 ;  /* 0x000000243040723c */ /* 0x044ff00000041840 */
[C---:B------:R-:W-:Y:S01]  /*4df0*/  HMMA.16816.F32.BF16 R60, R48.reuse, R38, R60 ;  /* 0x00000026303c723c */ /* 0x040fe2000004183c */
[----:B------:R-:W-:Y:S07]  /*4e00*/  LDSM.16.M88.4 R36, [R230+0x4000] ;  /* 0x00400000e624783b */ /* 0x000fee0000000200 */
[C---:B------:R-:W-:Y:S08]  /*4e10*/  HMMA.16816.F32.BF16 R56, R48.reuse, R32, R56 ;  /* 0x000000203038723c */ /* 0x040ff00000041838 */
[----:B------:R-:W-:Y:S01]  /*4e20*/  HMMA.16816.F32.BF16 R52, R48, R34, R52 ;  /* 0x000000223034723c */ /* 0x000fe20000041834 */
[----:B------:R-:W2:Y:S04]  /*4e30*/  LDSM.16.M88.4 R32, [R227+0xc000] ;  /* 0x00c00000e320783b */ /* 0x000ea80000000200 */
[----:B------:R-:W-:Y:S03]  /*4e40*/  LDSM.16.M88.4 R48, [R227+0xd000] ;  /* 0x00d00000e330783b */ /* 0x000fe60000000200 */
[C---:B-1----:R-:W-:Y:S08]  /*4e50*/  HMMA.16816.F32.BF16 R28, R12.reuse, R8, R28 ;  /* 0x000000080c1c723c */ /* 0x042ff0000004181c */
[C---:B------:R-:W-:Y:S01]  /*4e60*/  HMMA.16816.F32.BF16 R24, R12.reuse, R10, R24 ;  /* 0x0000000a0c18723c */ /* 0x040fe20000041818 */
[----:B------:R-:W1:Y:S07]  /*4e70*/  LDSM.16.M88.4 R8, [R227+0xc800] ;  /* 0x00c80000e308783b */ /* 0x000e6e0000000200 */
[C---:B----4-:R-:W-:Y:S08]  /*4e80*/  HMMA.16816.F32.BF16 R20, R12.reuse, R44, R20 ;  /* 0x0000002c0c14723c */ /* 0x050ff00000041814 */
[C---:B------:R-:W-:Y:S01]  /*4e90*/  HMMA.16816.F32.BF16 R16, R12.reuse, R46, R16 ;  /* 0x0000002e0c10723c */ /* 0x040fe20000041810 */
[----:B------:R-:W-:Y:S07]  /*4ea0*/  LDSM.16.M88.4 R44, [R229+0x4000] ;  /* 0x00400000e52c783b */ /* 0x000fee0000000200 */
[C---:B---3--:R-:W-:Y:S08]  /*4eb0*/  HMMA.16816.F32.BF16 R64, R12.reuse, R40, R64 ;  /* 0x000000280c40723c */ /* 0x048ff00000041840 */
[C---:B------:R-:W-:Y:S01]  /*4ec0*/  HMMA.16816.F32.BF16 R60, R12.reuse, R42, R60 ;  /* 0x0000002a0c3c723c */ /* 0x040fe2000004183c */
[----:B------:R-:W3:Y:S07]  /*4ed0*/  LDSM.16.M88.4 R40, [R220+0x4000] ;  /* 0x00400000dc28783b */ /* 0x000eee0000000200 */
[C---:B------:R-:W-:Y:S08]  /*4ee0*/  HMMA.16816.F32.BF16 R56, R12.reuse, R68, R56 ;  /* 0x000000440c38723c */ /* 0x040ff00000041838 */
[----:B------:R-:W-:Y:S01]  /*4ef0*/  HMMA.16816.F32.BF16 R52, R12, R70, R52 ;  /* 0x000000460c34723c */ /* 0x000fe20000041834 */
[----:B------:R-:W4:Y:S04]  /*4f00*/  LDSM.16.M88.4 R12, [R220+0x4800] ;  /* 0x00480000dc0c783b */ /* 0x000f280000000200 */
[----:B------:R-:W-:Y:S03]  /*4f10*/  LDSM.16.M88.4 R68, [R220+0x5800] ;  /* 0x00580000dc44783b */ /* 0x000fe60000000200 */
[C---:B--2---:R-:W-:Y:S08]  /*4f20*/  HMMA.16816.F32.BF16 R28, R36.reuse, R32, R28 ;  /* 0x00000020241c723c */ /* 0x044ff0000004181c */
[C---:B------:R-:W-:Y:S01]  /*4f30*/  HMMA.16816.F32.BF16 R24, R36.reuse, R34, R24 ;  /* 0x000000222418723c */ /* 0x040fe20000041818 */
[----:B------:R-:W2:Y:S07]  /*4f40*/  LDSM.16.M88.4 R32, [R220+0x5000] ;  /* 0x00500000dc20783b */ /* 0x000eae0000000200 */
[C---:B-1----:R-:W-:Y:S08]  /*4f50*/  HMMA.16816.F32.BF16 R20, R36.reuse, R8, R20 ;  /* 0x000000082414723c */ /* 0x042ff00000041814 */
[C---:B------:R-:W-:Y:S01]  /*4f60*/  HMMA.16816.F32.BF16 R16, R36.reuse, R10, R16 ;  /* 0x0000000a2410723c */ /* 0x040fe20000041810 */
[----:B------:R-:W-:Y:S07]  /*4f70*/  LDSM.16.M88.4 R8, [R233+0xe000] ;  /* 0x00e00000e908783b */ /* 0x000fee0000000200 */
[C---:B------:R-:W-:Y:S08]  /*4f80*/  HMMA.16816.F32.BF16 R64, R36.reuse, R48, R64 ;  /* 0x000000302440723c */ /* 0x040ff00000041840 */
[C---:B------:R-:W-:Y:S01]  /*4f90*/  HMMA.16816.F32.BF16 R60, R36.reuse, R50, R60 ;  /* 0x00000032243c723c */ /* 0x040fe2000004183c */
[----:B------:R-:W1:Y:S07]  /*4fa0*/  LDSM.16.M88.4 R48, [R234+0x6000] ;  /* 0x00600000ea30783b */ /* 0x000e6e0000000200 */
[C---:B------:R-:W-:Y:S08]  /*4fb0*/  HMMA.16816.F32.BF16 R56, R36.reuse, R72, R56 ;  /* 0x000000482438723c */ /* 0x040ff00000041838 */
[----:B------:R-:W-:Y:S01]  /*4fc0*/  HMMA.16816.F32.BF16 R52, R36, R74, R52 ;  /* 0x0000004a2434723c */ /* 0x000fe20000041834 */
[----:B------:R-:W-:Y:S04]  /*4fd0*/  LDSM.16.M88.4 R36, [R233+0xe800] ;  /* 0x00e80000e924783b */ /* 0x000fe80000000200 */
[----:B------:R-:W-:Y:S03]  /*4fe0*/  LDSM.16.M88.4 R72, [R231+0x7800] ;  /* 0x00780000e748783b */ /* 0x000fe60000000200 */
[C---:B---3--:R-:W-:Y:S08]  /*4ff0*/  HMMA.16816.F32.BF16 R28, R44.reuse, R40, R28 ;  /* 0x000000282c1c723c */ /* 0x048ff0000004181c */
[C---:B------:R-:W-:Y:S01]  /*5000*/  HMMA.16816.F32.BF16 R24, R44.reuse, R42, R24 ;  /* 0x0000002a2c18723c */ /* 0x040fe20000041818 */
[----:B------:R-:W-:Y:S07]  /*5010*/  LDSM.16.M88.4 R40, [R231+0x6000] ;  /* 0x00600000e728783b */ /* 0x000fee0000000200 */
[C---:B----4-:R-:W-:Y:S08]  /*5020*/  HMMA.16816.F32.BF16 R20, R44.reuse, R12, R20 ;  /* 0x0000000c2c14723c */ /* 0x050ff00000041814 */
[C---:B------:R-:W-:Y:S01]  /*5030*/  HMMA.16816.F32.BF16 R16, R44.reuse, R14, R16 ;  /* 0x0000000e2c10723c */ /* 0x040fe20000041810 */
[----:B------:R-:W3:Y:S07]  /*5040*/  LDSM.16.M88.4 R12, [R233+0xf000] ;  /* 0x00f00000e90c783b */ /* 0x000eee0000000200 */
        /* <DEDUP_REMOVED lines=10> */
[C---:B---3--:R-:W-:Y:S08]  /*50f0*/  HMMA.16816.F32.BF16 R64, R48.reuse, R12, R64 ;  /* 0x0000000c3040723c */ /* 0x048ff00000041840 */
[C---:B------:R-:W-:Y:S01]  /*5100*/  HMMA.16816.F32.BF16 R60, R48.reuse, R14, R60 ;  /* 0x0000000e303c723c */ /* 0x040fe2000004183c */
[----:B------:R-:W-:Y:S07]  /*5110*/  LDSM.16.M88.4 R12, [R227+0xe000] ;  /* 0x00e00000e30c783b */ /* 0x000fee0000000200 */
[C---:B------:R-:W-:Y:S08]  /*5120*/  HMMA.16816.F32.BF16 R20, R48.reuse, R36, R20 ;  /* 0x000000243014723c */ /* 0x040ff00000041814 */
[C---:B------:R-:W-:Y:S01]  /*5130*/  HMMA.16816.F32.BF16 R16, R48.reuse, R38, R16 ;  /* 0x000000263010723c */ /* 0x040fe20000041810 */
[----:B------:R-:W3:Y:S07]  /*5140*/  LDSM.16.M88.4 R36, [R230+0x6000] ;  /* 0x00600000e624783b */ /* 0x000eee0000000200 */
[C---:B--2---:R-:W-:Y:S08]  /*5150*/  HMMA.16816.F32.BF16 R56, R48.reuse, R32, R56 ;  /* 0x000000203038723c */ /* 0x044ff00000041838 */
[----:B------:R-:W-:Y:S01]  /*5160*/  HMMA.16816.F32.BF16 R52, R48, R34, R52 ;  /* 0x000000223034723c */ /* 0x000fe20000041834 */
[----:B------:R-:W2:Y:S04]  /*5170*/  LDSM.16.M88.4 R48, [R227+0xe800] ;  /* 0x00e80000e330783b */ /* 0x000ea80000000200 */
[----:B------:R-:W5:Y:S03]  /*5180*/  LDSM.16.M88.4 R32, [R227+0xf000] ;  /* 0x00f00000e320783b */ /* 0x000f660000000200 */
[C---:B----4-:R-:W-:Y:S08]  /*5190*/  HMMA.16816.F32.BF16 R28, R44.reuse, R40, R28 ;  /* 0x000000282c1c723c */ /* 0x050ff0000004181c */
[C---:B------:R-:W-:Y:S01]  /*51a0*/  HMMA.16816.F32.BF16 R24, R44.reuse, R42, R24 ;  /* 0x0000002a2c18723c */ /* 0x040fe20000041818 */
[----:B------:R-:W-:Y:S07]  /*51b0*/  LDSM.16.M88.4 R40, [R220+0x6800] ;  /* 0x00680000dc28783b */ /* 0x000fee0000000200 */
[C---:B-1----:R-:W-:Y:S08]  /*51c0*/  HMMA.16816.F32.BF16 R64, R44.reuse, R8, R64 ;  /* 0x000000082c40723c */ /* 0x042ff00000041840 */
[C---:B------:R-:W-:Y:S01]  /*51d0*/  HMMA.16816.F32.BF16 R60, R44.reuse, R10, R60 ;  /* 0x0000000a2c3c723c */ /* 0x040fe2000004183c */
[----:B------:R-:W1:Y:S07]  /*51e0*/  LDSM.16.M88.4 R8, [R227+0xf800] ;  /* 0x00f80000e308783b */ /* 0x000e6e0000000200 */
[C---:B------:R-:W-:Y:S08]  /*51f0*/  HMMA.16816.F32.BF16 R56, R44.reuse, R72, R56 ;  /* 0x000000482c38723c */ /* 0x040ff00000041838 */
[C---:B------:R-:W-:Y:S08]  /*5200*/  HMMA.16816.F32.BF16 R20, R44.reuse, R68, R20 ;  /* 0x000000442c14723c */ /* 0x040ff00000041814 */
[C---:B------:R-:W-:Y:S01]  /*5210*/  HMMA.16816.F32.BF16 R16, R44.reuse, R70, R16 ;  /* 0x000000462c10723c */ /* 0x040fe20000041810 */
[----:B------:R-:W-:Y:S07]  /*5220*/  LDSM.16.M88.4 R68, [R220+0x7000] ;  /* 0x00700000dc44783b */ /* 0x000fee0000000200 */
[----:B------:R-:W-:Y:S01]  /*5230*/  HMMA.16816.F32.BF16 R72, R44, R74, R52 ;  /* 0x0000004a2c48723c */ /* 0x000fe20000041834 */
[----:B------:R-:W-:Y:S04]  /*5240*/  LDSM.16.M88.4 R52, [R229+0x6000] ;  /* 0x00600000e534783b */ /* 0x000fe80000000200 */
[----:B------:R-:W4:Y:S03]  /*5250*/  LDSM.16.M88.4 R44, [R220+0x6000] ;  /* 0x00600000dc2c783b */ /* 0x000f260000000200 */
[C---:B---3--:R-:W-:Y:S08]  /*5260*/  HMMA.16816.F32.BF16 R28, R36.reuse, R12, R28 ;  /* 0x0000000c241c723c */ /* 0x048ff0000004181c */
[----:B------:R-:W-:Y:S01]  /*5270*/  HMMA.16816.F32.BF16 R24, R36, R14, R24 ;  /* 0x0000000e2418723c */ /* 0x000fe20000041818 */
[----:B------:R-:W3:Y:S01]  /*5280*/  LDSM.16.M88.4 R12, [R220+0x7800] ;  /* 0x00780000dc0c783b */ /* 0x000ee20000000200 */
[----:B------:R-:W-:-:S06]  /*5290*/  DEPBAR.LE SB0, 0x0 ;  /* 0x000080000000791a */ /* 0x000fcc0000000000 */
[C---:B--2---:R-:W-:Y:S08]  /*52a0*/  HMMA.16816.F32.BF16 R20, R36.reuse, R48, R20 ;  /* 0x000000302414723c */ /* 0x044ff00000041814 */
[C---:B------:R-:W-:Y:S08]  /*52b0*/  HMMA.16816.F32.BF16 R16, R36.reuse, R50, R16 ;  /* 0x000000322410723c */ /* 0x040ff00000041810 */
[C---:B-----5:R-:W-:Y:S08]  /*52c0*/  HMMA.16816.F32.BF16 R64, R36.reuse, R32, R64 ;  /* 0x000000202440723c */ /* 0x060ff00000041840 */
[C---:B------:R-:W-:Y:S08]  /*52d0*/  HMMA.16816.F32.BF16 R60, R36.reuse, R34, R60 ;  /* 0x00000022243c723c */ /* 0x040ff0000004183c */
[C---:B-1----:R-:W-:Y:S08]  /*52e0*/  HMMA.16816.F32.BF16 R56, R36.reuse, R8, R56 ;  /* 0x000000082438723c */ /* 0x042ff00000041838 */
[----:B------:R-:W-:Y:S08]  /*52f0*/  HMMA.16816.F32.BF16 R72, R36, R10, R72 ;  /* 0x0000000a2448723c */ /* 0x000ff00000041848 */
[C---:B----4-:R-:W-:Y:S08]  /*5300*/  HMMA.16816.F32.BF16 R28, R52.reuse, R44, R28 ;  /* 0x0000002c341c723c */ /* 0x050ff0000004181c */
[C---:B------:R-:W-:Y:S08]  /*5310*/  HMMA.16816.F32.BF16 R24, R52.reuse, R46, R24 ;  /* 0x0000002e3418723c */ /* 0x040ff00000041818 */
[C---:B------:R-:W-:Y:S08]  /*5320*/  HMMA.16816.F32.BF16 R20, R52.reuse, R40, R20 ;  /* 0x000000283414723c */ /* 0x040ff00000041814 */
[C---:B------:R-:W-:Y:S08]  /*5330*/  HMMA.16816.F32.BF16 R16, R52.reuse, R42, R16 ;  /* 0x0000002a3410723c */ /* 0x040ff00000041810 */
[C---:B------:R-:W-:Y:S08]  /*5340*/  HMMA.16816.F32.BF16 R64, R52.reuse, R68, R64 ;  /* 0x000000443440723c */ /* 0x040ff00000041840 */
[C---:B------:R-:W-:Y:S08]  /*5350*/  HMMA.16816.F32.BF16 R60, R52.reuse, R70, R60 ;  /* 0x00000046343c723c */ /* 0x040ff0000004183c */
[C---:B---3--:R-:W-:Y:S08]  /*5360*/  HMMA.16816.F32.BF16 R56, R52.reuse, R12, R56 ;  /* 0x0000000c3438723c */ /* 0x048ff00000041838 */
[----:B------:R-:W-:Y:S01]  /*5370*/  HMMA.16816.F32.BF16 R72, R52, R14, R72 ;  /* 0x0000000e3448723c */ /* 0x000fe20000041848 */
[----:B------:R-:W-:Y:S06]  /*5380*/  BAR.SYNC.DEFER_BLOCKING 0x0 ;  /* 0x0000000000007b1d */ /* 0x000fec0000010000 */
[----:B------:R-:W-:Y:S05]  /*5390*/  @!P0 BRA `(.L_x_716) ;  /* 0x00000ee000008947 */ /* 0x000fea0003800000 */
[----:B------:R-:W-:-:S13]  /*53a0*/  PLOP3.LUT P1, PT, PT, PT, UP6, 0x80, 0x0 ;  /* 0x000000000000781c */ /* 0x000fda0003f2f068 */
[----:B------:R-:W-:Y:S05]  /*53b0*/  @!P1 BRA `(.L_x_717) ;  /* 0x0000048000009947 */ /* 0x000fea0003800000 */
[----:B------:R-:W1:Y:S01]  /*53c0*/  I2F.RP R8, UR9 ;  /* 0x0000000900087d06 */ /* 0x000e620008209400 */
[----:B------:R-:W-:Y:S01]  /*53d0*/  UIADD3 UR13, UR12, -0x40, URZ ;  /* 0xffffffc00c0d7890 */ /* 0x000fe2000fffe03f */
[----:B------:R-:W-:Y:S01]  /*53e0*/  IMAD.U32 R4, RZ, RZ, UR12 ;  /* 0x0000000cff047e24 */ /* 0x000fe2000f8e00ff */
[----:B------:R-:W-:-:S04]  /*53f0*/  UMOV UR14, URZ ;  /* 0x0000003f000e7c82 */ /* 0x000fc80008000000 */
[----:B------:R-:W-:Y:S01]  /*5400*/  IMAD.U32 R3, RZ, RZ, UR13 ;  /* 0x0000000dff037e24 */ /* 0x000fe2000f8e00ff */
[----:B------:R-:W-:-:S04]  /*5410*/  IABS R4, R4 ;  /* 0x0000000400047213 */ /* 0x000fc80000000000 */
[----:B------:R-:W-:Y:S01]  /*5420*/  IABS R3, R3 ;  /* 0x0000000300037213 */ /* 0x000fe20000000000 */
[----:B------:R-:W2:Y:S01]  /*5430*/  R2UR UR10, R4 ;  /* 0x00000000040a73c2 */ /* 0x000ea200000e0000 */
[----:B-1----:R-:W1:Y:S07]  /*5440*/  MUFU.RCP R6, R8 ;  /* 0x0000000800067308 */ /* 0x002e6e0000001000 */
[----:B------:R-:W3:Y:S01]  /*5450*/  R2UR UR5, R3 ;  /* 0x00000000030573c2 */ /* 0x000ee200000e0000 */
[----:B-1----:R-:W-:-:S06]  /*5460*/  IADD3 R6, R6, 0xffffffe, RZ ;  /* 0x0ffffffe06067810 */ /* 0x002fcc0007ffe0ff */
[----:B------:R-:W1:Y:S02]  /*5470*/  F2I.FTZ.U32.TRUNC.NTZ R6, R6 ;  /* 0x0000000600067305 */ /* 0x000e64000021f000 */
[----:B-1----:R-:W1:Y:S02]  /*5480*/  R2UR UR15, R6 ;  /* 0x00000000060f73c2 */ /* 0x002e6400000e0000 */
[----:B-1----:R-:W-:-:S04]  /*5490*/  UIADD3 UR4, URZ, -UR15, URZ ;  /* 0x8000000f3f047290 */ /* 0x002fc8000fffe03f */
[----:B------:R-:W-:-:S04]  /*54a0*/  UIMAD UR4, UR4, UR9, URZ ;  /* 0x00000009040472a4 */ /* 0x000fc8000f8e023f */
[----:B------:R-:W-:-:S04]  /*54b0*/  UIMAD.WIDE.U32 UR16, UR15, UR4, UR14 ;  /* 0x000000040f1072a5 */ /* 0x000fc8000f8e000e */
[----:B--2---:R-:W-:Y:S02]  /*54c0*/  UIMAD.WIDE.U32 UR14, UR17, UR10, URZ ;  /* 0x0000000a110e72a5 */ /* 0x004fe4000f8e003f */
[----:B---3--:R-:W-:Y:S02]  /*54d0*/  UIMAD.WIDE.U32 UR16, UR17, UR5, URZ ;  /* 0x00000005111072a5 */ /* 0x008fe4000f8e003f */
[----:B------:R-:W-:-:S04]  /*54e0*/  UIADD3 UR7, -UR15, URZ, URZ ;  /* 0x0000003f0f077290 */ /* 0x000fc8000fffe13f */
[----:B------:R-:W-:Y:S02]  /*54f0*/  UIMAD UR7, UR9, UR7, UR10 ;  /* 0x00000007090772a4 */ /* 0x000fe4000f8e020a */
[----:B------:R-:W-:Y:S02]  /*5500*/  UMOV UR11, UR17 ;  /* 0x00000011000b7c82 */ /* 0x000fe40008000000 */
[----:B------:R-:W-:Y:S02]  /*5510*/  UIADD3 UR4, -UR11, URZ, URZ ;  /* 0x0000003f0b047290 */ /* 0x000fe4000fffe13f */
[----:B------:R-:W-:Y:S02]  /*5520*/  UISETP.GT.U32.AND UP2, UPT, UR9, UR7, UPT ;  /* 0x000000070900728c */ /* 0x000fe4000bf44070 */
[----:B------:R-:W-:-:S03]  /*5530*/  UIMAD UR5, UR9, UR4, UR5 ;  /* 0x00000004090572a4 */ /* 0x000fc6000f8e0205 */
[----:B------:R-:W-:Y:S02]  /*5540*/  ULDC UR4, c[0x0][0x2d0] ;  /* 0x0000b40000047ab9 */ /* 0x000fe40000000800 */
[----:B------:R-:W-:Y:S02]  /*5550*/  UISETP.GT.U32.AND UP0, UPT, UR9, UR5, UPT ;  /* 0x000000050900728c */ /* 0x000fe4000bf04070 */
[----:B------:R-:W-:Y:S02]  /*5560*/  ULOP3.LUT UR13, UR13, UR4, URZ, 0x3c, !UPT ;  /* 0x000000040d0d7292 */ /* 0x000fe4000f8e3c3f */
[----:B------:R-:W-:Y:S02]  /*5570*/  @!UP2 UIADD3 UR7, UR7, -UR9, URZ ;  /* 0x800000090707a290 */ /* 0x000fe4000fffe03f */
[----:B------:R-:W-:Y:S02]  /*5580*/  @!UP2 UIADD3 UR15, UR15, 0x1, URZ ;  /* 0x000000010f0fa890 */ /* 0x000fe4000fffe03f */
[----:B------:R-:W-:-:S02]  /*5590*/  UISETP.GE.U32.AND UP4, UPT, UR7, UR9, UPT ;  /* 0x000000090700728c */ /* 0x000fc4000bf86070 */
[----:B------:R-:W-:Y:S02]  /*55a0*/  UISETP.NE.AND UP2, UPT, URZ, UR4, UPT ;  /* 0x000000043f00728c */ /* 0x000fe4000bf45270 */
[----:B------:R-:W-:Y:S02]  /*55b0*/  @!UP0 UIADD3 UR5, UR5, -UR9, URZ ;  /* 0x8000000905058290 */ /* 0x000fe4000fffe03f */
[----:B------:R-:W-:Y:S02]  /*55c0*/  @!UP0 UIADD3 UR11, UR11, 0x1, URZ ;  /* 0x000000010b0b8890 */ /* 0x000fe4000fffe03f */
[----:B------:R-:W-:Y:S02]  /*55d0*/  UISETP.GE.U32.AND UP3, UPT, UR5, UR9, UPT ;  /* 0x000000090500728c */ /* 0x000fe4000bf66070 */
[----:B------:R-:W-:Y:S02]  /*55e0*/  ULOP3.LUT UR5, UR12, UR4, URZ, 0x3c, !UPT ;  /* 0x000000040c057292 */ /* 0x000fe4000f8e3c3f */
[----:B------:R-:W-:-:S02]  /*55f0*/  UISETP.GE.AND UP0, UPT, UR13, URZ, UPT ;  /* 0x0000003f0d00728c */ /* 0x000fc4000bf06270 */
[----:B------:R-:W-:Y:S02]  /*5600*/  UISETP.GE.AND UP1, UPT, UR5, URZ, UPT ;  /* 0x0000003f0500728c */ /* 0x000fe4000bf26270 */
[----:B------:R-:W-:Y:S02]  /*5610*/  @UP4 UIADD3 UR15, UR15, 0x1, URZ ;  /* 0x000000010f0f4890 */ /* 0x000fe4000fffe03f */
[----:B------:R-:W-:Y:S02]  /*5620*/  ULOP3.LUT UR5, URZ, UR4, URZ, 0x33, !UPT ;  /* 0x000000043f057292 */ /* 0x000fe4000f8e333f */
[----:B------:R-:W-:-:S04]  /*5630*/  @UP3 UIADD3 UR11, UR11, 0x1, URZ ;  /* 0x000000010b0b3890 */ /* 0x000fc8000fffe03f */
[----:B------:R-:W-:Y:S02]  /*5640*/  @!UP0 UIADD3 UR11, -UR11, URZ, URZ ;  /* 0x0000003f0b0b8290 */ /* 0x000fe4000fffe13f */
[----:B------:R-:W-:-:S04]  /*5650*/  @!UP1 UIADD3 UR15, -UR15, URZ, URZ ;  /* 0x0000003f0f0f9290 */ /* 0x000fc8000fffe13f */
[----:B------:R-:W-:Y:S02]  /*5660*/  USEL UR15, UR5, UR15, !UP2 ;  /* 0x0000000f050f7287 */ /* 0x000fe4000d000000 */
[----:B------:R-:W-:Y:S02]  /*5670*/  USEL UR5, UR5, UR11, !UP2 ;  /* 0x0000000b05057287 */ /* 0x000fe4000d000000 */
[----:B------:R-:W-:Y:S02]  /*5680*/  UIMAD.WIDE UR10, UR15, 0x4, UR30 ;  /* 0x000000040f0a78a5 */ /* 0x000fe4000f8e021e */
[----:B------:R-:W-:-:S04]  /*5690*/  UIMAD.WIDE UR16, UR5, 0x4, UR30 ;  /* 0x00000004051078a5 */ /* 0x000fc8000f8e021e */
[----:B------:R-:W-:Y:S01]  /*56a0*/  MOV R8, UR10 ;  /* 0x0000000a00087c02 */ /* 0x000fe20008000f00 */
[----:B------:R-:W-:Y:S01]  /*56b0*/  IMAD.U32 R9, RZ, RZ, UR11 ;  /* 0x0000000bff097e24 */ /* 0x000fe2000f8e00ff */
[----:B------:R-:W-:Y:S01]  /*56c0*/  MOV R10, UR16 ;  /* 0x00000010000a7c02 */ /* 0x000fe20008000f00 */
[----:B------:R-:W-:-:S03]  /*56d0*/  IMAD.U32 R11, RZ, RZ, UR17 ;  /* 0x00000011ff0b7e24 */ /* 0x000fc6000f8e00ff */
[----:B------:R-:W2:Y:S04]  /*56e0*/  LDG.E R4, [R8.64] ;  /* 0x0000002008047981 */ /* 0x000ea8000c1e1900 */
[----:B------:R1:W2:Y:S01]  /*56f0*/  LDG.E R3, [R10.64] ;  /* 0x000000200a037981 */ /* 0x0002a2000c1e1900 */
[----:B------:R-:W-:Y:S02]  /*5700*/  UIADD3 UR15, UR15, -UR5, URZ ;  /* 0x800000050f0f7290 */ /* 0x000fe4000fffe03f */
[----:B------:R-:W-:Y:S02]  /*5710*/  UMOV UR9, 0x40 ;  /* 0x0000004000097882 */ /* 0x000fe40000000000 */
[----:B------:R-:W-:-:S03]  /*5720*/  UIMAD UR9, UR15, UR4, -UR9 ;  /* 0x000000040f0972a4 */ /* 0x000fc6000f8e0a09 */
[----:B------:R-:W-:Y:S02]  /*5730*/  ULDC.64 UR4, c[0x0][0x198] ;  /* 0x0000660000047ab9 */ /* 0x000fe40000000a00 */
[----:B------:R-:W-:Y:S02]  /*5740*/  USHF.R.S32.HI UR7, URZ, 0x1f, UR9 ;  /* 0x0000001f3f077899 */ /* 0x000fe40008011409 */
[----:B------:R-:W-:Y:S02]  /*5750*/  UIMAD.WIDE.U32 UR10, UR9, UR4, URZ ;  /* 0x00000004090a72a5 */ /* 0x000fe4000f8e003f */
[----:B------:R-:W-:-:S04]  /*5760*/  UIMAD UR7, UR7, UR4, URZ ;  /* 0x00000004070772a4 */ /* 0x000fc8000f8e023f */
[----:B------:R-:W-:-:S04]  /*5770*/  UIMAD UR5, UR9, UR5, UR7 ;  /* 0x00000005090572a4 */ /* 0x000fc8000f8e0207 */
[----:B------:R-:W-:Y:S01]  /*5780*/  UIADD3 UR5, UR11, UR5, URZ ;  /* 0x000000050b057290 */ /* 0x000fe2000fffe03f */
[----:B-1----:R-:W-:Y:S01]  /*5790*/  MOV R11, UR11 ;  /* 0x0000000b000b7c02 */ /* 0x002fe20008000f00 */
[----:B------:R-:W-:-:S04]  /*57a0*/  IMAD.U32 R10, RZ, RZ, UR10 ;  /* 0x0000000aff0a7e24 */ /* 0x000fc8000f8e00ff */
[----:B------:R-:W-:Y:S01]  /*57b0*/  IMAD.U32 R11, RZ, RZ, UR5 ;  /* 0x00000005ff0b7e24 */ /* 0x000fe2000f8e00ff */
[----:B--2---:R-:W-:-:S04]  /*57c0*/  IADD3 R3, -R4, R3, RZ ;  /* 0x0000000304037210 */ /* 0x004fc80007ffe1ff */
[----:B------:R-:W-:Y:S01]  /*57d0*/  SHF.R.S32.HI R8, RZ, 0x1f, R3 ;  /* 0x0000001fff087819 */ /* 0x000fe20000011403 */
[----:B------:R-:W-:-:S04]  /*57e0*/  IMAD.WIDE.U32 R10, R3, c[0x0][0x180], R10 ;  /* 0x00006000030a7a25 */ /* 0x000fc800078e000a */
[----:B------:R-:W-:Y:S01]  /*57f0*/  IMAD R8, R8, c[0x0][0x180], RZ ;  /* 0x0000600008087a24 */ /* 0x000fe200078e02ff */
[----:B------:R-:W-:-:S03]  /*5800*/  MOV R13, R10 ;  /* 0x0000000a000d7202 */ /* 0x000fc60000000f00 */
[----:B------:R-:W-:-:S05]  /*5810*/  IMAD R8, R3, c[0x0][0x184], R8 ;  /* 0x0000610003087a24 */ /* 0x000fca00078e0208 */
[----:B------:R-:W-:Y:S01]  /*5820*/  IADD3 R8, R11, R8, RZ ;  /* 0x000000080b087210 */ /* 0x000fe20007ffe0ff */
[----:B------:R-:W-:Y:S05]  /*5830*/  BRA `(.L_x_718) ;  /* 0x0000004000007947 */ /* 0x000fea0003800000 */
.L_x_717:
[----:B------:R-:W-:-:S04]  /*5840*/  ULEA UR22, -UR22, URZ, 0x6 ;  /* 0x0000003f16167291 */ /* 0x000fc8000f8e313f */
[----:B------:R-:W-:Y:S02]  /*5850*/  USHF.R.S32.HI UR4, URZ, 0x1f, UR22 ;  /* 0x0000001f3f047899 */ /* 0x000fe40008011416 */
[----:B------:R-:W-:-:S04]  /*5860*/  MOV R13, UR22 ;  /* 0x00000016000d7c02 */ /* 0x000fc80008000f00 */
[----:B------:R-:W-:Y:S02]  /*5870*/  MOV R8, UR4 ;  /* 0x0000000400087c02 */ /* 0x000fe40008000f00 */
.L_x_718:
[----:B------:R-:W-:Y:S01]  /*5880*/  ISETP.GE.AND P6, PT, R240, c[0x0][0x220], PT ;  /* 0x00008800f0007a0c */ /* 0x000fe20003fc6270 */
[----:B------:R-:W-:Y:S01]  /*5890*/  BSSY B0, `(.L_x_719) ;  /* 0x000009b000007945 */ /* 0x000fe20003800000 */
[----:B------:R-:W-:Y:S02]  /*58a0*/  ISETP.GE.AND P5, PT, R237, c[0x0][0x220], PT ;  /* 0x00008800ed007a0c */ /* 0x000fe40003fa6270 */
[----:B------:R-:W-:Y:S02]  /*58b0*/  ISETP.GE.AND P4, PT, R236, c[0x0][0x220], PT ;  /* 0x00008800ec007a0c */ /* 0x000fe40003f86270 */
[----:B------:R-:W-:-:S07]  /*58c0*/  ISETP.GE.AND P3, PT, R235, c[0x0][0x220], PT ;  /* 0x00008800eb007a0c */ /* 0x000fce0003f66270 */
[CC--:B------:R-:W-:Y:S01]  /*58d0*/  @!P6 IADD3 R6, P1, R13.reuse, R166.reuse, RZ ;  /* 0x000000a60d06e210 */ /* 0x0c0fe20007f3e0ff */
[----:B------:R1:W-:Y:S03]  /*58e0*/  @P6 STS.128 [R238+0x8000], RZ ;  /* 0x008000ffee006388 */ /* 0x0003e60000000c00 */
[----:B------:R-:W-:Y:S01]  /*58f0*/  @!P6 LEA R48, P2, R6, c[0x0][0x168], 0x1 ;  /* 0x00005a000630ea11 */ /* 0x000fe200078408ff */
[----:B------:R-:W-:Y:S01]  /*5900*/  @!P6 IMAD.X R3, R8, 0x1, R165, P1 ;  /* 0x000000010803e824 */ /* 0x000fe200008e06a5 */
[----:B------:R-:W-:-:S04]  /*5910*/  @!P5 IADD3 R4, P1, R13, R166, RZ ;  /* 0x000000a60d04d210 */ /* 0x000fc80007f3e0ff */
[----:B------:R-:W-:Y:S01]  /*5920*/  @!P6 LEA.HI.X R49, R6, c[0x0][0x16c], R3, 0x1, P2 ;  /* 0x00005b000631ea11 */ /* 0x000fe200010f0c03 */
[----:B------:R-:W-:Y:S01]  /*5930*/  @!P5 IMAD.X R3, R8, 0x1, R165, P1 ;  /* 0x000000010803d824 */ /* 0x000fe200008e06a5 */
[C---:B------:R-:W-:Y:S02]  /*5940*/  @!P5 LEA R42, P2, R4.reuse, c[0x0][0x168], 0x1 ;  /* 0x00005a00042ada11 */ /* 0x040fe400078408ff */
[CC--:B------:R-:W-:Y:S01]  /*5950*/  @!P4 IADD3 R6, P1, R13.reuse, R166.reuse, RZ ;  /* 0x000000a60d06c210 */ /* 0x0c0fe20007f3e0ff */
[----:B------:R-:W-:Y:S01]  /*5960*/  @!PT LDS RZ, [RZ] ;  /* 0x00000000fffff984 */ /* 0x000fe20000000800 */
[----:B------:R-:W-:Y:S01]  /*5970*/  @!PT LDS RZ, [RZ] ;  /* 0x00000000fffff984 */ /* 0x000fe20000000800 */
[----:B------:R-:W-:Y:S01]  /*5980*/  @!PT LDS RZ, [RZ] ;  /* 0x00000000fffff984 */ /* 0x000fe20000000800 */
[----:B------:R1:W-:Y:S01]  /*5990*/  @!P6 LDGSTS.E.BYPASS.LTC128B.128 [R238+0x8000], [R48.64] ;  /* 0x0800000030eeefae */ /* 0x0003e2000b901d60 */
[----:B------:R-:W-:Y:S02]  /*59a0*/  @!P5 LEA.HI.X R43, R4, c[0x0][0x16c], R3, 0x1, P2 ;  /* 0x00005b00042bda11 */ /* 0x000fe400010f0c03 */
[----:B------:R-:W-:Y:S01]  /*59b0*/  @!P4 LEA R40, P2, R6, c[0x0][0x168], 0x1 ;  /* 0x00005a000628ca11 */ /* 0x000fe200078408ff */
[----:B------:R-:W-:Y:S01]  /*59c0*/  @!P4 IMAD.X R3, R8, 0x1, R165, P1 ;  /* 0x000000010803c824 */ /* 0x000fe200008e06a5 */
[C---:B------:R-:W-:Y:S01]  /*59d0*/  @!P3 IADD3 R4, P1, R13.reuse, R166, RZ ;  /* 0x000000a60d04b210 */ /* 0x040fe20007f3e0ff */
[----:B------:R1:W-:Y:S03]  /*59e0*/  @P5 STS.128 [R238+0xa000], RZ ;  /* 0x00a000ffee005388 */ /* 0x0003e60000000c00 */
[----:B------:R-:W-:Y:S01]  /*59f0*/  @!P4 LEA.HI.X R41, R6, c[0x0][0x16c], R3, 0x1, P2 ;  /* 0x00005b000629ca11 */ /* 0x000fe200010f0c03 */
[----:B------:R-:W-:Y:S01]  /*5a00*/  @!P3 IMAD.X R3, R8, 0x1, R165, P1 ;  /* 0x000000010803b824 */ /* 0x000fe200008e06a5 */
[----:B------:R-:W-:Y:S01]  /*5a10*/  @!P3 LEA R38, P1, R4, c[0x0][0x168], 0x1 ;  /* 0x00005a000426ba11 */ /* 0x000fe200078208ff */
[----:B------:R-:W-:Y:S01]  /*5a20*/  @!PT LDS RZ, [RZ] ;  /* 0x00000000fffff984 */ /* 0x000fe20000000800 */
[----:B------:R-:W-:Y:S01]  /*5a30*/  @!PT LDS RZ, [RZ] ;  /* 0x00000000fffff984 */ /* 0x000fe20000000800 */
[----:B------:R-:W-:Y:S01]  /*5a40*/  @!PT LDS RZ, [RZ] ;  /* 0x00000000fffff984 */ /* 0x000fe20000000800 */
[----:B------:R1:W-:Y:S01]  /*5a50*/  @!P5 LDGSTS.E.BYPASS.LTC128B.128 [R238+0xa000], [R42.64+0x80] ;  /* 0x0a0000802aeedfae */ /* 0x0003e2000b901d60 */
[----:B------:R-:W-:-:S02]  /*5a60*/  IADD3 R11, P2, R13, UR24, RZ ;  /* 0x000000180d0b7c10 */ /* 0x000fc4000ff5e0ff */
[----:B------:R-:W-:Y:S01]  /*5a70*/  @!P3 LEA.HI.X R39, R4, c[0x0][0x16c], R3, 0x1, P1 ;  /* 0x00005b000427ba11 */ /* 0x000fe200008f0c03 */
[----:B------:R1:W-:Y:S01]  /*5a80*/  @P4 STS.128 [R238+0xc000], RZ ;  /* 0x00c000ffee004388 */ /* 0x0003e20000000c00 */
[----:B------:R-:W-:Y:S02]  /*5a90*/  IADD3.X R6, R8, UR23, RZ, P2, !PT ;  /* 0x0000001708067c10 */ /* 0x000fe400097fe4ff */
[CC--:B------:R-:W-:Y:S01]  /*5aa0*/  @!P6 IADD3 R10, P1, R11.reuse, R166.reuse, RZ ;  /* 0x000000a60b0ae210 */ /* 0x0c0fe20007f3e0ff */
[----:B------:R-:W-:Y:S01]  /*5ab0*/  @!PT LDS RZ, [RZ] ;  /* 0x00000000fffff984 */ /* 0x000fe20000000800 */
[----:B------:R-:W-:Y:S01]  /*5ac0*/  @!PT LDS RZ, [RZ] ;  /* 0x00000000fffff984 */ /* 0x000fe20000000800 */
[----:B------:R-:W-:Y:S01]  /*5ad0*/  @!PT LDS RZ, [RZ] ;  /* 0x00000000fffff984 */ /* 0x000fe20000000800 */
[----:B------:R1:W-:Y:S03]  /*5ae0*/  @!P4 LDGSTS.E.BYPASS.LTC128B.128 [R238+0xc000], [R40.64+0x100] ;  /* 0x0c00010028eecfae */ /* 0x0003e6000b901d60 */
[----:B------:R-:W-:Y:S01]  /*5af0*/  @!P6 LEA R46, P2, R10, c[0x0][0x168], 0x1 ;  /* 0x00005a000a2eea11 */ /* 0x000fe200078408ff */
[----:B------:R-:W-:Y:S01]  /*5b00*/  @!P6 IMAD.X R3, R6, 0x1, R165, P1 ;  /* 0x000000010603e824 */ /* 0x000fe200008e06a5 */
[CC--:B------:R-:W-:Y:S01]  /*5b10*/  @!P5 IADD3 R4, P1, R11.reuse, R166.reuse, RZ ;  /* 0x000000a60b04d210 */ /* 0x0c0fe20007f3e0ff */
        /* <DEDUP_REMOVED lines=8> */
[----:B------:R-:W-:-:S02]  /*5ba0*/  @!P4 IADD3 R10, P1, R11, R166, RZ ;  /* 0x000000a60b0ac210 */ /* 0x000fc40007f3e0ff */
[----:B------:R-:W-:Y:S01]  /*5bb0*/  @!P5 LEA.HI.X R37, R4, c[0x0][0x16c], R3, 0x1, P2 ;  /* 0x00005b000425da11 */ /* 0x000fe200010f0c03 */
[----:B------:R1:W-:Y:S01]  /*5bc0*/  @P6 STS.128 [R238+0x8800], RZ ;  /* 0x008800ffee006388 */ /* 0x0003e20000000c00 */
[----:B------:R-:W-:Y:S01]  /*5bd0*/  @!P4 LEA R34, P2, R10, c[0x0][0x168], 0x1 ;  /* 0x00005a000a22ca11 */ /* 0x000fe200078408ff */
[----:B------:R-:W-:Y:S01]  /*5be0*/  @!P4 IMAD.X R3, R6, 0x1, R165, P1 ;  /* 0x000000010603c824 */ /* 0x000fe200008e06a5 */
[C---:B------:R-:W-:Y:S01]  /*5bf0*/  @!P3 IADD3 R4, P1, R11.reuse, R166, RZ ;  /* 0x000000a60b04b210 */ /* 0x040fe20007f3e0ff */
[----:B------:R-:W-:Y:S01]  /*5c00*/  @!PT LDS RZ, [RZ] ;  /* 0x00000000fffff984 */ /* 0x000fe20000000800 */
[----:B------:R-:W-:Y:S01]  /*5c10*/  @!PT LDS RZ, [RZ] ;  /* 0x00000000fffff984 */ /* 0x000fe20000000800 */
[----:B------:R-:W-:Y:S01]  /*5c20*/  @!PT LDS RZ, [RZ] ;  /* 0x00000000fffff984 */ /* 0x000fe20000000800 */
[----:B------:R1:W-:Y:S03]  /*5c30*/  @!P6 LDGSTS.E.BYPASS.LTC128B.128 [R238+0x8800], [R46.64] ;  /* 0x088000002eeeefae */ /* 0x0003e6000b901d60 */
[----:B------:R-:W-:Y:S01]  /*5c40*/  @!P4 LEA.HI.X R35, R10, c[0x0][0x16c], R3, 0x1, P2 ;  /* 0x00005b000a23ca11 */ /* 0x000fe200010f0c03 */
[----:B------:R-:W-:Y:S01]  /*5c50*/  @!P3 IMAD.X R3, R6, 0x1, R165, P1 ;  /* 0x000000010603b824 */ /* 0x000fe200008e06a5 */
[----:B------:R-:W-:Y:S01]  /*5c60*/  @!P3 LEA R32, P1, R4, c[0x0][0x168], 0x1 ;  /* 0x00005a000420ba11 */ /* 0x000fe200078208ff */
[----:B------:R1:W-:Y:S01]  /*5c70*/  @P5 STS.128 [R238+0xa800], RZ ;  /* 0x00a800ffee005388 */ /* 0x0003e20000000c00 */
[----:B------:R-:W-:-:S02]  /*5c80*/  IADD3 R11, P2, R11, UR24, RZ ;  /* 0x000000180b0b7c10 */ /* 0x000fc4000ff5e0ff */
[----:B------:R-:W-:Y:S01]  /*5c90*/  @!P3 LEA.HI.X R33, R4, c[0x0][0x16c], R3, 0x1, P1 ;  /* 0x00005b000421ba11 */ /* 0x000fe200008f0c03 */
[----:B------:R-:W-:Y:S01]  /*5ca0*/  @!PT LDS RZ, [RZ] ;  /* 0x00000000fffff984 */ /* 0x000fe20000000800 */
[----:B------:R-:W-:Y:S01]  /*5cb0*/  @!PT LDS RZ, [RZ] ;  /* 0x00000000fffff984 */ /* 0x000fe20000000800 */
[----:B------:R-:W-:Y:S01]  /*5cc0*/  @!PT LDS RZ, [RZ] ;  /* 0x00000000fffff984 */ /* 0x000fe20000000800 */
[----:B------:R1:W-:Y:S01]  /*5cd0*/  @!P5 LDGSTS.E.BYPASS.LTC128B.128 [R238+0xa800], [R36.64+0x80] ;  /* 0x0a80008024eedfae */ /* 0x0003e2000b901d60 */
[----:B------:R-:W-:Y:S02]  /*5ce0*/  IADD3.X R6, R6, UR23, RZ, P2, !PT ;  /* 0x0000001706067c10 */ /* 0x000fe400097fe4ff */
[CC--:B------:R-:W-:Y:S01]  /*5cf0*/  @!P6 IADD3 R10, P1, R11.reuse, R166.reuse, RZ ;  /* 0x000000a60b0ae210 */ /* 0x0c0fe20007f3e0ff */
[----:B------:R1:W-:Y:S03]  /*5d00*/  @P4 STS.128 [R238+0xc800], RZ ;  /* 0x00c800ffee004388 */ /* 0x0003e60000000c00 */
[----:B------:R-:W-:Y:S01]  /*5d10*/  @!P6 LEA R44, P2, R10, c[0x0][0x168], 0x1 ;  /* 0x00005a000a2cea11 */ /* 0x000fe200078408ff */
[----:B------:R-:W-:Y:S01]  /*5d20*/  @!P6 IMAD.X R3, R6, 0x1, R165, P1 ;  /* 0x000000010603e824 */ /* 0x000fe200008e06a5 */
[CC--:B------:R-:W-:Y:S01]  /*5d30*/  @!P5 IADD3 R4, P1, R11.reuse, R166.reuse, RZ ;  /* 0x000000a60b04d210 */ /* 0x0c0fe20007f3e0ff */
[----:B------:R-:W-:Y:S01]  /*5d40*/  @!PT LDS RZ, [RZ] ;  /* 0x00000000fffff984 */ /* 0x000fe20000000800 */
[----:B------:R-:W-:Y:S01]  /*5d50*/  @!PT LDS RZ, [RZ] ;  /* 0x00000000fffff984 */ /* 0x000fe20000000800 */
[----:B------:R-:W-:Y:S01]  /*5d60*/  @!PT LDS RZ, [RZ] ;  /* 0x00000000fffff984 */ /* 0x000fe20000000800 */
[----:B------:R1:W-:Y:S03]  /*5d70*/  @!P4 LDGSTS.E.BYPASS.LTC128B.128 [R238+0xc800], [R34.64+0x100] ;  /* 0x0c80010022eecfae */ /* 0x0003e6000b901d60 */
[----:B------:R-:W-:Y:S01]  /*5d80*/  @!P6 LEA.HI.X R45, R10, c[0x0][0x16c], R3, 0x1, P2 ;  /* 0x00005b000a2dea11 */ /* 0x000fe200010f0c03 */
[----:B------:R-:W-:Y:S01]  /*5d90*/  @!P5 IMAD.X R3, R6, 0x1, R165, P1 ;  /* 0x000000010603d824 */ /* 0x000fe200008e06a5 */
[----:B------:R-:W-:Y:S01]  /*5da0*/  @!P5 LEA R14, P2, R4, c[0x0][0x168], 0x1 ;  /* 0x00005a00040eda11 */ /* 0x000fe200078408ff */
[----:B------:R1:W-:Y:S01]  /*5db0*/  @P3 STS.128 [R238+0xe800], RZ ;  /* 0x00e800ffee003388 */ /* 0x0003e20000000c00 */
[----:B------:R-:W-:-:S02]  /*5dc0*/  @!P4 IADD3 R9, P1, R11, R166, RZ ;  /* 0x000000a60b09c210 */ /* 0x000fc40007f3e0ff */
[----:B------:R-:W-:Y:S01]  /*5dd0*/  @!P5 LEA.HI.X R15, R4, c[0x0][0x16c], R3, 0x1, P2 ;  /* 0x00005b00040fda11 */ /* 0x000fe200010f0c03 */
[----:B------:R-:W-:Y:S01]  /*5de0*/  @!PT LDS RZ, [RZ] ;  /* 0x00000000fffff984 */ /* 0x000fe20000000800 */
[----:B------:R-:W-:Y:S01]  /*5df0*/  @!PT LDS RZ, [RZ] ;  /* 0x00000000fffff984 */ /* 0x000fe20000000800 */
[----:B------:R-:W-:Y:S01]  /*5e00*/  @!PT LDS RZ, [RZ] ;  /* 0x00000000fffff984 */ /* 0x000fe20000000800 */
[----:B------:R1:W-:Y:S01]  /*5e10*/  @!P3 LDGSTS.E.BYPASS.LTC128B.128 [R238+0xe800], [R32.64+0x180] ;  /* 0x0e80018020eebfae */ /* 0x0003e2000b901d60 */
[----:B------:R-:W-:Y:S01]  /*5e20*/  @!P4 LEA R50, P2, R9, c[0x0][0x168], 0x1 ;  /* 0x00005a000932ca11 */ /* 0x000fe200078408ff */
[C-C-:B------:R-:W-:Y:S01]  /*5e30*/  @!P4 IMAD.X R4, R6.reuse, 0x1, R165.reuse, P1 ;  /* 0x000000010604c824 */ /* 0x140fe200008e06a5 */
[----:B------:R-:W-:Y:S01]  /*5e40*/  @!P3 IADD3 R3, P1, R11, R166, RZ ;  /* 0x000000a60b03b210 */ /* 0x000fe20007f3e0ff */
[----:B------:R1:W-:Y:S03]  /*5e50*/  @P6 STS.128 [R238+0x9000], RZ ;  /* 0x009000ffee006388 */ /* 0x0003e60000000c00 */
[----:B------:R-:W-:Y:S01]  /*5e60*/  @!P4 LEA.HI.X R51, R9, c[0x0][0x16c], R4, 0x1, P2 ;  /* 0x00005b000933ca11 */ /* 0x000fe200010f0c04 */
[----:B------:R-:W-:Y:S01]  /*5e70*/  @!P3 IMAD.X R4, R6, 0x1, R165, P1 ;  /* 0x000000010604b824 */ /* 0x000fe200008e06a5 */
[----:B------:R-:W-:Y:S01]  /*5e80*/  @!P3 LEA R52, P1, R3, c[0x0][0x168], 0x1 ;  /* 0x00005a000334ba11 */ /* 0x000fe200078208ff */
[----:B------:R-:W-:Y:S01]  /*5e90*/  @!PT LDS RZ, [RZ] ;  /* 0x00000000fffff984 */ /* 0x000fe20000000800 */
[----:B------:R-:W-:Y:S01]  /*5ea0*/  @!PT LDS RZ, [RZ] ;  /* 0x00000000fffff984 */ /* 0x000fe20000000800 */
[----:B------:R-:W-:Y:S01]  /*5eb0*/  @!PT LDS RZ, [RZ] ;  /* 0x00000000fffff984 */ /* 0x000fe20000000800 */
[----:B------:R1:W-:Y:S01]  /*5ec0*/  @!P6 LDGSTS.E.BYPASS.LTC128B.128 [R238+0x9000], [R44.64] ;  /* 0x090000002ceeefae */ /* 0x0003e2000b901d60 */
        /* <DEDUP_REMOVED lines=11> */
[-C--:B------:R-:W-:Y:S01]  /*5f80*/  @!P5 IADD3 R9, P1, R11, R166.reuse, RZ ;  /* 0x000000a60b09d210 */ /* 0x080fe20007f3e0ff */
        /* <DEDUP_REMOVED lines=10> */
[----:B------:R1:W-:Y:S02]  /*6030*/  @P3 STS.128 [R238+0xf000], RZ ;  /* 0x00f000ffee003388 */ /* 0x0003e40000000c00 */
[----:B------:R-:W-:Y:S01]  /*6040*/  @!P4 IMAD.X R4, R6, 0x1, R165, P1 ;  /* 0x000000010604c824 */ /* 0x000fe200008e06a5 */
[C---:B------:R-:W-:Y:S01]  /*6050*/  @!P4 LEA R70, P1, R3.reuse, c[0x0][0x168], 0x1 ;  /* 0x00005a000346ca11 */ /* 0x040fe200078208ff */
[----:B------:R-:W-:Y:S01]  /*6060*/  @!PT LDS RZ, [RZ] ;  /* 0x00000000fffff984 */ /* 0x000fe20000000800 */
[----:B------:R-:W-:Y:S01]  /*6070*/  @!PT LDS RZ, [RZ] ;  /* 0x00000000fffff984 */ /* 0x000fe20000000800 */
[----:B------:R-:W-:Y:S01]  /*6080*/  @!PT LDS RZ, [RZ] ;  /* 0x00000000fffff984 */ /* 0x000fe20000000800 */
[----:B------:R1:W-:Y:S03]  /*6090*/  @!P3 LDGSTS.E.BYPASS.LTC128B.128 [R238+0xf000], [R52.64+0x180] ;  /* 0x0f00018034eebfae */ /* 0x0003e6000b901d60 */
[----:B------:R-:W-:Y:S01]  /*60a0*/  @!P4 LEA.HI.X R71, R3, c[0x0][0x16c], R4, 0x1, P1 ;  /* 0x00005b000347ca11 */ /* 0x000fe200008f0c04 */
        /* <DEDUP_REMOVED lines=17> */
[----:B------:R-:W-:-:S05]  /*61c0*/  IADD3 R11, P1, R11, R166, RZ ;  /* 0x000000a60b0b7210 */ /* 0x000fca0007f3e0ff */
[----:B------:R-:W-:Y:S01]  /*61d0*/  IMAD.X R6, R6, 0x1, R165, P1 ;  /* 0x0000000106067824 */ /* 0x000fe200008e06a5 */
[----:B------:R-:W-:-:S04]  /*61e0*/  LEA R10, P1, R11, c[0x0][0x168], 0x1 ;  /* 0x00005a000b0a7a11 */ /* 0x000fc800078208ff */
[----:B------:R-:W-:-:S05]  /*61f0*/  LEA.HI.X R11, R11, c[0x0][0x16c], R6, 0x1, P1 ;  /* 0x00005b000b0b7a11 */ /* 0x000fca00008f0c06 */
[----:B------:R-:W-:Y:S01]  /*6200*/  @!PT LDS RZ, [RZ] ;  /* 0x00000000fffff984 */ /* 0x000fe20000000800 */
[----:B------:R-:W-:Y:S01]  /*6210*/  @!PT LDS RZ, [RZ] ;  /* 0x00000000fffff984 */ /* 0x000fe20000000800 */
[----:B------:R-:W-:Y:S01]  /*6220*/  @!PT LDS RZ, [RZ] ;  /* 0x00000000fffff984 */ /* 0x000fe20000000800 */
[----:B------:R2:W-:Y:S04]  /*6230*/  LDGSTS.E.BYPASS.LTC128B.128 [R238+0xf800], [R10.64+0x180] ;  /* 0x0f8001800aee7fae */ /* 0x0005e8000b901d60 */
.L_x_720:
[----:B------:R-:W-:Y:S05]  /*6240*/  BSYNC B0 ;  /* 0x0000000000007941 */ /* 0x000fea0003800000 */
.L_x_719:
[----:B------:R-:W0:Y:S01]  /*6250*/  LDGDEPBAR ;  /* 0x00000000000079af */ /* 0x000e220000000000 */
[----:B------:R-:W-:-:S04]  /*6260*/  IADD3 R166, P1, R13, R166, RZ ;  /* 0x000000a60da67210 */ /* 0x000fc80007f3e0ff */
[----:B------:R-:W-:Y:S02]  /*6270*/  IADD3.X R165, R8, R165, RZ, P1, !PT ;  /* 0x000000a508a57210 */ /* 0x000fe40000ffe4ff */
.L_x_716:
[----:B------:R-:W-:Y:S01]  /*6280*/  IADD3 R9, R167, UR12, RZ ;  /* 0x0000000ca7097c10 */ /* 0x000fe2000fffe0ff */
[----:B------:R-:W-:-:S03]  /*6290*/  IMAD.SHL.U32 R228, R0, 0x2, RZ ;  /* 0x0000000200e47824 */ /* 0x000fc600078e00ff */
[----:B--2---:R-:W-:Y:S01]  /*62a0*/  IADD3 R11, R9, 0x1, RZ ;  /* 0x00000001090b7810 */ /* 0x004fe20007ffe0ff */
[--C-:B------:R-:W-:Y:S01]  /*62b0*/  IMAD R226, R7, 0x2, R228.reuse ;  /* 0x0000000207e27824 */ /* 0x100fe200078e02e4 */
[----:B------:R-:W-:Y:S01]  /*62c0*/  IADD3 R3, R9, 0x8, RZ ;  /* 0x0000000809037810 */ /* 0x000fe20007ffe0ff */
[----:B------:R-:W-:Y:S01]  /*62d0*/  IMAD R225, R5, 0x2, R228 ;  /* 0x0000000205e17824 */ /* 0x000fe200078e02e4 */
[----:B------:R-:W-:Y:S01]  /*62e0*/  ISETP.GE.AND P2, PT, R11, R200, PT ;  /* 0x000000c80b00720c */ /* 0x000fe20003f46270 */
[----:B------:R-:W-:Y:S01]  /*62f0*/  IMAD R224, R5, 0x2, R226 ;  /* 0x0000000205e07824 */ /* 0x000fe200078e02e2 */
[----:B------:R-:W-:Y:S01]  /*6300*/  ISETP.GE.AND P5, PT, R11, R2, PT ;  /* 0x000000020b00720c */ /* 0x000fe20003fa6270 */
[----:B-1----:R-:W-:Y:S01]  /*6310*/  LDSM.16.MT88.4 R44, [R226+0x10000] ;  /* 0x01000000e22c783b */ /* 0x002fe20000004200 */
[----:B------:R-:W-:Y:S02]  /*6320*/  IADD3 R11, R9, 0x9, RZ ;  /* 0x00000009090b7810 */ /* 0x000fe40007ffe0ff */
[C---:B------:R-:W-:Y:S01]  /*6330*/  ISETP.GE.AND P1, PT, R3.reuse, R200, PT ;  /* 0x000000c80300720c */ /* 0x040fe20003f26270 */
[----:B------:R-:W-:Y:S01]  /*6340*/  LDSM.16.MT88.4 R52, [R225+0x10000] ;  /* 0x01000000e134783b */ /* 0x000fe20000004200 */
[----:B------:R-:W-:-:S02]  /*6350*/  ISETP.GE.AND P3, PT, R3, R2, PT ;  /* 0x000000020300720c */ /* 0x000fc40003f66270 */
[----:B------:R-:W-:Y:S01]  /*6360*/  IADD3 R3, R9, 0x10, RZ ;  /* 0x0000001009037810 */ /* 0x000fe20007ffe0ff */
[----:B------:R-:W-:Y:S01]  /*6370*/  LDSM.16.MT88.4 R68, [R228+0x12000] ;  /* 0x01200000e444783b */ /* 0x000fe20000004200 */
[C---:B------:R-:W-:Y:S02]  /*6380*/  ISETP.GE.AND P6, PT, R11.reuse, R200, PT ;  /* 0x000000c80b00720c */ /* 0x040fe40003fc6270 */
[----:B------:R-:W-:Y:S01]  /*6390*/  ISETP.GE.AND P4, PT, R11, R2, PT ;  /* 0x000000020b00720c */ /* 0x000fe20003f86270 */
[----:B------:R-:W-:Y:S01]  /*63a0*/  LDSM.16.MT88.4 R76, [R226+0x12000] ;  /* 0x01200000e24c783b */ /* 0x000fe20000004200 */
[----:B------:R-:W-:Y:S02]  /*63b0*/  IADD3 R11, R9, 0x11, RZ ;  /* 0x00000011090b7810 */ /* 0x000fe40007ffe0ff */
[----:B------:R-:W-:Y:S01]  /*63c0*/  FSEL R24, R24, -INF , !P1 ;  /* 0xff80000018187808 */ /* 0x000fe20004800000 */
[----:B------:R-:W-:Y:S01]  /*63d0*/  LDSM.16.MT88.4 R84, [R225+0x12000] ;  /* 0x01200000e154783b */ /* 0x000fe20000004200 */
[----:B------:R-:W-:-:S02]  /*63e0*/  FSEL R26, R26, -INF , !P3 ;  /* 0xff8000001a1a7808 */ /* 0x000fc40005800000 */
[C---:B------:R-:W-:Y:S01]  /*63f0*/  ISETP.GE.AND P1, PT, R3.reuse, R200, PT ;  /* 0x000000c80300720c */ /* 0x040fe20003f26270 */
[----:B------:R-:W-:Y:S01]  /*6400*/  LDSM.16.MT88.4 R92, [R224+0x12000] ;  /* 0x01200000e05c783b */ /* 0x000fe20000004200 */
[----:B------:R-:W-:Y:S02]  /*6410*/  ISETP.GE.AND P3, PT, R3, R2, PT ;  /* 0x000000020300720c */ /* 0x000fe40003f66270 */
[----:B------:R-:W-:Y:S01]  /*6420*/  FSEL R10, R25, -INF , !P6 ;  /* 0xff800000190a7808 */ /* 0x000fe20007000000 */
[----:B------:R-:W-:Y:S01]  /*6430*/  LDSM.16.MT88.4 R100, [R228+0x14000] ;  /* 0x01400000e464783b */ /* 0x000fe20000004200 */
[----:B------:R-:W-:Y:S02]  /*6440*/  IADD3 R3, R9, 0x18, RZ ;  /* 0x0000001809037810 */ /* 0x000fe40007ffe0ff */
[----:B------:R-:W-:Y:S01]  /*6450*/  ISETP.GE.AND P6, PT, R11, R200, PT ;  /* 0x000000c80b00720c */ /* 0x000fe20003fc6270 */
[----:B------:R-:W-:Y:S01]  /*6460*/  LDSM.16.MT88.4 R108, [R226+0x14000] ;  /* 0x01400000e26c783b */ /* 0x000fe20000004200 */
[----:B------:R-:W-:-:S02]  /*6470*/  FSEL R6, R27, -INF , !P4 ;  /* 0xff8000001b067808 */ /* 0x000fc40006000000 */
[----:B------:R-:W-:Y:S01]  /*6480*/  FSEL R20, R20, -INF , !P1 ;  /* 0xff80000014147808 */ /* 0x000fe20004800000 */
[----:B------:R-:W-:Y:S01]  /*6490*/  LDSM.16.MT88.4 R116, [R225+0x14000] ;  /* 0x01400000e174783b */ /* 0x000fe20000004200 */
[----:B------:R-:W-:Y:S02]  /*64a0*/  FSEL R22, R22, -INF , !P3 ;  /* 0xff80000016167808 */ /* 0x000fe40005800000 */
[----:B------:R-:W-:Y:S01]  /*64b0*/  ISETP.GE.AND P4, PT, R11, R2, PT ;  /* 0x000000020b00720c */ /* 0x000fe20003f86270 */
[----:B------:R-:W-:Y:S01]  /*64c0*/  LDSM.16.MT88.4 R124, [R224+0x14000] ;  /* 0x01400000e07c783b */ /* 0x000fe20000004200 */
[C---:B------:R-:W-:Y:S02]  /*64d0*/  ISETP.GE.AND P1, PT, R3.reuse, R200, PT ;  /* 0x000000c80300720c */ /* 0x040fe40003f26270 */
[----:B------:R-:W-:Y:S01]  /*64e0*/  ISETP.GE.AND P3, PT, R3, R2, PT ;  /* 0x000000020300720c */ /* 0x000fe20003f66270 */
[----:B------:R-:W-:Y:S01]  /*64f0*/  LDSM.16.MT88.4 R132, [R228+0x16000] ;  /* 0x01600000e484783b */ /* 0x000fe20000004200 */
[----:B------:R-:W-:-:S02]  /*6500*/  IADD3 R3, R9, 0x19, RZ ;  /* 0x0000001909037810 */ /* 0x000fc40007ffe0ff */
[----:B------:R-:W-:Y:S01]  /*6510*/  FSEL R4, R21, -INF , !P6 ;  /* 0xff80000015047808 */ /* 0x000fe20007000000 */
[----:B------:R-:W-:Y:S01]  /*6520*/  LDSM.16.MT88.4 R156, [R226+0x16000] ;  /* 0x01600000e29c783b */ /* 0x000fe20000004200 */
[-C--:B------:R-:W-:Y:S02]  /*6530*/  ISETP.GE.AND P6, PT, R9, R200.reuse, PT ;  /* 0x000000c80900720c */ /* 0x080fe40003fc6270 */
[----:B------:R-:W-:Y:S01]  /*6540*/  FSEL R14, R23, -INF , !P4 ;  /* 0xff800000170e7808 */ /* 0x000fe20006000000 */
[----:B------:R-:W-:Y:S01]  /*6550*/  LDSM.16.MT88.4 R144, [R225+0x16000] ;  /* 0x01600000e190783b */ /* 0x000fe20000004200 */
[----:B------:R-:W-:Y:S02]  /*6560*/  FSEL R36, R29, -INF , !P2 ;  /* 0xff8000001d247808 */ /* 0x000fe40005000000 */
[C---:B------:R-:W-:Y:S02]  /*6570*/  ISETP.GE.AND P2, PT, R3.reuse, R200, PT ;  /* 0x000000c80300720c */ /* 0x040fe40003f46270 */
[----:B------:R-:W-:-:S02]  /*6580*/  ISETP.GE.AND P4, PT, R3, R2, PT ;  /* 0x000000020300720c */ /* 0x000fc40003f86270 */
[----:B------:R-:W-:Y:S02]  /*6590*/  IADD3 R13, R9, 0x20, RZ ;  /* 0x00000020090d7810 */ /* 0x000fe40007ffe0ff */
[----:B------:R-:W-:Y:S02]  /*65a0*/  FSEL R3, R28, -INF , !P6 ;  /* 0xff8000001c037808 */ /* 0x000fe40007000000 */
[----:B------:R-:W-:Y:S02]  /*65b0*/  FSEL R16, R16, -INF , !P1 ;  /* 0xff80000010107808 */ /* 0x000fe40004800000 */
[----:B------:R-:W-:Y:S02]  /*65c0*/  FSEL R18, R18, -INF , !P3 ;  /* 0xff80000012127808 */ /* 0x000fe40005800000 */
[C---:B------:R-:W-:Y:S02]  /*65d0*/  ISETP.GE.AND P1, PT, R13.reuse, R200, PT ;  /* 0x000000c80d00720c */ /* 0x040fe40003f26270 */
[----:B------:R-:W-:-:S02]  /*65e0*/  ISETP.GE.AND P3, PT, R13, R2, PT ;  /* 0x000000020d00720c */ /* 0x000fc40003f66270 */
[----:B------:R-:W-:Y:S02]  /*65f0*/  FMNMX.FTZ R13, R3, R36, !PT ;  /* 0x00000024030d7209 */ /* 0x000fe40007810000 */
[----:B------:R-:W-:Y:S02]  /*6600*/  FSEL R12, R19, -INF , !P4 ;  /* 0xff800000130c7808 */ /* 0x000fe40006000000 */
[----:B------:R-:W-:Y:S02]  /*6610*/  FMNMX.FTZ R13, R24, R13, !PT ;  /* 0x0000000d180d7209 */ /* 0x000fe40007810000 */
[----:B------:R-:W-:Y:S02]  /*6620*/  ISETP.GE.AND P4, PT, R9, R2, PT ;  /* 0x000000020900720c */ /* 0x000fe40003f86270 */
[----:B------:R-:W-:Y:S02]  /*6630*/  FMNMX.FTZ R19, R10, R13, !PT ;  /* 0x0000000d0a137209 */ /* 0x000fe40007810000 */
[----:B------:R-:W-:-:S02]  /*6640*/  FSEL R28, R31, -INF , !P5 ;  /* 0xff8000001f1c7808 */ /* 0x000fc40006800000 */
[----:B------:R-:W-:Y:S02]  /*6650*/  FMNMX.FTZ R19, R20, R19, !PT ;  /* 0x0000001314137209 */ /* 0x000fe40007810000 */
[----:B------:R-:W-:Y:S02]  /*6660*/  FSEL R30, R30, -INF , !P4 ;  /* 0xff8000001e1e7808 */ /* 0x000fe40006000000 */
[----:B------:R-:W-:Y:S02]  /*6670*/  FSEL R8, R17, -INF , !P2 ;  /* 0xff80000011087808 */ /* 0x000fe40005000000 */
[----:B------:R-:W-:Y:S02]  /*6680*/  FMNMX.FTZ R19, R4, R19, !PT ;  /* 0x0000001304137209 */ /* 0x000fe40007810000 */
[----:B------:R-:W-:Y:S02]  /*6690*/  FMNMX.FTZ R17, R30, R28, !PT ;  /* 0x0000001c1e117209 */ /* 0x000fe40007810000 */
[----:B------:R-:W-:-:S02]  /*66a0*/  IADD3 R11, R9, 0x21, RZ ;  /* 0x00000021090b7810 */ /* 0x000fc40007ffe0ff */
[----:B------:R-:W-:Y:S02]  /*66b0*/  FMNMX.FTZ R19, R16, R19, !PT ;  /* 0x0000001310137209 */ /* 0x000fe40007810000 */
[----:B------:R-:W-:Y:S02]  /*66c0*/  FMNMX.FTZ R17, R26, R17, !PT ;  /* 0x000000111a117209 */ /* 0x000fe40007810000 */
[C---:B------:R-:W-:Y:S02]  /*66d0*/  ISETP.GE.AND P6, PT, R11.reuse, R200, PT ;  /* 0x000000c80b00720c */ /* 0x040fe40003fc6270 */
[----:B------:R-:W-:Y:S02]  /*66e0*/  ISETP.GE.AND P2, PT, R11, R2, PT ;  /* 0x000000020b00720c */ /* 0x000fe40003f46270 */
[----:B------:R-:W-:Y:S02]  /*66f0*/  IADD3 R11, R9, 0x28, RZ ;  /* 0x00000028090b7810 */ /* 0x000fe40007ffe0ff */
[----:B------:R-:W-:-:S02]  /*6700*/  FSEL R186, R64, -INF , !P1 ;  /* 0xff80000040ba7808 */ /* 0x000fc40004800000 */
        /* <DEDUP_REMOVED lines=8> */
[----:B------:R-:W-:Y:S02]  /*6790*/  FSEL R244, R66, -INF , !P3 ;  /* 0xff80000042f47808 */ /* 0x000fe40005800000 */
[----:B------:R-:W-:Y:S02]  /*67a0*/  ISETP.GE.AND P3, PT, R11, R200, PT ;  /* 0x000000c80b00720c */ /* 0x000fe40003f66270 */
[----:B------:R-:W-:Y:S02]  /*67b0*/  IADD3 R15, R9, 0x30, RZ ;  /* 0x00000030090f7810 */ /* 0x000fe40007ffe0ff */
[----:B------:R-:W-:-:S02]  /*67c0*/  FSEL R188, R60, -INF , !P5 ;  /* 0xff8000003cbc7808 */ /* 0x000fc40006800000 */
[----:B------:R-:W-:Y:S02]  /*67d0*/  FMNMX.FTZ R19, R250, R19, !PT ;  /* 0x00000013fa137209 */ /* 0x000fe40007810000 */
[----:B------:R-:W-:Y:S02]  /*67e0*/  FMNMX.FTZ R17, R14, R17, !PT ;  /* 0x000000110e117209 */ /* 0x000fe40007810000 */
[----:B------:R-:W-:Y:S02]  /*67f0*/  FSEL R194, R67, -INF , !P2 ;  /* 0xff80000043c27808 */ /* 0x000fe40005000000 */
[----:B------:R-:W-:Y:S02]  /*6800*/  IADD3 R13, R9, 0x31, RZ ;  /* 0x00000031090d7810 */ /* 0x000fe40007ffe0ff */
[----:B------:R-:W-:Y:S02]  /*6810*/  ISETP.GE.AND P2, PT, R15, R200, PT ;  /* 0x000000c80f00720c */ /* 0x000fe40003f46270 */
[----:B------:R-:W-:-:S02]  /*6820*/  FSEL R246, R61, -INF , !P3 ;  /* 0xff8000003df67808 */ /* 0x000fc40005800000 */
[----:B------:R-:W-:Y:S02]  /*6830*/  FMNMX.FTZ R19, R188, R19, !PT ;  /* 0x00000013bc137209 */ /* 0x000fe40007810000 */
[----:B------:R-:W-:Y:S02]  /*6840*/  FMNMX.FTZ R17, R18, R17, !PT ;  /* 0x0000001112117209 */ /* 0x000fe40007810000 */
[----:B------:R-:W-:Y:S02]  /*6850*/  ISETP.GE.AND P4, PT, R11, R2, PT ;  /* 0x000000020b00720c */ /* 0x000fe40003f86270 */
[----:B------:R-:W-:Y:S02]  /*6860*/  IADD3 R11, R9, 0x38, RZ ;  /* 0x00000038090b7810 */ /* 0x000fe40007ffe0ff */
[----:B------:R-:W-:Y:S02]  /*6870*/  ISETP.GE.AND P3, PT, R13, R200, PT ;  /* 0x000000c80d00720c */ /* 0x000fe40003f66270 */
[----:B------:R-:W-:-:S02]  /*6880*/  FSEL R206, R56, -INF , !P2 ;  /* 0xff80000038ce7808 */ /* 0x000fc40005000000 */
[----:B------:R-:W-:Y:S02]  /*6890*/  FMNMX.FTZ R19, R246, R19, !PT ;  /* 0x00000013f6137209 */ /* 0x000fe40007810000 */
[----:B------:R-:W-:Y:S02]  /*68a0*/  FMNMX.FTZ R17, R12, R17, !PT ;  /* 0x000000110c117209 */ /* 0x000fe40007810000 */
[----:B------:R-:W-:Y:S02]  /*68b0*/  IADD3 R9, R9, 0x39, RZ ;  /* 0x0000003909097810 */ /* 0x000fe40007ffe0ff */
[----:B------:R-:W-:Y:S02]  /*68c0*/  ISETP.GE.AND P2, PT, R11, R200, PT ;  /* 0x000000c80b00720c */ /* 0x000fe40003f46270 */
[----:B------:R-:W-:Y:S02]  /*68d0*/  FSEL R204, R57, -INF , !P3 ;  /* 0xff80000039cc7808 */ /* 0x000fe40005800000 */
[----:B------:R-:W-:-:S02]  /*68e0*/  FMNMX.FTZ R19, R206, R19, !PT ;  /* 0x00000013ce137209 */ /* 0x000fc40007810000 */
[----:B------:R-:W-:Y:S02]  /*68f0*/  FMNMX.FTZ R17, R244, R17, !PT ;  /* 0x00000011f4117209 */ /* 0x000fe40007810000 */
[----:B------:R-:W-:Y:S02]  /*6900*/  ISETP.GE.AND P3, PT, R9, R200, PT ;  /* 0x000000c80900720c */ /* 0x000fe40003f66270 */
[----:B------:R-:W-:Y:S02]  /*6910*/  FSEL R202, R72, -INF , !P2 ;  /* 0xff80000048ca7808 */ /* 0x000fe40005000000 */
[----:B------:R-:W-:Y:S02]  /*6920*/  FMNMX.FTZ R19, R204, R19, !PT ;  /* 0x00000013cc137209 */ /* 0x000fe40007810000 */
[----:B------:R-:W-:Y:S02]  /*6930*/  FSEL R242, R62, -INF , !P1 ;  /* 0xff8000003ef27808 */ /* 0x000fe40004800000 */
[----:B------:R-:W-:-:S02]  /*6940*/  FMNMX.FTZ R17, R194, R17, !PT ;  /* 0x00000011c2117209 */ /* 0x000fc40007810000 */
[----:B------:R-:W-:Y:S02]  /*6950*/  FSEL R34, R73, -INF , !P3 ;  /* 0xff80000049227808 */ /* 0x000fe40005800000 */
[----:B------:R-:W-:Y:S02]  /*6960*/  FMNMX.FTZ R19, R202, R19, !PT ;  /* 0x00000013ca137209 */ /* 0x000fe40007810000 */
[----:B------:R-:W-:Y:S02]  /*6970*/  ISETP.GE.AND P1, PT, R15, R2, PT ;  /* 0x000000020f00720c */ /* 0x000fe40003f26270 */
[----:B------:R-:W-:Y:S02]  /*6980*/  FSEL R198, R63, -INF , !P4 ;  /* 0xff8000003fc67808 */ /* 0x000fe40006000000 */
[----:B------:R-:W-:Y:S01]  /*6990*/  FMNMX.FTZ R17, R242, R17, !PT ;  /* 0x00000011f2117209 */ /* 0x000fe20007810000 */
[----:B------:R-:W-:Y:S01]  /*69a0*/  LDSM.16.MT88.4 R60, [R224+0x10000] ;  /* 0x01000000e03c783b */ /* 0x000fe20000004200 */
[----:B------:R-:W-:-:S02]  /*69b0*/  FMNMX.FTZ R15, R34, R19, !PT ;  /* 0x00000013220f7209 */ /* 0x000fc40007810000 */
[-C--:B------:R-:W-:Y:S02]  /*69c0*/  ISETP.GE.AND P2, PT, R13, R2.reuse, PT ;  /* 0x000000020d00720c */ /* 0x080fe40003f46270 */
[----:B------:R-:W-:Y:S01]  /*69d0*/  FSEL R32, R58, -INF , !P1 ;  /* 0xff8000003a207808 */ /* 0x000fe20004800000 */
[----:B------:R-:W1:Y:S01]  /*69e0*/  SHFL.BFLY PT, R38, R15, 0x2, 0x1f ;  /* 0x0c401f000f267f89 */ /* 0x000e6200000e0000 */
[----:B------:R-:W-:Y:S02]  /*69f0*/  FMNMX.FTZ R17, R198, R17, !PT ;  /* 0x00000011c6117209 */ /* 0x000fe40007810000 */
[----:B------:R-:W-:Y:S02]  /*6a00*/  ISETP.GE.AND P1, PT, R11, R2, PT ;  /* 0x000000020b00720c */ /* 0x000fe40003f26270 */
[----:B------:R-:W-:Y:S02]  /*6a10*/  FSEL R196, R59, -INF , !P2 ;  /* 0xff8000003bc47808 */ /* 0x000fe40005000000 */
[----:B------:R-:W-:-:S02]  /*6a20*/  FMNMX.FTZ R17, R32, R17, !PT ;  /* 0x0000001120117209 */ /* 0x000fc40007810000 */
[----:B------:R-:W-:Y:S02]  /*6a30*/  ISETP.GE.AND P2, PT, R9, R2, PT ;  /* 0x000000020900720c */ /* 0x000fe40003f46270 */
[----:B------:R-:W-:Y:S02]  /*6a40*/  FSEL R192, R74, -INF , !P1 ;  /* 0xff8000004ac07808 */ /* 0x000fe40004800000 */
[----:B------:R-:W-:Y:S02]  /*6a50*/  FMNMX.FTZ R17, R196, R17, !PT ;  /* 0x00000011c4117209 */ /* 0x000fe40007810000 */
[----:B------:R-:W-:Y:S02]  /*6a60*/  FSEL R190, R75, -INF , !P2 ;  /* 0xff8000004bbe7808 */ /* 0x000fe40005000000 */
[----:B------:R-:W-:-:S04]  /*6a70*/  FMNMX.FTZ R17, R192, R17, !PT ;  /* 0x00000011c0117209 */ /* 0x000fc80007810000 */
[----:B------:R-:W-:Y:S02]  /*6a80*/  FMNMX.FTZ R40, R190, R17, !PT ;  /* 0x00000011be287209 */ /* 0x000fe40007810000 */
[----:B-1----:R-:W-:-:S03]  /*6a90*/  FMNMX.FTZ R15, R15, R38, !PT ;  /* 0x000000260f0f7209 */ /* 0x002fc60007810000 */
[----:B------:R-:W1:Y:S04]  /*6aa0*/  SHFL.BFLY PT, R9, R40, 0x2, 0x1f ;  /* 0x0c401f0028097f89 */ /* 0x000e6800000e0000 */
[----:B------:R-:W2:Y:S01]  /*6ab0*/  SHFL.BFLY PT, R164, R15, 0x1, 0x1f ;  /* 0x0c201f000fa47f89 */ /* 0x000ea200000e0000 */
[----:B-1----:R-:W-:Y:S02]  /*6ac0*/  FMNMX.FTZ R38, R40, R9, !PT ;  /* 0x0000000928267209 */ /* 0x002fe40007810000 */
[----:B--2---:R-:W-:-:S03]  /*6ad0*/  FMNMX.FTZ R164, R15, R164, !PT ;  /* 0x000000a40fa47209 */ /* 0x004fc60007810000 */
[----:B------:R-:W1:Y:S01]  /*6ae0*/  SHFL.BFLY PT, R9, R38, 0x1, 0x1f ;  /* 0x0c201f0026097f89 */ /* 0x000e6200000e0000 */
[C---:B------:R-:W-:Y:S01]  /*6af0*/  FSETP.NEU.FTZ.AND P1, PT, R164.reuse, -INF , PT ;  /* 0xff800000a400780b */ /* 0x040fe20003f3d000 */
[----:B------:R-:W-:-:S05]  /*6b00*/  FMUL.FTZ R33, R164, c[0x0][0x23c] ;  /* 0x00008f00a4217a20 */ /* 0x000fca0000410000 */
[----:B------:R-:W-:-:S05]  /*6b10*/  FSEL R33, R33, RZ, P1 ;  /* 0x000000ff21217208 */ /* 0x000fca0000800000 */
[--C-:B------:R-:W-:Y:S02]  /*6b20*/  FFMA.FTZ R185, R3, c[0x0][0x23c], -R33.reuse ;  /* 0x00008f0003b97a23 */ /* 0x100fe40000010821 */
[--C-:B------:R-:W-:Y:S02]  /*6b30*/  FFMA.FTZ R184, R36, c[0x0][0x23c], -R33.reuse ;  /* 0x00008f0024b87a23 */ /* 0x100fe40000010821 */
[--C-:B------:R-:W-:Y:S02]  /*6b40*/  FFMA.FTZ R181, R24, c[0x0][0x23c], -R33.reuse ;  /* 0x00008f0018b57a23 */ /* 0x100fe40000010821 */
[--C-:B------:R-:W-:Y:S01]  /*6b50*/  FFMA.FTZ R180, R10, c[0x0][0x23c], -R33.reuse ;  /* 0x00008f000ab47a23 */ /* 0x100fe20000010821 */
[----:B------:R-:W-:Y:S01]  /*6b60*/  MUFU.EX2 R185, R185 ;  /* 0x000000b900b97308 */ /* 0x000fe20000000800 */
[--C-:B------:R-:W-:Y:S01]  /*6b70*/  FFMA.FTZ R177, R4, c[0x0][0x23c], -R33.reuse ;  /* 0x00008f0004b17a23 */ /* 0x100fe20000010821 */
[----:B-1----:R-:W-:Y:S01]  /*6b80*/  FMNMX.FTZ R3, R38, R9, !PT ;  /* 0x0000000926037209 */ /* 0x002fe20007810000 */
[--C-:B------:R-:W-:Y:S01]  /*6b90*/  FFMA.FTZ R173, R8, c[0x0][0x23c], -R33.reuse ;  /* 0x00008f0008ad7a23 */ /* 0x100fe20000010821 */
[----:B------:R-:W1:Y:S01]  /*6ba0*/  LDSM.16.MT88.4 R36, [R228+0x10000] ;  /* 0x01000000e424783b */ /* 0x000e620000004200 */
[--C-:B------:R-:W-:Y:S01]  /*6bb0*/  FFMA.FTZ R178, R20, c[0x0][0x23c], -R33.reuse ;  /* 0x00008f0014b27a23 */ /* 0x100fe20000010821 */
[C---:B------:R-:W-:Y:S01]  /*6bc0*/  FSETP.NEU.FTZ.AND P1, PT, R3.reuse, -INF , PT ;  /* 0xff8000000300780b */ /* 0x040fe20003f3d000 */
[----:B------:R-:W-:Y:S01]  /*6bd0*/  FMUL.FTZ R189, R3, c[0x0][0x23c] ;  /* 0x00008f0003bd7a20 */ /* 0x000fe20000410000 */
[----:B------:R-:W2:Y:S01]  /*6be0*/  MUFU.EX2 R184, R184 ;  /* 0x000000b800b87308 */ /* 0x000ea20000000800 */
[----:B------:R-:W-:Y:S01]  /*6bf0*/  LDSM.16.MT88.4 R8, [R228+0x10800] ;  /* 0x01080000e408783b */ /* 0x000fe20000004200 */
[----:B------:R-:W-:-:S02]  /*6c00*/  FFMA.FTZ R174, R16, c[0x0][0x23c], -R33 ;  /* 0x00008f0010ae7a23 */ /* 0x000fc40000010821 */
[----:B------:R-:W-:Y:S01]  /*6c10*/  FSEL R189, R189, RZ, P1 ;  /* 0x000000ffbdbd7208 */ /* 0x000fe20000800000 */
[--C-:B------:R-:W-:Y:S02]  /*6c20*/  FFMA.FTZ R186, R186, c[0x0][0x23c], -R33.reuse ;  /* 0x00008f00baba7a23 */ /* 0x100fe40000010821 */
[----:B------:R-:W-:Y:S01]  /*6c30*/  FFMA.FTZ R187, R250, c[0x0][0x23c], -R33 ;  /* 0x00008f00fabb7a23 */ /* 0x000fe20000010821 */
[----:B------:R-:W-:Y:S01]  /*6c40*/  MUFU.EX2 R181, R181 ;  /* 0x000000b500b57308 */ /* 0x000fe20000000800 */
[--C-:B------:R-:W-:Y:S02]  /*6c50*/  FFMA.FTZ R179, R30, c[0x0][0x23c], -R189.reuse ;  /* 0x00008f001eb37a23 */ /* 0x100fe400000108bd */
[--C-:B------:R-:W-:Y:S02]  /*6c60*/  FFMA.FTZ R182, R28, c[0x0][0x23c], -R189.reuse ;  /* 0x00008f001cb67a23 */ /* 0x100fe400000108bd */
[--C-:B------:R-:W-:Y:S01]  /*6c70*/  FFMA.FTZ R183, R26, c[0x0][0x23c], -R189.reuse ;  /* 0x00008f001ab77a23 */ /* 0x100fe200000108bd */
[----:B------:R-:W-:Y:S01]  /*6c80*/  LDSM.16.MT88.4 R28, [R226+0x10800] ;  /* 0x01080000e21c783b */ /* 0x000fe20000004200 */
[--C-:B------:R-:W-:Y:S01]  /*6c90*/  FFMA.FTZ R176, R6, c[0x0][0x23c], -R189.reuse ;  /* 0x00008f0006b07a23 */ /* 0x100fe200000108bd */
[----:B------:R-:W3:Y:S01]  /*6ca0*/  MUFU.EX2 R180, R180 ;  /* 0x000000b400b47308 */ /* 0x000ee20000000800 */
[----:B--2---:R-:W-:Y:S01]  /*6cb0*/  F2FP.BF16.PACK_AB R148, R184, R185 ;  /* 0x000000b9b894723e */ /* 0x004fe200000010ff */
[----:B------:R-:W2:Y:S01]  /*6cc0*/  LDSM.16.MT88.4 R4, [R224+0x16000] ;  /* 0x01600000e004783b */ /* 0x000ea20000004200 */
[----:B------:R-:W-:-:S02]  /*6cd0*/  FFMA.FTZ R175, R22, c[0x0][0x23c], -R189 ;  /* 0x00008f0016af7a23 */ /* 0x000fc400000108bd */
[--C-:B------:R-:W-:Y:S01]  /*6ce0*/  FFMA.FTZ R172, R14, c[0x0][0x23c], -R189.reuse ;  /* 0x00008f000eac7a23 */ /* 0x100fe200000108bd */
[----:B------:R-:W-:Y:S01]  /*6cf0*/  LDSM.16.MT88.4 R24, [R225+0x10800] ;  /* 0x01080000e118783b */ /* 0x000fe20000004200 */
[--C-:B------:R-:W-:Y:S01]  /*6d00*/  FFMA.FTZ R169, R18, c[0x0][0x23c], -R189.reuse ;  /* 0x00008f0012a97a23 */ /* 0x100fe200000108bd */
[----:B------:R-:W-:Y:S01]  /*6d10*/  MUFU.EX2 R179, R179 ;  /* 0x000000b300b37308 */ /* 0x000fe20000000800 */
[----:B------:R-:W-:Y:S01]  /*6d20*/  FFMA.FTZ R0, R12, c[0x0][0x23c], -R189 ;  /* 0x00008f000c007a23 */ /* 0x000fe200000108bd */
[----:B------:R-:W4:Y:S01]  /*6d30*/  LDSM.16.MT88.4 R16, [R224+0x10800] ;  /* 0x01080000e010783b */ /* 0x000f220000004200 */
[--C-:B------:R-:W-:Y:S02]  /*6d40*/  FFMA.FTZ R188, R188, c[0x0][0x23c], -R33.reuse ;  /* 0x00008f00bcbc7a23 */ /* 0x100fe40000010821 */
[----:B------:R-:W-:Y:S01]  /*6d50*/  FFMA.FTZ R191, R246, c[0x0][0x23c], -R33 ;  /* 0x00008f00f6bf7a23 */ /* 0x000fe20000010821 */
[----:B------:R-:W5:Y:S01]  /*6d60*/  LDSM.16.MT88.4 R12, [R228+0x12800] ;  /* 0x01280000e40c783b */ /* 0x000f620000004200 */
[--C-:B------:R-:W-:Y:S01]  /*6d70*/  FFMA.FTZ R193, R244, c[0x0][0x23c], -R189.reuse ;  /* 0x00008f00f4c17a23 */ /* 0x100fe200000108bd */
[----:B------:R-:W1:Y:S01]  /*6d80*/  MUFU.EX2 R182, R182 ;  /* 0x000000b600b67308 */ /* 0x000e620000000800 */
[----:B---3--:R-:W-:Y:S01]  /*6d90*/  F2FP.BF16.PACK_AB R150, R180, R181 ;  /* 0x000000b5b496723e */ /* 0x008fe200000010ff */
[----:B------:R-:W-:Y:S01]  /*6da0*/  LDSM.16.MT88.4 R20, [R226+0x12800] ;  /* 0x01280000e214783b */ /* 0x000fe20000004200 */
[--C-:B------:R-:W-:Y:S01]  /*6db0*/  FFMA.FTZ R194, R194, c[0x0][0x23c], -R189.reuse ;  /* 0x00008f00c2c27a23 */ /* 0x100fe200000108bd */
[----:B------:R-:W-:Y:S01]  /*6dc0*/  LEA R244, P1, R166, c[0x0][0x168], 0x1 ;  /* 0x00005a00a6f47a11 */ /* 0x000fe200078208ff */
[----:B------:R-:W-:-:S02]  /*6dd0*/  FFMA.FTZ R195, R242, c[0x0][0x23c], -R189 ;  /* 0x00008f00f2c37a23 */ /* 0x000fc400000108bd */
[----:B------:R-:W-:Y:S01]  /*6de0*/  FFMA.FTZ R198, R198, c[0x0][0x23c], -R189 ;  /* 0x00008f00c6c67a23 */ /* 0x000fe200000108bd */
[----:B------:R-:W-:Y:S01]  /*6df0*/  MUFU.EX2 R183, R183 ;  /* 0x000000b700b77308 */ /* 0x000fe20000000800 */
[----:B------:R-:W-:Y:S01]  /*6e00*/  FFMA.FTZ R199, R202, c[0x0][0x23c], -R33 ;  /* 0x00008f00cac77a23 */ /* 0x000fe20000010821 */
[----:B------:R-:W-:Y:S01]  /*6e10*/  LEA.HI.X R243, R166, c[0x0][0x16c], R165, 0x1, P1 ;  /* 0x00005b00a6f37a11 */ /* 0x000fe200008f0ca5 */
[--C-:B------:R-:W-:Y:S02]  /*6e20*/  FFMA.FTZ R197, R206, c[0x0][0x23c], -R33.reuse ;  /* 0x00008f00cec57a23 */ /* 0x100fe40000010821 */
[--C-:B------:R-:W-:Y:S02]  /*6e30*/  FFMA.FTZ R204, R204, c[0x0][0x23c], -R33.reuse ;  /* 0x00008f00cccc7a23 */ /* 0x100fe40000010821 */
[----:B------:R-:W-:Y:S01]  /*6e40*/  FFMA.FTZ R202, R34, c[0x0][0x23c], -R33 ;  /* 0x00008f0022ca7a23 */ /* 0x000fe20000010821 */
[----:B------:R-:W3:Y:S01]  /*6e50*/  MUFU.EX2 R176, R176 ;  /* 0x000000b000b07308 */ /* 0x000ee20000000800 */
[----:B-1----:R-:W-:Y:S01]  /*6e60*/  F2FP.BF16.PACK_AB R149, R182, R179 ;  /* 0x000000b3b695723e */ /* 0x002fe200000010ff */
[----:B------:R-:W-:-:S02]  /*6e70*/  FFMA.FTZ R201, R32, c[0x0][0x23c], -R189 ;  /* 0x00008f0020c97a23 */ /* 0x000fc400000108bd */
[--C-:B------:R-:W-:Y:S01]  /*6e80*/  FFMA.FTZ R196, R196, c[0x0][0x23c], -R189.reuse ;  /* 0x00008f00c4c47a23 */ /* 0x100fe200000108bd */
[----:B------:R-:W-:Y:S01]  /*6e90*/  LDSM.16.MT88.4 R32, [R228+0x11800] ;  /* 0x01180000e420783b */ /* 0x000fe20000004200 */
[--C-:B------:R-:W-:Y:S02]  /*6ea0*/  FFMA.FTZ R192, R192, c[0x0][0x23c], -R189.reuse ;  /* 0x00008f00c0c07a23 */ /* 0x100fe400000108bd */
[----:B------:R-:W-:Y:S01]  /*6eb0*/  MUFU.EX2 R178, R178 ;  /* 0x000000b200b27308 */ /* 0x000fe20000000800 */
[----:B------:R-:W-:Y:S02]  /*6ec0*/  FFMA.FTZ R245, R190, c[0x0][0x23c], -R189 ;  /* 0x00008f00bef57a23 */ /* 0x000fe400000108bd */
[----:B------:R-:W-:Y:S02]  /*6ed0*/  FADD.FTZ R184, R185, R184 ;  /* 0x000000b8b9b87221 */ /* 0x000fe40000010000 */
[----:B------:R-:W-:Y:S01]  /*6ee0*/  FADD.FTZ R182, R179, R182 ;  /* 0x000000b6b3b67221 */ /* 0x000fe20000010000 */
[----:B---3--:R-:W-:-:S02]  /*6ef0*/  F2FP.BF16.PACK_AB R151, R176, R183 ;  /* 0x000000b7b097723e */ /* 0x008fc400000010ff */
[----:B------:R-:W1:Y:S01]  /*6f00*/  MUFU.EX2 R177, R177 ;  /* 0x000000b100b17308 */ /* 0x000e620000000800 */
[----:B------:R-:W-:-:S04]  /*6f10*/  FADD.FTZ R183, R183, R182 ;  /* 0x000000b6b7b77221 */ /* 0x000fc80000010000 */
[----:B------:R-:W-:Y:S01]  /*6f20*/  FADD.FTZ R176, R176, R183 ;  /* 0x000000b7b0b07221 */ /* 0x000fe20000010000 */
[C---:B------:R-:W-:Y:S02]  /*6f30*/  HMMA.16816.F32.BF16 R160, R148.reuse, R36, RZ ;  /* 0x0000002494a0723c */ /* 0x040fe400000418ff */
[----:B------:R-:W-:Y:S06]  /*6f40*/  MUFU.EX2 R174, R174 ;  /* 0x000000ae00ae7308 */ /* 0x000fec0000000800 */
[C---:B------:R-:W-:Y:S02]  /*6f50*/  HMMA.16816.F32.BF16 R36, R148.reuse, R38, RZ ;  /* 0x000000269424723c */ /* 0x040fe400000418ff */
[----:B------:R-:W-:Y:S06]  /*6f60*/  MUFU.EX2 R173, R173 ;  /* 0x000000ad00ad7308 */ /* 0x000fec0000000800 */
[C---:B------:R-:W-:Y:S02]  /*6f70*/  HMMA.16816.F32.BF16 R40, R148.reuse, R44, RZ ;  /* 0x0000002c9428723c */ /* 0x040fe400000418ff */
[----:B------:R-:W-:Y:S06]  /*6f80*/  MUFU.EX2 R175, R175 ;  /* 0x000000af00af7308 */ /* 0x000fec0000000800 */
[C---:B------:R-:W-:Y:S02]  /*6f90*/  HMMA.16816.F32.BF16 R48, R148.reuse, R52, RZ ;  /* 0x000000349430723c */ /* 0x040fe400000418ff */
[----:B------:R-:W3:Y:S06]  /*6fa0*/  MUFU.EX2 R172, R172 ;  /* 0x000000ac00ac7308 */ /* 0x000eec0000000800 */
[C---:B------:R-:W-:Y:S02]  /*6fb0*/  HMMA.16816.F32.BF16 R56, R148.reuse, R60, RZ ;  /* 0x0000003c9438723c */ /* 0x040fe400000418ff */
[----:B------:R-:W-:Y:S06]  /*6fc0*/  MUFU.EX2 R169, R169 ;  /* 0x000000a900a97308 */ /* 0x000fec0000000800 */
[C---:B------:R-:W-:Y:S02]  /*6fd0*/  HMMA.16816.F32.BF16 R64, R148.reuse, R68, RZ ;  /* 0x000000449440723c */ /* 0x040fe400000418ff */
[----:B------:R-:W1:Y:S06]  /*6fe0*/  MUFU.EX2 R0, R0 ;  /* 0x0000000000007308 */ /* 0x000e6c0000000800 */
        /* <DEDUP_REMOVED lines=32> */
[C---:B------:R-:W-:Y:S08]  /*71f0*/  HMMA.16816.F32.BF16 R92, R148.reuse, R94, RZ ;  /* 0x0000005e945c723c */ /* 0x040ff000000418ff */
[C---:B------:R-:W-:Y:S08]  /*7200*/  HMMA.16816.F32.BF16 R100, R148.reuse, R102, RZ ;  /* 0x000000669464723c */ /* 0x040ff000000418ff */
[C---:B------:R-:W-:Y:S08]  /*7210*/  HMMA.16816.F32.BF16 R108, R148.reuse, R110, RZ ;  /* 0x0000006e946c723c */ /* 0x040ff000000418ff */
[C---:B------:R-:W-:Y:S08]  /*7220*/  HMMA.16816.F32.BF16 R116, R148.reuse, R118, RZ ;  /* 0x000000769474723c */ /* 0x040ff000000418ff */
[C---:B------:R-:W-:Y:S08]  /*7230*/  HMMA.16816.F32.BF16 R124, R148.reuse, R126, RZ ;  /* 0x0000007e947c723c */ /* 0x040ff000000418ff */
[C---:B------:R-:W-:Y:S08]  /*7240*/  HMMA.16816.F32.BF16 R132, R148.reuse, R134, RZ ;  /* 0x000000869484723c */ /* 0x040ff000000418ff */
[C---:B------:R-:W-:Y:S08]  /*7250*/  HMMA.16816.F32.BF16 R156, R148.reuse, R158, RZ ;  /* 0x0000009e949c723c */ /* 0x040ff000000418ff */
[C---:B------:R-:W-:Y:S08]  /*7260*/  HMMA.16816.F32.BF16 R144, R148.reuse, R146, RZ ;  /* 0x000000929490723c */ /* 0x040ff000000418ff */
[C---:B--2---:R-:W-:Y:S07]  /*7270*/  HMMA.16816.F32.BF16 R152, R148.reuse, R4, RZ ;  /* 0x000000049498723c */ /* 0x044fee00000418ff */
[----:B-1----:R-:W-:Y:S01]  /*7280*/  F2FP.BF16.PACK_AB R4, R177, R178 ;  /* 0x000000b2b104723e */ /* 0x002fe200000010ff */
[----:B------:R-:W-:Y:S01]  /*7290*/  HMMA.16816.F32.BF16 R148, R148, R6, RZ ;  /* 0x000000069494723c */ /* 0x000fe200000418ff */
[----:B---3--:R-:W-:Y:S01]  /*72a0*/  F2FP.BF16.PACK_AB R5, R172, R175 ;  /* 0x000000afac05723e */ /* 0x008fe200000010ff */
[----:B------:R-:W-:-:S04]  /*72b0*/  FADD.FTZ R175, R175, R176 ;  /* 0x000000b0afaf7221 */ /* 0x000fc80000010000 */
[----:B------:R-:W-:Y:S01]  /*72c0*/  FADD.FTZ R172, R172, R175 ;  /* 0x000000afacac7221 */ /* 0x000fe20000010000 */
[----:B------:R-:W-:Y:S02]  /*72d0*/  F2FP.BF16.PACK_AB R6, R173, R174 ;  /* 0x000000aead06723e */ /* 0x000fe400000010ff */
[----:B------:R-:W-:Y:S01]  /*72e0*/  F2FP.BF16.PACK_AB R7, R0, R169 ;  /* 0x000000a90007723e */ /* 0x000fe200000010ff */
[----:B------:R-:W-:-:S04]  /*72f0*/  FADD.FTZ R169, R169, R172 ;  /* 0x000000aca9a97221 */ /* 0x000fc80000010000 */
[----:B------:R-:W-:Y:S02]  /*7300*/  FADD.FTZ R0, R0, R169 ;  /* 0x000000a900007221 */ /* 0x000fe40000010000 */
[C---:B------:R-:W-:Y:S08]  /*7310*/  HMMA.16816.F32.BF16 R160, R4.reuse, R8, R160 ;  /* 0x0000000804a0723c */ /* 0x040ff000000418a0 */
[C---:B------:R-:W-:Y:S01]  /*7320*/  HMMA.16816.F32.BF16 R36, R4.reuse, R10, R36 ;  /* 0x0000000a0424723c */ /* 0x040fe20000041824 */
[----:B------:R-:W1:Y:S07]  /*7330*/  LDSM.16.MT88.4 R8, [R225+0x12800] ;  /* 0x01280000e108783b */ /* 0x000e6e0000004200 */
[C---:B----4-:R-:W-:Y:S08]  /*7340*/  HMMA.16816.F32.BF16 R56, R4.reuse, R16, R56 ;  /* 0x000000100438723c */ /* 0x050ff00000041838 */
[C---:B------:R-:W-:Y:S01]  /*7350*/  HMMA.16816.F32.BF16 R60, R4.reuse, R18, R60 ;  /* 0x00000012043c723c */ /* 0x040fe2000004183c */
[----:B------:R-:W2:Y:S07]  /*7360*/  LDSM.16.MT88.4 R16, [R224+0x12800] ;  /* 0x01280000e010783b */ /* 0x000eae0000004200 */
[C---:B-----5:R-:W-:Y:S08]  /*7370*/  HMMA.16816.F32.BF16 R64, R4.reuse, R12, R64 ;  /* 0x0000000c0440723c */ /* 0x060ff00000041840 */
[C---:B------:R-:W-:Y:S01]  /*7380*/  HMMA.16816.F32.BF16 R68, R4.reuse, R14, R68 ;  /* 0x0000000e0444723c */ /* 0x040fe20000041844 */
[----:B------:R-:W3:Y:S07]  /*7390*/  LDSM.16.MT88.4 R12, [R225+0x14800] ;  /* 0x01480000e10c783b */ /* 0x000eee0000004200 */
[C---:B------:R-:W-:Y:S08]  /*73a0*/  HMMA.16816.F32.BF16 R40, R4.reuse, R28, R40 ;  /* 0x0000001c0428723c */ /* 0x040ff00000041828 */
[C---:B-1----:R-:W-:Y:S08]  /*73b0*/  HMMA.16816.F32.BF16 R80, R4.reuse, R8, R80 ;  /* 0x000000080450723c */ /* 0x042ff00000041850 */
[C---:B------:R-:W-:Y:S01]  /*73c0*/  HMMA.16816.F32.BF16 R84, R4.reuse, R10, R84 ;  /* 0x0000000a0454723c */ /* 0x040fe20000041854 */
[----:B------:R-:W1:Y:S07]  /*73d0*/  LDSM.16.MT88.4 R8, [R228+0x16800] ;  /* 0x01680000e408783b */ /* 0x000e6e0000004200 */
[C---:B--2---:R-:W-:Y:S08]  /*73e0*/  HMMA.16816.F32.BF16 R88, R4.reuse, R16, R88 ;  /* 0x000000100458723c */ /* 0x044ff00000041858 */
[C---:B------:R-:W-:Y:S01]  /*73f0*/  HMMA.16816.F32.BF16 R92, R4.reuse, R18, R92 ;  /* 0x00000012045c723c */ /* 0x040fe2000004185c */
[----:B------:R-:W2:Y:S07]  /*7400*/  LDSM.16.MT88.4 R16, [R226+0x16800] ;  /* 0x01680000e210783b */ /* 0x000eae0000004200 */
[C---:B---3--:R-:W-:Y:S08]  /*7410*/  HMMA.16816.F32.BF16 R112, R4.reuse, R12, R112 ;  /* 0x0000000c0470723c */ /* 0x048ff00000041870 */
[C---:B------:R-:W-:Y:S01]  /*7420*/  HMMA.16816.F32.BF16 R116, R4.reuse, R14, R116 ;  /* 0x0000000e0474723c */ /* 0x040fe20000041874 */
[----:B------:R-:W3:Y:S07]  /*7430*/  LDSM.16.MT88.4 R12, [R225+0x16800] ;  /* 0x01680000e10c783b */ /* 0x000eee0000004200 */
[C---:B------:R-:W-:Y:S01]  /*7440*/  HMMA.16816.F32.BF16 R44, R4.reuse, R30, R44 ;  /* 0x0000001e042c723c */ /* 0x040fe2000004182c */
[----:B------:R-:W-:Y:S07]  /*7450*/  LDSM.16.MT88.4 R28, [R228+0x14800] ;  /* 0x01480000e41c783b */ /* 0x000fee0000004200 */
[C---:B-1----:R-:W-:Y:S08]  /*7460*/  HMMA.16816.F32.BF16 R128, R4.reuse, R8, R128 ;  /* 0x000000080480723c */ /* 0x042ff00000041880 */
[C---:B------:R-:W-:Y:S01]  /*7470*/  HMMA.16816.F32.BF16 R132, R4.reuse, R10, R132 ;  /* 0x0000000a0484723c */ /* 0x040fe20000041884 */
[----:B------:R-:W1:Y:S07]  /*7480*/  LDSM.16.MT88.4 R8, [R224+0x16800] ;  /* 0x01680000e008783b */ /* 0x000e6e0000004200 */
[C---:B------:R-:W-:Y:S08]  /*7490*/  HMMA.16816.F32.BF16 R48, R4.reuse, R24, R48 ;  /* 0x000000180430723c */ /* 0x040ff00000041830 */
[C---:B------:R-:W-:Y:S01]  /*74a0*/  HMMA.16816.F32.BF16 R52, R4.reuse, R26, R52 ;  /* 0x0000001a0434723c */ /* 0x040fe20000041834 */
[----:B------:R-:W4:Y:S07]  /*74b0*/  LDSM.16.MT88.4 R24, [R226+0x14800] ;  /* 0x01480000e218783b */ /* 0x000f2e0000004200 */
[C---:B------:R-:W-:Y:S08]  /*74c0*/  HMMA.16816.F32.BF16 R72, R4.reuse, R20, R72 ;  /* 0x000000140448723c */ /* 0x040ff00000041848 */
[C---:B------:R-:W-:Y:S01]  /*74d0*/  HMMA.16816.F32.BF16 R76, R4.reuse, R22, R76 ;  /* 0x00000016044c723c */ /* 0x040fe2000004184c */
[----:B------:R-:W5:Y:S07]  /*74e0*/  LDSM.16.MT88.4 R20, [R224+0x14800] ;  /* 0x01480000e014783b */ /* 0x000f6e0000004200 */
[C---:B--2---:R-:W-:Y:S08]  /*74f0*/  HMMA.16816.F32.BF16 R136, R4.reuse, R16, R136 ;  /* 0x000000100488723c */ /* 0x044ff00000041888 */
[C---:B------:R-:W-:Y:S01]  /*7500*/  HMMA.16816.F32.BF16 R156, R4.reuse, R18, R156 ;  /* 0x00000012049c723c */ /* 0x040fe2000004189c */
[----:B------:R-:W2:Y:S07]  /*7510*/  LDSM.16.MT88.4 R16, [R226+0x13000] ;  /* 0x01300000e210783b */ /* 0x000eae0000004200 */
[C---:B---3--:R-:W-:Y:S08]  /*7520*/  HMMA.16816.F32.BF16 R140, R4.reuse, R12, R140 ;  /* 0x0000000c048c723c */ /* 0x048ff0000004188c */
[C---:B------:R-:W-:Y:S01]  /*7530*/  HMMA.16816.F32.BF16 R144, R4.reuse, R14, R144 ;  /* 0x0000000e0490723c */ /* 0x040fe20000041890 */
[----:B------:R-:W3:Y:S07]  /*7540*/  LDSM.16.MT88.4 R12, [R225+0x11000] ;  /* 0x01100000e10c783b */ /* 0x000eee0000004200 */
[C---:B-1----:R-:W-:Y:S08]  /*7550*/  HMMA.16816.F32.BF16 R152, R4.reuse, R8, R152 ;  /* 0x000000080498723c */ /* 0x042ff00000041898 */
[C---:B------:R-:W-:Y:S01]  /*7560*/  HMMA.16816.F32.BF16 R148, R4.reuse, R10, R148 ;  /* 0x0000000a0494723c */ /* 0x040fe20000041894 */
[----:B------:R-:W1:Y:S07]  /*7570*/  LDSM.16.MT88.4 R8, [R228+0x13000] ;  /* 0x01300000e408783b */ /* 0x000e6e0000004200 */
[C---:B------:R-:W-:Y:S08]  /*7580*/  HMMA.16816.F32.BF16 R96, R4.reuse, R28, R96 ;  /* 0x0000001c0460723c */ /* 0x040ff00000041860 */
[C---:B------:R-:W-:Y:S01]  /*7590*/  HMMA.16816.F32.BF16 R100, R4.reuse, R30, R100 ;  /* 0x0000001e0464723c */ /* 0x040fe20000041864 */
[----:B------:R-:W-:Y:S07]  /*75a0*/  LDSM.16.MT88.4 R28, [R226+0x11000] ;  /* 0x01100000e21c783b */ /* 0x000fee0000004200 */
[C---:B----4-:R-:W-:Y:S08]  /*75b0*/  HMMA.16816.F32.BF16 R104, R4.reuse, R24, R104 ;  /* 0x000000180468723c */ /* 0x050ff00000041868 */
[C---:B------:R-:W-:Y:S01]  /*75c0*/  HMMA.16816.F32.BF16 R108, R4.reuse, R26, R108 ;  /* 0x0000001a046c723c */ /* 0x040fe2000004186c */
[----:B------:R-:W-:Y:S07]  /*75d0*/  LDSM.16.MT88.4 R24, [R224+0x11000] ;  /* 0x01100000e018783b */ /* 0x000fee0000004200 */
[C---:B-----5:R-:W-:Y:S08]  /*75e0*/  HMMA.16816.F32.BF16 R120, R4.reuse, R20, R120 ;  /* 0x000000140478723c */ /* 0x060ff00000041878 */
[----:B------:R-:W-:Y:S01]  /*75f0*/  HMMA.16816.F32.BF16 R124, R4, R22, R124 ;  /* 0x00000016047c723c */ /* 0x000fe2000004187c */
[----:B------:R-:W4:Y:S06]  /*7600*/  LDSM.16.MT88.4 R20, [R228+0x11000] ;  /* 0x01100000e414783b */ /* 0x000f2c0000004200 */
[----:B------:R-:W-:-:S02]  /*7610*/  F2FP.BF16.PACK_AB R4, R187, R186 ;  /* 0x000000babb04723e */ /* 0x000fc400000010ff */
[----:B------:R-:W-:Y:S02]  /*7620*/  F2FP.BF16.PACK_AB R6, R191, R188 ;  /* 0x000000bcbf06723e */ /* 0x000fe400000010ff */
[----:B------:R-:W-:Y:S01]  /*7630*/  F2FP.BF16.PACK_AB R5, R194, R193 ;  /* 0x000000c1c205723e */ /* 0x000fe200000010ff */
[----:B------:R-:W-:Y:S01]  /*7640*/  FADD.FTZ R193, R193, R0 ;  /* 0x00000000c1c17221 */ /* 0x000fe20000010000 */
[----:B------:R-:W-:-:S03]  /*7650*/  F2FP.BF16.PACK_AB R7, R198, R195 ;  /* 0x000000c3c607723e */ /* 0x000fc600000010ff */
[----:B------:R-:W-:-:S04]  /*7660*/  FADD.FTZ R194, R194, R193 ;  /* 0x000000c1c2c27221 */ /* 0x000fc80000010000 */
[----:B--2---:R-:W-:Y:S01]  /*7670*/  HMMA.16816.F32.BF16 R72, R4, R16, R72 ;  /* 0x000000100448723c */ /* 0x004fe20000041848 */
[----:B------:R-:W-:-:S04]  /*7680*/  FADD.FTZ R195, R195, R194 ;  /* 0x000000c2c3c37221 */ /* 0x000fc80000010000 */
[----:B------:R-:W-:-:S03]  /*7690*/  FADD.FTZ R198, R198, R195 ;  /* 0x000000c3c6c67221 */ /* 0x000fc60000010000 */
        /* <DEDUP_REMOVED lines=8> */
[C---:B----4-:R-:W-:Y:S08]  /*7720*/  HMMA.16816.F32.BF16 R160, R4.reuse, R20, R160 ;  /* 0x0000001404a0723c */ /* 0x050ff000000418a0 */
[C---:B------:R-:W-:Y:S01]  /*7730*/  HMMA.16816.F32.BF16 R36, R4.reuse, R22, R36 ;  /* 0x000000160424723c */ /* 0x040fe20000041824 */
[----:B------:R-:W4:Y:S07]  /*7740*/  LDSM.16.MT88.4 R20, [R225+0x13000] ;  /* 0x01300000e114783b */ /* 0x000f2e0000004200 */
        /* <DEDUP_REMOVED lines=11> */
[----:B------:R-:W5:Y:S07]  /*7800*/  LDSM.16.MT88.4 R28, [R228+0x15000] ;  /* 0x01500000e41c783b */ /* 0x000f6e0000004200 */
[C---:B------:R-:W-:Y:S08]  /*7810*/  HMMA.16816.F32.BF16 R56, R4.reuse, R24, R56 ;  /* 0x000000180438723c */ /* 0x040ff00000041838 */
        /* <DEDUP_REMOVED lines=14> */
[C---:B-----5:R-:W-:Y:S08]  /*7900*/  HMMA.16816.F32.BF16 R96, R4.reuse, R28, R96 ;  /* 0x0000001c0460723c */ /* 0x060ff00000041860 */
[C---:B------:R-:W-:Y:S01]  /*7910*/  HMMA.16816.F32.BF16 R100, R4.reuse, R30, R100 ;  /* 0x0000001e0464723c */ /* 0x040fe20000041864 */
[----:B------:R-:W-:Y:S07]  /*7920*/  LDSM.16.MT88.4 R28, [R226+0x11800] ;  /* 0x01180000e21c783b */ /* 0x000fee0000004200 */
[C---:B------:R-:W-:Y:S08]  /*7930*/  HMMA.16816.F32.BF16 R112, R4.reuse, R24, R112 ;  /* 0x000000180470723c */ /* 0x040ff00000041870 */
[C---:B------:R-:W-:Y:S01]  /*7940*/  HMMA.16816.F32.BF16 R116, R4.reuse, R26, R116 ;  /* 0x0000001a0474723c */ /* 0x040fe20000041874 */
[----:B------:R-:W-:Y:S07]  /*7950*/  LDSM.16.MT88.4 R24, [R225+0x11800] ;  /* 0x01180000e118783b */ /* 0x000fee0000004200 */
[C---:B----4-:R-:W-:Y:S08]  /*7960*/  HMMA.16816.F32.BF16 R128, R4.reuse, R20, R128 ;  /* 0x000000140480723c */ /* 0x050ff00000041880 */
[----:B------:R-:W-:Y:S01]  /*7970*/  HMMA.16816.F32.BF16 R132, R4, R22, R132 ;  /* 0x000000160484723c */ /* 0x000fe20000041884 */
[----:B------:R-:W-:Y:S06]  /*7980*/  LDSM.16.MT88.4 R20, [R224+0x11800] ;  /* 0x01180000e014783b */ /* 0x000fec0000004200 */
        /* <DEDUP_REMOVED lines=18> */
[C---:B--2---:R-:W-:Y:S07]  /*7ab0*/  HMMA.16816.F32.BF16 R136, R4.reuse, R16, R136 ;  /* 0x000000100488723c */ /* 0x044fee0000041888 */
[----:B------:R-:W-:Y:S01]  /*7ac0*/  FADD.FTZ R17, R181, R184 ;  /* 0x000000b8b5117221 */ /* 0x000fe20000010000 */
[----:B------:R-:W-:Y:S01]  /*7ad0*/  HMMA.16816.F32.BF16 R36, R4, R34, R36 ;  /* 0x000000220424723c */ /* 0x000fe20000041824 */
[----:B------:R-:W2:Y:S02]  /*7ae0*/  LDSM.16.MT88.4 R32, [R224+0x13800] ;  /* 0x01380000e020783b */ /* 0x000ea40000004200 */
[----:B------:R-:W-:-:S04]  /*7af0*/  FADD.FTZ R17, R180, R17 ;  /* 0x00000011b4117221 */ /* 0x000fc80000010000 */
[----:B------:R-:W-:Y:S01]  /*7b00*/  FADD.FTZ R178, R178, R17 ;  /* 0x00000011b2b27221 */ /* 0x000fe20000010000 */
[----:B------:R-:W-:Y:S03]  /*7b10*/  HMMA.16816.F32.BF16 R40, R4, R28, R40 ;  /* 0x0000001c0428723c */ /* 0x000fe60000041828 */
[----:B------:R-:W-:-:S04]  /*7b20*/  FADD.FTZ R177, R177, R178 ;  /* 0x000000b2b1b17221 */ /* 0x000fc80000010000 */
[----:B------:R-:W-:Y:S01]  /*7b30*/  FADD.FTZ R174, R174, R177 ;  /* 0x000000b1aeae7221 */ /* 0x000fe20000010000 */
[----:B------:R-:W-:Y:S01]  /*7b40*/  HMMA.16816.F32.BF16 R44, R4, R30, R44 ;  /* 0x0000001e042c723c */ /* 0x000fe2000004182c */
[----:B------:R-:W4:Y:S02]  /*7b50*/  LDSM.16.MT88.4 R28, [R226+0x15800] ;  /* 0x01580000e21c783b */ /* 0x000f240000004200 */
[----:B------:R-:W-:-:S04]  /*7b60*/  FADD.FTZ R173, R173, R174 ;  /* 0x000000aeadad7221 */ /* 0x000fc80000010000 */
[----:B------:R-:W-:Y:S01]  /*7b70*/  FADD.FTZ R186, R186, R173 ;  /* 0x000000adbaba7221 */ /* 0x000fe20000010000 */
[----:B------:R-:W-:Y:S03]  /*7b80*/  HMMA.16816.F32.BF16 R48, R4, R24, R48 ;  /* 0x000000180430723c */ /* 0x000fe60000041830 */
[----:B------:R-:W-:-:S04]  /*7b90*/  FADD.FTZ R187, R187, R186 ;  /* 0x000000babbbb7221 */ /* 0x000fc80000010000 */
[----:B------:R-:W-:Y:S01]  /*7ba0*/  FADD.FTZ R0, R188, R187 ;  /* 0x000000bbbc007221 */ /* 0x000fe20000010000 */
[----:B------:R-:W-:Y:S01]  /*7bb0*/  HMMA.16816.F32.BF16 R52, R4, R26, R52 ;  /* 0x0000001a0434723c */ /* 0x000fe20000041834 */
[----:B------:R-:W5:Y:S02]  /*7bc0*/  LDSM.16.MT88.4 R24, [R225+0x15800] ;  /* 0x01580000e118783b */ /* 0x000f640000004200 */
[----:B------:R-:W-:-:S04]  /*7bd0*/  FADD.FTZ R0, R191, R0 ;  /* 0x00000000bf007221 */ /* 0x000fc80000010000 */
[----:B------:R-:W-:Y:S01]  /*7be0*/  FADD.FTZ R197, R197, R0 ;  /* 0x00000000c5c57221 */ /* 0x000fe20000010000 */
[----:B------:R-:W-:Y:S03]  /*7bf0*/  HMMA.16816.F32.BF16 R56, R4, R20, R56 ;  /* 0x000000140438723c */ /* 0x000fe60000041838 */
[----:B------:R-:W-:-:S04]  /*7c00*/  FADD.FTZ R204, R204, R197 ;  /* 0x000000c5cccc7221 */ /* 0x000fc80000010000 */
[----:B------:R-:W-:Y:S01]  /*7c10*/  FADD.FTZ R199, R199, R204 ;  /* 0x000000ccc7c77221 */ /* 0x000fe20000010000 */
[----:B------:R-:W-:Y:S01]  /*7c20*/  HMMA.16816.F32.BF16 R60, R4, R22, R60 ;  /* 0x00000016043c723c */ /* 0x000fe2000004183c */
[----:B------:R-:W4:Y:S02]  /*7c30*/  LDSM.16.MT88.4 R20, [R224+0x15800] ;  /* 0x01580000e014783b */ /* 0x000f240000004200 */
[----:B------:R-:W-:-:S05]  /*7c40*/  FADD.FTZ R247, R202, R199 ;  /* 0x000000c7caf77221 */ /* 0x000fca0000010000 */
[C---:B---3--:R-:W-:Y:S08]  /*7c50*/  HMMA.16816.F32.BF16 R96, R4.reuse, R12, R96 ;  /* 0x0000000c0460723c */ /* 0x048ff00000041860 */
[C---:B------:R-:W-:Y:S01]  /*7c60*/  HMMA.16816.F32.BF16 R100, R4.reuse, R14, R100 ;  /* 0x0000000e0464723c */ /* 0x040fe20000041864 */
[----:B------:R-:W3:Y:S07]  /*7c70*/  LDSM.16.MT88.4 R12, [R225+0x17800] ;  /* 0x01780000e10c783b */ /* 0x000eee0000004200 */
[C---:B-1----:R-:W-:Y:S08]  /*7c80*/  HMMA.16816.F32.BF16 R128, R4.reuse, R8, R128 ;  /* 0x000000080480723c */ /* 0x042ff00000041880 */
[C---:B------:R-:W-:Y:S01]  /*7c90*/  HMMA.16816.F32.BF16 R132, R4.reuse, R10, R132 ;  /* 0x0000000a0484723c */ /* 0x040fe20000041884 */
[----:B------:R-:W1:Y:S07]  /*7ca0*/  LDSM.16.MT88.4 R8, [R224+0x17800] ;  /* 0x01780000e008783b */ /* 0x000e6e0000004200 */
[C---:B--2---:R-:W-:Y:S08]  /*7cb0*/  HMMA.16816.F32.BF16 R88, R4.reuse, R32, R88 ;  /* 0x000000200458723c */ /* 0x044ff00000041858 */
[C---:B------:R-:W-:Y:S08]  /*7cc0*/  HMMA.16816.F32.BF16 R92, R4.reuse, R34, R92 ;  /* 0x00000022045c723c */ /* 0x040ff0000004185c */
[C---:B----4-:R-:W-:Y:S08]  /*7cd0*/  HMMA.16816.F32.BF16 R104, R4.reuse, R28, R104 ;  /* 0x0000001c0468723c */ /* 0x050ff00000041868 */
[C---:B------:R-:W-:Y:S08]  /*7ce0*/  HMMA.16816.F32.BF16 R108, R4.reuse, R30, R108 ;  /* 0x0000001e046c723c */ /* 0x040ff0000004186c */
[C---:B-----5:R-:W-:Y:S08]  /*7cf0*/  HMMA.16816.F32.BF16 R112, R4.reuse, R24, R112 ;  /* 0x000000180470723c */ /* 0x060ff00000041870 */
[C---:B------:R-:W-:Y:S08]  /*7d00*/  HMMA.16816.F32.BF16 R116, R4.reuse, R26, R116 ;  /* 0x0000001a0474723c */ /* 0x040ff00000041874 */
[C---:B------:R-:W-:Y:S08]  /*7d10*/  HMMA.16816.F32.BF16 R120, R4.reuse, R20, R120 ;  /* 0x000000140478723c */ /* 0x040ff00000041878 */
[C---:B------:R-:W-:Y:S08]  /*7d20*/  HMMA.16816.F32.BF16 R124, R4.reuse, R22, R124 ;  /* 0x00000016047c723c */ /* 0x040ff0000004187c */
[C---:B------:R-:W-:Y:S08]  /*7d30*/  HMMA.16816.F32.BF16 R156, R4.reuse, R18, R156 ;  /* 0x00000012049c723c */ /* 0x040ff0000004189c */
[C---:B---3--:R-:W-:Y:S08]  /*7d40*/  HMMA.16816.F32.BF16 R140, R4.reuse, R12, R140 ;  /* 0x0000000c048c723c */ /* 0x048ff0000004188c */
[C---:B------:R-:W-:Y:S08]  /*7d50*/  HMMA.16816.F32.BF16 R144, R4.reuse, R14, R144 ;  /* 0x0000000e0490723c */ /* 0x040ff00000041890 */
[C---:B-1----:R-:W-:Y:S08]  /*7d60*/  HMMA.16816.F32.BF16 R152, R4.reuse, R8, R152 ;  /* 0x000000080498723c */ /* 0x042ff00000041898 */
[----:B------:R-:W-:Y:S01]  /*7d70*/  HMMA.16816.F32.BF16 R148, R4, R10, R148 ;  /* 0x0000000a0494723c */ /* 0x000fe20000041894 */
[----:B------:R-:W-:Y:S07]  /*7d80*/  @!P0 BRA `(.L_x_721) ;  /* 0x00004e7000008947 */ /* 0x000fee0003800000 */
[----:B------:R-:W-:Y:S01]  /*7d90*/  PLOP3.LUT P0, PT, PT, PT, UP6, 0x80, 0x0 ;  /* 0x000000000000781c */ /* 0x000fe20003f0f068 */
[----:B------:R-:W-:-:S04]  /*7da0*/  DEPBAR.LE SB0, 0x0 ;  /* 0x000080000000791a */ /* 0x000fc80000000000 */
[----:B------:R-:W-:Y:S01]  /*7db0*/  UIADD3 UR28, UR8, -0x2, URZ ;  /* 0xfffffffe081c7890 */ /* 0x000fe2000fffe03f */
[----:B------:R-:W-:Y:S07]  /*7dc0*/  BAR.SYNC.DEFER_BLOCKING 0x0 ;  /* 0x0000000000007b1d */ /* 0x000fee0000010000 */
[----:B------:R-:W-:Y:S05]  /*7dd0*/  @!P0 BRA `(.L_x_722) ;  /* 0x000004b000008947 */ /* 0x000fea0003800000 */
[----:B------:R-:W-:Y:S01]  /*7de0*/  IABS R0, c[0x0][0x2d0] ;  /* 0x0000b40000007a13 */ /* 0x000fe20000000000 */
[----:B------:R-:W-:Y:S02]  /*7df0*/  USHF.L.U32 UR5, UR28, 0x6, URZ ;  /* 0x000000061c057899 */ /* 0x000fe4000800063f */
[----:B------:R-:W-:Y:S01]  /*7e00*/  UMOV UR14, URZ ;  /* 0x0000003f000e7c82 */ /* 0x000fe20008000000 */
[----:B------:R1:W2:Y:S01]  /*7e10*/  R2UR UR4, R0 ;  /* 0x00000000000473c2 */ /* 0x0002a200000e0000 */
[----:B------:R-:W-:-:S06]  /*7e20*/  UIADD3 UR12, UR5, 0x40, URZ ;  /* 0x00000040050c7890 */ /* 0x000fcc000fffe03f */
[----:B------:R-:W-:-:S05]  /*7e30*/  IMAD.U32 R4, RZ, RZ, UR12 ;  /* 0x0000000cff047e24 */ /* 0x000fca000f8e00ff */
[----:B------:R-:W-:-:S04]  /*7e40*/  IABS R4, R4 ;  /* 0x0000000400047213 */ /* 0x000fc80000000000 */
[----:B------:R-:W3:Y:S01]  /*7e50*/  R2UR UR11, R4 ;  /* 0x00000000040b73c2 */ /* 0x000ee200000e0000 */
[----:B-1----:R-:W-:Y:S01]  /*7e60*/  IMAD.U32 R0, RZ, RZ, UR5 ;  /* 0x00000005ff007e24 */ /* 0x002fe2000f8e00ff */
[----:B--2---:R-:W1:Y:S04]  /*7e70*/  I2F.RP R6, UR4 ;  /* 0x0000000400067d06 */ /* 0x004e680008209400 */
[----:B------:R-:W-:-:S04]  /*7e80*/  IABS R0, R0 ;  /* 0x0000000000007213 */ /* 0x000fc80000000000 */
[----:B------:R-:W2:Y:S01]  /*7e90*/  R2UR UR9, R0 ;  /* 0x00000000000973c2 */ /* 0x000ea200000e0000 */
[----:B-1----:R-:W1:Y:S02]  /*7ea0*/  MUFU.RCP R5, R6 ;  /* 0x0000000600057308 */ /* 0x002e640000001000 */
[----:B-1----:R-:W-:-:S06]  /*7eb0*/  IADD3 R5, R5, 0xffffffe, RZ ;  /* 0x0ffffffe05057810 */ /* 0x002fcc0007ffe0ff */
[----:B------:R-:W1:Y:S02]  /*7ec0*/  F2I.FTZ.U32.TRUNC.NTZ R5, R5 ;  /* 0x0000000500057305 */ /* 0x000e64000021f000 */
[----:B-1----:R-:W1:Y:S02]  /*7ed0*/  R2UR UR15, R5 ;  /* 0x00000000050f73c2 */ /* 0x002e6400000e0000 */
[----:B-1----:R-:W-:-:S04]  /*7ee0*/  UIADD3 UR7, URZ, -UR15, URZ ;  /* 0x8000000f3f077290 */ /* 0x002fc8000fffe03f */
[----:B------:R-:W-:-:S04]  /*7ef0*/  UIMAD UR7, UR7, UR4, URZ ;  /* 0x00000004070772a4 */ /* 0x000fc8000f8e023f */
[----:B------:R-:W-:-:S04]  /*7f00*/  UIMAD.WIDE.U32 UR16, UR15, UR7, UR14 ;  /* 0x000000070f1072a5 */ /* 0x000fc8000f8e000e */
[----:B---3--:R-:W-:Y:S02]  /*7f10*/  UIMAD.WIDE.U32 UR14, UR17, UR11, URZ ;  /* 0x0000000b110e72a5 */ /* 0x008fe4000f8e003f */
[----:B--2---:R-:W-:Y:S02]  /*7f20*/  UIMAD.WIDE.U32 UR16, UR17, UR9, URZ ;  /* 0x00000009111072a5 */ /* 0x004fe4000f8e003f */
        /* <DEDUP_REMOVED lines=10> */
[----:B------:R-:W-:Y:S02]  /*7fd0*/  ULOP3.LUT UR5, UR5, UR7, URZ, 0x3c, !UPT ;  /* 0x0000000705057292 */ /* 0x000fe4000f8e3c3f */
[----:B------:R-:W-:-:S02]  /*7fe0*/  UISETP.GE.U32.AND UP4, UPT, UR10, UR4, UPT ;  /* 0x000000040a00728c */ /* 0x000fc4000bf86070 */
[----:B------:R-:W-:Y:S02]  /*7ff0*/  UISETP.GE.AND UP0, UPT, UR5, URZ, UPT ;  /* 0x0000003f0500728c */ /* 0x000fe4000bf06270 */
[----:B------:R-:W-:Y:S02]  /*8000*/  @!UP1 UIADD3 UR9, UR9, -UR4, URZ ;  /* 0x8000000409099290 */ /* 0x000fe4000fffe03f */
[----:B------:R-:W-:Y:S02]  /*8010*/  @!UP1 UIADD3 UR13, UR13, 0x1, URZ ;  /* 0x000000010d0d9890 */ /* 0x000fe4000fffe03f */
[----:B------:R-:W-:Y:S02]  /*8020*/  UISETP.GE.U32.AND UP3, UPT, UR9, UR4, UPT ;  /* 0x000000040900728c */ /* 0x000fe4000bf66070 */
[----:B------:R-:W-:Y:S02]  /*8030*/  UISETP.GE.AND UP1, UPT, UR12, URZ, UPT ;  /* 0x0000003f0c00728c */ /* 0x000fe4000bf26270 */
[----:B------:R-:W-:-:S02]  /*8040*/  @!UP2 UIADD3 UR15, UR15, 0x1, URZ ;  /* 0x000000010f0fa890 */ /* 0x000fc4000fffe03f */
[----:B------:R-:W-:Y:S02]  /*8050*/  UISETP.NE.AND UP2, UPT, URZ, UR7, UPT ;  /* 0x000000073f00728c */ /* 0x000fe4000bf45270 */
[----:B------:R-:W-:Y:S02]  /*8060*/  @UP4 UIADD3 UR15, UR15, 0x1, URZ ;  /* 0x000000010f0f4890 */ /* 0x000fe4000fffe03f */
[----:B------:R-:W-:Y:S02]  /*8070*/  ULOP3.LUT UR4, URZ, UR7, URZ, 0x33, !UPT ;  /* 0x000000073f047292 */ /* 0x000fe4000f8e333f */
[----:B------:R-:W-:Y:S02]  /*8080*/  @UP3 UIADD3 UR13, UR13, 0x1, URZ ;  /* 0x000000010d0d3890 */ /* 0x000fe4000fffe03f */
[----:B------:R-:W-:Y:S02]  /*8090*/  @!UP1 UIADD3 UR15, -UR15, URZ, URZ ;  /* 0x0000003f0f0f9290 */ /* 0x000fe4000fffe13f */
[----:B------:R-:W-:-:S02]  /*80a0*/  @!UP0 UIADD3 UR13, -UR13, URZ, URZ ;  /* 0x0000003f0d0d8290 */ /* 0x000fc4000fffe13f */
[----:B------:R-:W-:Y:S02]  /*80b0*/  USEL UR15, UR4, UR15, !UP2 ;  /* 0x0000000f040f7287 */ /* 0x000fe4000d000000 */
[----:B------:R-:W-:Y:S02]  /*80c0*/  USEL UR4, UR4, UR13, !UP2 ;  /* 0x0000000d04047287 */ /* 0x000fe4000d000000 */
[----:B------:R-:W-:Y:S02]  /*80d0*/  UIMAD.WIDE UR10, UR15, 0x4, UR30 ;  /* 0x000000040f0a78a5 */ /* 0x000fe4000f8e021e */
[----:B------:R-:W-:-:S04]  /*80e0*/  UIMAD.WIDE UR12, UR4, 0x4, UR30 ;  /* 0x00000004040c78a5 */ /* 0x000fc8000f8e021e */
[----:B------:R-:W-:Y:S01]  /*80f0*/  IMAD.U32 R5, RZ, RZ, UR11 ;  /* 0x0000000bff057e24 */ /* 0x000fe2000f8e00ff */
[----:B------:R-:W-:Y:S01]  /*8100*/  MOV R4, UR10 ;  /* 0x0000000a00047c02 */ /* 0x000fe20008000f00 */
[----:B------:R-:W-:Y:S01]  /*8110*/  IMAD.U32 R7, RZ, RZ, UR13 ;  /* 0x0000000dff077e24 */ /* 0x000fe2000f8e00ff */
[----:B------:R-:W-:-:S03]  /*8120*/  MOV R6, UR12 ;  /* 0x0000000c00067c02 */ /* 0x000fc60008000f00 */
[----:B------:R-:W2:Y:S04]  /*8130*/  LDG.E R5, [R4.64] ;  /* 0x0000002004057981 */ /* 0x000ea8000c1e1900 */
[----:B------:R1:W2:Y:S01]  /*8140*/  LDG.E R0, [R6.64] ;  /* 0x0000002006007981 */ /* 0x0002a2000c1e1900 */
[----:B------:R-:W-:Y:S02]  /*8150*/  UIADD3 UR15, UR15, -UR4, URZ ;  /* 0x800000040f0f7290 */ /* 0x000fe4000fffe03f */
[----:B------:R-:W-:Y:S02]  /*8160*/  UMOV UR9, 0x40 ;  /* 0x0000004000097882 */ /* 0x000fe40000000000 */
[----:B------:R-:W-:Y:S02]  /*8170*/  UIMAD UR9, UR15, UR7, -UR9 ;  /* 0x000000070f0972a4 */ /* 0x000fe4000f8e0a09 */
[----:B------:R-:W-:-:S02]  /*8180*/  ULDC.64 UR4, c[0x0][0x1a0] ;  /* 0x0000680000047ab9 */ /* 0x000fc40000000a00 */
        /* <DEDUP_REMOVED lines=11> */
[----:B------:R-:W-:Y:S02]  /*8240*/  IMAD R5, R5, c[0x0][0x188], RZ ;  /* 0x0000620005057a24 */ /* 0x000fe400078e02ff */
[----:B------:R-:W-:Y:S02]  /*8250*/  IMAD.MOV.U32 R11, RZ, RZ, R6 ;  /* 0x000000ffff0b7224 */ /* 0x000fe400078e0006 */
[----:B------:R-:W-:-:S05]  /*8260*/  IMAD R5, R0, c[0x0][0x18c], R5 ;  /* 0x0000630000057a24 */ /* 0x000fca00078e0205 */
[----:B------:R-:W-:Y:S01]  /*8270*/  IADD3 R5, R7, R5, RZ ;  /* 0x0000000507057210 */ /* 0x000fe20007ffe0ff */
[----:B------:R-:W-:Y:S05]  /*8280*/  BRA `(.L_x_723) ;  /* 0x0000004000007947 */ /* 0x000fea0003800000 */
.L_x_722:
[----:B------:R-:W-:-:S04]  /*8290*/  ULEA UR4, -UR6, URZ, 0x6 ;  /* 0x0000003f06047291 */ /* 0x000fc8000f8e313f */
[----:B------:R-:W-:Y:S02]  /*82a0*/  USHF.R.S32.HI UR5, URZ, 0x1f, UR4 ;  /* 0x0000001f3f057899 */ /* 0x000fe40008011404 */
[----:B------:R-:W-:-:S04]  /*82b0*/  MOV R11, UR4 ;  /* 0x00000004000b7c02 */ /* 0x000fc80008000f00 */
[----:B------:R-:W-:Y:S02]  /*82c0*/  MOV R5, UR5 ;  /* 0x0000000500057c02 */ /* 0x000fe40008000f00 */
.L_x_723:
[----:B------:R-:W-:Y:S01]  /*82d0*/  ISETP.GE.AND P4, PT, R237, c[0x0][0x220], PT ;  /* 0x00008800ed007a0c */ /* 0x000fe20003f86270 */
[----:B------:R-:W-:Y:S01]  /*82e0*/  UISETP.GE.AND UP0, UPT, UR8, 0x3, UPT ;  /* 0x000000030800788c */ /* 0x000fe2000bf06270 */
[----:B------:R-:W-:Y:S02]  /*82f0*/  ISETP.GE.AND P3, PT, R236, c[0x0][0x220], PT ;  /* 0x00008800ec007a0c */ /* 0x000fe40003f66270 */
[----:B------:R-:W-:Y:S02]  /*8300*/  ISETP.GE.AND P2, PT, R235, c[0x0][0x220], PT ;  /* 0x00008800eb007a0c */ /* 0x000fe40003f46270 */
[----:B------:R-:W-:-:S04]  /*8310*/  LEA R202, P1, R11, R248, 0x1 ;  /* 0x000000f80bca7211 */ /* 0x000fc800078208ff */
[----:B------:R-:W-:-:S03]  /*8320*/  LEA.HI.X R203, R11, R249, R5, 0x1, P1 ;  /* 0x000000f90bcb7211 */ /* 0x000fc600008f0c05 */
[----:B------:R-:W-:-:S04]  /*8330*/  @!P4 IADD3 R9, P0, R11, R170, RZ ;  /* 0x000000aa0b09c210 */ /* 0x000fc80007f1e0ff */
[----:B------:R-:W-:Y:S01]  /*8340*/  @!P4 LEA R30, P5, R9, c[0x0][0x170], 0x1 ;  /* 0x00005c00091eca11 */ /* 0x000fe200078a08ff */
[----:B------:R-:W-:Y:S01]  /*8350*/  @!P4 IMAD.X R0, R5, 0x1, R168, P0 ;  /* 0x000000010500c824 */ /* 0x000fe200000e06a8 */
[----:B------:R-:W-:-:S04]  /*8360*/  @!P3 IADD3 R7, P0, R11, R170, RZ ;  /* 0x000000aa0b07b210 */ /* 0x000fc80007f1e0ff */
[----:B------:R-:W-:Y:S01]  /*8370*/  @!P4 LEA.HI.X R31, R9, c[0x0][0x174], R0, 0x1, P5 ;  /* 0x00005d00091fca11 */ /* 0x000fe200028f0c00 */
[----:B------:R-:W-:Y:S01]  /*8380*/  @!P3 IMAD.X R0, R5, 0x1, R168, P0 ;  /* 0x000000010500b824 */ /* 0x000fe200000e06a8 */
[----:B------:R-:W-:Y:S02]  /*8390*/  IADD3 R9, P6, R11, UR26, RZ ;  /* 0x0000001a0b097c10 */ /* 0x000fe4000ffde0ff */
[----:B------:R-:W-:Y:S02]  /*83a0*/  @!P3 LEA R18, P1, R7, c[0x0][0x170], 0x1 ;  /* 0x00005c000712ba11 */ /* 0x000fe400078208ff */
[----:B------:R-:W-:Y:S02]  /*83b0*/  @!P2 IADD3 R11, P0, R11, R170, RZ ;  /* 0x000000aa0b0ba210 */ /* 0x000fe40007f1e0ff */
[----:B------:R-:W-:Y:S02]  /*83c0*/  ISETP.GE.AND P5, PT, R240, c[0x0][0x220], PT ;  /* 0x00008800f0007a0c */ /* 0x000fe40003fa6270 */
[----:B------:R-:W-:Y:S01]  /*83d0*/  @!P3 LEA.HI.X R19, R7, c[0x0][0x174], R0, 0x1, P1 ;  /* 0x00005d000713ba11 */ /* 0x000fe200008f0c00 */
[C---:B------:R-:W-:Y:S01]  /*83e0*/  @!P2 IMAD.X R0, R5.reuse, 0x1, R168, P0 ;  /* 0x000000010500a824 */ /* 0x040fe200000e06a8 */
[----:B------:R-:W-:-:S02]  /*83f0*/  IADD3.X R7, R5, UR25, RZ, P6, !PT ;  /* 0x0000001905077c10 */ /* 0x000fc4000b7fe4ff */
[----:B------:R-:W-:Y:S02]  /*8400*/  @!P2 LEA R16, P0, R11, c[0x0][0x170], 0x1 ;  /* 0x00005c000b10aa11 */ /* 0x000fe400078008ff */
[-C--:B------:R-:W-:Y:S02]  /*8410*/  @!P4 IADD3 R5, P1, R9, R170.reuse, RZ ;  /* 0x000000aa0905c210 */ /* 0x080fe40007f3e0ff */
[----:B------:R-:W-:Y:S02]  /*8420*/  @!P2 LEA.HI.X R17, R11, c[0x0][0x174], R0, 0x1, P0 ;  /* 0x00005d000b11aa11 */ /* 0x000fe400000f0c00 */
[----:B------:R-:W-:Y:S01]  /*8430*/  @!P3 IADD3 R11, P0, R9, R170, RZ ;  /* 0x000000aa090bb210 */ /* 0x000fe20007f1e0ff */
[----:B------:R-:W-:Y:S01]  /*8440*/  @!P4 IMAD.X R0, R7, 0x1, R168, P1 ;  /* 0x000000010700c824 */ /* 0x000fe200008e06a8 */
[----:B------:R-:W-:Y:S01]  /*8450*/  @!P4 LEA R24, P1, R5, c[0x0][0x170], 0x1 ;  /* 0x00005c000518ca11 */ /* 0x000fe200078208ff */
[----:B------:R-:W-:Y:S01]  /*8460*/  @P5 STS.128 [R238+0x10000], RZ ;  /* 0x010000ffee005388 */ /* 0x000fe20000000c00 */
[----:B------:R-:W-:-:S02]  /*8470*/  @!P5 LEA R28, P6, R9, R248, 0x1 ;  /* 0x000000f8091cd211 */ /* 0x000fc400078c08ff */
[----:B------:R-:W-:Y:S01]  /*8480*/  @!P4 LEA.HI.X R25, R5, c[0x0][0x174], R0, 0x1, P1 ;  /* 0x00005d000519ca11 */ /* 0x000fe200008f0c00 */
[----:B------:R-:W-:Y:S01]  /*8490*/  @!P3 IMAD.X R0, R7, 0x1, R168, P0 ;  /* 0x000000010700b824 */ /* 0x000fe200000e06a8 */
[----:B------:R-:W-:Y:S01]  /*84a0*/  @!P3 LEA R14, P1, R11, c[0x0][0x170], 0x1 ;  /* 0x00005c000b0eba11 */ /* 0x000fe200078208ff */
[----:B------:R-:W-:Y:S01]  /*84b0*/  @!PT LDS RZ, [RZ] ;  /* 0x00000000fffff984 */ /* 0x000fe20000000800 */
[----:B------:R-:W-:Y:S01]  /*84c0*/  @!PT LDS RZ, [RZ] ;  /* 0x00000000fffff984 */ /* 0x000fe20000000800 */
[----:B------:R-:W-:Y:S01]  /*84d0*/  @!PT LDS RZ, [RZ] ;  /* 0x00000000fffff984 */ /* 0x000fe20000000800 */
[----:B------:R1:W-:Y:S01]  /*84e0*/  @!P5 LDGSTS.E.BYPASS.LTC128B.128 [R238+0x10000], [R202.64] ;  /* 0x10000000caeedfae */ /* 0x0003e2000b901d60 */
[C---:B------:R-:W-:Y:S02]  /*84f0*/  @!P2 IADD3 R5, P0, R9.reuse, R170, RZ ;  /* 0x000000aa0905a210 */ /* 0x040fe40007f1e0ff */
[C---:B------:R-:W-:Y:S01]  /*8500*/  @!P5 LEA.HI.X R29, R9.reuse, R249, R7, 0x1, P6 ;  /* 0x000000f9091dd211 */ /* 0x040fe200030f0c07 */
[----:B------:R-:W-:Y:S01]  /*8510*/  @P4 STS.128 [R238+0x12000], RZ ;  /* 0x012000ffee004388 */ /* 0x000fe20000000c00 */
[----:B------:R-:W-:Y:S02]  /*8520*/  IADD3 R9, P6, R9, UR26, RZ ;  /* 0x0000001a09097c10 */ /* 0x000fe4000ffde0ff */
[----:B------:R-:W-:Y:S01]  /*8530*/  @!P3 LEA.HI.X R15, R11, c[0x0][0x174], R0, 0x1, P1 ;  /* 0x00005d000b0fba11 */ /* 0x000fe200008f0c00 */
[----:B------:R-:W-:Y:S01]  /*8540*/  @!P2 IMAD.X R0, R7, 0x1, R168, P0 ;  /* 0x000000010700a824 */ /* 0x000fe200000e06a8 */
[----:B------:R-:W-:Y:S01]  /*8550*/  @!P2 LEA R12, P0, R5, c[0x0][0x170], 0x1 ;  /* 0x00005c00050caa11 */ /* 0x000fe200078008ff */
[----:B------:R-:W-:Y:S01]  /*8560*/  @!PT LDS RZ, [RZ] ;  /* 0x00000000fffff984 */ /* 0x000fe20000000800 */
[----:B------:R-:W-:Y:S01]  /*8570*/  @!PT LDS RZ, [RZ] ;  /* 0x00000000fffff984 */ /* 0x000fe20000000800 */
[----:B------:R-:W-:Y:S01]  /*8580*/  @!PT LDS RZ, [RZ] ;  /* 0x00000000fffff984 */ /* 0x000fe20000000800 */
[----:B------:R2:W-:Y:S01]  /*8590*/  @!P4 LDGSTS.E.BYPASS.LTC128B.128 [R238+0x12000], [R30.64+0x80] ;  /* 0x120000801eeecfae */ /* 0x0005e2000b901d60 */
[----:B------:R-:W-:-:S02]  /*85a0*/  IADD3.X R7, R7, UR25, RZ, P6, !PT ;  /* 0x0000001907077c10 */ /* 0x000fc4000b7fe4ff */
[-C--:B------:R-:W-:Y:S01]  /*85b0*/  @!P4 IADD3 R11, P1, R9, R170.reuse, RZ ;  /* 0x000000aa090bc210 */ /* 0x080fe20007f3e0ff */
[----:B------:R-:W-:Y:S01]  /*85c0*/  @P3 STS.128 [R238+0x14000], RZ ;  /* 0x014000ffee003388 */ /* 0x000fe20000000c00 */
[----:B------:R-:W-:Y:S02]  /*85d0*/  @!P2 LEA.HI.X R13, R5, c[0x0][0x174], R0, 0x1, P0 ;  /* 0x00005d00050daa11 */ /* 0x000fe400000f0c00 */
[----:B------:R-:W-:Y:S01]  /*85e0*/  @!P3 IADD3 R5, P0, R9, R170, RZ ;  /* 0x000000aa0905b210 */ /* 0x000fe20007f1e0ff */
[--C-:B------:R-:W-:Y:S01]  /*85f0*/  @!P4 IMAD.X R0, R7, 0x1, R168.reuse, P1 ;  /* 0x000000010700c824 */ /* 0x100fe200008e06a8 */
[----:B------:R-:W-:Y:S01]  /*8600*/  @!P4 LEA R20, P1, R11, c[0x0][0x170], 0x1 ;  /* 0x00005c000b14ca11 */ /* 0x000fe200078208ff */
[----:B------:R-:W-:Y:S01]  /*8610*/  @!PT LDS RZ, [RZ] ;  /* 0x00000000fffff984 */ /* 0x000fe20000000800 */
[----:B------:R-:W-:Y:S01]  /*8620*/  @!PT LDS RZ, [RZ] ;  /* 0x00000000fffff984 */ /* 0x000fe20000000800 */
[----:B------:R-:W-:Y:S01]  /*8630*/  @!PT LDS RZ, [RZ] ;  /* 0x00000000fffff984 */ /* 0x000fe20000000800 */
[----:B------:R3:W-:Y:S01]  /*8640*/  @!P3 LDGSTS.E.BYPASS.LTC128B.128 [R238+0x14000], [R18.64+0x100] ;  /* 0x1400010012eebfae */ /* 0x0007e2000b901d60 */
[----:B------:R-:W-:Y:S01]  /*8650*/  @!P5 LEA R22, P6, R9, R248, 0x1 ;  /* 0x000000f80916d211 */ /* 0x000fe200078c08ff */
[----:B------:R-:W-:Y:S01]  /*8660*/  @!P3 IMAD.X R4, R7, 0x1, R168, P0 ;  /* 0x000000010704b824 */ /* 0x000fe200000e06a8 */
[----:B------:R-:W-:Y:S01]  /*8670*/  @!P3 LEA R10, P0, R5, c[0x0][0x170], 0x1 ;  /* 0x00005c00050aba11 */ /* 0x000fe200078008ff */
[----:B------:R-:W-:Y:S01]  /*8680*/  @P2 STS.128 [R238+0x16000], RZ ;  /* 0x016000ffee002388 */ /* 0x000fe20000000c00 */
[----:B------:R-:W-:-:S02]  /*8690*/  @!P4 LEA.HI.X R21, R11, c[0x0][0x174], R0, 0x1, P1 ;  /* 0x00005d000b15ca11 */ /* 0x000fc400008f0c00 */
[----:B------:R-:W-:Y:S01]  /*86a0*/  @!P2 IADD3 R0, P1, R9, R170, RZ ;  /* 0x000000aa0900a210 */ /* 0x000fe20007f3e0ff */
[----:B------:R-:W-:Y:S01]  /*86b0*/  @!PT LDS RZ, [RZ] ;  /* 0x00000000fffff984 */ /* 0x000fe20000000800 */
[----:B------:R-:W-:Y:S01]  /*86c0*/  @!PT LDS RZ, [RZ] ;  /* 0x00000000fffff984 */ /* 0x000fe20000000800 */
[----:B------:R-:W-:Y:S01]  /*86d0*/  @!PT LDS RZ, [RZ] ;  /* 0x00000000fffff984 */ /* 0x000fe20000000800 */
[----:B------:R3:W-:Y:S01]  /*86e0*/  @!P2 LDGSTS.E.BYPASS.LTC128B.128 [R238+0x16000], [R16.64+0x180] ;  /* 0x1600018010eeafae */ /* 0x0007e2000b901d60 */
[----:B------:R-:W-:Y:S02]  /*86f0*/  @!P3 LEA.HI.X R11, R5, c[0x0][0x174], R4, 0x1, P0 ;  /* 0x00005d00050bba11 */ /* 0x000fe400000f0c04 */
[----:B------:R-:W-:Y:S01]  /*8700*/  @!P5 LEA.HI.X R23, R9, R249, R7, 0x1, P6 ;  /* 0x000000f90917d211 */ /* 0x000fe200030f0c07 */
[----:B------:R-:W-:Y:S01]  /*8710*/  @!P2 IMAD.X R5, R7, 0x1, R168, P1 ;  /* 0x000000010705a824 */ /* 0x000fe200008e06a8 */
[----:B------:R-:W-:Y:S01]  /*8720*/  IADD3 R9, P0, R9, UR26, RZ ;  /* 0x0000001a09097c10 */ /* 0x000fe2000ff1e0ff */
[----:B------:R-:W-:Y:S01]  /*8730*/  @P5 STS.128 [R238+0x10800], RZ ;  /* 0x010800ffee005388 */ /* 0x000fe20000000c00 */
[C---:B------:R-:W-:Y:S02]  /*8740*/  @!P2 LEA R32, P1, R0.reuse, c[0x0][0x170], 0x1 ;  /* 0x00005c000020aa11 */ /* 0x040fe400078208ff */
[----:B------:R-:W-:Y:S01]  /*8750*/  IADD3.X R7, R7, UR25, RZ, P0, !PT ;  /* 0x0000001907077c10 */ /* 0x000fe200087fe4ff */
[----:B------:R-:W-:Y:S01]  /*8760*/  @!PT LDS RZ, [RZ] ;  /* 0x00000000fffff984 */ /* 0x000fe20000000800 */
[----:B------:R-:W-:Y:S01]  /*8770*/  @!PT LDS RZ, [RZ] ;  /* 0x00000000fffff984 */ /* 0x000fe20000000800 */
[----:B------:R-:W-:Y:S01]  /*8780*/  @!PT LDS RZ, [RZ] ;  /* 0x00000000fffff984 */ /* 0x000fe20000000800 */
[----:B------:R2:W-:Y:S01]  /*8790*/  @!P5 LDGSTS.E.BYPASS.LTC128B.128 [R238+0x10800], [R28.64] ;  /* 0x108000001ceedfae */ /* 0x0005e2000b901d60 */
[C---:B------:R-:W-:Y:S01]  /*87a0*/  @!P5 LEA R34, P0, R9.reuse, R248, 0x1 ;  /* 0x000000f80922d211 */ /* 0x040fe200078008ff */
[----:B------:R-:W-:Y:S01]  /*87b0*/  IMAD.MOV.U32 R248, RZ, RZ, R202 ;  /* 0x000000fffff87224 */ /* 0x000fe200078e00ca */
[----:B------:R-:W-:Y:S01]  /*87c0*/  @!P4 IADD3 R4, P6, R9, R170, RZ ;  /* 0x000000aa0904c210 */ /* 0x000fe20007fde0ff */
[----:B------:R-:W-:Y:S01]  /*87d0*/  @P4 STS.128 [R238+0x12800], RZ ;  /* 0x012800ffee004388 */ /* 0x000fe20000000c00 */
[----:B------:R-:W-:-:S02]  /*87e0*/  @!P2 LEA.HI.X R33, R0, c[0x0][0x174], R5, 0x1, P1 ;  /* 0x00005d000021aa11 */ /* 0x000fc400008f0c05 */
[CC--:B------:R-:W-:Y:S01]  /*87f0*/  @!P3 IADD3 R0, P1, R9.reuse, R170.reuse, RZ ;  /* 0x000000aa0900b210 */ /* 0x0c0fe20007f3e0ff */
[----:B------:R-:W-:Y:S01]  /*8800*/  @!PT LDS RZ, [RZ] ;  /* 0x00000000fffff984 */ /* 0x000fe20000000800 */
[----:B------:R-:W-:Y:S01]  /*8810*/  @!PT LDS RZ, [RZ] ;  /* 0x00000000fffff984 */ /* 0x000fe20000000800 */
[----:B------:R-:W-:Y:S01]  /*8820*/  @!PT LDS RZ, [RZ] ;  /* 0x00000000fffff984 */ /* 0x000fe20000000800 */
[----:B------:R4:W-:Y:S01]  /*8830*/  @!P4 LDGSTS.E.BYPASS.LTC128B.128 [R238+0x12800], [R24.64+0x80] ;  /* 0x1280008018eecfae */ /* 0x0009e2000b901d60 */
[----:B------:R-:W-:Y:S01]  /*8840*/  @!P5 LEA.HI.X R35, R9, R249, R7, 0x1, P0 ;  /* 0x000000f90923d211 */ /* 0x000fe200000f0c07 */
[--C-:B------:R-:W-:Y:S01]  /*8850*/  @!P4 IMAD.X R27, R7, 0x1, R168.reuse, P6 ;  /* 0x00000001071bc824 */ /* 0x100fe200030e06a8 */
[----:B------:R-:W-:Y:S01]  /*8860*/  @!P2 IADD3 R9, P0, R9, R170, RZ ;  /* 0x000000aa0909a210 */ /* 0x000fe20007f1e0ff */
[----:B------:R-:W-:Y:S01]  /*8870*/  @P3 STS.128 [R238+0x14800], RZ ;  /* 0x014800ffee003388 */ /* 0x000fe20000000c00 */
[----:B------:R-:W-:Y:S01]  /*8880*/  @!P4 LEA R26, P6, R4, c[0x0][0x170], 0x1 ;  /* 0x00005c00041aca11 */ /* 0x000fe200078c08ff */
[C-C-:B------:R-:W-:Y:S01]  /*8890*/  @!P3 IMAD.X R5, R7.reuse, 0x1, R168.reuse, P1 ;  /* 0x000000010705b824 */ /* 0x140fe200008e06a8 */
[----:B------:R-:W-:Y:S01]  /*88a0*/  @!P3 LEA R170, P1, R0, c[0x0][0x170], 0x1 ;  /* 0x00005c0000aaba11 */ /* 0x000fe200078208ff */
[----:B------:R-:W-:Y:S01]  /*88b0*/  @!PT LDS RZ, [RZ] ;  /* 0x00000000fffff984 */ /* 0x000fe20000000800 */
[----:B------:R-:W-:Y:S01]  /*88c0*/  @!PT LDS RZ, [RZ] ;  /* 0x00000000fffff984 */ /* 0x000fe20000000800 */
[----:B------:R-:W-:Y:S01]  /*88d0*/  @!PT LDS RZ, [RZ] ;  /* 0x00000000fffff984 */ /* 0x000fe20000000800 */
[----:B------:R5:W-:Y:S01]  /*88e0*/  @!P3 LDGSTS.E.BYPASS.LTC128B.128 [R238+0x14800], [R14.64+0x100] ;  /* 0x148001000eeebfae */ /* 0x000be2000b901d60 */
[----:B------:R-:W-:Y:S01]  /*88f0*/  @!P2 IMAD.X R168, R7, 0x1, R168, P0 ;  /* 0x0000000107a8a824 */ /* 0x000fe200000e06a8 */
[----:B------:R-:W-:Y:S01]  /*8900*/  @!P2 LEA R8, P0, R9, c[0x0][0x170], 0x1 ;  /* 0x00005c000908aa11 */ /* 0x000fe200078008ff */
[----:B------:R-:W-:Y:S01]  /*8910*/  IMAD.MOV.U32 R249, RZ, RZ, R203 ;  /* 0x000000fffff97224 */ /* 0x000fe200078e00cb */
[----:B------:R-:W-:Y:S01]  /*8920*/  @P2 STS.128 [R238+0x16800], RZ ;  /* 0x016800ffee002388 */ /* 0x000fe20000000c00 */
[----:B------:R-:W-:-:S02]  /*8930*/  @!P4 LEA.HI.X R27, R4, c[0x0][0x174], R27, 0x1, P6 ;  /* 0x00005d00041bca11 */ /* 0x000fc400030f0c1b */
[----:B------:R-:W-:Y:S01]  /*8940*/  @!P3 LEA.HI.X R171, R0, c[0x0][0x174], R5, 0x1, P1 ;  /* 0x00005d0000abba11 */ /* 0x000fe200008f0c05 */
[----:B------:R-:W-:Y:S01]  /*8950*/  @!PT LDS RZ, [RZ] ;  /* 0x00000000fffff984 */ /* 0x000fe20000000800 */
[----:B------:R-:W-:Y:S01]  /*8960*/  @!PT LDS RZ, [RZ] ;  /* 0x00000000fffff984 */ /* 0x000fe20000000800 */
[----:B------:R-:W-:Y:S01]  /*8970*/  @!PT LDS RZ, [RZ] ;  /* 0x00000000fffff984 */ /* 0x000fe20000000800 */
[----:B------:R5:W-:Y:S01]  /*8980*/  @!P2 LDGSTS.E.BYPASS.LTC128B.128 [R238+0x16800], [R12.64+0x180] ;  /* 0x168001800ceeafae */ /* 0x000be2000b901d60 */
[----:B------:R-:W-:Y:S01]  /*8990*/  @!P2 LEA.HI.X R9, R9, c[0x0][0x174], R168, 0x1, P0 ;  /* 0x00005d000909aa11 */ /* 0x000fe200000f0ca8 */
[----:B------:R-:W-:Y:S02]  /*89a0*/  IMAD.U32 R0, RZ, RZ, UR28 ;  /* 0x0000001cff007e24 */ /* 0x000fe4000f8e00ff */
[----:B------:R-:W-:Y:S04]  /*89b0*/  @P5 STS.128 [R238+0x11000], RZ ;  /* 0x011000ffee005388 */ /* 0x000fe80000000c00 */
[----:B------:R-:W-:Y:S01]  /*89c0*/  @!PT LDS RZ, [RZ] ;  /* 0x00000000fffff984 */ /* 0x000fe20000000800 */
[----:B------:R-:W-:Y:S01]  /*89d0*/  @!PT LDS RZ, [RZ] ;  /* 0x00000000fffff984 */ /* 0x000fe20000000800 */
[----:B------:R-:W-:Y:S01]  /*89e0*/  @!PT LDS RZ, [RZ] ;  /* 0x00000000fffff984 */ /* 0x000fe20000000800 */
[----:B------:R1:W-:Y:S04]  /*89f0*/  @!P5 LDGSTS.E.BYPASS.LTC128B.128 [R238+0x11000], [R22.64] ;  /* 0x1100000016eedfae */ /* 0x0003e8000b901d60 */
[----:B------:R-:W-:Y:S04]  /*8a00*/  @P4 STS.128 [R238+0x13000], RZ ;  /* 0x013000ffee004388 */ /* 0x000fe80000000c00 */
[----:B------:R-:W-:Y:S01]  /*8a10*/  @!PT LDS RZ, [RZ] ;  /* 0x00000000fffff984 */ /* 0x000fe20000000800 */
[----:B------:R-:W-:Y:S01]  /*8a20*/  @!PT LDS RZ, [RZ] ;  /* 0x00000000fffff984 */ /* 0x000fe20000000800 */
[----:B------:R-:W-:Y:S01]  /*8a30*/  @!PT LDS RZ, [RZ] ;  /* 0x00000000fffff984 */ /* 0x000fe20000000800 */
[----:B------:R1:W-:Y:S04]  /*8a40*/  @!P4 LDGSTS.E.BYPASS.LTC128B.128 [R238+0x13000], [R20.64+0x80] ;  /* 0x1300008014eecfae */ /* 0x0003e8000b901d60 */
        /* <DEDUP_REMOVED lines=30> */
[----:B------:R-:W-:Y:S04]  /*8c30*/  LDSM.16.M88.4 R172, [R234] ;  /* 0x00000000eaac783b */ /* 0x000fe80000000200 */
[----:B-----5:R-:W3:Y:S04]  /*8c40*/  LDSM.16.M88.4 R12, [R233+0x8000] ;  /* 0x00800000e90c783b */ /* 0x020ee80000000200 */
[----:B------:R-:W5:Y:S04]  /*8c50*/  LDSM.16.M88.4 R4, [R233+0x8800] ;  /* 0x00880000e904783b */ /* 0x000f680000000200 */
[----:B------:R-:W5:Y:S04]  /*8c60*/  LDSM.16.M88.4 R180, [R233+0x9000] ;  /* 0x00900000e9b4783b */ /* 0x000f680000000200 */
[----:B-1----:R-:W1:Y:S04]  /*8c70*/  LDSM.16.M88.4 R20, [R233+0x9800] ;  /* 0x00980000e914783b */ /* 0x002e680000000200 */
[----:B------:R-:W-:Y:S04]  /*8c80*/  LDSM.16.M88.4 R32, [R232] ;  /* 0x00000000e820783b */ /* 0x000fe80000000200 */
[----:B------:R-:W1:Y:S04]  /*8c90*/  LDSM.16.M88.4 R188, [R231] ;  /* 0x00000000e7bc783b */ /* 0x000e680000000200 */
[----:B----4-:R-:W4:Y:S04]  /*8ca0*/  LDSM.16.M88.4 R24, [R223] ;  /* 0x00000000df18783b */ /* 0x010f280000000200 */
[----:B------:R-:W1:Y:S04]  /*8cb0*/  LDSM.16.M88.4 R196, [R222] ;  /* 0x00000000dec4783b */ /* 0x000e680000000200 */
[----:B------:R-:W1:Y:S04]  /*8cc0*/  LDSM.16.M88.4 R168, [R221] ;  /* 0x00000000dda8783b */ /* 0x000e680000000200 */
[----:B--2---:R-:W-:Y:S01]  /*8cd0*/  LDSM.16.M88.4 R28, [R227+0x8000] ;  /* 0x00800000e31c783b */ /* 0x004fe20000000200 */
[C---:B---3--:R-:W-:Y:S03]  /*8ce0*/  HMMA.16816.F32.BF16 R16, R172.reuse, R12, RZ ;  /* 0x0000000cac10723c */ /* 0x048fe600000418ff */
[----:B------:R-:W-:Y:S04]  /*8cf0*/  LDSM.16.M88.4 R192, [R227+0x8800] ;  /* 0x00880000e3c0783b */ /* 0x000fe80000000200 */
[----:B------:R-:W0:Y:S01]  /*8d00*/  LDGDEPBAR ;  /* 0x00000000000079af */ /* 0x000e220000000000 */
[C---:B------:R-:W-:Y:S08]  /*8d10*/  HMMA.16816.F32.BF16 R12, R172.reuse, R14, RZ ;  /* 0x0000000eac0c723c */ /* 0x040ff000000418ff */
[C---:B-----5:R-:W-:Y:S08]  /*8d20*/  HMMA.16816.F32.BF16 R8, R172.reuse, R4, RZ ;  /* 0x00000004ac08723c */ /* 0x060ff000000418ff */
[C---:B------:R-:W-:Y:S08]  /*8d30*/  HMMA.16816.F32.BF16 R184, R172.reuse, R180, RZ ;  /* 0x000000b4acb8723c */ /* 0x040ff000000418ff */
[C---:B------:R-:W-:Y:S08]  /*8d40*/  HMMA.16816.F32.BF16 R4, R172.reuse, R6, RZ ;  /* 0x00000006ac04723c */ /* 0x040ff000000418ff */
[C---:B------:R-:W-:Y:S08]  /*8d50*/  HMMA.16816.F32.BF16 R180, R172.reuse, R182, RZ ;  /* 0x000000b6acb4723c */ /* 0x040ff000000418ff */
[C---:B-1----:R-:W-:Y:S08]  /*8d60*/  HMMA.16816.F32.BF16 R176, R172.reuse, R20, RZ ;  /* 0x00000014acb0723c */ /* 0x042ff000000418ff */
[----:B------:R-:W-:Y:S01]  /*8d70*/  HMMA.16816.F32.BF16 R172, R172, R22, RZ ;  /* 0x00000016acac723c */ /* 0x000fe200000418ff */
[----:B------:R-:W1:Y:S07]  /*8d80*/  LDSM.16.M88.4 R20, [R230] ;  /* 0x00000000e614783b */ /* 0x000e6e0000000200 */
[C---:B------:R-:W-:Y:S08]  /*8d90*/  HMMA.16816.F32.BF16 R16, R32.reuse, R188, R16 ;  /* 0x000000bc2010723c */ /* 0x040ff00000041810 */
[C---:B------:R-:W-:Y:S01]  /*8da0*/  HMMA.16816.F32.BF16 R12, R32.reuse, R190, R12 ;  /* 0x000000be200c723c */ /* 0x040fe2000004180c */
[----:B------:R-:W2:Y:S07]  /*8db0*/  LDSM.16.M88.4 R188, [R227+0x9000] ;  /* 0x00900000e3bc783b */ /* 0x000eae0000000200 */
[C---:B----4-:R-:W-:Y:S08]  /*8dc0*/  HMMA.16816.F32.BF16 R8, R32.reuse, R24, R8 ;  /* 0x000000182008723c */ /* 0x050ff00000041808 */
[C---:B------:R-:W-:Y:S01]  /*8dd0*/  HMMA.16816.F32.BF16 R4, R32.reuse, R26, R4 ;  /* 0x0000001a2004723c */ /* 0x040fe20000041804 */
[----:B------:R-:W3:Y:S07]  /*8de0*/  LDSM.16.M88.4 R24, [R227+0x9800] ;  /* 0x00980000e318783b */ /* 0x000eee0000000200 */
[C---:B------:R-:W-:Y:S08]  /*8df0*/  HMMA.16816.F32.BF16 R184, R32.reuse, R196, R184 ;  /* 0x000000c420b8723c */ /* 0x040ff000000418b8 */
[C---:B------:R-:W-:Y:S01]  /*8e00*/  HMMA.16816.F32.BF16 R180, R32.reuse, R198, R180 ;  /* 0x000000c620b4723c */ /* 0x040fe200000418b4 */
[----:B------:R-:W-:Y:S07]  /*8e10*/  LDSM.16.M88.4 R196, [R220+0x1000] ;  /* 0x00100000dcc4783b */ /* 0x000fee0000000200 */
[C---:B------:R-:W-:Y:S08]  /*8e20*/  HMMA.16816.F32.BF16 R176, R32.reuse, R168, R176 ;  /* 0x000000a820b0723c */ /* 0x040ff000000418b0 */
[----:B------:R-:W-:Y:S01]  /*8e30*/  HMMA.16816.F32.BF16 R172, R32, R170, R172 ;  /* 0x000000aa20ac723c */ /* 0x000fe200000418ac */
[----:B------:R-:W-:Y:S04]  /*8e40*/  LDSM.16.M88.4 R32, [R229] ;  /* 0x00000000e520783b */ /* 0x000fe80000000200 */
[----:B------:R-:W4:Y:S03]  /*8e50*/  LDSM.16.M88.4 R168, [R220] ;  /* 0x00000000dca8783b */ /* 0x000f260000000200 */
[C---:B-1----:R-:W-:Y:S08]  /*8e60*/  HMMA.16816.F32.BF16 R16, R20.reuse, R28, R16 ;  /* 0x0000001c1410723c */ /* 0x042ff00000041810 */
[C---:B------:R-:W-:Y:S01]  /*8e70*/  HMMA.16816.F32.BF16 R12, R20.reuse, R30, R12 ;  /* 0x0000001e140c723c */ /* 0x040fe2000004180c */
[----:B------:R-:W1:Y:S07]  /*8e80*/  LDSM.16.M88.4 R28, [R220+0x800] ;  /* 0x00080000dc1c783b */ /* 0x000e6e0000000200 */
[C---:B------:R-:W-:Y:S08]  /*8e90*/  HMMA.16816.F32.BF16 R8, R20.reuse, R192, R8 ;  /* 0x000000c01408723c */ /* 0x040ff00000041808 */
[C---:B------:R-:W-:Y:S01]  /*8ea0*/  HMMA.16816.F32.BF16 R4, R20.reuse, R194, R4 ;  /* 0x000000c21404723c */ /* 0x040fe20000041804 */
[----:B------:R-:W-:Y:S07]  /*8eb0*/  LDSM.16.M88.4 R192, [R233+0xa800] ;  /* 0x00a80000e9c0783b */ /* 0x000fee0000000200 */
[C---:B--2---:R-:W-:Y:S08]  /*8ec0*/  HMMA.16816.F32.BF16 R184, R20.reuse, R188, R184 ;  /* 0x000000bc14b8723c */ /* 0x044ff000000418b8 */
[C---:B------:R-:W-:Y:S01]  /*8ed0*/  HMMA.16816.F32.BF16 R180, R20.reuse, R190, R180 ;  /* 0x000000be14b4723c */ /* 0x040fe200000418b4 */
[----:B------:R-:W2:Y:S07]  /*8ee0*/  LDSM.16.M88.4 R188, [R220+0x1800] ;  /* 0x00180000dcbc783b */ /* 0x000eae0000000200 */
[C---:B---3--:R-:W-:Y:S08]  /*8ef0*/  HMMA.16816.F32.BF16 R176, R20.reuse, R24, R176 ;  /* 0x0000001814b0723c */ /* 0x048ff000000418b0 */
[----:B------:R-:W-:Y:S01]  /*8f00*/  HMMA.16816.F32.BF16 R172, R20, R26, R172 ;  /* 0x0000001a14ac723c */ /* 0x000fe200000418ac */
[----:B------:R-:W-:Y:S04]  /*8f10*/  LDSM.16.M88.4 R20, [R234+0x2000] ;  /* 0x00200000ea14783b */ /* 0x000fe80000000200 */
[----:B------:R-:W3:Y:S03]  /*8f20*/  LDSM.16.M88.4 R24, [R233+0xa000] ;  /* 0x00a00000e918783b */ /* 0x000ee60000000200 */
[C---:B----4-:R-:W-:Y:S08]  /*8f30*/  HMMA.16816.F32.BF16 R16, R32.reuse, R168, R16 ;  /* 0x000000a82010723c */ /* 0x050ff00000041810 */
[C---:B------:R-:W-:Y:S01]  /*8f40*/  HMMA.16816.F32.BF16 R12, R32.reuse, R170, R12 ;  /* 0x000000aa200c723c */ /* 0x040fe2000004180c */
[----:B------:R-:W4:Y:S07]  /*8f50*/  LDSM.16.M88.4 R168, [R233+0xb000] ;  /* 0x00b00000e9a8783b */ /* 0x000f2e0000000200 */
[C---:B-1----:R-:W-:Y:S08]  /*8f60*/  HMMA.16816.F32.BF16 R8, R32.reuse, R28, R8 ;  /* 0x0000001c2008723c */ /* 0x042ff00000041808 */
[C---:B------:R-:W-:Y:S01]  /*8f70*/  HMMA.16816.F32.BF16 R4, R32.reuse, R30, R4 ;  /* 0x0000001e2004723c */ /* 0x040fe20000041804 */
[----:B------:R-:W1:Y:S07]  /*8f80*/  LDSM.16.M88.4 R28, [R233+0xb800] ;  /* 0x00b80000e91c783b */ /* 0x000e6e0000000200 */
[C---:B------:R-:W-:Y:S08]  /*8f90*/  HMMA.16816.F32.BF16 R184, R32.reuse, R196, R184 ;  /* 0x000000c420b8723c */ /* 0x040ff000000418b8 */
[C---:B------:R-:W-:Y:S01]  /*8fa0*/  HMMA.16816.F32.BF16 R180, R32.reuse, R198, R180 ;  /* 0x000000c620b4723c */ /* 0x040fe200000418b4 */
[----:B------:R-:W-:Y:S07]  /*8fb0*/  LDSM.16.M88.4 R196, [R217] ;  /* 0x00000000d9c4783b */ /* 0x000fee0000000200 */
[C---:B--2---:R-:W-:Y:S08]  /*8fc0*/  HMMA.16816.F32.BF16 R176, R32.reuse, R188, R176 ;  /* 0x000000bc20b0723c */ /* 0x044ff000000418b0 */
[----:B------:R-:W-:Y:S01]  /*8fd0*/  HMMA.16816.F32.BF16 R172, R32, R190, R172 ;  /* 0x000000be20ac723c */ /* 0x000fe200000418ac */
[----:B------:R-:W-:Y:S04]  /*8fe0*/  LDSM.16.M88.4 R32, [R232+0x2000] ;  /* 0x00200000e820783b */ /* 0x000fe80000000200 */
[----:B------:R-:W2:Y:S03]  /*8ff0*/  LDSM.16.M88.4 R188, [R219] ;  /* 0x00000000dbbc783b */ /* 0x000ea60000000200 */
[C---:B---3--:R-:W-:Y:S08]  /*9000*/  HMMA.16816.F32.BF16 R16, R20.reuse, R24, R16 ;  /* 0x000000181410723c */ /* 0x048ff00000041810 */
[C---:B------:R-:W-:Y:S01]  /*9010*/  HMMA.16816.F32.BF16 R12, R20.reuse, R26, R12 ;  /* 0x0000001a140c723c */ /* 0x040fe2000004180c */
[----:B------:R-:W3:Y:S07]  /*9020*/  LDSM.16.M88.4 R24, [R218] ;  /* 0x00000000da18783b */ /* 0x000eee0000000200 */
[C---:B------:R-:W-:Y:S08]  /*9030*/  HMMA.16816.F32.BF16 R8, R20.reuse, R192, R8 ;  /* 0x000000c01408723c */ /* 0x040ff00000041808 */
[C---:B------:R-:W-:Y:S01]  /*9040*/  HMMA.16816.F32.BF16 R4, R20.reuse, R194, R4 ;  /* 0x000000c21404723c */ /* 0x040fe20000041804 */
[----:B------:R-:W-:Y:S07]  /*9050*/  LDSM.16.M88.4 R192, [R227+0xa800] ;  /* 0x00a80000e3c0783b */ /* 0x000fee0000000200 */
[C---:B----4-:R-:W-:Y:S08]  /*9060*/  HMMA.16816.F32.BF16 R184, R20.reuse, R168, R184 ;  /* 0x000000a814b8723c */ /* 0x050ff000000418b8 */
[C---:B------:R-:W-:Y:S01]  /*9070*/  HMMA.16816.F32.BF16 R180, R20.reuse, R170, R180 ;  /* 0x000000aa14b4723c */ /* 0x040fe200000418b4 */
[----:B------:R-:W4:Y:S07]  /*9080*/  LDSM.16.M88.4 R168, [R216] ;  /* 0x00000000d8a8783b */ /* 0x000f2e0000000200 */
[C---:B-1----:R-:W-:Y:S08]  /*9090*/  HMMA.16816.F32.BF16 R176, R20.reuse, R28, R176 ;  /* 0x0000001c14b0723c */ /* 0x042ff000000418b0 */
[----:B------:R-:W-:Y:S01]  /*90a0*/  HMMA.16816.F32.BF16 R172, R20, R30, R172 ;  /* 0x0000001e14ac723c */ /* 0x000fe200000418ac */
[----:B------:R-:W-:Y:S04]  /*90b0*/  LDSM.16.M88.4 R20, [R230+0x2000] ;  /* 0x00200000e614783b */ /* 0x000fe80000000200 */
[----:B------:R-:W1:Y:S03]  /*90c0*/  LDSM.16.M88.4 R28, [R227+0xa000] ;  /* 0x00a00000e31c783b */ /* 0x000e660000000200 */
[C---:B--2---:R-:W-:Y:S08]  /*90d0*/  HMMA.16816.F32.BF16 R16, R32.reuse, R188, R16 ;  /* 0x000000bc2010723c */ /* 0x044ff00000041810 */
[C---:B------:R-:W-:Y:S01]  /*90e0*/  HMMA.16816.F32.BF16 R12, R32.reuse, R190, R12 ;  /* 0x000000be200c723c */ /* 0x040fe2000004180c */
[----:B------:R-:W2:Y:S07]  /*90f0*/  LDSM.16.M88.4 R188, [R227+0xb000] ;  /* 0x00b00000e3bc783b */ /* 0x000eae0000000200 */
[C---:B---3--:R-:W-:Y:S08]  /*9100*/  HMMA.16816.F32.BF16 R8, R32.reuse, R24, R8 ;  /* 0x000000182008723c */ /* 0x048ff00000041808 */
[C---:B------:R-:W-:Y:S01]  /*9110*/  HMMA.16816.F32.BF16 R4, R32.reuse, R26, R4 ;  /* 0x0000001a2004723c */ /* 0x040fe20000041804 */
[----:B------:R-:W3:Y:S07]  /*9120*/  LDSM.16.M88.4 R24, [R227+0xb800] ;  /* 0x00b80000e318783b */ /* 0x000eee0000000200 */
[C---:B------:R-:W-:Y:S08]  /*9130*/  HMMA.16816.F32.BF16 R184, R32.reuse, R196, R184 ;  /* 0x000000c420b8723c */ /* 0x040ff000000418b8 */
[C---:B------:R-:W-:Y:S01]  /*9140*/  HMMA.16816.F32.BF16 R180, R32.reuse, R198, R180 ;  /* 0x000000c620b4723c */ /* 0x040fe200000418b4 */
[----:B------:R-:W-:Y:S07]  /*9150*/  LDSM.16.M88.4 R196, [R220+0x3000] ;  /* 0x00300000dcc4783b */ /* 0x000fee0000000200 */
[C---:B----4-:R-:W-:Y:S08]  /*9160*/  HMMA.16816.F32.BF16 R176, R32.reuse, R168, R176 ;  /* 0x000000a820b0723c */ /* 0x050ff000000418b0 */
[----:B------:R-:W-:Y:S01]  /*9170*/  HMMA.16816.F32.BF16 R172, R32, R170, R172 ;  /* 0x000000aa20ac723c */ /* 0x000fe200000418ac */
[----:B------:R-:W-:Y:S04]  /*9180*/  LDSM.16.M88.4 R32, [R229+0x2000] ;  /* 0x00200000e520783b */ /* 0x000fe80000000200 */
[----:B------:R-:W4:Y:S03]  /*9190*/  LDSM.16.M88.4 R168, [R220+0x2000] ;  /* 0x00200000dca8783b */ /* 0x000f260000000200 */
        /* <DEDUP_REMOVED lines=31> */
[----:B------:R-:W5:Y:S07]  /*9390*/  LDSM.16.M88.4 R192, [R212] ;  /* 0x00000000d4c0783b */ /* 0x000f6e0000000200 */
[C---:B----4-:R-:W-:Y:S08]  /*93a0*/  HMMA.16816.F32.BF16 R184, R20.reuse, R168, R184 ;  /* 0x000000a814b8723c */ /* 0x050ff000000418b8 */
[C---:B------:R-:W-:Y:S01]  /*93b0*/  HMMA.16816.F32.BF16 R180, R20.reuse, R170, R180 ;  /* 0x000000aa14b4723c */ /* 0x040fe200000418b4 */
[----:B------:R-:W-:Y:S07]  /*93c0*/  LDSM.16.M88.4 R168, [R227+0xc800] ;  /* 0x00c80000e3a8783b */ /* 0x000fee0000000200 */
[C---:B-1----:R-:W-:Y:S08]  /*93d0*/  HMMA.16816.F32.BF16 R176, R20.reuse, R28, R176 ;  /* 0x0000001c14b0723c */ /* 0x042ff000000418b0 */
[----:B------:R-:W-:Y:S01]  /*93e0*/  HMMA.16816.F32.BF16 R172, R20, R30, R172 ;  /* 0x0000001e14ac723c */ /* 0x000fe200000418ac */
[----:B------:R-:W-:Y:S04]  /*93f0*/  LDSM.16.M88.4 R20, [R230+0x4000] ;  /* 0x00400000e614783b */ /* 0x000fe80000000200 */
[----:B------:R-:W1:Y:S03]  /*9400*/  LDSM.16.M88.4 R28, [R227+0xc000] ;  /* 0x00c00000e31c783b */ /* 0x000e660000000200 */
[C---:B--2---:R-:W-:Y:S08]  /*9410*/  HMMA.16816.F32.BF16 R16, R188.reuse, R32, R16 ;  /* 0x00000020bc10723c */ /* 0x044ff00000041810 */
[C---:B------:R-:W-:Y:S01]  /*9420*/  HMMA.16816.F32.BF16 R12, R188.reuse, R34, R12 ;  /* 0x00000022bc0c723c */ /* 0x040fe2000004180c */
[----:B------:R-:W-:Y:S07]  /*9430*/  LDSM.16.M88.4 R32, [R227+0xd000] ;  /* 0x00d00000e320783b */ /* 0x000fee0000000200 */
[C---:B---3--:R-:W-:Y:S08]  /*9440*/  HMMA.16816.F32.BF16 R8, R188.reuse, R24, R8 ;  /* 0x00000018bc08723c */ /* 0x048ff00000041808 */
[C---:B------:R-:W-:Y:S01]  /*9450*/  HMMA.16816.F32.BF16 R4, R188.reuse, R26, R4 ;  /* 0x0000001abc04723c */ /* 0x040fe20000041804 */
[----:B------:R-:W2:Y:S07]  /*9460*/  LDSM.16.M88.4 R24, [R227+0xd800] ;  /* 0x00d80000e318783b */ /* 0x000eae0000000200 */
[C---:B-----5:R-:W-:Y:S08]  /*9470*/  HMMA.16816.F32.BF16 R176, R188.reuse, R192, R176 ;  /* 0x000000c0bcb0723c */ /* 0x060ff000000418b0 */
[----:B------:R-:W-:Y:S01]  /*9480*/  HMMA.16816.F32.BF16 R172, R188, R194, R172 ;  /* 0x000000c2bcac723c */ /* 0x000fe200000418ac */
[----:B------:R-:W-:Y:S07]  /*9490*/  LDSM.16.M88.4 R192, [R220+0x4000] ;  /* 0x00400000dcc0783b */ /* 0x000fee0000000200 */
[C---:B-1----:R-:W-:Y:S08]  /*94a0*/  HMMA.16816.F32.BF16 R16, R20.reuse, R28, R16 ;  /* 0x0000001c1410723c */ /* 0x042ff00000041810 */
[----:B------:R-:W-:Y:S01]  /*94b0*/  HMMA.16816.F32.BF16 R12, R20, R30, R12 ;  /* 0x0000001e140c723c */ /* 0x000fe2000004180c */
[----:B------:R-:W1:Y:S07]  /*94c0*/  LDSM.16.M88.4 R28, [R229+0x4000] ;  /* 0x00400000e51c783b */ /* 0x000e6e0000000200 */
[C---:B------:R-:W-:Y:S08]  /*94d0*/  HMMA.16816.F32.BF16 R184, R188.reuse, R196, R184 ;  /* 0x000000c4bcb8723c */ /* 0x040ff000000418b8 */
[----:B------:R-:W-:Y:S01]  /*94e0*/  HMMA.16816.F32.BF16 R180, R188, R198, R180 ;  /* 0x000000c6bcb4723c */ /* 0x000fe200000418b4 */
[----:B------:R-:W3:Y:S04]  /*94f0*/  LDSM.16.M88.4 R188, [R220+0x4800] ;  /* 0x00480000dcbc783b */ /* 0x000ee80000000200 */
[----:B------:R-:W-:Y:S03]  /*9500*/  LDSM.16.M88.4 R196, [R234+0x6000] ;  /* 0x00600000eac4783b */ /* 0x000fe60000000200 */
[C---:B------:R-:W-:Y:S08]  /*9510*/  HMMA.16816.F32.BF16 R8, R20.reuse, R168, R8 ;  /* 0x000000a81408723c */ /* 0x040ff00000041808 */
[C---:B------:R-:W-:Y:S01]  /*9520*/  HMMA.16816.F32.BF16 R4, R20.reuse, R170, R4 ;  /* 0x000000aa1404723c */ /* 0x040fe20000041804 */
[----:B------:R-:W4:Y:S07]  /*9530*/  LDSM.16.M88.4 R168, [R220+0x5000] ;  /* 0x00500000dca8783b */ /* 0x000f2e0000000200 */
[C---:B--2---:R-:W-:Y:S08]  /*9540*/  HMMA.16816.F32.BF16 R176, R20.reuse, R24, R176 ;  /* 0x0000001814b0723c */ /* 0x044ff000000418b0 */
[C---:B------:R-:W-:Y:S01]  /*9550*/  HMMA.16816.F32.BF16 R172, R20.reuse, R26, R172 ;  /* 0x0000001a14ac723c */ /* 0x040fe200000418ac */
[----:B------:R-:W2:Y:S07]  /*9560*/  LDSM.16.M88.4 R24, [R233+0xe000] ;  /* 0x00e00000e918783b */ /* 0x000eae0000000200 */
[C---:B------:R-:W-:Y:S08]  /*9570*/  HMMA.16816.F32.BF16 R184, R20.reuse, R32, R184 ;  /* 0x0000002014b8723c */ /* 0x040ff000000418b8 */
[----:B------:R-:W-:Y:S01]  /*9580*/  HMMA.16816.F32.BF16 R180, R20, R34, R180 ;  /* 0x0000002214b4723c */ /* 0x000fe200000418b4 */
[----:B------:R-:W5:Y:S04]  /*9590*/  LDSM.16.M88.4 R32, [R220+0x5800] ;  /* 0x00580000dc20783b */ /* 0x000f680000000200 */
[----:B------:R-:W2:Y:S03]  /*95a0*/  LDSM.16.M88.4 R20, [R233+0xe800] ;  /* 0x00e80000e914783b */ /* 0x000ea60000000200 */
[C---:B-1----:R-:W-:Y:S08]  /*95b0*/  HMMA.16816.F32.BF16 R16, R28.reuse, R192, R16 ;  /* 0x000000c01c10723c */ /* 0x042ff00000041810 */
[C---:B------:R-:W-:Y:S01]  /*95c0*/  HMMA.16816.F32.BF16 R12, R28.reuse, R194, R12 ;  /* 0x000000c21c0c723c */ /* 0x040fe2000004180c */
[----:B------:R-:W1:Y:S07]  /*95d0*/  LDSM.16.M88.4 R192, [R233+0xf000] ;  /* 0x00f00000e9c0783b */ /* 0x000e6e0000000200 */
[C---:B---3--:R-:W-:Y:S08]  /*95e0*/  HMMA.16816.F32.BF16 R8, R28.reuse, R188, R8 ;  /* 0x000000bc1c08723c */ /* 0x048ff00000041808 */
[C---:B------:R-:W-:Y:S01]  /*95f0*/  HMMA.16816.F32.BF16 R4, R28.reuse, R190, R4 ;  /* 0x000000be1c04723c */ /* 0x040fe20000041804 */
[----:B------:R-:W3:Y:S07]  /*9600*/  LDSM.16.M88.4 R188, [R233+0xf800] ;  /* 0x00f80000e9bc783b */ /* 0x000eee0000000200 */
[C---:B----4-:R-:W-:Y:S08]  /*9610*/  HMMA.16816.F32.BF16 R184, R28.reuse, R168, R184 ;  /* 0x000000a81cb8723c */ /* 0x050ff000000418b8 */
[----:B------:R-:W-:Y:S01]  /*9620*/  HMMA.16816.F32.BF16 R180, R28, R170, R180 ;  /* 0x000000aa1cb4723c */ /* 0x000fe200000418b4 */
[----:B------:R-:W-:Y:S07]  /*9630*/  LDSM.16.M88.4 R168, [R232+0x6000] ;  /* 0x00600000e8a8783b */ /* 0x000fee0000000200 */
[C---:B--2---:R-:W-:Y:S08]  /*9640*/  HMMA.16816.F32.BF16 R16, R196.reuse, R24, R16 ;  /* 0x00000018c410723c */ /* 0x044ff00000041810 */
[----:B------:R-:W-:Y:S01]  /*9650*/  HMMA.16816.F32.BF16 R12, R196, R26, R12 ;  /* 0x0000001ac40c723c */ /* 0x000fe2000004180c */
[----:B------:R-:W2:Y:S07]  /*9660*/  LDSM.16.M88.4 R24, [R209] ;  /* 0x00000000d118783b */ /* 0x000eae0000000200 */
[C---:B-----5:R-:W-:Y:S08]  /*9670*/  HMMA.16816.F32.BF16 R176, R28.reuse, R32, R176 ;  /* 0x000000201cb0723c */ /* 0x060ff000000418b0 */
[----:B------:R-:W-:Y:S01]  /*9680*/  HMMA.16816.F32.BF16 R172, R28, R34, R172 ;  /* 0x000000221cac723c */ /* 0x000fe200000418ac */
[----:B------:R-:W4:Y:S04]  /*9690*/  LDSM.16.M88.4 R32, [R211] ;  /* 0x00000000d320783b */ /* 0x000f280000000200 */
[----:B------:R-:W5:Y:S03]  /*96a0*/  LDSM.16.M88.4 R28, [R210] ;  /* 0x00000000d21c783b */ /* 0x000f660000000200 */
[C---:B------:R-:W-:Y:S08]  /*96b0*/  HMMA.16816.F32.BF16 R8, R196.reuse, R20, R8 ;  /* 0x00000014c408723c */ /* 0x040ff00000041808 */
[C---:B------:R-:W-:Y:S01]  /*96c0*/  HMMA.16816.F32.BF16 R4, R196.reuse, R22, R4 ;  /* 0x00000016c404723c */ /* 0x040fe20000041804 */
[----:B------:R-:W4:Y:S07]  /*96d0*/  LDSM.16.M88.4 R20, [R208] ;  /* 0x00000000d014783b */ /* 0x000f2e0000000200 */
[C---:B-1----:R-:W-:Y:S08]  /*96e0*/  HMMA.16816.F32.BF16 R184, R196.reuse, R192, R184 ;  /* 0x000000c0c4b8723c */ /* 0x042ff000000418b8 */
[C---:B------:R-:W-:Y:S01]  /*96f0*/  HMMA.16816.F32.BF16 R180, R196.reuse, R194, R180 ;  /* 0x000000c2c4b4723c */ /* 0x040fe200000418b4 */
[----:B------:R-:W-:Y:S07]  /*9700*/  LDSM.16.M88.4 R192, [R220+0x6800] ;  /* 0x00680000dcc0783b */ /* 0x000fee0000000200 */
[C---:B---3--:R-:W-:Y:S08]  /*9710*/  HMMA.16816.F32.BF16 R176, R196.reuse, R188, R176 ;  /* 0x000000bcc4b0723c */ /* 0x048ff000000418b0 */
[----:B------:R-:W-:Y:S01]  /*9720*/  HMMA.16816.F32.BF16 R196, R196, R190, R172 ;  /* 0x000000bec4c4723c */ /* 0x000fe200000418ac */
[----:B------:R-:W-:Y:S04]  /*9730*/  LDSM.16.M88.4 R188, [R230+0x6000] ;  /* 0x00600000e6bc783b */ /* 0x000fe80000000200 */
[----:B------:R-:W1:Y:S03]  /*9740*/  LDSM.16.M88.4 R172, [R227+0xe000] ;  /* 0x00e00000e3ac783b */ /* 0x000e660000000200 */
[C---:B--2---:R-:W-:Y:S08]  /*9750*/  HMMA.16816.F32.BF16 R184, R168.reuse, R24, R184 ;  /* 0x00000018a8b8723c */ /* 0x044ff000000418b8 */
[C---:B------:R-:W-:Y:S01]  /*9760*/  HMMA.16816.F32.BF16 R180, R168.reuse, R26, R180 ;  /* 0x0000001aa8b4723c */ /* 0x040fe200000418b4 */
[----:B------:R-:W2:Y:S07]  /*9770*/  LDSM.16.M88.4 R24, [R227+0xe800] ;  /* 0x00e80000e318783b */ /* 0x000eae0000000200 */
[C---:B----4-:R-:W-:Y:S08]  /*9780*/  HMMA.16816.F32.BF16 R16, R168.reuse, R32, R16 ;  /* 0x00000020a810723c */ /* 0x050ff00000041810 */
[C---:B------:R-:W-:Y:S01]  /*9790*/  HMMA.16816.F32.BF16 R12, R168.reuse, R34, R12 ;  /* 0x00000022a80c723c */ /* 0x040fe2000004180c */
[----:B------:R-:W3:Y:S07]  /*97a0*/  LDSM.16.M88.4 R32, [R227+0xf800] ;  /* 0x00f80000e320783b */ /* 0x000eee0000000200 */
[C---:B-----5:R-:W-:Y:S08]  /*97b0*/  HMMA.16816.F32.BF16 R8, R168.reuse, R28, R8 ;  /* 0x0000001ca808723c */ /* 0x060ff00000041808 */
[C---:B------:R-:W-:Y:S01]  /*97c0*/  HMMA.16816.F32.BF16 R4, R168.reuse, R30, R4 ;  /* 0x0000001ea804723c */ /* 0x040fe20000041804 */
[----:B------:R-:W-:Y:S07]  /*97d0*/  LDSM.16.M88.4 R28, [R229+0x6000] ;  /* 0x00600000e51c783b */ /* 0x000fee0000000200 */
[C---:B------:R-:W-:Y:S08]  /*97e0*/  HMMA.16816.F32.BF16 R176, R168.reuse, R20, R176 ;  /* 0x00000014a8b0723c */ /* 0x040ff000000418b0 */
[----:B------:R-:W-:Y:S01]  /*97f0*/  HMMA.16816.F32.BF16 R196, R168, R22, R196 ;  /* 0x00000016a8c4723c */ /* 0x000fe200000418c4 */
[----:B------:R-:W4:Y:S04]  /*9800*/  LDSM.16.M88.4 R20, [R220+0x6000] ;  /* 0x00600000dc14783b */ /* 0x000f280000000200 */
[----:B------:R-:W5:Y:S03]  /*9810*/  LDSM.16.M88.4 R168, [R227+0xf000] ;  /* 0x00f00000e3a8783b */ /* 0x000f660000000200 */
[C---:B-1----:R-:W-:Y:S08]  /*9820*/  HMMA.16816.F32.BF16 R16, R188.reuse, R172, R16 ;  /* 0x000000acbc10723c */ /* 0x042ff00000041810 */
[C---:B------:R-:W-:Y:S08]  /*9830*/  HMMA.16816.F32.BF16 R12, R188.reuse, R174, R12 ;  /* 0x000000aebc0c723c */ /* 0x040ff0000004180c */
[C---:B--2---:R-:W-:Y:S08]  /*9840*/  HMMA.16816.F32.BF16 R8, R188.reuse, R24, R8 ;  /* 0x00000018bc08723c */ /* 0x044ff00000041808 */
[C---:B------:R-:W-:Y:S01]  /*9850*/  HMMA.16816.F32.BF16 R4, R188.reuse, R26, R4 ;  /* 0x0000001abc04723c */ /* 0x040fe20000041804 */
[----:B------:R-:W1:Y:S07]  /*9860*/  LDSM.16.M88.4 R24, [R220+0x7000] ;  /* 0x00700000dc18783b */ /* 0x000e6e0000000200 */
[----:B---3--:R-:W-:Y:S08]  /*9870*/  HMMA.16816.F32.BF16 R176, R188, R32, R176 ;  /* 0x00000020bcb0723c */ /* 0x008ff000000418b0 */
[C---:B----4-:R-:W-:Y:S08]  /*9880*/  HMMA.16816.F32.BF16 R16, R28.reuse, R20, R16 ;  /* 0x000000141c10723c */ /* 0x050ff00000041810 */
[----:B------:R-:W-:Y:S01]  /*9890*/  HMMA.16816.F32.BF16 R12, R28, R22, R12 ;  /* 0x000000161c0c723c */ /* 0x000fe2000004180c */
[----:B------:R-:W2:Y:S01]  /*98a0*/  LDSM.16.M88.4 R20, [R220+0x7800] ;  /* 0x00780000dc14783b */ /* 0x000ea20000000200 */
[----:B------:R-:W-:-:S06]  /*98b0*/  DEPBAR.LE SB0, 0x0 ;  /* 0x000080000000791a */ /* 0x000fcc0000000000 */
[C---:B-----5:R-:W-:Y:S07]  /*98c0*/  HMMA.16816.F32.BF16 R184, R188.reuse, R168, R184 ;  /* 0x000000a8bcb8723c */ /* 0x060fee00000418b8 */
[----:B------:R-:W-:Y:S01]  /*98d0*/  IMAD R169, R0, 0x40, R167 ;  /* 0x0000004000a97824 */ /* 0x000fe200078e02a7 */
[----:B------:R-:W-:Y:S04]  /*98e0*/  HMMA.16816.F32.BF16 R180, R188, R170, R180 ;  /* 0x000000aabcb4723c */ /* 0x000fe800000418b4 */
[----:B------:R-:W-:-:S04]  /*98f0*/  IADD3 R33, R169, 0x1, RZ ;  /* 0x00000001a9217810 */ /* 0x000fc80007ffe0ff */
[----:B------:R-:W-:Y:S01]  /*9900*/  HMMA.16816.F32.BF16 R8, R28, R192, R8 ;  /* 0x000000c01c08723c */ /* 0x000fe20000041808 */
[----:B------:R-:W-:Y:S01]  /*9910*/  BAR.SYNC.DEFER_BLOCKING 0x0 ;  /* 0x0000000000007b1d */ /* 0x000fe20000010000 */
[C---:B------:R-:W-:Y:S02]  /*9920*/  ISETP.GE.AND P0, PT, R33.reuse, R200, PT ;  /* 0x000000c82100720c */ /* 0x040fe40003f06270 */
[----:B------:R-:W-:Y:S02]  /*9930*/  ISETP.GE.AND P6, PT, R33, R2, PT ;  /* 0x000000022100720c */ /* 0x000fe40003fc6270 */
[----:B------:R-:W-:Y:S02]  /*9940*/  IADD3 R33, R169, 0x9, RZ ;  /* 0x00000009a9217810 */ /* 0x000fe40007ffe0ff */
[----:B------:R-:W-:Y:S01]  /*9950*/  HMMA.16816.F32.BF16 R196, R188, R34, R196 ;  /* 0x00000022bcc4723c */ /* 0x000fe200000418c4 */
[----:B------:R-:W-:Y:S02]  /*9960*/  FSEL R17, R17, -INF , !P0 ;  /* 0xff80000011117808 */ /* 0x000fe40004000000 */
[----:B------:R-:W-:-:S02]  /*9970*/  FSEL R0, R19, -INF , !P6 ;  /* 0xff80000013007808 */ /* 0x000fc40007000000 */
[-C--:B------:R-:W-:Y:S02]  /*9980*/  ISETP.GE.AND P6, PT, R33, R200.reuse, PT ;  /* 0x000000c82100720c */ /* 0x080fe40003fc6270 */
[----:B------:R-:W-:Y:S01]  /*9990*/  IADD3 R35, R169, 0x8, RZ ;  /* 0x00000008a9237810 */ /* 0x000fe20007ffe0ff */
[C---:B------:R-:W-:Y:S01]  /*99a0*/  HMMA.16816.F32.BF16 R4, R28.reuse, R194, R4 ;  /* 0x000000c21c04723c */ /* 0x040fe20000041804 */
[----:B------:R-:W-:Y:S02]  /*99b0*/  FSEL R13, R13, -INF , !P6 ;  /* 0xff8000000d0d7808 */ /* 0x000fe40007000000 */
[C---:B------:R-:W-:Y:S02]  /*99c0*/  ISETP.GE.AND P1, PT, R35.reuse, R200, PT ;  /* 0x000000c82300720c */ /* 0x040fe40003f26270 */
[----:B------:R-:W-:Y:S02]  /*99d0*/  ISETP.GE.AND P0, PT, R35, R2, PT ;  /* 0x000000022300720c */ /* 0x000fe40003f06270 */
[----:B------:R-:W-:Y:S01]  /*99e0*/  IADD3 R35, R169, 0x10, RZ ;  /* 0x00000010a9237810 */ /* 0x000fe20007ffe0ff */
[----:B-1----:R-:W-:Y:S01]  /*99f0*/  HMMA.16816.F32.BF16 R184, R28, R24, R184 ;  /* 0x000000181cb8723c */ /* 0x002fe200000418b8 */
[----:B------:R-:W-:-:S02]  /*9a00*/  FSEL R19, R12, -INF , !P1 ;  /* 0xff8000000c137808 */ /* 0x000fc40004800000 */
[----:B------:R-:W-:Y:S02]  /*9a10*/  ISETP.GE.AND P1, PT, R33, R2, PT ;  /* 0x000000022100720c */ /* 0x000fe40003f26270 */
[----:B------:R-:W-:Y:S02]  /*9a20*/  IADD3 R33, R169, 0x11, RZ ;  /* 0x00000011a9217810 */ /* 0x000fe40007ffe0ff */
[----:B------:R-:W-:Y:S01]  /*9a30*/  FSEL R14, R14, -INF , !P0 ;  /* 0xff8000000e0e7808 */ /* 0x000fe20004000000 */
[----:B------:R-:W-:Y:S01]  /*9a40*/  HMMA.16816.F32.BF16 R180, R28, R26, R180 ;  /* 0x0000001a1cb4723c */ /* 0x000fe200000418b4 */
[----:B------:R-:W-:Y:S02]  /*9a50*/  ISETP.GE.AND P0, PT, R35, R200, PT ;  /* 0x000000c82300720c */ /* 0x000fe40003f06270 */
[----:B------:R-:W-:Y:S02]  /*9a60*/  FSEL R12, R15, -INF , !P1 ;  /* 0xff8000000f0c7808 */ /* 0x000fe40004800000 */
[----:B------:R-:W-:-:S02]  /*9a70*/  ISETP.GE.AND P6, PT, R35, R2, PT ;  /* 0x000000022300720c */ /* 0x000fc40003fc6270 */
[----:B------:R-:W-:Y:S01]  /*9a80*/  ISETP.GE.AND P1, PT, R33, R200, PT ;  /* 0x000000c82100720c */ /* 0x000fe20003f26270 */
[C---:B--2---:R-:W-:Y:S01]  /*9a90*/  HMMA.16816.F32.BF16 R176, R28.reuse, R20, R176 ;  /* 0x000000141cb0723c */ /* 0x044fe200000418b0 */
[----:B------:R-:W-:Y:S02]  /*9aa0*/  IADD3 R15, R169, 0x18, RZ ;  /* 0x00000018a90f7810 */ /* 0x000fe40007ffe0ff */
[----:B------:R-:W-:Y:S02]  /*9ab0*/  FSEL R35, R8, -INF , !P0 ;  /* 0xff80000008237808 */ /* 0x000fe40004000000 */
[----:B------:R-:W-:Y:S02]  /*9ac0*/  ISETP.GE.AND P0, PT, R33, R2, PT ;  /* 0x000000022100720c */ /* 0x000fe40003f06270 */
[----:B------:R-:W-:Y:S01]  /*9ad0*/  FSEL R34, R10, -INF , !P6 ;  /* 0xff8000000a227808 */ /* 0x000fe20007000000 */
[----:B------:R-:W-:Y:S01]  /*9ae0*/  HMMA.16816.F32.BF16 R196, R28, R22, R196 ;  /* 0x000000161cc4723c */ /* 0x000fe200000418c4 */
[----:B------:R-:W-:-:S02]  /*9af0*/  FSEL R33, R9, -INF , !P1 ;  /* 0xff80000009217808 */ /* 0x000fc40004800000 */
[----:B------:R-:W-:Y:S02]  /*9b00*/  ISETP.GE.AND P6, PT, R15, R200, PT ;  /* 0x000000c80f00720c */ /* 0x000fe40003fc6270 */
[----:B------:R-:W-:Y:S02]  /*9b10*/  IADD3 R9, R169, 0x19, RZ ;  /* 0x00000019a9097810 */ /* 0x000fe40007ffe0ff */
[----:B------:R-:W-:Y:S02]  /*9b20*/  FSEL R26, R11, -INF , !P0 ;  /* 0xff8000000b1a7808 */ /* 0x000fe40004000000 */
[----:B------:R-:W-:Y:S02]  /*9b30*/  ISETP.GE.AND P1, PT, R15, R2, PT ;  /* 0x000000020f00720c */ /* 0x000fe40003f26270 */
[----:B------:R-:W-:Y:S02]  /*9b40*/  ISETP.GE.AND P0, PT, R9, R200, PT ;  /* 0x000000c80900720c */ /* 0x000fe40003f06270 */
[----:B------:R-:W-:-:S02]  /*9b50*/  FSEL R27, R4, -INF , !P6 ;  /* 0xff800000041b7808 */ /* 0x000fc40007000000 */
[----:B------:R-:W-:Y:S02]  /*9b60*/  IADD3 R11, R169, 0x20, RZ ;  /* 0x00000020a90b7810 */ /* 0x000fe40007ffe0ff */
[----:B------:R-:W-:Y:S02]  /*9b70*/  ISETP.GE.AND P6, PT, R9, R2, PT ;  /* 0x000000020900720c */ /* 0x000fe40003fc6270 */
[----:B------:R-:W-:Y:S02]  /*9b80*/  FSEL R24, R6, -INF , !P1 ;  /* 0xff80000006187808 */ /* 0x000fe40004800000 */
[----:B------:R-:W-:Y:S02]  /*9b90*/  FSEL R25, R5, -INF , !P0 ;  /* 0xff80000005197808 */ /* 0x000fe40004000000 */
[C---:B------:R-:W-:Y:S02]  /*9ba0*/  ISETP.GE.AND P1, PT, R11.reuse, R200, PT ;  /* 0x000000c80b00720c */ /* 0x040fe40003f26270 */
[----:B------:R-:W-:-:S02]  /*9bb0*/  ISETP.GE.AND P0, PT, R11, R2, PT ;  /* 0x000000020b00720c */ /* 0x000fc40003f06270 */
[----:B------:R-:W-:Y:S02]  /*9bc0*/  FSEL R32, R7, -INF , !P6 ;  /* 0xff80000007207808 */ /* 0x000fe40007000000 */
[C---:B------:R-:W-:Y:S02]  /*9bd0*/  IADD3 R5, R169.reuse, 0x21, RZ ;  /* 0x00000021a9057810 */ /* 0x040fe40007ffe0ff */
[----:B------:R-:W-:Y:S02]  /*9be0*/  IADD3 R7, R169, 0x28, RZ ;  /* 0x00000028a9077810 */ /* 0x000fe40007ffe0ff */
[----:B------:R-:W-:Y:S02]  /*9bf0*/  FSEL R205, R184, -INF , !P1 ;  /* 0xff800000b8cd7808 */ /* 0x000fe40004800000 */
[----:B------:R-:W-:Y:S02]  /*9c00*/  FSEL R246, R186, -INF , !P0 ;  /* 0xff800000baf67808 */ /* 0x000fe40004000000 */
[----:B------:R-:W-:-:S02]  /*9c10*/  ISETP.GE.AND P6, PT, R5, R200, PT ;  /* 0x000000c80500720c */ /* 0x000fc40003fc6270 */
[----:B------:R-:W-:Y:S02]  /*9c20*/  ISETP.GE.AND P1, PT, R5, R2, PT ;  /* 0x000000020500720c */ /* 0x000fe40003f26270 */
[----:B------:R-:W-:Y:S02]  /*9c30*/  ISETP.GE.AND P0, PT, R7, R200, PT ;  /* 0x000000c80700720c */ /* 0x000fe40003f06270 */
[----:B------:R-:W-:Y:S02]  /*9c40*/  IADD3 R5, R169, 0x29, RZ ;  /* 0x00000029a9057810 */ /* 0x000fe40007ffe0ff */
[----:B------:R-:W-:Y:S02]  /*9c50*/  FSEL R195, R185, -INF , !P6 ;  /* 0xff800000b9c37808 */ /* 0x000fe40007000000 */
[----:B------:R-:W-:Y:S02]  /*9c60*/  FSEL R193, R180, -INF , !P0 ;  /* 0xff800000b4c17808 */ /* 0x000fe40004000000 */
[----:B------:R-:W-:-:S02]  /*9c70*/  ISETP.GE.AND P6, PT, R7, R2, PT ;  /* 0x000000020700720c */ /* 0x000fc40003fc6270 */
[----:B------:R-:W-:Y:S02]  /*9c80*/  ISETP.GE.AND P0, PT, R5, R2, PT ;  /* 0x000000020500720c */ /* 0x000fe40003f06270 */
[----:B------:R-:W-:Y:S02]  /*9c90*/  IADD3 R7, R169, 0x31, RZ ;  /* 0x00000031a9077810 */ /* 0x000fe40007ffe0ff */
[----:B------:R-:W-:Y:S02]  /*9ca0*/  FSEL R204, R187, -INF , !P1 ;  /* 0xff800000bbcc7808 */ /* 0x000fe40004800000 */
[----:B------:R-:W-:Y:S02]  /*9cb0*/  FSEL R242, R183, -INF , !P0 ;  /* 0xff800000b7f27808 */ /* 0x000fe40004000000 */
[-C--:B------:R-:W-:Y:S02]  /*9cc0*/  ISETP.GE.AND P1, PT, R5, R200.reuse, PT ;  /* 0x000000c80500720c */ /* 0x080fe40003f26270 */
[----:B------:R-:W-:-:S02]  /*9cd0*/  ISETP.GE.AND P0, PT, R7, R200, PT ;  /* 0x000000c80700720c */ /* 0x000fc40003f06270 */
[----:B------:R-:W-:Y:S02]  /*9ce0*/  IADD3 R5, R169, 0x30, RZ ;  /* 0x00000030a9057810 */ /* 0x000fe40007ffe0ff */
[----:B------:R-:W-:Y:S02]  /*9cf0*/  FSEL R206, R182, -INF , !P6 ;  /* 0xff800000b6ce7808 */ /* 0x000fe40007000000 */
[----:B------:R-:W-:Y:S02]  /*9d00*/  FSEL R167, R177, -INF , !P0 ;  /* 0xff800000b1a77808 */ /* 0x000fe40004000000 */
[----:B------:R-:W-:Y:S02]  /*9d10*/  ISETP.GE.AND P6, PT, R5, R200, PT ;  /* 0x000000c80500720c */ /* 0x000fe40003fc6270 */
[----:B------:R-:W-:Y:S02]  /*9d20*/  FSEL R201, R181, -INF , !P1 ;  /* 0xff800000b5c97808 */ /* 0x000fe40004800000 */
[----:B------:R-:W-:-:S02]  /*9d30*/  ISETP.GE.AND P0, PT, R169, R2, PT ;  /* 0x00000002a900720c */ /* 0x000fc40003f06270 */
[-C--:B------:R-:W-:Y:S02]  /*9d40*/  ISETP.GE.AND P1, PT, R5, R2.reuse, PT ;  /* 0x000000020500720c */ /* 0x080fe40003f26270 */
[----:B------:R-:W-:Y:S02]  /*9d50*/  FSEL R187, R176, -INF , !P6 ;  /* 0xff800000b0bb7808 */ /* 0x000fe40007000000 */
[----:B------:R-:W-:Y:S02]  /*9d60*/  FSEL R18, R18, -INF , !P0 ;  /* 0xff80000012127808 */ /* 0x000fe40004000000 */
[----:B------:R-:W-:Y:S02]  /*9d70*/  ISETP.GE.AND P6, PT, R7, R2, PT ;  /* 0x000000020700720c */ /* 0x000fe40003fc6270 */
[----:B------:R-:W-:Y:S02]  /*9d80*/  FSEL R186, R178, -INF , !P1 ;  /* 0xff800000b2ba7808 */ /* 0x000fe40004800000 */
[----:B------:R-:W-:-:S02]  /*9d90*/  PLOP3.LUT P0, PT, PT, PT, UP0, 0x80, 0x0 ;  /* 0x000000000000781c */ /* 0x000fc40003f0f008 */
[CC--:B------:R-:W-:Y:S02]  /*9da0*/  ISETP.GE.AND P1, PT, R169.reuse, R200.reuse, PT ;  /* 0x000000c8a900720c */ /* 0x0c0fe40003f26270 */
[C---:B------:R-:W-:Y:S02]  /*9db0*/  IADD3 R7, R169.reuse, 0x38, RZ ;  /* 0x00000038a9077810 */ /* 0x040fe40007ffe0ff */
[----:B------:R-:W-:Y:S02]  /*9dc0*/  IADD3 R169, R169, 0x39, RZ ;  /* 0x00000039a9a97810 */ /* 0x000fe40007ffe0ff */
[----:B------:R-:W-:Y:S02]  /*9dd0*/  FSEL R182, R179, -INF , !P6 ;  /* 0xff800000b3b67808 */ /* 0x000fe40007000000 */
[----:B------:R-:W-:Y:S02]  /*9de0*/  FSEL R5, R16, -INF , !P1 ;  /* 0xff80000010057808 */ /* 0x000fe40004800000 */
[----:B------:R-:W-:-:S02]  /*9df0*/  ISETP.GE.AND P6, PT, R7, R200, PT ;  /* 0x000000c80700720c */ /* 0x000fc40003fc6270 */
[----:B------:R-:W-:Y:S02]  /*9e00*/  ISETP.GE.AND P1, PT, R169, R200, PT ;  /* 0x000000c8a900720c */ /* 0x000fe40003f26270 */
[----:B------:R-:W-:Y:S02]  /*9e10*/  FSEL R185, R196, -INF , !P6 ;  /* 0xff800000c4b97808 */ /* 0x000fe40007000000 */
[----:B------:R-:W-:Y:S02]  /*9e20*/  FSEL R183, R197, -INF , !P1 ;  /* 0xff800000c5b77808 */ /* 0x000fe40004800000 */
[-C--:B------:R-:W-:Y:S02]  /*9e30*/  ISETP.GE.AND P6, PT, R7, R2.reuse, PT ;  /* 0x000000020700720c */ /* 0x080fe40003fc6270 */
[----:B------:R-:W-:Y:S02]  /*9e40*/  ISETP.GE.AND P1, PT, R169, R2, PT ;  /* 0x00000002a900720c */ /* 0x000fe40003f26270 */
[----:B------:R-:W-:-:S02]  /*9e50*/  FSEL R184, R198, -INF , !P6 ;  /* 0xff800000c6b87808 */ /* 0x000fc40007000000 */
[----:B------:R-:W-:Y:S01]  /*9e60*/  FSEL R180, R199, -INF , !P1 ;  /* 0xff800000c7b47808 */ /* 0x000fe20004800000 */
[----:B------:R-:W-:Y:S05]  /*9e70*/  @!P0 BRA `(.L_x_724) ;  /* 0x00000f0000008947 */ /* 0x000fea0003800000 */
[----:B------:R-:W-:-:S13]  /*9e80*/  PLOP3.LUT P0, PT, PT, PT, UP6, 0x80, 0x0 ;  /* 0x000000000000781c */ /* 0x000fda0003f0f068 */
[----:B------:R-:W-:Y:S05]  /*9e90*/  @!P0 BRA `(.L_x_725) ;  /* 0x000004b000008947 */ /* 0x000fea0003800000 */
[----:B------:R-:W-:Y:S01]  /*9ea0*/  IABS R2, c[0x0][0x2d0] ;  /* 0x0000b40000027a13 */ /* 0x000fe20000000000 */
[----:B------:R-:W-:Y:S02]  /*9eb0*/  USHF.L.U32 UR5, UR28, 0x6, URZ ;  /* 0x000000061c057899 */ /* 0x000fe4000800063f */
[----:B------:R-:W-:Y:S01]  /*9ec0*/  UMOV UR14, URZ ;  /* 0x0000003f000e7c82 */ /* 0x000fe20008000000 */
[----:B------:R1:W2:Y:S01]  /*9ed0*/  R2UR UR4, R2 ;  /* 0x00000000020473c2 */ /* 0x0002a200000e0000 */
[----:B------:R-:W-:Y:S02]  /*9ee0*/  UIADD3 UR12, UR5, -0x40, URZ ;  /* 0xffffffc0050c7890 */ /* 0x000fe4000fffe03f */
        /* <DEDUP_REMOVED lines=15> */
[----:B--2---:R-:W-:-:S05]  /*9fe0*/  UIMAD.WIDE.U32 UR14, UR15, UR8, URZ ;  /* 0x000000080f0e72a5 */ /* 0x004fca000f8e003f */
[----:B------:R-:W-:Y:S02]  /*9ff0*/  UMOV UR13, UR17 ;  /* 0x00000011000d7c82 */ /* 0x000fe40008000000 */
[----:B------:R-:W-:Y:S02]  /*a000*/  UMOV UR11, UR15 ;  /* 0x0000000f000b7c82 */ /* 0x000fe40008000000 */
[----:B------:R-:W-:Y:S02]  /*a010*/  UIADD3 UR9, -UR13, URZ, URZ ;  /* 0x0000003f0d097290 */ /* 0x000fe4000fffe13f */
[----:B------:R-:W-:Y:S02]  /*a020*/  UIADD3 UR7, -UR11, URZ, URZ ;  /* 0x0000003f0b077290 */ /* 0x000fe4000fffe13f */
[----:B------:R-:W-:Y:S02]  /*a030*/  UIMAD UR9, UR4, UR9, UR10 ;  /* 0x00000009040972a4 */ /* 0x000fe4000f8e020a */
[----:B------:R-:W-:-:S02]  /*a040*/  UIMAD UR8, UR4, UR7, UR8 ;  /* 0x00000007040872a4 */ /* 0x000fc4000f8e0208 */
[----:B------:R-:W-:Y:S02]  /*a050*/  UISETP.GT.U32.AND UP2, UPT, UR4, UR9, UPT ;  /* 0x000000090400728c */ /* 0x000fe4000bf44070 */
[----:B------:R-:W-:Y:S02]  /*a060*/  UISETP.GT.U32.AND UP0, UPT, UR4, UR8, UPT ;  /* 0x000000080400728c */ /* 0x000fe4000bf04070 */
[----:B------:R-:W-:Y:S02]  /*a070*/  ULDC UR7, c[0x0][0x2d0] ;  /* 0x0000b40000077ab9 */ /* 0x000fe40000000800 */
[----:B------:R-:W-:Y:S02]  /*a080*/  ULOP3.LUT UR5, UR5, UR7, URZ, 0x3c, !UPT ;  /* 0x0000000705057292 */ /* 0x000fe4000f8e3c3f */
[----:B------:R-:W-:Y:S02]  /*a090*/  ULOP3.LUT UR12, UR12, UR7, URZ, 0x3c, !UPT ;  /* 0x000000070c0c7292 */ /* 0x000fe4000f8e3c3f */
[----:B------:R-:W-:-:S02]  /*a0a0*/  UISETP.GE.AND UP1, UPT, UR5, URZ, UPT ;  /* 0x0000003f0500728c */ /* 0x000fc4000bf26270 */
[----:B------:R-:W-:Y:S02]  /*a0b0*/  @!UP2 UIADD3 UR9, UR9, -UR4, URZ ;  /* 0x800000040909a290 */ /* 0x000fe4000fffe03f */
[----:B------:R-:W-:Y:S02]  /*a0c0*/  @!UP0 UIADD3 UR8, UR8, -UR4, URZ ;  /* 0x8000000408088290 */ /* 0x000fe4000fffe03f */
[----:B------:R-:W-:Y:S02]  /*a0d0*/  UISETP.GE.U32.AND UP4, UPT, UR9, UR4, UPT ;  /* 0x000000040900728c */ /* 0x000fe4000bf86070 */
[----:B------:R-:W-:Y:S02]  /*a0e0*/  UISETP.GE.U32.AND UP3, UPT, UR8, UR4, UPT ;  /* 0x000000040800728c */ /* 0x000fe4000bf66070 */
[----:B------:R-:W-:Y:S02]  /*a0f0*/  @!UP0 UIADD3 UR11, UR11, 0x1, URZ ;  /* 0x000000010b0b8890 */ /* 0x000fe4000fffe03f */
[----:B------:R-:W-:-:S02]  /*a100*/  UISETP.GE.AND UP0, UPT, UR12, URZ, UPT ;  /* 0x0000003f0c00728c */ /* 0x000fc4000bf06270 */
[----:B------:R-:W-:Y:S02]  /*a110*/  @!UP2 UIADD3 UR13, UR13, 0x1, URZ ;  /* 0x000000010d0da890 */ /* 0x000fe4000fffe03f */
[----:B------:R-:W-:Y:S02]  /*a120*/  UISETP.NE.AND UP2, UPT, URZ, UR7, UPT ;  /* 0x000000073f00728c */ /* 0x000fe4000bf45270 */
[----:B------:R-:W-:Y:S02]  /*a130*/  @UP4 UIADD3 UR13, UR13, 0x1, URZ ;  /* 0x000000010d0d4890 */ /* 0x000fe4000fffe03f */
[----:B------:R-:W-:Y:S02]  /*a140*/  @UP3 UIADD3 UR11, UR11, 0x1, URZ ;  /* 0x000000010b0b3890 */ /* 0x000fe4000fffe03f */
[----:B------:R-:W-:Y:S02]  /*a150*/  ULOP3.LUT UR4, URZ, UR7, URZ, 0x33, !UPT ;  /* 0x000000073f047292 */ /* 0x000fe4000f8e333f */
[----:B------:R-:W-:-:S02]  /*a160*/  @!UP1 UIADD3 UR13, -UR13, URZ, URZ ;  /* 0x0000003f0d0d9290 */ /* 0x000fc4000fffe13f */
[----:B------:R-:W-:Y:S02]  /*a170*/  @!UP0 UIADD3 UR11, -UR11, URZ, URZ ;  /* 0x0000003f0b0b8290 */ /* 0x000fe4000fffe13f */
        /* <DEDUP_REMOVED lines=9> */
[----:B------:R-:W3:Y:S01]  /*a210*/  LDG.E R2, [R6.64] ;  /* 0x0000002006027981 */ /* 0x000ee2000c1e1900 */
        /* <DEDUP_REMOVED lines=8> */
[----:B------:R-:W-:-:S03]  /*a2a0*/  UIADD3 UR13, UR13, UR5, URZ ;  /* 0x000000050d0d7290 */ /* 0x000fc6000fffe03f */
[----:B------:R-:W-:Y:S01]  /*a2b0*/  ULDC.64 UR4, c[0x0][0x180] ;  /* 0x0000600000047ab9 */ /* 0x000fe20000000a00 */
[----:B--2---:R-:W1:Y:S08]  /*a2c0*/  R2UR UR9, R4 ;  /* 0x00000000040973c2 */ /* 0x004e7000000e0000 */
[----:B---3--:R-:W1:Y:S02]  /*a2d0*/  R2UR UR8, R2 ;  /* 0x00000000020873c2 */ /* 0x008e6400000e0000 */
[----:B-1----:R-:W-:-:S04]  /*a2e0*/  UIADD3 UR8, -UR9, UR8, URZ ;  /* 0x0000000809087290 */ /* 0x002fc8000fffe13f */
[----:B------:R-:W-:Y:S02]  /*a2f0*/  USHF.R.S32.HI UR7, URZ, 0x1f, UR8 ;  /* 0x0000001f3f077899 */ /* 0x000fe40008011408 */
[----:B------:R-:W-:Y:S02]  /*a300*/  UIMAD.WIDE.U32 UR10, UR8, UR4, UR12 ;  /* 0x00000004080a72a5 */ /* 0x000fe4000f8e000c */
[----:B------:R-:W-:-:S04]  /*a310*/  UIMAD UR7, UR7, UR4, URZ ;  /* 0x00000004070772a4 */ /* 0x000fc8000f8e023f */
[----:B------:R-:W-:-:S04]  /*a320*/  UIMAD UR5, UR8, UR5, UR7 ;  /* 0x00000005080572a4 */ /* 0x000fc8000f8e0207 */
[----:B------:R-:W-:Y:S01]  /*a330*/  UIADD3 UR8, UR11, UR5, URZ ;  /* 0x000000050b087290 */ /* 0x000fe2000fffe03f */
[----:B------:R-:W-:Y:S05]  /*a340*/  BRA `(.L_x_726) ;  /* 0x0000003000007947 */ /* 0x000fea0003800000 */
.L_x_725:
[----:B------:R-:W-:Y:S02]  /*a350*/  ULDC UR10, c[0x0][0x198] ;  /* 0x00006600000a7ab9 */ /* 0x000fe40000000800 */
[----:B------:R-:W-:-:S04]  /*a360*/  ULEA UR10, -UR10, URZ, 0x6 ;  /* 0x0000003f0a0a7291 */ /* 0x000fc8000f8e313f */
[----:B------:R-:W-:-:S03]  /*a370*/  USHF.R.S32.HI UR8, URZ, 0x1f, UR10 ;  /* 0x0000001f3f087899 */ /* 0x000fc6000801140a */
.L_x_726:
[C---:B------:R-:W-:Y:S01]  /*a380*/  @!P4 IADD3 R9, P0, R166.reuse, UR10, RZ ;  /* 0x0000000aa609cc10 */ /* 0x040fe2000ff1e0ff */
[----:B------:R-:W-:Y:S01]  /*a390*/  UIADD3 UR4, UP1, UP0, UR24, UR10, UR24 ;  /* 0x0000000a18047290 */ /* 0x000fe2000f83e018 */
[C---:B------:R-:W-:Y:S01]  /*a3a0*/  @!P3 IADD3 R7, P1, R166.reuse, UR10, RZ ;  /* 0x0000000aa607bc10 */ /* 0x040fe2000ff3e0ff */
[----:B------:R-:W-:Y:S01]  /*a3b0*/  IMAD.U32 R6, RZ, RZ, UR8 ;  /* 0x00000008ff067e24 */ /* 0x000fe2000f8e00ff */
[----:B------:R-:W-:Y:S01]  /*a3c0*/  @!P4 IADD3.X R4, R165, UR8, RZ, P0, !PT ;  /* 0x00000008a504cc10 */ /* 0x000fe200087fe4ff */
[----:B------:R-:W-:Y:S01]  /*a3d0*/  UIADD3.X UR7, UR23, UR8, UR23, UP1, UP0 ;  /* 0x0000000817077290 */ /* 0x000fe20008fe0417 */
[----:B------:R-:W-:Y:S01]  /*a3e0*/  @!P4 LEA R174, P0, R9, c[0x0][0x168], 0x1 ;  /* 0x00005a0009aeca11 */ /* 0x000fe200078008ff */
[----:B------:R-:W-:Y:S01]  /*a3f0*/  UIADD3 UR5, UP1, UR24, UR4, URZ ;  /* 0x0000000418057290 */ /* 0x000fe2000ff3e03f */
[----:B------:R-:W-:Y:S01]  /*a400*/  @!P3 IADD3.X R2, R165, UR8, RZ, P1, !PT ;  /* 0x00000008a502bc10 */ /* 0x000fe20008ffe4ff */
[----:B------:R-:W-:Y:S01]  /*a410*/  VOTEU.ALL UP0, P5 ;  /* 0x00000000003f7886 */ /* 0x000fe20002800000 */
[----:B------:R-:W-:Y:S01]  /*a420*/  @!P4 LEA.HI.X R175, R9, c[0x0][0x16c], R4, 0x1, P0 ;  /* 0x00005b0009afca11 */ /* 0x000fe200000f0c04 */
[----:B------:R-:W-:Y:S01]  /*a430*/  IMAD.U32 R9, RZ, RZ, UR10 ;  /* 0x0000000aff097e24 */ /* 0x000fe2000f8e00ff */
[C---:B------:R-:W-:Y:S01]  /*a440*/  @!P3 LEA R30, P1, R7.reuse, c[0x0][0x168], 0x1 ;  /* 0x00005a00071eba11 */ /* 0x040fe200078208ff */
[----:B------:R1:W-:Y:S01]  /*a450*/  @P5 STS.128 [R238+0x8000], RZ ;  /* 0x008000ffee005388 */ /* 0x0003e20000000c00 */
[C---:B------:R-:W-:Y:S01]  /*a460*/  @!P2 IADD3 R11, P0, R166.reuse, UR10, RZ ;  /* 0x0000000aa60bac10 */ /* 0x040fe2000ff1e0ff */
[----:B------:R-:W-:Y:S01]  /*a470*/  @!UP0 UIADD3 UR11, UP2, UR24, UR10, URZ ;  /* 0x0000000a180b8290 */ /* 0x000fe2000ff5e03f */
[----:B------:R-:W-:Y:S01]  /*a480*/  @!P3 LEA.HI.X R31, R7, c[0x0][0x16c], R2, 0x1, P1 ;  /* 0x00005b00071fba11 */ /* 0x000fe200008f0c02 */
[----:B------:R-:W-:Y:S01]  /*a490*/  IMAD.U32 R2, RZ, RZ, UR8 ;  /* 0x00000008ff027e24 */ /* 0x000fe2000f8e00ff */
[----:B------:R-:W-:Y:S01]  /*a4a0*/  @!P2 IADD3.X R4, R165, UR8, RZ, P0, !PT ;  /* 0x00000008a504ac10 */ /* 0x000fe200087fe4ff */
[----:B------:R-:W-:Y:S01]  /*a4b0*/  @!UP0 UIADD3.X UR9, UR23, UR8, URZ, UP2, !UPT ;  /* 0x0000000817098290 */ /* 0x000fe200097fe43f */
[----:B------:R-:W-:Y:S01]  /*a4c0*/  @!P2 LEA R28, P0, R11, c[0x0][0x168], 0x1 ;  /* 0x00005a000b1caa11 */ /* 0x000fe200078008ff */
[----:B------:R-:W-:Y:S01]  /*a4d0*/  BSSY B0, `(.L_x_727) ;  /* 0x0000085000007945 */ /* 0x000fe20003800000 */
[----:B------:R-:W-:-:S02]  /*a4e0*/  @!P4 IADD3 R7, P6, P1, R166, UR24, R9 ;  /* 0x00000018a607cc10 */ /* 0x000fc4000f9de009 */
[----:B------:R-:W-:Y:S02]  /*a4f0*/  @!P2 LEA.HI.X R29, R11, c[0x0][0x16c], R4, 0x1, P0 ;  /* 0x00005b000b1daa11 */ /* 0x000fe400000f0c04 */
[----:B------:R-:W-:Y:S02]  /*a500*/  @!P4 IADD3.X R4, R165, UR23, R2, P6, P1 ;  /* 0x00000017a504cc10 */ /* 0x000fe4000b7e2402 */
[C---:B------:R-:W-:Y:S02]  /*a510*/  @!P4 LEA R172, P6, R7.reuse, c[0x0][0x168], 0x1 ;  /* 0x00005a0007acca11 */ /* 0x040fe400078c08ff */
[----:B------:R-:W-:Y:S02]  /*a520*/  @!P3 IADD3 R11, P1, P0, R166, UR24, R9 ;  /* 0x00000018a60bbc10 */ /* 0x000fe4000f83e009 */
[----:B------:R-:W-:Y:S01]  /*a530*/  @!P4 LEA.HI.X R173, R7, c[0x0][0x16c], R4, 0x1, P6 ;  /* 0x00005b0007adca11 */ /* 0x000fe200030f0c04 */
[----:B------:R-:W-:Y:S01]  /*a540*/  IMAD.U32 R7, RZ, RZ, UR4 ;  /* 0x00000004ff077e24 */ /* 0x000fe2000f8e00ff */
[----:B------:R-:W-:-:S02]  /*a550*/  @!P3 IADD3.X R4, R165, UR23, R2, P1, P0 ;  /* 0x00000017a504bc10 */ /* 0x000fc40008fe0402 */
[----:B------:R-:W-:Y:S02]  /*a560*/  @!P3 LEA R22, P1, R11, c[0x0][0x168], 0x1 ;  /* 0x00005a000b16ba11 */ /* 0x000fe400078208ff */
[-C--:B------:R-:W-:Y:S02]  /*a570*/  @!P5 LEA R176, P0, R9, R244.reuse, 0x1 ;  /* 0x000000f409b0d211 */ /* 0x080fe400078008ff */
[----:B------:R-:W-:Y:S01]  /*a580*/  @!P3 LEA.HI.X R23, R11, c[0x0][0x16c], R4, 0x1, P1 ;  /* 0x00005b000b17ba11 */ /* 0x000fe200008f0c04 */
[----:B------:R-:W-:Y:S01]  /*a590*/  IMAD.U32 R4, RZ, RZ, UR7 ;  /* 0x00000007ff047e24 */ /* 0x000fe2000f8e00ff */
[-C--:B------:R-:W-:Y:S02]  /*a5a0*/  @!P5 LEA.HI.X R177, R9, R243.reuse, R6, 0x1, P0 ;  /* 0x000000f309b1d211 */ /* 0x080fe400000f0c06 */
[C---:B------:R-:W-:Y:S02]  /*a5b0*/  @!P5 LEA R170, P6, R7.reuse, R244, 0x1 ;  /* 0x000000f407aad211 */ /* 0x040fe400078c08ff */
[----:B------:R-:W-:Y:S01]  /*a5c0*/  @!P2 IADD3 R9, P1, P0, R166, UR24, R9 ;  /* 0x00000018a609ac10 */ /* 0x000fe2000f83e009 */
[----:B------:R-:W-:Y:S01]  /*a5d0*/  @!PT LDS RZ, [RZ] ;  /* 0x00000000fffff984 */ /* 0x000fe20000000800 */
[----:B------:R-:W-:Y:S01]  /*a5e0*/  @!PT LDS RZ, [RZ] ;  /* 0x00000000fffff984 */ /* 0x000fe20000000800 */
[----:B------:R-:W-:Y:S01]  /*a5f0*/  @!PT LDS RZ, [RZ] ;  /* 0x00000000fffff984 */ /* 0x000fe20000000800 */
[----:B------:R1:W-:Y:S01]  /*a600*/  @!P5 LDGSTS.E.BYPASS.LTC128B.128 [R238+0x8000], [R176.64] ;  /* 0x08000000b0eedfae */ /* 0x0003e2000b901d60 */
[----:B------:R-:W-:-:S02]  /*a610*/  @!P5 LEA.HI.X R171, R7, R243, R4, 0x1, P6 ;  /* 0x000000f307abd211 */ /* 0x000fc400030f0c04 */
[----:B------:R-:W-:Y:S01]  /*a620*/  @!P2 IADD3.X R2, R165, UR23, R2, P1, P0 ;  /* 0x00000017a502ac10 */ /* 0x000fe20008fe0402 */
[----:B------:R1:W-:Y:S01]  /*a630*/  @P4 STS.128 [R238+0xa000], RZ ;  /* 0x00a000ffee004388 */ /* 0x0003e20000000c00 */
[C---:B------:R-:W-:Y:S02]  /*a640*/  @!P4 IADD3 R7, P6, R166.reuse, UR4, RZ ;  /* 0x00000004a607cc10 */ /* 0x040fe4000ffde0ff */
[----:B------:R-:W-:Y:S01]  /*a650*/  @!P2 LEA R20, P0, R9, c[0x0][0x168], 0x1 ;  /* 0x00005a000914aa11 */ /* 0x000fe200078008ff */
[----:B------:R-:W-:Y:S01]  /*a660*/  @!PT LDS RZ, [RZ] ;  /* 0x00000000fffff984 */ /* 0x000fe20000000800 */
[----:B------:R-:W-:Y:S01]  /*a670*/  @!PT LDS RZ, [RZ] ;  /* 0x00000000fffff984 */ /* 0x000fe20000000800 */
[----:B------:R-:W-:Y:S01]  /*a680*/  @!PT LDS RZ, [RZ] ;  /* 0x00000000fffff984 */ /* 0x000fe20000000800 */
[----:B------:R1:W-:Y:S01]  /*a690*/  @!P4 LDGSTS.E.BYPASS.LTC128B.128 [R238+0xa000], [R174.64+0x80] ;  /* 0x0a000080aeeecfae */ /* 0x0003e2000b901d60 */
[----:B------:R-:W-:Y:S02]  /*a6a0*/  @!P4 IADD3.X R4, R165, UR7, RZ, P6, !PT ;  /* 0x00000007a504cc10 */ /* 0x000fe4000b7fe4ff */
[----:B------:R-:W-:Y:S01]  /*a6b0*/  @!P4 LEA R168, P1, R7, c[0x0][0x168], 0x1 ;  /* 0x00005a0007a8ca11 */ /* 0x000fe200078208ff */
[----:B------:R1:W-:Y:S01]  /*a6c0*/  @P3 STS.128 [R238+0xc000], RZ ;  /* 0x00c000ffee003388 */ /* 0x0003e20000000c00 */
[----:B------:R-:W-:Y:S01]  /*a6d0*/  @!P2 LEA.HI.X R21, R9, c[0x0][0x16c], R2, 0x1, P0 ;  /* 0x00005b000915aa11 */ /* 0x000fe200000f0c02 */
[----:B------:R-:W-:Y:S01]  /*a6e0*/  IMAD.U32 R9, RZ, RZ, UR11 ;  /* 0x0000000bff097e24 */ /* 0x000fe2000f8e00ff */
[----:B------:R-:W-:Y:S01]  /*a6f0*/  @!P3 IADD3 R2, P0, R166, UR4, RZ ;  /* 0x00000004a602bc10 */ /* 0x000fe2000ff1e0ff */
[----:B------:R-:W-:Y:S01]  /*a700*/  @!PT LDS RZ, [RZ] ;  /* 0x00000000fffff984 */ /* 0x000fe20000000800 */
[----:B------:R-:W-:Y:S01]  /*a710*/  @!PT LDS RZ, [RZ] ;  /* 0x00000000fffff984 */ /* 0x000fe20000000800 */
[----:B------:R-:W-:Y:S01]  /*a720*/  @!PT LDS RZ, [RZ] ;  /* 0x00000000fffff984 */ /* 0x000fe20000000800 */
[----:B------:R1:W-:Y:S01]  /*a730*/  @!P3 LDGSTS.E.BYPASS.LTC128B.128 [R238+0xc000], [R30.64+0x100] ;  /* 0x0c0001001eeebfae */ /* 0x0003e2000b901d60 */
[----:B------:R-:W-:Y:S01]  /*a740*/  @!P4 LEA.HI.X R169, R7, c[0x0][0x16c], R4, 0x1, P1 ;  /* 0x00005b0007a9ca11 */ /* 0x000fe200008f0c04 */
[----:B------:R-:W-:Y:S01]  /*a750*/  IMAD.U32 R4, RZ, RZ, UR9 ;  /* 0x00000009ff047e24 */ /* 0x000fe2000f8e00ff */
[----:B------:R-:W-:Y:S01]  /*a760*/  @!P3 IADD3.X R7, R165, UR7, RZ, P0, !PT ;  /* 0x00000007a507bc10 */ /* 0x000fe200087fe4ff */
[----:B------:R1:W-:Y:S01]  /*a770*/  @P2 STS.128 [R238+0xe000], RZ ;  /* 0x00e000ffee002388 */ /* 0x0003e20000000c00 */
[----:B------:R-:W-:-:S02]  /*a780*/  @!P3 LEA R178, P1, R2, c[0x0][0x168], 0x1 ;  /* 0x00005a0002b2ba11 */ /* 0x000fc400078208ff */
[CC--:B------:R-:W-:Y:S01]  /*a790*/  @!P5 LEA R190, P6, R9.reuse, R244.reuse, 0x1 ;  /* 0x000000f409bed211 */ /* 0x0c0fe200078c08ff */
[----:B------:R-:W-:Y:S01]  /*a7a0*/  @!PT LDS RZ, [RZ] ;  /* 0x00000000fffff984 */ /* 0x000fe20000000800 */
[----:B------:R-:W-:Y:S01]  /*a7b0*/  @!PT LDS RZ, [RZ] ;  /* 0x00000000fffff984 */ /* 0x000fe20000000800 */
[----:B------:R-:W-:Y:S01]  /*a7c0*/  @!PT LDS RZ, [RZ] ;  /* 0x00000000fffff984 */ /* 0x000fe20000000800 */
[----:B------:R1:W-:Y:S01]  /*a7d0*/  @!P2 LDGSTS.E.BYPASS.LTC128B.128 [R238+0xe000], [R28.64+0x180] ;  /* 0x0e0001801ceeafae */ /* 0x0003e2000b901d60 */
[----:B------:R-:W-:Y:S01]  /*a7e0*/  @!P2 IADD3 R11, P0, R166, UR4, RZ ;  /* 0x00000004a60bac10 */ /* 0x000fe2000ff1e0ff */
[----:B------:R-:W-:Y:S01]  /*a7f0*/  UIADD3.X UR4, UR23, UR7, URZ, UP1, !UPT ;  /* 0x0000000717047290 */ /* 0x000fe20008ffe43f */
[----:B------:R-:W-:Y:S01]  /*a800*/  @!P3 LEA.HI.X R179, R2, c[0x0][0x16c], R7, 0x1, P1 ;  /* 0x00005b0002b3ba11 */ /* 0x000fe200008f0c07 */
[----:B------:R-:W-:Y:S01]  /*a810*/  IMAD.U32 R7, RZ, RZ, UR5 ;  /* 0x00000005ff077e24 */ /* 0x000fe2000f8e00ff */
[----:B------:R-:W-:Y:S01]  /*a820*/  @!P5 LEA.HI.X R191, R9, R243, R4, 0x1, P6 ;  /* 0x000000f309bfd211 */ /* 0x000fe200030f0c04 */
[----:B------:R1:W-:Y:S01]  /*a830*/  @P5 STS.128 [R238+0x8800], RZ ;  /* 0x008800ffee005388 */ /* 0x0003e20000000c00 */
[----:B------:R-:W-:Y:S01]  /*a840*/  @!P2 IADD3.X R6, R165, UR7, RZ, P0, !PT ;  /* 0x00000007a506ac10 */ /* 0x000fe200087fe4ff */
[----:B------:R-:W-:Y:S01]  /*a850*/  IMAD.U32 R2, RZ, RZ, UR4 ;  /* 0x00000004ff027e24 */ /* 0x000fe2000f8e00ff */
[----:B------:R-:W-:Y:S01]  /*a860*/  @!P2 LEA R10, P0, R11, c[0x0][0x168], 0x1 ;  /* 0x00005a000b0aaa11 */ /* 0x000fe200078008ff */
[----:B------:R-:W-:Y:S01]  /*a870*/  @!PT LDS RZ, [RZ] ;  /* 0x00000000fffff984 */ /* 0x000fe20000000800 */
[----:B------:R-:W-:Y:S01]  /*a880*/  @!PT LDS RZ, [RZ] ;  /* 0x00000000fffff984 */ /* 0x000fe20000000800 */
[----:B------:R-:W-:Y:S01]  /*a890*/  @!PT LDS RZ, [RZ] ;  /* 0x00000000fffff984 */ /* 0x000fe20000000800 */
[----:B------:R1:W-:Y:S01]  /*a8a0*/  @!P5 LDGSTS.E.BYPASS.LTC128B.128 [R238+0x8800], [R190.64] ;  /* 0x08800000beeedfae */ /* 0x0003e2000b901d60 */
[----:B------:R-:W-:-:S02]  /*a8b0*/  @!P5 LEA R188, P1, R7, R244, 0x1 ;  /* 0x000000f407bcd211 */ /* 0x000fc400078208ff */
[----:B------:R-:W-:Y:S01]  /*a8c0*/  @!P2 LEA.HI.X R11, R11, c[0x0][0x16c], R6, 0x1, P0 ;  /* 0x00005b000b0baa11 */ /* 0x000fe200000f0c06 */
[----:B------:R1:W-:Y:S01]  /*a8d0*/  @P4 STS.128 [R238+0xa800], RZ ;  /* 0x00a800ffee004388 */ /* 0x0003e20000000c00 */
[C---:B------:R-:W-:Y:S02]  /*a8e0*/  @!P4 IADD3 R4, P0, R166.reuse, UR5, RZ ;  /* 0x00000005a604cc10 */ /* 0x040fe4000ff1e0ff */
[----:B------:R-:W-:Y:S01]  /*a8f0*/  @!P5 LEA.HI.X R189, R7, R243, R2, 0x1, P1 ;  /* 0x000000f307bdd211 */ /* 0x000fe200008f0c02 */
[----:B------:R-:W-:Y:S01]  /*a900*/  @!PT LDS RZ, [RZ] ;  /* 0x00000000fffff984 */ /* 0x000fe20000000800 */
[----:B------:R-:W-:Y:S01]  /*a910*/  @!PT LDS RZ, [RZ] ;  /* 0x00000000fffff984 */ /* 0x000fe20000000800 */
[----:B------:R-:W-:Y:S01]  /*a920*/  @!PT LDS RZ, [RZ] ;  /* 0x00000000fffff984 */ /* 0x000fe20000000800 */
[----:B------:R1:W-:Y:S01]  /*a930*/  @!P4 LDGSTS.E.BYPASS.LTC128B.128 [R238+0xa800], [R172.64+0x80] ;  /* 0x0a800080aceecfae */ /* 0x0003e2000b901d60 */
[----:B------:R-:W-:Y:S02]  /*a940*/  @!P3 IADD3 R7, P1, R166, UR5, RZ ;  /* 0x00000005a607bc10 */ /* 0x000fe4000ff3e0ff */
[----:B------:R-:W-:Y:S01]  /*a950*/  @!P4 IADD3.X R9, R165, UR4, RZ, P0, !PT ;  /* 0x00000004a509cc10 */ /* 0x000fe200087fe4ff */
[----:B------:R1:W-:Y:S01]  /*a960*/  @P3 STS.128 [R238+0xc800], RZ ;  /* 0x00c800ffee003388 */ /* 0x0003e20000000c00 */
[----:B------:R-:W-:-:S02]  /*a970*/  @!P4 LEA R8, P0, R4, c[0x0][0x168], 0x1 ;  /* 0x00005a000408ca11 */ /* 0x000fc400078008ff */
[----:B------:R-:W-:Y:S01]  /*a980*/  @!P3 IADD3.X R2, R165, UR4, RZ, P1, !PT ;  /* 0x00000004a502bc10 */ /* 0x000fe20008ffe4ff */
[----:B------:R-:W-:Y:S01]  /*a990*/  @!PT LDS RZ, [RZ] ;  /* 0x00000000fffff984 */ /* 0x000fe20000000800 */
[----:B------:R-:W-:Y:S01]  /*a9a0*/  @!PT LDS RZ, [RZ] ;  /* 0x00000000fffff984 */ /* 0x000fe20000000800 */
[----:B------:R-:W-:Y:S01]  /*a9b0*/  @!PT LDS RZ, [RZ] ;  /* 0x00000000fffff984 */ /* 0x000fe20000000800 */
[----:B------:R1:W-:Y:S01]  /*a9c0*/  @!P3 LDGSTS.E.BYPASS.LTC128B.128 [R238+0xc800], [R22.64+0x100] ;  /* 0x0c80010016eebfae */ /* 0x0003e2000b901d60 */
[C---:B------:R-:W-:Y:S02]  /*a9d0*/  @!P3 LEA R6, P1, R7.reuse, c[0x0][0x168], 0x1 ;  /* 0x00005a000706ba11 */ /* 0x040fe400078208ff */
[----:B------:R-:W-:Y:S01]  /*a9e0*/  @!P4 LEA.HI.X R9, R4, c[0x0][0x16c], R9, 0x1, P0 ;  /* 0x00005b000409ca11 */ /* 0x000fe200000f0c09 */
[----:B------:R1:W-:Y:S01]  /*a9f0*/  @P2 STS.128 [R238+0xe800], RZ ;  /* 0x00e800ffee002388 */ /* 0x0003e20000000c00 */
[----:B------:R-:W-:-:S03]  /*aa00*/  @!P3 LEA.HI.X R7, R7, c[0x0][0x16c], R2, 0x1, P1 ;  /* 0x00005b000707ba11 */ /* 0x000fc600008f0c02 */
        /* <DEDUP_REMOVED lines=41> */
[----:B------:R-:W-:-:S04]  /*aca0*/  IADD3 R166, P0, R166, UR5, RZ ;  /* 0x00000005a6a67c10 */ /* 0x000fc8000ff1e0ff */
[----:B------:R-:W-:Y:S02]  /*acb0*/  IADD3.X R165, R165, UR4, RZ, P0, !PT ;  /* 0x00000004a5a57c10 */ /* 0x000fe400087fe4ff */
[----:B-1----:R-:W-:-:S04]  /*acc0*/  LEA R6, P0, R166, c[0x0][0x168], 0x1 ;  /* 0x00005a00a6067a11 */ /* 0x002fc800078008ff */
[----:B------:R-:W-:-:S05]  /*acd0*/  LEA.HI.X R7, R166, c[0x0][0x16c], R165, 0x1, P0 ;  /* 0x00005b00a6077a11 */ /* 0x000fca00000f0ca5 */
[----:B------:R-:W-:Y:S01]  /*ace0*/  @!PT LDS RZ, [RZ] ;  /* 0x00000000fffff984 */ /* 0x000fe20000000800 */
[----:B------:R-:W-:Y:S01]  /*acf0*/  @!PT LDS RZ, [RZ] ;  /* 0x00000000fffff984 */ /* 0x000fe20000000800 */
[----:B------:R-:W-:Y:S01]  /*ad00*/  @!PT LDS RZ, [RZ] ;  /* 0x00000000fffff984 */ /* 0x000fe20000000800 */
[----:B------:R1:W-:Y:S04]  /*ad10*/  LDGSTS.E.BYPASS.LTC128B.128 [R238+0xf800], [R6.64+0x180] ;  /* 0x0f80018006ee7fae */ /* 0x0003e8000b901d60 */
.L_x_728:
[----:B------:R-:W-:Y:S05]  /*ad20*/  BSYNC B0 ;  /* 0x0000000000007941 */ /* 0x000fea0003800000 */
.L_x_727:
[----:B------:R-:W0:Y:S01]  /*ad30*/  LDGDEPBAR ;  /* 0x00000000000079af */ /* 0x000e220000000000 */
[----:B-1----:R-:W-:Y:S02]  /*ad40*/  IMAD.U32 R7, RZ, RZ, UR10 ;  /* 0x0000000aff077e24 */ /* 0x002fe4000f8e00ff */
[----:B------:R-:W-:-:S03]  /*ad50*/  IMAD.U32 R2, RZ, RZ, UR8 ;  /* 0x00000008ff027e24 */ /* 0x000fc6000f8e00ff */
[----:B------:R-:W-:-:S04]  /*ad60*/  LEA R244, P0, R7, R244, 0x1 ;  /* 0x000000f407f47211 */ /* 0x000fc800078008ff */
[----:B------:R-:W-:Y:S02]  /*ad70*/  LEA.HI.X R243, R7, R243, R2, 0x1, P0 ;  /* 0x000000f307f37211 */ /* 0x000fe400000f0c02 */
.L_x_724:
[----:B------:R-:W-:Y:S01]  /*ad80*/  FMNMX.FTZ R4, R164, R5, !PT ;  /* 0x00000005a4047209 */ /* 0x000fe20007810000 */
[----:B------:R-:W-:Y:S01]  /*ad90*/  LDSM.16.MT88.4 R20, [R228+0x10800] ;  /* 0x01080000e414783b */ /* 0x000fe20000004200 */
[----:B------:R-:W-:Y:S02]  /*ada0*/  FMNMX.FTZ R9, R3, R18, !PT ;  /* 0x0000001203097209 */ /* 0x000fe40007810000 */
[----:B------:R-:W-:Y:S01]  /*adb0*/  FMNMX.FTZ R4, R17, R4, !PT ;  /* 0x0000000411047209 */ /* 0x000fe20007810000 */
[----:B------:R-:W-:Y:S01]  /*adc0*/  LDSM.16.MT88.4 R28, [R226+0x10800] ;  /* 0x01080000e21c783b */ /* 0x000fe20000004200 */
[----:B------:R-:W-:Y:S02]  /*add0*/  FMNMX.FTZ R9, R0, R9, !PT ;  /* 0x0000000900097209 */ /* 0x000fe40007810000 */
[----:B------:R-:W-:Y:S02]  /*ade0*/  FMNMX.FTZ R4, R19, R4, !PT ;  /* 0x0000000413047209 */ /* 0x000fe40007810000 */
[----:B------:R-:W-:-:S02]  /*adf0*/  FMNMX.FTZ R9, R14, R9, !PT ;  /* 0x000000090e097209 */ /* 0x000fc40007810000 */
[----:B------:R-:W-:Y:S02]  /*ae00*/  FMNMX.FTZ R4, R13, R4, !PT ;  /* 0x000000040d047209 */ /* 0x000fe40007810000 */
[----:B------:R-:W-:Y:S02]  /*ae10*/  FMNMX.FTZ R9, R12, R9, !PT ;  /* 0x000000090c097209 */ /* 0x000fe40007810000 */
[----:B------:R-:W-:Y:S02]  /*ae20*/  FMNMX.FTZ R4, R35, R4, !PT ;  /* 0x0000000423047209 */ /* 0x000fe40007810000 */
        /* <DEDUP_REMOVED lines=22> */
[----:B------:R-:W-:-:S03]  /*af90*/  FMNMX.FTZ R9, R180, R9, !PT ;  /* 0x00000009b4097209 */ /* 0x000fc60007810000 */
[----:B------:R-:W1:Y:S04]  /*afa0*/  SHFL.BFLY PT, R7, R4, 0x2, 0x1f ;  /* 0x0c401f0004077f89 */ /* 0x000e6800000e0000 */
[----:B------:R-:W2:Y:S01]  /*afb0*/  SHFL.BFLY PT, R2, R9, 0x2, 0x1f ;  /* 0x0c401f0009027f89 */ /* 0x000ea200000e0000 */
[----:B-1----:R-:W-:Y:S02]  /*afc0*/  FMNMX.FTZ R7, R4, R7, !PT ;  /* 0x0000000704077209 */ /* 0x002fe40007810000 */
[----:B--2---:R-:W-:-:S03]  /*afd0*/  FMNMX.FTZ R2, R9, R2, !PT ;  /* 0x0000000209027209 */ /* 0x004fc60007810000 */
[----:B------:R-:W1:Y:S04]  /*afe0*/  SHFL.BFLY PT, R174, R7, 0x1, 0x1f ;  /* 0x0c201f0007ae7f89 */ /* 0x000e6800000e0000 */
[----:B------:R-:W2:Y:S04]  /*aff0*/  SHFL.BFLY PT, R173, R2, 0x1, 0x1f ;  /* 0x0c201f0002ad7f89 */ /* 0x000ea800000e0000 */
[----:B------:R-:W3:Y:S01]  /*b000*/  LDSM.16.MT88.4 R8, [R228+0x10000] ;  /* 0x01000000e408783b */ /* 0x000ee20000004200 */
[----:B-1----:R-:W-:Y:S02]  /*b010*/  FMNMX.FTZ R174, R7, R174, !PT ;  /* 0x000000ae07ae7209 */ /* 0x002fe40007810000 */
[----:B--2---:R-:W-:-:S03]  /*b020*/  FMNMX.FTZ R173, R2, R173, !PT ;  /* 0x000000ad02ad7209 */ /* 0x004fc60007810000 */
[C---:B------:R-:W-:Y:S01]  /*b030*/  FMUL.FTZ R188, R174.reuse, c[0x0][0x23c] ;  /* 0x00008f00aebc7a20 */ /* 0x040fe20000410000 */
[----:B------:R-:W-:Y:S02]  /*b040*/  FSETP.NEU.FTZ.AND P1, PT, R174, -INF , PT ;  /* 0xff800000ae00780b */ /* 0x000fe40003f3d000 */
[C---:B------:R-:W-:Y:S01]  /*b050*/  FSETP.NEU.FTZ.AND P0, PT, R173.reuse, -INF , PT ;  /* 0xff800000ad00780b */ /* 0x040fe20003f1d000 */
[C---:B------:R-:W-:Y:S01]  /*b060*/  FMUL.FTZ R181, R173.reuse, c[0x0][0x23c] ;  /* 0x00008f00adb57a20 */ /* 0x040fe20000410000 */
[----:B------:R-:W-:Y:S02]  /*b070*/  FSEL R188, R188, RZ, P1 ;  /* 0x000000ffbcbc7208 */ /* 0x000fe40000800000 */
[----:B------:R-:W-:Y:S02]  /*b080*/  FSEL R6, R173, RZ, P0 ;  /* 0x000000ffad067208 */ /* 0x000fe40000000000 */
[----:B------:R-:W-:Y:S01]  /*b090*/  FSEL R181, R181, RZ, P0 ;  /* 0x000000ffb5b57208 */ /* 0x000fe20000000000 */
[--C-:B------:R-:W-:Y:S01]  /*b0a0*/  FFMA.FTZ R172, R5, c[0x0][0x23c], -R188.reuse ;  /* 0x00008f0005ac7a23 */ /* 0x100fe200000108bc */
[----:B------:R-:W-:Y:S01]  /*b0b0*/  FSEL R5, R174, RZ, P1 ;  /* 0x000000ffae057208 */ /* 0x000fe20000800000 */
[----:B------:R-:W-:-:S02]  /*b0c0*/  FFMA.FTZ R169, R13, c[0x0][0x23c], -R188 ;  /* 0x00008f000da97a23 */ /* 0x000fc400000108bc */
[--C-:B------:R-:W-:Y:S02]  /*b0d0*/  FFMA.FTZ R2, R0, c[0x0][0x23c], -R181.reuse ;  /* 0x00008f0000027a23 */ /* 0x100fe400000108b5 */
[----:B------:R-:W-:Y:S01]  /*b0e0*/  FFMA.FTZ R0, R14, c[0x0][0x23c], -R181 ;  /* 0x00008f000e007a23 */ /* 0x000fe200000108b5 */
[----:B------:R-:W-:Y:S01]  /*b0f0*/  MUFU.EX2 R172, R172 ;  /* 0x000000ac00ac7308 */ /* 0x000fe20000000800 */
[----:B------:R-:W-:Y:S02]  /*b100*/  FADD.FTZ R4, R164, -R5 ;  /* 0x80000005a4047221 */ /* 0x000fe40000010000 */
[----:B------:R-:W-:Y:S02]  /*b110*/  FFMA.FTZ R175, R12, c[0x0][0x23c], -R181 ;  /* 0x00008f000caf7a23 */ /* 0x000fe400000108b5 */
[----:B------:R-:W-:Y:S01]  /*b120*/  FADD.FTZ R6, R3, -R6 ;  /* 0x8000000603067221 */ /* 0x000fe20000010000 */
[----:B------:R-:W1:Y:S01]  /*b130*/  LDSM.16.MT88.4 R12, [R225+0x10000] ;  /* 0x01000000e10c783b */ /* 0x000e620000004200 */
[--C-:B------:R-:W-:Y:S01]  /*b140*/  FFMA.FTZ R171, R17, c[0x0][0x23c], -R188.reuse ;  /* 0x00008f0011ab7a23 */ /* 0x100fe200000108bc */
[----:B------:R-:W-:Y:S01]  /*b150*/  MUFU.EX2 R169, R169 ;  /* 0x000000a900a97308 */ /* 0x000fe20000000800 */
[----:B------:R-:W-:-:S02]  /*b160*/  FFMA.FTZ R170, R19, c[0x0][0x23c], -R188 ;  /* 0x00008f0013aa7a23 */ /* 0x000fc400000108bc */
[----:B------:R-:W-:Y:S02]  /*b170*/  FFMA.FTZ R168, R18, c[0x0][0x23c], -R181 ;  /* 0x00008f0012a87a23 */ /* 0x000fe400000108b5 */
[----:B------:R-:W-:Y:S01]  /*b180*/  FMUL.FTZ R176, R4, c[0x0][0x23c] ;  /* 0x00008f0004b07a20 */ /* 0x000fe20000410000 */
[----:B------:R-:W2:Y:S01]  /*b190*/  LDSM.16.MT88.4 R16, [R226+0x10000] ;  /* 0x01000000e210783b */ /* 0x000ea20000004200 */
[----:B------:R-:W-:Y:S01]  /*b1a0*/  FMUL.FTZ R3, R6, c[0x0][0x23c] ;  /* 0x00008f0006037a20 */ /* 0x000fe20000410000 */
[----:B------:R-:W4:Y:S01]  /*b1b0*/  MUFU.EX2 R171, R171 ;  /* 0x000000ab00ab7308 */ /* 0x000f220000000800 */
[--C-:B------:R-:W-:Y:S02]  /*b1c0*/  FFMA.FTZ R177, R35, c[0x0][0x23c], -R188.reuse ;  /* 0x00008f0023b17a23 */ /* 0x100fe400000108bc */
[--C-:B------:R-:W-:Y:S02]  /*b1d0*/  FFMA.FTZ R178, R33, c[0x0][0x23c], -R188.reuse ;  /* 0x00008f0021b27a23 */ /* 0x100fe400000108bc */
[----:B------:R-:W-:-:S02]  /*b1e0*/  FFMA.FTZ R179, R27, c[0x0][0x23c], -R188 ;  /* 0x00008f001bb37a23 */ /* 0x000fc400000108bc */
[--C-:B------:R-:W-:Y:S01]  /*b1f0*/  FFMA.FTZ R190, R25, c[0x0][0x23c], -R188.reuse ;  /* 0x00008f0019be7a23 */ /* 0x100fe200000108bc */
[----:B------:R-:W5:Y:S01]  /*b200*/  MUFU.EX2 R170, R170 ;  /* 0x000000aa00aa7308 */ /* 0x000f620000000800 */
[--C-:B------:R-:W-:Y:S02]  /*b210*/  FFMA.FTZ R189, R34, c[0x0][0x23c], -R181.reuse ;  /* 0x00008f0022bd7a23 */ /* 0x100fe400000108b5 */
[--C-:B------:R-:W-:Y:S02]  /*b220*/  FFMA.FTZ R192, R26, c[0x0][0x23c], -R181.reuse ;  /* 0x00008f001ac07a23 */ /* 0x100fe400000108b5 */
[--C-:B------:R-:W-:Y:S02]  /*b230*/  FFMA.FTZ R191, R24, c[0x0][0x23c], -R181.reuse ;  /* 0x00008f0018bf7a23 */ /* 0x100fe400000108b5 */
[----:B------:R-:W-:Y:S01]  /*b240*/  FFMA.FTZ R194, R32, c[0x0][0x23c], -R181 ;  /* 0x00008f0020c27a23 */ /* 0x000fe200000108b5 */
[----:B------:R-:W-:Y:S01]  /*b250*/  MUFU.EX2 R168, R168 ;  /* 0x000000a800a87308 */ /* 0x000fe20000000800 */
[----:B----4-:R-:W-:Y:S01]  /*b260*/  F2FP.BF16.PACK_AB R4, R171, R172 ;  /* 0x000000acab04723e */ /* 0x010fe200000010ff */
[----:B------:R-:W-:Y:S01]  /*b270*/  LDSM.16.MT88.4 R24, [R225+0x10800] ;  /* 0x01080000e118783b */ /* 0x000fe20000004200 */
[----:B------:R-:W-:-:S02]  /*b280*/  FFMA.FTZ R196, R205, c[0x0][0x23c], -R188 ;  /* 0x00008f00cdc47a23 */ /* 0x000fc400000108bc */
[--C-:B------:R-:W-:Y:S01]  /*b290*/  FFMA.FTZ R195, R195, c[0x0][0x23c], -R188.reuse ;  /* 0x00008f00c3c37a23 */ /* 0x100fe200000108bc */
[----:B------:R-:W-:Y:S01]  /*b2a0*/  LDSM.16.MT88.4 R32, [R224+0x12800] ;  /* 0x01280000e020783b */ /* 0x000fe20000004200 */
[--C-:B------:R-:W-:Y:S01]  /*b2b0*/  FFMA.FTZ R193, R193, c[0x0][0x23c], -R188.reuse ;  /* 0x00008f00c1c17a23 */ /* 0x100fe200000108bc */
[----:B------:R-:W4:Y:S01]  /*b2c0*/  MUFU.EX2 R2, R2 ;  /* 0x0000000200027308 */ /* 0x000f220000000800 */
[----:B-----5:R-:W-:Y:S01]  /*b2d0*/  F2FP.BF16.PACK_AB R6, R169, R170 ;  /* 0x000000aaa906723e */ /* 0x020fe200000010ff */
[----:B------:R-:W-:Y:S02]  /*b2e0*/  FFMA.FTZ R198, R201, c[0x0][0x23c], -R188 ;  /* 0x00008f00c9c67a23 */ /* 0x000fe400000108bc */
[--C-:B------:R-:W-:Y:S02]  /*b2f0*/  FFMA.FTZ R197, R246, c[0x0][0x23c], -R181.reuse ;  /* 0x00008f00f6c57a23 */ /* 0x100fe400000108b5 */
[--C-:B------:R-:W-:Y:S02]  /*b300*/  FFMA.FTZ R200, R204, c[0x0][0x23c], -R181.reuse ;  /* 0x00008f00ccc87a23 */ /* 0x100fe400000108b5 */
[----:B------:R-:W-:Y:S01]  /*b310*/  MUFU.EX2 R0, R0 ;  /* 0x0000000000007308 */ /* 0x000fe20000000800 */
[----:B------:R-:W-:-:S02]  /*b320*/  FFMA.FTZ R199, R206, c[0x0][0x23c], -R181 ;  /* 0x00008f00cec77a23 */ /* 0x000fc400000108b5 */
[----:B------:R-:W-:Y:S02]  /*b330*/  FFMA.FTZ R202, R242, c[0x0][0x23c], -R181 ;  /* 0x00008f00f2ca7a23 */ /* 0x000fe400000108b5 */
[--C-:B------:R-:W-:Y:S02]  /*b340*/  FFMA.FTZ R204, R167, c[0x0][0x23c], -R188.reuse ;  /* 0x00008f00a7cc7a23 */ /* 0x100fe400000108bc */
[----:B------:R-:W-:Y:S01]  /*b350*/  LDSM.16.MT88.4 R164, [R225+0x17000] ;  /* 0x01700000e1a4783b */ /* 0x000fe20000004200 */
[----:B------:R-:W5:Y:S01]  /*b360*/  MUFU.EX2 R175, R175 ;  /* 0x000000af00af7308 */ /* 0x000f620000000800 */
[----:B----4-:R-:W-:Y:S01]  /*b370*/  F2FP.BF16.PACK_AB R5, R2, R168 ;  /* 0x000000a80205723e */ /* 0x010fe200000010ff */
[--C-:B------:R-:W-:Y:S02]  /*b380*/  FFMA.FTZ R187, R187, c[0x0][0x23c], -R188.reuse ;  /* 0x00008f00bbbb7a23 */ /* 0x100fe400000108bc */
[--C-:B------:R-:W-:Y:S02]  /*b390*/  FFMA.FTZ R185, R185, c[0x0][0x23c], -R188.reuse ;  /* 0x00008f00b9b97a23 */ /* 0x100fe400000108bc */
[----:B------:R-:W-:-:S02]  /*b3a0*/  FFMA.FTZ R188, R183, c[0x0][0x23c], -R188 ;  /* 0x00008f00b7bc7a23 */ /* 0x000fc400000108bc */
[----:B------:R-:W4:Y:S01]  /*b3b0*/  MUFU.EX2 R176, R176 ;  /* 0x000000b000b07308 */ /* 0x000f220000000800 */
[--C-:B------:R-:W-:Y:S02]  /*b3c0*/  FFMA.FTZ R183, R186, c[0x0][0x23c], -R181.reuse ;  /* 0x00008f00bab77a23 */ /* 0x100fe400000108b5 */
[--C-:B------:R-:W-:Y:S02]  /*b3d0*/  FFMA.FTZ R182, R182, c[0x0][0x23c], -R181.reuse ;  /* 0x00008f00b6b67a23 */ /* 0x100fe400000108b5 */
[--C-:B------:R-:W-:Y:S02]  /*b3e0*/  FFMA.FTZ R184, R184, c[0x0][0x23c], -R181.reuse ;  /* 0x00008f00b8b87a23 */ /* 0x100fe400000108b5 */
[----:B------:R-:W-:Y:S01]  /*b3f0*/  FFMA.FTZ R180, R180, c[0x0][0x23c], -R181 ;  /* 0x00008f00b4b47a23 */ /* 0x000fe200000108b5 */
[----:B------:R-:W1:Y:S01]  /*b400*/  MUFU.EX2 R3, R3 ;  /* 0x0000000300037308 */ /* 0x000e620000000800 */
[----:B-----5:R-:W-:Y:S01]  /*b410*/  F2FP.BF16.PACK_AB R7, R175, R0 ;  /* 0x00000000af07723e */ /* 0x020fe200000010ff */
[----:B----4-:R-:W-:-:S06]  /*b420*/  FMUL.FTZ R160, R160, R176 ;  /* 0x000000b0a0a07220 */ /* 0x010fcc0000410000 */
[----:B------:R-:W-:Y:S01]  /*b430*/  MUFU.EX2 R177, R177 ;  /* 0x000000b100b17308 */ /* 0x000fe20000000800 */
[-C--:B------:R-:W-:Y:S02]  /*b440*/  FMUL.FTZ R161, R161, R176.reuse ;  /* 0x000000b0a1a17220 */ /* 0x080fe40000410000 */
[-C--:B------:R-:W-:Y:S02]  /*b450*/  FMUL.FTZ R36, R36, R176.reuse ;  /* 0x000000b024247220 */ /* 0x080fe40000410000 */
[----:B------:R-:W-:Y:S02]  /*b460*/  FMUL.FTZ R37, R37, R176 ;  /* 0x000000b025257220 */ /* 0x000fe40000410000 */
[-C--:B-1----:R-:W-:Y:S01]  /*b470*/  FMUL.FTZ R162, R162, R3.reuse ;  /* 0x00000003a2a27220 */ /* 0x082fe20000410000 */
[----:B------:R-:W1:Y:S01]  /*b480*/  MUFU.EX2 R178, R178 ;  /* 0x000000b200b27308 */ /* 0x000e620000000800 */
[-C--:B------:R-:W-:Y:S02]  /*b490*/  FMUL.FTZ R163, R163, R3.reuse ;  /* 0x00000003a3a37220 */ /* 0x080fe40000410000 */
[----:B------:R-:W-:-:S02]  /*b4a0*/  FMUL.FTZ R38, R38, R3 ;  /* 0x0000000326267220 */ /* 0x000fc40000410000 */
[-C--:B------:R-:W-:Y:S02]  /*b4b0*/  FMUL.FTZ R39, R39, R3.reuse ;  /* 0x0000000327277220 */ /* 0x080fe40000410000 */
[-C--:B------:R-:W-:Y:S01]  /*b4c0*/  FMUL.FTZ R48, R48, R176.reuse ;  /* 0x000000b030307220 */ /* 0x080fe20000410000 */
[C---:B---3--:R-:W-:Y:S01]  /*b4d0*/  HMMA.16816.F32.BF16 R160, R4.reuse, R8, R160 ;  /* 0x0000000804a0723c */ /* 0x048fe200000418a0 */
[-C--:B------:R-:W-:Y:S01]  /*b4e0*/  FMUL.FTZ R49, R49, R176.reuse ;  /* 0x000000b031317220 */ /* 0x080fe20000410000 */
[----:B------:R-:W-:Y:S01]  /*b4f0*/  MUFU.EX2 R179, R179 ;  /* 0x000000b300b37308 */ /* 0x000fe20000000800 */
[-C--:B------:R-:W-:Y:S02]  /*b500*/  FMUL.FTZ R50, R50, R3.reuse ;  /* 0x0000000332327220 */ /* 0x080fe40000410000 */
[-C--:B------:R-:W-:Y:S02]  /*b510*/  FMUL.FTZ R51, R51, R3.reuse ;  /* 0x0000000333337220 */ /* 0x080fe40000410000 */
[-C--:B------:R-:W-:Y:S01]  /*b520*/  FMUL.FTZ R52, R52, R176.reuse ;  /* 0x000000b034347220 */ /* 0x080fe20000410000 */
[----:B------:R-:W-:Y:S01]  /*b530*/  HMMA.16816.F32.BF16 R36, R4, R10, R36 ;  /* 0x0000000a0424723c */ /* 0x000fe20000041824 */
[----:B------:R-:W3:Y:S01]  /*b540*/  LDSM.16.MT88.4 R8, [R224+0x10000] ;  /* 0x01000000e008783b */ /* 0x000ee20000004200 */
[----:B------:R-:W-:Y:S01]  /*b550*/  FMUL.FTZ R53, R53, R176 ;  /* 0x000000b035357220 */ /* 0x000fe20000410000 */
[----:B------:R-:W-:Y:S01]  /*b560*/  MUFU.EX2 R190, R190 ;  /* 0x000000be00be7308 */ /* 0x000fe20000000800 */
[----:B------:R-:W-:-:S02]  /*b570*/  FMUL.FTZ R54, R54, R3 ;  /* 0x0000000336367220 */ /* 0x000fc40000410000 */
[-C--:B------:R-:W-:Y:S02]  /*b580*/  FMUL.FTZ R55, R55, R3.reuse ;  /* 0x0000000337377220 */ /* 0x080fe40000410000 */
[C---:B------:R-:W-:Y:S01]  /*b590*/  HMMA.16816.F32.BF16 R48, R4.reuse, R12, R48 ;  /* 0x0000000c0430723c */ /* 0x040fe20000041830 */
[-C--:B------:R-:W-:Y:S02]  /*b5a0*/  FMUL.FTZ R40, R40, R176.reuse ;  /* 0x000000b028287220 */ /* 0x080fe40000410000 */
[-C--:B------:R-:W-:Y:S01]  /*b5b0*/  FMUL.FTZ R41, R41, R176.reuse ;  /* 0x000000b029297220 */ /* 0x080fe20000410000 */
[----:B------:R-:W-:Y:S01]  /*b5c0*/  MUFU.EX2 R189, R189 ;  /* 0x000000bd00bd7308 */ /* 0x000fe20000000800 */
[-C--:B------:R-:W-:Y:S02]  /*b5d0*/  FMUL.FTZ R42, R42, R3.reuse ;  /* 0x000000032a2a7220 */ /* 0x080fe40000410000 */
[----:B------:R-:W-:Y:S01]  /*b5e0*/  FMUL.FTZ R43, R43, R3 ;  /* 0x000000032b2b7220 */ /* 0x000fe20000410000 */
[----:B------:R-:W-:Y:S01]  /*b5f0*/  HMMA.16816.F32.BF16 R52, R4, R14, R52 ;  /* 0x0000000e0434723c */ /* 0x000fe20000041834 */
[----:B------:R-:W4:Y:S01]  /*b600*/  LDSM.16.MT88.4 R12, [R226+0x12000] ;  /* 0x01200000e20c783b */ /* 0x000f220000004200 */
[----:B------:R-:W-:-:S02]  /*b610*/  FMUL.FTZ R44, R44, R176 ;  /* 0x000000b02c2c7220 */ /* 0x000fc40000410000 */
[-C--:B------:R-:W-:Y:S01]  /*b620*/  FMUL.FTZ R45, R45, R176.reuse ;  /* 0x000000b02d2d7220 */ /* 0x080fe20000410000 */
[----:B------:R-:W5:Y:S01]  /*b630*/  MUFU.EX2 R192, R192 ;  /* 0x000000c000c07308 */ /* 0x000f620000000800 */
[-C--:B------:R-:W-:Y:S02]  /*b640*/  FMUL.FTZ R46, R46, R3.reuse ;  /* 0x000000032e2e7220 */ /* 0x080fe40000410000 */
[-C--:B------:R-:W-:Y:S01]  /*b650*/  FMUL.FTZ R47, R47, R3.reuse ;  /* 0x000000032f2f7220 */ /* 0x080fe20000410000 */
[----:B--2---:R-:W-:Y:S01]  /*b660*/  HMMA.16816.F32.BF16 R40, R4, R16, R40 ;  /* 0x000000100428723c */ /* 0x004fe20000041828 */
[-C--:B------:R-:W-:Y:S02]  /*b670*/  FMUL.FTZ R56, R56, R176.reuse ;  /* 0x000000b038387220 */ /* 0x080fe40000410000 */
[----:B------:R-:W-:Y:S01]  /*b680*/  FMUL.FTZ R57, R57, R176 ;  /* 0x000000b039397220 */ /* 0x000fe20000410000 */
[----:B------:R-:W-:Y:S01]  /*b690*/  MUFU.EX2 R191, R191 ;  /* 0x000000bf00bf7308 */ /* 0x000fe20000000800 */
[----:B------:R-:W-:-:S02]  /*b6a0*/  FMUL.FTZ R58, R58, R3 ;  /* 0x000000033a3a7220 */ /* 0x000fc40000410000 */
[-C--:B------:R-:W-:Y:S01]  /*b6b0*/  FMUL.FTZ R59, R59, R3.reuse ;  /* 0x000000033b3b7220 */ /* 0x080fe20000410000 */
[C---:B------:R-:W-:Y:S01]  /*b6c0*/  HMMA.16816.F32.BF16 R44, R4.reuse, R18, R44 ;  /* 0x00000012042c723c */ /* 0x040fe2000004182c */
[-C--:B------:R-:W-:Y:S01]  /*b6d0*/  FMUL.FTZ R60, R60, R176.reuse ;  /* 0x000000b03c3c7220 */ /* 0x080fe20000410000 */
[----:B------:R-:W2:Y:S01]  /*b6e0*/  LDSM.16.MT88.4 R16, [R228+0x12000] ;  /* 0x01200000e410783b */ /* 0x000ea20000004200 */
[-C--:B------:R-:W-:Y:S01]  /*b6f0*/  FMUL.FTZ R61, R61, R176.reuse ;  /* 0x000000b03d3d7220 */ /* 0x080fe20000410000 */
[----:B------:R-:W1:Y:S01]  /*b700*/  MUFU.EX2 R194, R194 ;  /* 0x000000c200c27308 */ /* 0x000e620000000800 */
[-C--:B------:R-:W-:Y:S02]  /*b710*/  FMUL.FTZ R62, R62, R3.reuse ;  /* 0x000000033e3e7220 */ /* 0x080fe40000410000 */
[----:B------:R-:W-:Y:S01]  /*b720*/  FMUL.FTZ R63, R63, R3 ;  /* 0x000000033f3f7220 */ /* 0x000fe20000410000 */
[----:B---3--:R-:W-:Y:S01]  /*b730*/  HMMA.16816.F32.BF16 R56, R4, R8, R56 ;  /* 0x000000080438723c */ /* 0x008fe20000041838 */
[----:B------:R-:W-:-:S02]  /*b740*/  FMUL.FTZ R72, R72, R176 ;  /* 0x000000b048487220 */ /* 0x000fc40000410000 */
[-C--:B------:R-:W-:Y:S01]  /*b750*/  FMUL.FTZ R73, R73, R176.reuse ;  /* 0x000000b049497220 */ /* 0x080fe20000410000 */
[----:B------:R-:W3:Y:S01]  /*b760*/  MUFU.EX2 R196, R196 ;  /* 0x000000c400c47308 */ /* 0x000ee20000000800 */
[-C--:B------:R-:W-:Y:S02]  /*b770*/  FMUL.FTZ R74, R74, R3.reuse ;  /* 0x000000034a4a7220 */ /* 0x080fe40000410000 */
[-C--:B------:R-:W-:Y:S01]  /*b780*/  FMUL.FTZ R75, R75, R3.reuse ;  /* 0x000000034b4b7220 */ /* 0x080fe20000410000 */
[----:B------:R-:W-:Y:S01]  /*b790*/  HMMA.16816.F32.BF16 R60, R4, R10, R60 ;  /* 0x0000000a043c723c */ /* 0x000fe2000004183c */
[----:B------:R-:W1:Y:S01]  /*b7a0*/  LDSM.16.MT88.4 R8, [R225+0x12000] ;  /* 0x01200000e108783b */ /* 0x000e620000004200 */
[-C--:B------:R-:W-:Y:S02]  /*b7b0*/  FMUL.FTZ R76, R76, R176.reuse ;  /* 0x000000b04c4c7220 */ /* 0x080fe40000410000 */
[----:B------:R-:W-:Y:S01]  /*b7c0*/  FMUL.FTZ R77, R77, R176 ;  /* 0x000000b04d4d7220 */ /* 0x000fe20000410000 */
[----:B------:R-:W1:Y:S01]  /*b7d0*/  MUFU.EX2 R195, R195 ;  /* 0x000000c300c37308 */ /* 0x000e620000000800 */
[----:B------:R-:W-:-:S02]  /*b7e0*/  FMUL.FTZ R78, R78, R3 ;  /* 0x000000034e4e7220 */ /* 0x000fc40000410000 */
[-C--:B------:R-:W-:Y:S01]  /*b7f0*/  FMUL.FTZ R79, R79, R3.reuse ;  /* 0x000000034f4f7220 */ /* 0x080fe20000410000 */
[C---:B----4-:R-:W-:Y:S01]  /*b800*/  HMMA.16816.F32.BF16 R72, R4.reuse, R12, R72 ;  /* 0x0000000c0448723c */ /* 0x050fe20000041848 */
        /* <DEDUP_REMOVED lines=9> */
[----:B------:R-:W-:Y:S01]  /*b8a0*/  MUFU.EX2 R198, R198 ;  /* 0x000000c600c67308 */ /* 0x000fe20000000800 */
        /* <DEDUP_REMOVED lines=12> */
[----:B------:R-:W2:Y:S01]  /*b970*/  MUFU.EX2 R200, R200 ;  /* 0x000000c800c87308 */ /* 0x000ea20000000800 */
[-C--:B------:R-:W-:Y:S02]  /*b980*/  FMUL.FTZ R86, R86, R3.reuse ;  /* 0x0000000356567220 */ /* 0x080fe40000410000 */
[----:B------:R-:W-:Y:S01]  /*b990*/  FMUL.FTZ R87, R87, R3 ;  /* 0x0000000357577220 */ /* 0x000fe20000410000 */
[----:B-1----:R-:W-:Y:S01]  /*b9a0*/  HMMA.16816.F32.BF16 R80, R4, R8, R80 ;  /* 0x000000080450723c */ /* 0x002fe20000041850 */
[----:B------:R-:W-:-:S02]  /*b9b0*/  FMUL.FTZ R96, R96, R176 ;  /* 0x000000b060607220 */ /* 0x000fc40000410000 */
[-C--:B------:R-:W-:Y:S01]  /*b9c0*/  FMUL.FTZ R97, R97, R176.reuse ;  /* 0x000000b061617220 */ /* 0x080fe20000410000 */
[----:B------:R-:W-:Y:S01]  /*b9d0*/  MUFU.EX2 R199, R199 ;  /* 0x000000c700c77308 */ /* 0x000fe20000000800 */
        /* <DEDUP_REMOVED lines=19> */
[----:B------:R-:W1:Y:S01]  /*bb10*/  MUFU.EX2 R204, R204 ;  /* 0x000000cc00cc7308 */ /* 0x000e620000000800 */
        /* <DEDUP_REMOVED lines=12> */
[----:B------:R-:W-:Y:S01]  /*bbe0*/  MUFU.EX2 R188, R188 ;  /* 0x000000bc00bc7308 */ /* 0x000fe20000000800 */
        /* <DEDUP_REMOVED lines=24> */
[-C--:B------:R-:W-:Y:S02]  /*bd70*/  FMUL.FTZ R117, R117, R176.reuse ;  /* 0x000000b075757220 */ /* 0x080fe40000410000 */
[-C--:B------:R-:W-:Y:S02]  /*bd80*/  FMUL.FTZ R118, R118, R3.reuse ;  /* 0x0000000376767220 */ /* 0x080fe40000410000 */
[-C--:B------:R-:W-:Y:S01]  /*bd90*/  FMUL.FTZ R119, R119, R3.reuse ;  /* 0x0000000377777220 */ /* 0x080fe20000410000 */
[----:B--2---:R-:W-:Y:S01]  /*bda0*/  HMMA.16816.F32.BF16 R112, R4, R16, R112 ;  /* 0x000000100470723c */ /* 0x004fe20000041870 */
[-C--:B------:R-:W-:Y:S02]  /*bdb0*/  FMUL.FTZ R128, R128, R176.reuse ;  /* 0x000000b080807220 */ /* 0x080fe40000410000 */
[----:B------:R-:W-:Y:S02]  /*bdc0*/  FMUL.FTZ R129, R129, R176 ;  /* 0x000000b081817220 */ /* 0x000fe40000410000 */
[----:B------:R-:W-:-:S02]  /*bdd0*/  FMUL.FTZ R130, R130, R3 ;  /* 0x0000000382827220 */ /* 0x000fc40000410000 */
[-C--:B------:R-:W-:Y:S01]  /*bde0*/  FMUL.FTZ R131, R131, R3.reuse ;  /* 0x0000000383837220 */ /* 0x080fe20000410000 */
[C---:B------:R-:W-:Y:S01]  /*bdf0*/  HMMA.16816.F32.BF16 R116, R4.reuse, R18, R116 ;  /* 0x000000120474723c */ /* 0x040fe20000041874 */
[-C--:B------:R-:W-:Y:S01]  /*be00*/  FMUL.FTZ R132, R132, R176.reuse ;  /* 0x000000b084847220 */ /* 0x080fe20000410000 */
[----:B------:R-:W2:Y:S01]  /*be10*/  LDSM.16.MT88.4 R16, [R226+0x16000] ;  /* 0x01600000e210783b */ /* 0x000ea20000004200 */
[-C--:B------:R-:W-:Y:S02]  /*be20*/  FMUL.FTZ R133, R133, R176.reuse ;  /* 0x000000b085857220 */ /* 0x080fe40000410000 */
[-C--:B------:R-:W-:Y:S02]  /*be30*/  FMUL.FTZ R134, R134, R3.reuse ;  /* 0x0000000386867220 */ /* 0x080fe40000410000 */
[----:B------:R-:W-:Y:S01]  /*be40*/  FMUL.FTZ R135, R135, R3 ;  /* 0x0000000387877220 */ /* 0x000fe20000410000 */
[----:B-1----:R-:W-:Y:S01]  /*be50*/  HMMA.16816.F32.BF16 R128, R4, R8, R128 ;  /* 0x000000080480723c */ /* 0x002fe20000041880 */
[----:B------:R-:W-:-:S02]  /*be60*/  FMUL.FTZ R140, R140, R176 ;  /* 0x000000b08c8c7220 */ /* 0x000fc40000410000 */
[-C--:B------:R-:W-:Y:S02]  /*be70*/  FMUL.FTZ R141, R141, R176.reuse ;  /* 0x000000b08d8d7220 */ /* 0x080fe40000410000 */
[-C--:B------:R-:W-:Y:S02]  /*be80*/  FMUL.FTZ R142, R142, R3.reuse ;  /* 0x000000038e8e7220 */ /* 0x080fe40000410000 */
[-C--:B------:R-:W-:Y:S01]  /*be90*/  FMUL.FTZ R143, R143, R3.reuse ;  /* 0x000000038f8f7220 */ /* 0x080fe20000410000 */
[----:B------:R-:W-:Y:S01]  /*bea0*/  HMMA.16816.F32.BF16 R132, R4, R10, R132 ;  /* 0x0000000a0484723c */ /* 0x000fe20000041884 */
[----:B------:R-:W1:Y:S01]  /*beb0*/  LDSM.16.MT88.4 R8, [R224+0x16000] ;  /* 0x01600000e008783b */ /* 0x000e620000004200 */
[-C--:B------:R-:W-:Y:S02]  /*bec0*/  FMUL.FTZ R144, R144, R176.reuse ;  /* 0x000000b090907220 */ /* 0x080fe40000410000 */
[----:B------:R-:W-:Y:S02]  /*bed0*/  FMUL.FTZ R145, R145, R176 ;  /* 0x000000b091917220 */ /* 0x000fe40000410000 */
[----:B------:R-:W-:-:S02]  /*bee0*/  FMUL.FTZ R146, R146, R3 ;  /* 0x0000000392927220 */ /* 0x000fc40000410000 */
[-C--:B------:R-:W-:Y:S01]  /*bef0*/  FMUL.FTZ R147, R147, R3.reuse ;  /* 0x0000000393937220 */ /* 0x080fe20000410000 */
[C---:B----4-:R-:W-:Y:S01]  /*bf00*/  HMMA.16816.F32.BF16 R140, R4.reuse, R12, R140 ;  /* 0x0000000c048c723c */ /* 0x050fe2000004188c */
[-C--:B------:R-:W-:Y:S02]  /*bf10*/  FMUL.FTZ R136, R136, R176.reuse ;  /* 0x000000b088887220 */ /* 0x080fe40000410000 */
[-C--:B------:R-:W-:Y:S02]  /*bf20*/  FMUL.FTZ R137, R137, R176.reuse ;  /* 0x000000b089897220 */ /* 0x080fe40000410000 */
        /* <DEDUP_REMOVED lines=20> */
[----:B------:R-:W-:-:S02]  /*c070*/  FFMA.FTZ R172, R247, R176, R172 ;  /* 0x000000b0f7ac7223 */ /* 0x000fc400000100ac */
[----:B------:R-:W-:Y:S02]  /*c080*/  FFMA.FTZ R3, R245, R3, R168 ;  /* 0x00000003f5037223 */ /* 0x000fe400000100a8 */
[----:B------:R-:W-:Y:S02]  /*c090*/  FADD.FTZ R171, R171, R172 ;  /* 0x000000acabab7221 */ /* 0x000fe40000010000 */
[----:B------:R-:W-:Y:S01]  /*c0a0*/  FADD.FTZ R3, R2, R3 ;  /* 0x0000000302037221 */ /* 0x000fe20000010000 */
[----:B------:R-:W-:Y:S01]  /*c0b0*/  HMMA.16816.F32.BF16 R148, R4, R10, R148 ;  /* 0x0000000a0494723c */ /* 0x000fe20000041894 */
[----:B------:R-:W1:Y:S01]  /*c0c0*/  LDSM.16.MT88.4 R8, [R226+0x12800] ;  /* 0x01280000e208783b */ /* 0x000e620000004200 */
[----:B------:R-:W-:Y:S02]  /*c0d0*/  FADD.FTZ R170, R170, R171 ;  /* 0x000000abaaaa7221 */ /* 0x000fe40000010000 */
[----:B------:R-:W-:Y:S02]  /*c0e0*/  FADD.FTZ R2, R0, R3 ;  /* 0x0000000300027221 */ /* 0x000fe40000010000 */
[----:B------:R-:W-:Y:S01]  /*c0f0*/  FADD.FTZ R0, R169, R170 ;  /* 0x000000aaa9007221 */ /* 0x000fe20000010000 */
[----:B------:R-:W-:Y:S01]  /*c100*/  F2FP.BF16.PACK_AB R4, R178, R177 ;  /* 0x000000b1b204723e */ /* 0x000fe200000010ff */
[----:B------:R-:W-:Y:S01]  /*c110*/  FADD.FTZ R2, R175, R2 ;  /* 0x00000002af027221 */ /* 0x000fe20000010000 */
[----:B-----5:R-:W-:Y:S01]  /*c120*/  F2FP.BF16.PACK_AB R5, R192, R189 ;  /* 0x000000bdc005723e */ /* 0x020fe200000010ff */
[----:B------:R-:W-:Y:S01]  /*c130*/  FADD.FTZ R177, R177, R0 ;  /* 0x00000000b1b17221 */ /* 0x000fe20000010000 */
[----:B------:R-:W-:Y:S01]  /*c140*/  F2FP.BF16.PACK_AB R6, R190, R179 ;  /* 0x000000b3be06723e */ /* 0x000fe200000010ff */
[----:B------:R-:W-:Y:S01]  /*c150*/  FADD.FTZ R189, R189, R2 ;  /* 0x00000002bdbd7221 */ /* 0x000fe20000010000 */
[----:B------:R-:W-:Y:S01]  /*c160*/  F2FP.BF16.PACK_AB R7, R194, R191 ;  /* 0x000000bfc207723e */ /* 0x000fe200000010ff */
[----:B------:R-:W-:-:S02]  /*c170*/  FADD.FTZ R178, R178, R177 ;  /* 0x000000b1b2b27221 */ /* 0x000fc40000010000 */
[----:B------:R-:W-:Y:S02]  /*c180*/  FADD.FTZ R192, R192, R189 ;  /* 0x000000bdc0c07221 */ /* 0x000fe40000010000 */
[----:B------:R-:W-:Y:S02]  /*c190*/  FADD.FTZ R3, R179, R178 ;  /* 0x000000b2b3037221 */ /* 0x000fe40000010000 */
[C---:B------:R-:W-:Y:S01]  /*c1a0*/  HMMA.16816.F32.BF16 R160, R4.reuse, R20, R160 ;  /* 0x0000001404a0723c */ /* 0x040fe200000418a0 */
[----:B------:R-:W-:Y:S02]  /*c1b0*/  FADD.FTZ R191, R191, R192 ;  /* 0x000000c0bfbf7221 */ /* 0x000fe40000010000 */
[----:B------:R-:W-:Y:S02]  /*c1c0*/  FADD.FTZ R3, R190, R3 ;  /* 0x00000003be037221 */ /* 0x000fe40000010000 */
[----:B------:R-:W-:Y:S02]  /*c1d0*/  FADD.FTZ R194, R194, R191 ;  /* 0x000000bfc2c27221 */ /* 0x000fe40000010000 */
[----:B---3--:R-:W-:Y:S01]  /*c1e0*/  FADD.FTZ R0, R196, R3 ;  /* 0x00000003c4007221 */ /* 0x008fe20000010000 */
[----:B------:R-:W-:Y:S01]  /*c1f0*/  HMMA.16816.F32.BF16 R36, R4, R22, R36 ;  /* 0x000000160424723c */ /* 0x000fe20000041824 */
[----:B------:R-:W3:Y:S01]  /*c200*/  LDSM.16.MT88.4 R20, [R225+0x12800] ;  /* 0x01280000e114783b */ /* 0x000ee20000004200 */
[----:B------:R-:W-:Y:S01]  /*c210*/  MOV R3, R173 ;  /* 0x000000ad00037202 */ /* 0x000fe20000000f00 */
[----:B------:R-:W-:-:S05]  /*c220*/  FADD.FTZ R0, R195, R0 ;  /* 0x00000000c3007221 */ /* 0x000fca0000010000 */
[C---:B----4-:R-:W-:Y:S08]  /*c230*/  HMMA.16816.F32.BF16 R64, R4.reuse, R12, R64 ;  /* 0x0000000c0440723c */ /* 0x050ff00000041840 */
[C---:B------:R-:W-:Y:S01]  /*c240*/  HMMA.16816.F32.BF16 R68, R4.reuse, R14, R68 ;  /* 0x0000000e0444723c */ /* 0x040fe20000041844 */
[----:B------:R-:W4:Y:S07]  /*c250*/  LDSM.16.MT88.4 R12, [R224+0x14800] ;  /* 0x01480000e00c783b */ /* 0x000f2e0000004200 */
[C---:B--2---:R-:W-:Y:S08]  /*c260*/  HMMA.16816.F32.BF16 R56, R4.reuse, R16, R56 ;  /* 0x000000100438723c */ /* 0x044ff00000041838 */
[C---:B------:R-:W-:Y:S01]  /*c270*/  HMMA.16816.F32.BF16 R60, R4.reuse, R18, R60 ;  /* 0x00000012043c723c */ /* 0x040fe2000004183c */
[----:B------:R-:W2:Y:S07]  /*c280*/  LDSM.16.MT88.4 R16, [R225+0x14800] ;  /* 0x01480000e110783b */ /* 0x000eae0000004200 */
[C---:B-1----:R-:W-:Y:S08]  /*c290*/  HMMA.16816.F32.BF16 R72, R4.reuse, R8, R72 ;  /* 0x000000080448723c */ /* 0x042ff00000041848 */
[C---:B------:R-:W-:Y:S01]  /*c2a0*/  HMMA.16816.F32.BF16 R76, R4.reuse, R10, R76 ;  /* 0x0000000a044c723c */ /* 0x040fe2000004184c */
[----:B------:R-:W1:Y:S07]  /*c2b0*/  LDSM.16.MT88.4 R8, [R228+0x16800] ;  /* 0x01680000e408783b */ /* 0x000e6e0000004200 */
[C---:B---3--:R-:W-:Y:S08]  /*c2c0*/  HMMA.16816.F32.BF16 R80, R4.reuse, R20, R80 ;  /* 0x000000140450723c */ /* 0x048ff00000041850 */
[C---:B------:R-:W-:Y:S01]  /*c2d0*/  HMMA.16816.F32.BF16 R84, R4.reuse, R22, R84 ;  /* 0x000000160454723c */ /* 0x040fe20000041854 */
[----:B------:R-:W3:Y:S07]  /*c2e0*/  LDSM.16.MT88.4 R20, [R226+0x16800] ;  /* 0x01680000e214783b */ /* 0x000eee0000004200 */
[C---:B----4-:R-:W-:Y:S08]  /*c2f0*/  HMMA.16816.F32.BF16 R120, R4.reuse, R12, R120 ;  /* 0x0000000c0478723c */ /* 0x050ff00000041878 */
[C---:B------:R-:W-:Y:S01]  /*c300*/  HMMA.16816.F32.BF16 R124, R4.reuse, R14, R124 ;  /* 0x0000000e047c723c */ /* 0x040fe2000004187c */
[----:B------:R-:W4:Y:S07]  /*c310*/  LDSM.16.MT88.4 R12, [R224+0x16800] ;  /* 0x01680000e00c783b */ /* 0x000f2e0000004200 */
[C---:B------:R-:W-:Y:S08]  /*c320*/  HMMA.16816.F32.BF16 R40, R4.reuse, R28, R40 ;  /* 0x0000001c0428723c */ /* 0x040ff00000041828 */
[C---:B------:R-:W-:Y:S01]  /*c330*/  HMMA.16816.F32.BF16 R44, R4.reuse, R30, R44 ;  /* 0x0000001e042c723c */ /* 0x040fe2000004182c */
[----:B------:R-:W5:Y:S07]  /*c340*/  LDSM.16.MT88.4 R28, [R228+0x14800] ;  /* 0x01480000e41c783b */ /* 0x000f6e0000004200 */
[C---:B------:R-:W-:Y:S08]  /*c350*/  HMMA.16816.F32.BF16 R48, R4.reuse, R24, R48 ;  /* 0x000000180430723c */ /* 0x040ff00000041830 */
[C---:B------:R-:W-:Y:S01]  /*c360*/  HMMA.16816.F32.BF16 R52, R4.reuse, R26, R52 ;  /* 0x0000001a0434723c */ /* 0x040fe20000041834 */
[----:B------:R-:W3:Y:S07]  /*c370*/  LDSM.16.MT88.4 R24, [R226+0x14800] ;  /* 0x01480000e218783b */ /* 0x000eee0000004200 */
[C---:B------:R-:W-:Y:S08]  /*c380*/  HMMA.16816.F32.BF16 R88, R4.reuse, R32, R88 ;  /* 0x000000200458723c */ /* 0x040ff00000041858 */
[C---:B------:R-:W-:Y:S01]  /*c390*/  HMMA.16816.F32.BF16 R92, R4.reuse, R34, R92 ;  /* 0x00000022045c723c */ /* 0x040fe2000004185c */
[----:B------:R-:W4:Y:S07]  /*c3a0*/  LDSM.16.MT88.4 R32, [R225+0x16800] ;  /* 0x01680000e120783b */ /* 0x000f2e0000004200 */
[C---:B--2---:R-:W-:Y:S08]  /*c3b0*/  HMMA.16816.F32.BF16 R112, R4.reuse, R16, R112 ;  /* 0x000000100470723c */ /* 0x044ff00000041870 */
[C---:B------:R-:W-:Y:S01]  /*c3c0*/  HMMA.16816.F32.BF16 R116, R4.reuse, R18, R116 ;  /* 0x000000120474723c */ /* 0x040fe20000041874 */
[----:B------:R-:W2:Y:S07]  /*c3d0*/  LDSM.16.MT88.4 R16, [R224+0x11000] ;  /* 0x01100000e010783b */ /* 0x000eae0000004200 */
[C---:B-1----:R-:W-:Y:S08]  /*c3e0*/  HMMA.16816.F32.BF16 R128, R4.reuse, R8, R128 ;  /* 0x000000080480723c */ /* 0x042ff00000041880 */
[C---:B------:R-:W-:Y:S01]  /*c3f0*/  HMMA.16816.F32.BF16 R132, R4.reuse, R10, R132 ;  /* 0x0000000a0484723c */ /* 0x040fe20000041884 */
[----:B------:R-:W-:Y:S07]  /*c400*/  LDSM.16.MT88.4 R8, [R228+0x13000] ;  /* 0x01300000e408783b */ /* 0x000fee0000004200 */
[C---:B---3--:R-:W-:Y:S08]  /*c410*/  HMMA.16816.F32.BF16 R136, R4.reuse, R20, R136 ;  /* 0x000000140488723c */ /* 0x048ff00000041888 */
[C---:B------:R-:W-:Y:S01]  /*c420*/  HMMA.16816.F32.BF16 R156, R4.reuse, R22, R156 ;  /* 0x00000016049c723c */ /* 0x040fe2000004189c */
[----:B------:R-:W1:Y:S07]  /*c430*/  LDSM.16.MT88.4 R20, [R225+0x11000] ;  /* 0x01100000e114783b */ /* 0x000e6e0000004200 */
[C---:B----4-:R-:W-:Y:S08]  /*c440*/  HMMA.16816.F32.BF16 R152, R4.reuse, R12, R152 ;  /* 0x0000000c0498723c */ /* 0x050ff00000041898 */
[C---:B------:R-:W-:Y:S01]  /*c450*/  HMMA.16816.F32.BF16 R148, R4.reuse, R14, R148 ;  /* 0x0000000e0494723c */ /* 0x040fe20000041894 */
[----:B------:R-:W3:Y:S07]  /*c460*/  LDSM.16.MT88.4 R12, [R226+0x13000] ;  /* 0x01300000e20c783b */ /* 0x000eee0000004200 */
[C---:B-----5:R-:W-:Y:S08]  /*c470*/  HMMA.16816.F32.BF16 R96, R4.reuse, R28, R96 ;  /* 0x0000001c0460723c */ /* 0x060ff00000041860 */
[C---:B------:R-:W-:Y:S01]  /*c480*/  HMMA.16816.F32.BF16 R100, R4.reuse, R30, R100 ;  /* 0x0000001e0464723c */ /* 0x040fe20000041864 */
[----:B------:R-:W4:Y:S07]  /*c490*/  LDSM.16.MT88.4 R28, [R228+0x11000] ;  /* 0x01100000e41c783b */ /* 0x000f2e0000004200 */
[C---:B------:R-:W-:Y:S08]  /*c4a0*/  HMMA.16816.F32.BF16 R104, R4.reuse, R24, R104 ;  /* 0x000000180468723c */ /* 0x040ff00000041868 */
[C---:B------:R-:W-:Y:S01]  /*c4b0*/  HMMA.16816.F32.BF16 R108, R4.reuse, R26, R108 ;  /* 0x0000001a046c723c */ /* 0x040fe2000004186c */
[----:B------:R-:W5:Y:S07]  /*c4c0*/  LDSM.16.MT88.4 R24, [R226+0x11000] ;  /* 0x01100000e218783b */ /* 0x000f6e0000004200 */
[C---:B------:R-:W-:Y:S08]  /*c4d0*/  HMMA.16816.F32.BF16 R140, R4.reuse, R32, R140 ;  /* 0x00000020048c723c */ /* 0x040ff0000004188c */
[----:B------:R-:W-:Y:S01]  /*c4e0*/  HMMA.16816.F32.BF16 R144, R4, R34, R144 ;  /* 0x000000220490723c */ /* 0x000fe20000041890 */
[----:B------:R-:W3:Y:S06]  /*c4f0*/  LDSM.16.MT88.4 R32, [R225+0x13000] ;  /* 0x01300000e120783b */ /* 0x000eec0000004200 */
[----:B------:R-:W-:-:S02]  /*c500*/  F2FP.BF16.PACK_AB R4, R195, R196 ;  /* 0x000000c4c304723e */ /* 0x000fc400000010ff */
[----:B------:R-:W-:Y:S01]  /*c510*/  F2FP.BF16.PACK_AB R5, R200, R197 ;  /* 0x000000c5c805723e */ /* 0x000fe200000010ff */
[----:B------:R-:W-:Y:S01]  /*c520*/  FADD.FTZ R197, R197, R194 ;  /* 0x000000c2c5c57221 */ /* 0x000fe20000010000 */
[----:B------:R-:W-:Y:S01]  /*c530*/  F2FP.BF16.PACK_AB R6, R198, R193 ;  /* 0x000000c1c606723e */ /* 0x000fe200000010ff */
[----:B------:R-:W-:Y:S01]  /*c540*/  FADD.FTZ R193, R193, R0 ;  /* 0x00000000c1c17221 */ /* 0x000fe20000010000 */
[----:B------:R-:W-:Y:S01]  /*c550*/  F2FP.BF16.PACK_AB R7, R202, R199 ;  /* 0x000000c7ca07723e */ /* 0x000fe200000010ff */
[----:B------:R-:W-:Y:S02]  /*c560*/  FADD.FTZ R200, R200, R197 ;  /* 0x000000c5c8c87221 */ /* 0x000fe40000010000 */
[----:B------:R-:W-:Y:S02]  /*c570*/  FADD.FTZ R198, R198, R193 ;  /* 0x000000c1c6c67221 */ /* 0x000fe40000010000 */
[----:B------:R-:W-:Y:S02]  /*c580*/  FADD.FTZ R199, R199, R200 ;  /* 0x000000c8c7c77221 */ /* 0x000fe40000010000 */
[----:B--2---:R-:W-:Y:S02]  /*c590*/  HMMA.16816.F32.BF16 R56, R4, R16, R56 ;  /* 0x000000100438723c */ /* 0x004fe40000041838 */
[----:B------:R-:W-:-:S06]  /*c5a0*/  FADD.FTZ R202, R202, R199 ;  /* 0x000000c7caca7221 */ /* 0x000fcc0000010000 */
[C---:B------:R-:W-:Y:S01]  /*c5b0*/  HMMA.16816.F32.BF16 R60, R4.reuse, R18, R60 ;  /* 0x00000012043c723c */ /* 0x040fe2000004183c */
[----:B------:R-:W2:Y:S07]  /*c5c0*/  LDSM.16.MT88.4 R16, [R226+0x15000] ;  /* 0x01500000e210783b */ /* 0x000eae0000004200 */
[C---:B-1----:R-:W-:Y:S08]  /*c5d0*/  HMMA.16816.F32.BF16 R48, R4.reuse, R20, R48 ;  /* 0x000000140430723c */ /* 0x042ff00000041830 */
[C---:B------:R-:W-:Y:S01]  /*c5e0*/  HMMA.16816.F32.BF16 R52, R4.reuse, R22, R52 ;  /* 0x000000160434723c */ /* 0x040fe20000041834 */
[----:B------:R-:W1:Y:S07]  /*c5f0*/  LDSM.16.MT88.4 R20, [R228+0x15000] ;  /* 0x01500000e414783b */ /* 0x000e6e0000004200 */
[C---:B------:R-:W-:Y:S08]  /*c600*/  HMMA.16816.F32.BF16 R64, R4.reuse, R8, R64 ;  /* 0x000000080440723c */ /* 0x040ff00000041840 */
[C---:B------:R-:W-:Y:S01]  /*c610*/  HMMA.16816.F32.BF16 R68, R4.reuse, R10, R68 ;  /* 0x0000000a0444723c */ /* 0x040fe20000041844 */
[----:B------:R-:W1:Y:S07]  /*c620*/  LDSM.16.MT88.4 R8, [R224+0x15000] ;  /* 0x01500000e008783b */ /* 0x000e6e0000004200 */
[C---:B---3--:R-:W-:Y:S08]  /*c630*/  HMMA.16816.F32.BF16 R72, R4.reuse, R12, R72 ;  /* 0x0000000c0448723c */ /* 0x048ff00000041848 */
[C---:B------:R-:W-:Y:S01]  /*c640*/  HMMA.16816.F32.BF16 R76, R4.reuse, R14, R76 ;  /* 0x0000000e044c723c */ /* 0x040fe2000004184c */
[----:B------:R-:W3:Y:S07]  /*c650*/  LDSM.16.MT88.4 R12, [R228+0x17000] ;  /* 0x01700000e40c783b */ /* 0x000eee0000004200 */
[C---:B----4-:R-:W-:Y:S08]  /*c660*/  HMMA.16816.F32.BF16 R160, R4.reuse, R28, R160 ;  /* 0x0000001c04a0723c */ /* 0x050ff000000418a0 */
[C---:B------:R-:W-:Y:S01]  /*c670*/  HMMA.16816.F32.BF16 R36, R4.reuse, R30, R36 ;  /* 0x0000001e0424723c */ /* 0x040fe20000041824 */
[----:B------:R-:W-:Y:S07]  /*c680*/  LDSM.16.MT88.4 R28, [R225+0x15000] ;  /* 0x01500000e11c783b */ /* 0x000fee0000004200 */
[C---:B-----5:R-:W-:Y:S08]  /*c690*/  HMMA.16816.F32.BF16 R40, R4.reuse, R24, R40 ;  /* 0x000000180428723c */ /* 0x060ff00000041828 */
[C---:B------:R-:W-:Y:S01]  /*c6a0*/  HMMA.16816.F32.BF16 R44, R4.reuse, R26, R44 ;  /* 0x0000001a042c723c */ /* 0x040fe2000004182c */
[----:B------:R-:W4:Y:S07]  /*c6b0*/  LDSM.16.MT88.4 R24, [R224+0x13000] ;  /* 0x01300000e018783b */ /* 0x000f2e0000004200 */
[C---:B------:R-:W-:Y:S08]  /*c6c0*/  HMMA.16816.F32.BF16 R80, R4.reuse, R32, R80 ;  /* 0x000000200450723c */ /* 0x040ff00000041850 */
[C---:B------:R-:W-:Y:S01]  /*c6d0*/  HMMA.16816.F32.BF16 R84, R4.reuse, R34, R84 ;  /* 0x000000220454723c */ /* 0x040fe20000041854 */
[----:B------:R-:W-:Y:S07]  /*c6e0*/  LDSM.16.MT88.4 R32, [R224+0x17000] ;  /* 0x01700000e020783b */ /* 0x000fee0000004200 */
[C---:B--2---:R-:W-:Y:S08]  /*c6f0*/  HMMA.16816.F32.BF16 R104, R4.reuse, R16, R104 ;  /* 0x000000100468723c */ /* 0x044ff00000041868 */
[C---:B------:R-:W-:Y:S01]  /*c700*/  HMMA.16816.F32.BF16 R108, R4.reuse, R18, R108 ;  /* 0x00000012046c723c */ /* 0x040fe2000004186c */
[----:B------:R-:W2:Y:S07]  /*c710*/  LDSM.16.MT88.4 R16, [R226+0x17000] ;  /* 0x01700000e210783b */ /* 0x000eae0000004200 */
[C---:B-1----:R-:W-:Y:S08]  /*c720*/  HMMA.16816.F32.BF16 R96, R4.reuse, R20, R96 ;  /* 0x000000140460723c */ /* 0x042ff00000041860 */
[C---:B------:R-:W-:Y:S01]  /*c730*/  HMMA.16816.F32.BF16 R100, R4.reuse, R22, R100 ;  /* 0x000000160464723c */ /* 0x040fe20000041864 */
[----:B------:R-:W-:Y:S07]  /*c740*/  LDSM.16.MT88.4 R20, [R224+0x11800] ;  /* 0x01180000e014783b */ /* 0x000fee0000004200 */
[C---:B------:R-:W-:Y:S08]  /*c750*/  HMMA.16816.F32.BF16 R120, R4.reuse, R8, R120 ;  /* 0x000000080478723c */ /* 0x040ff00000041878 */
[C---:B------:R-:W-:Y:S01]  /*c760*/  HMMA.16816.F32.BF16 R124, R4.reuse, R10, R124 ;  /* 0x0000000a047c723c */ /* 0x040fe2000004187c */
[----:B------:R-:W1:Y:S07]  /*c770*/  LDSM.16.MT88.4 R8, [R228+0x11800] ;  /* 0x01180000e408783b */ /* 0x000e6e0000004200 */
[C---:B---3--:R-:W-:Y:S08]  /*c780*/  HMMA.16816.F32.BF16 R128, R4.reuse, R12, R128 ;  /* 0x0000000c0480723c */ /* 0x048ff00000041880 */
[C---:B------:R-:W-:Y:S01]  /*c790*/  HMMA.16816.F32.BF16 R132, R4.reuse, R14, R132 ;  /* 0x0000000e0484723c */ /* 0x040fe20000041884 */
[----:B------:R-:W3:Y:S07]  /*c7a0*/  LDSM.16.MT88.4 R12, [R226+0x13800] ;  /* 0x01380000e20c783b */ /* 0x000eee0000004200 */
[C---:B------:R-:W-:Y:S01]  /*c7b0*/  HMMA.16816.F32.BF16 R140, R4.reuse, R164, R140 ;  /* 0x000000a4048c723c */ /* 0x040fe2000004188c */
[----:B------:R-:W5:Y:S06]  /*c7c0*/  MUFU.EX2 R165, R180 ;  /* 0x000000b400a57308 */ /* 0x000f6c0000000800 */
[----:B------:R-:W-:Y:S01]  /*c7d0*/  MOV R164, R174 ;  /* 0x000000ae00a47202 */ /* 0x000fe20000000f00 */
[C---:B----4-:R-:W-:Y:S08]  /*c7e0*/  HMMA.16816.F32.BF16 R88, R4.reuse, R24, R88 ;  /* 0x000000180458723c */ /* 0x050ff00000041858 */
[C---:B------:R-:W-:Y:S01]  /*c7f0*/  HMMA.16816.F32.BF16 R92, R4.reuse, R26, R92 ;  /* 0x0000001a045c723c */ /* 0x040fe2000004185c */
[----:B------:R-:W-:Y:S07]  /*c800*/  LDSM.16.MT88.4 R24, [R225+0x11800] ;  /* 0x01180000e118783b */ /* 0x000fee0000004200 */
[C---:B------:R-:W-:Y:S08]  /*c810*/  HMMA.16816.F32.BF16 R112, R4.reuse, R28, R112 ;  /* 0x0000001c0470723c */ /* 0x040ff00000041870 */
[C---:B------:R-:W-:Y:S01]  /*c820*/  HMMA.16816.F32.BF16 R116, R4.reuse, R30, R116 ;  /* 0x0000001e0474723c */ /* 0x040fe20000041874 */
[----:B------:R-:W4:Y:S07]  /*c830*/  LDSM.16.MT88.4 R28, [R226+0x11800] ;  /* 0x01180000e21c783b */ /* 0x000f2e0000004200 */
[C---:B--2---:R-:W-:Y:S08]  /*c840*/  HMMA.16816.F32.BF16 R136, R4.reuse, R16, R136 ;  /* 0x000000100488723c */ /* 0x044ff00000041888 */
[C---:B------:R-:W-:Y:S01]  /*c850*/  HMMA.16816.F32.BF16 R156, R4.reuse, R18, R156 ;  /* 0x00000012049c723c */ /* 0x040fe2000004189c */
[----:B------:R-:W2:Y:S07]  /*c860*/  LDSM.16.MT88.4 R16, [R228+0x13800] ;  /* 0x01380000e410783b */ /* 0x000eae0000004200 */
[C---:B------:R-:W-:Y:S08]  /*c870*/  HMMA.16816.F32.BF16 R144, R4.reuse, R166, R144 ;  /* 0x000000a60490723c */ /* 0x040ff00000041890 */
[C---:B------:R-:W-:Y:S08]  /*c880*/  HMMA.16816.F32.BF16 R152, R4.reuse, R32, R152 ;  /* 0x000000200498723c */ /* 0x040ff00000041898 */
[----:B------:R-:W-:Y:S01]  /*c890*/  HMMA.16816.F32.BF16 R148, R4, R34, R148 ;  /* 0x000000220494723c */ /* 0x000fe20000041894 */
[----:B------:R-:W-:Y:S06]  /*c8a0*/  LDSM.16.MT88.4 R32, [R224+0x13800] ;  /* 0x01380000e020783b */ /* 0x000fec0000004200 */
[----:B------:R-:W-:Y:S01]  /*c8b0*/  F2FP.BF16.PACK_AB R4, R204, R187 ;  /* 0x000000bbcc04723e */ /* 0x000fe200000010ff */
[----:B------:R-:W-:Y:S01]  /*c8c0*/  FADD.FTZ R187, R187, R198 ;  /* 0x000000c6bbbb7221 */ /* 0x000fe20000010000 */
[----:B------:R-:W-:Y:S01]  /*c8d0*/  F2FP.BF16.PACK_AB R5, R182, R183 ;  /* 0x000000b7b605723e */ /* 0x000fe200000010ff */
[----:B------:R-:W-:Y:S01]  /*c8e0*/  FADD.FTZ R183, R183, R202 ;  /* 0x000000cab7b77221 */ /* 0x000fe20000010000 */
[----:B------:R-:W-:Y:S01]  /*c8f0*/  F2FP.BF16.PACK_AB R6, R188, R185 ;  /* 0x000000b9bc06723e */ /* 0x000fe200000010ff */
[----:B------:R-:W-:Y:S01]  /*c900*/  FADD.FTZ R204, R204, R187 ;  /* 0x000000bbcccc7221 */ /* 0x000fe20000010000 */
[----:B-----5:R-:W-:Y:S01]  /*c910*/  F2FP.BF16.PACK_AB R7, R165, R184 ;  /* 0x000000b8a507723e */ /* 0x020fe200000010ff */
[----:B------:R-:W-:-:S02]  /*c920*/  FADD.FTZ R183, R182, R183 ;  /* 0x000000b7b6b77221 */ /* 0x000fc40000010000 */
[----:B------:R-:W-:Y:S02]  /*c930*/  FADD.FTZ R185, R185, R204 ;  /* 0x000000ccb9b97221 */ /* 0x000fe40000010000 */
[----:B------:R-:W-:Y:S02]  /*c940*/  FADD.FTZ R184, R184, R183 ;  /* 0x000000b7b8b87221 */ /* 0x000fe40000010000 */
[----:B-1----:R-:W-:Y:S01]  /*c950*/  HMMA.16816.F32.BF16 R160, R4, R8, R160 ;  /* 0x0000000804a0723c */ /* 0x002fe200000418a0 */
[----:B------:R-:W-:Y:S02]  /*c960*/  FADD.FTZ R247, R188, R185 ;  /* 0x000000b9bcf77221 */ /* 0x000fe40000010000 */
[----:B------:R-:W-:-:S05]  /*c970*/  FADD.FTZ R245, R165, R184 ;  /* 0x000000b8a5f57221 */ /* 0x000fca0000010000 */
[C---:B------:R-:W-:Y:S01]  /*c980*/  HMMA.16816.F32.BF16 R36, R4.reuse, R10, R36 ;  /* 0x0000000a0424723c */ /* 0x040fe20000041824 */
[----:B------:R-:W1:Y:S07]  /*c990*/  LDSM.16.MT88.4 R8, [R225+0x13800] ;  /* 0x01380000e108783b */ /* 0x000e6e0000004200 */
[C---:B------:R-:W-:Y:S08]  /*c9a0*/  HMMA.16816.F32.BF16 R56, R4.reuse, R20, R56 ;  /* 0x000000140438723c */ /* 0x040ff00000041838 */
[C---:B------:R-:W-:Y:S01]  /*c9b0*/  HMMA.16816.F32.BF16 R60, R4.reuse, R22, R60 ;  /* 0x00000016043c723c */ /* 0x040fe2000004183c */
[----:B------:R-:W5:Y:S07]  /*c9c0*/  LDSM.16.MT88.4 R20, [R228+0x15800] ;  /* 0x01580000e414783b */ /* 0x000f6e0000004200 */
        /* <DEDUP_REMOVED lines=8> */
[----:B------:R-:W3:Y:S07]  /*ca50*/  LDSM.16.MT88.4 R24, [R225+0x15800] ;  /* 0x01580000e118783b */ /* 0x000eee0000004200 */
[C---:B--2---:R-:W-:Y:S08]  /*ca60*/  HMMA.16816.F32.BF16 R64, R4.reuse, R16, R64 ;  /* 0x000000100440723c */ /* 0x044ff00000041840 */
[C---:B------:R-:W-:Y:S01]  /*ca70*/  HMMA.16816.F32.BF16 R68, R4.reuse, R18, R68 ;  /* 0x000000120444723c */ /* 0x040fe20000041844 */
[----:B------:R-:W2:Y:S07]  /*ca80*/  LDSM.16.MT88.4 R16, [R224+0x15800] ;  /* 0x01580000e010783b */ /* 0x000eae0000004200 */
[C---:B-1----:R-:W-:Y:S08]  /*ca90*/  HMMA.16816.F32.BF16 R80, R4.reuse, R8, R80 ;  /* 0x000000080450723c */ /* 0x042ff00000041850 */
[C---:B------:R-:W-:Y:S01]  /*caa0*/  HMMA.16816.F32.BF16 R84, R4.reuse, R10, R84 ;  /* 0x0000000a0454723c */ /* 0x040fe20000041854 */
[----:B------:R-:W1:Y:S07]  /*cab0*/  LDSM.16.MT88.4 R8, [R226+0x17800] ;  /* 0x01780000e208783b */ /* 0x000e6e0000004200 */
[C---:B-----5:R-:W-:Y:S08]  /*cac0*/  HMMA.16816.F32.BF16 R96, R4.reuse, R20, R96 ;  /* 0x000000140460723c */ /* 0x060ff00000041860 */
[C---:B------:R-:W-:Y:S01]  /*cad0*/  HMMA.16816.F32.BF16 R100, R4.reuse, R22, R100 ;  /* 0x000000160464723c */ /* 0x040fe20000041864 */
[----:B------:R-:W5:Y:S07]  /*cae0*/  LDSM.16.MT88.4 R20, [R225+0x17800] ;  /* 0x01780000e114783b */ /* 0x000f6e0000004200 */
[C---:B---3--:R-:W-:Y:S08]  /*caf0*/  HMMA.16816.F32.BF16 R128, R4.reuse, R12, R128 ;  /* 0x0000000c0480723c */ /* 0x048ff00000041880 */
[C---:B------:R-:W-:Y:S01]  /*cb00*/  HMMA.16816.F32.BF16 R132, R4.reuse, R14, R132 ;  /* 0x0000000e0484723c */ /* 0x040fe20000041884 */
[----:B------:R-:W3:Y:S07]  /*cb10*/  LDSM.16.MT88.4 R12, [R224+0x17800] ;  /* 0x01780000e00c783b */ /* 0x000eee0000004200 */
[C---:B------:R-:W-:Y:S08]  /*cb20*/  HMMA.16816.F32.BF16 R88, R4.reuse, R32, R88 ;  /* 0x000000200458723c */ /* 0x040ff00000041858 */
[C---:B------:R-:W-:Y:S08]  /*cb30*/  HMMA.16816.F32.BF16 R92, R4.reuse, R34, R92 ;  /* 0x00000022045c723c */ /* 0x040ff0000004185c */
[C---:B----4-:R-:W-:Y:S08]  /*cb40*/  HMMA.16816.F32.BF16 R104, R4.reuse, R28, R104 ;  /* 0x0000001c0468723c */ /* 0x050ff00000041868 */
[C---:B------:R-:W-:Y:S08]  /*cb50*/  HMMA.16816.F32.BF16 R108, R4.reuse, R30, R108 ;  /* 0x0000001e046c723c */ /* 0x040ff0000004186c */
[C---:B------:R-:W-:Y:S08]  /*cb60*/  HMMA.16816.F32.BF16 R112, R4.reuse, R24, R112 ;  /* 0x000000180470723c */ /* 0x040ff00000041870 */
[C---:B------:R-:W-:Y:S08]  /*cb70*/  HMMA.16816.F32.BF16 R116, R4.reuse, R26, R116 ;  /* 0x0000001a0474723c */ /* 0x040ff00000041874 */
[C---:B--2---:R-:W-:Y:S08]  /*cb80*/  HMMA.16816.F32.BF16 R120, R4.reuse, R16, R120 ;  /* 0x000000100478723c */ /* 0x044ff00000041878 */
[C---:B------:R-:W-:Y:S08]  /*cb90*/  HMMA.16816.F32.BF16 R124, R4.reuse, R18, R124 ;  /* 0x00000012047c723c */ /* 0x040ff0000004187c */
[C---:B-1----:R-:W-:Y:S08]  /*cba0*/  HMMA.16816.F32.BF16 R136, R4.reuse, R8, R136 ;  /* 0x000000080488723c */ /* 0x042ff00000041888 */
[C---:B------:R-:W-:Y:S08]  /*cbb0*/  HMMA.16816.F32.BF16 R156, R4.reuse, R10, R156 ;  /* 0x0000000a049c723c */ /* 0x040ff0000004189c */
[C---:B-----5:R-:W-:Y:S08]  /*cbc0*/  HMMA.16816.F32.BF16 R140, R4.reuse, R20, R140 ;  /* 0x00000014048c723c */ /* 0x060ff0000004188c */
[C---:B------:R-:W-:Y:S08]  /*cbd0*/  HMMA.16816.F32.BF16 R144, R4.reuse, R22, R144 ;  /* 0x000000160490723c */ /* 0x040ff00000041890 */
[C---:B---3--:R-:W-:Y:S08]  /*cbe0*/  HMMA.16816.F32.BF16 R152, R4.reuse, R12, R152 ;  /* 0x0000000c0498723c */ /* 0x048ff00000041898 */
[----:B------:R-:W-:Y:S08]  /*cbf0*/  HMMA.16816.F32.BF16 R148, R4, R14, R148 ;  /* 0x0000000e0494723c */ /* 0x000ff00000041894 */
.L_x_721:
[----:B------:R-:W-:-:S06]  /*cc00*/  UISETP.GE.AND UP0, UPT, UR28, 0x1, UPT ;  /* 0x000000011c00788c */ /* 0x000fcc000bf06270 */
[----:B------:R-:W-:-:S13]  /*cc10*/  PLOP3.LUT P0, PT, PT, PT, UP0, 0x80, 0x0 ;  /* 0x000000000000781c */ /* 0x000fda0003f0f008 */
[----:B------:R-:W-:Y:S05]  /*cc20*/  @!P0 BRA `(.L_x_729) ;  /* 0x0000472000008947 */ /* 0x000fea0003800000 */
[----:B------:R-:W-:Y:S01]  /*cc30*/  IABS R0, c[0x0][0x2d0] ;  /* 0x0000b40000007a13 */ /* 0x000fe20000000000 */
[----:B------:R-:W-:Y:S01]  /*cc40*/  ULEA UR5, -UR6, URZ, 0x6 ;  /* 0x0000003f06057291 */ /* 0x000fe2000f8e313f */
[----:B------:R-:W-:Y:S01]  /*cc50*/  IABS R4, c[0x0][0x2d0] ;  /* 0x0000b40000047a13 */ /* 0x000fe20000000000 */
[----:B------:R-:W-:Y:S01]  /*cc60*/  UMOV UR36, URZ ;  /* 0x0000003f00247c82 */ /* 0x000fe20008000000 */
[----:B------:R-:W-:Y:S01]  /*cc70*/  MOV R165, R164 ;  /* 0x000000a400a57202 */ /* 0x000fe20000000f00 */
[----:B------:R-:W-:Y:S01]  /*cc80*/  IMAD.MOV.U32 R7, RZ, RZ, R0 ;  /* 0x000000ffff077224 */ /* 0x000fe200078e0000 */
[----:B------:R-:W1:Y:S01]  /*cc90*/  R2UR UR18, R4 ;  /* 0x00000000041273c2 */ /* 0x000e6200000e0000 */
[----:B------:R-:W-:Y:S01]  /*cca0*/  UMOV UR34, URZ ;  /* 0x0000003f00227c82 */ /* 0x000fe20008000000 */
[----:B------:R-:W-:Y:S01]  /*ccb0*/  IMAD.U32 R242, RZ, RZ, UR5 ;  /* 0x00000005fff27e24 */ /* 0x000fe2000f8e00ff */
[----:B------:R-:W-:Y:S02]  /*ccc0*/  USHF.R.S32.HI UR4, URZ, 0x1f, UR5 ;  /* 0x0000001f3f047899 */ /* 0x000fe40008011405 */
[----:B------:R-:W-:-:S02]  /*ccd0*/  ULDC.64 UR6, c[0x0][0x198] ;  /* 0x0000660000067ab9 */ /* 0x000fc40000000a00 */
[----:B------:R-:W-:Y:S01]  /*cce0*/  ULEA UR19, -UR6, URZ, 0x6 ;  /* 0x0000003f06137291 */ /* 0x000fe2000f8e313f */
[----:B------:R-:W2:Y:S01]  /*ccf0*/  R2UR UR14, R7 ;  /* 0x00000000070e73c2 */ /* 0x000ea200000e0000 */
[----:B------:R-:W-:Y:S01]  /*cd00*/  ULDC UR11, c[0x0][0x2d0] ;  /* 0x0000b400000b7ab9 */ /* 0x000fe20000000800 */
[----:B------:R-:W-:Y:S01]  /*cd10*/  MOV R239, UR4 ;  /* 0x0000000400ef7c02 */ /* 0x000fe20008000f00 */
[----:B------:R-:W-:Y:S02]  /*cd20*/  ULDC UR10, c[0x0][0x2d0] ;  /* 0x0000b400000a7ab9 */ /* 0x000fe40000000800 */
[----:B------:R-:W-:Y:S02]  /*cd30*/  UISETP.NE.AND UP1, UPT, URZ, UR11, UPT ;  /* 0x0000000b3f00728c */ /* 0x000fe4000bf25270 */
[----:B------:R-:W-:Y:S02]  /*cd40*/  ULOP3.LUT UR16, URZ, UR11, URZ, 0x33, !UPT ;  /* 0x0000000b3f107292 */ /* 0x000fe4000f8e333f */
[----:B------:R-:W-:-:S02]  /*cd50*/  UISETP.NE.AND UP0, UPT, URZ, UR10, UPT ;  /* 0x0000000a3f00728c */ /* 0x000fc4000bf05270 */
[----:B------:R-:W-:Y:S02]  /*cd60*/  ULOP3.LUT UR13, URZ, UR10, URZ, 0x33, !UPT ;  /* 0x0000000a3f0d7292 */ /* 0x000fe4000f8e333f */
[----:B------:R-:W-:Y:S02]  /*cd70*/  USHF.R.S32.HI UR12, URZ, 0x1f, UR19 ;  /* 0x0000001f3f0c7899 */ /* 0x000fe40008011413 */
[----:B------:R-:W-:Y:S01]  /*cd80*/  ULDC.64 UR4, c[0x0][0x1a0] ;  /* 0x0000680000047ab9 */ /* 0x000fe20000000a00 */
[----:B-1----:R-:W1:Y:S08]  /*cd90*/  I2F.RP R6, UR18 ;  /* 0x0000001200067d06 */ /* 0x002e700008209400 */
[----:B--2---:R-:W2:Y:S08]  /*cda0*/  I2F.RP R5, UR14 ;  /* 0x0000000e00057d06 */ /* 0x004eb00008209400 */
[----:B-1----:R-:W1:Y:S08]  /*cdb0*/  MUFU.RCP R2, R6 ;  /* 0x0000000600027308 */ /* 0x002e700000001000 */
[----:B--2---:R-:W2:Y:S01]  /*cdc0*/  MUFU.RCP R0, R5 ;  /* 0x0000000500007308 */ /* 0x004ea20000001000 */
[----:B-1----:R-:W-:-:S07]  /*cdd0*/  IADD3 R2, R2, 0xffffffe, RZ ;  /* 0x0ffffffe02027810 */ /* 0x002fce0007ffe0ff */
[----:B------:R-:W1:Y:S01]  /*cde0*/  F2I.FTZ.U32.TRUNC.NTZ R2, R2 ;  /* 0x0000000200027305 */ /* 0x000e62000021f000 */
[----:B--2---:R-:W-:-:S07]  /*cdf0*/  IADD3 R0, R0, 0xffffffe, RZ ;  /* 0x0ffffffe00007810 */ /* 0x004fce0007ffe0ff */
[----:B------:R-:W2:Y:S01]  /*ce00*/  F2I.FTZ.U32.TRUNC.NTZ R0, R0 ;  /* 0x0000000000007305 */ /* 0x000ea2000021f000 */
[----:B-1----:R-:W1:Y:S08]  /*ce10*/  R2UR UR37, R2 ;  /* 0x00000000022573c2 */ /* 0x002e7000000e0000 */
[----:B--2---:R2:W3:Y:S01]  /*ce20*/  R2UR UR35, R0 ;  /* 0x00000000002373c2 */ /* 0x0044e200000e0000 */
[----:B-1----:R-:W-:-:S04]  /*ce30*/  UIADD3 UR9, URZ, -UR37, URZ ;  /* 0x800000253f097290 */ /* 0x002fc8000fffe03f */
[----:B------:R-:W-:Y:S01]  /*ce40*/  UIMAD UR9, UR9, UR18, URZ ;  /* 0x00000012090972a4 */ /* 0x000fe2000f8e023f */
[----:B--2---:R-:W-:Y:S01]  /*ce50*/  IMAD.MOV.U32 R0, RZ, RZ, R3 ;  /* 0x000000ffff007224 */ /* 0x004fe200078e0003 */
[----:B---3--:R-:W-:Y:S02]  /*ce60*/  UIADD3 UR8, URZ, -UR35, URZ ;  /* 0x800000233f087290 */ /* 0x008fe4000fffe03f */
[----:B------:R-:W-:Y:S02]  /*ce70*/  UIMAD.WIDE.U32 UR36, UR37, UR9, UR36 ;  /* 0x00000009252472a5 */ /* 0x000fe4000f8e0024 */
[----:B------:R-:W-:-:S04]  /*ce80*/  UIMAD UR8, UR8, UR14, URZ ;  /* 0x0000000e080872a4 */ /* 0x000fc8000f8e023f */
[----:B------:R-:W-:Y:S02]  /*ce90*/  UIMAD.WIDE.U32 UR34, UR35, UR8, UR34 ;  /* 0x00000008232272a5 */ /* 0x000fe4000f8e0022 */
[----:B------:R-:W-:Y:S02]  /*cea0*/  UMOV UR17, UR37 ;  /* 0x0000002500117c82 */ /* 0x000fe40008000000 */
[----:B------:R-:W-:-:S03]  /*ceb0*/  ULDC.64 UR8, c[0x0][0x1a0] ;  /* 0x0000680000087ab9 */ /* 0x000fc60000000a00 */
[----:B------:R-:W-:Y:S02]  /*cec0*/  UMOV UR15, UR35 ;  /* 0x00000023000f7c82 */ /* 0x000fe40008000000 */
.L_x_733:
[----:B------:R-:W-:Y:S04]  /*ced0*/  DEPBAR.LE SB0, 0x0 ;  /* 0x000080000000791a */ /* 0x000fe80000000000 */
[----:B------:R-:W-:Y:S01]  /*cee0*/  BAR.SYNC.DEFER_BLOCKING 0x0 ;  /* 0x0000000000007b1d */ /* 0x000fe20000010000 */
[----:B------:R-:W-:Y:S01]  /*cef0*/  PLOP3.LUT P0, PT, PT, PT, UP6, 0x80, 0x0 ;  /* 0x000000000000781c */ /* 0x000fe20003f0f068 */
[----:B------:R-:W-:Y:S01]  /*cf00*/  IMAD.MOV.U32 R3, RZ, RZ, R242 ;  /* 0x000000ffff037224 */ /* 0x000fe200078e00f2 */
[----:B------:R-:W-:Y:S03]  /*cf10*/  MOV R164, R239 ;  /* 0x000000ef00a47202 */ /* 0x000fe60000000f00 */
[----:B------:R-:W-:Y:S02]  /*cf20*/  UMOV UR22, UR4 ;  /* 0x0000000400167c82 */ /* 0x000fe40008000000 */
[----:B------:R-:W-:Y:S06]  /*cf30*/  UMOV UR21, UR5 ;  /* 0x0000000500157c82 */ /* 0x000fec0008000000 */
[----:B------:R-:W-:-:S05]  /*cf40*/  @!P0 BRA `(.L_x_730) ;  /* 0x0000047000008947 */ /* 0x000fca0003800000 */
[----:B------:R-:W-:Y:S04]  /*cf50*/  USHF.L.U32 UR38, UR28, 0x6, URZ ;  /* 0x000000061c267899 */ /* 0x000fe8000800063f */
[----:B------:R-:W-:Y:S02]  /*cf60*/  UIADD3 UR21, UR38, -0x40, URZ ;  /* 0xffffffc026157890 */ /* 0x000fe4000fffe03f */
[----:B------:R-:W-:Y:S01]  /*cf70*/  IMAD.U32 R5, RZ, RZ, UR38 ;  /* 0x00000026ff057e24 */ /* 0x000fe2000f8e00ff */
[----:B------:R-:W-:Y:S03]  /*cf80*/  ULOP3.LUT UR38, UR38, UR11, URZ, 0x3c, !UPT ;  /* 0x0000000b26267292 */ /* 0x000fe6000f8e3c3f */
[----:B------:R-:W-:Y:S01]  /*cf90*/  IMAD.U32 R4, RZ, RZ, UR21 ;  /* 0x00000015ff047e24 */ /* 0x000fe2000f8e00ff */
[----:B------:R-:W-:Y:S01]  /*cfa0*/  ULOP3.LUT UR21, UR21, UR11, URZ, 0x3c, !UPT ;  /* 0x0000000b15157292 */ /* 0x000fe2000f8e3c3f */
[----:B------:R-:W-:Y:S03]  /*cfb0*/  IABS R3, R5 ;  /* 0x0000000500037213 */ /* 0x000fe60000000000 */
[----:B------:R-:W-:Y:S01]  /*cfc0*/  IABS R2, R4 ;  /* 0x0000000400027213 */ /* 0x000fe20000000000 */
[----:B------:R-:W1:Y:S08]  /*cfd0*/  R2UR UR36, R3 ;  /* 0x00000000032473c2 */ /* 0x000e7000000e0000 */
[----:B------:R-:W2:Y:S01]  /*cfe0*/  R2UR UR34, R2 ;  /* 0x00000000022273c2 */ /* 0x000ea200000e0000 */
[----:B-1----:R-:W-:Y:S07]  /*cff0*/  UIMAD.WIDE.U32 UR42, UR17, UR36, URZ ;  /* 0x00000024112a72a5 */ /* 0x002fee000f8e003f */
[----:B------:R-:W-:Y:S02]  /*d000*/  UMOV UR39, UR43 ;  /* 0x0000002b00277c82 */ /* 0x000fe40008000000 */
[----:B--2---:R-:W-:Y:S02]  /*d010*/  UIMAD.WIDE.U32 UR40, UR17, UR34, URZ ;  /* 0x00000022112872a5 */ /* 0x004fe4000f8e003f */
[----:B------:R-:W-:Y:S04]  /*d020*/  UIADD3 UR35, -UR39, URZ, URZ ;  /* 0x0000003f27237290 */ /* 0x000fe8000fffe13f */
[----:B------:R-:W-:Y:S02]  /*d030*/  UIMAD UR36, UR18, UR35, UR36 ;  /* 0x00000023122472a4 */ /* 0x000fe4000f8e0224 */
[----:B------:R-:W-:Y:S02]  /*d040*/  UMOV UR37, UR41 ;  /* 0x0000002900257c82 */ /* 0x000fe40008000000 */
[----:B------:R-:W-:Y:S02]  /*d050*/  UIADD3 UR22, -UR37, URZ, URZ ;  /* 0x0000003f25167290 */ /* 0x000fe4000fffe13f */
[----:B------:R-:W-:Y:S02]  /*d060*/  UISETP.GT.U32.AND UP3, UPT, UR18, UR36, UPT ;  /* 0x000000241200728c */ /* 0x000fe4000bf64070 */
[----:B------:R-:W-:Y:S04]  /*d070*/  UIMAD UR34, UR18, UR22, UR34 ;  /* 0x00000016122272a4 */ /* 0x000fe8000f8e0222 */
[----:B------:R-:W-:Y:S05]  /*d080*/  UISETP.GT.U32.AND UP2, UPT, UR18, UR34, UPT ;  /* 0x000000221200728c */ /* 0x000fea000bf44070 */
[----:B------:R-:W-:Y:S02]  /*d090*/  @!UP3 UIADD3 UR36, UR36, -UR18, URZ ;  /* 0x800000122424b290 */ /* 0x000fe4000fffe03f */
[----:B------:R-:W-:Y:S02]  /*d0a0*/  @!UP3 UIADD3 UR39, UR39, 0x1, URZ ;  /* 0x000000012727b890 */ /* 0x000fe4000fffe03f */
[----:B------:R-:W-:Y:S02]  /*d0b0*/  UISETP.GE.U32.AND UP5, UPT, UR36, UR18, UPT ;  /* 0x000000122400728c */ /* 0x000fe4000bfa6070 */
[----:B------:R-:W-:Y:S02]  /*d0c0*/  @!UP2 UIADD3 UR34, UR34, -UR18, URZ ;  /* 0x800000122222a290 */ /* 0x000fe4000fffe03f */
[----:B------:R-:W-:Y:S02]  /*d0d0*/  @!UP2 UIADD3 UR37, UR37, 0x1, URZ ;  /* 0x000000012525a890 */ /* 0x000fe4000fffe03f */
[----:B------:R-:W-:Y:S02]  /*d0e0*/  UISETP.GE.U32.AND UP4, UPT, UR34, UR18, UPT ;  /* 0x000000122200728c */ /* 0x000fe4000bf86070 */
[----:B------:R-:W-:Y:S02]  /*d0f0*/  UISETP.GE.AND UP2, UPT, UR21, URZ, UPT ;  /* 0x0000003f1500728c */ /* 0x000fe4000bf46270 */
[----:B------:R-:W-:Y:S02]  /*d100*/  UISETP.GE.AND UP3, UPT, UR38, URZ, UPT ;  /* 0x0000003f2600728c */ /* 0x000fe4000bf66270 */
[----:B------:R-:W-:Y:S05]  /*d110*/  @UP5 UIADD3 UR39, UR39, 0x1, URZ ;  /* 0x0000000127275890 */ /* 0x000fea000fffe03f */
[----:B------:R-:W-:Y:S04]  /*d120*/  @UP4 UIADD3 UR37, UR37, 0x1, URZ ;  /* 0x0000000125254890 */ /* 0x000fe8000fffe03f */
[----:B------:R-:W-:Y:S02]  /*d130*/  @!UP2 UIADD3 UR37, -UR37, URZ, URZ ;  /* 0x0000003f2525a290 */ /* 0x000fe4000fffe13f */
[----:B------:R-:W-:Y:S02]  /*d140*/  @!UP3 UIADD3 UR39, -UR39, URZ, URZ ;  /* 0x0000003f2727b290 */ /* 0x000fe4000fffe13f */
[----:B------:R-:W-:Y:S02]  /*d150*/  USEL UR37, UR16, UR37, !UP1 ;  /* 0x0000002510257287 */ /* 0x000fe4000c800000 */
[----:B------:R-:W-:Y:S04]  /*d160*/  USEL UR39, UR16, UR39, !UP1 ;  /* 0x0000002710277287 */ /* 0x000fe8000c800000 */
[----:B------:R-:W-:Y:S02]  /*d170*/  IMAD.U32 R4, RZ, RZ, UR37 ;  /* 0x00000025ff047e24 */ /* 0x000fe4000f8e00ff */
[----:B------:R-:W-:Y:S01]  /*d180*/  MOV R3, UR39 ;  /* 0x0000002700037c02 */ /* 0x000fe20008000f00 */
[----:B------:R-:W-:Y:S02]  /*d190*/  IMAD.U32 R2, RZ, RZ, UR39 ;  /* 0x00000027ff027e24 */ /* 0x000fe4000f8e00ff */
[----:B------:R-:W-:Y:S02]  /*d1a0*/  LEA R8, P1, R4, UR30, 0x2 ;  /* 0x0000001e04087c11 */ /* 0x000fe4000f8210ff */
[----:B------:R-:W-:Y:S02]  /*d1b0*/  LEA R6, P0, R3, UR30, 0x2 ;  /* 0x0000001e03067c11 */ /* 0x000fe4000f8010ff */
[----:B------:R-:W1:Y:S01]  /*d1c0*/  R2UR UR40, R8 ;  /* 0x00000000082873c2 */ /* 0x000e6200000e0000 */
[----:B------:R-:W-:Y:S02]  /*d1d0*/  MOV R3, UR37 ;  /* 0x0000002500037c02 */ /* 0x000fe40008000f00 */
[----:B------:R-:W-:Y:S02]  /*d1e0*/  LEA.HI.X.SX32 R7, R2, UR31, 0x2, P0 ;  /* 0x0000001f02077c11 */ /* 0x000fe400080f16ff */
[----:B------:R-:W-:Y:S03]  /*d1f0*/  LEA.HI.X.SX32 R9, R3, UR31, 0x2, P1 ;  /* 0x0000001f03097c11 */ /* 0x000fe600088f16ff */
[----:B------:R-:W2:Y:S08]  /*d200*/  R2UR UR34, R6 ;  /* 0x00000000062273c2 */ /* 0x000eb000000e0000 */
[----:B------:R-:W3:Y:S08]  /*d210*/  R2UR UR35, R7 ;  /* 0x00000000072373c2 */ /* 0x000ef000000e0000 */
[----:B------:R-:W4:Y:S01]  /*d220*/  R2UR UR41, R9 ;  /* 0x00000000092973c2 */ /* 0x000f2200000e0000 */
[----:B-1----:R-:W-:Y:S02]  /*d230*/  IMAD.U32 R10, RZ, RZ, UR40 ;  /* 0x00000028ff0a7e24 */ /* 0x002fe4000f8e00ff */
[----:B--2---:R-:W-:Y:S01]  /*d240*/  IMAD.U32 R4, RZ, RZ, UR34 ;  /* 0x00000022ff047e24 */ /* 0x004fe2000f8e00ff */
[----:B------:R-:W-:Y:S04]  /*d250*/  UIADD3 UR34, UR39, -UR37, URZ ;  /* 0x8000002527227290 */ /* 0x000fe8000fffe03f */
[----:B------:R-:W-:Y:S01]  /*d260*/  UIMAD UR34, UR34, UR11, -0x40 ;  /* 0xffffffc0222274a4 */ /* 0x000fe2000f8e020b */
[----:B---3--:R-:W-:Y:S03]  /*d270*/  MOV R5, UR35 ;  /* 0x0000002300057c02 */ /* 0x008fe60008000f00 */
[----:B------:R-:W-:Y:S02]  /*d280*/  USHF.R.S32.HI UR22, URZ, 0x1f, UR34 ;  /* 0x0000001f3f167899 */ /* 0x000fe40008011422 */
[----:B------:R-:W-:Y:S01]  /*d290*/  UIMAD UR21, UR9, UR34, URZ ;  /* 0x00000022091572a4 */ /* 0x000fe2000f8e023f */
[----:B------:R1:W2:Y:S01]  /*d2a0*/  LDG.E R2, [R4.64] ;  /* 0x0000002004027981 */ /* 0x0002a2000c1e1900 */
[----:B------:R-:W-:Y:S01]  /*d2b0*/  UIMAD.WIDE.U32 UR34, UR8, UR34, URZ ;  /* 0x00000022082272a5 */ /* 0x000fe2000f8e003f */
[----:B----4-:R-:W-:Y:S01]  /*d2c0*/  MOV R11, UR41 ;  /* 0x00000029000b7c02 */ /* 0x010fe20008000f00 */
[----:B------:R-:W-:Y:S03]  /*d2d0*/  UIMAD UR21, UR22, UR8, UR21 ;  /* 0x00000008161572a4 */ /* 0x000fe6000f8e0215 */
[----:B------:R-:W-:Y:S01]  /*d2e0*/  UMOV UR22, UR8 ;  /* 0x0000000800167c82 */ /* 0x000fe20008000000 */
[----:B------:R-:W2:Y:S01]  /*d2f0*/  LDG.E R3, [R10.64] ;  /* 0x000000200a037981 */ /* 0x000ea2000c1e1900 */
[----:B------:R-:W-:Y:S01]  /*d300*/  UIADD3 UR21, UR35, UR21, URZ ;  /* 0x0000001523157290 */ /* 0x000fe2000fffe03f */
[----:B-1----:R-:W-:Y:S01]  /*d310*/  IMAD.U32 R5, RZ, RZ, UR35 ;  /* 0x00000023ff057e24 */ /* 0x002fe2000f8e00ff */
[----:B------:R-:W-:Y:S04]  /*d320*/  MOV R4, UR34 ;  /* 0x0000002200047c02 */ /* 0x000fe80008000f00 */
[----:B------:R-:W-:Y:S01]  /*d330*/  MOV R5, UR21 ;  /* 0x0000001500057c02 */ /* 0x000fe20008000f00 */
[----:B------:R-:W-:Y:S01]  /*d340*/  UMOV UR21, UR9 ;  /* 0x0000000900157c82 */ /* 0x000fe20008000000 */
[----:B--2---:R-:W-:Y:S04]  /*d350*/  IMAD.IADD R3, R3, 0x1, -R2 ;  /* 0x0000000103037824 */ /* 0x004fe800078e0a02 */
[C---:B------:R-:W-:Y:S01]  /*d360*/  IMAD.WIDE.U32 R4, R3.reuse, c[0x0][0x188], R4 ;  /* 0x0000620003047a25 */ /* 0x040fe200078e0004 */
[----:B------:R-:W-:Y:S05]  /*d370*/  SHF.R.S32.HI R164, RZ, 0x1f, R3 ;  /* 0x0000001fffa47819 */ /* 0x000fea0000011403 */
[----:B------:R-:W-:Y:S04]  /*d380*/  IMAD R164, R164, c[0x0][0x188], RZ ;  /* 0x00006200a4a47a24 */ /* 0x000fe800078e02ff */
[----:B------:R-:W-:Y:S02]  /*d390*/  IMAD R164, R3, c[0x0][0x18c], R164 ;  /* 0x0000630003a47a24 */ /* 0x000fe400078e02a4 */
[----:B------:R-:W-:Y:S03]  /*d3a0*/  IMAD.MOV.U32 R3, RZ, RZ, R4 ;  /* 0x000000ffff037224 */ /* 0x000fe600078e0004 */
[----:B------:R-:W-:Y:S02]  /*d3b0*/  IADD3 R164, R5, R164, RZ ;  /* 0x000000a405a47210 */ /* 0x000fe40007ffe0ff */
.L_x_730:
[----:B------:R-:W-:Y:S01]  /*d3c0*/  ISETP.GE.AND P6, PT, R240, c[0x0][0x220], PT ;  /* 0x00008800f0007a0c */ /* 0x000fe20003fc6270 */
[----:B------:R-:W-:Y:S01]  /*d3d0*/  UISETP.GE.AND UP2, UPT, UR28, 0x2, UPT ;  /* 0x000000021c00788c */ /* 0x000fe2000bf46270 */
[----:B------:R-:W-:Y:S02]  /*d3e0*/  ISETP.GE.AND P5, PT, R237, c[0x0][0x220], PT ;  /* 0x00008800ed007a0c */ /* 0x000fe40003fa6270 */
[CC--:B------:R-:W-:Y:S02]  /*d3f0*/  LEA R2, P0, R3.reuse, R248.reuse, 0x1 ;  /* 0x000000f803027211 */ /* 0x0c0fe400078008ff */
[C---:B------:R-:W-:Y:S02]  /*d400*/  IADD3 R251, P1, R3.reuse, UR26, RZ ;  /* 0x0000001a03fb7c10 */ /* 0x040fe4000ff3e0ff */
[-C--:B------:R-:W-:Y:S02]  /*d410*/  LEA.HI.X R3, R3, R249.reuse, R164, 0x1, P0 ;  /* 0x000000f903037211 */ /* 0x080fe400000f0ca4 */
[----:B------:R-:W-:Y:S02]  /*d420*/  ISETP.GE.AND P4, PT, R236, c[0x0][0x220], PT ;  /* 0x00008800ec007a0c */ /* 0x000fe40003f86270 */
[----:B------:R-:W-:Y:S01]  /*d430*/  ISETP.GE.AND P3, PT, R235, c[0x0][0x220], PT ;  /* 0x00008800eb007a0c */ /* 0x000fe20003f66270 */
[----:B------:R-:W-:Y:S01]  /*d440*/  @P6 STS.128 [R238+0x10000], RZ ;  /* 0x010000ffee006388 */ /* 0x000fe20000000c00 */
[----:B------:R-:W-:Y:S02]  /*d450*/  IADD3.X R166, R164, UR25, RZ, P1, !PT ;  /* 0x00000019a4a67c10 */ /* 0x000fe40008ffe4ff */
[CC--:B------:R-:W-:Y:S01]  /*d460*/  @!P6 LEA R26, P1, R251.reuse, R248.reuse, 0x1 ;  /* 0x000000f8fb1ae211 */ /* 0x0c0fe200078208ff */
[----:B------:R-:W-:Y:S01]  /*d470*/  @!PT LDS RZ, [RZ] ;  /* 0x00000000fffff984 */ /* 0x000fe20000000800 */
[----:B------:R-:W-:Y:S01]  /*d480*/  @!PT LDS RZ, [RZ] ;  /* 0x00000000fffff984 */ /* 0x000fe20000000800 */
[----:B------:R-:W-:Y:S01]  /*d490*/  @!PT LDS RZ, [RZ] ;  /* 0x00000000fffff984 */ /* 0x000fe20000000800 */
[----:B------:R1:W-:Y:S01]  /*d4a0*/  @!P6 LDGSTS.E.BYPASS.LTC128B.128 [R238+0x10000], [R2.64] ;  /* 0x1000000002eeefae */ /* 0x0003e2000b901d60 */
[CC--:B------:R-:W-:Y:S02]  /*d4b0*/  @!P5 LEA R18, P0, R251.reuse, R248.reuse, 0x1 ;  /* 0x000000f8fb12d211 */ /* 0x0c0fe400078008ff */
[CCC-:B------:R-:W-:Y:S01]  /*d4c0*/  @!P6 LEA.HI.X R27, R251.reuse, R249.reuse, R166.reuse, 0x1, P1 ;  /* 0x000000f9fb1be211 */ /* 0x1c0fe200008f0ca6 */
[----:B------:R-:W-:Y:S01]  /*d4d0*/  @P5 STS.128 [R238+0x12000], RZ ;  /* 0x012000ffee005388 */ /* 0x000fe20000000c00 */
[CCC-:B------:R-:W-:Y:S02]  /*d4e0*/  @!P5 LEA.HI.X R19, R251.reuse, R249.reuse, R166.reuse, 0x1, P0 ;  /* 0x000000f9fb13d211 */ /* 0x1c0fe400000f0ca6 */
[C---:B------:R-:W-:Y:S01]  /*d4f0*/  IADD3 R167, P2, R251.reuse, UR26, RZ ;  /* 0x0000001afba77c10 */ /* 0x040fe2000ff5e0ff */
[----:B------:R-:W-:Y:S01]  /*d500*/  @!PT LDS RZ, [RZ] ;  /* 0x00000000fffff984 */ /* 0x000fe20000000800 */
[----:B------:R-:W-:Y:S01]  /*d510*/  @!PT LDS RZ, [RZ] ;  /* 0x00000000fffff984 */ /* 0x000fe20000000800 */
[----:B------:R-:W-:Y:S01]  /*d520*/  @!PT LDS RZ, [RZ] ;  /* 0x00000000fffff984 */ /* 0x000fe20000000800 */
[----:B------:R1:W-:Y:S01]  /*d530*/  @!P5 LDGSTS.E.BYPASS.LTC128B.128 [R238+0x12000], [R2.64+0x80] ;  /* 0x1200008002eedfae */ /* 0x0003e2000b901d60 */
[CC--:B------:R-:W-:Y:S02]  /*d540*/  @!P3 LEA R250, P1, R251.reuse, R248.reuse, 0x1 ;  /* 0x000000f8fbfab211 */ /* 0x0c0fe400078208ff */
[----:B------:R-:W-:Y:S01]  /*d550*/  IADD3.X R164, R166, UR25, RZ, P2, !PT ;  /* 0x00000019a6a47c10 */ /* 0x000fe200097fe4ff */
[----:B------:R-:W-:Y:S01]  /*d560*/  @P4 STS.128 [R238+0x14000], RZ ;  /* 0x014000ffee004388 */ /* 0x000fe20000000c00 */
[-C--:B------:R-:W-:Y:S02]  /*d570*/  @!P4 LEA R14, P2, R251, R248.reuse, 0x1 ;  /* 0x000000f8fb0ec211 */ /* 0x080fe400078408ff */
[-C--:B------:R-:W-:Y:S01]  /*d580*/  @!P6 LEA R22, P0, R167, R248.reuse, 0x1 ;  /* 0x000000f8a716e211 */ /* 0x080fe200078008ff */
[----:B------:R-:W-:Y:S01]  /*d590*/  @!PT LDS RZ, [RZ] ;  /* 0x00000000fffff984 */ /* 0x000fe20000000800 */
[----:B------:R-:W-:Y:S01]  /*d5a0*/  @!PT LDS RZ, [RZ] ;  /* 0x00000000fffff984 */ /* 0x000fe20000000800 */
[----:B------:R-:W-:Y:S01]  /*d5b0*/  @!PT LDS RZ, [RZ] ;  /* 0x00000000fffff984 */ /* 0x000fe20000000800 */
[----:B------:R1:W-:Y:S01]  /*d5c0*/  @!P4 LDGSTS.E.BYPASS.LTC128B.128 [R238+0x14000], [R2.64+0x100] ;  /* 0x1400010002eecfae */ /* 0x0003e2000b901d60 */
[CCC-:B------:R-:W-:Y:S02]  /*d5d0*/  @!P4 LEA.HI.X R15, R251.reuse, R249.reuse, R166.reuse, 0x1, P2 ;  /* 0x000000f9fb0fc211 */ /* 0x1c0fe400010f0ca6 */
[-C--:B------:R-:W-:Y:S01]  /*d5e0*/  @!P3 LEA.HI.X R251, R251, R249.reuse, R166, 0x1, P1 ;  /* 0x000000f9fbfbb211 */ /* 0x080fe200008f0ca6 */
[----:B------:R-:W-:Y:S01]  /*d5f0*/  @P3 STS.128 [R238+0x16000], RZ ;  /* 0x016000ffee003388 */ /* 0x000fe20000000c00 */
[CCC-:B------:R-:W-:Y:S02]  /*d600*/  @!P6 LEA.HI.X R23, R167.reuse, R249.reuse, R164.reuse, 0x1, P0 ;  /* 0x000000f9a717e211 */ /* 0x1c0fe400000f0ca4 */
[CC--:B------:R-:W-:Y:S01]  /*d610*/  @!P5 LEA R198, P2, R167.reuse, R248.reuse, 0x1 ;  /* 0x000000f8a7c6d211 */ /* 0x0c0fe200078408ff */
[----:B------:R-:W-:Y:S01]  /*d620*/  @!PT LDS RZ, [RZ] ;  /* 0x00000000fffff984 */ /* 0x000fe20000000800 */
[----:B------:R-:W-:Y:S01]  /*d630*/  @!PT LDS RZ, [RZ] ;  /* 0x00000000fffff984 */ /* 0x000fe20000000800 */
[----:B------:R-:W-:Y:S01]  /*d640*/  @!PT LDS RZ, [RZ] ;  /* 0x00000000fffff984 */ /* 0x000fe20000000800 */
[----:B------:R1:W-:Y:S01]  /*d650*/  @!P3 LDGSTS.E.BYPASS.LTC128B.128 [R238+0x16000], [R2.64+0x180] ;  /* 0x1600018002eebfae */ /* 0x0003e2000b901d60 */
[CC--:B------:R-:W-:Y:S02]  /*d660*/  @!P4 LEA R34, P1, R167.reuse, R248.reuse, 0x1 ;  /* 0x000000f8a722c211 */ /* 0x0c0fe400078208ff */
[CCC-:B------:R-:W-:Y:S01]  /*d670*/  @!P5 LEA.HI.X R199, R167.reuse, R249.reuse, R164.reuse, 0x1, P2 ;  /* 0x000000f9a7c7d211 */ /* 0x1c0fe200010f0ca4 */
[----:B------:R-:W-:Y:S01]  /*d680*/  @P6 STS.128 [R238+0x10800], RZ ;  /* 0x010800ffee006388 */ /* 0x000fe20000000c00 */
[CCC-:B------:R-:W-:Y:S02]  /*d690*/  @!P4 LEA.HI.X R35, R167.reuse, R249.reuse, R164.reuse, 0x1, P1 ;  /* 0x000000f9a723c211 */ /* 0x1c0fe400008f0ca4 */
[CC--:B------:R-:W-:Y:S01]  /*d6a0*/  @!P3 LEA R30, P0, R167.reuse, R248.reuse, 0x1 ;  /* 0x000000f8a71eb211 */ /* 0x0c0fe200078008ff */
[----:B------:R-:W-:Y:S01]  /*d6b0*/  @!PT LDS RZ, [RZ] ;  /* 0x00000000fffff984 */ /* 0x000fe20000000800 */
[----:B------:R-:W-:Y:S01]  /*d6c0*/  @!PT LDS RZ, [RZ] ;  /* 0x00000000fffff984 */ /* 0x000fe20000000800 */
[----:B------:R-:W-:Y:S01]  /*d6d0*/  @!PT LDS RZ, [RZ] ;  /* 0x00000000fffff984 */ /* 0x000fe20000000800 */
[----:B------:R2:W-:Y:S01]  /*d6e0*/  @!P6 LDGSTS.E.BYPASS.LTC128B.128 [R238+0x10800], [R26.64] ;  /* 0x108000001aeeefae */ /* 0x0005e2000b901d60 */
[C---:B------:R-:W-:Y:S02]  /*d6f0*/  IADD3 R166, P2, R167.reuse, UR26, RZ ;  /* 0x0000001aa7a67c10 */ /* 0x040fe4000ff5e0ff */
[-C--:B------:R-:W-:Y:S01]  /*d700*/  @!P3 LEA.HI.X R31, R167, R249.reuse, R164, 0x1, P0 ;  /* 0x000000f9a71fb211 */ /* 0x080fe200000f0ca4 */
[----:B------:R-:W-:Y:S01]  /*d710*/  @P5 STS.128 [R238+0x12800], RZ ;  /* 0x012800ffee005388 */ /* 0x000fe20000000c00 */
[-C--:B------:R-:W-:Y:S02]  /*d720*/  @!P6 LEA R194, P0, R166, R248.reuse, 0x1 ;  /* 0x000000f8a6c2e211 */ /* 0x080fe400078008ff */
[----:B------:R-:W-:Y:S01]  /*d730*/  IADD3.X R164, R164, UR25, RZ, P2, !PT ;  /* 0x00000019a4a47c10 */ /* 0x000fe200097fe4ff */
        /* <DEDUP_REMOVED lines=12> */
[----:B------:R4:W-:Y:S01]  /*d800*/  @!P4 LDGSTS.E.BYPASS.LTC128B.128 [R238+0x14800], [R14.64+0x100] ;  /* 0x148001000eeecfae */ /* 0x0009e2000b901d60 */
[C---:B------:R-:W-:Y:S02]  /*d810*/  @!P3 LEA R248, P0, R166.reuse, R248, 0x1 ;  /* 0x000000f8a6f8b211 */ /* 0x040fe400078008ff */
[CCC-:B------:R-:W-:Y:S01]  /*d820*/  @!P4 LEA.HI.X R203, R166.reuse, R249.reuse, R164.reuse, 0x1, P1 ;  /* 0x000000f9a6cbc211 */ /* 0x1c0fe200008f0ca4 */
[----:B------:R-:W-:Y:S01]  /*d830*/  @P3 STS.128 [R238+0x16800], RZ ;  /* 0x016800ffee003388 */ /* 0x000fe20000000c00 */
[----:B------:R-:W-:Y:S02]  /*d840*/  @!P3 LEA.HI.X R249, R166, R249, R164, 0x1, P0 ;  /* 0x000000f9a6f9b211 */ /* 0x000fe400000f0ca4 */
[----:B------:R-:W-:Y:S01]  /*d850*/  PLOP3.LUT P0, PT, PT, PT, UP2, 0x80, 0x0 ;  /* 0x000000000000781c */ /* 0x000fe20003f0f028 */
        /* <DEDUP_REMOVED lines=45> */
[----:B------:R-:W2:Y:S04]  /*db30*/  LDSM.16.M88.4 R172, [R233+0x8000] ;  /* 0x00800000e9ac783b */ /* 0x000ea80000000200 */
[----:B------:R-:W4:Y:S04]  /*db40*/  LDSM.16.M88.4 R176, [R233+0x8800] ;  /* 0x00880000e9b0783b */ /* 0x000f280000000200 */
[----:B------:R-:W5:Y:S04]  /*db50*/  LDSM.16.M88.4 R180, [R233+0x9000] ;  /* 0x00900000e9b4783b */ /* 0x000f680000000200 */
[----:B------:R-:W0:Y:S04]  /*db60*/  LDGDEPBAR ;  /* 0x00000000000079af */ /* 0x000e280000000000 */
[----:B------:R-:W3:Y:S01]  /*db70*/  LDSM.16.M88.4 R184, [R233+0x9800] ;  /* 0x00980000e9b8783b */ /* 0x000ee20000000200 */
[----:B-1----:R-:W-:Y:S03]  /*db80*/  IMAD.MOV.U32 R248, RZ, RZ, R2 ;  /* 0x000000fffff87224 */ /* 0x002fe600078e0002 */
[----:B------:R-:W-:Y:S01]  /*db90*/  LDSM.16.M88.4 R188, [R232] ;  /* 0x00000000e8bc783b */ /* 0x000fe20000000200 */
[----:B------:R-:W-:Y:S03]  /*dba0*/  IMAD.MOV.U32 R249, RZ, RZ, R3 ;  /* 0x000000fffff97224 */ /* 0x000fe600078e0003 */
[----:B------:R-:W1:Y:S04]  /*dbb0*/  LDSM.16.M88.4 R192, [R231] ;  /* 0x00000000e7c0783b */ /* 0x000e680000000200 */
[----:B------:R-:W1:Y:S04]  /*dbc0*/  LDSM.16.M88.4 R196, [R223] ;  /* 0x00000000dfc4783b */ /* 0x000e680000000200 */
[----:B------:R-:W1:Y:S04]  /*dbd0*/  LDSM.16.M88.4 R200, [R222] ;  /* 0x00000000dec8783b */ /* 0x000e680000000200 */
[----:B------:R-:W1:Y:S01]  /*dbe0*/  LDSM.16.M88.4 R204, [R221] ;  /* 0x00000000ddcc783b */ /* 0x000e620000000200 */
[C---:B--2---:R-:W-:Y:S08]  /*dbf0*/  HMMA.16816.F32.BF16 R4, R168.reuse, R172, RZ ;  /* 0x000000aca804723c */ /* 0x044ff000000418ff */
[C---:B------:R-:W-:Y:S01]  /*dc00*/  HMMA.16816.F32.BF16 R8, R168.reuse, R174, RZ ;  /* 0x000000aea808723c */ /* 0x040fe200000418ff */
[----:B------:R-:W-:Y:S07]  /*dc10*/  LDSM.16.M88.4 R172, [R230] ;  /* 0x00000000e6ac783b */ /* 0x000fee0000000200 */
[C---:B----4-:R-:W-:Y:S08]  /*dc20*/  HMMA.16816.F32.BF16 R12, R168.reuse, R176, RZ ;  /* 0x000000b0a80c723c */ /* 0x050ff000000418ff */
[C---:B---3--:R-:W-:Y:S01]  /*dc30*/  HMMA.16816.F32.BF16 R16, R168.reuse, R178, RZ ;  /* 0x000000b2a810723c */ /* 0x048fe200000418ff */
[----:B------:R-:W2:Y:S07]  /*dc40*/  LDSM.16.M88.4 R176, [R227+0x8000] ;  /* 0x00800000e3b0783b */ /* 0x000eae0000000200 */
[C---:B-----5:R-:W-:Y:S08]  /*dc50*/  HMMA.16816.F32.BF16 R20, R168.reuse, R180, RZ ;  /* 0x000000b4a814723c */ /* 0x060ff000000418ff */
[C---:B------:R-:W-:Y:S01]  /*dc60*/  HMMA.16816.F32.BF16 R24, R168.reuse, R182, RZ ;  /* 0x000000b6a818723c */ /* 0x040fe200000418ff */
[----:B------:R-:W3:Y:S07]  /*dc70*/  LDSM.16.M88.4 R180, [R227+0x8800] ;  /* 0x00880000e3b4783b */ /* 0x000eee0000000200 */
[C---:B------:R-:W-:Y:S08]  /*dc80*/  HMMA.16816.F32.BF16 R28, R168.reuse, R184, RZ ;  /* 0x000000b8a81c723c */ /* 0x040ff000000418ff */
[----:B------:R-:W-:Y:S01]  /*dc90*/  HMMA.16816.F32.BF16 R32, R168, R186, RZ ;  /* 0x000000baa820723c */ /* 0x000fe200000418ff */
[----:B------:R-:W4:Y:S04]  /*dca0*/  LDSM.16.M88.4 R168, [R227+0x9000] ;  /* 0x00900000e3a8783b */ /* 0x000f280000000200 */
[----:B------:R-:W5:Y:S03]  /*dcb0*/  LDSM.16.M88.4 R184, [R227+0x9800] ;  /* 0x00980000e3b8783b */ /* 0x000f660000000200 */
[C---:B-1----:R-:W-:Y:S08]  /*dcc0*/  HMMA.16816.F32.BF16 R4, R188.reuse, R192, R4 ;  /* 0x000000c0bc04723c */ /* 0x042ff00000041804 */
[C---:B------:R-:W-:Y:S01]  /*dcd0*/  HMMA.16816.F32.BF16 R8, R188.reuse, R194, R8 ;  /* 0x000000c2bc08723c */ /* 0x040fe20000041808 */
[----:B------:R-:W-:Y:S07]  /*dce0*/  LDSM.16.M88.4 R192, [R229] ;  /* 0x00000000e5c0783b */ /* 0x000fee0000000200 */
[C---:B------:R-:W-:Y:S08]  /*dcf0*/  HMMA.16816.F32.BF16 R12, R188.reuse, R196, R12 ;  /* 0x000000c4bc0c723c */ /* 0x040ff0000004180c */
[C---:B------:R-:W-:Y:S01]  /*dd00*/  HMMA.16816.F32.BF16 R16, R188.reuse, R198, R16 ;  /* 0x000000c6bc10723c */ /* 0x040fe20000041810 */
[----:B------:R-:W1:Y:S07]  /*dd10*/  LDSM.16.M88.4 R196, [R220] ;  /* 0x00000000dcc4783b */ /* 0x000e6e0000000200 */
[C---:B------:R-:W-:Y:S08]  /*dd20*/  HMMA.16816.F32.BF16 R20, R188.reuse, R200, R20 ;  /* 0x000000c8bc14723c */ /* 0x040ff00000041814 */
[C---:B------:R-:W-:Y:S01]  /*dd30*/  HMMA.16816.F32.BF16 R24, R188.reuse, R202, R24 ;  /* 0x000000cabc18723c */ /* 0x040fe20000041818 */
[----:B------:R-:W1:Y:S07]  /*dd40*/  LDSM.16.M88.4 R200, [R220+0x800] ;  /* 0x00080000dcc8783b */ /* 0x000e6e0000000200 */
[C---:B------:R-:W-:Y:S08]  /*dd50*/  HMMA.16816.F32.BF16 R28, R188.reuse, R204, R28 ;  /* 0x000000ccbc1c723c */ /* 0x040ff0000004181c */
[----:B------:R-:W-:Y:S01]  /*dd60*/  HMMA.16816.F32.BF16 R32, R188, R206, R32 ;  /* 0x000000cebc20723c */ /* 0x000fe20000041820 */
[----:B------:R-:W1:Y:S04]  /*dd70*/  LDSM.16.M88.4 R188, [R220+0x1000] ;  /* 0x00100000dcbc783b */ /* 0x000e680000000200 */
[----:B------:R-:W1:Y:S03]  /*dd80*/  LDSM.16.M88.4 R204, [R220+0x1800] ;  /* 0x00180000dccc783b */ /* 0x000e660000000200 */
[C---:B--2---:R-:W-:Y:S08]  /*dd90*/  HMMA.16816.F32.BF16 R4, R172.reuse, R176, R4 ;  /* 0x000000b0ac04723c */ /* 0x044ff00000041804 */
[C---:B------:R-:W-:Y:S01]  /*dda0*/  HMMA.16816.F32.BF16 R8, R172.reuse, R178, R8 ;  /* 0x000000b2ac08723c */ /* 0x040fe20000041808 */
[----:B------:R-:W-:Y:S07]  /*ddb0*/  LDSM.16.M88.4 R176, [R233+0xa000] ;  /* 0x00a00000e9b0783b */ /* 0x000fee0000000200 */
[C---:B---3--:R-:W-:Y:S08]  /*ddc0*/  HMMA.16816.F32.BF16 R12, R172.reuse, R180, R12 ;  /* 0x000000b4ac0c723c */ /* 0x048ff0000004180c */
[C---:B------:R-:W-:Y:S01]  /*ddd0*/  HMMA.16816.F32.BF16 R16, R172.reuse, R182, R16 ;  /* 0x000000b6ac10723c */ /* 0x040fe20000041810 */
[----:B------:R-:W-:Y:S07]  /*dde0*/  LDSM.16.M88.4 R180, [R233+0xa800] ;  /* 0x00a80000e9b4783b */ /* 0x000fee0000000200 */
[C---:B----4-:R-:W-:Y:S08]  /*ddf0*/  HMMA.16816.F32.BF16 R20, R172.reuse, R168, R20 ;  /* 0x000000a8ac14723c */ /* 0x050ff00000041814 */
[C---:B------:R-:W-:Y:S01]  /*de00*/  HMMA.16816.F32.BF16 R24, R172.reuse, R170, R24 ;  /* 0x000000aaac18723c */ /* 0x040fe20000041818 */
[----:B------:R-:W2:Y:S07]  /*de10*/  LDSM.16.M88.4 R168, [R234+0x2000] ;  /* 0x00200000eaa8783b */ /* 0x000eae0000000200 */
[C---:B-----5:R-:W-:Y:S08]  /*de20*/  HMMA.16816.F32.BF16 R28, R172.reuse, R184, R28 ;  /* 0x000000b8ac1c723c */ /* 0x060ff0000004181c */
[----:B------:R-:W-:Y:S01]  /*de30*/  HMMA.16816.F32.BF16 R32, R172, R186, R32 ;  /* 0x000000baac20723c */ /* 0x000fe20000041820 */
[----:B------:R-:W3:Y:S04]  /*de40*/  LDSM.16.M88.4 R172, [R233+0xb000] ;  /* 0x00b00000e9ac783b */ /* 0x000ee80000000200 */
[----:B------:R-:W4:Y:S03]  /*de50*/  LDSM.16.M88.4 R184, [R233+0xb800] ;  /* 0x00b80000e9b8783b */ /* 0x000f260000000200 */
[C---:B-1----:R-:W-:Y:S08]  /*de60*/  HMMA.16816.F32.BF16 R4, R192.reuse, R196, R4 ;  /* 0x000000c4c004723c */ /* 0x042ff00000041804 */
[C---:B------:R-:W-:Y:S01]  /*de70*/  HMMA.16816.F32.BF16 R8, R192.reuse, R198, R8 ;  /* 0x000000c6c008723c */ /* 0x040fe20000041808 */
[----:B------:R-:W-:Y:S07]  /*de80*/  LDSM.16.M88.4 R196, [R219] ;  /* 0x00000000dbc4783b */ /* 0x000fee0000000200 */
[C---:B------:R-:W-:Y:S08]  /*de90*/  HMMA.16816.F32.BF16 R12, R192.reuse, R200, R12 ;  /* 0x000000c8c00c723c */ /* 0x040ff0000004180c */
[C---:B------:R-:W-:Y:S01]  /*dea0*/  HMMA.16816.F32.BF16 R16, R192.reuse, R202, R16 ;  /* 0x000000cac010723c */ /* 0x040fe20000041810 */
[----:B------:R-:W-:Y:S07]  /*deb0*/  LDSM.16.M88.4 R200, [R218] ;  /* 0x00000000dac8783b */ /* 0x000fee0000000200 */
[C---:B------:R-:W-:Y:S08]  /*dec0*/  HMMA.16816.F32.BF16 R20, R192.reuse, R188, R20 ;  /* 0x000000bcc014723c */ /* 0x040ff00000041814 */
[C---:B------:R-:W-:Y:S01]  /*ded0*/  HMMA.16816.F32.BF16 R24, R192.reuse, R190, R24 ;  /* 0x000000bec018723c */ /* 0x040fe20000041818 */
[----:B------:R-:W1:Y:S07]  /*dee0*/  LDSM.16.M88.4 R188, [R232+0x2000] ;  /* 0x00200000e8bc783b */ /* 0x000e6e0000000200 */
[C---:B------:R-:W-:Y:S08]  /*def0*/  HMMA.16816.F32.BF16 R28, R192.reuse, R204, R28 ;  /* 0x000000ccc01c723c */ /* 0x040ff0000004181c */
[----:B------:R-:W-:Y:S01]  /*df00*/  HMMA.16816.F32.BF16 R32, R192, R206, R32 ;  /* 0x000000cec020723c */ /* 0x000fe20000041820 */
[----:B------:R-:W5:Y:S04]  /*df10*/  LDSM.16.M88.4 R192, [R217] ;  /* 0x00000000d9c0783b */ /* 0x000f680000000200 */
[----:B------:R-:W1:Y:S03]  /*df20*/  LDSM.16.M88.4 R204, [R216] ;  /* 0x00000000d8cc783b */ /* 0x000e660000000200 */
[C---:B--2---:R-:W-:Y:S08]  /*df30*/  HMMA.16816.F32.BF16 R4, R168.reuse, R176, R4 ;  /* 0x000000b0a804723c */ /* 0x044ff00000041804 */
[C---:B------:R-:W-:Y:S01]  /*df40*/  HMMA.16816.F32.BF16 R8, R168.reuse, R178, R8 ;  /* 0x000000b2a808723c */ /* 0x040fe20000041808 */
[----:B------:R-:W-:Y:S07]  /*df50*/  LDSM.16.M88.4 R176, [R227+0xa000] ;  /* 0x00a00000e3b0783b */ /* 0x000fee0000000200 */
[C---:B------:R-:W-:Y:S08]  /*df60*/  HMMA.16816.F32.BF16 R12, R168.reuse, R180, R12 ;  /* 0x000000b4a80c723c */ /* 0x040ff0000004180c */
[C---:B------:R-:W-:Y:S01]  /*df70*/  HMMA.16816.F32.BF16 R16, R168.reuse, R182, R16 ;  /* 0x000000b6a810723c */ /* 0x040fe20000041810 */
[----:B------:R-:W-:Y:S07]  /*df80*/  LDSM.16.M88.4 R180, [R227+0xa800] ;  /* 0x00a80000e3b4783b */ /* 0x000fee0000000200 */
[C---:B---3--:R-:W-:Y:S08]  /*df90*/  HMMA.16816.F32.BF16 R20, R168.reuse, R172, R20 ;  /* 0x000000aca814723c */ /* 0x048ff00000041814 */
[C---:B------:R-:W-:Y:S01]  /*dfa0*/  HMMA.16816.F32.BF16 R24, R168.reuse, R174, R24 ;  /* 0x000000aea818723c */ /* 0x040fe20000041818 */
[----:B------:R-:W2:Y:S07]  /*dfb0*/  LDSM.16.M88.4 R172, [R230+0x2000] ;  /* 0x00200000e6ac783b */ /* 0x000eae0000000200 */
[C---:B----4-:R-:W-:Y:S08]  /*dfc0*/  HMMA.16816.F32.BF16 R28, R168.reuse, R184, R28 ;  /* 0x000000b8a81c723c */ /* 0x050ff0000004181c */
[----:B------:R-:W-:Y:S01]  /*dfd0*/  HMMA.16816.F32.BF16 R32, R168, R186, R32 ;  /* 0x000000baa820723c */ /* 0x000fe20000041820 */
[----:B------:R-:W3:Y:S04]  /*dfe0*/  LDSM.16.M88.4 R168, [R227+0xb000] ;  /* 0x00b00000e3a8783b */ /* 0x000ee80000000200 */
[----:B------:R-:W4:Y:S03]  /*dff0*/  LDSM.16.M88.4 R184, [R227+0xb800] ;  /* 0x00b80000e3b8783b */ /* 0x000f260000000200 */
[C---:B-1----:R-:W-:Y:S08]  /*e000*/  HMMA.16816.F32.BF16 R4, R188.reuse, R196, R4 ;  /* 0x000000c4bc04723c */ /* 0x042ff00000041804 */
[C---:B------:R-:W-:Y:S01]  /*e010*/  HMMA.16816.F32.BF16 R8, R188.reuse, R198, R8 ;  /* 0x000000c6bc08723c */ /* 0x040fe20000041808 */
[----:B------:R-:W-:Y:S07]  /*e020*/  LDSM.16.M88.4 R196, [R220+0x2000] ;  /* 0x00200000dcc4783b */ /* 0x000fee0000000200 */
[C---:B------:R-:W-:Y:S08]  /*e030*/  HMMA.16816.F32.BF16 R12, R188.reuse, R200, R12 ;  /* 0x000000c8bc0c723c */ /* 0x040ff0000004180c */
[C---:B------:R-:W-:Y:S01]  /*e040*/  HMMA.16816.F32.BF16 R16, R188.reuse, R202, R16 ;  /* 0x000000cabc10723c */ /* 0x040fe20000041810 */
[----:B------:R-:W-:Y:S07]  /*e050*/  LDSM.16.M88.4 R200, [R220+0x2800] ;  /* 0x00280000dcc8783b */ /* 0x000fee0000000200 */
[C---:B-----5:R-:W-:Y:S08]  /*e060*/  HMMA.16816.F32.BF16 R20, R188.reuse, R192, R20 ;  /* 0x000000c0bc14723c */ /* 0x060ff00000041814 */
[C---:B------:R-:W-:Y:S01]  /*e070*/  HMMA.16816.F32.BF16 R24, R188.reuse, R194, R24 ;  /* 0x000000c2bc18723c */ /* 0x040fe20000041818 */
[----:B------:R-:W1:Y:S07]  /*e080*/  LDSM.16.M88.4 R192, [R229+0x2000] ;  /* 0x00200000e5c0783b */ /* 0x000e6e0000000200 */
[C---:B------:R-:W-:Y:S08]  /*e090*/  HMMA.16816.F32.BF16 R28, R188.reuse, R204, R28 ;  /* 0x000000ccbc1c723c */ /* 0x040ff0000004181c */
[----:B------:R-:W-:Y:S01]  /*e0a0*/  HMMA.16816.F32.BF16 R32, R188, R206, R32 ;  /* 0x000000cebc20723c */ /* 0x000fe20000041820 */
[----:B------:R-:W5:Y:S04]  /*e0b0*/  LDSM.16.M88.4 R188, [R220+0x3000] ;  /* 0x00300000dcbc783b */ /* 0x000f680000000200 */
[----:B------:R-:W1:Y:S03]  /*e0c0*/  LDSM.16.M88.4 R204, [R220+0x3800] ;  /* 0x00380000dccc783b */ /* 0x000e660000000200 */
        /* <DEDUP_REMOVED lines=19> */
[C---:B-----5:R-:W-:Y:S08]  /*e200*/  HMMA.16816.F32.BF16 R20, R192.reuse, R188, R20 ;  /* 0x000000bcc014723c */ /* 0x060ff00000041814 */
        /* <DEDUP_REMOVED lines=84> */
[C---:B--2---:R-:W-:Y:S01]  /*e750*/  HMMA.16816.F32.BF16 R4, R172.reuse, R176, R4 ;  /* 0x000000b0ac04723c */ /* 0x044fe20000041804 */
[----:B------:R-:W-:Y:S04]  /*e760*/  DEPBAR.LE SB0, 0x0 ;  /* 0x000080000000791a */ /* 0x000fe80000000000 */
[----:B------:R-:W-:Y:S03]  /*e770*/  BAR.SYNC.DEFER_BLOCKING 0x0 ;  /* 0x0000000000007b1d */ /* 0x000fe60000010000 */
[C---:B------:R-:W-:Y:S08]  /*e780*/  HMMA.16816.F32.BF16 R8, R172.reuse, R178, R8 ;  /* 0x000000b2ac08723c */ /* 0x040ff00000041808 */
[C---:B------:R-:W-:Y:S08]  /*e790*/  HMMA.16816.F32.BF16 R12, R172.reuse, R180, R12 ;  /* 0x000000b4ac0c723c */ /* 0x040ff0000004180c */
[C---:B------:R-:W-:Y:S08]  /*e7a0*/  HMMA.16816.F32.BF16 R16, R172.reuse, R182, R16 ;  /* 0x000000b6ac10723c */ /* 0x040ff00000041810 */
[C---:B---3--:R-:W-:Y:S08]  /*e7b0*/  HMMA.16816.F32.BF16 R20, R172.reuse, R168, R20 ;  /* 0x000000a8ac14723c */ /* 0x048ff00000041814 */
[C---:B------:R-:W-:Y:S08]  /*e7c0*/  HMMA.16816.F32.BF16 R24, R172.reuse, R170, R24 ;  /* 0x000000aaac18723c */ /* 0x040ff00000041818 */
[C---:B----4-:R-:W-:Y:S08]  /*e7d0*/  HMMA.16816.F32.BF16 R28, R172.reuse, R184, R28 ;  /* 0x000000b8ac1c723c */ /* 0x050ff0000004181c */
[----:B------:R-:W-:Y:S08]  /*e7e0*/  HMMA.16816.F32.BF16 R32, R172, R186, R32 ;  /* 0x000000baac20723c */ /* 0x000ff00000041820 */
[C---:B-1----:R-:W-:Y:S08]  /*e7f0*/  HMMA.16816.F32.BF16 R4, R192.reuse, R196, R4 ;  /* 0x000000c4c004723c */ /* 0x042ff00000041804 */
[C---:B------:R-:W-:Y:S08]  /*e800*/  HMMA.16816.F32.BF16 R8, R192.reuse, R198, R8 ;  /* 0x000000c6c008723c */ /* 0x040ff00000041808 */
[C---:B------:R-:W-:Y:S08]  /*e810*/  HMMA.16816.F32.BF16 R12, R192.reuse, R200, R12 ;  /* 0x000000c8c00c723c */ /* 0x040ff0000004180c */
[C---:B------:R-:W-:Y:S08]  /*e820*/  HMMA.16816.F32.BF16 R16, R192.reuse, R202, R16 ;  /* 0x000000cac010723c */ /* 0x040ff00000041810 */
[C---:B-----5:R-:W-:Y:S08]  /*e830*/  HMMA.16816.F32.BF16 R20, R192.reuse, R188, R20 ;  /* 0x000000bcc014723c */ /* 0x060ff00000041814 */
[C---:B------:R-:W-:Y:S08]  /*e840*/  HMMA.16816.F32.BF16 R24, R192.reuse, R190, R24 ;  /* 0x000000bec018723c */ /* 0x040ff00000041818 */
[C---:B------:R-:W-:Y:S08]  /*e850*/  HMMA.16816.F32.BF16 R28, R192.reuse, R204, R28 ;  /* 0x000000ccc01c723c */ /* 0x040ff0000004181c */
[----:B------:R-:W-:Y:S01]  /*e860*/  HMMA.16816.F32.BF16 R32, R192, R206, R32 ;  /* 0x000000cec020723c */ /* 0x000fe20000041820 */
[----:B------:R-:W-:-:S07]  /*e870*/  @!P0 BRA `(.L_x_731) ;  /* 0x00000c1000008947 */ /* 0x000fce0003800000 */
[----:B------:R-:W-:Y:S01]  /*e880*/  ULDC.64 UR8, c[0x0][0x198] ;  /* 0x0000660000087ab9 */ /* 0x000fe20000000a00 */
[----:B------:R-:W-:Y:S01]  /*e890*/  PLOP3.LUT P0, PT, PT, PT, UP6, 0x80, 0x0 ;  /* 0x000000000000781c */ /* 0x000fe20003f0f068 */
[----:B------:R-:W-:Y:S01]  /*e8a0*/  IMAD.U32 R166, RZ, RZ, UR19 ;  /* 0x00000013ffa67e24 */ /* 0x000fe2000f8e00ff */
[----:B------:R-:W-:Y:S11]  /*e8b0*/  MOV R2, UR12 ;  /* 0x0000000c00027c02 */ /* 0x000ff60008000f00 */
[----:B------:R-:W-:-:S05]  /*e8c0*/  @!P0 BRA `(.L_x_732) ;  /* 0x0000047000008947 */ /* 0x000fca0003800000 */
[----:B------:R-:W-:Y:S04]  /*e8d0*/  USHF.L.U32 UR36, UR28, 0x6, URZ ;  /* 0x000000061c247899 */ /* 0x000fe8000800063f */
[----:B------:R-:W-:Y:S02]  /*e8e0*/  UIADD3 UR38, UR36, -0x40, URZ ;  /* 0xffffffc024267890 */ /* 0x000fe4000fffe03f */
[----:B------:R-:W-:Y:S04]  /*e8f0*/  UIADD3 UR36, UR36, -0x80, URZ ;  /* 0xffffff8024247890 */ /* 0x000fe8000fffe03f */
[----:B------:R-:W-:Y:S01]  /*e900*/  IMAD.U32 R166, RZ, RZ, UR38 ;  /* 0x00000026ffa67e24 */ /* 0x000fe2000f8e00ff */
[----:B------:R-:W-:Y:S01]  /*e910*/  ULOP3.LUT UR38, UR38, UR10, URZ, 0x3c, !UPT ;  /* 0x0000000a26267292 */ /* 0x000fe2000f8e3c3f */
[----:B------:R-:W-:Y:S01]  /*e920*/  IMAD.U32 R164, RZ, RZ, UR36 ;  /* 0x00000024ffa47e24 */ /* 0x000fe2000f8e00ff */
[----:B------:R-:W-:Y:S02]  /*e930*/  ULOP3.LUT UR36, UR36, UR10, URZ, 0x3c, !UPT ;  /* 0x0000000a24247292 */ /* 0x000fe4000f8e3c3f */
[----:B------:R-:W-:Y:S02]  /*e940*/  IABS R3, R166 ;  /* 0x000000a600037213 */ /* 0x000fe40000000000 */
[----:B------:R-:W-:Y:S02]  /*e950*/  IABS R2, R164 ;  /* 0x000000a400027213 */ /* 0x000fe40000000000 */
        /* <DEDUP_REMOVED lines=28> */
[----:B------:R-:W-:Y:S01]  /*eb20*/  IMAD.U32 R164, RZ, RZ, UR37 ;  /* 0x00000025ffa47e24 */ /* 0x000fe2000f8e00ff */
[----:B------:R-:W-:Y:S02]  /*eb30*/  MOV R2, UR39 ;  /* 0x0000002700027c02 */ /* 0x000fe40008000f00 */
[----:B------:R-:W-:Y:S02]  /*eb40*/  LEA R168, P0, R3, UR30, 0x2 ;  /* 0x0000001e03a87c11 */ /* 0x000fe4000f8010ff */
[----:B------:R-:W-:Y:S02]  /*eb50*/  LEA R170, P1, R166, UR30, 0x2 ;  /* 0x0000001ea6aa7c11 */ /* 0x000fe4000f8210ff */
[----:B------:R-:W1:Y:S01]  /*eb60*/  R2UR UR8, R168 ;  /* 0x00000000a80873c2 */ /* 0x000e6200000e0000 */
[----:B------:R-:W-:Y:S02]  /*eb70*/  LEA.HI.X.SX32 R169, R2, UR31, 0x2, P0 ;  /* 0x0000001f02a97c11 */ /* 0x000fe400080f16ff */
[----:B------:R-:W-:Y:S05]  /*eb80*/  LEA.HI.X.SX32 R171, R164, UR31, 0x2, P1 ;  /* 0x0000001fa4ab7c11 */ /* 0x000fea00088f16ff */
[----:B------:R-:W2:Y:S08]  /*eb90*/  R2UR UR9, R169 ;  /* 0x00000000a90973c2 */ /* 0x000eb000000e0000 */
[----:B------:R-:W3:Y:S08]  /*eba0*/  R2UR UR34, R170 ;  /* 0x00000000aa2273c2 */ /* 0x000ef000000e0000 */
[----:B------:R-:W4:Y:S01]  /*ebb0*/  R2UR UR35, R171 ;  /* 0x00000000ab2373c2 */ /* 0x000f2200000e0000 */
[----:B-1----:R-:W-:Y:S01]  /*ebc0*/  MOV R166, UR8 ;  /* 0x0000000800a67c02 */ /* 0x002fe20008000f00 */
[----:B--2---:R-:W-:Y:S05]  /*ebd0*/  IMAD.U32 R167, RZ, RZ, UR9 ;  /* 0x00000009ffa77e24 */ /* 0x004fea000f8e00ff */
[----:B------:R1:W2:Y:S01]  /*ebe0*/  LDG.E R3, [R166.64] ;  /* 0x00000020a6037981 */ /* 0x0002a2000c1e1900 */
[----:B---3--:R-:W-:Y:S01]  /*ebf0*/  MOV R172, UR34 ;  /* 0x0000002200ac7c02 */ /* 0x008fe20008000f00 */
[----:B------:R-:W-:Y:S04]  /*ec00*/  UIADD3 UR34, UR39, -UR37, URZ ;  /* 0x8000002527227290 */ /* 0x000fe8000fffe03f */
[----:B------:R-:W-:Y:S01]  /*ec10*/  UIMAD UR34, UR34, UR10, -0x40 ;  /* 0xffffffc0222274a4 */ /* 0x000fe2000f8e020a */
[----:B----4-:R-:W-:Y:S03]  /*ec20*/  IMAD.U32 R173, RZ, RZ, UR35 ;  /* 0x00000023ffad7e24 */ /* 0x010fe6000f8e00ff */
[----:B------:R-:W-:Y:S02]  /*ec30*/  USHF.R.S32.HI UR9, URZ, 0x1f, UR34 ;  /* 0x0000001f3f097899 */ /* 0x000fe40008011422 */
[----:B------:R-:W-:Y:S01]  /*ec40*/  UIMAD UR8, UR7, UR34, URZ ;  /* 0x00000022070872a4 */ /* 0x000fe2000f8e023f */
[----:B------:R-:W2:Y:S01]  /*ec50*/  LDG.E R2, [R172.64] ;  /* 0x00000020ac027981 */ /* 0x000ea2000c1e1900 */
[----:B------:R-:W-:Y:S02]  /*ec60*/  UIMAD.WIDE.U32 UR34, UR6, UR34, URZ ;  /* 0x00000022062272a5 */ /* 0x000fe4000f8e003f */
[----:B------:R-:W-:Y:S03]  /*ec70*/  UIMAD UR8, UR9, UR6, UR8 ;  /* 0x00000006090872a4 */ /* 0x000fe6000f8e0208 */
[----:B------:R-:W-:Y:S02]  /*ec80*/  UMOV UR9, UR7 ;  /* 0x0000000700097c82 */ /* 0x000fe40008000000 */
[----:B------:R-:W-:Y:S01]  /*ec90*/  UIADD3 UR8, UR35, UR8, URZ ;  /* 0x0000000823087290 */ /* 0x000fe2000fffe03f */
[----:B-1----:R-:W-:Y:S01]  /*eca0*/  IMAD.U32 R166, RZ, RZ, UR34 ;  /* 0x00000022ffa67e24 */ /* 0x002fe2000f8e00ff */
[----:B------:R-:W-:Y:S04]  /*ecb0*/  MOV R167, UR35 ;  /* 0x0000002300a77c02 */ /* 0x000fe80008000f00 */
[----:B------:R-:W-:Y:S01]  /*ecc0*/  IMAD.U32 R167, RZ, RZ, UR8 ;  /* 0x00000008ffa77e24 */ /* 0x000fe2000f8e00ff */
[----:B------:R-:W-:Y:S01]  /*ecd0*/  UMOV UR8, UR6 ;  /* 0x0000000600087c82 */ /* 0x000fe20008000000 */
[----:B--2---:R-:W-:Y:S04]  /*ece0*/  IADD3 R2, -R3, R2, RZ ;  /* 0x0000000203027210 */ /* 0x004fe80007ffe1ff */
[----:B------:R-:W-:Y:S01]  /*ecf0*/  SHF.R.S32.HI R3, RZ, 0x1f, R2 ;  /* 0x0000001fff037819 */ /* 0x000fe20000011402 */
[C---:B------:R-:W-:Y:S04]  /*ed00*/  IMAD.WIDE.U32 R166, R2.reuse, c[0x0][0x180], R166 ;  /* 0x0000600002a67a25 */ /* 0x040fe800078e00a6 */
[----:B------:R-:W-:Y:S04]  /*ed10*/  IMAD R3, R3, c[0x0][0x180], RZ ;  /* 0x0000600003037a24 */ /* 0x000fe800078e02ff */
[----:B------:R-:W-:Y:S05]  /*ed20*/  IMAD R3, R2, c[0x0][0x184], R3 ;  /* 0x0000610002037a24 */ /* 0x000fea00078e0203 */
[----:B------:R-:W-:Y:S02]  /*ed30*/  IADD3 R2, R167, R3, RZ ;  /* 0x00000003a7027210 */ /* 0x000fe40007ffe0ff */
.L_x_732:
[----:B------:R1:W-:Y:S01]  /*ed40*/  @P6 STS.128 [R238+0x8000], RZ ;  /* 0x008000ffee006388 */ /* 0x0003e20000000c00 */
[CC--:B------:R-:W-:Y:S01]  /*ed50*/  LEA R176, P0, R166.reuse, R244.reuse, 0x1 ;  /* 0x000000f4a6b07211 */ /* 0x0c0fe200078008ff */
[----:B------:R-:W-:Y:S01]  /*ed60*/  UMOV UR6, UR8 ;  /* 0x0000000800067c82 */ /* 0x000fe20008000000 */
[C---:B------:R-:W-:Y:S01]  /*ed70*/  IADD3 R167, P1, R166.reuse, UR24, RZ ;  /* 0x00000018a6a77c10 */ /* 0x040fe2000ff3e0ff */
[----:B------:R-:W-:Y:S01]  /*ed80*/  UMOV UR7, UR9 ;  /* 0x0000000900077c82 */ /* 0x000fe20008000000 */
[-C--:B------:R-:W-:Y:S02]  /*ed90*/  LEA.HI.X R177, R166, R243.reuse, R2, 0x1, P0 ;  /* 0x000000f3a6b17211 */ /* 0x080fe400000f0c02 */
[CC--:B------:R-:W-:Y:S02]  /*eda0*/  @!P5 LEA R170, P0, R167.reuse, R244.reuse, 0x1 ;  /* 0x000000f4a7aad211 */ /* 0x0c0fe400078008ff */
[----:B------:R-:W-:Y:S01]  /*edb0*/  IADD3.X R164, R2, UR23, RZ, P1, !PT ;  /* 0x0000001702a47c10 */ /* 0x000fe20008ffe4ff */
[----:B------:R-:W-:Y:S01]  /*edc0*/  @!PT LDS RZ, [RZ] ;  /* 0x00000000fffff984 */ /* 0x000fe20000000800 */
[----:B------:R-:W-:Y:S01]  /*edd0*/  @!PT LDS RZ, [RZ] ;  /* 0x00000000fffff984 */ /* 0x000fe20000000800 */
[----:B------:R-:W-:Y:S01]  /*ede0*/  @!PT LDS RZ, [RZ] ;  /* 0x00000000fffff984 */ /* 0x000fe20000000800 */
[----:B------:R1:W-:Y:S01]  /*edf0*/  @!P6 LDGSTS.E.BYPASS.LTC128B.128 [R238+0x8000], [R176.64] ;  /* 0x08000000b0eeefae */ /* 0x0003e2000b901d60 */
[CC--:B------:R-:W-:Y:S02]  /*ee00*/  @!P6 LEA R174, P1, R167.reuse, R244.reuse, 0x1 ;  /* 0x000000f4a7aee211 */ /* 0x0c0fe400078208ff */
[CCC-:B------:R-:W-:Y:S01]  /*ee10*/  @!P5 LEA.HI.X R171, R167.reuse, R243.reuse, R164.reuse, 0x1, P0 ;  /* 0x000000f3a7abd211 */ /* 0x1c0fe200000f0ca4 */
[----:B------:R1:W-:Y:S01]  /*ee20*/  @P5 STS.128 [R238+0xa000], RZ ;  /* 0x00a000ffee005388 */ /* 0x0003e20000000c00 */
[CC--:B------:R-:W-:Y:S02]  /*ee30*/  @!P6 LEA.HI.X R175, R167.reuse, R243.reuse, R164, 0x1, P1 ;  /* 0x000000f3a7afe211 */ /* 0x0c0fe400008f0ca4 */
[CC--:B------:R-:W-:Y:S01]  /*ee40*/  @!P3 LEA R166, P1, R167.reuse, R244.reuse, 0x1 ;  /* 0x000000f4a7a6b211 */ /* 0x0c0fe200078208ff */
[----:B------:R-:W-:Y:S01]  /*ee50*/  @!PT LDS RZ, [RZ] ;  /* 0x00000000fffff984 */ /* 0x000fe20000000800 */
[----:B------:R-:W-:Y:S01]  /*ee60*/  @!PT LDS RZ, [RZ] ;  /* 0x00000000fffff984 */ /* 0x000fe20000000800 */
[----:B------:R-:W-:Y:S01]  /*ee70*/  @!PT LDS RZ, [RZ] ;  /* 0x00000000fffff984 */ /* 0x000fe20000000800 */
[----:B------:R1:W-:Y:S01]  /*ee80*/  @!P5 LDGSTS.E.BYPASS.LTC128B.128 [R238+0xa000], [R176.64+0x80] ;  /* 0x0a000080b0eedfae */ /* 0x0003e2000b901d60 */
[----:B------:R-:W-:Y:S03]  /*ee90*/  IADD3 R3, P2, R167, UR24, RZ ;  /* 0x00000018a7037c10 */ /* 0x000fe6000ff5e0ff */
[----:B------:R1:W-:Y:S01]  /*eea0*/  @P4 STS.128 [R238+0xc000], RZ ;  /* 0x00c000ffee004388 */ /* 0x0003e20000000c00 */
[-C--:B------:R-:W-:Y:S02]  /*eeb0*/  @!P6 LEA R172, P0, R3, R244.reuse, 0x1 ;  /* 0x000000f403ace211 */ /* 0x080fe400078008ff */
[----:B------:R-:W-:Y:S01]  /*eec0*/  IADD3.X R2, R164, UR23, RZ, P2, !PT ;  /* 0x00000017a4027c10 */ /* 0x000fe200097fe4ff */
[----:B------:R-:W-:Y:S01]  /*eed0*/  @!PT LDS RZ, [RZ] ;  /* 0x00000000fffff984 */ /* 0x000fe20000000800 */
[----:B------:R-:W-:Y:S01]  /*eee0*/  @!PT LDS RZ, [RZ] ;  /* 0x00000000fffff984 */ /* 0x000fe20000000800 */
[----:B------:R-:W-:Y:S01]  /*eef0*/  @!PT LDS RZ, [RZ] ;  /* 0x00000000fffff984 */ /* 0x000fe20000000800 */
[----:B------:R1:W-:Y:S01]  /*ef00*/  @!P4 LDGSTS.E.BYPASS.LTC128B.128 [R238+0xc000], [R176.64+0x100] ;  /* 0x0c000100b0eecfae */ /* 0x0003e2000b901d60 */
[-C--:B------:R-:W-:Y:S02]  /*ef10*/  @!P4 LEA R168, P2, R167, R244.reuse, 0x1 ;  /* 0x000000f4a7a8c211 */ /* 0x080fe400078408ff */
[-C--:B------:R-:W-:Y:S01]  /*ef20*/  @!P6 LEA.HI.X R173, R3, R243.reuse, R2, 0x1, P0 ;  /* 0x000000f303ade211 */ /* 0x080fe200000f0c02 */
[----:B------:R1:W-:Y:S01]  /*ef30*/  @P3 STS.128 [R238+0xe000], RZ ;  /* 0x00e000ffee003388 */ /* 0x0003e20000000c00 */
[CCC-:B------:R-:W-:Y:S02]  /*ef40*/  @!P4 LEA.HI.X R169, R167.reuse, R243.reuse, R164.reuse, 0x1, P2 ;  /* 0x000000f3a7a9c211 */ /* 0x1c0fe400010f0ca4 */
[-C--:B------:R-:W-:Y:S01]  /*ef50*/  @!P3 LEA.HI.X R167, R167, R243.reuse, R164, 0x1, P1 ;  /* 0x000000f3a7a7b211 */ /* 0x080fe200008f0ca4 */
[----:B------:R-:W-:Y:S01]  /*ef60*/  @!PT LDS RZ, [RZ] ;  /* 0x00000000fffff984 */ /* 0x000fe20000000800 */
[----:B------:R-:W-:Y:S01]  /*ef70*/  @!PT LDS RZ, [RZ] ;  /* 0x00000000fffff984 */ /* 0x000fe20000000800 */
[----:B------:R-:W-:Y:S01]  /*ef80*/  @!PT LDS RZ, [RZ] ;  /* 0x00000000fffff984 */ /* 0x000fe20000000800 */
[----:B------:R1:W-:Y:S01]  /*ef90*/  @!P3 LDGSTS.E.BYPASS.LTC128B.128 [R238+0xe000], [R176.64+0x180] ;  /* 0x0e000180b0eebfae */ /* 0x0003e2000b901d60 */
[CC--:B------:R-:W-:Y:S02]  /*efa0*/  @!P5 LEA R182, P2, R3.reuse, R244.reuse, 0x1 ;  /* 0x000000f403b6d211 */ /* 0x0c0fe400078408ff */
[CC--:B------:R-:W-:Y:S01]  /*efb0*/  @!P4 LEA R180, P1, R3.reuse, R244.reuse, 0x1 ;  /* 0x000000f403b4c211 */ /* 0x0c0fe200078208ff */
[----:B------:R1:W-:Y:S01]  /*efc0*/  @P6 STS.128 [R238+0x8800], RZ ;  /* 0x008800ffee006388 */ /* 0x0003e20000000c00 */
[CCC-:B------:R-:W-:Y:S02]  /*efd0*/  @!P5 LEA.HI.X R183, R3.reuse, R243.reuse, R2.reuse, 0x1, P2 ;  /* 0x000000f303b7d211 */ /* 0x1c0fe400010f0c02 */
[CCC-:B------:R-:W-:Y:S01]  /*efe0*/  @!P4 LEA.HI.X R181, R3.reuse, R243.reuse, R2.reuse, 0x1, P1 ;  /* 0x000000f303b5c211 */ /* 0x1c0fe200008f0c02 */
[----:B------:R-:W-:Y:S01]  /*eff0*/  @!PT LDS RZ, [RZ] ;  /* 0x00000000fffff984 */ /* 0x000fe20000000800 */
[----:B------:R-:W-:Y:S01]  /*f000*/  @!PT LDS RZ, [RZ] ;  /* 0x00000000fffff984 */ /* 0x000fe20000000800 */
[----:B------:R-:W-:Y:S01]  /*f010*/  @!PT LDS RZ, [RZ] ;  /* 0x00000000fffff984 */ /* 0x000fe20000000800 */
[----:B------:R1:W-:Y:S01]  /*f020*/  @!P6 LDGSTS.E.BYPASS.LTC128B.128 [R238+0x8800], [R174.64] ;  /* 0x08800000aeeeefae */ /* 0x0003e2000b901d60 */
[CC--:B------:R-:W-:Y:S02]  /*f030*/  @!P3 LEA R178, P0, R3.reuse, R244.reuse, 0x1 ;  /* 0x000000f403b2b211 */ /* 0x0c0fe400078008ff */
[C---:B------:R-:W-:Y:S01]  /*f040*/  IADD3 R164, P2, R3.reuse, UR24, RZ ;  /* 0x0000001803a47c10 */ /* 0x040fe2000ff5e0ff */
[----:B------:R1:W-:Y:S01]  /*f050*/  @P5 STS.128 [R238+0xa800], RZ ;  /* 0x00a800ffee005388 */ /* 0x0003e20000000c00 */
[-C--:B------:R-:W-:Y:S02]  /*f060*/  @!P3 LEA.HI.X R179, R3, R243.reuse, R2, 0x1, P0 ;  /* 0x000000f303b3b211 */ /* 0x080fe400000f0c02 */
[CC--:B------:R-:W-:Y:S01]  /*f070*/  @!P6 LEA R188, P0, R164.reuse, R244.reuse, 0x1 ;  /* 0x000000f4a4bce211 */ /* 0x0c0fe200078008ff */
[----:B------:R-:W-:Y:S01]  /*f080*/  @!PT LDS RZ, [RZ] ;  /* 0x00000000fffff984 */ /* 0x000fe20000000800 */
[----:B------:R-:W-:Y:S01]  /*f090*/  @!PT LDS RZ, [RZ] ;  /* 0x00000000fffff984 */ /* 0x000fe20000000800 */
[----:B------:R-:W-:Y:S01]  /*f0a0*/  @!PT LDS RZ, [RZ] ;  /* 0x00000000fffff984 */ /* 0x000fe20000000800 */
[----:B------:R1:W-:Y:S01]  /*f0b0*/  @!P5 LDGSTS.E.BYPASS.LTC128B.128 [R238+0xa800], [R170.64+0x80] ;  /* 0x0a800080aaeedfae */ /* 0x0003e2000b901d60 */
[-C--:B------:R-:W-:Y:S02]  /*f0c0*/  @!P4 LEA R184, P1, R164, R244.reuse, 0x1 ;  /* 0x000000f4a4b8c211 */ /* 0x080fe400078208ff */
[----:B------:R-:W-:Y:S01]  /*f0d0*/  IADD3.X R2, R2, UR23, RZ, P2, !PT ;  /* 0x0000001702027c10 */ /* 0x000fe200097fe4ff */
[----:B------:R1:W-:Y:S01]  /*f0e0*/  @P4 STS.128 [R238+0xc800], RZ ;  /* 0x00c800ffee004388 */ /* 0x0003e20000000c00 */
[CC--:B------:R-:W-:Y:S02]  /*f0f0*/  @!P5 LEA R186, P2, R164.reuse, R244.reuse, 0x1 ;  /* 0x000000f4a4bad211 */ /* 0x0c0fe400078408ff */
[CCC-:B------:R-:W-:Y:S01]  /*f100*/  @!P6 LEA.HI.X R189, R164.reuse, R243.reuse, R2.reuse, 0x1, P0 ;  /* 0x000000f3a4bde211 */ /* 0x1c0fe200000f0c02 */
[----:B------:R-:W-:Y:S01]  /*f110*/  @!PT LDS RZ, [RZ] ;  /* 0x00000000fffff984 */ /* 0x000fe20000000800 */
[----:B------:R-:W-:Y:S01]  /*f120*/  @!PT LDS RZ, [RZ] ;  /* 0x00000000fffff984 */ /* 0x000fe20000000800 */
[----:B------:R-:W-:Y:S01]  /*f130*/  @!PT LDS RZ, [RZ] ;  /* 0x00000000fffff984 */ /* 0x000fe20000000800 */
[----:B------:R1:W-:Y:S01]  /*f140*/  @!P4 LDGSTS.E.BYPASS.LTC128B.128 [R238+0xc800], [R168.64+0x100] ;  /* 0x0c800100a8eecfae */ /* 0x0003e2000b901d60 */
[CCC-:B------:R-:W-:Y:S02]  /*f150*/  @!P5 LEA.HI.X R187, R164.reuse, R243.reuse, R2.reuse, 0x1, P2 ;  /* 0x000000f3a4bbd211 */ /* 0x1c0fe400010f0c02 */
[CC--:B------:R-:W-:Y:S01]  /*f160*/  @!P4 LEA.HI.X R185, R164.reuse, R243.reuse, R2, 0x1, P1 ;  /* 0x000000f3a4b9c211 */ /* 0x0c0fe200008f0c02 */
[----:B------:R1:W-:Y:S01]  /*f170*/  @P3 STS.128 [R238+0xe800], RZ ;  /* 0x00e800ffee003388 */ /* 0x0003e20000000c00 */
[C---:B------:R-:W-:Y:S01]  /*f180*/  @!P3 LEA R190, P0, R164.reuse, R244, 0x1 ;  /* 0x000000f4a4beb211 */ /* 0x040fe200078008ff */
[----:B------:R-:W-:Y:S02]  /*f190*/  IMAD.MOV.U32 R244, RZ, RZ, R176 ;  /* 0x000000fffff47224 */ /* 0x000fe400078e00b0 */
[----:B------:R-:W-:Y:S01]  /*f1a0*/  @!PT LDS RZ, [RZ] ;  /* 0x00000000fffff984 */ /* 0x000fe20000000800 */
[----:B------:R-:W-:Y:S01]  /*f1b0*/  @!PT LDS RZ, [RZ] ;  /* 0x00000000fffff984 */ /* 0x000fe20000000800 */
[----:B------:R-:W-:Y:S01]  /*f1c0*/  @!PT LDS RZ, [RZ] ;  /* 0x00000000fffff984 */ /* 0x000fe20000000800 */
[----:B------:R1:W-:Y:S01]  /*f1d0*/  @!P3 LDGSTS.E.BYPASS.LTC128B.128 [R238+0xe800], [R166.64+0x180] ;  /* 0x0e800180a6eebfae */ /* 0x0003e2000b901d60 */
[----:B------:R-:W-:Y:S01]  /*f1e0*/  @!P3 LEA.HI.X R191, R164, R243, R2, 0x1, P0 ;  /* 0x000000f3a4bfb211 */ /* 0x000fe200000f0c02 */
[----:B------:R-:W-:Y:S02]  /*f1f0*/  IMAD.MOV.U32 R243, RZ, RZ, R177 ;  /* 0x000000fffff37224 */ /* 0x000fe400078e00b1 */
        /* <DEDUP_REMOVED lines=40> */
[----:B------:R-:W0:Y:S02]  /*f480*/  LDGDEPBAR ;  /* 0x00000000000079af */ /* 0x000e240000000000 */
.L_x_731:
[----:B------:R-:W-:Y:S01]  /*f490*/  FMNMX.FTZ R2, R4, R165, !PT ;  /* 0x000000a504027209 */ /* 0x000fe20007810000 */
[----:B-1----:R-:W-:Y:S01]  /*f4a0*/  LDSM.16.MT88.4 R172, [R226+0x10000] ;  /* 0x01000000e2ac783b */ /* 0x002fe20000004200 */
[----:B------:R-:W-:Y:S01]  /*f4b0*/  FMNMX.FTZ R164, R6, R0, !PT ;  /* 0x0000000006a47209 */ /* 0x000fe20007810000 */
[----:B------:R-:W-:Y:S01]  /*f4c0*/  UISETP.GT.AND UP2, UPT, UR28, 0x1, UPT ;  /* 0x000000011c00788c */ /* 0x000fe2000bf44270 */
[----:B------:R-:W-:Y:S01]  /*f4d0*/  FMNMX.FTZ R3, R5, R2, !PT ;  /* 0x0000000205037209 */ /* 0x000fe20007810000 */
[----:B------:R-:W-:Y:S01]  /*f4e0*/  UIADD3 UR28, UR28, -0x1, URZ ;  /* 0xffffffff1c1c7890 */ /* 0x000fe2000fffe03f */
[----:B------:R-:W-:Y:S01]  /*f4f0*/  FMNMX.FTZ R167, R7, R164, !PT ;  /* 0x000000a407a77209 */ /* 0x000fe20007810000 */
[----:B------:R-:W-:Y:S01]  /*f500*/  UMOV UR8, UR22 ;  /* 0x0000001600087c82 */ /* 0x000fe20008000000 */
[----:B------:R-:W-:Y:S01]  /*f510*/  FMNMX.FTZ R2, R8, R3, !PT ;  /* 0x0000000308027209 */ /* 0x000fe20007810000 */
[----:B------:R-:W-:Y:S01]  /*f520*/  LDSM.16.MT88.4 R176, [R225+0x10000] ;  /* 0x01000000e1b0783b */ /* 0x000fe20000004200 */
[----:B------:R-:W-:Y:S01]  /*f530*/  FMNMX.FTZ R164, R10, R167, !PT ;  /* 0x000000a70aa47209 */ /* 0x000fe20007810000 */
[----:B------:R-:W-:Y:S01]  /*f540*/  UMOV UR9, UR21 ;  /* 0x0000001500097c82 */ /* 0x000fe20008000000 */
[----:B------:R-:W-:Y:S02]  /*f550*/  FMNMX.FTZ R3, R9, R2, !PT ;  /* 0x0000000209037209 */ /* 0x000fe40007810000 */
[----:B------:R-:W-:Y:S02]  /*f560*/  FMNMX.FTZ R167, R11, R164, !PT ;  /* 0x000000a40ba77209 */ /* 0x000fe40007810000 */
[----:B------:R-:W-:Y:S01]  /*f570*/  FMNMX.FTZ R2, R12, R3, !PT ;  /* 0x000000030c027209 */ /* 0x000fe20007810000 */
[----:B------:R-:W-:Y:S01]  /*f580*/  LDSM.16.MT88.4 R180, [R226+0x12800] ;  /* 0x01280000e2b4783b */ /* 0x000fe20000004200 */
[----:B------:R-:W-:Y:S02]  /*f590*/  FMNMX.FTZ R164, R14, R167, !PT ;  /* 0x000000a70ea47209 */ /* 0x000fe40007810000 */
        /* <DEDUP_REMOVED lines=17> */
[----:B------:R-:W-:Y:S02]  /*f6b0*/  FMNMX.FTZ R2, R28, R3, !PT ;  /* 0x000000031c027209 */ /* 0x000fe40007810000 */
[----:B------:R-:W-:Y:S02]  /*f6c0*/  FMNMX.FTZ R164, R30, R167, !PT ;  /* 0x000000a71ea47209 */ /* 0x000fe40007810000 */
[----:B------:R-:W-:Y:S04]  /*f6d0*/  FMNMX.FTZ R3, R29, R2, !PT ;  /* 0x000000021d037209 */ /* 0x000fe80007810000 */
[----:B------:R-:W-:Y:S02]  /*f6e0*/  FMNMX.FTZ R2, R32, R3, !PT ;  /* 0x0000000320027209 */ /* 0x000fe40007810000 */
[----:B------:R-:W-:Y:S02]  /*f6f0*/  FMNMX.FTZ R3, R31, R164, !PT ;  /* 0x000000a41f037209 */ /* 0x000fe40007810000 */
[----:B------:R-:W-:Y:S02]  /*f700*/  FMNMX.FTZ R168, R33, R2, !PT ;  /* 0x0000000221a87209 */ /* 0x000fe40007810000 */
[----:B------:R-:W-:Y:S03]  /*f710*/  FMNMX.FTZ R2, R34, R3, !PT ;  /* 0x0000000322027209 */ /* 0x000fe60007810000 */
[----:B------:R-:W-:Y:S01]  /*f720*/  SHFL.BFLY PT, R3, R168, 0x2, 0x1f ;  /* 0x0c401f00a8037f89 */ /* 0x000fe200000e0000 */
[----:B------:R-:W-:Y:S07]  /*f730*/  FMNMX.FTZ R169, R35, R2, !PT ;  /* 0x0000000223a97209 */ /* 0x000fee0007810000 */
[----:B------:R-:W1:Y:S02]  /*f740*/  SHFL.BFLY PT, R2, R169, 0x2, 0x1f ;  /* 0x0c401f00a9027f89 */ /* 0x000e6400000e0000 */
[----:B-1----:R-:W-:Y:S02]  /*f750*/  FMNMX.FTZ R166, R169, R2, !PT ;  /* 0x00000002a9a67209 */ /* 0x002fe40007810000 */
[----:B------:R-:W-:Y:S04]  /*f760*/  FMNMX.FTZ R171, R168, R3, !PT ;  /* 0x00000003a8ab7209 */ /* 0x000fe80007810000 */
[----:B------:R-:W1:Y:S08]  /*f770*/  SHFL.BFLY PT, R3, R166, 0x1, 0x1f ;  /* 0x0c201f00a6037f89 */ /* 0x000e7000000e0000 */
[----:B------:R-:W2:Y:S01]  /*f780*/  SHFL.BFLY PT, R164, R171, 0x1, 0x1f ;  /* 0x0c201f00aba47f89 */ /* 0x000ea200000e0000 */
[----:B-1----:R-:W-:Y:S05]  /*f790*/  FMNMX.FTZ R3, R166, R3, !PT ;  /* 0x00000003a6037209 */ /* 0x002fea0007810000 */
[----:B------:R-:W-:Y:S01]  /*f7a0*/  FMUL.FTZ R199, R3, c[0x0][0x23c] ;  /* 0x00008f0003c77a20 */ /* 0x000fe20000410000 */
[----:B--2---:R-:W-:Y:S04]  /*f7b0*/  FMNMX.FTZ R164, R171, R164, !PT ;  /* 0x000000a4aba47209 */ /* 0x004fe80007810000 */
[C---:B------:R-:W-:Y:S01]  /*f7c0*/  FSETP.NEU.FTZ.AND P0, PT, R164.reuse, -INF , PT ;  /* 0xff800000a400780b */ /* 0x040fe20003f1d000 */
[C---:B------:R-:W-:Y:S02]  /*f7d0*/  FMUL.FTZ R200, R164.reuse, c[0x0][0x23c] ;  /* 0x00008f00a4c87a20 */ /* 0x040fe40000410000 */
[----:B------:R-:W-:Y:S02]  /*f7e0*/  FADD.FTZ R2, -R164, R165 ;  /* 0x000000a5a4027221 */ /* 0x000fe40000010100 */
[C---:B------:R-:W-:Y:S01]  /*f7f0*/  FADD.FTZ R165, -R3.reuse, R0 ;  /* 0x0000000003a57221 */ /* 0x040fe20000010100 */
[----:B------:R-:W-:Y:S01]  /*f800*/  FSEL R200, R200, RZ, P0 ;  /* 0x000000ffc8c87208 */ /* 0x000fe20000000000 */
[----:B------:R-:W-:Y:S01]  /*f810*/  FMUL.FTZ R167, R2, c[0x0][0x23c] ;  /* 0x00008f0002a77a20 */ /* 0x000fe20000410000 */
[----:B------:R-:W-:Y:S01]  /*f820*/  FSETP.NEU.FTZ.AND P0, PT, R3, -INF , PT ;  /* 0xff8000000300780b */ /* 0x000fe20003f1d000 */
[----:B------:R-:W-:Y:S01]  /*f830*/  FMUL.FTZ R0, R165, c[0x0][0x23c] ;  /* 0x00008f00a5007a20 */ /* 0x000fe20000410000 */
[----:B------:R-:W-:Y:S01]  /*f840*/  MOV R165, R164 ;  /* 0x000000a400a57202 */ /* 0x000fe20000000f00 */
[--C-:B------:R-:W-:Y:S01]  /*f850*/  FFMA.FTZ R168, R5, c[0x0][0x23c], -R200.reuse ;  /* 0x00008f0005a87a23 */ /* 0x100fe200000108c8 */
[----:B------:R-:W1:Y:S01]  /*f860*/  MUFU.EX2 R2, R167 ;  /* 0x000000a700027308 */ /* 0x000e620000000800 */
[----:B------:R-:W-:Y:S01]  /*f870*/  FSEL R199, R199, RZ, P0 ;  /* 0x000000ffc7c77208 */ /* 0x000fe20000000000 */
[--C-:B------:R-:W-:Y:S01]  /*f880*/  FFMA.FTZ R166, R4, c[0x0][0x23c], -R200.reuse ;  /* 0x00008f0004a67a23 */ /* 0x100fe200000108c8 */
[----:B------:R-:W-:Y:S01]  /*f890*/  PLOP3.LUT P0, PT, PT, PT, UP2, 0x80, 0x0 ;  /* 0x000000000000781c */ /* 0x000fe20003f0f028 */
[--C-:B------:R-:W-:Y:S02]  /*f8a0*/  FFMA.FTZ R201, R12, c[0x0][0x23c], -R200.reuse ;  /* 0x00008f000cc97a23 */ /* 0x100fe400000108c8 */
[--C-:B------:R-:W-:Y:S02]  /*f8b0*/  FFMA.FTZ R198, R6, c[0x0][0x23c], -R199.reuse ;  /* 0x00008f0006c67a23 */ /* 0x100fe400000108c7 */
[--C-:B------:R-:W-:Y:S02]  /*f8c0*/  FFMA.FTZ R5, R7, c[0x0][0x23c], -R199.reuse ;  /* 0x00008f0007057a23 */ /* 0x100fe400000108c7 */
[----:B------:R2:W-:Y:S01]  /*f8d0*/  MUFU.EX2 R167, R168 ;  /* 0x000000a800a77308 */ /* 0x0005e20000000800 */
[--C-:B------:R-:W-:Y:S02]  /*f8e0*/  FFMA.FTZ R6, R8, c[0x0][0x23c], -R200.reuse ;  /* 0x00008f0008067a23 */ /* 0x100fe400000108c8 */
[--C-:B------:R-:W-:Y:S02]  /*f8f0*/  FFMA.FTZ R7, R9, c[0x0][0x23c], -R200.reuse ;  /* 0x00008f0009077a23 */ /* 0x100fe400000108c8 */
[--C-:B------:R-:W-:Y:S02]  /*f900*/  FFMA.FTZ R196, R10, c[0x0][0x23c], -R199.reuse ;  /* 0x00008f000ac47a23 */ /* 0x100fe400000108c7 */
[--C-:B------:R-:W-:Y:S02]  /*f910*/  FFMA.FTZ R197, R11, c[0x0][0x23c], -R199.reuse ;  /* 0x00008f000bc57a23 */ /* 0x100fe400000108c7 */
[--C-:B------:R-:W-:Y:S01]  /*f920*/  FFMA.FTZ R202, R13, c[0x0][0x23c], -R200.reuse ;  /* 0x00008f000dca7a23 */ /* 0x100fe200000108c8 */
[----:B------:R-:W3:Y:S01]  /*f930*/  MUFU.EX2 R0, R0 ;  /* 0x0000000000007308 */ /* 0x000ee20000000800 */
[--C-:B------:R-:W-:Y:S02]  /*f940*/  FFMA.FTZ R203, R14, c[0x0][0x23c], -R199.reuse ;  /* 0x00008f000ecb7a23 */ /* 0x100fe400000108c7 */
[--C-:B------:R-:W-:Y:S02]  /*f950*/  FFMA.FTZ R204, R15, c[0x0][0x23c], -R199.reuse ;  /* 0x00008f000fcc7a23 */ /* 0x100fe400000108c7 */
[C---:B-1----:R-:W-:Y:S02]  /*f960*/  FMUL.FTZ R8, R2.reuse, R160 ;  /* 0x000000a002087220 */ /* 0x042fe40000410000 */
[C---:B------:R-:W-:Y:S02]  /*f970*/  FMUL.FTZ R9, R2.reuse, R161 ;  /* 0x000000a102097220 */ /* 0x040fe40000410000 */
[C---:B------:R-:W-:Y:S01]  /*f980*/  FMUL.FTZ R36, R2.reuse, R36 ;  /* 0x0000002402247220 */ /* 0x040fe20000410000 */
[----:B------:R-:W1:Y:S01]  /*f990*/  MUFU.EX2 R166, R166 ;  /* 0x000000a600a67308 */ /* 0x000e620000000800 */
[C---:B------:R-:W-:Y:S02]  /*f9a0*/  FMUL.FTZ R37, R2.reuse, R37 ;  /* 0x0000002502257220 */ /* 0x040fe40000410000 */
[C---:B------:R-:W-:Y:S01]  /*f9b0*/  FMUL.FTZ R40, R2.reuse, R40 ;  /* 0x0000002802287220 */ /* 0x040fe20000410000 */
[----:B--2---:R-:W2:Y:S01]  /*f9c0*/  LDSM.16.MT88.4 R168, [R228+0x10000] ;  /* 0x01000000e4a8783b */ /* 0x004ea20000004200 */
[C---:B------:R-:W-:Y:S02]  /*f9d0*/  FMUL.FTZ R41, R2.reuse, R41 ;  /* 0x0000002902297220 */ /* 0x040fe40000410000 */
[C---:B------:R-:W-:Y:S02]  /*f9e0*/  FMUL.FTZ R44, R2.reuse, R44 ;  /* 0x0000002c022c7220 */ /* 0x040fe40000410000 */
[C---:B------:R-:W-:Y:S01]  /*f9f0*/  FMUL.FTZ R45, R2.reuse, R45 ;  /* 0x0000002d022d7220 */ /* 0x040fe20000410000 */
[----:B------:R-:W-:Y:S01]  /*fa00*/  MUFU.EX2 R198, R198 ;  /* 0x000000c600c67308 */ /* 0x000fe20000000800 */
[C---:B------:R-:W-:Y:S02]  /*fa10*/  FMUL.FTZ R48, R2.reuse, R48 ;  /* 0x0000003002307220 */ /* 0x040fe40000410000 */
[----:B------:R-:W-:Y:S02]  /*fa20*/  FMUL.FTZ R49, R2, R49 ;  /* 0x0000003102317220 */ /* 0x000fe40000410000 */
[C---:B---3--:R-:W-:Y:S02]  /*fa30*/  FMUL.FTZ R10, R0.reuse, R162 ;  /* 0x000000a2000a7220 */ /* 0x048fe40000410000 */
[C---:B------:R-:W-:Y:S02]  /*fa40*/  FMUL.FTZ R11, R0.reuse, R163 ;  /* 0x000000a3000b7220 */ /* 0x040fe40000410000 */
[C---:B------:R-:W-:Y:S01]  /*fa50*/  FMUL.FTZ R38, R0.reuse, R38 ;  /* 0x0000002600267220 */ /* 0x040fe20000410000 */
[----:B------:R-:W3:Y:S01]  /*fa60*/  MUFU.EX2 R5, R5 ;  /* 0x0000000500057308 */ /* 0x000ee20000000800 */
[C---:B------:R-:W-:Y:S02]  /*fa70*/  FMUL.FTZ R39, R0.reuse, R39 ;  /* 0x0000002700277220 */ /* 0x040fe40000410000 */
[C---:B------:R-:W-:Y:S01]  /*fa80*/  FMUL.FTZ R42, R0.reuse, R42 ;  /* 0x0000002a002a7220 */ /* 0x040fe20000410000 */
[----:B-1----:R-:W-:Y:S01]  /*fa90*/  F2FP.BF16.PACK_AB R160, R167, R166 ;  /* 0x000000a6a7a0723e */ /* 0x002fe200000010ff */
[C---:B------:R-:W-:Y:S02]  /*faa0*/  FMUL.FTZ R43, R0.reuse, R43 ;  /* 0x0000002b002b7220 */ /* 0x040fe40000410000 */
[C---:B------:R-:W-:Y:S02]  /*fab0*/  FMUL.FTZ R46, R0.reuse, R46 ;  /* 0x0000002e002e7220 */ /* 0x040fe40000410000 */
[C---:B------:R-:W-:Y:S01]  /*fac0*/  FMUL.FTZ R47, R0.reuse, R47 ;  /* 0x0000002f002f7220 */ /* 0x040fe20000410000 */
[----:B------:R-:W-:Y:S01]  /*fad0*/  MUFU.EX2 R6, R6 ;  /* 0x0000000600067308 */ /* 0x000fe20000000800 */
[C---:B------:R-:W-:Y:S02]  /*fae0*/  FMUL.FTZ R50, R0.reuse, R50 ;  /* 0x0000003200327220 */ /* 0x040fe40000410000 */
[----:B------:R-:W-:Y:S02]  /*faf0*/  FMUL.FTZ R51, R0, R51 ;  /* 0x0000003300337220 */ /* 0x000fe40000410000 */
[C---:B------:R-:W-:Y:S02]  /*fb00*/  FMUL.FTZ R12, R2.reuse, R156 ;  /* 0x0000009c020c7220 */ /* 0x040fe40000410000 */
[----:B------:R-:W-:Y:S02]  /*fb10*/  FMUL.FTZ R13, R2, R157 ;  /* 0x0000009d020d7220 */ /* 0x000fe40000410000 */
[C---:B------:R-:W-:Y:S01]  /*fb20*/  FMUL.FTZ R14, R0.reuse, R158 ;  /* 0x0000009e000e7220 */ /* 0x040fe20000410000 */
[----:B------:R-:W1:Y:S01]  /*fb30*/  MUFU.EX2 R7, R7 ;  /* 0x0000000700077308 */ /* 0x000e620000000800 */
[----:B------:R-:W-:Y:S02]  /*fb40*/  FMUL.FTZ R15, R0, R159 ;  /* 0x0000009f000f7220 */ /* 0x000fe40000410000 */
[----:B------:R-:W-:Y:S01]  /*fb50*/  LDSM.16.MT88.4 R156, [R224+0x16000] ;  /* 0x01600000e09c783b */ /* 0x000fe20000004200 */
[----:B---3--:R-:W-:Y:S01]  /*fb60*/  F2FP.BF16.PACK_AB R161, R5, R198 ;  /* 0x000000c605a1723e */ /* 0x008fe200000010ff */
[C---:B------:R-:W-:Y:S02]  /*fb70*/  FMUL.FTZ R52, R2.reuse, R52 ;  /* 0x0000003402347220 */ /* 0x040fe40000410000 */
[----:B------:R-:W-:Y:S02]  /*fb80*/  FMUL.FTZ R53, R2, R53 ;  /* 0x0000003502357220 */ /* 0x000fe40000410000 */
[C---:B------:R-:W-:Y:S01]  /*fb90*/  FMUL.FTZ R54, R0.reuse, R54 ;  /* 0x0000003600367220 */ /* 0x040fe20000410000 */
[----:B------:R-:W-:Y:S01]  /*fba0*/  MUFU.EX2 R196, R196 ;  /* 0x000000c400c47308 */ /* 0x000fe20000000800 */
[----:B------:R-:W-:Y:S02]  /*fbb0*/  FMUL.FTZ R55, R0, R55 ;  /* 0x0000003700377220 */ /* 0x000fe40000410000 */
[C---:B------:R-:W-:Y:S02]  /*fbc0*/  FMUL.FTZ R56, R2.reuse, R56 ;  /* 0x0000003802387220 */ /* 0x040fe40000410000 */
[----:B------:R-:W-:Y:S02]  /*fbd0*/  FMUL.FTZ R57, R2, R57 ;  /* 0x0000003902397220 */ /* 0x000fe40000410000 */
[C---:B------:R-:W-:Y:S02]  /*fbe0*/  FMUL.FTZ R58, R0.reuse, R58 ;  /* 0x0000003a003a7220 */ /* 0x040fe40000410000 */
[----:B------:R-:W-:Y:S01]  /*fbf0*/  FMUL.FTZ R59, R0, R59 ;  /* 0x0000003b003b7220 */ /* 0x000fe20000410000 */
[----:B------:R-:W3:Y:S01]  /*fc00*/  MUFU.EX2 R197, R197 ;  /* 0x000000c500c57308 */ /* 0x000ee20000000800 */
[C---:B------:R-:W-:Y:S02]  /*fc10*/  FMUL.FTZ R60, R2.reuse, R60 ;  /* 0x0000003c023c7220 */ /* 0x040fe40000410000 */
[----:B------:R-:W-:Y:S01]  /*fc20*/  FMUL.FTZ R61, R2, R61 ;  /* 0x0000003d023d7220 */ /* 0x000fe20000410000 */
[----:B-1----:R-:W-:Y:S01]  /*fc30*/  F2FP.BF16.PACK_AB R162, R7, R6 ;  /* 0x0000000607a2723e */ /* 0x002fe200000010ff */
        /* <DEDUP_REMOVED lines=9> */
[----:B------:R-:W1:Y:S01]  /*fcd0*/  MUFU.EX2 R202, R202 ;  /* 0x000000ca00ca7308 */ /* 0x000e620000000800 */
[C---:B------:R-:W-:Y:S02]  /*fce0*/  FMUL.FTZ R70, R0.reuse, R70 ;  /* 0x0000004600467220 */ /* 0x040fe40000410000 */
[----:B------:R-:W-:Y:S01]  /*fcf0*/  FMUL.FTZ R71, R0, R71 ;  /* 0x0000004700477220 */ /* 0x000fe20000410000 */
[----:B---3--:R-:W-:Y:S01]  /*fd00*/  F2FP.BF16.PACK_AB R163, R197, R196 ;  /* 0x000000c4c5a3723e */ /* 0x008fe200000010ff */
[C---:B------:R-:W-:Y:S02]  /*fd10*/  FMUL.FTZ R72, R2.reuse, R72 ;  /* 0x0000004802487220 */ /* 0x040fe40000410000 */
[----:B------:R-:W-:Y:S02]  /*fd20*/  FMUL.FTZ R73, R2, R73 ;  /* 0x0000004902497220 */ /* 0x000fe40000410000 */
[C---:B------:R-:W-:Y:S01]  /*fd30*/  FMUL.FTZ R74, R0.reuse, R74 ;  /* 0x0000004a004a7220 */ /* 0x040fe20000410000 */
[----:B------:R-:W-:Y:S01]  /*fd40*/  MUFU.EX2 R203, R203 ;  /* 0x000000cb00cb7308 */ /* 0x000fe20000000800 */
[C---:B--2---:R-:W-:Y:S05]  /*fd50*/  HMMA.16816.F32.BF16 R8, R160.reuse, R168, R8 ;  /* 0x000000a8a008723c */ /* 0x044fea0000041808 */
[----:B------:R-:W-:Y:S02]  /*fd60*/  FMUL.FTZ R75, R0, R75 ;  /* 0x0000004b004b7220 */ /* 0x000fe40000410000 */
[C---:B------:R-:W-:Y:S01]  /*fd70*/  FMUL.FTZ R76, R2.reuse, R76 ;  /* 0x0000004c024c7220 */ /* 0x040fe20000410000 */
[C---:B------:R-:W-:Y:S01]  /*fd80*/  HMMA.16816.F32.BF16 R36, R160.reuse, R170, R36 ;  /* 0x000000aaa024723c */ /* 0x040fe20000041824 */
[----:B------:R-:W2:Y:S01]  /*fd90*/  LDSM.16.MT88.4 R168, [R224+0x10000] ;  /* 0x01000000e0a8783b */ /* 0x000ea20000004200 */
[----:B------:R-:W3:Y:S02]  /*fda0*/  MUFU.EX2 R204, R204 ;  /* 0x000000cc00cc7308 */ /* 0x000ee40000000800 */
[----:B------:R-:W-:Y:S02]  /*fdb0*/  FMUL.FTZ R77, R2, R77 ;  /* 0x0000004d024d7220 */ /* 0x000fe40000410000 */
[C---:B------:R-:W-:Y:S02]  /*fdc0*/  FMUL.FTZ R78, R0.reuse, R78 ;  /* 0x0000004e004e7220 */ /* 0x040fe40000410000 */
[C---:B------:R-:W-:Y:S04]  /*fdd0*/  HMMA.16816.F32.BF16 R40, R160.reuse, R172, R40 ;  /* 0x000000aca028723c */ /* 0x040fe80000041828 */
[----:B------:R-:W-:Y:S02]  /*fde0*/  FMUL.FTZ R79, R0, R79 ;  /* 0x0000004f004f7220 */ /* 0x000fe40000410000 */
[C---:B------:R-:W-:Y:S02]  /*fdf0*/  FMUL.FTZ R80, R2.reuse, R80 ;  /* 0x0000005002507220 */ /* 0x040fe40000410000 */
[C---:B------:R-:W-:Y:S01]  /*fe00*/  HMMA.16816.F32.BF16 R44, R160.reuse, R174, R44 ;  /* 0x000000aea02c723c */ /* 0x040fe2000004182c */
[----:B------:R-:W4:Y:S03]  /*fe10*/  LDSM.16.MT88.4 R172, [R228+0x12000] ;  /* 0x01200000e4ac783b */ /* 0x000f260000004200 */
[----:B------:R-:W-:Y:S02]  /*fe20*/  FMUL.FTZ R81, R2, R81 ;  /* 0x0000005102517220 */ /* 0x000fe40000410000 */
[C---:B------:R-:W-:Y:S02]  /*fe30*/  FMUL.FTZ R82, R0.reuse, R82 ;  /* 0x0000005200527220 */ /* 0x040fe40000410000 */
[C---:B------:R-:W-:Y:S04]  /*fe40*/  HMMA.16816.F32.BF16 R48, R160.reuse, R176, R48 ;  /* 0x000000b0a030723c */ /* 0x040fe80000041830 */
[----:B------:R-:W-:Y:S02]  /*fe50*/  FMUL.FTZ R83, R0, R83 ;  /* 0x0000005300537220 */ /* 0x000fe40000410000 */
[C---:B------:R-:W-:Y:S02]  /*fe60*/  FMUL.FTZ R84, R2.reuse, R84 ;  /* 0x0000005402547220 */ /* 0x040fe40000410000 */
[C---:B------:R-:W-:Y:S01]  /*fe70*/  HMMA.16816.F32.BF16 R52, R160.reuse, R178, R52 ;  /* 0x000000b2a034723c */ /* 0x040fe20000041834 */
[----:B------:R-:W5:Y:S03]  /*fe80*/  LDSM.16.MT88.4 R176, [R226+0x12000] ;  /* 0x01200000e2b0783b */ /* 0x000f660000004200 */
[----:B------:R-:W-:Y:S02]  /*fe90*/  FMUL.FTZ R85, R2, R85 ;  /* 0x0000005502557220 */ /* 0x000fe40000410000 */
[C---:B------:R-:W-:Y:S02]  /*fea0*/  FMUL.FTZ R86, R0.reuse, R86 ;  /* 0x0000005600567220 */ /* 0x040fe40000410000 */
[----:B------:R-:W-:Y:S01]  /*feb0*/  FMUL.FTZ R87, R0, R87 ;  /* 0x0000005700577220 */ /* 0x000fe20000410000 */
[C---:B--2---:R-:W-:Y:S03]  /*fec0*/  HMMA.16816.F32.BF16 R56, R160.reuse, R168, R56 ;  /* 0x000000a8a038723c */ /* 0x044fe60000041838 */
[C---:B------:R-:W-:Y:S02]  /*fed0*/  FMUL.FTZ R88, R2.reuse, R88 ;  /* 0x0000005802587220 */ /* 0x040fe40000410000 */
[----:B------:R-:W-:Y:S02]  /*fee0*/  FMUL.FTZ R89, R2, R89 ;  /* 0x0000005902597220 */ /* 0x000fe40000410000 */
[C---:B------:R-:W-:Y:S01]  /*fef0*/  FMUL.FTZ R90, R0.reuse, R90 ;  /* 0x0000005a005a7220 */ /* 0x040fe20000410000 */
[C---:B------:R-:W-:Y:S01]  /*ff00*/  HMMA.16816.F32.BF16 R60, R160.reuse, R170, R60 ;  /* 0x000000aaa03c723c */ /* 0x040fe2000004183c */
[----:B------:R-:W2:Y:S03]  /*ff10*/  LDSM.16.MT88.4 R168, [R225+0x12000] ;  /* 0x01200000e1a8783b */ /* 0x000ea60000004200 */
[----:B------:R-:W-:Y:S02]  /*ff20*/  FMUL.FTZ R91, R0, R91 ;  /* 0x0000005b005b7220 */ /* 0x000fe40000410000 */
[C---:B------:R-:W-:Y:S02]  /*ff30*/  FMUL.FTZ R92, R2.reuse, R92 ;  /* 0x0000005c025c7220 */ /* 0x040fe40000410000 */
[C---:B----4-:R-:W-:Y:S04]  /*ff40*/  HMMA.16816.F32.BF16 R64, R160.reuse, R172, R64 ;  /* 0x000000aca040723c */ /* 0x050fe80000041840 */
[----:B------:R-:W-:Y:S02]  /*ff50*/  FMUL.FTZ R93, R2, R93 ;  /* 0x0000005d025d7220 */ /* 0x000fe40000410000 */
[C---:B------:R-:W-:Y:S02]  /*ff60*/  FMUL.FTZ R94, R0.reuse, R94 ;  /* 0x0000005e005e7220 */ /* 0x040fe40000410000 */
[C---:B------:R-:W-:Y:S01]  /*ff70*/  HMMA.16816.F32.BF16 R68, R160.reuse, R174, R68 ;  /* 0x000000aea044723c */ /* 0x040fe20000041844 */
[----:B------:R-:W4:Y:S03]  /*ff80*/  LDSM.16.MT88.4 R172, [R224+0x12000] ;  /* 0x01200000e0ac783b */ /* 0x000f260000004200 */
[----:B------:R-:W-:Y:S02]  /*ff90*/  FMUL.FTZ R95, R0, R95 ;  /* 0x0000005f005f7220 */ /* 0x000fe40000410000 */
[C---:B------:R-:W-:Y:S02]  /*ffa0*/  FMUL.FTZ R96, R2.reuse, R96 ;  /* 0x0000006002607220 */ /* 0x040fe40000410000 */
[C---:B-----5:R-:W-:Y:S04]  /*ffb0*/  HMMA.16816.F32.BF16 R72, R160.reuse, R176, R72 ;  /* 0x000000b0a048723c */ /* 0x060fe80000041848 */
        /* <DEDUP_REMOVED lines=45> */
[----:B------:R-:W-:Y:S03]  /*10290*/  FMUL.FTZ R125, R2, R125 ;  /* 0x0000007d027d7220 */ /* 0x000fe60000410000 */
[C---:B-----5:R-:W-:Y:S03]  /*102a0*/  HMMA.16816.F32.BF16 R120, R160.reuse, R176, R120 ;  /* 0x000000b0a078723c */ /* 0x060fe60000041878 */
[C---:B------:R-:W-:Y:S02]  /*102b0*/  FMUL.FTZ R126, R0.reuse, R126 ;  /* 0x0000007e007e7220 */ /* 0x040fe40000410000 */
[----:B------:R-:W-:Y:S02]  /*102c0*/  FMUL.FTZ R127, R0, R127 ;  /* 0x0000007f007f7220 */ /* 0x000fe40000410000 */
[C---:B------:R-:W-:Y:S02]  /*102d0*/  FMUL.FTZ R128, R2.reuse, R128 ;  /* 0x0000008002807220 */ /* 0x040fe40000410000 */
[----:B------:R-:W-:Y:S03]  /*102e0*/  FMUL.FTZ R129, R2, R129 ;  /* 0x0000008102817220 */ /* 0x000fe60000410000 */
[C---:B------:R-:W-:Y:S01]  /*102f0*/  HMMA.16816.F32.BF16 R124, R160.reuse, R178, R124 ;  /* 0x000000b2a07c723c */ /* 0x040fe2000004187c */
[----:B------:R-:W5:Y:S02]  /*10300*/  LDSM.16.MT88.4 R176, [R225+0x16000] ;  /* 0x01600000e1b0783b */ /* 0x000f640000004200 */
[C---:B------:R-:W-:Y:S02]  /*10310*/  FMUL.FTZ R130, R0.reuse, R130 ;  /* 0x0000008200827220 */ /* 0x040fe40000410000 */
[----:B------:R-:W-:Y:S02]  /*10320*/  FMUL.FTZ R131, R0, R131 ;  /* 0x0000008300837220 */ /* 0x000fe40000410000 */
[C---:B------:R-:W-:Y:S02]  /*10330*/  FMUL.FTZ R132, R2.reuse, R132 ;  /* 0x0000008402847220 */ /* 0x040fe40000410000 */
[----:B------:R-:W-:Y:S03]  /*10340*/  FMUL.FTZ R133, R2, R133 ;  /* 0x0000008502857220 */ /* 0x000fe60000410000 */
[C---:B--2---:R-:W-:Y:S03]  /*10350*/  HMMA.16816.F32.BF16 R128, R160.reuse, R168, R128 ;  /* 0x000000a8a080723c */ /* 0x044fe60000041880 */
[C---:B------:R-:W-:Y:S02]  /*10360*/  FMUL.FTZ R134, R0.reuse, R134 ;  /* 0x0000008600867220 */ /* 0x040fe40000410000 */
[----:B------:R-:W-:Y:S02]  /*10370*/  FMUL.FTZ R135, R0, R135 ;  /* 0x0000008700877220 */ /* 0x000fe40000410000 */
[C---:B------:R-:W-:Y:S02]  /*10380*/  FMUL.FTZ R136, R2.reuse, R136 ;  /* 0x0000008802887220 */ /* 0x040fe40000410000 */
[----:B------:R-:W-:Y:S03]  /*10390*/  FMUL.FTZ R137, R2, R137 ;  /* 0x0000008902897220 */ /* 0x000fe60000410000 */
[C---:B------:R-:W-:Y:S01]  /*103a0*/  HMMA.16816.F32.BF16 R132, R160.reuse, R170, R132 ;  /* 0x000000aaa084723c */ /* 0x040fe20000041884 */
[----:B------:R-:W2:Y:S02]  /*103b0*/  LDSM.16.MT88.4 R168, [R228+0x10800] ;  /* 0x01080000e4a8783b */ /* 0x000ea40000004200 */
[C---:B------:R-:W-:Y:S02]  /*103c0*/  FMUL.FTZ R138, R0.reuse, R138 ;  /* 0x0000008a008a7220 */ /* 0x040fe40000410000 */
[----:B------:R-:W-:Y:S02]  /*103d0*/  FMUL.FTZ R139, R0, R139 ;  /* 0x0000008b008b7220 */ /* 0x000fe40000410000 */
[C---:B------:R-:W-:Y:S02]  /*103e0*/  FMUL.FTZ R140, R2.reuse, R140 ;  /* 0x0000008c028c7220 */ /* 0x040fe40000410000 */
[----:B------:R-:W-:Y:S03]  /*103f0*/  FMUL.FTZ R141, R2, R141 ;  /* 0x0000008d028d7220 */ /* 0x000fe60000410000 */
[C---:B----4-:R-:W-:Y:S03]  /*10400*/  HMMA.16816.F32.BF16 R136, R160.reuse, R172, R136 ;  /* 0x000000aca088723c */ /* 0x050fe60000041888 */
[C---:B------:R-:W-:Y:S02]  /*10410*/  FMUL.FTZ R142, R0.reuse, R142 ;  /* 0x0000008e008e7220 */ /* 0x040fe40000410000 */
[----:B------:R-:W-:Y:S02]  /*10420*/  FMUL.FTZ R143, R0, R143 ;  /* 0x0000008f008f7220 */ /* 0x000fe40000410000 */
[--C-:B------:R-:W-:Y:S01]  /*10430*/  FFMA.FTZ R205, R16, c[0x0][0x23c], -R200.reuse ;  /* 0x00008f0010cd7a23 */ /* 0x100fe200000108c8 */
[C---:B------:R-:W-:Y:S01]  /*10440*/  HMMA.16816.F32.BF16 R12, R160.reuse, R174, R12 ;  /* 0x000000aea00c723c */ /* 0x040fe2000004180c */
[----:B------:R-:W4:Y:S03]  /*10450*/  LDSM.16.MT88.4 R172, [R226+0x10800] ;  /* 0x01080000e2ac783b */ /* 0x000f260000004200 */
[----:B------:R-:W-:Y:S01]  /*10460*/  FFMA.FTZ R206, R17, c[0x0][0x23c], -R200 ;  /* 0x00008f0011ce7a23 */ /* 0x000fe200000108c8 */
[----:B------:R-:W-:Y:S01]  /*10470*/  MUFU.EX2 R205, R205 ;  /* 0x000000cd00cd7308 */ /* 0x000fe20000000800 */
[--C-:B------:R-:W-:Y:S02]  /*10480*/  FFMA.FTZ R207, R18, c[0x0][0x23c], -R199.reuse ;  /* 0x00008f0012cf7a23 */ /* 0x100fe400000108c7 */
[C---:B-----5:R-:W-:Y:S04]  /*10490*/  HMMA.16816.F32.BF16 R140, R160.reuse, R176, R140 ;  /* 0x000000b0a08c723c */ /* 0x060fe8000004188c */
[----:B------:R-:W-:Y:S02]  /*104a0*/  FFMA.FTZ R246, R19, c[0x0][0x23c], -R199 ;  /* 0x00008f0013f67a23 */ /* 0x000fe400000108c7 */
[C---:B------:R-:W-:Y:S01]  /*104b0*/  FMUL.FTZ R144, R2.reuse, R144 ;  /* 0x0000009002907220 */ /* 0x040fe20000410000 */
[----:B------:R-:W5:Y:S01]  /*104c0*/  MUFU.EX2 R206, R206 ;  /* 0x000000ce00ce7308 */ /* 0x000f620000000800 */
[----:B------:R-:W-:Y:S04]  /*104d0*/  FMUL.FTZ R145, R2, R145 ;  /* 0x0000009102917220 */ /* 0x000fe80000410000 */
[C---:B------:R-:W-:Y:S02]  /*104e0*/  FMUL.FTZ R146, R0.reuse, R146 ;  /* 0x0000009200927220 */ /* 0x040fe40000410000 */
[----:B------:R-:W-:Y:S02]  /*104f0*/  FMUL.FTZ R147, R0, R147 ;  /* 0x0000009300937220 */ /* 0x000fe40000410000 */
[----:B------:R-:W-:Y:S01]  /*10500*/  FMUL.FTZ R16, R2, R152 ;  /* 0x0000009802107220 */ /* 0x000fe20000410000 */
[----:B------:R-:W-:Y:S01]  /*10510*/  MUFU.EX2 R207, R207 ;  /* 0x000000cf00cf7308 */ /* 0x000fe20000000800 */
[----:B-1----:R-:W-:Y:S01]  /*10520*/  F2FP.BF16.PACK_AB R152, R202, R201 ;  /* 0x000000c9ca98723e */ /* 0x002fe200000010ff */
[----:B------:R-:W-:Y:S01]  /*10530*/  FMUL.FTZ R17, R2, R153 ;  /* 0x0000009902117220 */ /* 0x000fe20000410000 */
[----:B---3--:R-:W-:Y:S01]  /*10540*/  F2FP.BF16.PACK_AB R153, R204, R203 ;  /* 0x000000cbcc99723e */ /* 0x008fe200000010ff */
[C---:B------:R-:W-:Y:S01]  /*10550*/  HMMA.16816.F32.BF16 R144, R160.reuse, R178, R144 ;  /* 0x000000b2a090723c */ /* 0x040fe20000041890 */
[----:B------:R-:W1:Y:S02]  /*10560*/  LDSM.16.MT88.4 R176, [R225+0x10800] ;  /* 0x01080000e1b0783b */ /* 0x000e640000004200 */
[C---:B------:R-:W-:Y:S02]  /*10570*/  FMUL.FTZ R18, R0.reuse, R154 ;  /* 0x0000009a00127220 */ /* 0x040fe40000410000 */
[----:B------:R-:W-:Y:S01]  /*10580*/  FMUL.FTZ R19, R0, R155 ;  /* 0x0000009b00137220 */ /* 0x000fe20000410000 */
[----:B------:R-:W3:Y:S01]  /*10590*/  MUFU.EX2 R246, R246 ;  /* 0x000000f600f67308 */ /* 0x000ee20000000800 */
[C---:B------:R-:W-:Y:S02]  /*105a0*/  FMUL.FTZ R148, R2.reuse, R148 ;  /* 0x0000009402947220 */ /* 0x040fe40000410000 */
[----:B------:R-:W-:Y:S03]  /*105b0*/  FMUL.FTZ R149, R2, R149 ;  /* 0x0000009502957220 */ /* 0x000fe60000410000 */
[C---:B------:R-:W-:Y:S03]  /*105c0*/  HMMA.16816.F32.BF16 R16, R160.reuse, R156, R16 ;  /* 0x0000009ca010723c */ /* 0x040fe60000041810 */
[----:B------:R-:W-:Y:S01]  /*105d0*/  FMUL.FTZ R150, R0, R150 ;  /* 0x0000009600967220 */ /* 0x000fe20000410000 */
[----:B-----5:R-:W-:Y:S01]  /*105e0*/  F2FP.BF16.PACK_AB R154, R206, R205 ;  /* 0x000000cdce9a723e */ /* 0x020fe200000010ff */
[----:B------:R-:W-:Y:S02]  /*105f0*/  FMUL.FTZ R151, R0, R151 ;  /* 0x0000009700977220 */ /* 0x000fe40000410000 */
[----:B------:R-:W-:Y:S02]  /*10600*/  FFMA.FTZ R166, R2, R247, R166 ;  /* 0x000000f702a67223 */ /* 0x000fe400000100a6 */
[----:B------:R-:W-:Y:S03]  /*10610*/  FFMA.FTZ R198, R0, R245, R198 ;  /* 0x000000f500c67223 */ /* 0x000fe600000100c6 */
[----:B------:R-:W-:Y:S01]  /*10620*/  HMMA.16816.F32.BF16 R148, R160, R158, R148 ;  /* 0x0000009ea094723c */ /* 0x000fe20000041894 */
[----:B------:R-:W5:Y:S02]  /*10630*/  LDSM.16.MT88.4 R156, [R224+0x10800] ;  /* 0x01080000e09c783b */ /* 0x000f640000004200 */
[----:B------:R-:W-:Y:S02]  /*10640*/  FADD.FTZ R167, R167, R166 ;  /* 0x000000a6a7a77221 */ /* 0x000fe40000010000 */
[----:B------:R-:W-:Y:S01]  /*10650*/  FADD.FTZ R5, R5, R198 ;  /* 0x000000c605057221 */ /* 0x000fe20000010000 */
[----:B---3--:R-:W-:Y:S01]  /*10660*/  F2FP.BF16.PACK_AB R155, R246, R207 ;  /* 0x000000cff69b723e */ /* 0x008fe200000010ff */
[----:B------:R-:W-:Y:S02]  /*10670*/  FADD.FTZ R0, R6, R167 ;  /* 0x000000a706007221 */ /* 0x000fe40000010000 */
[----:B------:R-:W3:Y:S03]  /*10680*/  LDSM.16.MT88.4 R160, [R228+0x12800] ;  /* 0x01280000e4a0783b */ /* 0x000ee60000004200 */
[----:B------:R-:W-:Y:S01]  /*10690*/  FADD.FTZ R196, R196, R5 ;  /* 0x00000005c4c47221 */ /* 0x000fe20000010000 */
[C---:B--2---:R-:W-:Y:S05]  /*106a0*/  HMMA.16816.F32.BF16 R8, R152.reuse, R168, R8 ;  /* 0x000000a89808723c */ /* 0x044fea0000041808 */
[----:B------:R-:W-:Y:S02]  /*106b0*/  FADD.FTZ R0, R7, R0 ;  /* 0x0000000007007221 */ /* 0x000fe40000010000 */
[----:B------:R-:W-:Y:S01]  /*106c0*/  FADD.FTZ R196, R197, R196 ;  /* 0x000000c4c5c47221 */ /* 0x000fe20000010000 */
[C---:B------:R-:W-:Y:S01]  /*106d0*/  HMMA.16816.F32.BF16 R36, R152.reuse, R170, R36 ;  /* 0x000000aa9824723c */ /* 0x040fe20000041824 */
[----:B------:R-:W2:Y:S03]  /*106e0*/  LDSM.16.MT88.4 R168, [R226+0x14800] ;  /* 0x01480000e2a8783b */ /* 0x000ea60000004200 */
[----:B------:R-:W-:Y:S01]  /*106f0*/  FADD.FTZ R201, R201, R0 ;  /* 0x00000000c9c97221 */ /* 0x000fe20000010000 */
[----:B------:R-:W-:Y:S01]  /*10700*/  MOV R0, R3 ;  /* 0x0000000300007202 */ /* 0x000fe20000000f00 */
[----:B------:R-:W-:Y:S02]  /*10710*/  FADD.FTZ R203, R203, R196 ;  /* 0x000000c4cbcb7221 */ /* 0x000fe40000010000 */
[C---:B----4-:R-:W-:Y:S04]  /*10720*/  HMMA.16816.F32.BF16 R40, R152.reuse, R172, R40 ;  /* 0x000000ac9828723c */ /* 0x050fe80000041828 */
[----:B------:R-:W-:Y:S02]  /*10730*/  FADD.FTZ R202, R202, R201 ;  /* 0x000000c9caca7221 */ /* 0x000fe40000010000 */
[----:B------:R-:W-:Y:S02]  /*10740*/  FADD.FTZ R204, R204, R203 ;  /* 0x000000cbcccc7221 */ /* 0x000fe40000010000 */
[C---:B------:R-:W-:Y:S01]  /*10750*/  HMMA.16816.F32.BF16 R44, R152.reuse, R174, R44 ;  /* 0x000000ae982c723c */ /* 0x040fe2000004182c */
[----:B------:R-:W4:Y:S03]  /*10760*/  LDSM.16.MT88.4 R172, [R225+0x14800] ;  /* 0x01480000e1ac783b */ /* 0x000f260000004200 */
[----:B------:R-:W-:Y:S02]  /*10770*/  FADD.FTZ R5, R205, R202 ;  /* 0x000000cacd057221 */ /* 0x000fe40000010000 */
[----:B------:R-:W-:Y:S02]  /*10780*/  FADD.FTZ R207, R207, R204 ;  /* 0x000000cccfcf7221 */ /* 0x000fe40000010000 */
[C---:B-1----:R-:W-:Y:S04]  /*10790*/  HMMA.16816.F32.BF16 R48, R152.reuse, R176, R48 ;  /* 0x000000b09830723c */ /* 0x042fe80000041830 */
[----:B------:R-:W-:Y:S02]  /*107a0*/  FADD.FTZ R5, R206, R5 ;  /* 0x00000005ce057221 */ /* 0x000fe40000010000 */
[----:B------:R-:W-:Y:S02]  /*107b0*/  FADD.FTZ R207, R246, R207 ;  /* 0x000000cff6cf7221 */ /* 0x000fe40000010000 */
[C---:B------:R-:W-:Y:S01]  /*107c0*/  HMMA.16816.F32.BF16 R52, R152.reuse, R178, R52 ;  /* 0x000000b29834723c */ /* 0x040fe20000041834 */
[----:B------:R-:W-:Y:S07]  /*107d0*/  LDSM.16.MT88.4 R176, [R225+0x13000] ;  /* 0x01300000e1b0783b */ /* 0x000fee0000004200 */
[C---:B-----5:R-:W-:Y:S08]  /*107e0*/  HMMA.16816.F32.BF16 R56, R152.reuse, R156, R56 ;  /* 0x0000009c9838723c */ /* 0x060ff00000041838 */
[C---:B------:R-:W-:Y:S01]  /*107f0*/  HMMA.16816.F32.BF16 R60, R152.reuse, R158, R60 ;  /* 0x0000009e983c723c */ /* 0x040fe2000004183c */
[----:B------:R-:W1:Y:S07]  /*10800*/  LDSM.16.MT88.4 R156, [R224+0x14800] ;  /* 0x01480000e09c783b */ /* 0x000e6e0000004200 */
[C---:B---3--:R-:W-:Y:S08]  /*10810*/  HMMA.16816.F32.BF16 R64, R152.reuse, R160, R64 ;  /* 0x000000a09840723c */ /* 0x048ff00000041840 */
[C---:B------:R-:W-:Y:S01]  /*10820*/  HMMA.16816.F32.BF16 R68, R152.reuse, R162, R68 ;  /* 0x000000a29844723c */ /* 0x040fe20000041844 */
[----:B------:R-:W3:Y:S07]  /*10830*/  LDSM.16.MT88.4 R160, [R228+0x16800] ;  /* 0x01680000e4a0783b */ /* 0x000eee0000004200 */
[C---:B------:R-:W-:Y:S08]  /*10840*/  HMMA.16816.F32.BF16 R72, R152.reuse, R180, R72 ;  /* 0x000000b49848723c */ /* 0x040ff00000041848 */
[C---:B------:R-:W-:Y:S01]  /*10850*/  HMMA.16816.F32.BF16 R76, R152.reuse, R182, R76 ;  /* 0x000000b6984c723c */ /* 0x040fe2000004184c */
[----:B------:R-:W-:Y:S07]  /*10860*/  LDSM.16.MT88.4 R180, [R224+0x13000] ;  /* 0x01300000e0b4783b */ /* 0x000fee0000004200 */
[C---:B------:R-:W-:Y:S08]  /*10870*/  HMMA.16816.F32.BF16 R80, R152.reuse, R184, R80 ;  /* 0x000000b89850723c */ /* 0x040ff00000041850 */
[C---:B------:R-:W-:Y:S01]  /*10880*/  HMMA.16816.F32.BF16 R84, R152.reuse, R186, R84 ;  /* 0x000000ba9854723c */ /* 0x040fe20000041854 */
[----:B------:R-:W-:Y:S07]  /*10890*/  LDSM.16.MT88.4 R184, [R228+0x15000] ;  /* 0x01500000e4b8783b */ /* 0x000fee0000004200 */
[C---:B------:R-:W-:Y:S07]  /*108a0*/  HMMA.16816.F32.BF16 R88, R152.reuse, R188, R88 ;  /* 0x000000bc9858723c */ /* 0x040fee0000041858 */
[--C-:B------:R-:W-:Y:S01]  /*108b0*/  FFMA.FTZ R188, R20, c[0x0][0x23c], -R200.reuse ;  /* 0x00008f0014bc7a23 */ /* 0x100fe200000108c8 */
[C---:B------:R-:W-:Y:S04]  /*108c0*/  HMMA.16816.F32.BF16 R92, R152.reuse, R190, R92 ;  /* 0x000000be985c723c */ /* 0x040fe8000004185c */
[--C-:B------:R-:W-:Y:S01]  /*108d0*/  FFMA.FTZ R189, R21, c[0x0][0x23c], -R200.reuse ;  /* 0x00008f0015bd7a23 */ /* 0x100fe200000108c8 */
[----:B------:R-:W-:Y:S02]  /*108e0*/  MUFU.EX2 R188, R188 ;  /* 0x000000bc00bc7308 */ /* 0x000fe40000000800 */
[--C-:B------:R-:W-:Y:S01]  /*108f0*/  FFMA.FTZ R190, R22, c[0x0][0x23c], -R199.reuse ;  /* 0x00008f0016be7a23 */ /* 0x100fe200000108c7 */
[C---:B------:R-:W-:Y:S04]  /*10900*/  HMMA.16816.F32.BF16 R96, R152.reuse, R192, R96 ;  /* 0x000000c09860723c */ /* 0x040fe80000041860 */
[--C-:B------:R-:W-:Y:S02]  /*10910*/  FFMA.FTZ R191, R23, c[0x0][0x23c], -R199.reuse ;  /* 0x00008f0017bf7a23 */ /* 0x100fe400000108c7 */
[----:B------:R-:W-:Y:S01]  /*10920*/  LDSM.16.MT88.4 R20, [R224+0x16800] ;  /* 0x01680000e014783b */ /* 0x000fe20000004200 */
[--C-:B------:R-:W-:Y:S01]  /*10930*/  FFMA.FTZ R192, R24, c[0x0][0x23c], -R200.reuse ;  /* 0x00008f0018c07a23 */ /* 0x100fe200000108c8 */
[C---:B------:R-:W-:Y:S01]  /*10940*/  HMMA.16816.F32.BF16 R100, R152.reuse, R194, R100 ;  /* 0x000000c29864723c */ /* 0x040fe20000041864 */
[----:B------:R-:W5:Y:S03]  /*10950*/  MUFU.EX2 R189, R189 ;  /* 0x000000bd00bd7308 */ /* 0x000f660000000800 */
[----:B------:R-:W-:Y:S03]  /*10960*/  FFMA.FTZ R193, R25, c[0x0][0x23c], -R200 ;  /* 0x00008f0019c17a23 */ /* 0x000fe600000108c8 */
[--C-:B------:R-:W-:Y:S01]  /*10970*/  FFMA.FTZ R194, R26, c[0x0][0x23c], -R199.reuse ;  /* 0x00008f001ac27a23 */ /* 0x100fe200000108c7 */
[C---:B--2---:R-:W-:Y:S03]  /*10980*/  HMMA.16816.F32.BF16 R104, R152.reuse, R168, R104 ;  /* 0x000000a89868723c */ /* 0x044fe60000041868 */
[----:B------:R-:W-:Y:S01]  /*10990*/  MUFU.EX2 R190, R190 ;  /* 0x000000be00be7308 */ /* 0x000fe20000000800 */
[----:B------:R-:W-:Y:S02]  /*109a0*/  FFMA.FTZ R195, R27, c[0x0][0x23c], -R199 ;  /* 0x00008f001bc37a23 */ /* 0x000fe400000108c7 */
[----:B------:R-:W-:Y:S02]  /*109b0*/  LDSM.16.MT88.4 R24, [R226+0x11000] ;  /* 0x01100000e218783b */ /* 0x000fe40000004200 */
[C---:B------:R-:W-:Y:S05]  /*109c0*/  HMMA.16816.F32.BF16 R108, R152.reuse, R170, R108 ;  /* 0x000000aa986c723c */ /* 0x040fea000004186c */
[----:B------:R-:W2:Y:S01]  /*109d0*/  MUFU.EX2 R191, R191 ;  /* 0x000000bf00bf7308 */ /* 0x000ea20000000800 */
[----:B------:R-:W2:Y:S02]  /*109e0*/  LDSM.16.MT88.4 R168, [R226+0x16800] ;  /* 0x01680000e2a8783b */ /* 0x000ea40000004200 */
[C---:B----4-:R-:W-:Y:S07]  /*109f0*/  HMMA.16816.F32.BF16 R112, R152.reuse, R172, R112 ;  /* 0x000000ac9870723c */ /* 0x050fee0000041870 */
[----:B------:R-:W-:Y:S01]  /*10a00*/  MUFU.EX2 R192, R192 ;  /* 0x000000c000c07308 */ /* 0x000fe20000000800 */
[C---:B------:R-:W-:Y:S01]  /*10a10*/  HMMA.16816.F32.BF16 R116, R152.reuse, R174, R116 ;  /* 0x000000ae9874723c */ /* 0x040fe20000041874 */
[----:B------:R-:W4:Y:S07]  /*10a20*/  LDSM.16.MT88.4 R172, [R225+0x16800] ;  /* 0x01680000e1ac783b */ /* 0x000f2e0000004200 */
[C---:B-1----:R-:W-:Y:S01]  /*10a30*/  HMMA.16816.F32.BF16 R120, R152.reuse, R156, R120 ;  /* 0x0000009c9878723c */ /* 0x042fe20000041878 */
[----:B------:R-:W1:Y:S07]  /*10a40*/  MUFU.EX2 R193, R193 ;  /* 0x000000c100c17308 */ /* 0x000e6e0000000800 */
[C---:B------:R-:W-:Y:S01]  /*10a50*/  HMMA.16816.F32.BF16 R124, R152.reuse, R158, R124 ;  /* 0x0000009e987c723c */ /* 0x040fe2000004187c */
[----:B------:R-:W1:Y:S02]  /*10a60*/  LDSM.16.MT88.4 R156, [R228+0x11000] ;  /* 0x01100000e49c783b */ /* 0x000e640000004200 */
[----:B------:R-:W-:Y:S05]  /*10a70*/  MUFU.EX2 R194, R194 ;  /* 0x000000c200c27308 */ /* 0x000fea0000000800 */
[C---:B---3--:R-:W-:Y:S05]  /*10a80*/  HMMA.16816.F32.BF16 R128, R152.reuse, R160, R128 ;  /* 0x000000a09880723c */ /* 0x048fea0000041880 */
[----:B------:R-:W3:Y:S03]  /*10a90*/  MUFU.EX2 R195, R195 ;  /* 0x000000c300c37308 */ /* 0x000ee60000000800 */
[C---:B------:R-:W-:Y:S01]  /*10aa0*/  HMMA.16816.F32.BF16 R132, R152.reuse, R162, R132 ;  /* 0x000000a29884723c */ /* 0x040fe20000041884 */
[----:B------:R-:W1:Y:S07]  /*10ab0*/  LDSM.16.MT88.4 R160, [R225+0x11000] ;  /* 0x01100000e1a0783b */ /* 0x000e6e0000004200 */
[C---:B--2---:R-:W-:Y:S08]  /*10ac0*/  HMMA.16816.F32.BF16 R136, R152.reuse, R168, R136 ;  /* 0x000000a89888723c */ /* 0x044ff00000041888 */
[C---:B------:R-:W-:Y:S01]  /*10ad0*/  HMMA.16816.F32.BF16 R12, R152.reuse, R170, R12 ;  /* 0x000000aa980c723c */ /* 0x040fe2000004180c */
[----:B------:R-:W2:Y:S07]  /*10ae0*/  LDSM.16.MT88.4 R168, [R224+0x11000] ;  /* 0x01100000e0a8783b */ /* 0x000eae0000004200 */
[C---:B----4-:R-:W-:Y:S08]  /*10af0*/  HMMA.16816.F32.BF16 R140, R152.reuse, R172, R140 ;  /* 0x000000ac988c723c */ /* 0x050ff0000004188c */
[C---:B------:R-:W-:Y:S01]  /*10b00*/  HMMA.16816.F32.BF16 R144, R152.reuse, R174, R144 ;  /* 0x000000ae9890723c */ /* 0x040fe20000041890 */
[----:B------:R-:W-:Y:S07]  /*10b10*/  LDSM.16.MT88.4 R172, [R226+0x13000] ;  /* 0x01300000e2ac783b */ /* 0x000fee0000004200 */
[C---:B------:R-:W-:Y:S07]  /*10b20*/  HMMA.16816.F32.BF16 R16, R152.reuse, R20, R16 ;  /* 0x000000149810723c */ /* 0x040fee0000041810 */
[----:B-----5:R-:W-:Y:S01]  /*10b30*/  F2FP.BF16.PACK_AB R20, R189, R188 ;  /* 0x000000bcbd14723e */ /* 0x020fe200000010ff */
[----:B------:R-:W-:Y:S01]  /*10b40*/  HMMA.16816.F32.BF16 R148, R152, R22, R148 ;  /* 0x000000169894723c */ /* 0x000fe20000041894 */
[----:B------:R-:W4:Y:S03]  /*10b50*/  LDSM.16.MT88.4 R152, [R228+0x13000] ;  /* 0x01300000e498783b */ /* 0x000f260000004200 */
[----:B------:R-:W-:Y:S01]  /*10b60*/  F2FP.BF16.PACK_AB R21, R191, R190 ;  /* 0x000000bebf15723e */ /* 0x000fe200000010ff */
[----:B------:R-:W-:Y:S02]  /*10b70*/  FADD.FTZ R188, R188, R5 ;  /* 0x00000005bcbc7221 */ /* 0x000fe40000010000 */
[----:B-1----:R-:W-:Y:S01]  /*10b80*/  F2FP.BF16.PACK_AB R22, R193, R192 ;  /* 0x000000c0c116723e */ /* 0x002fe200000010ff */
[----:B------:R-:W-:Y:S01]  /*10b90*/  FADD.FTZ R190, R190, R207 ;  /* 0x000000cfbebe7221 */ /* 0x000fe20000010000 */
[----:B---3--:R-:W-:Y:S03]  /*10ba0*/  F2FP.BF16.PACK_AB R23, R195, R194 ;  /* 0x000000c2c317723e */ /* 0x008fe600000010ff */
[----:B------:R-:W-:Y:S02]  /*10bb0*/  FADD.FTZ R189, R189, R188 ;  /* 0x000000bcbdbd7221 */ /* 0x000fe40000010000 */
[----:B------:R-:W-:Y:S02]  /*10bc0*/  FADD.FTZ R191, R191, R190 ;  /* 0x000000bebfbf7221 */ /* 0x000fe40000010000 */
[C---:B------:R-:W-:Y:S05]  /*10bd0*/  HMMA.16816.F32.BF16 R8, R20.reuse, R156, R8 ;  /* 0x0000009c1408723c */ /* 0x040fea0000041808 */
[----:B------:R-:W-:Y:S02]  /*10be0*/  FADD.FTZ R192, R192, R189 ;  /* 0x000000bdc0c07221 */ /* 0x000fe40000010000 */
[----:B------:R-:W-:Y:S01]  /*10bf0*/  FADD.FTZ R194, R194, R191 ;  /* 0x000000bfc2c27221 */ /* 0x000fe20000010000 */
[C---:B------:R-:W-:Y:S01]  /*10c00*/  HMMA.16816.F32.BF16 R36, R20.reuse, R158, R36 ;  /* 0x0000009e1424723c */ /* 0x040fe20000041824 */
[----:B------:R-:W1:Y:S03]  /*10c10*/  LDSM.16.MT88.4 R156, [R226+0x15000] ;  /* 0x01500000e29c783b */ /* 0x000e660000004200 */
[----:B------:R-:W-:Y:S02]  /*10c20*/  FADD.FTZ R193, R193, R192 ;  /* 0x000000c0c1c17221 */ /* 0x000fe40000010000 */
[----:B------:R-:W-:Y:S02]  /*10c30*/  FADD.FTZ R195, R195, R194 ;  /* 0x000000c2c3c37221 */ /* 0x000fe40000010000 */
[C---:B------:R-:W-:Y:S08]  /*10c40*/  HMMA.16816.F32.BF16 R40, R20.reuse, R24, R40 ;  /* 0x000000181428723c */ /* 0x040ff00000041828 */
[C---:B------:R-:W-:Y:S01]  /*10c50*/  HMMA.16816.F32.BF16 R44, R20.reuse, R26, R44 ;  /* 0x0000001a142c723c */ /* 0x040fe2000004182c */
[----:B------:R-:W3:Y:S07]  /*10c60*/  LDSM.16.MT88.4 R24, [R225+0x15000] ;  /* 0x01500000e118783b */ /* 0x000eee0000004200 */
[C---:B------:R-:W-:Y:S08]  /*10c70*/  HMMA.16816.F32.BF16 R48, R20.reuse, R160, R48 ;  /* 0x000000a01430723c */ /* 0x040ff00000041830 */
[C---:B------:R-:W-:Y:S01]  /*10c80*/  HMMA.16816.F32.BF16 R52, R20.reuse, R162, R52 ;  /* 0x000000a21434723c */ /* 0x040fe20000041834 */
[----:B------:R-:W-:Y:S07]  /*10c90*/  LDSM.16.MT88.4 R160, [R228+0x17000] ;  /* 0x01700000e4a0783b */ /* 0x000fee0000004200 */
[C---:B--2---:R-:W-:Y:S08]  /*10ca0*/  HMMA.16816.F32.BF16 R56, R20.reuse, R168, R56 ;  /* 0x000000a81438723c */ /* 0x044ff00000041838 */
[C---:B------:R-:W-:Y:S01]  /*10cb0*/  HMMA.16816.F32.BF16 R60, R20.reuse, R170, R60 ;  /* 0x000000aa143c723c */ /* 0x040fe2000004183c */
[----:B------:R-:W-:Y:S07]  /*10cc0*/  LDSM.16.MT88.4 R168, [R224+0x13800] ;  /* 0x01380000e0a8783b */ /* 0x000fee0000004200 */
[C---:B----4-:R-:W-:Y:S08]  /*10cd0*/  HMMA.16816.F32.BF16 R64, R20.reuse, R152, R64 ;  /* 0x000000981440723c */ /* 0x050ff00000041840 */
[C---:B------:R-:W-:Y:S01]  /*10ce0*/  HMMA.16816.F32.BF16 R68, R20.reuse, R154, R68 ;  /* 0x0000009a1444723c */ /* 0x040fe20000041844 */
[----:B------:R-:W2:Y:S07]  /*10cf0*/  LDSM.16.MT88.4 R152, [R224+0x15000] ;  /* 0x01500000e098783b */ /* 0x000eae0000004200 */
        /* <DEDUP_REMOVED lines=17> */
[----:B------:R-:W4:Y:S03]  /*10e10*/  MUFU.EX2 R181, R181 ;  /* 0x000000b500b57308 */ /* 0x000f260000000800 */
[----:B------:R-:W-:Y:S03]  /*10e20*/  FFMA.FTZ R200, R33, c[0x0][0x23c], -R200 ;  /* 0x00008f0021c87a23 */ /* 0x000fe600000108c8 */
[--C-:B------:R-:W-:Y:S01]  /*10e30*/  FFMA.FTZ R186, R34, c[0x0][0x23c], -R199.reuse ;  /* 0x00008f0022ba7a23 */ /* 0x100fe200000108c7 */
[C---:B-1----:R-:W-:Y:S03]  /*10e40*/  HMMA.16816.F32.BF16 R104, R20.reuse, R156, R104 ;  /* 0x0000009c1468723c */ /* 0x042fe60000041868 */
[----:B------:R-:W-:Y:S01]  /*10e50*/  MUFU.EX2 R182, R182 ;  /* 0x000000b600b67308 */ /* 0x000fe20000000800 */
[----:B------:R-:W-:Y:S02]  /*10e60*/  FFMA.FTZ R199, R35, c[0x0][0x23c], -R199 ;  /* 0x00008f0023c77a23 */ /* 0x000fe400000108c7 */
[----:B------:R-:W-:Y:S02]  /*10e70*/  LDSM.16.MT88.4 R32, [R226+0x11800] ;  /* 0x01180000e220783b */ /* 0x000fe40000004200 */
[C---:B------:R-:W-:Y:S05]  /*10e80*/  HMMA.16816.F32.BF16 R108, R20.reuse, R158, R108 ;  /* 0x0000009e146c723c */ /* 0x040fea000004186c */
[----:B------:R-:W1:Y:S01]  /*10e90*/  MUFU.EX2 R183, R183 ;  /* 0x000000b700b77308 */ /* 0x000e620000000800 */
[----:B------:R-:W5:Y:S02]  /*10ea0*/  LDSM.16.MT88.4 R156, [R226+0x17000] ;  /* 0x01700000e29c783b */ /* 0x000f640000004200 */
[C---:B---3--:R-:W-:Y:S07]  /*10eb0*/  HMMA.16816.F32.BF16 R112, R20.reuse, R24, R112 ;  /* 0x000000181470723c */ /* 0x048fee0000041870 */
[----:B------:R-:W-:Y:S01]  /*10ec0*/  MUFU.EX2 R184, R184 ;  /* 0x000000b800b87308 */ /* 0x000fe20000000800 */
[C---:B------:R-:W-:Y:S01]  /*10ed0*/  HMMA.16816.F32.BF16 R116, R20.reuse, R26, R116 ;  /* 0x0000001a1474723c */ /* 0x040fe20000041874 */
[----:B------:R-:W3:Y:S07]  /*10ee0*/  LDSM.16.MT88.4 R24, [R225+0x17000] ;  /* 0x01700000e118783b */ /* 0x000eee0000004200 */
[C---:B--2---:R-:W-:Y:S01]  /*10ef0*/  HMMA.16816.F32.BF16 R120, R20.reuse, R152, R120 ;  /* 0x000000981478723c */ /* 0x044fe20000041878 */
[----:B------:R-:W2:Y:S07]  /*10f00*/  MUFU.EX2 R185, R200 ;  /* 0x000000c800b97308 */ /* 0x000eae0000000800 */
[C---:B------:R-:W-:Y:S01]  /*10f10*/  HMMA.16816.F32.BF16 R124, R20.reuse, R154, R124 ;  /* 0x0000009a147c723c */ /* 0x040fe2000004187c */
[----:B------:R-:W1:Y:S02]  /*10f20*/  LDSM.16.MT88.4 R152, [R228+0x11800] ;  /* 0x01180000e498783b */ /* 0x000e640000004200 */
[----:B------:R-:W-:Y:S05]  /*10f30*/  MUFU.EX2 R186, R186 ;  /* 0x000000ba00ba7308 */ /* 0x000fea0000000800 */
[C---:B------:R-:W-:Y:S05]  /*10f40*/  HMMA.16816.F32.BF16 R128, R20.reuse, R160, R128 ;  /* 0x000000a01480723c */ /* 0x040fea0000041880 */
[----:B------:R-:W1:Y:S03]  /*10f50*/  MUFU.EX2 R199, R199 ;  /* 0x000000c700c77308 */ /* 0x000e660000000800 */
[C---:B------:R-:W-:Y:S08]  /*10f60*/  HMMA.16816.F32.BF16 R132, R20.reuse, R162, R132 ;  /* 0x000000a21484723c */ /* 0x040ff00000041884 */
[C---:B-----5:R-:W-:Y:S08]  /*10f70*/  HMMA.16816.F32.BF16 R136, R20.reuse, R156, R136 ;  /* 0x0000009c1488723c */ /* 0x060ff00000041888 */
[C---:B------:R-:W-:Y:S01]  /*10f80*/  HMMA.16816.F32.BF16 R12, R20.reuse, R158, R12 ;  /* 0x0000009e140c723c */ /* 0x040fe2000004180c */
[----:B------:R-:W5:Y:S07]  /*10f90*/  LDSM.16.MT88.4 R156, [R225+0x11800] ;  /* 0x01180000e19c783b */ /* 0x000f6e0000004200 */
[C---:B---3--:R-:W-:Y:S08]  /*10fa0*/  HMMA.16816.F32.BF16 R140, R20.reuse, R24, R140 ;  /* 0x00000018148c723c */ /* 0x048ff0000004188c */
[C---:B------:R-:W-:Y:S01]  /*10fb0*/  HMMA.16816.F32.BF16 R144, R20.reuse, R26, R144 ;  /* 0x0000001a1490723c */ /* 0x040fe20000041890 */
[----:B------:R-:W3:Y:S07]  /*10fc0*/  LDSM.16.MT88.4 R24, [R224+0x11800] ;  /* 0x01180000e018783b */ /* 0x000eee0000004200 */
[C---:B------:R-:W-:Y:S08]  /*10fd0*/  HMMA.16816.F32.BF16 R16, R20.reuse, R28, R16 ;  /* 0x0000001c1410723c */ /* 0x040ff00000041810 */
[----:B------:R-:W-:Y:S01]  /*10fe0*/  HMMA.16816.F32.BF16 R148, R20, R30, R148 ;  /* 0x0000001e1494723c */ /* 0x000fe20000041894 */
[----:B------:R-:W-:Y:S06]  /*10ff0*/  LDSM.16.MT88.4 R28, [R226+0x13800] ;  /* 0x01380000e21c783b */ /* 0x000fec0000004200 */
[----:B----4-:R-:W-:Y:S01]  /*11000*/  F2FP.BF16.PACK_AB R20, R181, R180 ;  /* 0x000000b4b514723e */ /* 0x010fe200000010ff */
[----:B------:R-:W-:Y:S01]  /*11010*/  FADD.FTZ R180, R180, R193 ;  /* 0x000000c1b4b47221 */ /* 0x000fe20000010000 */
[----:B-1----:R-:W-:Y:S03]  /*11020*/  F2FP.BF16.PACK_AB R21, R183, R182 ;  /* 0x000000b6b715723e */ /* 0x002fe600000010ff */
[----:B--2---:R-:W-:Y:S01]  /*11030*/  F2FP.BF16.PACK_AB R22, R185, R184 ;  /* 0x000000b8b916723e */ /* 0x004fe200000010ff */
[----:B------:R-:W-:Y:S01]  /*11040*/  FADD.FTZ R182, R182, R195 ;  /* 0x000000c3b6b67221 */ /* 0x000fe20000010000 */
[----:B------:R-:W-:Y:S01]  /*11050*/  F2FP.BF16.PACK_AB R23, R199, R186 ;  /* 0x000000bac717723e */ /* 0x000fe200000010ff */
[----:B------:R-:W-:Y:S02]  /*11060*/  FADD.FTZ R181, R181, R180 ;  /* 0x000000b4b5b57221 */ /* 0x000fe40000010000 */
[----:B------:R-:W-:Y:S02]  /*11070*/  FADD.FTZ R183, R183, R182 ;  /* 0x000000b6b7b77221 */ /* 0x000fe40000010000 */
[----:B------:R-:W-:Y:S02]  /*11080*/  FADD.FTZ R184, R184, R181 ;  /* 0x000000b5b8b87221 */ /* 0x000fe40000010000 */
[C---:B------:R-:W-:Y:S01]  /*11090*/  HMMA.16816.F32.BF16 R160, R20.reuse, R152, R8 ;  /* 0x0000009814a0723c */ /* 0x040fe20000041808 */
[----:B------:R-:W1:Y:S02]  /*110a0*/  LDSM.16.MT88.4 R8, [R228+0x13800] ;  /* 0x01380000e408783b */ /* 0x000e640000004200 */
[----:B------:R-:W-:Y:S02]  /*110b0*/  FADD.FTZ R186, R186, R183 ;  /* 0x000000b7baba7221 */ /* 0x000fe40000010000 */
[----:B------:R-:W-:Y:S02]  /*110c0*/  FADD.FTZ R247, R185, R184 ;  /* 0x000000b8b9f77221 */ /* 0x000fe40000010000 */
[----:B------:R-:W-:Y:S01]  /*110d0*/  FADD.FTZ R245, R199, R186 ;  /* 0x000000bac7f57221 */ /* 0x000fe20000010000 */
[C---:B------:R-:W-:Y:S01]  /*110e0*/  HMMA.16816.F32.BF16 R36, R20.reuse, R154, R36 ;  /* 0x0000009a1424723c */ /* 0x040fe20000041824 */
[----:B------:R-:W2:Y:S07]  /*110f0*/  LDSM.16.MT88.4 R152, [R225+0x13800] ;  /* 0x01380000e198783b */ /* 0x000eae0000004200 */
[C---:B------:R-:W-:Y:S08]  /*11100*/  HMMA.16816.F32.BF16 R40, R20.reuse, R32, R40 ;  /* 0x000000201428723c */ /* 0x040ff00000041828 */
[C---:B------:R-:W-:Y:S01]  /*11110*/  HMMA.16816.F32.BF16 R44, R20.reuse, R34, R44 ;  /* 0x00000022142c723c */ /* 0x040fe2000004182c */
[----:B------:R-:W4:Y:S07]  /*11120*/  LDSM.16.MT88.4 R32, [R228+0x15800] ;  /* 0x01580000e420783b */ /* 0x000f2e0000004200 */
[C---:B-----5:R-:W-:Y:S08]  /*11130*/  HMMA.16816.F32.BF16 R48, R20.reuse, R156, R48 ;  /* 0x0000009c1430723c */ /* 0x060ff00000041830 */
[C---:B------:R-:W-:Y:S01]  /*11140*/  HMMA.16816.F32.BF16 R52, R20.reuse, R158, R52 ;  /* 0x0000009e1434723c */ /* 0x040fe20000041834 */
[----:B------:R-:W5:Y:S07]  /*11150*/  LDSM.16.MT88.4 R156, [R224+0x15800] ;  /* 0x01580000e09c783b */ /* 0x000f6e0000004200 */
        /* <DEDUP_REMOVED lines=8> */
[----:B------:R-:W1:Y:S07]  /*111e0*/  LDSM.16.MT88.4 R28, [R225+0x17800] ;  /* 0x01780000e11c783b */ /* 0x000e6e0000004200 */
[C---:B--2---:R-:W-:Y:S08]  /*111f0*/  HMMA.16816.F32.BF16 R80, R20.reuse, R152, R80 ;  /* 0x000000981450723c */ /* 0x044ff00000041850 */
[C---:B------:R-:W-:Y:S08]  /*11200*/  HMMA.16816.F32.BF16 R84, R20.reuse, R154, R84 ;  /* 0x0000009a1454723c */ /* 0x040ff00000041854 */
[C---:B------:R-:W-:Y:S08]  /*11210*/  HMMA.16816.F32.BF16 R88, R20.reuse, R168, R88 ;  /* 0x000000a81458723c */ /* 0x040ff00000041858 */
[C---:B------:R-:W-:Y:S08]  /*11220*/  HMMA.16816.F32.BF16 R92, R20.reuse, R170, R92 ;  /* 0x000000aa145c723c */ /* 0x040ff0000004185c */
[C---:B----4-:R-:W-:Y:S08]  /*11230*/  HMMA.16816.F32.BF16 R96, R20.reuse, R32, R96 ;  /* 0x000000201460723c */ /* 0x050ff00000041860 */
[C---:B------:R-:W-:Y:S08]  /*11240*/  HMMA.16816.F32.BF16 R100, R20.reuse, R34, R100 ;  /* 0x000000221464723c */ /* 0x040ff00000041864 */
[C---:B------:R-:W-:Y:S08]  /*11250*/  HMMA.16816.F32.BF16 R104, R20.reuse, R172, R104 ;  /* 0x000000ac1468723c */ /* 0x040ff00000041868 */
[C---:B------:R-:W-:Y:S08]  /*11260*/  HMMA.16816.F32.BF16 R108, R20.reuse, R174, R108 ;  /* 0x000000ae146c723c */ /* 0x040ff0000004186c */
[C---:B------:R-:W-:Y:S08]  /*11270*/  HMMA.16816.F32.BF16 R112, R20.reuse, R176, R112 ;  /* 0x000000b01470723c */ /* 0x040ff00000041870 */
[C---:B------:R-:W-:Y:S08]  /*11280*/  HMMA.16816.F32.BF16 R116, R20.reuse, R178, R116 ;  /* 0x000000b21474723c */ /* 0x040ff00000041874 */
[C---:B-----5:R-:W-:Y:S08]  /*11290*/  HMMA.16816.F32.BF16 R120, R20.reuse, R156, R120 ;  /* 0x0000009c1478723c */ /* 0x060ff00000041878 */
[C---:B------:R-:W-:Y:S08]  /*112a0*/  HMMA.16816.F32.BF16 R124, R20.reuse, R158, R124 ;  /* 0x0000009e147c723c */ /* 0x040ff0000004187c */
[C---:B---3--:R-:W-:Y:S08]  /*112b0*/  HMMA.16816.F32.BF16 R128, R20.reuse, R24, R128 ;  /* 0x000000181480723c */ /* 0x048ff00000041880 */
[C---:B------:R-:W-:Y:S01]  /*112c0*/  HMMA.16816.F32.BF16 R132, R20.reuse, R26, R132 ;  /* 0x0000001a1484723c */ /* 0x040fe20000041884 */
[----:B------:R-:W2:Y:S07]  /*112d0*/  LDSM.16.MT88.4 R24, [R224+0x17800] ;  /* 0x01780000e018783b */ /* 0x000eae0000004200 */
[C---:B-1----:R-:W-:Y:S08]  /*112e0*/  HMMA.16816.F32.BF16 R136, R20.reuse, R8, R136 ;  /* 0x000000081488723c */ /* 0x042ff00000041888 */
[C---:B------:R-:W-:Y:S08]  /*112f0*/  HMMA.16816.F32.BF16 R156, R20.reuse, R10, R12 ;  /* 0x0000000a149c723c */ /* 0x040ff0000004180c */
[C---:B------:R-:W-:Y:S08]  /*11300*/  HMMA.16816.F32.BF16 R140, R20.reuse, R28, R140 ;  /* 0x0000001c148c723c */ /* 0x040ff0000004188c */
[C---:B------:R-:W-:Y:S08]  /*11310*/  HMMA.16816.F32.BF16 R144, R20.reuse, R30, R144 ;  /* 0x0000001e1490723c */ /* 0x040ff00000041890 */
[C---:B--2---:R-:W-:Y:S08]  /*11320*/  HMMA.16816.F32.BF16 R152, R20.reuse, R24, R16 ;  /* 0x000000181498723c */ /* 0x044ff00000041810 */
[----:B------:R-:W-:Y:S01]  /*11330*/  HMMA.16816.F32.BF16 R148, R20, R26, R148 ;  /* 0x0000001a1494723c */ /* 0x000fe20000041894 */
[----:B------:R-:W-:-:S07]  /*11340*/  @P0 BRA `(.L_x_733) ;  /* 0xffffbb8000000947 */ /* 0x000fce000383ffff */
.L_x_729:
[----:B------:R-:W1:Y:S01]  /*11350*/  SHFL.BFLY PT, R2, R247, 0x2, 0x1f ;  /* 0x0c401f00f7027f89 */ /* 0x000e6200000e0000 */
[----:B------:R-:W-:Y:S01]  /*11360*/  MOV R4, 0x3f800000 ;  /* 0x3f80000000047802 */ /* 0x000fe20000000f00 */
[----:B------:R-:W2:Y:S01]  /*11370*/  S2UR UR6, SR_CTAID.Y ;  /* 0x00000000000679c3 */ /* 0x000ea20000002600 */
[----:B------:R-:W-:Y:S01]  /*11380*/  MOV R5, 0x3f800000 ;  /* 0x3f80000000057802 */ /* 0x000fe20000000f00 */
[----:B------:R-:W3:Y:S01]  /*11390*/  SHFL.BFLY PT, R0, R245, 0x2, 0x1f ;  /* 0x0c401f00f5007f89 */ /* 0x000ee200000e0000 */
[----:B------:R-:W-:Y:S01]  /*113a0*/  UISETP.NE.AND UP1, UPT, UR27, -0x1, UPT ;  /* 0xffffffff1b00788c */ /* 0x000fe2000bf25270 */
[----:B------:R-:W-:Y:S01]  /*113b0*/  BSSY B0, `(.L_x_734) ;  /* 0x0000179000007945 */ /* 0x000fe20003800000 */
[----:B------:R-:W-:-:S03]  /*113c0*/  ULDC.64 UR4, c[0x0][0x1e8] ;  /* 0x00007a0000047ab9 */ /* 0x000fc60000000a00 */
[----:B------:R-:W4:Y:S06]  /*113d0*/  S2UR UR7, SR_CTAID.Z ;  /* 0x00000000000779c3 */ /* 0x000f2c0000002700 */
[----:B------:R-:W-:-:S04]  /*113e0*/  @UP1 UIMAD.WIDE.U32 UR10, UR27, UR4, URZ ;  /* 0x000000041b0a12a5 */ /* 0x000fc8000f8e003f */
[----:B------:R-:W-:-:S03]  /*113f0*/  @UP1 UIMAD UR8, UR27, UR5, UR11 ;  /* 0x000000051b0812a4 */ /* 0x000fc6000f8e020b */
[----:B------:R-:W-:Y:S01]  /*11400*/  ULDC.U8 UR11, c[0x0][0x328] ;  /* 0x0000ca00000b7ab9 */ /* 0x000fe20000000000 */
[----:B-1----:R-:W-:Y:S01]  /*11410*/  FADD.FTZ R9, R2, R247 ;  /* 0x000000f702097221 */ /* 0x002fe20000010000 */
[----:B------:R-:W-:Y:S02]  /*11420*/  UISETP.NE.AND UP2, UPT, UR11, URZ, UPT ;  /* 0x0000003f0b00728c */ /* 0x000fe4000bf45270 */
[----:B--2---:R-:W-:Y:S01]  /*11430*/  @!UP1 USHF.R.S32.HI UR9, URZ, 0x1f, UR6 ;  /* 0x0000001f3f099899 */ /* 0x004fe20008011406 */
[----:B---3--:R-:W-:Y:S01]  /*11440*/  FADD.FTZ R7, R0, R245 ;  /* 0x000000f500077221 */ /* 0x008fe20000010000 */
[----:B------:R-:W1:Y:S01]  /*11450*/  SHFL.BFLY PT, R2, R9, 0x1, 0x1f ;  /* 0x0c201f0009027f89 */ /* 0x000e6200000e0000 */
[----:B------:R-:W-:Y:S02]  /*11460*/  ULDC.64 UR4, c[0x0][0x1e0] ;  /* 0x0000780000047ab9 */ /* 0x000fe40000000a00 */
[----:B------:R-:W-:Y:S01]  /*11470*/  UISETP.NE.OR UP0, UPT, UR27, -0x1, !UP2 ;  /* 0xffffffff1b00788c */ /* 0x000fe2000d705670 */
[----:B------:R-:W2:Y:S01]  /*11480*/  SHFL.BFLY PT, R0, R7, 0x1, 0x1f ;  /* 0x0c201f0007007f89 */ /* 0x000ea200000e0000 */
[----:B------:R-:W-:-:S02]  /*11490*/  @!UP1 UIMAD UR9, UR9, UR4, URZ ;  /* 0x00000004090992a4 */ /* 0x000fc4000f8e023f */
[----:B----4-:R-:W-:Y:S02]  /*114a0*/  @UP2 UMOV UR11, UR7 ;  /* 0x00000007000b2c82 */ /* 0x010fe40008000000 */
[----:B------:R-:W-:Y:S02]  /*114b0*/  @!UP1 UIMAD UR12, UR6, UR5, UR9 ;  /* 0x00000005060c92a4 */ /* 0x000fe4000f8e0209 */
[----:B------:R-:W-:Y:S02]  /*114c0*/  @!UP1 UIMAD.WIDE.U32 UR14, UR6, UR4, URZ ;  /* 0x00000004060e92a5 */ /* 0x000fe4000f8e003f */
[----:B------:R-:W-:Y:S02]  /*114d0*/  ULDC UR9, c[0x0][0x214] ;  /* 0x0000850000097ab9 */ /* 0x000fe40000000800 */
[----:B------:R-:W-:Y:S02]  /*114e0*/  @!UP0 UIMAD UR27, UR6, UR9, URZ ;  /* 0x00000009061b82a4 */ /* 0x000fe4000f8e023f */
[----:B------:R-:W-:-:S02]  /*114f0*/  ULDC UR5, c[0x0][0x234] ;  /* 0x00008d0000057ab9 */ /* 0x000fc40000000800 */
[----:B------:R-:W-:Y:S02]  /*11500*/  @UP2 UIMAD UR5, UR11, UR5, UR27 ;  /* 0x000000050b0522a4 */ /* 0x000fe4000f8e021b */
[----:B------:R-:W-:Y:S02]  /*11510*/  ULDC UR4, c[0x0][0x1c0] ;  /* 0x0000700000047ab9 */ /* 0x000fe40000000800 */
[----:B------:R-:W-:Y:S01]  /*11520*/  @!UP2 UMOV UR11, UR7 ;  /* 0x00000007000bac82 */ /* 0x000fe20008000000 */
[----:B-1----:R-:W-:Y:S01]  /*11530*/  FADD.FTZ R2, R9, R2 ;  /* 0x0000000209027221 */ /* 0x002fe20000010000 */
[----:B------:R-:W-:Y:S02]  /*11540*/  @!UP2 UIMAD UR4, UR6, UR4, UR11 ;  /* 0x000000040604a2a4 */ /* 0x000fe4000f8e020b */
[----:B------:R-:W-:Y:S01]  /*11550*/  @!UP1 UIADD3 UR8, UR15, UR12, URZ ;  /* 0x0000000c0f089290 */ /* 0x000fe2000fffe03f */
[----:B--2---:R-:W-:Y:S01]  /*11560*/  FADD.FTZ R0, R7, R0 ;  /* 0x0000000007007221 */ /* 0x004fe20000010000 */
[----:B------:R-:W-:Y:S01]  /*11570*/  FSETP.NE.FTZ.AND P4, PT, R2, RZ, PT ;  /* 0x000000ff0200720b */ /* 0x000fe20003f95000 */
[----:B------:R-:W-:-:S02]  /*11580*/  @!UP2 UIMAD UR5, UR4, UR9, URZ ;  /* 0x000000090405a2a4 */ /* 0x000fc4000f8e023f */
[----:B------:R-:W-:Y:S01]  /*11590*/  @!UP1 UMOV UR10, UR14 ;  /* 0x0000000e000a9c82 */ /* 0x000fe20008000000 */
[----:B------:R-:W-:-:S09]  /*115a0*/  FSETP.NE.FTZ.AND P3, PT, R0, RZ, PT ;  /* 0x000000ff0000720b */ /* 0x000fd20003f75000 */
[----:B------:R-:W1:Y:S08]  /*115b0*/  @P4 MUFU.RCP R4, R2 ;  /* 0x0000000200044308 */ /* 0x000e700000001000 */
[----:B------:R-:W2:Y:S01]  /*115c0*/  @P3 MUFU.RCP R5, R0 ;  /* 0x0000000000053308 */ /* 0x000ea20000001000 */
[----:B-1----:R-:W-:-:S07]  /*115d0*/  FMUL.FTZ R160, R4, R160 ;  /* 0x000000a004a07220 */ /* 0x002fce0000410000 */
[----:B------:R-:W1:Y:S01]  /*115e0*/  @P4 MUFU.LG2 R2, R2 ;  /* 0x0000000200024308 */ /* 0x000e620000000c00 */
[C---:B------:R-:W-:Y:S02]  /*115f0*/  FMUL.FTZ R161, R4.reuse, R161 ;  /* 0x000000a104a17220 */ /* 0x040fe40000410000 */
[C---:B------:R-:W-:Y:S02]  /*11600*/  FMUL.FTZ R36, R4.reuse, R36 ;  /* 0x0000002404247220 */ /* 0x040fe40000410000 */
[C---:B------:R-:W-:Y:S01]  /*11610*/  FMUL.FTZ R37, R4.reuse, R37 ;  /* 0x0000002504257220 */ /* 0x040fe20000410000 */
[----:B------:R-:W-:Y:S01]  /*11620*/  F2FP.BF16.PACK_AB R160, R161, R160 ;  /* 0x000000a0a1a0723e */ /* 0x000fe200000010ff */
[C---:B------:R-:W-:Y:S01]  /*11630*/  FMUL.FTZ R40, R4.reuse, R40 ;  /* 0x0000002804287220 */ /* 0x040fe20000410000 */
[----:B------:R-:W3:Y:S01]  /*11640*/  @P3 MUFU.LG2 R0, R0 ;  /* 0x0000000000003308 */ /* 0x000ee20000000c00 */
[C---:B------:R-:W-:Y:S01]  /*11650*/  FMUL.FTZ R41, R4.reuse, R41 ;  /* 0x0000002904297220 */ /* 0x040fe20000410000 */
[----:B------:R-:W-:Y:S01]  /*11660*/  F2FP.BF16.PACK_AB R36, R37, R36 ;  /* 0x000000242524723e */ /* 0x000fe200000010ff */
[----:B------:R-:W-:-:S02]  /*11670*/  FMUL.FTZ R44, R4, R44 ;  /* 0x0000002c042c7220 */ /* 0x000fc40000410000 */
[C---:B------:R-:W-:Y:S01]  /*11680*/  FMUL.FTZ R45, R4.reuse, R45 ;  /* 0x0000002d042d7220 */ /* 0x040fe20000410000 */
[----:B------:R-:W-:Y:S01]  /*11690*/  F2FP.BF16.PACK_AB R40, R41, R40 ;  /* 0x000000282928723e */ /* 0x000fe200000010ff */
[C---:B------:R-:W-:Y:S02]  /*116a0*/  FMUL.FTZ R48, R4.reuse, R48 ;  /* 0x0000003004307220 */ /* 0x040fe40000410000 */
[C---:B------:R-:W-:Y:S01]  /*116b0*/  FMUL.FTZ R49, R4.reuse, R49 ;  /* 0x0000003104317220 */ /* 0x040fe20000410000 */
[----:B------:R-:W-:Y:S01]  /*116c0*/  F2FP.BF16.PACK_AB R44, R45, R44 ;  /* 0x0000002c2d2c723e */ /* 0x000fe200000010ff */
[C---:B------:R-:W-:Y:S02]  /*116d0*/  FMUL.FTZ R52, R4.reuse, R52 ;  /* 0x0000003404347220 */ /* 0x040fe40000410000 */
        /* <DEDUP_REMOVED lines=78> */
[----:B------:R-:W-:Y:S01]  /*11bc0*/  FMUL.FTZ R149, R4, R149 ;  /* 0x0000009504957220 */ /* 0x000fe20000410000 */
[----:B------:R-:W-:Y:S01]  /*11bd0*/  F2FP.BF16.PACK_AB R152, R153, R152 ;  /* 0x000000989998723e */ /* 0x000fe200000010ff */
[----:B------:R-:W4:Y:S01]  /*11be0*/  S2R R4, SR_TID.X ;  /* 0x0000000000047919 */ /* 0x000f220000002100 */
[C---:B--2---:R-:W-:Y:S02]  /*11bf0*/  FMUL.FTZ R163, R5.reuse, R163 ;  /* 0x000000a305a37220 */ /* 0x044fe40000410000 */
[----:B------:R-:W-:Y:S01]  /*11c00*/  FMUL.FTZ R162, R5, R162 ;  /* 0x000000a205a27220 */ /* 0x000fe20000410000 */
[----:B------:R-:W-:Y:S01]  /*11c10*/  F2FP.BF16.PACK_AB R148, R149, R148 ;  /* 0x000000949594723e */ /* 0x000fe200000010ff */
[----:B------:R-:W-:-:S02]  /*11c20*/  FMUL.FTZ R39, R5, R39 ;  /* 0x0000002705277220 */ /* 0x000fc40000410000 */
[----:B------:R-:W-:Y:S01]  /*11c30*/  FMUL.FTZ R38, R5, R38 ;  /* 0x0000002605267220 */ /* 0x000fe20000410000 */
[----:B------:R-:W-:Y:S01]  /*11c40*/  F2FP.BF16.PACK_AB R162, R163, R162 ;  /* 0x000000a2a3a2723e */ /* 0x000fe200000010ff */
[C---:B------:R-:W-:Y:S02]  /*11c50*/  FMUL.FTZ R43, R5.reuse, R43 ;  /* 0x0000002b052b7220 */ /* 0x040fe40000410000 */
[----:B------:R-:W-:Y:S01]  /*11c60*/  FMUL.FTZ R42, R5, R42 ;  /* 0x0000002a052a7220 */ /* 0x000fe20000410000 */
[----:B------:R-:W-:Y:S01]  /*11c70*/  F2FP.BF16.PACK_AB R38, R39, R38 ;  /* 0x000000262726723e */ /* 0x000fe200000010ff */
[C---:B------:R-:W-:Y:S02]  /*11c80*/  FMUL.FTZ R47, R5.reuse, R47 ;  /* 0x0000002f052f7220 */ /* 0x040fe40000410000 */
[----:B------:R-:W-:Y:S01]  /*11c90*/  FMUL.FTZ R46, R5, R46 ;  /* 0x0000002e052e7220 */ /* 0x000fe20000410000 */
[----:B------:R-:W-:Y:S01]  /*11ca0*/  F2FP.BF16.PACK_AB R42, R43, R42 ;  /* 0x0000002a2b2a723e */ /* 0x000fe200000010ff */
[----:B------:R-:W-:-:S02]  /*11cb0*/  FMUL.FTZ R51, R5, R51 ;  /* 0x0000003305337220 */ /* 0x000fc40000410000 */
[----:B------:R-:W-:Y:S01]  /*11cc0*/  FMUL.FTZ R50, R5, R50 ;  /* 0x0000003205327220 */ /* 0x000fe20000410000 */
[----:B------:R-:W-:Y:S01]  /*11cd0*/  F2FP.BF16.PACK_AB R46, R47, R46 ;  /* 0x0000002e2f2e723e */ /* 0x000fe200000010ff */
[C---:B------:R-:W-:Y:S02]  /*11ce0*/  FMUL.FTZ R55, R5.reuse, R55 ;  /* 0x0000003705377220 */ /* 0x040fe40000410000 */
[C---:B------:R-:W-:Y:S01]  /*11cf0*/  FMUL.FTZ R54, R5.reuse, R54 ;  /* 0x0000003605367220 */ /* 0x040fe20000410000 */
[----:B----4-:R-:W-:Y:S01]  /*11d00*/  SHF.R.S32.HI R7, RZ, 0x1f, R4 ;  /* 0x0000001fff077819 */ /* 0x010fe20000011404 */
[----:B------:R-:W-:Y:S01]  /*11d10*/  FMUL.FTZ R59, R5, R59 ;  /* 0x0000003b053b7220 */ /* 0x000fe20000410000 */
[----:B------:R-:W-:Y:S01]  /*11d20*/  F2FP.BF16.PACK_AB R50, R51, R50 ;  /* 0x000000323332723e */ /* 0x000fe200000010ff */
[----:B------:R-:W-:Y:S01]  /*11d30*/  FMUL.FTZ R58, R5, R58 ;  /* 0x0000003a053a7220 */ /* 0x000fe20000410000 */
[----:B------:R-:W-:Y:S01]  /*11d40*/  LEA.HI R6, R7, R4, RZ, 0x2 ;  /* 0x0000000407067211 */ /* 0x000fe200078f10ff */
[----:B------:R-:W-:Y:S01]  /*11d50*/  FMUL.FTZ R63, R5, R63 ;  /* 0x0000003f053f7220 */ /* 0x000fe20000410000 */
[----:B------:R-:W-:Y:S01]  /*11d60*/  F2FP.BF16.PACK_AB R54, R55, R54 ;  /* 0x000000363736723e */ /* 0x000fe200000010ff */
[C---:B------:R-:W-:Y:S01]  /*11d70*/  FMUL.FTZ R62, R5.reuse, R62 ;  /* 0x0000003e053e7220 */ /* 0x040fe20000410000 */
[--C-:B------:R-:W-:Y:S01]  /*11d80*/  SHF.R.S32.HI R9, RZ, 0x2, R6.reuse ;  /* 0x00000002ff097819 */ /* 0x100fe20000011406 */
[C---:B------:R-:W-:Y:S01]  /*11d90*/  FMUL.FTZ R67, R5.reuse, R67 ;  /* 0x0000004305437220 */ /* 0x040fe20000410000 */
[----:B------:R-:W-:Y:S01]  /*11da0*/  SHF.R.S32.HI R8, RZ, 0x1f, R6 ;  /* 0x0000001fff087819 */ /* 0x000fe20000011406 */
[----:B------:R-:W-:Y:S01]  /*11db0*/  FMUL.FTZ R66, R5, R66 ;  /* 0x0000004205427220 */ /* 0x000fe20000410000 */
[----:B------:R-:W-:Y:S01]  /*11dc0*/  F2FP.BF16.PACK_AB R58, R59, R58 ;  /* 0x0000003a3b3a723e */ /* 0x000fe200000010ff */
[C---:B------:R-:W-:Y:S01]  /*11dd0*/  FMUL.FTZ R71, R5.reuse, R71 ;  /* 0x0000004705477220 */ /* 0x040fe20000410000 */
[----:B------:R-:W-:Y:S01]  /*11de0*/  LEA.HI R8, R8, R9, RZ, 0x3 ;  /* 0x0000000908087211 */ /* 0x000fe200078f18ff */
[----:B------:R-:W-:Y:S01]  /*11df0*/  FMUL.FTZ R70, R5, R70 ;  /* 0x0000004605467220 */ /* 0x000fe20000410000 */
[----:B------:R-:W-:Y:S01]  /*11e00*/  F2FP.BF16.PACK_AB R62, R63, R62 ;  /* 0x0000003e3f3e723e */ /* 0x000fe200000010ff */
[C---:B------:R-:W-:Y:S01]  /*11e10*/  FMUL.FTZ R75, R5.reuse, R75 ;  /* 0x0000004b054b7220 */ /* 0x040fe20000410000 */
[----:B------:R-:W-:Y:S01]  /*11e20*/  LOP3.LUT R8, R8, 0xfffffff8, RZ, 0xc0, !PT ;  /* 0xfffffff808087812 */ /* 0x000fe200078ec0ff */
[----:B------:R-:W-:Y:S01]  /*11e30*/  FMUL.FTZ R74, R5, R74 ;  /* 0x0000004a054a7220 */ /* 0x000fe20000410000 */
[----:B------:R-:W-:Y:S01]  /*11e40*/  F2FP.BF16.PACK_AB R66, R67, R66 ;  /* 0x000000424342723e */ /* 0x000fe200000010ff */
[----:B------:R-:W-:Y:S01]  /*11e50*/  FMUL.FTZ R79, R5, R79 ;  /* 0x0000004f054f7220 */ /* 0x000fe20000410000 */
[----:B------:R-:W-:Y:S01]  /*11e60*/  IADD3 R8, R9, -R8, RZ ;  /* 0x8000000809087210 */ /* 0x000fe20007ffe0ff */
[C---:B------:R-:W-:Y:S01]  /*11e70*/  FMUL.FTZ R78, R5.reuse, R78 ;  /* 0x0000004e054e7220 */ /* 0x040fe20000410000 */
[----:B------:R-:W-:Y:S01]  /*11e80*/  LOP3.LUT R9, R6, 0x3ffffffc, RZ, 0xc0, !PT ;  /* 0x3ffffffc06097812 */ /* 0x000fe200078ec0ff */
[C---:B------:R-:W-:Y:S01]  /*11e90*/  FMUL.FTZ R83, R5.reuse, R83 ;  /* 0x0000005305537220 */ /* 0x040fe20000410000 */
[----:B------:R-:W-:Y:S01]  /*11ea0*/  SHF.L.U32 R10, R8, 0x6, RZ ;  /* 0x00000006080a7819 */ /* 0x000fe200000006ff */
[----:B------:R-:W-:Y:S01]  /*11eb0*/  FMUL.FTZ R82, R5, R82 ;  /* 0x0000005205527220 */ /* 0x000fe20000410000 */
[----:B------:R-:W-:Y:S01]  /*11ec0*/  IADD3 R9, -R9, R4, RZ ;  /* 0x0000000409097210 */ /* 0x000fe20007ffe1ff */
[C---:B------:R-:W-:Y:S01]  /*11ed0*/  FMUL.FTZ R87, R5.reuse, R87 ;  /* 0x0000005705577220 */ /* 0x040fe20000410000 */
[----:B------:R-:W-:Y:S01]  /*11ee0*/  LOP3.LUT R10, R10, 0x1c0, RZ, 0xc0, !PT ;  /* 0x000001c00a0a7812 */ /* 0x000fe200078ec0ff */
[C---:B------:R-:W-:Y:S01]  /*11ef0*/  FMUL.FTZ R86, R5.reuse, R86 ;  /* 0x0000005605567220 */ /* 0x040fe20000410000 */
[----:B------:R-:W-:Y:S01]  /*11f00*/  LOP3.LUT R11, R8, 0x1, RZ, 0xc0, !PT ;  /* 0x00000001080b7812 */ /* 0x000fe200078ec0ff */
[C---:B------:R-:W-:Y:S01]  /*11f10*/  FMUL.FTZ R91, R5.reuse, R91 ;  /* 0x0000005b055b7220 */ /* 0x040fe20000410000 */
[----:B------:R-:W-:Y:S01]  /*11f20*/  LEA.HI R10, R10, R10, RZ, 0x1d ;  /* 0x0000000a0a0a7211 */ /* 0x000fe200078fe8ff */
[----:B------:R-:W-:Y:S01]  /*11f30*/  FMUL.FTZ R90, R5, R90 ;  /* 0x0000005a055a7220 */ /* 0x000fe20000410000 */
[----:B------:R-:W-:Y:S01]  /*11f40*/  ISETP.NE.U32.AND P0, PT, R11, 0x1, PT ;  /* 0x000000010b00780c */ /* 0x000fe20003f05070 */
[----:B------:R-:W-:Y:S01]  /*11f50*/  FMUL.FTZ R95, R5, R95 ;  /* 0x0000005f055f7220 */ /* 0x000fe20000410000 */
[----:B------:R-:W-:Y:S01]  /*11f60*/  F2FP.BF16.PACK_AB R70, R71, R70 ;  /* 0x000000464746723e */ /* 0x000fe200000010ff */
[C---:B------:R-:W-:Y:S01]  /*11f70*/  FMUL.FTZ R94, R5.reuse, R94 ;  /* 0x0000005e055e7220 */ /* 0x040fe20000410000 */
[----:B------:R-:W-:Y:S01]  /*11f80*/  R2P PR, R8, 0x6 ;  /* 0x0000000608007804 */ /* 0x000fe20000000000 */
[C---:B------:R-:W-:Y:S01]  /*11f90*/  FMUL.FTZ R99, R5.reuse, R99 ;  /* 0x0000006305637220 */ /* 0x040fe20000410000 */
[----:B------:R-:W-:Y:S01]  /*11fa0*/  MOV R8, 0x20 ;  /* 0x0000002000087802 */ /* 0x000fe20000000f00 */
[----:B------:R-:W-:Y:S01]  /*11fb0*/  FMUL.FTZ R98, R5, R98 ;  /* 0x0000006205627220 */ /* 0x000fe20000410000 */
[----:B------:R-:W-:Y:S01]  /*11fc0*/  F2FP.BF16.PACK_AB R74, R75, R74 ;  /* 0x0000004a4b4a723e */ /* 0x000fe200000010ff */
[C---:B------:R-:W-:Y:S01]  /*11fd0*/  FMUL.FTZ R103, R5.reuse, R103 ;  /* 0x0000006705677220 */ /* 0x040fe20000410000 */
[----:B------:R-:W-:Y:S01]  /*11fe0*/  SEL R8, R8, 0xffffffe0, !P1 ;  /* 0xffffffe008087807 */ /* 0x000fe20004800000 */
[----:B------:R-:W-:Y:S01]  /*11ff0*/  FMUL.FTZ R102, R5, R102 ;  /* 0x0000006605667220 */ /* 0x000fe20000410000 */
[----:B------:R-:W-:Y:S01]  /*12000*/  F2FP.BF16.PACK_AB R78, R79, R78 ;  /* 0x0000004e4f4e723e */ /* 0x000fe200000010ff */
        /* <DEDUP_REMOVED lines=46> */
[----:B------:R-:W-:Y:S01]  /*122f0*/  LEA.HI R5, R7, R4, RZ, 0x5 ;  /* 0x0000000407057211 */ /* 0x000fe200078f28ff */
[----:B-1----:R-:W-:Y:S01]  /*12300*/  @P4 FMUL.FTZ R77, R2, 0.69314718246459960938 ;  /* 0x3f317218024d4820 */ /* 0x002fe20000410000 */
[----:B------:R-:W-:Y:S01]  /*12310*/  F2FP.BF16.PACK_AB R154, R155, R154 ;  /* 0x0000009a9b9a723e */ /* 0x000fe200000010ff */
[----:B---3--:R-:W-:Y:S01]  /*12320*/  @P3 FMUL.FTZ R0, R0, 0.69314718246459960938 ;  /* 0x3f31721800003820 */ /* 0x008fe20000410000 */
[----:B------:R-:W-:-:S02]  /*12330*/  SHF.R.S32.HI R6, RZ, 0x5, R5 ;  /* 0x00000005ff067819 */ /* 0x000fc40000011405 */
[----:B------:R-:W-:Y:S02]  /*12340*/  F2FP.BF16.PACK_AB R150, R151, R150 ;  /* 0x000000969796723e */ /* 0x000fe400000010ff */
[----:B------:R-:W-:Y:S02]  /*12350*/  LEA R9, R6, R9, 0x9 ;  /* 0x0000000906097211 */ /* 0x000fe400078e48ff */
[----:B------:R-:W-:Y:S02]  /*12360*/  LOP3.LUT R73, R5, 0xffffffe0, RZ, 0xc0, !PT ;  /* 0xffffffe005497812 */ /* 0x000fe400078ec0ff */
[----:B------:R-:W-:Y:S02]  /*12370*/  LEA R9, R9, R10, 0x1 ;  /* 0x0000000a09097211 */ /* 0x000fe400078e08ff */
[----:B------:R-:W-:Y:S02]  /*12380*/  MOV R10, 0x40 ;  /* 0x00000040000a7802 */ /* 0x000fe40000000f00 */
[----:B------:R-:W-:-:S02]  /*12390*/  SHF.L.U32 R9, R9, 0x1, RZ ;  /* 0x0000000109097819 */ /* 0x000fc400000006ff */
[----:B------:R-:W-:Y:S02]  /*123a0*/  SEL R10, R10, 0xffffffc0, !P2 ;  /* 0xffffffc00a0a7807 */ /* 0x000fe40005000000 */
[C---:B------:R-:W-:Y:S01]  /*123b0*/  IADD3 R11, R9.reuse, -0x10, RZ ;  /* 0xfffffff0090b7810 */ /* 0x040fe20007ffe0ff */
[----:B------:R-:W-:Y:S01]  /*123c0*/  STS [R9], R160 ;  /* 0x000000a009007388 */ /* 0x000fe20000000800 */
[C---:B------:R-:W-:Y:S02]  /*123d0*/  @P0 IADD3 R11, R9.reuse, 0x10, RZ ;  /* 0x00000010090b0810 */ /* 0x040fe40007ffe0ff */
[C---:B------:R-:W-:Y:S01]  /*123e0*/  IADD3 R13, R9.reuse, R8, RZ ;  /* 0x00000008090d7210 */ /* 0x040fe20007ffe0ff */
[----:B------:R-:W-:Y:S01]  /*123f0*/  STS [R9+0x400], R162 ;  /* 0x000400a209007388 */ /* 0x000fe20000000800 */
[-C--:B------:R-:W-:Y:S02]  /*12400*/  IADD3 R15, R8, R11.reuse, RZ ;  /* 0x0000000b080f7210 */ /* 0x080fe40007ffe0ff */
[----:B------:R-:W-:Y:S01]  /*12410*/  IADD3 R17, R9, R10, RZ ;  /* 0x0000000a09117210 */ /* 0x000fe20007ffe0ff */
[----:B------:R-:W-:Y:S01]  /*12420*/  STS [R11], R36 ;  /* 0x000000240b007388 */ /* 0x000fe20000000800 */
[----:B------:R-:W-:-:S02]  /*12430*/  IADD3 R19, R10, R11, RZ ;  /* 0x0000000b0a137210 */ /* 0x000fc40007ffe0ff */
[-C--:B------:R-:W-:Y:S01]  /*12440*/  IADD3 R21, R13, R10.reuse, RZ ;  /* 0x0000000a0d157210 */ /* 0x080fe20007ffe0ff */
[----:B------:R-:W-:Y:S01]  /*12450*/  STS [R11+0x400], R38 ;  /* 0x000400260b007388 */ /* 0x000fe20000000800 */
[----:B------:R-:W-:Y:S02]  /*12460*/  IADD3 R23, R15, R10, RZ ;  /* 0x0000000a0f177210 */ /* 0x000fe40007ffe0ff */
[----:B------:R-:W-:Y:S01]  /*12470*/  IADD3 R73, -R73, R4, RZ ;  /* 0x0000000449497210 */ /* 0x000fe20007ffe1ff */
[----:B------:R-:W-:Y:S01]  /*12480*/  STS [R13], R40 ;  /* 0x000000280d007388 */ /* 0x000fe20000000800 */
[----:B------:R-:W-:Y:S02]  /*12490*/  SHF.R.S32.HI R75, RZ, 0x1f, R6 ;  /* 0x0000001fff4b7819 */ /* 0x000fe40000011406 */
[----:B------:R-:W-:Y:S01]  /*124a0*/  LOP3.LUT P0, RZ, R73, 0x3, RZ, 0xc0, !PT ;  /* 0x0000000349ff7812 */ /* 0x000fe2000780c0ff */
[----:B------:R-:W-:Y:S01]  /*124b0*/  STS [R13+0x400], R42 ;  /* 0x0004002a0d007388 */ /* 0x000fe20000000800 */
[----:B------:R-:W-:-:S03]  /*124c0*/  LEA.HI R75, R75, R6, RZ, 0x2 ;  /* 0x000000064b4b7211 */ /* 0x000fc600078f10ff */
[----:B------:R-:W-:Y:S01]  /*124d0*/  STS [R15], R44 ;  /* 0x0000002c0f007388 */ /* 0x000fe20000000800 */
[----:B------:R-:W-:-:S03]  /*124e0*/  LOP3.LUT R75, R75, 0xffffffc, RZ, 0xc0, !PT ;  /* 0x0ffffffc4b4b7812 */ /* 0x000fc600078ec0ff */
[----:B------:R-:W-:Y:S01]  /*124f0*/  STS [R15+0x400], R46 ;  /* 0x0004002e0f007388 */ /* 0x000fe20000000800 */
[----:B------:R-:W-:Y:S02]  /*12500*/  IADD3 R6, R6, -R75, RZ ;  /* 0x8000004b06067210 */ /* 0x000fe40007ffe0ff */
[----:B------:R-:W-:Y:S01]  /*12510*/  MOV R75, 0x7f800000 ;  /* 0x7f800000004b7802 */ /* 0x000fe20000000f00 */
[----:B------:R-:W-:Y:S01]  /*12520*/  STS [R17], R48 ;  /* 0x0000003011007388 */ /* 0x000fe20000000800 */
[----:B------:R-:W-:-:S03]  /*12530*/  @P3 FFMA.FTZ R75, R3, c[0x0][0x238], R0 ;  /* 0x00008e00034b3a23 */ /* 0x000fc60000010000 */
[----:B------:R-:W-:Y:S04]  /*12540*/  STS [R17+0x400], R50 ;  /* 0x0004003211007388 */ /* 0x000fe80000000800 */
[----:B------:R-:W-:Y:S04]  /*12550*/  STS [R19], R52 ;  /* 0x0000003413007388 */ /* 0x000fe80000000800 */
[----:B------:R-:W-:Y:S04]  /*12560*/  STS [R19+0x400], R54 ;  /* 0x0004003613007388 */ /* 0x000fe80000000800 */
[----:B------:R-:W-:Y:S04]  /*12570*/  STS [R21], R56 ;  /* 0x0000003815007388 */ /* 0x000fe80000000800 */
[----:B------:R-:W-:Y:S04]  /*12580*/  STS [R21+0x400], R58 ;  /* 0x0004003a15007388 */ /* 0x000fe80000000800 */
[----:B------:R-:W-:Y:S04]  /*12590*/  STS [R23], R60 ;  /* 0x0000003c17007388 */ /* 0x000fe80000000800 */
[----:B------:R-:W-:Y:S04]  /*125a0*/  STS [R23+0x400], R62 ;  /* 0x0004003e17007388 */ /* 0x000fe80000000800 */
[----:B------:R-:W-:Y:S04]  /*125b0*/  STS [R9+0x2000], R64 ;  /* 0x0020004009007388 */ /* 0x000fe80000000800 */
[----:B------:R-:W-:Y:S04]  /*125c0*/  STS [R9+0x2400], R66 ;  /* 0x0024004209007388 */ /* 0x000fe80000000800 */
[----:B------:R-:W-:Y:S04]  /*125d0*/  STS [R11+0x2000], R68 ;  /* 0x002000440b007388 */ /* 0x000fe80000000800 */
[----:B------:R-:W-:Y:S04]  /*125e0*/  STS [R11+0x2400], R70 ;  /* 0x002400460b007388 */ /* 0x000fe80000000800 */
[----:B------:R1:W-:Y:S04]  /*125f0*/  STS [R13+0x2000], R72 ;  /* 0x002000480d007388 */ /* 0x0003e80000000800 */
        /* <DEDUP_REMOVED lines=43> */
[----:B------:R-:W-:Y:S06]  /*128b0*/  BAR.SYNC.DEFER_BLOCKING 0x0 ;  /* 0x0000000000007b1d */ /* 0x000fec0000010000 */
[----:B-1----:R-:W1:Y:S04]  /*128c0*/  S2R R72, SR_TID.X ;  /* 0x0000000000487919 */ /* 0x002e680000002100 */
[----:B------:R3:W4:Y:S04]  /*128d0*/  LDS.128 R64, [R238] ;  /* 0x00000000ee407984 */ /* 0x0007280000000c00 */
[----:B------:R3:W3:Y:S01]  /*128e0*/  LDS.128 R60, [R238+0x800] ;  /* 0x00080000ee3c7984 */ /* 0x0006e20000000c00 */
[----:B-1----:R-:W-:-:S03]  /*128f0*/  SHF.R.S32.HI R5, RZ, 0x1f, R72 ;  /* 0x0000001fff057819 */ /* 0x002fc60000011448 */
[----:B------:R1:W1:Y:S01]  /*12900*/  LDS.128 R56, [R238+0x1000] ;  /* 0x00100000ee387984 */ /* 0x0002620000000c00 */
[----:B--2---:R-:W-:-:S03]  /*12910*/  LEA.HI R74, R5, R72, RZ, 0x5 ;  /* 0x00000048054a7211 */ /* 0x004fc600078f28ff */
[----:B------:R2:W1:Y:S01]  /*12920*/  LDS.128 R52, [R238+0x1800] ;  /* 0x00180000ee347984 */ /* 0x0004620000000c00 */
[----:B------:R-:W-:-:S03]  /*12930*/  LOP3.LUT R73, R74, 0xffffffe0, RZ, 0xc0, !PT ;  /* 0xffffffe04a497812 */ /* 0x000fc600078ec0ff */
[----:B------:R2:W1:Y:S01]  /*12940*/  LDS.128 R48, [R238+0x2000] ;  /* 0x00200000ee307984 */ /* 0x0004620000000c00 */
[----:B------:R-:W-:-:S03]  /*12950*/  IADD3 R73, -R73, R72, RZ ;  /* 0x0000004849497210 */ /* 0x000fc60007ffe1ff */
[----:B------:R2:W1:Y:S01]  /*12960*/  LDS.128 R44, [R238+0x2800] ;  /* 0x00280000ee2c7984 */ /* 0x0004620000000c00 */
[----:B------:R-:W-:-:S03]  /*12970*/  SHF.R.S32.HI R74, RZ, 0x1f, R73 ;  /* 0x0000001fff4a7819 */ /* 0x000fc60000011449 */
[----:B------:R2:W1:Y:S01]  /*12980*/  LDS.128 R40, [R238+0x3000] ;  /* 0x00300000ee287984 */ /* 0x0004620000000c00 */
[----:B------:R-:W-:-:S03]  /*12990*/  LEA.HI R73, R74, R73, RZ, 0x2 ;  /* 0x000000494a497211 */ /* 0x000fc600078f10ff */
[----:B------:R2:W1:Y:S01]  /*129a0*/  LDS.128 R36, [R238+0x3800] ;  /* 0x00380000ee247984 */ /* 0x0004620000000c00 */
[----:B------:R-:W-:Y:S01]  /*129b0*/  MOV R74, 0x7f800000 ;  /* 0x7f800000004a7802 */ /* 0x000fe20000000f00 */
[----:B------:R-:W-:Y:S01]  /*129c0*/  @P4 FFMA.FTZ R74, R164, c[0x0][0x238], R77 ;  /* 0x00008e00a44a4a23 */ /* 0x000fe2000001004d */
[----:B------:R-:W-:Y:S01]  /*129d0*/  SHF.R.S32.HI R73, RZ, 0x2, R73 ;  /* 0x00000002ff497819 */ /* 0x000fe20000011449 */
[----:B------:R2:W1:Y:S03]  /*129e0*/  LDS.128 R32, [R238+0x4000] ;  /* 0x00400000ee207984 */ /* 0x0004660000000c00 */
[----:B------:R-:W-:Y:S01]  /*129f0*/  LEA R6, R6, R73, 0x4 ;  /* 0x0000004906067211 */ /* 0x000fe200078e20ff */
[----:B------:R2:W1:Y:S04]  /*12a00*/  LDS.128 R28, [R238+0x4800] ;  /* 0x00480000ee1c7984 */ /* 0x0004680000000c00 */
[----:B------:R2:W1:Y:S04]  /*12a10*/  LDS.128 R24, [R238+0x5000] ;  /* 0x00500000ee187984 */ /* 0x0004680000000c00 */
[----:B------:R2:W1:Y:S04]  /*12a20*/  LDS.128 R20, [R238+0x5800] ;  /* 0x00580000ee147984 */ /* 0x0004680000000c00 */
[----:B------:R2:W1:Y:S04]  /*12a30*/  LDS.128 R16, [R238+0x6000] ;  /* 0x00600000ee107984 */ /* 0x0004680000000c00 */
[----:B------:R2:W1:Y:S04]  /*12a40*/  LDS.128 R12, [R238+0x6800] ;  /* 0x00680000ee0c7984 */ /* 0x0004680000000c00 */
[----:B------:R2:W1:Y:S04]  /*12a50*/  LDS.128 R8, [R238+0x7000] ;  /* 0x00700000ee087984 */ /* 0x0004680000000c00 */
[----:B------:R2:W1:Y:S01]  /*12a60*/  LDS.128 R68, [R238+0x7800] ;  /* 0x00780000ee447984 */ /* 0x0004620000000c00 */
[----:B------:R-:W-:Y:S05]  /*12a70*/  @P0 BRA `(.L_x_735) ;  /* 0x000000c000000947 */ /* 0x000fea0003800000 */
[----:B---34-:R-:W3:Y:S01]  /*12a80*/  S2UR UR6, SR_CTAID.X ;  /* 0x00000000000679c3 */ /* 0x018ee20000002500 */
[----:B------:R-:W-:-:S02]  /*12a90*/  IADD3 R2, R6, 0x8, RZ ;  /* 0x0000000806027810 */ /* 0x000fc40007ffe0ff */
[----:B------:R-:W-:Y:S02]  /*12aa0*/  ISETP.GE.AND P2, PT, R6, UR20, PT ;  /* 0x0000001406007c0c */ /* 0x000fe4000bf46270 */
[----:B------:R-:W-:Y:S01]  /*12ab0*/  ISETP.GE.AND P1, PT, R2, UR20, PT ;  /* 0x0000001402007c0c */ /* 0x000fe2000bf26270 */
[----:B---3--:R-:W-:-:S04]  /*12ac0*/  ULEA UR6, UR6, UR5, 0x6 ;  /* 0x0000000506067291 */ /* 0x008fc8000f8e303f */
[----:B------:R-:W-:Y:S02]  /*12ad0*/  USHF.R.S32.HI UR4, URZ, 0x1f, UR6 ;  /* 0x0000001f3f047899 */ /* 0x000fe40008011406 */
[----:B------:R-:W-:-:S04]  /*12ae0*/  IADD3 R0, P0, R6, UR6, RZ ;  /* 0x0000000606007c10 */ /* 0x000fc8000ff1e0ff */
[----:B------:R-:W-:Y:S02]  /*12af0*/  LEA.HI.X.SX32 R3, R6, UR4, 0x1, P0 ;  /* 0x0000000406037c11 */ /* 0x000fe400080f0eff */
[----:B------:R-:W-:-:S04]  /*12b00*/  LEA R2, P0, R0, c[0x0][0x200], 0x2 ;  /* 0x0000800000027a11 */ /* 0x000fc800078010ff */
[----:B------:R-:W-:-:S05]  /*12b10*/  LEA.HI.X R3, R0, c[0x0][0x204], R3, 0x2, P0 ;  /* 0x0000810000037a11 */ /* 0x000fca00000f1403 */
[----:B------:R3:W-:Y:S04]  /*12b20*/  @!P2 STG.E [R2.64], R74 ;  /* 0x0000004a0200a986 */ /* 0x0007e8000c101920 */
[----:B------:R3:W-:Y:S02]  /*12b30*/  @!P1 STG.E [R2.64+0x20], R75 ;  /* 0x0000204b02009986 */ /* 0x0007e4000c101920 */
.L_x_735:
[----:B---34-:R-:W-:Y:S05]  /*12b40*/  BSYNC B0 ;  /* 0x0000000000007941 */ /* 0x018fea0003800000 */
.L_x_734:
[----:B------:R-:W3:Y:S01]  /*12b50*/  S2R R3, SR_CTAID.X ;  /* 0x0000000000037919 */ /* 0x000ee20000002500 */
[----:B------:R-:W-:Y:S01]  /*12b60*/  SHF.R.S32.HI R241, RZ, 0x1f, R240 ;  /* 0x0000001ffff17819 */ /* 0x000fe200000114f0 */
[----:B------:R-:W-:Y:S01]  /*12b70*/  USHF.R.S32.HI UR6, URZ, 0x1f, UR11 ;  /* 0x0000001f3f067899 */ /* 0x000fe2000801140b */
[----:B------:R-:W-:Y:S01]  /*12b80*/  LEA.HI R4, R7, R4, RZ, 0x3 ;  /* 0x0000000407047211 */ /* 0x000fe200078f18ff */
[----:B------:R-:W-:Y:S01]  /*12b90*/  ULDC.64 UR4, c[0x0][0x1f0] ;  /* 0x00007c0000047ab9 */ /* 0x000fe20000000a00 */
[----:B------:R-:W-:Y:S01]  /*12ba0*/  LEA.HI R5, R5, R72, RZ, 0x3 ;  /* 0x0000004805057211 */ /* 0x000fe200078f18ff */
[----:B------:R-:W-:Y:S01]  /*12bb0*/  UIMAD UR4, UR6, UR4, URZ ;  /* 0x00000004060472a4 */ /* 0x000fe2000f8e023f */
[----:B------:R-:W-:Y:S01]  /*12bc0*/  SHF.R.S32.HI R4, RZ, 0x3, R4 ;  /* 0x00000003ff047819 */ /* 0x000fe20000011404 */
[----:B------:R-:W-:Y:S02]  /*12bd0*/  BSSY B0, `(.L_x_736) ;  /* 0x0000020000007945 */ /* 0x000fe40003800000 */
[----:B------:R-:W-:Y:S01]  /*12be0*/  UIMAD UR4, UR11, UR5, UR4 ;  /* 0x000000050b0472a4 */ /* 0x000fe2000f8e0204 */
[----:B---3--:R-:W-:-:S04]  /*12bf0*/  IMAD.SHL.U32 R3, R3, 0x40, RZ ;  /* 0x0000004003037824 */ /* 0x008fc800078e00ff */
[----:B------:R-:W-:Y:S01]  /*12c00*/  IMAD.WIDE.U32 R74, R3, c[0x0][0x1e8], R240 ;  /* 0x00007a00034a7a25 */ /* 0x000fe200078e00f0 */
[----:B------:R-:W-:-:S04]  /*12c10*/  SHF.R.S32.HI R0, RZ, 0x1f, R3 ;  /* 0x0000001fff007819 */ /* 0x000fc80000011403 */
[----:B------:R-:W-:Y:S01]  /*12c20*/  IADD3 R6, P0, R74, UR10, RZ ;  /* 0x0000000a4a067c10 */ /* 0x000fe2000ff1e0ff */
[----:B------:R-:W-:-:S04]  /*12c30*/  IMAD R0, R0, c[0x0][0x1e8], RZ ;  /* 0x00007a0000007a24 */ /* 0x000fc800078e02ff */
[C---:B------:R-:W-:Y:S01]  /*12c40*/  IMAD R0, R3.reuse, c[0x0][0x1ec], R0 ;  /* 0x00007b0003007a24 */ /* 0x040fe200078e0200 */
[----:B------:R-:W-:-:S04]  /*12c50*/  IADD3 R3, -R3, UR29, RZ ;  /* 0x0000001d03037c10 */ /* 0x000fc8000fffe1ff */
[----:B------:R-:W-:Y:S01]  /*12c60*/  IADD3.X R7, R75, UR8, R0, P0, !PT ;  /* 0x000000084b077c10 */ /* 0x000fe200087fe400 */
[----:B------:R-:W-:Y:S01]  /*12c70*/  IMAD.U32 R0, RZ, RZ, UR11 ;  /* 0x0000000bff007e24 */ /* 0x000fe2000f8e00ff */
[----:B------:R-:W-:-:S03]  /*12c80*/  ISETP.GE.AND P0, PT, R4, R3, PT ;  /* 0x000000030400720c */ /* 0x000fc60003f06270 */
[----:B------:R-:W-:Y:S01]  /*12c90*/  IMAD.WIDE.U32 R6, R0, c[0x0][0x1f0], R6 ;  /* 0x00007c0000067a25 */ /* 0x000fe200078e0006 */
[----:B------:R-:W-:-:S04]  /*12ca0*/  SHF.R.S32.HI R0, RZ, 0x3, R5 ;  /* 0x00000003ff007819 */ /* 0x000fc80000011405 */
[----:B------:R-:W-:Y:S02]  /*12cb0*/  IADD3 R73, R7, UR4, RZ ;  /* 0x0000000407497c10 */ /* 0x000fe4000fffe0ff */
[----:B------:R-:W-:-:S03]  /*12cc0*/  SHF.R.S32.HI R0, RZ, 0x1f, R0 ;  /* 0x0000001fff007819 */ /* 0x000fc60000011400 */
        /* <DEDUP_REMOVED lines=12> */
[----:B------:R3:W-:Y:S04]  /*12d90*/  @!P3 STG.E.128 [R76.64], R64 ;  /* 0x000000404c00b986 */ /* 0x0007e8000c101d20 */
[----:B-1----:R3:W-:Y:S04]  /*12da0*/  @!P2 STG.E.128 [R76.64+0x80], R48 ;  /* 0x000080304c00a986 */ /* 0x0027e8000c101d20 */
[----:B------:R3:W-:Y:S04]  /*12db0*/  @!P1 STG.E.128 [R76.64+0x100], R32 ;  /* 0x000100204c009986 */ /* 0x0007e8000c101d20 */
[----:B------:R3:W-:Y:S02]  /*12dc0*/  @!P0 STG.E.128 [R76.64+0x180], R16 ;  /* 0x000180104c008986 */ /* 0x0007e4000c101d20 */
.L_x_737:
[----:B------:R-:W-:Y:S05]  /*12dd0*/  BSYNC B0 ;  /* 0x0000000000007941 */ /* 0x000fea0003800000 */
.L_x_736:
[----:B------:R-:W-:Y:S01]  /*12de0*/  IADD3 R2, R4, 0x10, RZ ;  /* 0x0000001004027810 */ /* 0x000fe20007ffe0ff */
[----:B------:R-:W-:Y:S03]  /*12df0*/  BSSY B0, `(.L_x_738) ;  /* 0x0000015000007945 */ /* 0x000fe60003800000 */
[----:B------:R-:W-:-:S13]  /*12e00*/  ISETP.GE.AND P0, PT, R2, UR20, PT ;  /* 0x0000001402007c0c */ /* 0x000fda000bf06270 */
[----:B------:R-:W-:Y:S05]  /*12e10*/  @P0 BRA `(.L_x_739) ;  /* 0x0000012000000947 */ /* 0x000fea0003800000 */
[----:B------:R-:W-:Y:S01]  /*12e20*/  IADD3 R3, P0, R4, 0x10, RZ ;  /* 0x0000001004037810 */ /* 0x000fe20007f1e0ff */
[----:B-1-3--:R-:W-:Y:S01]  /*12e30*/  IMAD.MOV.U32 R16, RZ, RZ, R6 ;  /* 0x000000ffff107224 */ /* 0x00afe200078e0006 */
        /* <DEDUP_REMOVED lines=12> */
[----:B------:R1:W-:Y:S04]  /*12f00*/  @!P3 STG.E.128 [R18.64], R60 ;  /* 0x0000003c1200b986 */ /* 0x0003e8000c101d20 */
[----:B------:R1:W-:Y:S04]  /*12f10*/  @!P2 STG.E.128 [R18.64+0x80], R44 ;  /* 0x0000802c1200a986 */ /* 0x0003e8000c101d20 */
[----:B------:R1:W-:Y:S04]  /*12f20*/  @!P1 STG.E.128 [R18.64+0x100], R28 ;  /* 0x0001001c12009986 */ /* 0x0003e8000c101d20 */
[----:B------:R1:W-:Y:S02]  /*12f30*/  @!P0 STG.E.128 [R18.64+0x180], R12 ;  /* 0x0001800c12008986 */ /* 0x0003e4000c101d20 */
.L_x_739:
[----:B------:R-:W-:Y:S05]  /*12f40*/  BSYNC B0 ;  /* 0x0000000000007941 */ /* 0x000fea0003800000 */
.L_x_738:
        /* <DEDUP_REMOVED lines=22> */
.L_x_741:
[----:B------:R-:W-:Y:S05]  /*130b0*/  BSYNC B0 ;  /* 0x0000000000007941 */ /* 0x000fea0003800000 */
.L_x_740:
[----:B------:R-:W-:-:S04]  /*130c0*/  IADD3 R2, R4, 0x30, RZ ;  /* 0x0000003004027810 */ /* 0x000fc80007ffe0ff */
[----:B------:R-:W-:-:S13]  /*130d0*/  ISETP.GE.AND P0, PT, R2, UR20, PT ;  /* 0x0000001402007c0c */ /* 0x000fda000bf06270 */
[----:B------:R-:W-:Y:S05]  /*130e0*/  @P0 EXIT ;  /* 0x000000000000094d */ /* 0x000fea0003800000 */
[----:B------:R-:W-:Y:S01]  /*130f0*/  IADD3 R4, P0, R4, 0x30, RZ ;  /* 0x0000003004047810 */ /* 0x000fe20007f1e0ff */
[----:B------:R-:W-:Y:S01]  /*13100*/  IMAD.MOV.U32 R7, RZ, RZ, R73 ;  /* 0x000000ffff077224 */ /* 0x000fe200078e0049 */
[----:B------:R-:W-:Y:S02]  /*13110*/  ISETP.GE.AND P2, PT, R240, c[0x0][0x220], PT ;  /* 0x00008800f0007a0c */ /* 0x000fe40003f46270 */
[----:B------:R-:W-:Y:S01]  /*13120*/  ISETP.GE.AND P1, PT, R237, c[0x0][0x220], PT ;  /* 0x00008800ed007a0c */ /* 0x000fe20003f26270 */
[----:B------:R-:W-:Y:S01]  /*13130*/  IMAD.X R3, RZ, RZ, R0, P0 ;  /* 0x000000ffff037224 */ /* 0x000fe200000e0600 */
[----:B------:R-:W-:Y:S01]  /*13140*/  ISETP.GE.AND P0, PT, R236, c[0x0][0x220], PT ;  /* 0x00008800ec007a0c */ /* 0x000fe20003f06270 */
[----:B------:R-:W-:-:S04]  /*13150*/  IMAD.WIDE.U32 R6, R4, c[0x0][0x1e8], R6 ;  /* 0x00007a0004067a25 */ /* 0x000fc800078e0006 */
[----:B------:R-:W-:Y:S01]  /*13160*/  IMAD R3, R3, c[0x0][0x1e8], RZ ;  /* 0x00007a0003037a24 */ /* 0x000fe200078e02ff */
[----:B------:R-:W-:-:S03]  /*13170*/  LEA R2, P3, R6, c[0x0][0x1d0], 0x1 ;  /* 0x0000740006027a11 */ /* 0x000fc600078608ff */
[----:B------:R-:W-:-:S04]  /*13180*/  IMAD R3, R4, c[0x0][0x1ec], R3 ;  /* 0x00007b0004037a24 */ /* 0x000fc800078e0203 */
[----:B------:R-:W-:-:S05]  /*13190*/  IMAD.IADD R3, R3, 0x1, R7 ;  /* 0x0000000103037824 */ /* 0x000fca00078e0207 */
[----:B------:R-:W-:-:S05]  /*131a0*/  LEA.HI.X R3, R6, c[0x0][0x1d4], R3, 0x1, P3 ;  /* 0x0000750006037a11 */ /* 0x000fca00018f0c03 */
[----:B-1----:R1:W-:Y:S01]  /*131b0*/  @!P0 STG.E.128 [R2.64+0x100], R20 ;  /* 0x0001001402008986 */ /* 0x0023e2000c101d20 */
[----:B------:R-:W-:-:S03]  /*131c0*/  ISETP.GE.AND P0, PT, R235, c[0x0][0x220], PT ;  /* 0x00008800eb007a0c */ /* 0x000fc60003f06270 */
[----:B------:R1:W-:Y:S04]  /*131d0*/  @!P2 STG.E.128 [R2.64], R52 ;  /* 0x000000340200a986 */ /* 0x0003e8000c101d20 */
[----:B------:R1:W-:Y:S06]  /*131e0*/  @!P1 STG.E.128 [R2.64+0x80], R36 ;  /* 0x0000802402009986 */ /* 0x0003ec000c101d20 */
[----:B------:R-:W-:Y:S05]  /*131f0*/  @P0 EXIT ;  /* 0x000000000000094d */ /* 0x000fea0003800000 */
[----:B------:R-:W-:Y:S01]  /*13200*/  STG.E.128 [R2.64+0x180], R68 ;  /* 0x0001804402007986 */ /* 0x000fe2000c101d20 */
[----:B------:R-:W-:Y:S05]  /*13210*/  EXIT ;  /* 0x000000000000794d */ /* 0x000fea0003800000 */
.L_x_742:
        /* <DEDUP_REMOVED lines=14> */
.L_x_4912:


//--------------------- .text._ZN5flash24flash_fwd_splitkv_kernelI23Flash_fwd_kernel_traitsILi256ELi64ELi64ELi4ELb0ELb0EN7cutlass10bfloat16_tE19Flash_kernel_traitsILi256ELi64ELi64ELi4ES3_EELb1ELb0ELb0ELb0ELb0ELb1ELb0ELb0EEEvNS_16Flash_fwd_paramsE --------------------------
	.section	.text._ZN5flash24flash_fwd_splitkv_kernelI23Flash_fwd_kernel_traitsILi256ELi64ELi64ELi4ELb0ELb0EN7cutlass10bfloat16_tE19Flash_kernel_traitsILi256ELi64ELi64ELi4ES3_EELb1ELb0ELb0ELb0ELb0ELb1ELb0ELb0EEEvNS_16Flash_fwd_paramsE,"ax",@progbits
	.sectioninfo	@"SHI_REGISTERS=255"
	.align	128
        .global         _ZN5flash24flash_fwd_splitkv_kernelI23Flash_fwd_kernel_traitsILi256ELi64ELi64ELi4ELb0ELb0EN7cutlass10bfloat16_tE19Flash_kernel_traitsILi256ELi64ELi64ELi4ES3_EELb1ELb0ELb0ELb0ELb0ELb1ELb0ELb0EEEvNS_16Flash_fwd_paramsE
        .type           _ZN5flash24flash_fwd_splitkv_kernelI23Flash_fwd_kernel_traitsILi256ELi64ELi64ELi4ELb0ELb0EN7cutlass10bfloat16_tE19Flash_kernel_traitsILi256ELi64ELi64ELi4ES3_EELb1ELb0ELb0ELb0ELb0ELb1ELb0ELb0EEEvNS_16Flash_fwd_paramsE,@function
        .size           _ZN5flash24flash_fwd_splitkv_kernelI23Flash_fwd_kernel_traitsILi256ELi64ELi64ELi4ELb0ELb0EN7cutlass10bfloat16_tE19Flash_kernel_traitsILi256ELi64ELi64ELi4ES3_EELb1ELb0ELb0ELb0ELb0ELb1ELb0ELb0EEEvNS_16Flash_fwd_paramsE,(.L_x_4913 - _ZN5flash24flash_fwd_splitkv_kernelI23Flash_fwd_kernel_traitsILi256ELi64ELi64ELi4ELb0ELb0EN7cutlass10bfloat16_tE19Flash_kernel_traitsILi256ELi64ELi64ELi4ES3_EELb1ELb0ELb0ELb0ELb0ELb1ELb0ELb0EEEvNS_16Flash_fwd_paramsE)
        .other          _ZN5flash24flash_fwd_splitkv_kernelI23Flash_fwd_kernel_traitsILi256ELi64ELi64ELi4ELb0ELb0EN7cutlass10bfloat16_tE19Flash_kernel_traitsILi256ELi64ELi64ELi4ES3_EELb1ELb0ELb0ELb0ELb0ELb1ELb0ELb0EEEvNS_16Flash_fwd_paramsE,@"STO_CUDA_ENTRY STV_DEFAULT"
_ZN5flash24flash_fwd_splitkv_kernelI23Flash_fwd_kernel_traitsILi256ELi64ELi64ELi4ELb0ELb0EN7cutlass10bfloat16_tE19Flash_kernel_traitsILi256ELi64ELi64ELi4ES3_EELb1ELb0ELb0ELb0ELb0ELb1ELb0ELb0EEEvNS_16Flash_fwd_paramsE:
.text._ZN5flash24flash_fwd_splitkv_kernelI23Flash_fwd_kernel_traitsILi256ELi64ELi64ELi4ELb0ELb0EN7cutlass10bfloat16_tE19Flash_kernel_traitsILi256ELi64ELi64ELi4ES3_EELb1ELb0ELb0ELb0ELb0ELb1ELb0ELb0EEEvNS_16Flash_fwd_paramsE:
[----:B------:R-:W-:Y:S02]  /*0000*/  MOV R1, c[0x0][0x28] ;  /* 0x00000a0000017a02 */ /* 0x000fe40000000f00 */
[----:B------:R-:W1:Y:S01]  /*0010*/  S2UR UR15, SR_CTAID.Y ;  /* 0x00000000000f79c3 */ /* 0x000e620000002600 */
[----:B------:R-:W-:Y:S01]  /*0020*/  ULDC.64 UR4, c[0x0][0x240] ;  /* 0x0000900000047ab9 */ /* 0x000fe20000000a00 */
[----:B------:R-:W-:Y:S01]  /*0030*/  IADD3 R1, R1, -0x8, RZ ;  /* 0xfffffff801017810 */ /* 0x000fe20007ffe0ff */
        /* <DEDUP_REMOVED lines=23> */
[----:B------:R-:W-:Y:S02]  /*01b0*/  IMAD.U32 R8, RZ, RZ, UR4 ;  /* 0x00000004ff087e24 */ /* 0x000fe4000f8e00ff */
[----:B------:R-:W-:Y:S01]  /*01c0*/  IMAD.U32 R9, RZ, RZ, UR5 ;  /* 0x00000005ff097e24 */ /* 0x000fe2000f8e00ff */
[----:B------:R-:W-:-:S04]  /*01d0*/  PLOP3.LUT P1, PT, PT, PT, UP1, 0x80, 0x0 ;  /* 0x000000000000781c */ /* 0x000fc80003f2f018 */
[----:B------:R-:W4:Y:S01]  /*01e0*/  @P0 LDG.E R2, [R8.64] ;  /* 0x0000002008020981 */ /* 0x000f22000c1e1900 */
[----:B------:R-:W-:-:S06]  /*01f0*/  UIMAD.WIDE UR6, UR15, UR25, UR6 ;  /* 0x000000190f0672a5 */ /* 0x000fcc000f8e0206 */
[----:B------:R-:W-:Y:S02]  /*0200*/  IMAD.U32 R6, RZ, RZ, UR6 ;  /* 0x00000006ff067e24 */ /* 0x000fe4000f8e00ff */
[----:B------:R-:W-:-:S05]  /*0210*/  IMAD.U32 R7, RZ, RZ, UR7 ;  /* 0x00000007ff077e24 */ /* 0x000fca000f8e00ff */
        /* <DEDUP_REMOVED lines=10> */
[----:B------:R-:W-:Y:S01]  /*02c0*/  ISETP.NE.AND.EX P0, PT, RZ, c[0x0][0x24c], PT, P0 ;  /* 0x00009300ff007a0c */ /* 0x000fe20003f05300 */
[----:B--2---:R-:W-:Y:S02]  /*02d0*/  @UP2 UIADD3 UR29, UR29, -UR27, URZ ;  /* 0x8000001b1d1d2290 */ /* 0x004fe4000fffe03f */
[----:B-----5:R3:W2:Y:S05]  /*02e0*/  @!P1 R2UR UR18, R3 ;  /* 0x00000000031293c2 */ /* 0x0206aa00000e0000 */
[----:B------:R-:W-:-:S05]  /*02f0*/  @!UP2 ULDC UR29, c[0x0][0x214] ;  /* 0x00008500001daab9 */ /* 0x000fca0000000800 */
[----:B-1234-:R-:W-:Y:S05]  /*0300*/  @!P0 BRA `(.L_x_743) ;  /* 0x0000007000008947 */ /* 0x01efea0003800000 */
[----:B------:R-:W-:-:S13]  /*0310*/  PLOP3.LUT P0, PT, PT, PT, UP3, 0x80, 0x0 ;  /* 0x000000000000781c */ /* 0x000fda0003f0f038 */
[----:B------:R-:W2:Y:S04]  /*0320*/  @P0 LDG.E R0, [R6.64+0x4] ;  /* 0x0000042006000981 */ /* 0x000ea8000c1e1900 */
[----:B------:R-:W3:Y:S01]  /*0330*/  @!P0 LDG.E R2, [R6.64] ;  /* 0x0000002006028981 */ /* 0x000ee2000c1e1900 */
[----:B--2---:R-:W1:Y:S02]  /*0340*/  @P0 R2UR UR6, R0 ;  /* 0x00000000000603c2 */ /* 0x004e6400000e0000 */
[----:B-1----:R-:W-:-:S11]  /*0350*/  @UP3 UIADD3 UR6, UR6, -UR18, URZ ;  /* 0x8000001206063290 */ /* 0x002fd6000fffe03f */
[----:B---3--:R1:W2:Y:S02]  /*0360*/  @!P0 R2UR UR6, R2 ;  /* 0x00000000020683c2 */ /* 0x0082a400000e0000 */
[----:B-12---:R-:W-:Y:S05]  /*0370*/  BRA `(.L_x_744) ;  /* 0x0000001000007947 */ /* 0x006fea0003800000 */
.L_x_743:
[----:B------:R-:W-:Y:S02]  /*0380*/  ULDC UR6, c[0x0][0x218] ;  /* 0x0000860000067ab9 */ /* 0x000fe40000000800 */
.L_x_744:
        /* <DEDUP_REMOVED lines=104> */
.L_x_747:
[----:B------:R-:W-:Y:S05]  /*0a10*/  BSYNC B0 ;  /* 0x0000000000007941 */ /* 0x000fea0003800000 */
.L_x_746:
        /* <DEDUP_REMOVED lines=22> */
.L_x_749:
[----:B------:R-:W-:Y:S05]  /*0b80*/  BSYNC B0 ;  /* 0x0000000000007941 */ /* 0x000fea0003800000 */
.L_x_748:
        /* <DEDUP_REMOVED lines=22> */
.L_x_751:
[----:B------:R-:W-:Y:S05]  /*0cf0*/  BSYNC B0 ;  /* 0x0000000000007941 */ /* 0x000fea0003800000 */
.L_x_750:
        /* <DEDUP_REMOVED lines=21> */
.L_x_753:
[----:B------:R-:W-:Y:S05]  /*0e50*/  BSYNC B0 ;  /* 0x0000000000007941 */ /* 0x000fea0003800000 */
.L_x_752:
        /* <DEDUP_REMOVED lines=20> */
.L_x_745:
        /* <DEDUP_REMOVED lines=118> */
.L_x_754:
        /* <DEDUP_REMOVED lines=19> */
.L_x_756:
        /* <DEDUP_REMOVED lines=61> */
.L_x_755:
        /* <DEDUP_REMOVED lines=131> */
.L_x_758:
[----:B------:R-:W-:Y:S05]  /*2430*/  BSYNC B0 ;  /* 0x0000000000007941 */ /* 0x000fea0003800000 */
.L_x_757:
        /* <DEDUP_REMOVED lines=45> */
.L_x_760:
[----:B------:R-:W-:Y:S05]  /*2710*/  BSYNC B0 ;  /* 0x0000000000007941 */ /* 0x000fea0003800000 */
.L_x_759:
        /* <DEDUP_REMOVED lines=45> */
.L_x_762:
[----:B------:R-:W-:Y:S05]  /*29f0*/  BSYNC B0 ;  /* 0x0000000000007941 */ /* 0x000fea0003800000 */
.L_x_761:
        /* <DEDUP_REMOVED lines=44> */
.L_x_764:
[----:B------:R-:W-:Y:S05]  /*2cc0*/  BSYNC B0 ;  /* 0x0000000000007941 */ /* 0x000fea0003800000 */
.L_x_763:
        /* <DEDUP_REMOVED lines=39> */
.L_x_766:
[----:B------:R-:W-:Y:S05]  /*2f40*/  BSYNC B0 ;  /* 0x0000000000007941 */ /* 0x000fea0003800000 */
.L_x_765:
        /* <DEDUP_REMOVED lines=41> */
.L_x_768:
[----:B------:R-:W-:Y:S05]  /*31e0*/  BSYNC B0 ;  /* 0x0000000000007941 */ /* 0x000fea0003800000 */
.L_x_767:
        /* <DEDUP_REMOVED lines=40> */
.L_x_770:
[----:B------:R-:W-:Y:S05]  /*3470*/  BSYNC B0 ;  /* 0x0000000000007941 */ /* 0x000fea0003800000 */
.L_x_769:
        /* <DEDUP_REMOVED lines=42> */
.L_x_772:
[----:B------:R-:W-:Y:S05]  /*3720*/  BSYNC B0 ;  /* 0x0000000000007941 */ /* 0x000fea0003800000 */
.L_x_771:
        /* <DEDUP_REMOVED lines=41> */
.L_x_774:
[----:B------:R-:W-:Y:S05]  /*39c0*/  BSYNC B0 ;  /* 0x0000000000007941 */ /* 0x000fea0003800000 */
.L_x_773:
        /* <DEDUP_REMOVED lines=53> */
.L_x_776:
[----:B------:R-:W-:Y:S05]  /*3d20*/  BSYNC B0 ;  /* 0x0000000000007941 */ /* 0x000fea0003800000 */
.L_x_775:
        /* <DEDUP_REMOVED lines=45> */
.L_x_778:
[----:B------:R-:W-:Y:S05]  /*4000*/  BSYNC B0 ;  /* 0x0000000000007941 */ /* 0x000fea0003800000 */
.L_x_777:
        /* <DEDUP_REMOVED lines=55> */
.L_x_780:
[----:B------:R-:W-:Y:S05]  /*4380*/  BSYNC B0 ;  /* 0x0000000000007941 */ /* 0x000fea0003800000 */
.L_x_779:
[----:B------:R-:W-:Y:S01]  /*4390*/  SHF.L.U32 R4, R2, 0x6, RZ ;  /* 0x0000000602047819 */ /* 0x000fe200000006ff */
[----:B------:R-:W-:Y:S01]  /*43a0*/  IMAD R242, R93, 0x400, R0 ;  /* 0x000004005df27824 */ /* 0x000fe200078e0200 */
[----:B------:R-:W-:Y:S01]  /*43b0*/  SHF.L.U32 R14, R14, 0x3, RZ ;  /* 0x000000030e0e7819 */ /* 0x000fe200000006ff */
[----:B------:R-:W0:Y:S01]  /*43c0*/  LDGDEPBAR ;  /* 0x00000000000079af */ /* 0x000e220000000000 */
[----:B-12---:R-:W-:Y:S01]  /*43d0*/  LOP3.LUT R9, R4, 0x1c0, RZ, 0xc0, !PT ;  /* 0x000001c004097812 */ /* 0x006fe200078ec0ff */
[----:B------:R-:W-:Y:S01]  /*43e0*/  IMAD.SHL.U32 R242, R242, 0x2, RZ ;  /* 0x00000002f2f27824 */ /* 0x000fe200078e00ff */
[----:B------:R-:W-:Y:S01]  /*43f0*/  R2P PR, R2, 0x6 ;  /* 0x0000000602007804 */ /* 0x000fe20000000000 */
[----:B------:R-:W-:Y:S01]  /*4400*/  UISETP.GE.AND UP0, UPT, UR8, 0x2, UPT ;  /* 0x000000020800788c */ /* 0x000fe2000bf06270 */
[----:B------:R-:W-:Y:S01]  /*4410*/  LOP3.LUT R4, R9, 0x8, R14, 0xf8, !PT ;  /* 0x0000000809047812 */ /* 0x000fe200078ef80e */
[--C-:B------:R-:W-:Y:S01]  /*4420*/  IMAD R240, R7, 0x2, R242.reuse ;  /* 0x0000000207f07824 */ /* 0x100fe200078e02f2 */
[----:B------:R-:W-:Y:S01]  /*4430*/  SHF.R.U32.HI R9, RZ, 0x3, R9 ;  /* 0x00000003ff097819 */ /* 0x000fe20000011609 */
[----:B------:R-:W-:Y:S01]  /*4440*/  LDSM.16.M88.4 R48, [R242] ;  /* 0x00000000f230783b */ /* 0x000fe20000000200 */
[C---:B------:R-:W-:Y:S01]  /*4450*/  IMAD R238, R5.reuse, 0x2, R242 ;  /* 0x0000000205ee7824 */ /* 0x040fe200078e02f2 */
[----:B------:R-:W-:Y:S01]  /*4460*/  PLOP3.LUT P0, PT, PT, PT, UP0, 0x80, 0x0 ;  /* 0x000000000000781c */ /* 0x000fe20003f0f008 */
[----:B------:R-:W-:Y:S01]  /*4470*/  IMAD R237, R5, 0x2, R240 ;  /* 0x0000000205ed7824 */ /* 0x000fe200078e02f0 */
[----:B------:R-:W-:Y:S01]  /*4480*/  LOP3.LUT R4, R4, R9, RZ, 0x3c, !PT ;  /* 0x0000000904047212 */ /* 0x000fe200078e3cff */
[----:B------:R-:W-:Y:S03]  /*4490*/  LDSM.16.M88.4 R12, [R240] ;  /* 0x00000000f00c783b */ /* 0x000fe60000000200 */
[----:B------:R-:W-:Y:S01]  /*44a0*/  LEA R241, R241, R4, 0x9 ;  /* 0x00000004f1f17211 */ /* 0x000fe200078e48ff */
[----:B------:R-:W-:Y:S03]  /*44b0*/  LDSM.16.M88.4 R56, [R238] ;  /* 0x00000000ee38783b */ /* 0x000fe60000000200 */
[----:B------:R-:W-:Y:S01]  /*44c0*/  SHF.L.U32 R241, R241, 0x1, RZ ;  /* 0x00000001f1f17819 */ /* 0x000fe200000006ff */
[----:B------:R-:W-:Y:S03]  /*44d0*/  LDSM.16.M88.4 R72, [R242+0x2000] ;  /* 0x00200000f248783b */ /* 0x000fe60000000200 */
[C---:B------:R-:W-:Y:S01]  /*44e0*/  IADD3 R2, R241.reuse, 0x8000, RZ ;  /* 0x00008000f1027810 */ /* 0x040fe20007ffe0ff */
[----:B------:R-:W1:Y:S01]  /*44f0*/  LDSM.16.M88.4 R16, [R241+0x8000] ;  /* 0x00800000f110783b */ /* 0x000e620000000200 */
[----:B------:R-:W-:-:S02]  /*4500*/  IADD3 R239, R241, 0x8020, RZ ;  /* 0x00008020f1ef7810 */ /* 0x000fc40007ffe0ff */
[----:B------:R-:W-:Y:S01]  /*4510*/  @P1 IADD3 R239, R2, -0x20, RZ ;  /* 0xffffffe002ef1810 */ /* 0x000fe20007ffe0ff */
[----:B------:R-:W2:Y:S01]  /*4520*/  LDSM.16.M88.4 R44, [R241+0x8800] ;  /* 0x00880000f12c783b */ /* 0x000ea20000000200 */
[----:B------:R-:W-:Y:S02]  /*4530*/  MOV R2, 0x40 ;  /* 0x0000004000027802 */ /* 0x000fe40000000f00 */
[C---:B------:R-:W-:Y:S01]  /*4540*/  IADD3 R231, R239.reuse, 0x800, RZ ;  /* 0x00000800efe77810 */ /* 0x040fe20007ffe0ff */
[----:B------:R-:W5:Y:S01]  /*4550*/  LDSM.16.M88.4 R64, [R241+0x9000] ;  /* 0x00900000f140783b */ /* 0x000f620000000200 */
[----:B------:R-:W-:Y:S02]  /*4560*/  SEL R2, R2, 0xffffffc0, !P2 ;  /* 0xffffffc002027807 */ /* 0x000fe40005000000 */
[----:B------:R-:W-:Y:S01]  /*4570*/  IADD3 R230, R239, 0x1000, RZ ;  /* 0x00001000efe67810 */ /* 0x000fe20007ffe0ff */
[----:B------:R-:W3:Y:S01]  /*4580*/  LDSM.16.M88.4 R28, [R241+0x9800] ;  /* 0x00980000f11c783b */ /* 0x000ee20000000200 */
[----:B------:R-:W-:-:S02]  /*4590*/  IADD3 R235, R241, R2, RZ ;  /* 0x00000002f1eb7210 */ /* 0x000fc40007ffe0ff */
[----:B------:R-:W-:Y:S01]  /*45a0*/  IADD3 R228, R2, R239, RZ ;  /* 0x000000ef02e47210 */ /* 0x000fe20007ffe0ff */
[----:B------:R-:W4:Y:S01]  /*45b0*/  LDSM.16.M88.4 R24, [R239] ;  /* 0x00000000ef18783b */ /* 0x000f220000000200 */
[----:B------:R-:W-:Y:S02]  /*45c0*/  LEA R2, R93, UR10, 0x4 ;  /* 0x0000000a5d027c11 */ /* 0x000fe4000f8e20ff */
[C---:B------:R-:W-:Y:S01]  /*45d0*/  IADD3 R229, R239.reuse, 0x1800, RZ ;  /* 0x00001800efe57810 */ /* 0x040fe20007ffe0ff */
[----:B------:R-:W3:Y:S01]  /*45e0*/  LDSM.16.M88.4 R8, [R239+0x800] ;  /* 0x00080000ef08783b */ /* 0x000ee20000000200 */
[----:B------:R-:W-:Y:S01]  /*45f0*/  IADD3 R3, R2, 0x1, R3 ;  /* 0x0000000102037810 */ /* 0x000fe20007ffe003 */
[----:B------:R-:W-:Y:S01]  /*4600*/  IMAD.U32 R2, RZ, RZ, UR11 ;  /* 0x0000000bff027e24 */ /* 0x000fe2000f8e00ff */
[C---:B------:R-:W-:Y:S01]  /*4610*/  IADD3 R227, R239.reuse, 0x2000, RZ ;  /* 0x00002000efe37810 */ /* 0x040fe20007ffe0ff */
[----:B------:R-:W3:Y:S01]  /*4620*/  LDSM.16.M88.4 R40, [R239+0x1800] ;  /* 0x00180000ef28783b */ /* 0x000ee20000000200 */
[----:B------:R-:W-:-:S02]  /*4630*/  IADD3 R226, R239, 0x2800, RZ ;  /* 0x00002800efe27810 */ /* 0x000fc40007ffe0ff */
[----:B------:R-:W-:Y:S01]  /*4640*/  IADD3 R2, R2, -UR29, R3 ;  /* 0x8000001d02027c10 */ /* 0x000fe2000fffe003 */
[----:B------:R-:W-:Y:S01]  /*4650*/  LDSM.16.M88.4 R80, [R235+0x9000] ;  /* 0x00900000eb50783b */ /* 0x000fe20000000200 */
[C---:B------:R-:W-:Y:S02]  /*4660*/  IADD3 R225, R239.reuse, 0x3000, RZ ;  /* 0x00003000efe17810 */ /* 0x040fe40007ffe0ff */
[----:B------:R-:W-:Y:S01]  /*4670*/  IADD3 R2, R2, c[0x0][0x2e8], RZ ;  /* 0x0000ba0002027a10 */ /* 0x000fe20007ffe0ff */
[----:B------:R-:W-:Y:S01]  /*4680*/  LDSM.16.M88.4 R36, [R228] ;  /* 0x00000000e424783b */ /* 0x000fe20000000200 */
[----:B------:R-:W-:Y:S02]  /*4690*/  IADD3 R224, R239, 0x3800, RZ ;  /* 0x00003800efe07810 */ /* 0x000fe40007ffe0ff */
[C---:B------:R-:W-:Y:S01]  /*46a0*/  IMNMX R200, R2.reuse, UR11, PT ;  /* 0x0000000b02c87c17 */ /* 0x040fe2000b800200 */
[----:B------:R-:W-:Y:S01]  /*46b0*/  LDSM.16.M88.4 R76, [R235+0x9800] ;  /* 0x00980000eb4c783b */ /* 0x000fe20000000200 */
[----:B------:R-:W-:-:S02]  /*46c0*/  IADD3 R2, R2, 0x8, RZ ;  /* 0x0000000802027810 */ /* 0x000fc40007ffe0ff */
[C---:B------:R-:W-:Y:S01]  /*46d0*/  IADD3 R223, R239.reuse, 0x4000, RZ ;  /* 0x00004000efdf7810 */ /* 0x040fe20007ffe0ff */
[C---:B-1----:R-:W-:Y:S01]  /*46e0*/  HMMA.16816.F32.BF16 R20, R48.reuse, R16, RZ ;  /* 0x000000103014723c */ /* 0x042fe200000418ff */
[----:B------:R-:W-:Y:S01]  /*46f0*/  LDSM.16.M88.4 R52, [R228+0x1000] ;  /* 0x00100000e434783b */ /* 0x000fe20000000200 */
[----:B------:R-:W-:Y:S02]  /*4700*/  IMNMX R2, R2, UR11, PT ;  /* 0x0000000b02027c17 */ /* 0x000fe4000b800200 */
[C---:B------:R-:W-:Y:S01]  /*4710*/  IADD3 R222, R239.reuse, 0x4800, RZ ;  /* 0x00004800efde7810 */ /* 0x040fe20007ffe0ff */
[----:B------:R-:W-:Y:S01]  /*4720*/  LDSM.16.M88.4 R88, [R228+0x4800] ;  /* 0x00480000e458783b */ /* 0x000fe20000000200 */
[C---:B------:R-:W-:Y:S02]  /*4730*/  IADD3 R221, R239.reuse, 0x5000, RZ ;  /* 0x00005000efdd7810 */ /* 0x040fe40007ffe0ff */
[----:B------:R-:W-:Y:S01]  /*4740*/  HMMA.16816.F32.BF16 R16, R48, R18, RZ ;  /* 0x000000123010723c */ /* 0x000fe200000418ff */
[----:B------:R-:W-:Y:S01]  /*4750*/  LDSM.16.M88.4 R84, [R241+0xe800] ;  /* 0x00e80000f154783b */ /* 0x000fe20000000200 */
[----:B------:R-:W-:-:S02]  /*4760*/  IADD3 R220, R239, 0x5800, RZ ;  /* 0x00005800efdc7810 */ /* 0x000fc40007ffe0ff */
[C---:B------:R-:W-:Y:S02]  /*4770*/  IADD3 R219, R239.reuse, 0x6000, RZ ;  /* 0x00006000efdb7810 */ /* 0x040fe40007ffe0ff */
[C---:B------:R-:W-:Y:S02]  /*4780*/  IADD3 R218, R239.reuse, 0x6800, RZ ;  /* 0x00006800efda7810 */ /* 0x040fe40007ffe0ff */
[----:B--2---:R-:W-:Y:S01]  /*4790*/  HMMA.16816.F32.BF16 R32, R48, R44, RZ ;  /* 0x0000002c3020723c */ /* 0x004fe200000418ff */
[C---:B------:R-:W-:Y:S02]  /*47a0*/  IADD3 R217, R239.reuse, 0x7000, RZ ;  /* 0x00007000efd97810 */ /* 0x040fe40007ffe0ff */
[----:B------:R-:W-:-:S05]  /*47b0*/  IADD3 R216, R239, 0x7800, RZ ;  /* 0x00007800efd87810 */ /* 0x000fca0007ffe0ff */
        /* <DEDUP_REMOVED lines=13> */
[C---:B-1----:R-:W-:Y:S08]  /*4890*/  HMMA.16816.F32.BF16 R68, R12.reuse, R28, R68 ;  /* 0x0000001c0c44723c */ /* 0x042ff00000041844 */
[C---:B------:R-:W-:Y:S01]  /*48a0*/  HMMA.16816.F32.BF16 R64, R12.reuse, R30, R64 ;  /* 0x0000001e0c40723c */ /* 0x040fe20000041840 */
[----:B------:R-:W1:Y:S07]  /*48b0*/  LDSM.16.M88.4 R28, [R237] ;  /* 0x00000000ed1c783b */ /* 0x000e6e0000000200 */
        /* <DEDUP_REMOVED lines=8> */
[----:B------:R-:W3:Y:S07]  /*4940*/  LDSM.16.M88.4 R8, [R241+0xa800] ;  /* 0x00a80000f108783b */ /* 0x000eee0000000200 */
[C---:B------:R-:W-:Y:S08]  /*4950*/  HMMA.16816.F32.BF16 R68, R56.reuse, R80, R68 ;  /* 0x000000503844723c */ /* 0x040ff00000041844 */
[----:B------:R-:W-:Y:S01]  /*4960*/  HMMA.16816.F32.BF16 R64, R56, R82, R64 ;  /* 0x000000523840723c */ /* 0x000fe20000041840 */
[----:B------:R-:W5:Y:S07]  /*4970*/  LDSM.16.M88.4 R80, [R241+0xb000] ;  /* 0x00b00000f150783b */ /* 0x000f6e0000000200 */
[C---:B-1----:R-:W-:Y:S08]  /*4980*/  HMMA.16816.F32.BF16 R20, R28.reuse, R36, R20 ;  /* 0x000000241c14723c */ /* 0x042ff00000041814 */
[----:B------:R-:W-:Y:S01]  /*4990*/  HMMA.16816.F32.BF16 R16, R28, R38, R16 ;  /* 0x000000261c10723c */ /* 0x000fe20000041810 */
[----:B------:R-:W-:Y:S07]  /*49a0*/  LDSM.16.M88.4 R36, [R240+0x2000] ;  /* 0x00200000f024783b */ /* 0x000fee0000000200 */
[C---:B------:R-:W-:Y:S08]  /*49b0*/  HMMA.16816.F32.BF16 R60, R56.reuse, R76, R60 ;  /* 0x0000004c383c723c */ /* 0x040ff0000004183c */
[----:B------:R-:W-:Y:S01]  /*49c0*/  HMMA.16816.F32.BF16 R56, R56, R78, R48 ;  /* 0x0000004e3838723c */ /* 0x000fe20000041830 */
[----:B------:R-:W-:Y:S04]  /*49d0*/  LDSM.16.M88.4 R76, [R241+0xb800] ;  /* 0x00b80000f14c783b */ /* 0x000fe80000000200 */
[----:B------:R-:W-:Y:S03]  /*49e0*/  LDSM.16.M88.4 R48, [R239+0x2800] ;  /* 0x00280000ef30783b */ /* 0x000fe60000000200 */
[C---:B----4-:R-:W-:Y:S08]  /*49f0*/  HMMA.16816.F32.BF16 R32, R28.reuse, R12, R32 ;  /* 0x0000000c1c20723c */ /* 0x050ff00000041820 */
[C---:B------:R-:W-:Y:S01]  /*4a00*/  HMMA.16816.F32.BF16 R44, R28.reuse, R14, R44 ;  /* 0x0000000e1c2c723c */ /* 0x040fe2000004182c */
[----:B------:R-:W1:Y:S07]  /*4a10*/  LDSM.16.M88.4 R12, [R239+0x2000] ;  /* 0x00200000ef0c783b */ /* 0x000e6e0000000200 */
[C---:B------:R-:W-:Y:S08]  /*4a20*/  HMMA.16816.F32.BF16 R68, R28.reuse, R52, R68 ;  /* 0x000000341c44723c */ /* 0x040ff00000041844 */
[----:B------:R-:W-:Y:S01]  /*4a30*/  HMMA.16816.F32.BF16 R64, R28, R54, R64 ;  /* 0x000000361c40723c */ /* 0x000fe20000041840 */
[----:B------:R-:W4:Y:S07]  /*4a40*/  LDSM.16.M88.4 R52, [R239+0x3000] ;  /* 0x00300000ef34783b */ /* 0x000f2e0000000200 */
[C---:B--2---:R-:W-:Y:S08]  /*4a50*/  HMMA.16816.F32.BF16 R20, R72.reuse, R24, R20 ;  /* 0x000000184814723c */ /* 0x044ff00000041814 */
[----:B------:R-:W-:Y:S01]  /*4a60*/  HMMA.16816.F32.BF16 R16, R72, R26, R16 ;  /* 0x0000001a4810723c */ /* 0x000fe20000041810 */
[----:B------:R-:W-:Y:S07]  /*4a70*/  LDSM.16.M88.4 R24, [R235+0xa000] ;  /* 0x00a00000eb18783b */ /* 0x000fee0000000200 */
[C---:B------:R-:W-:Y:S08]  /*4a80*/  HMMA.16816.F32.BF16 R60, R28.reuse, R40, R60 ;  /* 0x000000281c3c723c */ /* 0x040ff0000004183c */
[----:B------:R-:W-:Y:S01]  /*4a90*/  HMMA.16816.F32.BF16 R56, R28, R42, R56 ;  /* 0x0000002a1c38723c */ /* 0x000fe20000041838 */
[----:B------:R-:W-:Y:S04]  /*4aa0*/  LDSM.16.M88.4 R40, [R239+0x3800] ;  /* 0x00380000ef28783b */ /* 0x000fe80000000200 */
[----:B------:R-:W-:Y:S03]  /*4ab0*/  LDSM.16.M88.4 R28, [R235+0xa800] ;  /* 0x00a80000eb1c783b */ /* 0x000fe60000000200 */
        /* <DEDUP_REMOVED lines=11> */
[----:B------:R-:W-:Y:S04]  /*4b70*/  LDSM.16.M88.4 R72, [R228+0x2000] ;  /* 0x00200000e448783b */ /* 0x000fe80000000200 */
[----:B------:R-:W-:Y:S03]  /*4b80*/  LDSM.16.M88.4 R76, [R239+0x4000] ;  /* 0x00400000ef4c783b */ /* 0x000fe60000000200 */
[C---:B------:R-:W-:Y:S08]  /*4b90*/  HMMA.16816.F32.BF16 R32, R36.reuse, R48, R32 ;  /* 0x000000302420723c */ /* 0x040ff00000041820 */
[C---:B------:R-:W-:Y:S01]  /*4ba0*/  HMMA.16816.F32.BF16 R44, R36.reuse, R50, R44 ;  /* 0x00000032242c723c */ /* 0x040fe2000004182c */
[----:B------:R-:W3:Y:S07]  /*4bb0*/  LDSM.16.M88.4 R48, [R235+0xb800] ;  /* 0x00b80000eb30783b */ /* 0x000eee0000000200 */
[C---:B----4-:R-:W-:Y:S08]  /*4bc0*/  HMMA.16816.F32.BF16 R68, R36.reuse, R52, R68 ;  /* 0x000000342444723c */ /* 0x050ff00000041844 */
[----:B------:R-:W-:Y:S01]  /*4bd0*/  HMMA.16816.F32.BF16 R64, R36, R54, R64 ;  /* 0x000000362440723c */ /* 0x000fe20000041840 */
[----:B------:R-:W-:Y:S07]  /*4be0*/  LDSM.16.M88.4 R52, [R228+0x2800] ;  /* 0x00280000e434783b */ /* 0x000fee0000000200 */
[C---:B--2---:R-:W-:Y:S08]  /*4bf0*/  HMMA.16816.F32.BF16 R20, R8.reuse, R24, R20 ;  /* 0x000000180814723c */ /* 0x044ff00000041814 */
[----:B------:R-:W-:Y:S01]  /*4c00*/  HMMA.16816.F32.BF16 R16, R8, R26, R16 ;  /* 0x0000001a0810723c */ /* 0x000fe20000041810 */
[----:B------:R-:W2:Y:S07]  /*4c10*/  LDSM.16.M88.4 R24, [R237+0x2000] ;  /* 0x00200000ed18783b */ /* 0x000eae0000000200 */
[C---:B------:R-:W-:Y:S08]  /*4c20*/  HMMA.16816.F32.BF16 R60, R36.reuse, R40, R60 ;  /* 0x00000028243c723c */ /* 0x040ff0000004183c */
[----:B------:R-:W-:Y:S01]  /*4c30*/  HMMA.16816.F32.BF16 R56, R36, R42, R56 ;  /* 0x0000002a2438723c */ /* 0x000fe20000041838 */
[----:B------:R-:W4:Y:S04]  /*4c40*/  LDSM.16.M88.4 R40, [R228+0x3000] ;  /* 0x00300000e428783b */ /* 0x000f280000000200 */
[----:B------:R-:W-:Y:S03]  /*4c50*/  LDSM.16.M88.4 R36, [R242+0x4000] ;  /* 0x00400000f224783b */ /* 0x000fe60000000200 */
[C---:B------:R-:W-:Y:S08]  /*4c60*/  HMMA.16816.F32.BF16 R32, R8.reuse, R28, R32 ;  /* 0x0000001c0820723c */ /* 0x040ff00000041820 */
[C---:B------:R-:W-:Y:S01]  /*4c70*/  HMMA.16816.F32.BF16 R44, R8.reuse, R30, R44 ;  /* 0x0000001e082c723c */ /* 0x040fe2000004182c */
[----:B------:R-:W-:Y:S07]  /*4c80*/  LDSM.16.M88.4 R28, [R228+0x3800] ;  /* 0x00380000e41c783b */ /* 0x000fee0000000200 */
[C---:B-1----:R-:W-:Y:S08]  /*4c90*/  HMMA.16816.F32.BF16 R68, R8.reuse, R12, R68 ;  /* 0x0000000c0844723c */ /* 0x042ff00000041844 */
[C---:B------:R-:W-:Y:S01]  /*4ca0*/  HMMA.16816.F32.BF16 R64, R8.reuse, R14, R64 ;  /* 0x0000000e0840723c */ /* 0x040fe20000041840 */
[----:B------:R-:W1:Y:S07]  /*4cb0*/  LDSM.16.M88.4 R12, [R241+0xc000] ;  /* 0x00c00000f10c783b */ /* 0x000e6e0000000200 */
[C---:B---3--:R-:W-:Y:S08]  /*4cc0*/  HMMA.16816.F32.BF16 R60, R8.reuse, R48, R60 ;  /* 0x00000030083c723c */ /* 0x048ff0000004183c */
[----:B------:R-:W-:Y:S01]  /*4cd0*/  HMMA.16816.F32.BF16 R56, R8, R50, R56 ;  /* 0x000000320838723c */ /* 0x000fe20000041838 */
[----:B------:R-:W3:Y:S04]  /*4ce0*/  LDSM.16.M88.4 R8, [R241+0xc800] ;  /* 0x00c80000f108783b */ /* 0x000ee80000000200 */
[----:B------:R-:W-:Y:S03]  /*4cf0*/  LDSM.16.M88.4 R48, [R241+0xd000] ;  /* 0x00d00000f130783b */ /* 0x000fe60000000200 */
[C---:B--2---:R-:W-:Y:S08]  /*4d00*/  HMMA.16816.F32.BF16 R20, R24.reuse, R72, R20 ;  /* 0x000000481814723c */ /* 0x044ff00000041814 */
[C---:B------:R-:W-:Y:S01]  /*4d10*/  HMMA.16816.F32.BF16 R16, R24.reuse, R74, R16 ;  /* 0x0000004a1810723c */ /* 0x040fe20000041810 */
[----:B------:R-:W-:Y:S07]  /*4d20*/  LDSM.16.M88.4 R72, [R228+0x4000] ;  /* 0x00400000e448783b */ /* 0x000fee0000000200 */
[C---:B------:R-:W-:Y:S08]  /*4d30*/  HMMA.16816.F32.BF16 R32, R24.reuse, R52, R32 ;  /* 0x000000341820723c */ /* 0x040ff00000041820 */
[C---:B------:R-:W-:Y:S01]  /*4d40*/  HMMA.16816.F32.BF16 R44, R24.reuse, R54, R44 ;  /* 0x00000036182c723c */ /* 0x040fe2000004182c */
[----:B------:R-:W-:Y:S07]  /*4d50*/  LDSM.16.M88.4 R52, [R241+0xd800] ;  /* 0x00d80000f134783b */ /* 0x000fee0000000200 */
[C---:B----4-:R-:W-:Y:S08]  /*4d60*/  HMMA.16816.F32.BF16 R68, R24.reuse, R40, R68 ;  /* 0x000000281844723c */ /* 0x050ff00000041844 */
[----:B------:R-:W-:Y:S01]  /*4d70*/  HMMA.16816.F32.BF16 R64, R24, R42, R64 ;  /* 0x0000002a1840723c */ /* 0x000fe20000041840 */
[----:B------:R-:W2:Y:S07]  /*4d80*/  LDSM.16.M88.4 R40, [R240+0x4000] ;  /* 0x00400000f028783b */ /* 0x000eae0000000200 */
[C---:B-1----:R-:W-:Y:S08]  /*4d90*/  HMMA.16816.F32.BF16 R20, R36.reuse, R12, R20 ;  /* 0x0000000c2414723c */ /* 0x042ff00000041814 */
[C---:B------:R-:W-:Y:S01]  /*4da0*/  HMMA.16816.F32.BF16 R16, R36.reuse, R14, R16 ;  /* 0x0000000e2410723c */ /* 0x040fe20000041810 */
[----:B------:R-:W-:Y:S07]  /*4db0*/  LDSM.16.M88.4 R12, [R235+0xc000] ;  /* 0x00c00000eb0c783b */ /* 0x000fee0000000200 */
[C---:B---3--:R-:W-:Y:S08]  /*4dc0*/  HMMA.16816.F32.BF16 R32, R36.reuse, R8, R32 ;  /* 0x000000082420723c */ /* 0x048ff00000041820 */
[----:B------:R-:W-:Y:S01]  /*4dd0*/  HMMA.16816.F32.BF16 R44, R36, R10, R44 ;  /* 0x0000000a242c723c */ /* 0x000fe2000004182c */
[----:B------:R-:W1:Y:S07]  /*4de0*/  LDSM.16.M88.4 R8, [R238+0x4000] ;  /* 0x00400000ee08783b */ /* 0x000e6e0000000200 */
[C---:B------:R-:W-:Y:S08]  /*4df0*/  HMMA.16816.F32.BF16 R60, R24.reuse, R28, R60 ;  /* 0x0000001c183c723c */ /* 0x040ff0000004183c */
[----:B------:R-:W-:Y:S01]  /*4e00*/  HMMA.16816.F32.BF16 R56, R24, R30, R56 ;  /* 0x0000001e1838723c */ /* 0x000fe20000041838 */
[----:B------:R-:W3:Y:S04]  /*4e10*/  LDSM.16.M88.4 R28, [R239+0x4800] ;  /* 0x00480000ef1c783b */ /* 0x000ee80000000200 */
[----:B------:R-:W4:Y:S03]  /*4e20*/  LDSM.16.M88.4 R24, [R239+0x5000] ;  /* 0x00500000ef18783b */ /* 0x000f260000000200 */
[C---:B--2---:R-:W-:Y:S08]  /*4e30*/  HMMA.16816.F32.BF16 R20, R40.reuse, R76, R20 ;  /* 0x0000004c2814723c */ /* 0x044ff00000041814 */
[----:B------:R-:W-:Y:S01]  /*4e40*/  HMMA.16816.F32.BF16 R16, R40, R78, R16 ;  /* 0x0000004e2810723c */ /* 0x000fe20000041810 */
[----:B------:R-:W-:Y:S07]  /*4e50*/  LDSM.16.M88.4 R76, [R228+0x5000] ;  /* 0x00500000e44c783b */ /* 0x000fee0000000200 */
[C---:B------:R-:W-:Y:S08]  /*4e60*/  HMMA.16816.F32.BF16 R68, R36.reuse, R48, R68 ;  /* 0x000000302444723c */ /* 0x040ff00000041844 */
[----:B------:R-:W-:Y:S01]  /*4e70*/  HMMA.16816.F32.BF16 R64, R36, R50, R64 ;  /* 0x000000322440723c */ /* 0x000fe20000041840 */
[----:B------:R-:W2:Y:S07]  /*4e80*/  LDSM.16.M88.4 R48, [R239+0x5800] ;  /* 0x00580000ef30783b */ /* 0x000eae0000000200 */
[C---:B-1----:R-:W-:Y:S08]  /*4e90*/  HMMA.16816.F32.BF16 R20, R8.reuse, R12, R20 ;  /* 0x0000000c0814723c */ /* 0x042ff00000041814 */
[----:B------:R-:W-:Y:S01]  /*4ea0*/  HMMA.16816.F32.BF16 R16, R8, R14, R16 ;  /* 0x0000000e0810723c */ /* 0x000fe20000041810 */
[----:B------:R-:W-:Y:S07]  /*4eb0*/  LDSM.16.M88.4 R12, [R235+0xd800] ;  /* 0x00d80000eb0c783b */ /* 0x000fee0000000200 */
[C---:B------:R-:W-:Y:S08]  /*4ec0*/  HMMA.16816.F32.BF16 R60, R36.reuse, R52, R60 ;  /* 0x00000034243c723c */ /* 0x040ff0000004183c */
[----:B------:R-:W-:Y:S01]  /*4ed0*/  HMMA.16816.F32.BF16 R56, R36, R54, R56 ;  /* 0x000000362438723c */ /* 0x000fe20000041838 */
[----:B------:R-:W-:Y:S04]  /*4ee0*/  LDSM.16.M88.4 R52, [R242+0x6000] ;  /* 0x00600000f234783b */ /* 0x000fe80000000200 */
[----:B------:R-:W1:Y:S03]  /*4ef0*/  LDSM.16.M88.4 R36, [R241+0xe000] ;  /* 0x00e00000f124783b */ /* 0x000e660000000200 */
[C---:B---3--:R-:W-:Y:S08]  /*4f00*/  HMMA.16816.F32.BF16 R32, R40.reuse, R28, R32 ;  /* 0x0000001c2820723c */ /* 0x048ff00000041820 */
[C---:B------:R-:W-:Y:S01]  /*4f10*/  HMMA.16816.F32.BF16 R44, R40.reuse, R30, R44 ;  /* 0x0000001e282c723c */ /* 0x040fe2000004182c */
[----:B------:R-:W3:Y:S07]  /*4f20*/  LDSM.16.M88.4 R28, [R235+0xc800] ;  /* 0x00c80000eb1c783b */ /* 0x000eee0000000200 */
[C---:B----4-:R-:W-:Y:S08]  /*4f30*/  HMMA.16816.F32.BF16 R68, R40.reuse, R24, R68 ;  /* 0x000000182844723c */ /* 0x050ff00000041844 */
[----:B------:R-:W-:Y:S01]  /*4f40*/  HMMA.16816.F32.BF16 R64, R40, R26, R64 ;  /* 0x0000001a2840723c */ /* 0x000fe20000041840 */
[----:B------:R-:W4:Y:S07]  /*4f50*/  LDSM.16.M88.4 R24, [R235+0xd000] ;  /* 0x00d00000eb18783b */ /* 0x000f2e0000000200 */
[C---:B------:R-:W-:Y:S08]  /*4f60*/  HMMA.16816.F32.BF16 R20, R80.reuse, R72, R20 ;  /* 0x000000485014723c */ /* 0x040ff00000041814 */
[----:B------:R-:W-:Y:S01]  /*4f70*/  HMMA.16816.F32.BF16 R16, R80, R74, R16 ;  /* 0x0000004a5010723c */ /* 0x000fe20000041810 */
[----:B------:R-:W-:Y:S07]  /*4f80*/  LDSM.16.M88.4 R72, [R228+0x5800] ;  /* 0x00580000e448783b */ /* 0x000fee0000000200 */
[C---:B--2---:R-:W-:Y:S08]  /*4f90*/  HMMA.16816.F32.BF16 R60, R40.reuse, R48, R60 ;  /* 0x00000030283c723c */ /* 0x044ff0000004183c */
[----:B------:R-:W-:Y:S01]  /*4fa0*/  HMMA.16816.F32.BF16 R56, R40, R50, R56 ;  /* 0x000000322838723c */ /* 0x000fe20000041838 */
[----:B------:R-:W-:Y:S04]  /*4fb0*/  LDSM.16.M88.4 R40, [R240+0x6000] ;  /* 0x00600000f028783b */ /* 0x000fe80000000200 */
[----:B------:R-:W2:Y:S03]  /*4fc0*/  LDSM.16.M88.4 R48, [R239+0x6000] ;  /* 0x00600000ef30783b */ /* 0x000ea60000000200 */
[C---:B-1----:R-:W-:Y:S08]  /*4fd0*/  HMMA.16816.F32.BF16 R20, R52.reuse, R36, R20 ;  /* 0x000000243414723c */ /* 0x042ff00000041814 */
[----:B------:R-:W-:Y:S01]  /*4fe0*/  HMMA.16816.F32.BF16 R16, R52, R38, R16 ;  /* 0x000000263410723c */ /* 0x000fe20000041810 */
[----:B------:R-:W-:Y:S07]  /*4ff0*/  LDSM.16.M88.4 R36, [R239+0x6800] ;  /* 0x00680000ef24783b */ /* 0x000fee0000000200 */
[C---:B---3--:R-:W-:Y:S08]  /*5000*/  HMMA.16816.F32.BF16 R32, R8.reuse, R28, R32 ;  /* 0x0000001c0820723c */ /* 0x048ff00000041820 */
[C---:B------:R-:W-:Y:S01]  /*5010*/  HMMA.16816.F32.BF16 R44, R8.reuse, R30, R44 ;  /* 0x0000001e082c723c */ /* 0x040fe2000004182c */
[----:B------:R-:W-:Y:S07]  /*5020*/  LDSM.16.M88.4 R28, [R238+0x6000] ;  /* 0x00600000ee1c783b */ /* 0x000fee0000000200 */
[C---:B----4-:R-:W-:Y:S08]  /*5030*/  HMMA.16816.F32.BF16 R68, R8.reuse, R24, R68 ;  /* 0x000000180844723c */ /* 0x050ff00000041844 */
[----:B------:R-:W-:Y:S01]  /*5040*/  HMMA.16816.F32.BF16 R64, R8, R26, R64 ;  /* 0x0000001a0840723c */ /* 0x000fe20000041840 */
[----:B------:R-:W1:Y:S07]  /*5050*/  LDSM.16.M88.4 R24, [R235+0xe000] ;  /* 0x00e00000eb18783b */ /* 0x000e6e0000000200 */
[C---:B--2---:R-:W-:Y:S08]  /*5060*/  HMMA.16816.F32.BF16 R20, R40.reuse, R48, R20 ;  /* 0x000000302814723c */ /* 0x044ff00000041814 */
[----:B------:R-:W-:Y:S01]  /*5070*/  HMMA.16816.F32.BF16 R16, R40, R50, R16 ;  /* 0x000000322810723c */ /* 0x000fe20000041810 */
[----:B------:R-:W2:Y:S07]  /*5080*/  LDSM.16.M88.4 R48, [R241+0xf000] ;  /* 0x00f00000f130783b */ /* 0x000eae0000000200 */
[C---:B------:R-:W-:Y:S08]  /*5090*/  HMMA.16816.F32.BF16 R60, R8.reuse, R12, R60 ;  /* 0x0000000c083c723c */ /* 0x040ff0000004183c */
[----:B------:R-:W-:Y:S01]  /*50a0*/  HMMA.16816.F32.BF16 R56, R8, R14, R56 ;  /* 0x0000000e0838723c */ /* 0x000fe20000041838 */
[----:B------:R-:W-:Y:S04]  /*50b0*/  LDSM.16.M88.4 R12, [R237+0x6000] ;  /* 0x00600000ed0c783b */ /* 0x000fe80000000200 */
[----:B------:R-:W3:Y:S03]  /*50c0*/  LDSM.16.M88.4 R8, [R228+0x6000] ;  /* 0x00600000e408783b */ /* 0x000ee60000000200 */
[C---:B------:R-:W-:Y:S08]  /*50d0*/  HMMA.16816.F32.BF16 R32, R80.reuse, R88, R32 ;  /* 0x000000585020723c */ /* 0x040ff00000041820 */
[C---:B------:R-:W-:Y:S08]  /*50e0*/  HMMA.16816.F32.BF16 R44, R80.reuse, R90, R44 ;  /* 0x0000005a502c723c */ /* 0x040ff0000004182c */
[----:B------:R-:W-:Y:S01]  /*50f0*/  HMMA.16816.F32.BF16 R88, R80, R76, R68 ;  /* 0x0000004c5058723c */ /* 0x000fe20000041844 */
[----:B------:R-:W-:Y:S07]  /*5100*/  LDSM.16.M88.4 R68, [R235+0xe800] ;  /* 0x00e80000eb44783b */ /* 0x000fee0000000200 */
[C---:B-1----:R-:W-:Y:S08]  /*5110*/  HMMA.16816.F32.BF16 R20, R28.reuse, R24, R20 ;  /* 0x000000181c14723c */ /* 0x042ff00000041814 */
[----:B------:R-:W-:Y:S01]  /*5120*/  HMMA.16816.F32.BF16 R16, R28, R26, R16 ;  /* 0x0000001a1c10723c */ /* 0x000fe20000041810 */
[----:B------:R-:W1:Y:S07]  /*5130*/  LDSM.16.M88.4 R24, [R239+0x7000] ;  /* 0x00700000ef18783b */ /* 0x000e6e0000000200 */
[----:B------:R-:W-:Y:S01]  /*5140*/  HMMA.16816.F32.BF16 R64, R80, R78, R64 ;  /* 0x0000004e5040723c */ /* 0x000fe20000041840 */
[----:B------:R-:W4:Y:S07]  /*5150*/  LDSM.16.M88.4 R76, [R241+0xf800] ;  /* 0x00f80000f14c783b */ /* 0x000f2e0000000200 */
[----:B--2---:R-:W-:Y:S08]  /*5160*/  HMMA.16816.F32.BF16 R88, R52, R48, R88 ;  /* 0x000000303458723c */ /* 0x004ff00000041858 */
[----:B---3--:R-:W-:Y:S08]  /*5170*/  HMMA.16816.F32.BF16 R20, R12, R8, R20 ;  /* 0x000000080c14723c */ /* 0x008ff00000041814 */
[C---:B------:R-:W-:Y:S08]  /*5180*/  HMMA.16816.F32.BF16 R60, R80.reuse, R72, R60 ;  /* 0x00000048503c723c */ /* 0x040ff0000004183c */
[----:B------:R-:W-:Y:S01]  /*5190*/  HMMA.16816.F32.BF16 R72, R80, R74, R56 ;  /* 0x0000004a5048723c */ /* 0x000fe20000041838 */
[----:B------:R-:W-:Y:S07]  /*51a0*/  LDSM.16.M88.4 R56, [R228+0x6800] ;  /* 0x00680000e438783b */ /* 0x000fee0000000200 */
[----:B------:R-:W-:Y:S01]  /*51b0*/  HMMA.16816.F32.BF16 R16, R12, R10, R16 ;  /* 0x0000000a0c10723c */ /* 0x000fe20000041810 */
[----:B------:R-:W-:Y:S01]  /*51c0*/  FMUL.FTZ R4, R20, c[0x0][0x2ec] ;  /* 0x0000bb0014047a20 */ /* 0x000fe20000410000 */
[----:B------:R-:W-:Y:S01]  /*51d0*/  LDSM.16.M88.4 R8, [R235+0xf000] ;  /* 0x00f00000eb08783b */ /* 0x000fe20000000200 */
[----:B------:R-:W-:-:S04]  /*51e0*/  FMUL.FTZ R6, R21, c[0x0][0x2ec] ;  /* 0x0000bb0015067a20 */ /* 0x000fc80000410000 */
[----:B------:R-:W2:Y:S01]  /*51f0*/  MUFU.TANH R4, R4 ;  /* 0x0000000400047308 */ /* 0x000ea20000002400 */
[----:B------:R-:W-:Y:S07]  /*5200*/  HMMA.16816.F32.BF16 R64, R52, R50, R64 ;  /* 0x000000323440723c */ /* 0x000fee0000041840 */
[----:B------:R-:W3:Y:S01]  /*5210*/  MUFU.TANH R6, R6 ;  /* 0x0000000600067308 */ /* 0x000ee20000002400 */
[----:B-1----:R-:W-:Y:S07]  /*5220*/  HMMA.16816.F32.BF16 R88, R40, R24, R88 ;  /* 0x000000182858723c */ /* 0x002fee0000041858 */
[----:B------:R-:W-:Y:S01]  /*5230*/  FMUL.FTZ R24, R22, c[0x0][0x2ec] ;  /* 0x0000bb0016187a20 */ /* 0x000fe20000410000 */
[----:B------:R-:W-:Y:S01]  /*5240*/  HMMA.16816.F32.BF16 R32, R52, R84, R32 ;  /* 0x000000543420723c */ /* 0x000fe20000041820 */
[----:B------:R-:W-:-:S02]  /*5250*/  FMUL.FTZ R25, R23, c[0x0][0x2ec] ;  /* 0x0000bb0017197a20 */ /* 0x000fc40000410000 */
[----:B------:R-:W1:Y:S01]  /*5260*/  LDSM.16.M88.4 R20, [R239+0x7800] ;  /* 0x00780000ef14783b */ /* 0x000e620000000200 */
[----:B------:R-:W-:Y:S01]  /*5270*/  FMUL.FTZ R16, R16, c[0x0][0x2ec] ;  /* 0x0000bb0010107a20 */ /* 0x000fe20000410000 */
[----:B------:R-:W1:Y:S01]  /*5280*/  MUFU.TANH R24, R24 ;  /* 0x0000001800187308 */ /* 0x000e620000002400 */
[----:B------:R-:W-:Y:S02]  /*5290*/  FMUL.FTZ R49, R17, c[0x0][0x2ec] ;  /* 0x0000bb0011317a20 */ /* 0x000fe40000410000 */
[C---:B------:R-:W-:Y:S05]  /*52a0*/  HMMA.16816.F32.BF16 R44, R52.reuse, R86, R44 ;  /* 0x00000056342c723c */ /* 0x040fea000004182c */
[----:B------:R5:W1:Y:S03]  /*52b0*/  MUFU.TANH R48, R16 ;  /* 0x0000001000307308 */ /* 0x000a660000002400 */
[C---:B----4-:R-:W-:Y:S05]  /*52c0*/  HMMA.16816.F32.BF16 R60, R52.reuse, R76, R60 ;  /* 0x0000004c343c723c */ /* 0x050fea000004183c */
[----:B------:R-:W4:Y:S03]  /*52d0*/  MUFU.TANH R25, R25 ;  /* 0x0000001900197308 */ /* 0x000f260000002400 */
[----:B------:R-:W-:Y:S05]  /*52e0*/  HMMA.16816.F32.BF16 R72, R52, R78, R72 ;  /* 0x0000004e3448723c */ /* 0x000fea0000041848 */
[----:B------:R-:W1:Y:S03]  /*52f0*/  MUFU.TANH R49, R49 ;  /* 0x0000003100317308 */ /* 0x000e660000002400 */
[C---:B------:R-:W-:Y:S07]  /*5300*/  HMMA.16816.F32.BF16 R64, R40.reuse, R26, R64 ;  /* 0x0000001a2840723c */ /* 0x040fee0000041840 */
[----:B------:R-:W-:Y:S01]  /*5310*/  FMUL.FTZ R26, R18, c[0x0][0x2ec] ;  /* 0x0000bb00121a7a20 */ /* 0x000fe20000410000 */
[----:B------:R-:W-:Y:S01]  /*5320*/  HMMA.16816.F32.BF16 R32, R40, R36, R32 ;  /* 0x000000242820723c */ /* 0x000fe20000041820 */
[----:B------:R-:W-:-:S02]  /*5330*/  FMUL.FTZ R27, R19, c[0x0][0x2ec] ;  /* 0x0000bb00131b7a20 */ /* 0x000fc40000410000 */
[----:B-----5:R-:W5:Y:S02]  /*5340*/  LDSM.16.M88.4 R16, [R235+0xf800] ;  /* 0x00f80000eb10783b */ /* 0x020f640000000200 */
[----:B------:R-:W2:Y:S03]  /*5350*/  MUFU.TANH R26, R26 ;  /* 0x0000001a001a7308 */ /* 0x000ea60000002400 */
[C---:B------:R-:W-:Y:S01]  /*5360*/  HMMA.16816.F32.BF16 R44, R40.reuse, R38, R44 ;  /* 0x00000026282c723c */ /* 0x040fe2000004182c */
[----:B------:R-:W-:Y:S04]  /*5370*/  LDSM.16.M88.4 R36, [R228+0x7000] ;  /* 0x00700000e424783b */ /* 0x000fe80000000200 */
[----:B------:R-:W2:Y:S03]  /*5380*/  MUFU.TANH R27, R27 ;  /* 0x0000001b001b7308 */ /* 0x000ea60000002400 */
[C---:B-1----:R-:W-:Y:S08]  /*5390*/  HMMA.16816.F32.BF16 R60, R40.reuse, R20, R60 ;  /* 0x00000014283c723c */ /* 0x042ff0000004183c */
[----:B------:R-:W-:Y:S08]  /*53a0*/  HMMA.16816.F32.BF16 R72, R40, R22, R72 ;  /* 0x000000162848723c */ /* 0x000ff00000041848 */
[C---:B------:R-:W-:Y:S08]  /*53b0*/  HMMA.16816.F32.BF16 R88, R28.reuse, R8, R88 ;  /* 0x000000081c58723c */ /* 0x040ff00000041858 */
[----:B------:R-:W-:Y:S01]  /*53c0*/  HMMA.16816.F32.BF16 R64, R28, R10, R64 ;  /* 0x0000000a1c40723c */ /* 0x000fe20000041840 */
[----:B------:R-:W1:Y:S01]  /*53d0*/  LDSM.16.M88.4 R8, [R228+0x7800] ;  /* 0x00780000e408783b */ /* 0x000e620000000200 */
[----:B------:R-:W-:-:S06]  /*53e0*/  DEPBAR.LE SB0, 0x0 ;  /* 0x000080000000791a */ /* 0x000fcc0000000000 */
[C---:B------:R-:W-:Y:S08]  /*53f0*/  HMMA.16816.F32.BF16 R32, R28.reuse, R68, R32 ;  /* 0x000000441c20723c */ /* 0x040ff00000041820 */
[C---:B------:R-:W-:Y:S08]  /*5400*/  HMMA.16816.F32.BF16 R44, R28.reuse, R70, R44 ;  /* 0x000000461c2c723c */ /* 0x040ff0000004182c */
[C---:B-----5:R-:W-:Y:S08]  /*5410*/  HMMA.16816.F32.BF16 R60, R28.reuse, R16, R60 ;  /* 0x000000101c3c723c */ /* 0x060ff0000004183c */
[----:B------:R-:W-:Y:S08]  /*5420*/  HMMA.16816.F32.BF16 R72, R28, R18, R72 ;  /* 0x000000121c48723c */ /* 0x000ff00000041848 */
[C---:B------:R-:W-:Y:S08]  /*5430*/  HMMA.16816.F32.BF16 R32, R12.reuse, R56, R32 ;  /* 0x000000380c20723c */ /* 0x040ff00000041820 */
[C---:B------:R-:W-:Y:S08]  /*5440*/  HMMA.16816.F32.BF16 R44, R12.reuse, R58, R44 ;  /* 0x0000003a0c2c723c */ /* 0x040ff0000004182c */
[C---:B-1----:R-:W-:Y:S08]  /*5450*/  HMMA.16816.F32.BF16 R60, R12.reuse, R8, R60 ;  /* 0x000000080c3c723c */ /* 0x042ff0000004183c */
[----:B------:R-:W-:Y:S01]  /*5460*/  HMMA.16816.F32.BF16 R72, R12, R10, R72 ;  /* 0x0000000a0c48723c */ /* 0x000fe20000041848 */
[----:B------:R-:W-:-:S02]  /*5470*/  FMUL.FTZ R20, R34, c[0x0][0x2ec] ;  /* 0x0000bb0022147a20 */ /* 0x000fc40000410000 */
[----:B------:R-:W-:Y:S02]  /*5480*/  FMUL.FTZ R21, R35, c[0x0][0x2ec] ;  /* 0x0000bb0023157a20 */ /* 0x000fe40000410000 */
[----:B------:R-:W-:Y:S02]  /*5490*/  FMUL.FTZ R32, R32, c[0x0][0x2ec] ;  /* 0x0000bb0020207a20 */ /* 0x000fe40000410000 */
[----:B------:R-:W-:Y:S01]  /*54a0*/  FMUL.FTZ R33, R33, c[0x0][0x2ec] ;  /* 0x0000bb0021217a20 */ /* 0x000fe20000410000 */
[----:B------:R-:W-:Y:S01]  /*54b0*/  HMMA.16816.F32.BF16 R88, R12, R36, R88 ;  /* 0x000000240c58723c */ /* 0x000fe20000041858 */
[----:B------:R-:W-:Y:S01]  /*54c0*/  FMUL.FTZ R35, R44, c[0x0][0x2ec] ;  /* 0x0000bb002c237a20 */ /* 0x000fe20000410000 */
[----:B------:R-:W1:Y:S01]  /*54d0*/  MUFU.TANH R20, R20 ;  /* 0x0000001400147308 */ /* 0x000e620000002400 */
[----:B------:R-:W-:Y:S02]  /*54e0*/  FMUL.FTZ R34, R45, c[0x0][0x2ec] ;  /* 0x0000bb002d227a20 */ /* 0x000fe40000410000 */
[----:B------:R-:W-:-:S02]  /*54f0*/  FMUL.FTZ R22, R46, c[0x0][0x2ec] ;  /* 0x0000bb002e167a20 */ /* 0x000fc40000410000 */
[----:B------:R-:W-:Y:S01]  /*5500*/  FMUL.FTZ R17, R47, c[0x0][0x2ec] ;  /* 0x0000bb002f117a20 */ /* 0x000fe20000410000 */
[----:B------:R-:W-:Y:S01]  /*5510*/  HMMA.16816.F32.BF16 R64, R12, R38, R64 ;  /* 0x000000260c40723c */ /* 0x000fe20000041840 */
[----:B------:R-:W-:Y:S01]  /*5520*/  FMUL.FTZ R9, R62, c[0x0][0x2ec] ;  /* 0x0000bb003e097a20 */ /* 0x000fe20000410000 */
[----:B------:R-:W1:Y:S01]  /*5530*/  MUFU.TANH R32, R32 ;  /* 0x0000002000207308 */ /* 0x000e620000002400 */
[----:B------:R-:W-:Y:S02]  /*5540*/  FMUL.FTZ R60, R60, c[0x0][0x2ec] ;  /* 0x0000bb003c3c7a20 */ /* 0x000fe40000410000 */
[----:B------:R-:W-:Y:S02]  /*5550*/  FMUL.FTZ R61, R61, c[0x0][0x2ec] ;  /* 0x0000bb003d3d7a20 */ /* 0x000fe40000410000 */
[----:B------:R-:W-:Y:S02]  /*5560*/  FMUL.FTZ R63, R63, c[0x0][0x2ec] ;  /* 0x0000bb003f3f7a20 */ /* 0x000fe40000410000 */
[----:B------:R-:W-:Y:S01]  /*5570*/  FMUL.FTZ R3, R73, c[0x0][0x2ec] ;  /* 0x0000bb0049037a20 */ /* 0x000fe20000410000 */
[----:B------:R-:W1:Y:S01]  /*5580*/  MUFU.TANH R33, R33 ;  /* 0x0000002100217308 */ /* 0x000e620000002400 */
[----:B------:R-:W-:-:S02]  /*5590*/  FMUL.FTZ R72, R72, c[0x0][0x2ec] ;  /* 0x0000bb0048487a20 */ /* 0x000fc40000410000 */
[----:B------:R-:W-:Y:S02]  /*55a0*/  FMUL.FTZ R74, R74, c[0x0][0x2ec] ;  /* 0x0000bb004a4a7a20 */ /* 0x000fe40000410000 */
[----:B------:R-:W-:Y:S02]  /*55b0*/  FMUL.FTZ R75, R75, c[0x0][0x2ec] ;  /* 0x0000bb004b4b7a20 */ /* 0x000fe40000410000 */
[----:B------:R-:W-:Y:S01]  /*55c0*/  FMUL.FTZ R88, R88, c[0x0][0x2ec] ;  /* 0x0000bb0058587a20 */ /* 0x000fe20000410000 */
[----:B------:R-:W1:Y:S01]  /*55d0*/  MUFU.TANH R21, R21 ;  /* 0x0000001500157308 */ /* 0x000e620000002400 */
[----:B------:R-:W-:Y:S02]  /*55e0*/  FMUL.FTZ R89, R89, c[0x0][0x2ec] ;  /* 0x0000bb0059597a20 */ /* 0x000fe40000410000 */
[----:B------:R-:W-:Y:S02]  /*55f0*/  FMUL.FTZ R90, R90, c[0x0][0x2ec] ;  /* 0x0000bb005a5a7a20 */ /* 0x000fe40000410000 */
[----:B------:R-:W-:-:S02]  /*5600*/  FMUL.FTZ R91, R91, c[0x0][0x2ec] ;  /* 0x0000bb005b5b7a20 */ /* 0x000fc40000410000 */
[----:B------:R-:W-:Y:S01]  /*5610*/  FMUL.FTZ R64, R64, c[0x0][0x2ec] ;  /* 0x0000bb0040407a20 */ /* 0x000fe20000410000 */
[----:B------:R-:W1:Y:S01]  /*5620*/  MUFU.TANH R35, R35 ;  /* 0x0000002300237308 */ /* 0x000e620000002400 */
[----:B------:R-:W-:Y:S02]  /*5630*/  FMUL.FTZ R65, R65, c[0x0][0x2ec] ;  /* 0x0000bb0041417a20 */ /* 0x000fe40000410000 */
[----:B------:R-:W-:Y:S02]  /*5640*/  FMUL.FTZ R66, R66, c[0x0][0x2ec] ;  /* 0x0000bb0042427a20 */ /* 0x000fe40000410000 */
[----:B------:R-:W-:-:S03]  /*5650*/  FMUL.FTZ R67, R67, c[0x0][0x2ec] ;  /* 0x0000bb0043437a20 */ /* 0x000fc60000410000 */
[----:B------:R-:W1:Y:S08]  /*5660*/  MUFU.TANH R34, R34 ;  /* 0x0000002200227308 */ /* 0x000e700000002400 */
[----:B------:R-:W1:Y:S08]  /*5670*/  MUFU.TANH R22, R22 ;  /* 0x0000001600167308 */ /* 0x000e700000002400 */
[----:B------:R-:W1:Y:S08]  /*5680*/  MUFU.TANH R17, R17 ;  /* 0x0000001100117308 */ /* 0x000e700000002400 */
[----:B------:R1:W1:Y:S08]  /*5690*/  MUFU.TANH R186, R88 ;  /* 0x0000005800ba7308 */ /* 0x0002700000002400 */
        /* <DEDUP_REMOVED lines=9> */
[----:B------:R-:W1:Y:S08]  /*5730*/  MUFU.TANH R9, R9 ;  /* 0x0000000900097308 */ /* 0x000e700000002400 */
[----:B------:R1:W1:Y:S08]  /*5740*/  MUFU.TANH R198, R63 ;  /* 0x0000003f00c67308 */ /* 0x0002700000002400 */
[----:B------:R1:W1:Y:S08]  /*5750*/  MUFU.TANH R204, R72 ;  /* 0x0000004800cc7308 */ /* 0x0002700000002400 */
[----:B------:R-:W1:Y:S08]  /*5760*/  MUFU.TANH R3, R3 ;  /* 0x0000000300037308 */ /* 0x000e700000002400 */
[----:B------:R1:W1:Y:S08]  /*5770*/  MUFU.TANH R192, R74 ;  /* 0x0000004a00c07308 */ /* 0x0002700000002400 */
[----:B------:R1:W1:Y:S01]  /*5780*/  MUFU.TANH R190, R75 ;  /* 0x0000004b00be7308 */ /* 0x0002620000002400 */
[----:B------:R-:W-:Y:S06]  /*5790*/  BAR.SYNC.DEFER_BLOCKING 0x0 ;  /* 0x0000000000007b1d */ /* 0x000fec0000010000 */
[----:B------:R-:W-:Y:S05]  /*57a0*/  @!P0 BRA `(.L_x_781) ;  /* 0x00000ee000008947 */ /* 0x000fea0003800000 */
[----:B--234-:R-:W-:-:S13]  /*57b0*/  PLOP3.LUT P1, PT, PT, PT, UP6, 0x80, 0x0 ;  /* 0x000000000000781c */ /* 0x01cfda0003f2f068 */
[----:B------:R-:W-:Y:S05]  /*57c0*/  @!P1 BRA `(.L_x_782) ;  /* 0x0000048000009947 */ /* 0x000fea0003800000 */
[----:B------:R-:W2:Y:S01]  /*57d0*/  I2F.RP R12, UR9 ;  /* 0x00000009000c7d06 */ /* 0x000ea20008209400 */
[----:B------:R-:W-:Y:S01]  /*57e0*/  UIADD3 UR13, UR12, -0x40, URZ ;  /* 0xffffffc00c0d7890 */ /* 0x000fe2000fffe03f */
[----:B------:R-:W-:Y:S01]  /*57f0*/  IMAD.U32 R10, RZ, RZ, UR12 ;  /* 0x0000000cff0a7e24 */ /* 0x000fe2000f8e00ff */
[----:B------:R-:W-:-:S04]  /*5800*/  UMOV UR14, URZ ;  /* 0x0000003f000e7c82 */ /* 0x000fc80008000000 */
[----:B------:R-:W-:Y:S01]  /*5810*/  IMAD.U32 R8, RZ, RZ, UR13 ;  /* 0x0000000dff087e24 */ /* 0x000fe2000f8e00ff */
[----:B------:R-:W-:-:S04]  /*5820*/  IABS R10, R10 ;  /* 0x0000000a000a7213 */ /* 0x000fc80000000000 */
[----:B------:R-:W-:Y:S01]  /*5830*/  IABS R8, R8 ;  /* 0x0000000800087213 */ /* 0x000fe20000000000 */
[----:B------:R-:W3:Y:S01]  /*5840*/  R2UR UR10, R10 ;  /* 0x000000000a0a73c2 */ /* 0x000ee200000e0000 */
[----:B--2---:R-:W2:Y:S07]  /*5850*/  MUFU.RCP R11, R12 ;  /* 0x0000000c000b7308 */ /* 0x004eae0000001000 */
[----:B------:R-:W4:Y:S01]  /*5860*/  R2UR UR5, R8 ;  /* 0x00000000080573c2 */ /* 0x000f2200000e0000 */
[----:B--2---:R-:W-:-:S06]  /*5870*/  IADD3 R11, R11, 0xffffffe, RZ ;  /* 0x0ffffffe0b0b7810 */ /* 0x004fcc0007ffe0ff */
[----:B------:R-:W2:Y:S02]  /*5880*/  F2I.FTZ.U32.TRUNC.NTZ R11, R11 ;  /* 0x0000000b000b7305 */ /* 0x000ea4000021f000 */
[----:B--2---:R-:W2:Y:S02]  /*5890*/  R2UR UR15, R11 ;  /* 0x000000000b0f73c2 */ /* 0x004ea400000e0000 */
[----:B--2---:R-:W-:-:S04]  /*58a0*/  UIADD3 UR4, URZ, -UR15, URZ ;  /* 0x8000000f3f047290 */ /* 0x004fc8000fffe03f */
[----:B------:R-:W-:-:S04]  /*58b0*/  UIMAD UR4, UR4, UR9, URZ ;  /* 0x00000009040472a4 */ /* 0x000fc8000f8e023f */
[----:B------:R-:W-:-:S04]  /*58c0*/  UIMAD.WIDE.U32 UR16, UR15, UR4, UR14 ;  /* 0x000000040f1072a5 */ /* 0x000fc8000f8e000e */
[----:B---3--:R-:W-:Y:S02]  /*58d0*/  UIMAD.WIDE.U32 UR14, UR17, UR10, URZ ;  /* 0x0000000a110e72a5 */ /* 0x008fe4000f8e003f */
[----:B----4-:R-:W-:Y:S02]  /*58e0*/  UIMAD.WIDE.U32 UR16, UR17, UR5, URZ ;  /* 0x00000005111072a5 */ /* 0x010fe4000f8e003f */
        /* <DEDUP_REMOVED lines=43> */
[----:B---3--:R-:W-:Y:S01]  /*5ba0*/  MOV R13, UR11 ;  /* 0x0000000b000d7c02 */ /* 0x008fe20008000f00 */
        /* <DEDUP_REMOVED lines=10> */
.L_x_782:
[----:B------:R-:W-:-:S04]  /*5c50*/  ULEA UR22, -UR22, URZ, 0x6 ;  /* 0x0000003f16167291 */ /* 0x000fc8000f8e313f */
[----:B------:R-:W-:Y:S02]  /*5c60*/  USHF.R.S32.HI UR4, URZ, 0x1f, UR22 ;  /* 0x0000001f3f047899 */ /* 0x000fe40008011416 */
[----:B------:R-:W-:-:S04]  /*5c70*/  MOV R15, UR22 ;  /* 0x00000016000f7c02 */ /* 0x000fc80008000f00 */
[----:B------:R-:W-:Y:S02]  /*5c80*/  MOV R14, UR4 ;  /* 0x00000004000e7c02 */ /* 0x000fe40008000f00 */
.L_x_783:
[----:B------:R-:W-:Y:S01]  /*5c90*/  ISETP.GE.AND P6, PT, R248, c[0x0][0x220], PT ;  /* 0x00008800f8007a0c */ /* 0x000fe20003fc6270 */
[----:B------:R-:W-:Y:S01]  /*5ca0*/  BSSY B0, `(.L_x_784) ;  /* 0x000009b000007945 */ /* 0x000fe20003800000 */
[----:B------:R-:W-:Y:S02]  /*5cb0*/  ISETP.GE.AND P5, PT, R245, c[0x0][0x220], PT ;  /* 0x00008800f5007a0c */ /* 0x000fe40003fa6270 */
[----:B------:R-:W-:Y:S02]  /*5cc0*/  ISETP.GE.AND P4, PT, R244, c[0x0][0x220], PT ;  /* 0x00008800f4007a0c */ /* 0x000fe40003f86270 */
[----:B------:R-:W-:-:S07]  /*5cd0*/  ISETP.GE.AND P3, PT, R243, c[0x0][0x220], PT ;  /* 0x00008800f3007a0c */ /* 0x000fce0003f66270 */
[-C--:B------:R-:W-:Y:S01]  /*5ce0*/  @!P6 IADD3 R13, P1, R15, R166.reuse, RZ ;  /* 0x000000a60f0de210 */ /* 0x080fe20007f3e0ff */
[----:B------:R2:W-:Y:S03]  /*5cf0*/  @P6 STS.128 [R246+0x8000], RZ ;  /* 0x008000fff6006388 */ /* 0x0005e60000000c00 */
[----:B------:R-:W-:Y:S01]  /*5d00*/  @!P6 LEA R50, P2, R13, c[0x0][0x168], 0x1 ;  /* 0x00005a000d32ea11 */ /* 0x000fe200078408ff */
[----:B------:R-:W-:Y:S01]  /*5d10*/  @!P6 IMAD.X R8, R14, 0x1, R165, P1 ;  /* 0x000000010e08e824 */ /* 0x000fe200008e06a5 */
[----:B------:R-:W-:-:S04]  /*5d20*/  @!P5 IADD3 R11, P1, R15, R166, RZ ;  /* 0x000000a60f0bd210 */ /* 0x000fc80007f3e0ff */
[----:B------:R-:W-:Y:S01]  /*5d30*/  @!P6 LEA.HI.X R51, R13, c[0x0][0x16c], R8, 0x1, P2 ;  /* 0x00005b000d33ea11 */ /* 0x000fe200010f0c08 */
[C-C-:B------:R-:W-:Y:S01]  /*5d40*/  @!P5 IMAD.X R8, R14.reuse, 0x1, R165.reuse, P1 ;  /* 0x000000010e08d824 */ /* 0x140fe200008e06a5 */
[----:B------:R-:W-:Y:S02]  /*5d50*/  @!P5 LEA R42, P2, R11, c[0x0][0x168], 0x1 ;  /* 0x00005a000b2ada11 */ /* 0x000fe400078408ff */
[-C--:B------:R-:W-:Y:S01]  /*5d60*/  @!P4 IADD3 R13, P1, R15, R166.reuse, RZ ;  /* 0x000000a60f0dc210 */ /* 0x080fe20007f3e0ff */
[----:B------:R-:W-:Y:S01]  /*5d70*/  @!PT LDS RZ, [RZ] ;  /* 0x00000000fffff984 */ /* 0x000fe20000000800 */
[----:B------:R-:W-:Y:S01]  /*5d80*/  @!PT LDS RZ, [RZ] ;  /* 0x00000000fffff984 */ /* 0x000fe20000000800 */
[----:B------:R-:W-:Y:S01]  /*5d90*/  @!PT LDS RZ, [RZ] ;  /* 0x00000000fffff984 */ /* 0x000fe20000000800 */
[----:B------:R2:W-:Y:S01]  /*5da0*/  @!P6 LDGSTS.E.BYPASS.LTC128B.128 [R246+0x8000], [R50.64] ;  /* 0x0800000032f6efae */ /* 0x0005e2000b901d60 */
[----:B------:R-:W-:Y:S02]  /*5db0*/  @!P5 LEA.HI.X R43, R11, c[0x0][0x16c], R8, 0x1, P2 ;  /* 0x00005b000b2bda11 */ /* 0x000fe400010f0c08 */
        /* <DEDUP_REMOVED lines=15> */
[-C--:B------:R-:W-:Y:S01]  /*5eb0*/  @!P6 IADD3 R19, P1, R13, R166.reuse, RZ ;  /* 0x000000a60d13e210 */ /* 0x080fe20007f3e0ff */
[----:B------:R-:W-:Y:S01]  /*5ec0*/  @!PT LDS RZ, [RZ] ;  /* 0x00000000fffff984 */ /* 0x000fe20000000800 */
[----:B------:R-:W-:Y:S01]  /*5ed0*/  @!PT LDS RZ, [RZ] ;  /* 0x00000000fffff984 */ /* 0x000fe20000000800 */
[----:B------:R-:W-:Y:S01]  /*5ee0*/  @!PT LDS RZ, [RZ] ;  /* 0x00000000fffff984 */ /* 0x000fe20000000800 */
[----:B------:R2:W-:Y:S03]  /*5ef0*/  @!P4 LDGSTS.E.BYPASS.LTC128B.128 [R246+0xc000], [R40.64+0x100] ;  /* 0x0c00010028f6cfae */ /* 0x0005e6000b901d60 */
[----:B------:R-:W-:Y:S01]  /*5f00*/  @!P6 LEA R46, P2, R19, c[0x0][0x168], 0x1 ;  /* 0x00005a00132eea11 */ /* 0x000fe200078408ff */
[C-C-:B------:R-:W-:Y:S01]  /*5f10*/  @!P6 IMAD.X R8, R12.reuse, 0x1, R165.reuse, P1 ;  /* 0x000000010c08e824 */ /* 0x140fe200008e06a5 */
        /* <DEDUP_REMOVED lines=13> */
[C-C-:B------:R-:W-:Y:S01]  /*5ff0*/  @!P4 IMAD.X R8, R12.reuse, 0x1, R165.reuse, P1 ;  /* 0x000000010c08c824 */ /* 0x140fe200008e06a5 */
[----:B------:R-:W-:Y:S01]  /*6000*/  @!P3 IADD3 R11, P1, R13, R166, RZ ;  /* 0x000000a60d0bb210 */ /* 0x000fe20007f3e0ff */
        /* <DEDUP_REMOVED lines=15> */
[-C--:B------:R-:W-:Y:S01]  /*6100*/  @!P6 IADD3 R11, P1, R13, R166.reuse, RZ ;  /* 0x000000a60d0be210 */ /* 0x080fe20007f3e0ff */
[----:B------:R2:W-:Y:S03]  /*6110*/  @P4 STS.128 [R246+0xc800], RZ ;  /* 0x00c800fff6004388 */ /* 0x0005e60000000c00 */
[----:B------:R-:W-:Y:S01]  /*6120*/  @!P6 LEA R44, P2, R11, c[0x0][0x168], 0x1 ;  /* 0x00005a000b2cea11 */ /* 0x000fe200078408ff */
[C-C-:B------:R-:W-:Y:S01]  /*6130*/  @!P6 IMAD.X R8, R12.reuse, 0x1, R165.reuse, P1 ;  /* 0x000000010c08e824 */ /* 0x140fe200008e06a5 */
[-C--:B------:R-:W-:Y:S01]  /*6140*/  @!P5 IADD3 R19, P1, R13, R166.reuse, RZ ;  /* 0x000000a60d13d210 */ /* 0x080fe20007f3e0ff */
[----:B------:R-:W-:Y:S01]  /*6150*/  @!PT LDS RZ, [RZ] ;  /* 0x00000000fffff984 */ /* 0x000fe20000000800 */
[----:B------:R-:W-:Y:S01]  /*6160*/  @!PT LDS RZ, [RZ] ;  /* 0x00000000fffff984 */ /* 0x000fe20000000800 */
[----:B------:R-:W-:Y:S01]  /*6170*/  @!PT LDS RZ, [RZ] ;  /* 0x00000000fffff984 */ /* 0x000fe20000000800 */
[----:B------:R2:W-:Y:S03]  /*6180*/  @!P4 LDGSTS.E.BYPASS.LTC128B.128 [R246+0xc800], [R30.64+0x100] ;  /* 0x0c8001001ef6cfae */ /* 0x0005e6000b901d60 */
[----:B------:R-:W-:Y:S01]  /*6190*/  @!P6 LEA.HI.X R45, R11, c[0x0][0x16c], R8, 0x1, P2 ;  /* 0x00005b000b2dea11 */ /* 0x000fe200010f0c08 */
[----:B------:R-:W-:Y:S01]  /*61a0*/  @!P5 IMAD.X R8, R12, 0x1, R165, P1 ;  /* 0x000000010c08d824 */ /* 0x000fe200008e06a5 */
[----:B------:R-:W-:Y:S01]  /*61b0*/  @!P4 IADD3 R11, P1, R13, R166, RZ ;  /* 0x000000a60d0bc210 */ /* 0x000fe20007f3e0ff */
[----:B------:R2:W-:Y:S01]  /*61c0*/  @P3 STS.128 [R246+0xe800], RZ ;  /* 0x00e800fff6003388 */ /* 0x0005e20000000c00 */
[----:B------:R-:W-:-:S03]  /*61d0*/  @!P5 LEA R18, P2, R19, c[0x0][0x168], 0x1 ;  /* 0x00005a001312da11 */ /* 0x000fc600078408ff */
[C-C-:B------:R-:W-:Y:S01]  /*61e0*/  @!P4 IMAD.X R10, R12.reuse, 0x1, R165.reuse, P1 ;  /* 0x000000010c0ac824 */ /* 0x140fe200008e06a5 */
[----:B------:R-:W-:Y:S01]  /*61f0*/  @!P5 LEA.HI.X R19, R19, c[0x0][0x16c], R8, 0x1, P2 ;  /* 0x00005b001313da11 */ /* 0x000fe200010f0c08 */
[----:B------:R-:W-:Y:S01]  /*6200*/  @!PT LDS RZ, [RZ] ;  /* 0x00000000fffff984 */ /* 0x000fe20000000800 */
[----:B------:R-:W-:Y:S01]  /*6210*/  @!PT LDS RZ, [RZ] ;  /* 0x00000000fffff984 */ /* 0x000fe20000000800 */
[----:B------:R-:W-:Y:S01]  /*6220*/  @!PT LDS RZ, [RZ] ;  /* 0x00000000fffff984 */ /* 0x000fe20000000800 */
[----:B------:R2:W-:Y:S01]  /*6230*/  @!P3 LDGSTS.E.BYPASS.LTC128B.128 [R246+0xe800], [R28.64+0x180] ;  /* 0x0e8001801cf6bfae */ /* 0x0005e2000b901d60 */
[----:B------:R-:W-:Y:S02]  /*6240*/  @!P4 LEA R52, P2, R11, c[0x0][0x168], 0x1 ;  /* 0x00005a000b34ca11 */ /* 0x000fe400078408ff */
[----:B------:R-:W-:Y:S01]  /*6250*/  @!P3 IADD3 R8, P1, R13, R166, RZ ;  /* 0x000000a60d08b210 */ /* 0x000fe20007f3e0ff */
[----:B------:R2:W-:Y:S01]  /*6260*/  @P6 STS.128 [R246+0x9000], RZ ;  /* 0x009000fff6006388 */ /* 0x0005e20000000c00 */
[----:B------:R-:W-:Y:S02]  /*6270*/  @!P4 LEA.HI.X R53, R11, c[0x0][0x16c], R10, 0x1, P2 ;  /* 0x00005b000b35ca11 */ /* 0x000fe400010f0c0a */
[----:B------:R-:W-:Y:S01]  /*6280*/  IADD3 R13, P2, R13, UR24, RZ ;  /* 0x000000180d0d7c10 */ /* 0x000fe2000ff5e0ff */
[----:B------:R-:W-:Y:S01]  /*6290*/  @!P3 IMAD.X R11, R12, 0x1, R165, P1 ;  /* 0x000000010c0bb824 */ /* 0x000fe200008e06a5 */
[----:B------:R-:W-:Y:S01]  /*62a0*/  @!P3 LEA R54, P1, R8, c[0x0][0x168], 0x1 ;  /* 0x00005a000836ba11 */ /* 0x000fe200078208ff */
[----:B------:R-:W-:Y:S01]  /*62b0*/  @!PT LDS RZ, [RZ] ;  /* 0x00000000fffff984 */ /* 0x000fe20000000800 */
[----:B------:R-:W-:Y:S01]  /*62c0*/  @!PT LDS RZ, [RZ] ;  /* 0x00000000fffff984 */ /* 0x000fe20000000800 */
[----:B------:R-:W-:Y:S01]  /*62d0*/  @!PT LDS RZ, [RZ] ;  /* 0x00000000fffff984 */ /* 0x000fe20000000800 */
[----:B------:R2:W-:Y:S01]  /*62e0*/  @!P6 LDGSTS.E.BYPASS.LTC128B.128 [R246+0x9000], [R44.64] ;  /* 0x090000002cf6efae */ /* 0x0005e2000b901d60 */
[----:B------:R-:W-:-:S02]  /*62f0*/  IADD3.X R12, R12, UR23, RZ, P2, !PT ;  /* 0x000000170c0c7c10 */ /* 0x000fc400097fe4ff */
[----:B------:R-:W-:Y:S01]  /*6300*/  @!P3 LEA.HI.X R55, R8, c[0x0][0x16c], R11, 0x1, P1 ;  /* 0x00005b000837ba11 */ /* 0x000fe200008f0c0b */
[----:B------:R2:W-:Y:S01]  /*6310*/  @P5 STS.128 [R246+0xb000], RZ ;  /* 0x00b000fff6005388 */ /* 0x0005e20000000c00 */
[----:B------:R-:W-:-:S03]  /*6320*/  @!P6 IADD3 R23, P1, R13, R166, RZ ;  /* 0x000000a60d17e210 */ /* 0x000fc60007f3e0ff */
[----:B------:R-:W-:Y:S01]  /*6330*/  @!PT LDS RZ, [RZ] ;  /* 0x00000000fffff984 */ /* 0x000fe20000000800 */
[----:B------:R-:W-:Y:S01]  /*6340*/  @!PT LDS RZ, [RZ] ;  /* 0x00000000fffff984 */ /* 0x000fe20000000800 */
[----:B------:R-:W-:Y:S01]  /*6350*/  @!PT LDS RZ, [RZ] ;  /* 0x00000000fffff984 */ /* 0x000fe20000000800 */
[----:B------:R2:W-:Y:S01]  /*6360*/  @!P5 LDGSTS.E.BYPASS.LTC128B.128 [R246+0xb000], [R18.64+0x80] ;  /* 0x0b00008012f6dfae */ /* 0x0005e2000b901d60 */
        /* <DEDUP_REMOVED lines=40> */
[----:B--2---:R-:W-:-:S04]  /*65f0*/  LEA R10, P1, R13, c[0x0][0x168], 0x1 ;  /* 0x00005a000d0a7a11 */ /* 0x004fc800078208ff */
[----:B------:R-:W-:-:S05]  /*6600*/  LEA.HI.X R11, R13, c[0x0][0x16c], R12, 0x1, P1 ;  /* 0x00005b000d0b7a11 */ /* 0x000fca00008f0c0c */
[----:B------:R-:W-:Y:S01]  /*6610*/  @!PT LDS RZ, [RZ] ;  /* 0x00000000fffff984 */ /* 0x000fe20000000800 */
[----:B------:R-:W-:Y:S01]  /*6620*/  @!PT LDS RZ, [RZ] ;  /* 0x00000000fffff984 */ /* 0x000fe20000000800 */
[----:B------:R-:W-:Y:S01]  /*6630*/  @!PT LDS RZ, [RZ] ;  /* 0x00000000fffff984 */ /* 0x000fe20000000800 */
[----:B------:R2:W-:Y:S04]  /*6640*/  LDGSTS.E.BYPASS.LTC128B.128 [R246+0xf800], [R10.64+0x180] ;  /* 0x0f8001800af67fae */ /* 0x0005e8000b901d60 */
.L_x_785:
[----:B------:R-:W-:Y:S05]  /*6650*/  BSYNC B0 ;  /* 0x0000000000007941 */ /* 0x000fea0003800000 */
.L_x_784:
[----:B------:R-:W0:Y:S01]  /*6660*/  LDGDEPBAR ;  /* 0x00000000000079af */ /* 0x000e220000000000 */
[----:B------:R-:W-:-:S04]  /*6670*/  IADD3 R166, P1, R15, R166, RZ ;  /* 0x000000a60fa67210 */ /* 0x000fc80007f3e0ff */
[----:B------:R-:W-:Y:S02]  /*6680*/  IADD3.X R165, R14, R165, RZ, P1, !PT ;  /* 0x000000a50ea57210 */ /* 0x000fe40000ffe4ff */
.L_x_781:
[----:B--234-:R-:W-:Y:S01]  /*6690*/  IADD3 R13, R167, UR12, RZ ;  /* 0x0000000ca70d7c10 */ /* 0x01cfe2000fffe0ff */
[----:B------:R-:W-:-:S03]  /*66a0*/  IMAD.SHL.U32 R236, R0, 0x2, RZ ;  /* 0x0000000200ec7824 */ /* 0x000fc600078e00ff */
[----:B------:R-:W-:Y:S01]  /*66b0*/  IADD3 R11, R13, 0x1, RZ ;  /* 0x000000010d0b7810 */ /* 0x000fe20007ffe0ff */
[----:B------:R-:W-:Y:S01]  /*66c0*/  IMAD R234, R7, 0x2, R236 ;  /* 0x0000000207ea7824 */ /* 0x000fe200078e02ec */
[----:B------:R-:W-:Y:S01]  /*66d0*/  IADD3 R15, R13, 0x8, RZ ;  /* 0x000000080d0f7810 */ /* 0x000fe20007ffe0ff */
[----:B------:R-:W-:Y:S01]  /*66e0*/  LDSM.16.MT88.4 R156, [R236+0x10000] ;  /* 0x01000000ec9c783b */ /* 0x000fe20000004200 */
[----:B------:R-:W-:Y:S01]  /*66f0*/  ISETP.GE.AND P5, PT, R11, R200, PT ;  /* 0x000000c80b00720c */ /* 0x000fe20003fa6270 */
[----:B------:R-:W-:Y:S01]  /*6700*/  IMAD R232, R5, 0x2, R234 ;  /* 0x0000000205e87824 */ /* 0x000fe200078e02ea */
[----:B------:R-:W-:Y:S01]  /*6710*/  ISETP.GE.AND P2, PT, R11, R2, PT ;  /* 0x000000020b00720c */ /* 0x000fe20003f46270 */
[----:B------:R-:W-:Y:S01]  /*6720*/  IMAD R233, R5, 0x2, R236 ;  /* 0x0000000205e97824 */ /* 0x000fe200078e02ec */
[----:B------:R-:W-:Y:S01]  /*6730*/  IADD3 R11, R13, 0x9, RZ ;  /* 0x000000090d0b7810 */ /* 0x000fe20007ffe0ff */
[----:B------:R-:W-:Y:S01]  /*6740*/  LDSM.16.MT88.4 R148, [R234+0x10000] ;  /* 0x01000000ea94783b */ /* 0x000fe20000004200 */
[----:B------:R-:W-:-:S02]  /*6750*/  ISETP.GE.AND P6, PT, R15, R200, PT ;  /* 0x000000c80f00720c */ /* 0x000fc40003fc6270 */
[C---:B------:R-:W-:Y:S01]  /*6760*/  ISETP.GE.AND P4, PT, R11.reuse, R200, PT ;  /* 0x000000c80b00720c */ /* 0x040fe20003f86270 */
[----:B------:R-:W-:Y:S01]  /*6770*/  LDSM.16.MT88.4 R132, [R232+0x10000] ;  /* 0x01000000e884783b */ /* 0x000fe20000004200 */
[-C--:B------:R-:W-:Y:S02]  /*6780*/  ISETP.GE.AND P3, PT, R11, R2.reuse, PT ;  /* 0x000000020b00720c */ /* 0x080fe40003f66270 */
[----:B------:R-:W-:Y:S01]  /*6790*/  IADD3 R11, R13, 0x11, RZ ;  /* 0x000000110d0b7810 */ /* 0x000fe20007ffe0ff */
[----:B------:R-:W-:Y:S01]  /*67a0*/  LDSM.16.MT88.4 R140, [R233+0x10000] ;  /* 0x01000000e98c783b */ /* 0x000fe20000004200 */
[----:B------:R-:W-:Y:S02]  /*67b0*/  ISETP.GE.AND P1, PT, R15, R2, PT ;  /* 0x000000020f00720c */ /* 0x000fe40003f26270 */
[----:B------:R-:W-:Y:S01]  /*67c0*/  IADD3 R15, R13, 0x10, RZ ;  /* 0x000000100d0f7810 */ /* 0x000fe20007ffe0ff */
[----:B------:R-:W-:Y:S01]  /*67d0*/  LDSM.16.MT88.4 R40, [R236+0x12000] ;  /* 0x01200000ec28783b */ /* 0x000fe20000004200 */
[----:B------:R-:W-:-:S02]  /*67e0*/  FSEL R48, R48, -INF , !P6 ;  /* 0xff80000030307808 */ /* 0x000fc40007000000 */
[-C--:B------:R-:W-:Y:S01]  /*67f0*/  ISETP.GE.AND P6, PT, R11, R200.reuse, PT ;  /* 0x000000c80b00720c */ /* 0x080fe20003fc6270 */
[----:B------:R-:W-:Y:S01]  /*6800*/  LDSM.16.MT88.4 R56, [R233+0x12000] ;  /* 0x01200000e938783b */ /* 0x000fe20000004200 */
[----:B------:R-:W-:Y:S02]  /*6810*/  FSEL R36, R6, -INF , !P5 ;  /* 0xff80000006247808 */ /* 0x000fe40006800000 */
[----:B------:R-:W-:Y:S01]  /*6820*/  FSEL R30, R25, -INF , !P2 ;  /* 0xff800000191e7808 */ /* 0x000fe20005000000 */
[----:B-1----:R-:W-:Y:S01]  /*6830*/  LDSM.16.MT88.4 R64, [R232+0x12000] ;  /* 0x01200000e840783b */ /* 0x002fe20000004200 */
[----:B------:R-:W-:Y:S02]  /*6840*/  FSEL R28, R26, -INF , !P1 ;  /* 0xff8000001a1c7808 */ /* 0x000fe40004800000 */
[C---:B------:R-:W-:Y:S01]  /*6850*/  ISETP.GE.AND P5, PT, R15.reuse, R200, PT ;  /* 0x000000c80f00720c */ /* 0x040fe20003fa6270 */
[----:B------:R-:W-:Y:S01]  /*6860*/  LDSM.16.MT88.4 R72, [R236+0x14000] ;  /* 0x01400000ec48783b */ /* 0x000fe20000004200 */
[----:B------:R-:W-:-:S02]  /*6870*/  ISETP.GE.AND P2, PT, R15, R2, PT ;  /* 0x000000020f00720c */ /* 0x000fc40003f46270 */
[----:B------:R-:W-:Y:S01]  /*6880*/  ISETP.GE.AND P1, PT, R11, R2, PT ;  /* 0x000000020b00720c */ /* 0x000fe20003f26270 */
[----:B------:R-:W-:Y:S01]  /*6890*/  LDSM.16.MT88.4 R80, [R234+0x14000] ;  /* 0x01400000ea50783b */ /* 0x000fe20000004200 */
[----:B------:R-:W-:Y:S02]  /*68a0*/  IADD3 R11, R13, 0x19, RZ ;  /* 0x000000190d0b7810 */ /* 0x000fe40007ffe0ff */
[----:B------:R-:W-:Y:S01]  /*68b0*/  FSEL R6, R33, -INF , !P6 ;  /* 0xff80000021067808 */ /* 0x000fe20007000000 */
[----:B------:R-:W-:Y:S01]  /*68c0*/  LDSM.16.MT88.4 R88, [R233+0x14000] ;  /* 0x01400000e958783b */ /* 0x000fe20000004200 */
[C---:B------:R-:W-:Y:S02]  /*68d0*/  IADD3 R19, R13.reuse, 0x20, RZ ;  /* 0x000000200d137810 */ /* 0x040fe40007ffe0ff */
[----:B------:R-:W-:Y:S01]  /*68e0*/  ISETP.GE.AND P6, PT, R13, R200, PT ;  /* 0x000000c80d00720c */ /* 0x000fe20003fc6270 */
[----:B------:R-:W-:Y:S01]  /*68f0*/  LDSM.16.MT88.4 R96, [R232+0x14000] ;  /* 0x01400000e860783b */ /* 0x000fe20000004200 */
[----:B------:R-:W-:-:S02]  /*6900*/  FSEL R18, R32, -INF , !P5 ;  /* 0xff80000020127808 */ /* 0x000fc40006800000 */
[----:B------:R-:W-:Y:S01]  /*6910*/  FSEL R8, R20, -INF , !P2 ;  /* 0xff80000014087808 */ /* 0x000fe20005000000 */
[----:B------:R-:W-:Y:S01]  /*6920*/  LDSM.16.MT88.4 R104, [R236+0x16000] ;  /* 0x01600000ec68783b */ /* 0x000fe20000004200 */
[C---:B------:R-:W-:Y:S02]  /*6930*/  ISETP.GE.AND P5, PT, R11.reuse, R200, PT ;  /* 0x000000c80b00720c */ /* 0x040fe40003fa6270 */
[----:B------:R-:W-:Y:S01]  /*6940*/  ISETP.GE.AND P2, PT, R11, R2, PT ;  /* 0x000000020b00720c */ /* 0x000fe20003f46270 */
[----:B------:R-:W-:Y:S01]  /*6950*/  LDSM.16.MT88.4 R112, [R234+0x16000] ;  /* 0x01600000ea70783b */ /* 0x000fe20000004200 */
[----:B------:R-:W-:Y:S02]  /*6960*/  FSEL R16, R21, -INF , !P1 ;  /* 0xff80000015107808 */ /* 0x000fe40004800000 */
[----:B------:R-:W-:Y:S01]  /*6970*/  ISETP.GE.AND P1, PT, R19, R200, PT ;  /* 0x000000c81300720c */ /* 0x000fe20003f26270 */
[----:B------:R-:W-:Y:S01]  /*6980*/  LDSM.16.MT88.4 R120, [R233+0x16000] ;  /* 0x01600000e978783b */ /* 0x000fe20000004200 */
[----:B------:R-:W-:-:S02]  /*6990*/  FSEL R11, R4, -INF , !P6 ;  /* 0xff800000040b7808 */ /* 0x000fc40007000000 */
[----:B------:R-:W-:Y:S02]  /*69a0*/  FSEL R186, R186, -INF , !P1 ;  /* 0xff800000baba7808 */ /* 0x000fe40004800000 */
[----:B------:R-:W-:Y:S02]  /*69b0*/  FMNMX.FTZ R21, R11, R36, !PT ;  /* 0x000000240b157209 */ /* 0x000fe40007810000 */
[----:B------:R-:W-:Y:S02]  /*69c0*/  ISETP.GE.AND P1, PT, R13, R2, PT ;  /* 0x000000020d00720c */ /* 0x000fe40003f26270 */
[----:B------:R-:W-:Y:S02]  /*69d0*/  FSEL R38, R49, -INF , !P4 ;  /* 0xff80000031267808 */ /* 0x000fe40006000000 */
[----:B------:R-:W-:Y:S02]  /*69e0*/  FMNMX.FTZ R21, R48, R21, !PT ;  /* 0x0000001530157209 */ /* 0x000fe40007810000 */
[----:B------:R-:W-:-:S02]  /*69f0*/  FSEL R24, R24, -INF , !P1 ;  /* 0xff80000018187808 */ /* 0x000fc40004800000 */
[----:B------:R-:W-:Y:S02]  /*6a00*/  FMNMX.FTZ R23, R38, R21, !PT ;  /* 0x0000001526177209 */ /* 0x000fe40007810000 */
[----:B------:R-:W-:Y:S02]  /*6a10*/  FMNMX.FTZ R21, R24, R30, !PT ;  /* 0x0000001e18157209 */ /* 0x000fe40007810000 */
[----:B------:R-:W-:Y:S02]  /*6a20*/  IADD3 R15, R13, 0x18, RZ ;  /* 0x000000180d0f7810 */ /* 0x000fe40007ffe0ff */
[----:B------:R-:W-:Y:S02]  /*6a30*/  FSEL R26, R27, -INF , !P3 ;  /* 0xff8000001b1a7808 */ /* 0x000fe40005800000 */
[----:B------:R-:W-:Y:S02]  /*6a40*/  FMNMX.FTZ R21, R28, R21, !PT ;  /* 0x000000151c157209 */ /* 0x000fe40007810000 */
[----:B------:R-:W-:-:S02]  /*6a50*/  ISETP.GE.AND P4, PT, R15, R200, PT ;  /* 0x000000c80f00720c */ /* 0x000fc40003f86270 */
[----:B------:R-:W-:Y:S02]  /*6a60*/  FMNMX.FTZ R23, R18, R23, !PT ;  /* 0x0000001712177209 */ /* 0x000fe40007810000 */
[----:B------:R-:W-:Y:S02]  /*6a70*/  FMNMX.FTZ R21, R26, R21, !PT ;  /* 0x000000151a157209 */ /* 0x000fe40007810000 */
[----:B------:R-:W-:Y:S02]  /*6a80*/  FSEL R4, R35, -INF , !P4 ;  /* 0xff80000023047808 */ /* 0x000fe40006000000 */
[----:B------:R-:W-:Y:S02]  /*6a90*/  FMNMX.FTZ R23, R6, R23, !PT ;  /* 0x0000001706177209 */ /* 0x000fe40007810000 */
[----:B------:R-:W-:Y:S02]  /*6aa0*/  ISETP.GE.AND P3, PT, R15, R2, PT ;  /* 0x000000020f00720c */ /* 0x000fe40003f66270 */
[----:B------:R-:W-:-:S02]  /*6ab0*/  FMNMX.FTZ R21, R8, R21, !PT ;  /* 0x0000001508157209 */ /* 0x000fc40007810000 */
[----:B------:R-:W-:Y:S02]  /*6ac0*/  IADD3 R15, R13, 0x21, RZ ;  /* 0x000000210d0f7810 */ /* 0x000fe40007ffe0ff */
[----:B------:R-:W-:Y:S02]  /*6ad0*/  FSEL R10, R34, -INF , !P5 ;  /* 0xff800000220a7808 */ /* 0x000fe40006800000 */
[----:B------:R-:W-:Y:S02]  /*6ae0*/  FMNMX.FTZ R23, R4, R23, !PT ;  /* 0x0000001704177209 */ /* 0x000fe40007810000 */
[----:B------:R-:W-:Y:S02]  /*6af0*/  FSEL R14, R22, -INF , !P3 ;  /* 0xff800000160e7808 */ /* 0x000fe40005800000 */
[----:B------:R-:W-:Y:S02]  /*6b00*/  FMNMX.FTZ R21, R16, R21, !PT ;  /* 0x0000001510157209 */ /* 0x000fe40007810000 */
[----:B------:R-:W-:-:S02]  /*6b10*/  ISETP.GE.AND P4, PT, R19, R2, PT ;  /* 0x000000021300720c */ /* 0x000fc40003f86270 */
[----:B------:R-:W-:Y:S02]  /*6b20*/  IADD3 R19, R13, 0x28, RZ ;  /* 0x000000280d137810 */ /* 0x000fe40007ffe0ff */
[----:B------:R-:W-:Y:S02]  /*6b30*/  ISETP.GE.AND P6, PT, R15, R200, PT ;  /* 0x000000c80f00720c */ /* 0x000fe40003fc6270 */
[----:B------:R-:W-:Y:S02]  /*6b40*/  FMNMX.FTZ R23, R10, R23, !PT ;  /* 0x000000170a177209 */ /* 0x000fe40007810000 */
[----:B------:R-:W-:Y:S02]  /*6b50*/  FSEL R12, R17, -INF , !P2 ;  /* 0xff800000110c7808 */ /* 0x000fe40005000000 */
[----:B------:R-:W-:Y:S02]  /*6b60*/  FMNMX.FTZ R21, R14, R21, !PT ;  /* 0x000000150e157209 */ /* 0x000fe40007810000 */
[----:B------:R-:W-:-:S02]  /*6b70*/  ISETP.GE.AND P3, PT, R15, R2, PT ;  /* 0x000000020f00720c */ /* 0x000fc40003f66270 */
[----:B------:R-:W-:Y:S02]  /*6b80*/  ISETP.GE.AND P5, PT, R19, R200, PT ;  /* 0x000000c81300720c */ /* 0x000fe40003fa6270 */
[----:B------:R-:W-:Y:S02]  /*6b90*/  IADD3 R15, R13, 0x29, RZ ;  /* 0x000000290d0f7810 */ /* 0x000fe40007ffe0ff */
[----:B------:R-:W-:Y:S02]  /*6ba0*/  FSEL R250, R250, -INF , !P6 ;  /* 0xff800000fafa7808 */ /* 0x000fe40007000000 */
[----:B------:R-:W-:Y:S02]  /*6bb0*/  FMNMX.FTZ R23, R186, R23, !PT ;  /* 0x00000017ba177209 */ /* 0x000fe40007810000 */
[----:B------:R-:W-:Y:S02]  /*6bc0*/  FSEL R212, R212, -INF , !P4 ;  /* 0xff800000d4d47808 */ /* 0x000fe40006000000 */
[----:B------:R-:W-:-:S02]  /*6bd0*/  FMNMX.FTZ R21, R12, R21, !PT ;  /* 0x000000150c157209 */ /* 0x000fc40007810000 */
[----:B------:R-:W-:Y:S02]  /*6be0*/  ISETP.GE.AND P2, PT, R19, R2, PT ;  /* 0x000000021300720c */ /* 0x000fe40003f46270 */
[----:B------:R-:W-:Y:S02]  /*6bf0*/  ISETP.GE.AND P4, PT, R15, R200, PT ;  /* 0x000000c80f00720c */ /* 0x000fe40003f86270 */
[----:B------:R-:W-:Y:S02]  /*6c00*/  IADD3 R19, R13, 0x30, RZ ;  /* 0x000000300d137810 */ /* 0x000fe40007ffe0ff */
[----:B------:R-:W-:Y:S02]  /*6c10*/  FSEL R188, R188, -INF , !P5 ;  /* 0xff800000bcbc7808 */ /* 0x000fe40006800000 */
[----:B------:R-:W-:Y:S02]  /*6c20*/  FMNMX.FTZ R23, R250, R23, !PT ;  /* 0x00000017fa177209 */ /* 0x000fe40007810000 */
[----:B------:R-:W-:-:S02]  /*6c30*/  FSEL R196, R196, -INF , !P3 ;  /* 0xff800000c4c47808 */ /* 0x000fc40005800000 */
[----:B------:R-:W-:Y:S02]  /*6c40*/  FMNMX.FTZ R21, R212, R21, !PT ;  /* 0x00000015d4157209 */ /* 0x000fe40007810000 */
[----:B------:R-:W-:Y:S02]  /*6c50*/  IADD3 R17, R13, 0x31, RZ ;  /* 0x000000310d117810 */ /* 0x000fe40007ffe0ff */
[----:B------:R-:W-:Y:S02]  /*6c60*/  ISETP.GE.AND P6, PT, R19, R200, PT ;  /* 0x000000c81300720c */ /* 0x000fe40003fc6270 */
[----:B------:R-:W-:Y:S02]  /*6c70*/  FSEL R214, R214, -INF , !P4 ;  /* 0xff800000d6d67808 */ /* 0x000fe40006000000 */
[----:B------:R-:W-:Y:S02]  /*6c80*/  FMNMX.FTZ R23, R188, R23, !PT ;  /* 0x00000017bc177209 */ /* 0x000fe40007810000 */
[----:B------:R-:W-:-:S02]  /*6c90*/  ISETP.GE.AND P1, PT, R15, R2, PT ;  /* 0x000000020f00720c */ /* 0x000fc40003f26270 */
[----:B------:R-:W-:Y:S02]  /*6ca0*/  FSEL R210, R210, -INF , !P2 ;  /* 0xff800000d2d27808 */ /* 0x000fe40005000000 */
[----:B------:R-:W-:Y:S02]  /*6cb0*/  FMNMX.FTZ R21, R196, R21, !PT ;  /* 0x00000015c4157209 */ /* 0x000fe40007810000 */
[----:B------:R-:W-:Y:S02]  /*6cc0*/  IADD3 R15, R13, 0x38, RZ ;  /* 0x000000380d0f7810 */ /* 0x000fe40007ffe0ff */
[----:B------:R-:W-:Y:S02]  /*6cd0*/  ISETP.GE.AND P5, PT, R17, R200, PT ;  /* 0x000000c81100720c */ /* 0x000fe40003fa6270 */
[----:B------:R-:W-:Y:S02]  /*6ce0*/  FSEL R208, R208, -INF , !P6 ;  /* 0xff800000d0d07808 */ /* 0x000fe40007000000 */
[----:B------:R-:W-:-:S02]  /*6cf0*/  FMNMX.FTZ R23, R214, R23, !PT ;  /* 0x00000017d6177209 */ /* 0x000fc40007810000 */
[----:B------:R-:W-:Y:S02]  /*6d00*/  ISETP.GE.AND P2, PT, R19, R2, PT ;  /* 0x000000021300720c */ /* 0x000fe40003f46270 */
[----:B------:R-:W-:Y:S02]  /*6d10*/  FSEL R202, R202, -INF , !P1 ;  /* 0xff800000caca7808 */ /* 0x000fe40004800000 */
[----:B------:R-:W-:Y:S02]  /*6d20*/  FMNMX.FTZ R21, R210, R21, !PT ;  /* 0x00000015d2157209 */ /* 0x000fe40007810000 */
[----:B------:R-:W-:Y:S02]  /*6d30*/  IADD3 R13, R13, 0x39, RZ ;  /* 0x000000390d0d7810 */ /* 0x000fe40007ffe0ff */
[----:B------:R-:W-:Y:S02]  /*6d40*/  ISETP.GE.AND P4, PT, R15, R200, PT ;  /* 0x000000c80f00720c */ /* 0x000fe40003f86270 */
[----:B------:R-:W-:-:S02]  /*6d50*/  FSEL R206, R206, -INF , !P5 ;  /* 0xff800000cece7808 */ /* 0x000fc40006800000 */
[----:B------:R-:W-:Y:S02]  /*6d60*/  FMNMX.FTZ R23, R208, R23, !PT ;  /* 0x00000017d0177209 */ /* 0x000fe40007810000 */
[----:B------:R-:W-:Y:S02]  /*6d70*/  ISETP.GE.AND P1, PT, R17, R2, PT ;  /* 0x000000021100720c */ /* 0x000fe40003f26270 */
[----:B------:R-:W-:Y:S02]  /*6d80*/  FSEL R32, R9, -INF , !P2 ;  /* 0xff80000009207808 */ /* 0x000fe40005000000 */
[----:B------:R-:W-:Y:S02]  /*6d90*/  FMNMX.FTZ R21, R202, R21, !PT ;  /* 0x00000015ca157209 */ /* 0x000fe40007810000 */
[----:B------:R-:W-:Y:S02]  /*6da0*/  ISETP.GE.AND P6, PT, R13, R200, PT ;  /* 0x000000c80d00720c */ /* 0x000fe40003fc6270 */
[----:B------:R-:W-:-:S02]  /*6db0*/  FSEL R204, R204, -INF , !P4 ;  /* 0xff800000cccc7808 */ /* 0x000fc40006000000 */
[----:B------:R-:W-:Y:S02]  /*6dc0*/  FMNMX.FTZ R23, R206, R23, !PT ;  /* 0x00000017ce177209 */ /* 0x000fe40007810000 */
[----:B------:R-:W-:Y:S02]  /*6dd0*/  ISETP.GE.AND P2, PT, R15, R2, PT ;  /* 0x000000020f00720c */ /* 0x000fe40003f46270 */
[----:B------:R-:W-:Y:S02]  /*6de0*/  FSEL R198, R198, -INF , !P1 ;  /* 0xff800000c6c67808 */ /* 0x000fe40004800000 */
[----:B------:R-:W-:Y:S02]  /*6df0*/  FMNMX.FTZ R21, R32, R21, !PT ;  /* 0x0000001520157209 */ /* 0x000fe40007810000 */
[----:B------:R-:W-:Y:S02]  /*6e00*/  FSEL R34, R3, -INF , !P6 ;  /* 0xff80000003227808 */ /* 0x000fe40007000000 */
[----:B------:R-:W-:-:S02]  /*6e10*/  FMNMX.FTZ R3, R204, R23, !PT ;  /* 0x00000017cc037209 */ /* 0x000fc40007810000 */
[----:B------:R-:W-:Y:S02]  /*6e20*/  ISETP.GE.AND P1, PT, R13, R2, PT ;  /* 0x000000020d00720c */ /* 0x000fe40003f26270 */
[----:B------:R-:W-:Y:S02]  /*6e30*/  FSEL R192, R192, -INF , !P2 ;  /* 0xff800000c0c07808 */ /* 0x000fe40005000000 */
[----:B------:R-:W-:Y:S02]  /*6e40*/  FMNMX.FTZ R21, R198, R21, !PT ;  /* 0x00000015c6157209 */ /* 0x000fe40007810000 */
[----:B------:R-:W-:Y:S02]  /*6e50*/  FMNMX.FTZ R3, R34, R3, !PT ;  /* 0x0000000322037209 */ /* 0x000fe40007810000 */
[----:B------:R-:W-:Y:S02]  /*6e60*/  FSEL R190, R190, -INF , !P1 ;  /* 0xff800000bebe7808 */ /* 0x000fe40004800000 */
[----:B------:R-:W-:Y:S01]  /*6e70*/  FMNMX.FTZ R21, R192, R21, !PT ;  /* 0x00000015c0157209 */ /* 0x000fe20007810000 */
[----:B------:R-:W1:Y:S03]  /*6e80*/  SHFL.BFLY PT, R20, R3, 0x2, 0x1f ;  /* 0x0c401f0003147f89 */ /* 0x000e6600000e0000 */
[----:B------:R-:W-:-:S05]  /*6e90*/  FMNMX.FTZ R22, R190, R21, !PT ;  /* 0x00000015be167209 */ /* 0x000fca0007810000 */
[----:B------:R-:W2:Y:S01]  /*6ea0*/  SHFL.BFLY PT, R9, R22, 0x2, 0x1f ;  /* 0x0c401f0016097f89 */ /* 0x000ea200000e0000 */
[----:B-1----:R-:W-:-:S05]  /*6eb0*/  FMNMX.FTZ R13, R3, R20, !PT ;  /* 0x00000014030d7209 */ /* 0x002fca0007810000 */
[----:B------:R-:W1:Y:S01]  /*6ec0*/  SHFL.BFLY PT, R164, R13, 0x1, 0x1f ;  /* 0x0c201f000da47f89 */ /* 0x000e6200000e0000 */
[----:B--2---:R-:W-:-:S05]  /*6ed0*/  FMNMX.FTZ R20, R22, R9, !PT ;  /* 0x0000000916147209 */ /* 0x004fca0007810000 */
[----:B------:R-:W2:Y:S01]  /*6ee0*/  SHFL.BFLY PT, R3, R20, 0x1, 0x1f ;  /* 0x0c201f0014037f89 */ /* 0x000ea200000e0000 */
[----:B-1----:R-:W-:-:S04]  /*6ef0*/  FMNMX.FTZ R164, R13, R164, !PT ;  /* 0x000000a40da47209 */ /* 0x002fc80007810000 */
[C---:B------:R-:W-:Y:S01]  /*6f00*/  FSETP.NEU.FTZ.AND P1, PT, R164.reuse, -INF , PT ;  /* 0xff800000a400780b */ /* 0x040fe20003f3d000 */
[----:B------:R-:W-:Y:S01]  /*6f10*/  FMUL.FTZ R33, R164, c[0x0][0x23c] ;  /* 0x00008f00a4217a20 */ /* 0x000fe20000410000 */
[----:B--2---:R-:W-:-:S04]  /*6f20*/  FMNMX.FTZ R3, R20, R3, !PT ;  /* 0x0000000314037209 */ /* 0x004fc80007810000 */
[----:B------:R-:W-:Y:S01]  /*6f30*/  FSEL R33, R33, RZ, P1 ;  /* 0x000000ff21217208 */ /* 0x000fe20000800000 */
[----:B------:R-:W-:Y:S01]  /*6f40*/  LDSM.16.MT88.4 R20, [R234+0x12800] ;  /* 0x01280000ea14783b */ /* 0x000fe20000004200 */
[C---:B------:R-:W-:Y:S01]  /*6f50*/  FSETP.NEU.FTZ.AND P1, PT, R3.reuse, -INF , PT ;  /* 0xff8000000300780b */ /* 0x040fe20003f3d000 */
[----:B------:R-:W-:Y:S02]  /*6f60*/  FMUL.FTZ R189, R3, c[0x0][0x23c] ;  /* 0x00008f0003bd7a20 */ /* 0x000fe40000410000 */
[--C-:B------:R-:W-:Y:S02]  /*6f70*/  FFMA.FTZ R185, R11, c[0x0][0x23c], -R33.reuse ;  /* 0x00008f000bb97a23 */ /* 0x100fe40000010821 */
[--C-:B------:R-:W-:Y:S01]  /*6f80*/  FFMA.FTZ R184, R36, c[0x0][0x23c], -R33.reuse ;  /* 0x00008f0024b87a23 */ /* 0x100fe20000010821 */
[----:B------:R-:W-:Y:S01]  /*6f90*/  FSEL R189, R189, RZ, P1 ;  /* 0x000000ffbdbd7208 */ /* 0x000fe20000800000 */
[--C-:B------:R-:W-:Y:S01]  /*6fa0*/  FFMA.FTZ R181, R48, c[0x0][0x23c], -R33.reuse ;  /* 0x00008f0030b57a23 */ /* 0x100fe20000010821 */
[----:B------:R-:W-:Y:S01]  /*6fb0*/  LEA R252, P1, R166, c[0x0][0x168], 0x1 ;  /* 0x00005a00a6fc7a11 */ /* 0x000fe200078208ff */
[----:B------:R-:W-:Y:S01]  /*6fc0*/  FFMA.FTZ R180, R38, c[0x0][0x23c], -R33 ;  /* 0x00008f0026b47a23 */ /* 0x000fe20000010821 */
[----:B------:R-:W1:Y:S01]  /*6fd0*/  LDSM.16.MT88.4 R48, [R234+0x12000] ;  /* 0x01200000ea30783b */ /* 0x000e620000004200 */
[--C-:B------:R-:W-:Y:S01]  /*6fe0*/  FFMA.FTZ R179, R24, c[0x0][0x23c], -R189.reuse ;  /* 0x00008f0018b37a23 */ /* 0x100fe200000108bd */
[----:B------:R-:W-:Y:S01]  /*6ff0*/  MUFU.EX2 R185, R185 ;  /* 0x000000b900b97308 */ /* 0x000fe20000000800 */
[----:B------:R-:W-:Y:S01]  /*7000*/  FFMA.FTZ R182, R30, c[0x0][0x23c], -R189 ;  /* 0x00008f001eb67a23 */ /* 0x000fe200000108bd */
[----:B------:R-:W-:Y:S01]  /*7010*/  LEA.HI.X R251, R166, c[0x0][0x16c], R165, 0x1, P1 ;  /* 0x00005b00a6fb7a11 */ /* 0x000fe200008f0ca5 */
[----:B------:R-:W-:-:S02]  /*7020*/  FFMA.FTZ R183, R28, c[0x0][0x23c], -R189 ;  /* 0x00008f001cb77a23 */ /* 0x000fc400000108bd */
[----:B------:R-:W-:Y:S01]  /*7030*/  FFMA.FTZ R176, R26, c[0x0][0x23c], -R189 ;  /* 0x00008f001ab07a23 */ /* 0x000fe200000108bd */
[----:B------:R-:W-:Y:S01]  /*7040*/  LDSM.16.MT88.4 R28, [R234+0x10800] ;  /* 0x01080000ea1c783b */ /* 0x000fe20000004200 */
[--C-:B------:R-:W-:Y:S01]  /*7050*/  FFMA.FTZ R177, R6, c[0x0][0x23c], -R33.reuse ;  /* 0x00008f0006b17a23 */ /* 0x100fe20000010821 */
[----:B------:R-:W2:Y:S01]  /*7060*/  MUFU.EX2 R184, R184 ;  /* 0x000000b800b87308 */ /* 0x000ea20000000800 */
[--C-:B------:R-:W-:Y:S01]  /*7070*/  FFMA.FTZ R174, R4, c[0x0][0x23c], -R33.reuse ;  /* 0x00008f0004ae7a23 */ /* 0x100fe20000010821 */
[----:B------:R-:W-:Y:S01]  /*7080*/  LDSM.16.MT88.4 R24, [R233+0x10800] ;  /* 0x01080000e918783b */ /* 0x000fe20000004200 */
[----:B------:R-:W-:Y:S02]  /*7090*/  FFMA.FTZ R173, R10, c[0x0][0x23c], -R33 ;  /* 0x00008f000aad7a23 */ /* 0x000fe40000010821 */
[----:B------:R-:W-:Y:S01]  /*70a0*/  FFMA.FTZ R175, R8, c[0x0][0x23c], -R189 ;  /* 0x00008f0008af7a23 */ /* 0x000fe200000108bd */
[----:B------:R-:W3:Y:S01]  /*70b0*/  LDSM.16.MT88.4 R4, [R232+0x16000] ;  /* 0x01600000e804783b */ /* 0x000ee20000004200 */
[----:B------:R-:W-:Y:S01]  /*70c0*/  FFMA.FTZ R178, R18, c[0x0][0x23c], -R33 ;  /* 0x00008f0012b27a23 */ /* 0x000fe20000010821 */
[----:B------:R-:W-:Y:S01]  /*70d0*/  MUFU.EX2 R181, R181 ;  /* 0x000000b500b57308 */ /* 0x000fe20000000800 */
[--C-:B------:R-:W-:Y:S01]  /*70e0*/  FFMA.FTZ R172, R16, c[0x0][0x23c], -R189.reuse ;  /* 0x00008f0010ac7a23 */ /* 0x100fe200000108bd */
[----:B------:R-:W4:Y:S01]  /*70f0*/  LDSM.16.MT88.4 R8, [R236+0x10800] ;  /* 0x01080000ec08783b */ /* 0x000f220000004200 */
[----:B------:R-:W-:-:S02]  /*7100*/  FFMA.FTZ R169, R14, c[0x0][0x23c], -R189 ;  /* 0x00008f000ea97a23 */ /* 0x000fc400000108bd */
[----:B------:R-:W-:Y:S01]  /*7110*/  FFMA.FTZ R0, R12, c[0x0][0x23c], -R189 ;  /* 0x00008f000c007a23 */ /* 0x000fe200000108bd */
[----:B------:R-:W5:Y:S01]  /*7120*/  LDSM.16.MT88.4 R16, [R232+0x10800] ;  /* 0x01080000e810783b */ /* 0x000f620000004200 */
[--C-:B------:R-:W-:Y:S01]  /*7130*/  FFMA.FTZ R186, R186, c[0x0][0x23c], -R33.reuse ;  /* 0x00008f00baba7a23 */ /* 0x100fe20000010821 */
[----:B------:R-:W1:Y:S01]  /*7140*/  MUFU.EX2 R180, R180 ;  /* 0x000000b400b47308 */ /* 0x000e620000000800 */
[----:B--2---:R-:W-:Y:S01]  /*7150*/  F2FP.BF16.PACK_AB R128, R184, R185 ;  /* 0x000000b9b880723e */ /* 0x004fe200000010ff */
[----:B------:R-:W2:Y:S01]  /*7160*/  LDSM.16.MT88.4 R12, [R236+0x12800] ;  /* 0x01280000ec0c783b */ /* 0x000ea20000004200 */
[--C-:B------:R-:W-:Y:S02]  /*7170*/  FFMA.FTZ R187, R250, c[0x0][0x23c], -R33.reuse ;  /* 0x00008f00fabb7a23 */ /* 0x100fe40000010821 */
[--C-:B------:R-:W-:Y:S02]  /*7180*/  FFMA.FTZ R188, R188, c[0x0][0x23c], -R33.reuse ;  /* 0x00008f00bcbc7a23 */ /* 0x100fe40000010821 */
[----:B------:R-:W-:Y:S01]  /*7190*/  FFMA.FTZ R191, R214, c[0x0][0x23c], -R33 ;  /* 0x00008f00d6bf7a23 */ /* 0x000fe20000010821 */
[----:B------:R-:W-:Y:S01]  /*71a0*/  MUFU.EX2 R179, R179 ;  /* 0x000000b300b37308 */ /* 0x000fe20000000800 */
[----:B------:R-:W-:-:S02]  /*71b0*/  FFMA.FTZ R193, R212, c[0x0][0x23c], -R189 ;  /* 0x00008f00d4c17a23 */ /* 0x000fc400000108bd */
[--C-:B------:R-:W-:Y:S02]  /*71c0*/  FFMA.FTZ R196, R196, c[0x0][0x23c], -R189.reuse ;  /* 0x00008f00c4c47a23 */ /* 0x100fe400000108bd */
[--C-:B------:R-:W-:Y:S02]  /*71d0*/  FFMA.FTZ R197, R210, c[0x0][0x23c], -R189.reuse ;  /* 0x00008f00d2c57a23 */ /* 0x100fe400000108bd */
[----:B------:R-:W-:Y:S01]  /*71e0*/  FFMA.FTZ R202, R202, c[0x0][0x23c], -R189 ;  /* 0x00008f00caca7a23 */ /* 0x000fe200000108bd */
[----:B------:R-:W3:Y:S01]  /*71f0*/  MUFU.EX2 R182, R182 ;  /* 0x000000b600b67308 */ /* 0x000ee20000000800 */
[----:B-1----:R-:W-:Y:S01]  /*7200*/  F2FP.BF16.PACK_AB R130, R180, R181 ;  /* 0x000000b5b482723e */ /* 0x002fe200000010ff */
[----:B------:R-:W-:Y:S02]  /*7210*/  FFMA.FTZ R201, R204, c[0x0][0x23c], -R33 ;  /* 0x00008f00ccc97a23 */ /* 0x000fe40000010821 */
[--C-:B------:R-:W-:Y:S02]  /*7220*/  FFMA.FTZ R203, R32, c[0x0][0x23c], -R189.reuse ;  /* 0x00008f0020cb7a23 */ /* 0x100fe400000108bd */
[----:B------:R-:W-:-:S02]  /*7230*/  FFMA.FTZ R198, R198, c[0x0][0x23c], -R189 ;  /* 0x00008f00c6c67a23 */ /* 0x000fc400000108bd */
[----:B------:R-:W-:Y:S01]  /*7240*/  MUFU.EX2 R183, R183 ;  /* 0x000000b700b77308 */ /* 0x000fe20000000800 */
[----:B------:R-:W-:Y:S02]  /*7250*/  FFMA.FTZ R192, R192, c[0x0][0x23c], -R189 ;  /* 0x00008f00c0c07a23 */ /* 0x000fe400000108bd */
[--C-:B------:R-:W-:Y:S02]  /*7260*/  FFMA.FTZ R199, R208, c[0x0][0x23c], -R33.reuse ;  /* 0x00008f00d0c77a23 */ /* 0x100fe40000010821 */
[--C-:B------:R-:W-:Y:S02]  /*7270*/  FFMA.FTZ R206, R206, c[0x0][0x23c], -R33.reuse ;  /* 0x00008f00cece7a23 */ /* 0x100fe40000010821 */
[----:B------:R-:W-:Y:S01]  /*7280*/  FFMA.FTZ R204, R34, c[0x0][0x23c], -R33 ;  /* 0x00008f0022cc7a23 */ /* 0x000fe20000010821 */
[----:B------:R-:W1:Y:S01]  /*7290*/  MUFU.EX2 R176, R176 ;  /* 0x000000b000b07308 */ /* 0x000e620000000800 */
[----:B---3--:R-:W-:Y:S01]  /*72a0*/  F2FP.BF16.PACK_AB R129, R182, R179 ;  /* 0x000000b3b681723e */ /* 0x008fe200000010ff */
[----:B------:R-:W-:Y:S01]  /*72b0*/  FFMA.FTZ R189, R190, c[0x0][0x23c], -R189 ;  /* 0x00008f00bebd7a23 */ /* 0x000fe200000108bd */
[----:B------:R-:W-:Y:S01]  /*72c0*/  LDSM.16.MT88.4 R32, [R236+0x11800] ;  /* 0x01180000ec20783b */ /* 0x000fe20000004200 */
[----:B------:R-:W-:-:S02]  /*72d0*/  FADD.FTZ R182, R179, R182 ;  /* 0x000000b6b3b67221 */ /* 0x000fc40000010000 */
[----:B------:R-:W-:Y:S02]  /*72e0*/  FADD.FTZ R184, R185, R184 ;  /* 0x000000b8b9b87221 */ /* 0x000fe40000010000 */
[----:B------:R-:W-:Y:S01]  /*72f0*/  MUFU.EX2 R178, R178 ;  /* 0x000000b200b27308 */ /* 0x000fe20000000800 */
[----:B-1----:R-:W-:-:S07]  /*7300*/  F2FP.BF16.PACK_AB R131, R176, R183 ;  /* 0x000000b7b083723e */ /* 0x002fce00000010ff */
        /* <DEDUP_REMOVED lines=55> */
[C---:B------:R-:W-:Y:S07]  /*7680*/  HMMA.16816.F32.BF16 R124, R128.reuse, R4, RZ ;  /* 0x00000004807c723c */ /* 0x040fee00000418ff */
        /* <DEDUP_REMOVED lines=9> */
[C---:B----4-:R-:W-:Y:S08]  /*7720*/  HMMA.16816.F32.BF16 R160, R4.reuse, R8, R160 ;  /* 0x0000000804a0723c */ /* 0x050ff000000418a0 */
[C---:B------:R-:W-:Y:S01]  /*7730*/  HMMA.16816.F32.BF16 R156, R4.reuse, R10, R156 ;  /* 0x0000000a049c723c */ /* 0x040fe2000004189c */
[----:B------:R-:W1:Y:S07]  /*7740*/  LDSM.16.MT88.4 R8, [R233+0x12800] ;  /* 0x01280000e908783b */ /* 0x000e6e0000004200 */
[C---:B-----5:R-:W-:Y:S08]  /*7750*/  HMMA.16816.F32.BF16 R136, R4.reuse, R16, R136 ;  /* 0x000000100488723c */ /* 0x060ff00000041888 */
[C---:B------:R-:W-:Y:S01]  /*7760*/  HMMA.16816.F32.BF16 R132, R4.reuse, R18, R132 ;  /* 0x000000120484723c */ /* 0x040fe20000041884 */
[----:B------:R-:W3:Y:S07]  /*7770*/  LDSM.16.MT88.4 R16, [R232+0x12800] ;  /* 0x01280000e810783b */ /* 0x000eee0000004200 */
[C---:B--2---:R-:W-:Y:S08]  /*7780*/  HMMA.16816.F32.BF16 R36, R4.reuse, R12, R36 ;  /* 0x0000000c0424723c */ /* 0x044ff00000041824 */
[C---:B------:R-:W-:Y:S01]  /*7790*/  HMMA.16816.F32.BF16 R40, R4.reuse, R14, R40 ;  /* 0x0000000e0428723c */ /* 0x040fe20000041828 */
[----:B------:R-:W2:Y:S07]  /*77a0*/  LDSM.16.MT88.4 R12, [R233+0x14800] ;  /* 0x01480000e90c783b */ /* 0x000eae0000004200 */
[C---:B------:R-:W-:Y:S08]  /*77b0*/  HMMA.16816.F32.BF16 R152, R4.reuse, R28, R152 ;  /* 0x0000001c0498723c */ /* 0x040ff00000041898 */
[C---:B-1----:R-:W-:Y:S08]  /*77c0*/  HMMA.16816.F32.BF16 R52, R4.reuse, R8, R52 ;  /* 0x000000080434723c */ /* 0x042ff00000041834 */
[C---:B------:R-:W-:Y:S01]  /*77d0*/  HMMA.16816.F32.BF16 R56, R4.reuse, R10, R56 ;  /* 0x0000000a0438723c */ /* 0x040fe20000041838 */
[----:B------:R-:W1:Y:S07]  /*77e0*/  LDSM.16.MT88.4 R8, [R236+0x16800] ;  /* 0x01680000ec08783b */ /* 0x000e6e0000004200 */
[C---:B---3--:R-:W-:Y:S08]  /*77f0*/  HMMA.16816.F32.BF16 R60, R4.reuse, R16, R60 ;  /* 0x00000010043c723c */ /* 0x048ff0000004183c */
[C---:B------:R-:W-:Y:S01]  /*7800*/  HMMA.16816.F32.BF16 R64, R4.reuse, R18, R64 ;  /* 0x000000120440723c */ /* 0x040fe20000041840 */
[----:B------:R-:W3:Y:S07]  /*7810*/  LDSM.16.MT88.4 R16, [R234+0x16800] ;  /* 0x01680000ea10783b */ /* 0x000eee0000004200 */
[C---:B------:R-:W-:Y:S01]  /*7820*/  HMMA.16816.F32.BF16 R148, R4.reuse, R30, R148 ;  /* 0x0000001e0494723c */ /* 0x040fe20000041894 */
[----:B------:R-:W4:Y:S07]  /*7830*/  LDSM.16.MT88.4 R28, [R236+0x14800] ;  /* 0x01480000ec1c783b */ /* 0x000f2e0000004200 */
[C---:B------:R-:W-:Y:S08]  /*7840*/  HMMA.16816.F32.BF16 R144, R4.reuse, R24, R144 ;  /* 0x000000180490723c */ /* 0x040ff00000041890 */
[C---:B------:R-:W-:Y:S01]  /*7850*/  HMMA.16816.F32.BF16 R140, R4.reuse, R26, R140 ;  /* 0x0000001a048c723c */ /* 0x040fe2000004188c */
[----:B------:R-:W5:Y:S07]  /*7860*/  LDSM.16.MT88.4 R24, [R234+0x14800] ;  /* 0x01480000ea18783b */ /* 0x000f6e0000004200 */
        /* <DEDUP_REMOVED lines=24> */
[C---:B-1----:R-:W-:Y:S08]  /*79f0*/  HMMA.16816.F32.BF16 R124, R4.reuse, R8, R124 ;  /* 0x00000008047c723c */ /* 0x042ff0000004187c */
[----:B------:R-:W-:Y:S01]  /*7a00*/  HMMA.16816.F32.BF16 R128, R4, R10, R128 ;  /* 0x0000000a0480723c */ /* 0x000fe20000041880 */
[----:B------:R-:W1:Y:S06]  /*7a10*/  LDSM.16.MT88.4 R8, [R236+0x13000] ;  /* 0x01300000ec08783b */ /* 0x000e6c0000004200 */
[----:B------:R-:W-:-:S02]  /*7a20*/  F2FP.BF16.PACK_AB R4, R187, R186 ;  /* 0x000000babb04723e */ /* 0x000fc400000010ff */
[----:B------:R-:W-:Y:S02]  /*7a30*/  F2FP.BF16.PACK_AB R6, R191, R188 ;  /* 0x000000bcbf06723e */ /* 0x000fe400000010ff */
[----:B------:R-:W-:Y:S01]  /*7a40*/  F2FP.BF16.PACK_AB R5, R196, R193 ;  /* 0x000000c1c405723e */ /* 0x000fe200000010ff */
[----:B------:R-:W-:Y:S01]  /*7a50*/  FADD.FTZ R193, R193, R0 ;  /* 0x00000000c1c17221 */ /* 0x000fe20000010000 */
[----:B------:R-:W-:-:S03]  /*7a60*/  F2FP.BF16.PACK_AB R7, R202, R197 ;  /* 0x000000c5ca07723e */ /* 0x000fc600000010ff */
[----:B------:R-:W-:-:S04]  /*7a70*/  FADD.FTZ R196, R196, R193 ;  /* 0x000000c1c4c47221 */ /* 0x000fc80000010000 */
[----:B---3--:R-:W-:Y:S01]  /*7a80*/  HMMA.16816.F32.BF16 R44, R4, R16, R44 ;  /* 0x00000010042c723c */ /* 0x008fe2000004182c */
[----:B------:R-:W-:-:S04]  /*7a90*/  FADD.FTZ R197, R197, R196 ;  /* 0x000000c4c5c57221 */ /* 0x000fc80000010000 */
[----:B------:R-:W-:-:S03]  /*7aa0*/  FADD.FTZ R202, R202, R197 ;  /* 0x000000c5caca7221 */ /* 0x000fc60000010000 */
[C---:B------:R-:W-:Y:S01]  /*7ab0*/  HMMA.16816.F32.BF16 R48, R4.reuse, R18, R48 ;  /* 0x000000120430723c */ /* 0x040fe20000041830 */
[----:B------:R-:W3:Y:S07]  /*7ac0*/  LDSM.16.MT88.4 R16, [R232+0x15000] ;  /* 0x01500000e810783b */ /* 0x000eee0000004200 */
        /* <DEDUP_REMOVED lines=12> */
[C---:B------:R-:W-:Y:S08]  /*7b90*/  HMMA.16816.F32.BF16 R152, R4.reuse, R28, R152 ;  /* 0x0000001c0498723c */ /* 0x040ff00000041898 */
[C---:B------:R-:W-:Y:S01]  /*7ba0*/  HMMA.16816.F32.BF16 R148, R4.reuse, R30, R148 ;  /* 0x0000001e0494723c */ /* 0x040fe20000041894 */
[----:B------:R-:W5:Y:S07]  /*7bb0*/  LDSM.16.MT88.4 R28, [R236+0x15000] ;  /* 0x01500000ec1c783b */ /* 0x000f6e0000004200 */
[C---:B------:R-:W-:Y:S08]  /*7bc0*/  HMMA.16816.F32.BF16 R136, R4.reuse, R24, R136 ;  /* 0x000000180488723c */ /* 0x040ff00000041888 */
        /* <DEDUP_REMOVED lines=14> */
[C---:B-----5:R-:W-:Y:S08]  /*7cb0*/  HMMA.16816.F32.BF16 R68, R4.reuse, R28, R68 ;  /* 0x0000001c0444723c */ /* 0x060ff00000041844 */
[C---:B------:R-:W-:Y:S01]  /*7cc0*/  HMMA.16816.F32.BF16 R72, R4.reuse, R30, R72 ;  /* 0x0000001e0448723c */ /* 0x040fe20000041848 */
[----:B------:R-:W-:Y:S07]  /*7cd0*/  LDSM.16.MT88.4 R28, [R234+0x11800] ;  /* 0x01180000ea1c783b */ /* 0x000fee0000004200 */
[C---:B------:R-:W-:Y:S08]  /*7ce0*/  HMMA.16816.F32.BF16 R84, R4.reuse, R24, R84 ;  /* 0x000000180454723c */ /* 0x040ff00000041854 */
[C---:B------:R-:W-:Y:S01]  /*7cf0*/  HMMA.16816.F32.BF16 R88, R4.reuse, R26, R88 ;  /* 0x0000001a0458723c */ /* 0x040fe20000041858 */
[----:B------:R-:W-:Y:S07]  /*7d00*/  LDSM.16.MT88.4 R24, [R233+0x11800] ;  /* 0x01180000e918783b */ /* 0x000fee0000004200 */
[C---:B----4-:R-:W-:Y:S08]  /*7d10*/  HMMA.16816.F32.BF16 R100, R4.reuse, R20, R100 ;  /* 0x000000140464723c */ /* 0x050ff00000041864 */
[C---:B------:R-:W-:Y:S01]  /*7d20*/  HMMA.16816.F32.BF16 R104, R4.reuse, R22, R104 ;  /* 0x000000160468723c */ /* 0x040fe20000041868 */
[----:B------:R-:W-:Y:S07]  /*7d30*/  LDSM.16.MT88.4 R20, [R232+0x11800] ;  /* 0x01180000e814783b */ /* 0x000fee0000004200 */
        /* <DEDUP_REMOVED lines=16> */
[----:B------:R-:W3:Y:S04]  /*7e40*/  LDSM.16.MT88.4 R16, [R234+0x17800] ;  /* 0x01780000ea10783b */ /* 0x000ee80000004200 */
[----:B------:R-:W-:Y:S03]  /*7e50*/  STL [R1], R205 ;  /* 0x000000cd01007387 */ /* 0x000fe60000100800 */
[C---:B--2---:R-:W-:Y:S08]  /*7e60*/  HMMA.16816.F32.BF16 R36, R4.reuse, R12, R36 ;  /* 0x0000000c0424723c */ /* 0x044ff00000041824 */
[C---:B------:R-:W-:Y:S01]  /*7e70*/  HMMA.16816.F32.BF16 R40, R4.reuse, R14, R40 ;  /* 0x0000000e0428723c */ /* 0x040fe20000041828 */
[----:B------:R-:W2:Y:S07]  /*7e80*/  LDSM.16.MT88.4 R12, [R236+0x15800] ;  /* 0x01580000ec0c783b */ /* 0x000eae0000004200 */
[C---:B-1----:R-:W-:Y:S08]  /*7e90*/  HMMA.16816.F32.BF16 R44, R4.reuse, R8, R44 ;  /* 0x00000008042c723c */ /* 0x042ff0000004182c */
[C---:B------:R-:W-:Y:S01]  /*7ea0*/  HMMA.16816.F32.BF16 R48, R4.reuse, R10, R48 ;  /* 0x0000000a0430723c */ /* 0x040fe20000041830 */
[----:B------:R-:W1:Y:S07]  /*7eb0*/  LDSM.16.MT88.4 R8, [R236+0x17800] ;  /* 0x01780000ec08783b */ /* 0x000e6e0000004200 */
[C---:B------:R-:W-:Y:S08]  /*7ec0*/  HMMA.16816.F32.BF16 R160, R4.reuse, R32, R160 ;  /* 0x0000002004a0723c */ /* 0x040ff000000418a0 */
[C---:B---3--:R-:W-:Y:S07]  /*7ed0*/  HMMA.16816.F32.BF16 R108, R4.reuse, R16, R108 ;  /* 0x00000010046c723c */ /* 0x048fee000004186c */
[----:B------:R-:W-:Y:S01]  /*7ee0*/  FADD.FTZ R17, R181, R184 ;  /* 0x000000b8b5117221 */ /* 0x000fe20000010000 */
[----:B------:R-:W-:Y:S01]  /*7ef0*/  HMMA.16816.F32.BF16 R156, R4, R34, R156 ;  /* 0x00000022049c723c */ /* 0x000fe2000004189c */
[----:B------:R-:W3:Y:S02]  /*7f00*/  LDSM.16.MT88.4 R32, [R232+0x13800] ;  /* 0x01380000e820783b */ /* 0x000ee40000004200 */
        /* <DEDUP_REMOVED lines=22> */
[C---:B--2---:R-:W-:Y:S01]  /*8070*/  HMMA.16816.F32.BF16 R68, R4.reuse, R12, R68 ;  /* 0x0000000c0444723c */ /* 0x044fe20000041844 */
[----:B------:R-:W-:Y:S07]  /*8080*/  STL [R1+0x4], R207 ;  /* 0x000004cf01007387 */ /* 0x000fee0000100800 */
[C---:B------:R-:W-:Y:S01]  /*8090*/  HMMA.16816.F32.BF16 R72, R4.reuse, R14, R72 ;  /* 0x0000000e0448723c */ /* 0x040fe20000041848 */
[----:B------:R-:W2:Y:S07]  /*80a0*/  LDSM.16.MT88.4 R12, [R233+0x17800] ;  /* 0x01780000e90c783b */ /* 0x000eae0000004200 */
[C---:B-1----:R-:W-:Y:S08]  /*80b0*/  HMMA.16816.F32.BF16 R100, R4.reuse, R8, R100 ;  /* 0x000000080464723c */ /* 0x042ff00000041864 */
[C---:B------:R-:W-:Y:S01]  /*80c0*/  HMMA.16816.F32.BF16 R104, R4.reuse, R10, R104 ;  /* 0x0000000a0468723c */ /* 0x040fe20000041868 */
[----:B------:R-:W1:Y:S07]  /*80d0*/  LDSM.16.MT88.4 R8, [R232+0x17800] ;  /* 0x01780000e808783b */ /* 0x000e6e0000004200 */
[C---:B---3--:R-:W-:Y:S08]  /*80e0*/  HMMA.16816.F32.BF16 R60, R4.reuse, R32, R60 ;  /* 0x00000020043c723c */ /* 0x048ff0000004183c */
        /* <DEDUP_REMOVED lines=8> */
[C---:B--2---:R-:W-:Y:S08]  /*8170*/  HMMA.16816.F32.BF16 R116, R4.reuse, R12, R116 ;  /* 0x0000000c0474723c */ /* 0x044ff00000041874 */
        /* <DEDUP_REMOVED lines=84> */
.L_x_787:
[----:B------:R-:W-:-:S04]  /*86c0*/  ULEA UR4, -UR6, URZ, 0x6 ;  /* 0x0000003f06047291 */ /* 0x000fc8000f8e313f */
[----:B------:R-:W-:Y:S02]  /*86d0*/  USHF.R.S32.HI UR5, URZ, 0x1f, UR4 ;  /* 0x0000001f3f057899 */ /* 0x000fe40008011404 */
[----:B------:R-:W-:-:S04]  /*86e0*/  MOV R11, UR4 ;  /* 0x00000004000b7c02 */ /* 0x000fc80008000f00 */
[----:B------:R-:W-:Y:S02]  /*86f0*/  MOV R5, UR5 ;  /* 0x0000000500057c02 */ /* 0x000fe40008000f00 */
.L_x_788:
        /* <DEDUP_REMOVED lines=71> */
[----:B------:R-:W-:Y:S02]  /*8b70*/  @!P2 LEA R32, P1, R0, c[0x0][0x170], 0x1 ;  /* 0x00005c000020aa11 */ /* 0x000fe400078208ff */
[----:B------:R-:W-:Y:S01]  /*8b80*/  IADD3.X R7, R7, UR25, RZ, P0, !PT ;  /* 0x0000001907077c10 */ /* 0x000fe200087fe4ff */
[----:B------:R-:W-:Y:S01]  /*8b90*/  @!PT LDS RZ, [RZ] ;  /* 0x00000000fffff984 */ /* 0x000fe20000000800 */
[----:B------:R-:W-:Y:S01]  /*8ba0*/  @!PT LDS RZ, [RZ] ;  /* 0x00000000fffff984 */ /* 0x000fe20000000800 */
[----:B------:R-:W-:Y:S01]  /*8bb0*/  @!PT LDS RZ, [RZ] ;  /* 0x00000000fffff984 */ /* 0x000fe20000000800 */
[----:B------:R2:W-:Y:S01]  /*8bc0*/  @!P5 LDGSTS.E.BYPASS.LTC128B.128 [R246+0x10800], [R28.64] ;  /* 0x108000001cf6dfae */ /* 0x0005e2000b901d60 */
[----:B------:R-:W-:-:S02]  /*8bd0*/  @!P5 LEA R34, P0, R9, R194, 0x1 ;  /* 0x000000c20922d211 */ /* 0x000fc400078008ff */
[CC--:B------:R-:W-:Y:S01]  /*8be0*/  @!P4 IADD3 R4, P6, R9.reuse, R170.reuse, RZ ;  /* 0x000000aa0904c210 */ /* 0x0c0fe20007fde0ff */
[----:B------:R-:W-:Y:S01]  /*8bf0*/  @P4 STS.128 [R246+0x12800], RZ ;  /* 0x012800fff6004388 */ /* 0x000fe20000000c00 */
[----:B------:R-:W-:Y:S02]  /*8c00*/  @!P2 LEA.HI.X R33, R0, c[0x0][0x174], R5, 0x1, P1 ;  /* 0x00005d000021aa11 */ /* 0x000fe400008f0c05 */
        /* <DEDUP_REMOVED lines=17> */
[----:B------:R-:W-:-:S02]  /*8d20*/  @!P2 LEA R26, P0, R9, c[0x0][0x170], 0x1 ;  /* 0x00005c00091aaa11 */ /* 0x000fc400078008ff */
[----:B------:R-:W-:Y:S01]  /*8d30*/  @P2 STS.128 [R246+0x16800], RZ ;  /* 0x016800fff6002388 */ /* 0x000fe20000000c00 */
[----:B------:R-:W-:Y:S02]  /*8d40*/  @!P4 LEA.HI.X R173, R4, c[0x0][0x174], R27, 0x1, P6 ;  /* 0x00005d0004adca11 */ /* 0x000fe400030f0c1b */
[----:B------:R-:W-:Y:S01]  /*8d50*/  @!P3 LEA.HI.X R171, R0, c[0x0][0x174], R5, 0x1, P1 ;  /* 0x00005d0000abba11 */ /* 0x000fe200008f0c05 */
[----:B------:R-:W-:Y:S01]  /*8d60*/  @!PT LDS RZ, [RZ] ;  /* 0x00000000fffff984 */ /* 0x000fe20000000800 */
[----:B------:R-:W-:Y:S01]  /*8d70*/  @!PT LDS RZ, [RZ] ;  /* 0x00000000fffff984 */ /* 0x000fe20000000800 */
[----:B------:R-:W-:Y:S01]  /*8d80*/  @!PT LDS RZ, [RZ] ;  /* 0x00000000fffff984 */ /* 0x000fe20000000800 */
[----:B------:R5:W-:Y:S01]  /*8d90*/  @!P2 LDGSTS.E.BYPASS.LTC128B.128 [R246+0x16800], [R12.64+0x180] ;  /* 0x168001800cf6afae */ /* 0x000be2000b901d60 */
[----:B------:R-:W-:-:S03]  /*8da0*/  @!P2 LEA.HI.X R27, R9, c[0x0][0x174], R168, 0x1, P0 ;  /* 0x00005d00091baa11 */ /* 0x000fc600000f0ca8 */
        /* <DEDUP_REMOVED lines=41> */
[----:B--2---:R-:W2:Y:S04]  /*9040*/  LDSM.16.M88.4 R28, [R241+0x8000] ;  /* 0x00800000f11c783b */ /* 0x004ea80000000200 */
[----:B-1----:R-:W4:Y:S04]  /*9050*/  LDSM.16.M88.4 R20, [R241+0x8800] ;  /* 0x00880000f114783b */ /* 0x002f280000000200 */
[----:B-----5:R-:W1:Y:S04]  /*9060*/  LDSM.16.M88.4 R12, [R241+0x9000] ;  /* 0x00900000f10c783b */ /* 0x020e680000000200 */
[----:B------:R-:W5:Y:S04]  /*9070*/  LDSM.16.M88.4 R4, [R241+0x9800] ;  /* 0x00980000f104783b */ /* 0x000f680000000200 */
[----:B------:R-:W-:Y:S04]  /*9080*/  LDSM.16.M88.4 R8, [R240] ;  /* 0x00000000f008783b */ /* 0x000fe80000000200 */
[----:B------:R-:W1:Y:S04]  /*9090*/  LDSM.16.M88.4 R196, [R239] ;  /* 0x00000000efc4783b */ /* 0x000e680000000200 */
[----:B------:R-:W1:Y:S04]  /*90a0*/  LDSM.16.M88.4 R176, [R231] ;  /* 0x00000000e7b0783b */ /* 0x000e680000000200 */
[----:B---3--:R-:W3:Y:S04]  /*90b0*/  LDSM.16.M88.4 R168, [R230] ;  /* 0x00000000e6a8783b */ /* 0x008ee80000000200 */
[----:B------:R-:W3:Y:S04]  /*90c0*/  LDSM.16.M88.4 R192, [R229] ;  /* 0x00000000e5c0783b */ /* 0x000ee80000000200 */
[----:B------:R-:W-:Y:S01]  /*90d0*/  LDSM.16.M88.4 R180, [R235+0x8000] ;  /* 0x00800000ebb4783b */ /* 0x000fe20000000200 */
[C---:B--2---:R-:W-:Y:S03]  /*90e0*/  HMMA.16816.F32.BF16 R32, R184.reuse, R28, RZ ;  /* 0x0000001cb820723c */ /* 0x044fe600000418ff */
[----:B------:R-:W-:Y:S04]  /*90f0*/  LDSM.16.M88.4 R172, [R235+0x8800] ;  /* 0x00880000ebac783b */ /* 0x000fe80000000200 */
[----:B------:R-:W0:Y:S01]  /*9100*/  LDGDEPBAR ;  /* 0x00000000000079af */ /* 0x000e220000000000 */
[C---:B------:R-:W-:Y:S08]  /*9110*/  HMMA.16816.F32.BF16 R28, R184.reuse, R30, RZ ;  /* 0x0000001eb81c723c */ /* 0x040ff000000418ff */
[C---:B----4-:R-:W-:Y:S08]  /*9120*/  HMMA.16816.F32.BF16 R24, R184.reuse, R20, RZ ;  /* 0x00000014b818723c */ /* 0x050ff000000418ff */
[C---:B-1----:R-:W-:Y:S08]  /*9130*/  HMMA.16816.F32.BF16 R16, R184.reuse, R12, RZ ;  /* 0x0000000cb810723c */ /* 0x042ff000000418ff */
[C---:B------:R-:W-:Y:S08]  /*9140*/  HMMA.16816.F32.BF16 R20, R184.reuse, R22, RZ ;  /* 0x00000016b814723c */ /* 0x040ff000000418ff */
[C---:B------:R-:W-:Y:S08]  /*9150*/  HMMA.16816.F32.BF16 R12, R184.reuse, R14, RZ ;  /* 0x0000000eb80c723c */ /* 0x040ff000000418ff */
[C---:B-----5:R-:W-:Y:S08]  /*9160*/  HMMA.16816.F32.BF16 R188, R184.reuse, R4, RZ ;  /* 0x00000004b8bc723c */ /* 0x060ff000000418ff */
[----:B------:R-:W-:Y:S01]  /*9170*/  HMMA.16816.F32.BF16 R184, R184, R6, RZ ;  /* 0x00000006b8b8723c */ /* 0x000fe200000418ff */
[----:B------:R-:W1:Y:S07]  /*9180*/  LDSM.16.M88.4 R4, [R238] ;  /* 0x00000000ee04783b */ /* 0x000e6e0000000200 */
[C---:B------:R-:W-:Y:S08]  /*9190*/  HMMA.16816.F32.BF16 R32, R8.reuse, R196, R32 ;  /* 0x000000c40820723c */ /* 0x040ff00000041820 */
[C---:B------:R-:W-:Y:S01]  /*91a0*/  HMMA.16816.F32.BF16 R28, R8.reuse, R198, R28 ;  /* 0x000000c6081c723c */ /* 0x040fe2000004181c */
[----:B------:R-:W-:Y:S07]  /*91b0*/  LDSM.16.M88.4 R196, [R228] ;  /* 0x00000000e4c4783b */ /* 0x000fee0000000200 */
[C---:B------:R-:W-:Y:S08]  /*91c0*/  HMMA.16816.F32.BF16 R24, R8.reuse, R176, R24 ;  /* 0x000000b00818723c */ /* 0x040ff00000041818 */
[C---:B------:R-:W-:Y:S01]  /*91d0*/  HMMA.16816.F32.BF16 R20, R8.reuse, R178, R20 ;  /* 0x000000b20814723c */ /* 0x040fe20000041814 */
[----:B------:R-:W2:Y:S07]  /*91e0*/  LDSM.16.M88.4 R176, [R235+0x9000] ;  /* 0x00900000ebb0783b */ /* 0x000eae0000000200 */
[C---:B---3--:R-:W-:Y:S08]  /*91f0*/  HMMA.16816.F32.BF16 R16, R8.reuse, R168, R16 ;  /* 0x000000a80810723c */ /* 0x048ff00000041810 */
[C---:B------:R-:W-:Y:S01]  /*9200*/  HMMA.16816.F32.BF16 R12, R8.reuse, R170, R12 ;  /* 0x000000aa080c723c */ /* 0x040fe2000004180c */
[----:B------:R-:W3:Y:S07]  /*9210*/  LDSM.16.M88.4 R168, [R235+0x9800] ;  /* 0x00980000eba8783b */ /* 0x000eee0000000200 */
[C---:B------:R-:W-:Y:S08]  /*9220*/  HMMA.16816.F32.BF16 R188, R8.reuse, R192, R188 ;  /* 0x000000c008bc723c */ /* 0x040ff000000418bc */
[----:B------:R-:W-:Y:S01]  /*9230*/  HMMA.16816.F32.BF16 R184, R8, R194, R184 ;  /* 0x000000c208b8723c */ /* 0x000fe200000418b8 */
[----:B------:R-:W4:Y:S04]  /*9240*/  LDSM.16.M88.4 R8, [R237] ;  /* 0x00000000ed08783b */ /* 0x000f280000000200 */
[----:B------:R-:W-:Y:S03]  /*9250*/  LDSM.16.M88.4 R192, [R228+0x1800] ;  /* 0x00180000e4c0783b */ /* 0x000fe60000000200 */
[C---:B-1----:R-:W-:Y:S08]  /*9260*/  HMMA.16816.F32.BF16 R32, R4.reuse, R180, R32 ;  /* 0x000000b40420723c */ /* 0x042ff00000041820 */
[C---:B------:R-:W-:Y:S01]  /*9270*/  HMMA.16816.F32.BF16 R28, R4.reuse, R182, R28 ;  /* 0x000000b6041c723c */ /* 0x040fe2000004181c */
[----:B------:R-:W1:Y:S07]  /*9280*/  LDSM.16.M88.4 R180, [R228+0x800] ;  /* 0x00080000e4b4783b */ /* 0x000e6e0000000200 */
[C---:B------:R-:W-:Y:S08]  /*9290*/  HMMA.16816.F32.BF16 R24, R4.reuse, R172, R24 ;  /* 0x000000ac0418723c */ /* 0x040ff00000041818 */
[C---:B------:R-:W-:Y:S01]  /*92a0*/  HMMA.16816.F32.BF16 R20, R4.reuse, R174, R20 ;  /* 0x000000ae0414723c */ /* 0x040fe20000041814 */
[----:B------:R-:W5:Y:S07]  /*92b0*/  LDSM.16.M88.4 R172, [R228+0x1000] ;  /* 0x00100000e4ac783b */ /* 0x000f6e0000000200 */
[C---:B--2---:R-:W-:Y:S08]  /*92c0*/  HMMA.16816.F32.BF16 R16, R4.reuse, R176, R16 ;  /* 0x000000b00410723c */ /* 0x044ff00000041810 */
[C---:B------:R-:W-:Y:S01]  /*92d0*/  HMMA.16816.F32.BF16 R12, R4.reuse, R178, R12 ;  /* 0x000000b2040c723c */ /* 0x040fe2000004180c */
[----:B------:R-:W-:Y:S07]  /*92e0*/  LDSM.16.M88.4 R176, [R241+0xa000] ;  /* 0x00a00000f1b0783b */ /* 0x000fee0000000200 */
[C---:B---3--:R-:W-:Y:S08]  /*92f0*/  HMMA.16816.F32.BF16 R188, R4.reuse, R168, R188 ;  /* 0x000000a804bc723c */ /* 0x048ff000000418bc */
[----:B------:R-:W-:Y:S01]  /*9300*/  HMMA.16816.F32.BF16 R184, R4, R170, R184 ;  /* 0x000000aa04b8723c */ /* 0x000fe200000418b8 */
[----:B------:R-:W2:Y:S04]  /*9310*/  LDSM.16.M88.4 R4, [R242+0x2000] ;  /* 0x00200000f204783b */ /* 0x000ea80000000200 */
[----:B------:R-:W3:Y:S03]  /*9320*/  LDSM.16.M88.4 R168, [R241+0xa800] ;  /* 0x00a80000f1a8783b */ /* 0x000ee60000000200 */
[C---:B----4-:R-:W-:Y:S08]  /*9330*/  HMMA.16816.F32.BF16 R32, R8.reuse, R196, R32 ;  /* 0x000000c40820723c */ /* 0x050ff00000041820 */
[C---:B------:R-:W-:Y:S01]  /*9340*/  HMMA.16816.F32.BF16 R28, R8.reuse, R198, R28 ;  /* 0x000000c6081c723c */ /* 0x040fe2000004181c */
[----:B------:R-:W-:Y:S07]  /*9350*/  LDSM.16.M88.4 R196, [R227] ;  /* 0x00000000e3c4783b */ /* 0x000fee0000000200 */
[C---:B-1----:R-:W-:Y:S08]  /*9360*/  HMMA.16816.F32.BF16 R24, R8.reuse, R180, R24 ;  /* 0x000000b40818723c */ /* 0x042ff00000041818 */
[C---:B------:R-:W-:Y:S01]  /*9370*/  HMMA.16816.F32.BF16 R20, R8.reuse, R182, R20 ;  /* 0x000000b60814723c */ /* 0x040fe20000041814 */
[----:B------:R-:W1:Y:S07]  /*9380*/  LDSM.16.M88.4 R180, [R241+0xb000] ;  /* 0x00b00000f1b4783b */ /* 0x000e6e0000000200 */
[C---:B-----5:R-:W-:Y:S08]  /*9390*/  HMMA.16816.F32.BF16 R16, R8.reuse, R172, R16 ;  /* 0x000000ac0810723c */ /* 0x060ff00000041810 */
[C---:B------:R-:W-:Y:S01]  /*93a0*/  HMMA.16816.F32.BF16 R12, R8.reuse, R174, R12 ;  /* 0x000000ae080c723c */ /* 0x040fe2000004180c */
[----:B------:R-:W4:Y:S07]  /*93b0*/  LDSM.16.M88.4 R172, [R241+0xb800] ;  /* 0x00b80000f1ac783b */ /* 0x000f2e0000000200 */
[C---:B------:R-:W-:Y:S08]  /*93c0*/  HMMA.16816.F32.BF16 R188, R8.reuse, R192, R188 ;  /* 0x000000c008bc723c */ /* 0x040ff000000418bc */
[----:B------:R-:W-:Y:S01]  /*93d0*/  HMMA.16816.F32.BF16 R184, R8, R194, R184 ;  /* 0x000000c208b8723c */ /* 0x000fe200000418b8 */
[----:B------:R-:W-:Y:S04]  /*93e0*/  LDSM.16.M88.4 R8, [R240+0x2000] ;  /* 0x00200000f008783b */ /* 0x000fe80000000200 */
[----:B------:R-:W-:Y:S03]  /*93f0*/  LDSM.16.M88.4 R192, [R224] ;  /* 0x00000000e0c0783b */ /* 0x000fe60000000200 */
[C---:B--2---:R-:W-:Y:S08]  /*9400*/  HMMA.16816.F32.BF16 R32, R4.reuse, R176, R32 ;  /* 0x000000b00420723c */ /* 0x044ff00000041820 */
[C---:B------:R-:W-:Y:S01]  /*9410*/  HMMA.16816.F32.BF16 R28, R4.reuse, R178, R28 ;  /* 0x000000b2041c723c */ /* 0x040fe2000004181c */
[----:B------:R-:W2:Y:S07]  /*9420*/  LDSM.16.M88.4 R176, [R226] ;  /* 0x00000000e2b0783b */ /* 0x000eae0000000200 */
[C---:B---3--:R-:W-:Y:S08]  /*9430*/  HMMA.16816.F32.BF16 R24, R4.reuse, R168, R24 ;  /* 0x000000a80418723c */ /* 0x048ff00000041818 */
[C---:B------:R-:W-:Y:S01]  /*9440*/  HMMA.16816.F32.BF16 R20, R4.reuse, R170, R20 ;  /* 0x000000aa0414723c */ /* 0x040fe20000041814 */
[----:B------:R-:W3:Y:S07]  /*9450*/  LDSM.16.M88.4 R168, [R225] ;  /* 0x00000000e1a8783b */ /* 0x000eee0000000200 */
[C---:B-1----:R-:W-:Y:S08]  /*9460*/  HMMA.16816.F32.BF16 R16, R4.reuse, R180, R16 ;  /* 0x000000b40410723c */ /* 0x042ff00000041810 */
[C---:B------:R-:W-:Y:S01]  /*9470*/  HMMA.16816.F32.BF16 R12, R4.reuse, R182, R12 ;  /* 0x000000b6040c723c */ /* 0x040fe2000004180c */
[----:B------:R-:W-:Y:S07]  /*9480*/  LDSM.16.M88.4 R180, [R235+0xa000] ;  /* 0x00a00000ebb4783b */ /* 0x000fee0000000200 */
[C---:B----4-:R-:W-:Y:S08]  /*9490*/  HMMA.16816.F32.BF16 R188, R4.reuse, R172, R188 ;  /* 0x000000ac04bc723c */ /* 0x050ff000000418bc */
        /* <DEDUP_REMOVED lines=38> */
[C---:B-----5:R-:W-:Y:S08]  /*9700*/  HMMA.16816.F32.BF16 R188, R8.reuse, R180, R188 ;  /* 0x000000b408bc723c */ /* 0x060ff000000418bc */
[----:B------:R-:W-:Y:S01]  /*9710*/  HMMA.16816.F32.BF16 R184, R8, R182, R184 ;  /* 0x000000b608b8723c */ /* 0x000fe200000418b8 */
[----:B------:R-:W5:Y:S04]  /*9720*/  LDSM.16.M88.4 R8, [R240+0x4000] ;  /* 0x00400000f008783b */ /* 0x000f680000000200 */
[----:B------:R-:W1:Y:S03]  /*9730*/  LDSM.16.M88.4 R180, [R222] ;  /* 0x00000000deb4783b */ /* 0x000e660000000200 */
[C---:B--2---:R-:W-:Y:S08]  /*9740*/  HMMA.16816.F32.BF16 R32, R4.reuse, R176, R32 ;  /* 0x000000b00420723c */ /* 0x044ff00000041820 */
[C---:B------:R-:W-:Y:S01]  /*9750*/  HMMA.16816.F32.BF16 R28, R4.reuse, R178, R28 ;  /* 0x000000b2041c723c */ /* 0x040fe2000004181c */
[----:B------:R-:W2:Y:S07]  /*9760*/  LDSM.16.M88.4 R176, [R221] ;  /* 0x00000000ddb0783b */ /* 0x000eae0000000200 */
[C---:B---3--:R-:W-:Y:S08]  /*9770*/  HMMA.16816.F32.BF16 R24, R4.reuse, R168, R24 ;  /* 0x000000a80418723c */ /* 0x048ff00000041818 */
[C---:B------:R-:W-:Y:S01]  /*9780*/  HMMA.16816.F32.BF16 R20, R4.reuse, R170, R20 ;  /* 0x000000aa0414723c */ /* 0x040fe20000041814 */
[----:B------:R-:W3:Y:S07]  /*9790*/  LDSM.16.M88.4 R168, [R220] ;  /* 0x00000000dca8783b */ /* 0x000eee0000000200 */
[C---:B----4-:R-:W-:Y:S08]  /*97a0*/  HMMA.16816.F32.BF16 R16, R4.reuse, R196, R16 ;  /* 0x000000c40410723c */ /* 0x050ff00000041810 */
[C---:B------:R-:W-:Y:S01]  /*97b0*/  HMMA.16816.F32.BF16 R12, R4.reuse, R198, R12 ;  /* 0x000000c6040c723c */ /* 0x040fe2000004180c */
[----:B------:R-:W-:Y:S07]  /*97c0*/  LDSM.16.M88.4 R196, [R237+0x4000] ;  /* 0x00400000edc4783b */ /* 0x000fee0000000200 */
[C---:B-1----:R-:W-:Y:S08]  /*97d0*/  HMMA.16816.F32.BF16 R188, R4.reuse, R172, R188 ;  /* 0x000000ac04bc723c */ /* 0x042ff000000418bc */
[----:B------:R-:W-:Y:S01]  /*97e0*/  HMMA.16816.F32.BF16 R184, R4, R174, R184 ;  /* 0x000000ae04b8723c */ /* 0x000fe200000418b8 */
[----:B------:R-:W-:Y:S04]  /*97f0*/  LDSM.16.M88.4 R172, [R238+0x4000] ;  /* 0x00400000eeac783b */ /* 0x000fe80000000200 */
[----:B------:R-:W1:Y:S03]  /*9800*/  LDSM.16.M88.4 R4, [R235+0xc000] ;  /* 0x00c00000eb04783b */ /* 0x000e660000000200 */
[C---:B-----5:R-:W-:Y:S08]  /*9810*/  HMMA.16816.F32.BF16 R32, R8.reuse, R192, R32 ;  /* 0x000000c00820723c */ /* 0x060ff00000041820 */
[C---:B------:R-:W-:Y:S01]  /*9820*/  HMMA.16816.F32.BF16 R28, R8.reuse, R194, R28 ;  /* 0x000000c2081c723c */ /* 0x040fe2000004181c */
[----:B------:R-:W4:Y:S07]  /*9830*/  LDSM.16.M88.4 R192, [R235+0xc800] ;  /* 0x00c80000ebc0783b */ /* 0x000f2e0000000200 */
[C---:B------:R-:W-:Y:S08]  /*9840*/  HMMA.16816.F32.BF16 R24, R8.reuse, R180, R24 ;  /* 0x000000b40818723c */ /* 0x040ff00000041818 */
[C---:B------:R-:W-:Y:S01]  /*9850*/  HMMA.16816.F32.BF16 R20, R8.reuse, R182, R20 ;  /* 0x000000b60814723c */ /* 0x040fe20000041814 */
[----:B------:R-:W5:Y:S07]  /*9860*/  LDSM.16.M88.4 R180, [R235+0xd000] ;  /* 0x00d00000ebb4783b */ /* 0x000f6e0000000200 */
[C---:B--2---:R-:W-:Y:S08]  /*9870*/  HMMA.16816.F32.BF16 R16, R8.reuse, R176, R16 ;  /* 0x000000b00810723c */ /* 0x044ff00000041810 */
[C---:B------:R-:W-:Y:S01]  /*9880*/  HMMA.16816.F32.BF16 R12, R8.reuse, R178, R12 ;  /* 0x000000b2080c723c */ /* 0x040fe2000004180c */
[----:B------:R-:W2:Y:S07]  /*9890*/  LDSM.16.M88.4 R176, [R235+0xd800] ;  /* 0x00d80000ebb0783b */ /* 0x000eae0000000200 */
[C---:B---3--:R-:W-:Y:S08]  /*98a0*/  HMMA.16816.F32.BF16 R188, R8.reuse, R168, R188 ;  /* 0x000000a808bc723c */ /* 0x048ff000000418bc */
[----:B------:R-:W-:Y:S01]  /*98b0*/  HMMA.16816.F32.BF16 R184, R8, R170, R184 ;  /* 0x000000aa08b8723c */ /* 0x000fe200000418b8 */
[----:B------:R-:W3:Y:S04]  /*98c0*/  LDSM.16.M88.4 R168, [R228+0x4000] ;  /* 0x00400000e4a8783b */ /* 0x000ee80000000200 */
[----:B------:R-:W2:Y:S03]  /*98d0*/  LDSM.16.M88.4 R8, [R228+0x4800] ;  /* 0x00480000e408783b */ /* 0x000ea60000000200 */
[C---:B-1----:R-:W-:Y:S08]  /*98e0*/  HMMA.16816.F32.BF16 R32, R172.reuse, R4, R32 ;  /* 0x00000004ac20723c */ /* 0x042ff00000041820 */
[C---:B------:R-:W-:Y:S01]  /*98f0*/  HMMA.16816.F32.BF16 R28, R172.reuse, R6, R28 ;  /* 0x00000006ac1c723c */ /* 0x040fe2000004181c */
[----:B------:R-:W1:Y:S07]  /*9900*/  LDSM.16.M88.4 R4, [R228+0x5000] ;  /* 0x00500000e404783b */ /* 0x000e6e0000000200 */
[C---:B----4-:R-:W-:Y:S08]  /*9910*/  HMMA.16816.F32.BF16 R24, R172.reuse, R192, R24 ;  /* 0x000000c0ac18723c */ /* 0x050ff00000041818 */
[C---:B------:R-:W-:Y:S01]  /*9920*/  HMMA.16816.F32.BF16 R20, R172.reuse, R194, R20 ;  /* 0x000000c2ac14723c */ /* 0x040fe20000041814 */
[----:B------:R-:W4:Y:S07]  /*9930*/  LDSM.16.M88.4 R192, [R228+0x5800] ;  /* 0x00580000e4c0783b */ /* 0x000f2e0000000200 */
[C---:B-----5:R-:W-:Y:S08]  /*9940*/  HMMA.16816.F32.BF16 R16, R172.reuse, R180, R16 ;  /* 0x000000b4ac10723c */ /* 0x060ff00000041810 */
[C---:B------:R-:W-:Y:S01]  /*9950*/  HMMA.16816.F32.BF16 R12, R172.reuse, R182, R12 ;  /* 0x000000b6ac0c723c */ /* 0x040fe2000004180c */
[----:B------:R-:W-:Y:S07]  /*9960*/  LDSM.16.M88.4 R180, [R242+0x6000] ;  /* 0x00600000f2b4783b */ /* 0x000fee0000000200 */
[C---:B--2---:R-:W-:Y:S08]  /*9970*/  HMMA.16816.F32.BF16 R188, R172.reuse, R176, R188 ;  /* 0x000000b0acbc723c */ /* 0x044ff000000418bc */
[----:B------:R-:W-:Y:S01]  /*9980*/  HMMA.16816.F32.BF16 R184, R172, R178, R184 ;  /* 0x000000b2acb8723c */ /* 0x000fe200000418b8 */
[----:B------:R-:W2:Y:S04]  /*9990*/  LDSM.16.M88.4 R176, [R241+0xe000] ;  /* 0x00e00000f1b0783b */ /* 0x000ea80000000200 */
[----:B------:R-:W5:Y:S03]  /*99a0*/  LDSM.16.M88.4 R172, [R241+0xe800] ;  /* 0x00e80000f1ac783b */ /* 0x000f660000000200 */
[C---:B---3--:R-:W-:Y:S08]  /*99b0*/  HMMA.16816.F32.BF16 R32, R196.reuse, R168, R32 ;  /* 0x000000a8c420723c */ /* 0x048ff00000041820 */
[C---:B------:R-:W-:Y:S01]  /*99c0*/  HMMA.16816.F32.BF16 R28, R196.reuse, R170, R28 ;  /* 0x000000aac41c723c */ /* 0x040fe2000004181c */
[----:B------:R-:W-:Y:S07]  /*99d0*/  LDSM.16.M88.4 R168, [R241+0xf000] ;  /* 0x00f00000f1a8783b */ /* 0x000fee0000000200 */
[C---:B------:R-:W-:Y:S08]  /*99e0*/  HMMA.16816.F32.BF16 R24, R196.reuse, R8, R24 ;  /* 0x00000008c418723c */ /* 0x040ff00000041818 */
[C---:B------:R-:W-:Y:S01]  /*99f0*/  HMMA.16816.F32.BF16 R20, R196.reuse, R10, R20 ;  /* 0x0000000ac414723c */ /* 0x040fe20000041814 */
[----:B------:R-:W-:Y:S07]  /*9a00*/  LDSM.16.M88.4 R8, [R240+0x6000] ;  /* 0x00600000f008783b */ /* 0x000fee0000000200 */
[C---:B-1----:R-:W-:Y:S08]  /*9a10*/  HMMA.16816.F32.BF16 R16, R196.reuse, R4, R16 ;  /* 0x00000004c410723c */ /* 0x042ff00000041810 */
[C---:B------:R-:W-:Y:S01]  /*9a20*/  HMMA.16816.F32.BF16 R12, R196.reuse, R6, R12 ;  /* 0x00000006c40c723c */ /* 0x040fe2000004180c */
[----:B------:R-:W1:Y:S07]  /*9a30*/  LDSM.16.M88.4 R4, [R219] ;  /* 0x00000000db04783b */ /* 0x000e6e0000000200 */
[C---:B----4-:R-:W-:Y:S08]  /*9a40*/  HMMA.16816.F32.BF16 R188, R196.reuse, R192, R188 ;  /* 0x000000c0c4bc723c */ /* 0x050ff000000418bc */
[----:B------:R-:W-:Y:S01]  /*9a50*/  HMMA.16816.F32.BF16 R184, R196, R194, R184 ;  /* 0x000000c2c4b8723c */ /* 0x000fe200000418b8 */
[----:B------:R-:W3:Y:S07]  /*9a60*/  LDSM.16.M88.4 R196, [R218] ;  /* 0x00000000dac4783b */ /* 0x000eee0000000200 */
[C---:B--2---:R-:W-:Y:S08]  /*9a70*/  HMMA.16816.F32.BF16 R32, R180.reuse, R176, R32 ;  /* 0x000000b0b420723c */ /* 0x044ff00000041820 */
[C---:B------:R-:W-:Y:S01]  /*9a80*/  HMMA.16816.F32.BF16 R28, R180.reuse, R178, R28 ;  /* 0x000000b2b41c723c */ /* 0x040fe2000004181c */
[----:B------:R-:W-:Y:S07]  /*9a90*/  LDSM.16.M88.4 R176, [R238+0x6000] ;  /* 0x00600000eeb0783b */ /* 0x000fee0000000200 */
[C---:B-----5:R-:W-:Y:S01]  /*9aa0*/  HMMA.16816.F32.BF16 R192, R180.reuse, R172, R24 ;  /* 0x000000acb4c0723c */ /* 0x060fe20000041818 */
[----:B------:R-:W2:Y:S07]  /*9ab0*/  LDSM.16.M88.4 R24, [R235+0xe000] ;  /* 0x00e00000eb18783b */ /* 0x000eae0000000200 */
[----:B------:R-:W-:Y:S08]  /*9ac0*/  HMMA.16816.F32.BF16 R20, R180, R174, R20 ;  /* 0x000000aeb414723c */ /* 0x000ff00000041814 */
[C---:B-1----:R-:W-:Y:S08]  /*9ad0*/  HMMA.16816.F32.BF16 R32, R8.reuse, R4, R32 ;  /* 0x000000040820723c */ /* 0x042ff00000041820 */
[----:B------:R-:W-:Y:S01]  /*9ae0*/  HMMA.16816.F32.BF16 R28, R8, R6, R28 ;  /* 0x00000006081c723c */ /* 0x000fe2000004181c */
[----:B------:R-:W1:Y:S07]  /*9af0*/  LDSM.16.M88.4 R4, [R235+0xe800] ;  /* 0x00e80000eb04783b */ /* 0x000e6e0000000200 */
[C---:B------:R-:W-:Y:S08]  /*9b00*/  HMMA.16816.F32.BF16 R16, R180.reuse, R168, R16 ;  /* 0x000000a8b410723c */ /* 0x040ff00000041810 */
[----:B------:R-:W-:Y:S01]  /*9b10*/  HMMA.16816.F32.BF16 R172, R180, R170, R12 ;  /* 0x000000aab4ac723c */ /* 0x000fe2000004180c */
[----:B------:R-:W-:Y:S04]  /*9b20*/  LDSM.16.M88.4 R168, [R237+0x6000] ;  /* 0x00600000eda8783b */ /* 0x000fe80000000200 */
[----:B------:R-:W4:Y:S03]  /*9b30*/  LDSM.16.M88.4 R12, [R228+0x6000] ;  /* 0x00600000e40c783b */ /* 0x000f260000000200 */
[C---:B---3--:R-:W-:Y:S08]  /*9b40*/  HMMA.16816.F32.BF16 R192, R8.reuse, R196, R192 ;  /* 0x000000c408c0723c */ /* 0x048ff000000418c0 */
[----:B------:R-:W-:Y:S01]  /*9b50*/  HMMA.16816.F32.BF16 R20, R8, R198, R20 ;  /* 0x000000c60814723c */ /* 0x000fe20000041814 */
[----:B------:R-:W3:Y:S07]  /*9b60*/  LDSM.16.M88.4 R196, [R217] ;  /* 0x00000000d9c4783b */ /* 0x000eee0000000200 */
[C---:B--2---:R-:W-:Y:S08]  /*9b70*/  HMMA.16816.F32.BF16 R32, R176.reuse, R24, R32 ;  /* 0x00000018b020723c */ /* 0x044ff00000041820 */
[C---:B------:R-:W-:Y:S01]  /*9b80*/  HMMA.16816.F32.BF16 R28, R176.reuse, R26, R28 ;  /* 0x0000001ab01c723c */ /* 0x040fe2000004181c */
[----:B------:R-:W2:Y:S07]  /*9b90*/  LDSM.16.M88.4 R24, [R228+0x6800] ;  /* 0x00680000e418783b */ /* 0x000eae0000000200 */
[C---:B-1----:R-:W-:Y:S08]  /*9ba0*/  HMMA.16816.F32.BF16 R192, R176.reuse, R4, R192 ;  /* 0x00000004b0c0723c */ /* 0x042ff000000418c0 */
[----:B------:R-:W-:Y:S01]  /*9bb0*/  HMMA.16816.F32.BF16 R20, R176, R6, R20 ;  /* 0x00000006b014723c */ /* 0x000fe20000041814 */
[----:B------:R-:W1:Y:S07]  /*9bc0*/  LDSM.16.M88.4 R4, [R241+0xf800] ;  /* 0x00f80000f104783b */ /* 0x000e6e0000000200 */
[C---:B----4-:R-:W-:Y:S08]  /*9bd0*/  HMMA.16816.F32.BF16 R32, R168.reuse, R12, R32 ;  /* 0x0000000ca820723c */ /* 0x050ff00000041820 */
[----:B------:R-:W-:Y:S01]  /*9be0*/  HMMA.16816.F32.BF16 R28, R168, R14, R28 ;  /* 0x0000000ea81c723c */ /* 0x000fe2000004181c */
[----:B------:R-:W4:Y:S07]  /*9bf0*/  LDSM.16.M88.4 R12, [R235+0xf000] ;  /* 0x00f00000eb0c783b */ /* 0x000f2e0000000200 */
[----:B---3--:R-:W-:Y:S08]  /*9c00*/  HMMA.16816.F32.BF16 R16, R8, R196, R16 ;  /* 0x000000c40810723c */ /* 0x008ff00000041810 */
[----:B--2---:R-:W-:Y:S01]  /*9c10*/  HMMA.16816.F32.BF16 R192, R168, R24, R192 ;  /* 0x00000018a8c0723c */ /* 0x004fe200000418c0 */
[----:B------:R-:W-:-:S02]  /*9c20*/  FMUL.FTZ R33, R33, c[0x0][0x2ec] ;  /* 0x0000bb0021217a20 */ /* 0x000fc40000410000 */
[----:B------:R-:W-:Y:S02]  /*9c30*/  FMUL.FTZ R34, R34, c[0x0][0x2ec] ;  /* 0x0000bb0022227a20 */ /* 0x000fe40000410000 */
[----:B------:R-:W-:Y:S01]  /*9c40*/  FMUL.FTZ R0, R32, c[0x0][0x2ec] ;  /* 0x0000bb0020007a20 */ /* 0x000fe20000410000 */
[----:B------:R-:W2:Y:S01]  /*9c50*/  MUFU.TANH R197, R33 ;  /* 0x0000002100c57308 */ /* 0x000ea20000002400 */
[----:B------:R-:W-:Y:S01]  /*9c60*/  FMUL.FTZ R201, R35, c[0x0][0x2ec] ;  /* 0x0000bb0023c97a20 */ /* 0x000fe20000410000 */
[----:B------:R-:W-:Y:S01]  /*9c70*/  HMMA.16816.F32.BF16 R172, R8, R198, R172 ;  /* 0x000000c608ac723c */ /* 0x000fe200000418ac */
[----:B------:R-:W-:Y:S02]  /*9c80*/  FMUL.FTZ R28, R28, c[0x0][0x2ec] ;  /* 0x0000bb001c1c7a20 */ /* 0x000fe40000410000 */
[----:B------:R-:W-:Y:S02]  /*9c90*/  FMUL.FTZ R29, R29, c[0x0][0x2ec] ;  /* 0x0000bb001d1d7a20 */ /* 0x000fe40000410000 */
[----:B------:R-:W-:Y:S01]  /*9ca0*/  FMUL.FTZ R30, R30, c[0x0][0x2ec] ;  /* 0x0000bb001e1e7a20 */ /* 0x000fe20000410000 */
[----:B------:R3:W-:Y:S01]  /*9cb0*/  MUFU.TANH R196, R34 ;  /* 0x0000002200c47308 */ /* 0x0007e20000002400 */
[----:B------:R-:W-:Y:S01]  /*9cc0*/  FMUL.FTZ R198, R31, c[0x0][0x2ec] ;  /* 0x0000bb001fc67a20 */ /* 0x000fe20000410000 */
[----:B------:R-:W-:Y:S01]  /*9cd0*/  HMMA.16816.F32.BF16 R20, R168, R26, R20 ;  /* 0x0000001aa814723c */ /* 0x000fe20000041814 */
[----:B------:R-:W5:Y:S05]  /*9ce0*/  LDSM.16.M88.4 R24, [R216] ;  /* 0x00000000d818783b */ /* 0x000f6a0000000200 */
[----:B------:R-:W2:Y:S02]  /*9cf0*/  MUFU.TANH R201, R201 ;  /* 0x000000c900c97308 */ /* 0x000ea40000002400 */
[----:B-1----:R-:W-:Y:S01]  /*9d00*/  HMMA.16816.F32.BF16 R188, R180, R4, R188 ;  /* 0x00000004b4bc723c */ /* 0x002fe200000418bc */
[----:B------:R-:W-:-:S02]  /*9d10*/  FMUL.FTZ R31, R193, c[0x0][0x2ec] ;  /* 0x0000bb00c11f7a20 */ /* 0x000fc40000410000 */
[----:B------:R-:W-:Y:S02]  /*9d20*/  FMUL.FTZ R192, R192, c[0x0][0x2ec] ;  /* 0x0000bb00c0c07a20 */ /* 0x000fe40000410000 */
[----:B------:R-:W-:Y:S01]  /*9d30*/  FMUL.FTZ R193, R194, c[0x0][0x2ec] ;  /* 0x0000bb00c2c17a20 */ /* 0x000fe20000410000 */
[----:B---3--:R-:W1:Y:S01]  /*9d40*/  LDSM.16.M88.4 R32, [R228+0x7000] ;  /* 0x00700000e420783b */ /* 0x008e620000000200 */
[----:B------:R-:W3:Y:S01]  /*9d50*/  MUFU.TANH R28, R28 ;  /* 0x0000001c001c7308 */ /* 0x000ee20000002400 */
[----:B----4-:R-:W-:Y:S01]  /*9d60*/  HMMA.16816.F32.BF16 R16, R176, R12, R16 ;  /* 0x0000000cb010723c */ /* 0x010fe20000041810 */
[----:B------:R-:W-:Y:S02]  /*9d70*/  FMUL.FTZ R194, R195, c[0x0][0x2ec] ;  /* 0x0000bb00c3c27a20 */ /* 0x000fe40000410000 */
[----:B------:R-:W-:-:S04]  /*9d80*/  IMAD.MOV.U32 R195, RZ, RZ, R203 ;  /* 0x000000ffffc37224 */ /* 0x000fc800078e00cb */
[----:B------:R-:W-:Y:S01]  /*9d90*/  MUFU.TANH R29, R29 ;  /* 0x0000001d001d7308 */ /* 0x000fe20000002400 */
[----:B------:R-:W-:Y:S01]  /*9da0*/  HMMA.16816.F32.BF16 R172, R176, R14, R172 ;  /* 0x0000000eb0ac723c */ /* 0x000fe200000418ac */
[----:B------:R-:W4:Y:S01]  /*9db0*/  LDSM.16.M88.4 R12, [R235+0xf800] ;  /* 0x00f80000eb0c783b */ /* 0x000f220000000200 */
[----:B------:R-:W-:Y:S02]  /*9dc0*/  FMUL.FTZ R20, R20, c[0x0][0x2ec] ;  /* 0x0000bb0014147a20 */ /* 0x000fe40000410000 */
[----:B------:R-:W-:Y:S02]  /*9dd0*/  FMUL.FTZ R21, R21, c[0x0][0x2ec] ;  /* 0x0000bb0015157a20 */ /* 0x000fe40000410000 */
[----:B------:R-:W-:Y:S01]  /*9de0*/  FMUL.FTZ R22, R22, c[0x0][0x2ec] ;  /* 0x0000bb0016167a20 */ /* 0x000fe20000410000 */
[----:B------:R-:W1:Y:S01]  /*9df0*/  MUFU.TANH R30, R30 ;  /* 0x0000001e001e7308 */ /* 0x000e620000002400 */
[----:B------:R-:W-:Y:S01]  /*9e00*/  HMMA.16816.F32.BF16 R184, R180, R6, R184 ;  /* 0x00000006b4b8723c */ /* 0x000fe200000418b8 */
[----:B------:R-:W2:Y:S01]  /*9e10*/  LDSM.16.M88.4 R4, [R228+0x7800] ;  /* 0x00780000e404783b */ /* 0x000ea20000000200 */
[----:B------:R-:W-:Y:S01]  /*9e20*/  FMUL.FTZ R23, R23, c[0x0][0x2ec] ;  /* 0x0000bb0017177a20 */ /* 0x000fe20000410000 */
[----:B------:R-:W-:-:S04]  /*9e30*/  DEPBAR.LE SB0, 0x0 ;  /* 0x000080000000791a */ /* 0x000fc80000000000 */
[----:B------:R-:W2:Y:S01]  /*9e40*/  MUFU.TANH R198, R198 ;  /* 0x000000c600c67308 */ /* 0x000ea20000002400 */
[----:B-----5:R-:W-:Y:S07]  /*9e50*/  HMMA.16816.F32.BF16 R188, R8, R24, R188 ;  /* 0x0000001808bc723c */ /* 0x020fee00000418bc */
[----:B------:R-:W5:Y:S01]  /*9e60*/  MUFU.TANH R192, R192 ;  /* 0x000000c000c07308 */ /* 0x000f620000002400 */
[----:B-1----:R-:W-:Y:S07]  /*9e70*/  HMMA.16816.F32.BF16 R16, R168, R32, R16 ;  /* 0x00000020a810723c */ /* 0x002fee0000041810 */
[----:B------:R-:W1:Y:S01]  /*9e80*/  MUFU.TANH R193, R193 ;  /* 0x000000c100c17308 */ /* 0x000e620000002400 */
[----:B------:R-:W-:Y:S07]  /*9e90*/  HMMA.16816.F32.BF16 R184, R8, R26, R184 ;  /* 0x0000001a08b8723c */ /* 0x000fee00000418b8 */
[----:B------:R-:W1:Y:S01]  /*9ea0*/  MUFU.TANH R31, R31 ;  /* 0x0000001f001f7308 */ /* 0x000e620000002400 */
[----:B----4-:R-:W-:Y:S07]  /*9eb0*/  HMMA.16816.F32.BF16 R188, R176, R12, R188 ;  /* 0x0000000cb0bc723c */ /* 0x010fee00000418bc */
[----:B------:R-:W4:Y:S01]  /*9ec0*/  MUFU.TANH R194, R194 ;  /* 0x000000c200c27308 */ /* 0x000f220000002400 */
[----:B------:R-:W-:Y:S01]  /*9ed0*/  IMAD.U32 R12, RZ, RZ, UR28 ;  /* 0x0000001cff0c7e24 */ /* 0x000fe2000f8e00ff */
[----:B------:R-:W-:Y:S06]  /*9ee0*/  HMMA.16816.F32.BF16 R172, R168, R34, R172 ;  /* 0x00000022a8ac723c */ /* 0x000fec00000418ac */
[----:B------:R-:W1:Y:S01]  /*9ef0*/  MUFU.TANH R20, R20 ;  /* 0x0000001400147308 */ /* 0x000e620000002400 */
[----:B------:R-:W-:-:S02]  /*9f00*/  FMUL.FTZ R17, R17, c[0x0][0x2ec] ;  /* 0x0000bb0011117a20 */ /* 0x000fc40000410000 */
[----:B------:R-:W-:Y:S02]  /*9f10*/  IMAD R13, R12, 0x40, R167 ;  /* 0x000000400c0d7824 */ /* 0x000fe400078e02a7 */
[----:B------:R-:W-:Y:S01]  /*9f20*/  FMUL.FTZ R16, R16, c[0x0][0x2ec] ;  /* 0x0000bb0010107a20 */ /* 0x000fe20000410000 */
[----:B------:R-:W-:Y:S02]  /*9f30*/  HMMA.16816.F32.BF16 R184, R176, R14, R184 ;  /* 0x0000000eb0b8723c */ /* 0x000fe400000418b8 */
[C---:B------:R-:W-:Y:S01]  /*9f40*/  IADD3 R11, R13.reuse, 0x1, RZ ;  /* 0x000000010d0b7810 */ /* 0x040fe20007ffe0ff */
[----:B------:R-:W-:Y:S01]  /*9f50*/  MUFU.TANH R32, R21 ;  /* 0x0000001500207308 */ /* 0x000fe20000002400 */
[----:B------:R-:W-:Y:S01]  /*9f60*/  IADD3 R9, R13, 0x8, RZ ;  /* 0x000000080d097810 */ /* 0x000fe20007ffe0ff */
[----:B------:R-:W-:Y:S01]  /*9f70*/  FMUL.FTZ R18, R18, c[0x0][0x2ec] ;  /* 0x0000bb0012127a20 */ /* 0x000fe20000410000 */
[----:B------:R-:W-:Y:S01]  /*9f80*/  ISETP.GE.AND P0, PT, R11, R200, PT ;  /* 0x000000c80b00720c */ /* 0x000fe20003f06270 */
[----:B------:R-:W-:Y:S01]  /*9f90*/  FMUL.FTZ R10, R19, c[0x0][0x2ec] ;  /* 0x0000bb00130a7a20 */ /* 0x000fe20000410000 */
[----:B------:R-:W-:Y:S01]  /*9fa0*/  ISETP.GE.AND P6, PT, R11, R2, PT ;  /* 0x000000020b00720c */ /* 0x000fe20003fc6270 */
[----:B--2---:R-:W-:Y:S01]  /*9fb0*/  HMMA.16816.F32.BF16 R188, R168, R4, R188 ;  /* 0x00000004a8bc723c */ /* 0x004fe200000418bc */
[----:B------:R-:W-:Y:S01]  /*9fc0*/  FSEL R8, R197, -INF , !P0 ;  /* 0xff800000c5087808 */ /* 0x000fe20004000000 */
[----:B------:R-:W2:Y:S01]  /*9fd0*/  MUFU.TANH R25, R22 ;  /* 0x0000001600197308 */ /* 0x000ea20000002400 */
[----:B------:R-:W-:-:S02]  /*9fe0*/  ISETP.GE.AND P1, PT, R9, R200, PT ;  /* 0x000000c80900720c */ /* 0x000fc40003f26270 */
[----:B------:R-:W-:Y:S02]  /*9ff0*/  ISETP.GE.AND P0, PT, R9, R2, PT ;  /* 0x000000020900720c */ /* 0x000fe40003f06270 */
[----:B------:R-:W-:Y:S01]  /*a000*/  IADD3 R9, R13, 0x9, RZ ;  /* 0x000000090d097810 */ /* 0x000fe20007ffe0ff */
[----:B------:R-:W-:Y:S01]  /*a010*/  FMUL.FTZ R172, R172, c[0x0][0x2ec] ;  /* 0x0000bb00acac7a20 */ /* 0x000fe20000410000 */
[----:B------:R-:W-:Y:S01]  /*a020*/  FSEL R201, R201, -INF , !P6 ;  /* 0xff800000c9c97808 */ /* 0x000fe20007000000 */
[----:B------:R1:W-:Y:S01]  /*a030*/  MUFU.TANH R208, R17 ;  /* 0x0000001100d07308 */ /* 0x0003e20000002400 */
[----:B------:R-:W-:Y:S01]  /*a040*/  ISETP.GE.AND P6, PT, R9, R200, PT ;  /* 0x000000c80900720c */ /* 0x000fe20003fc6270 */
[----:B------:R-:W-:Y:S01]  /*a050*/  FMUL.FTZ R167, R175, c[0x0][0x2ec] ;  /* 0x0000bb00afa77a20 */ /* 0x000fe20000410000 */
[----:B------:R-:W-:Y:S01]  /*a060*/  IADD3 R5, R13, 0x10, RZ ;  /* 0x000000100d057810 */ /* 0x000fe20007ffe0ff */
[----:B------:R-:W-:Y:S01]  /*a070*/  FMUL.FTZ R11, R174, c[0x0][0x2ec] ;  /* 0x0000bb00ae0b7a20 */ /* 0x000fe20000410000 */
[----:B---3--:R-:W-:Y:S01]  /*a080*/  FSEL R28, R28, -INF , !P1 ;  /* 0xff8000001c1c7808 */ /* 0x008fe20004800000 */
[----:B------:R-:W-:Y:S01]  /*a090*/  HMMA.16816.F32.BF16 R184, R168, R6, R184 ;  /* 0x00000006a8b8723c */ /* 0x000fe200000418b8 */
[----:B------:R-:W-:Y:S01]  /*a0a0*/  ISETP.GE.AND P1, PT, R9, R2, PT ;  /* 0x000000020900720c */ /* 0x000fe20003f26270 */
[----:B------:R3:W2:Y:S01]  /*a0b0*/  MUFU.TANH R33, R23 ;  /* 0x0000001700217308 */ /* 0x0006a20000002400 */
[----:B------:R-:W-:Y:S01]  /*a0c0*/  FSEL R9, R30, -INF , !P0 ;  /* 0xff8000001e097808 */ /* 0x000fe20004000000 */
[----:B------:R-:W-:Y:S01]  /*a0d0*/  FMUL.FTZ R173, R173, c[0x0][0x2ec] ;  /* 0x0000bb00adad7a20 */ /* 0x000fe20000410000 */
[----:B------:R-:W-:-:S02]  /*a0e0*/  FSEL R4, R29, -INF , !P6 ;  /* 0xff8000001d047808 */ /* 0x000fc40007000000 */
[C---:B------:R-:W-:Y:S01]  /*a0f0*/  ISETP.GE.AND P0, PT, R5.reuse, R200, PT ;  /* 0x000000c80500720c */ /* 0x040fe20003f06270 */
[----:B------:R-:W-:Y:S01]  /*a100*/  FMUL.FTZ R12, R188, c[0x0][0x2ec] ;  /* 0x0000bb00bc0c7a20 */ /* 0x000fe20000410000 */
[----:B------:R-:W-:Y:S01]  /*a110*/  ISETP.GE.AND P6, PT, R5, R2, PT ;  /* 0x000000020500720c */ /* 0x000fe20003fc6270 */
[----:B------:R-:W2:Y:S01]  /*a120*/  MUFU.TANH R210, R16 ;  /* 0x0000001000d27308 */ /* 0x000ea20000002400 */
[----:B------:R-:W-:Y:S01]  /*a130*/  IADD3 R15, R13, 0x11, RZ ;  /* 0x000000110d0f7810 */ /* 0x000fe20007ffe0ff */
[----:B------:R-:W-:Y:S01]  /*a140*/  FMUL.FTZ R188, R189, c[0x0][0x2ec] ;  /* 0x0000bb00bdbc7a20 */ /* 0x000fe20000410000 */
[----:B-1----:R-:W-:Y:S01]  /*a150*/  IADD3 R17, R13, 0x18, RZ ;  /* 0x000000180d117810 */ /* 0x002fe20007ffe0ff */
[----:B------:R-:W-:Y:S01]  /*a160*/  FMUL.FTZ R6, R190, c[0x0][0x2ec] ;  /* 0x0000bb00be067a20 */ /* 0x000fe20000410000 */
[----:B------:R-:W-:Y:S01]  /*a170*/  FSEL R5, R198, -INF , !P1 ;  /* 0xff800000c6057808 */ /* 0x000fe20004800000 */
[----:B------:R-:W-:Y:S01]  /*a180*/  FMUL.FTZ R181, R191, c[0x0][0x2ec] ;  /* 0x0000bb00bfb57a20 */ /* 0x000fe20000410000 */
[----:B-----5:R-:W-:Y:S01]  /*a190*/  FSEL R26, R192, -INF , !P0 ;  /* 0xff800000c01a7808 */ /* 0x020fe20004000000 */
[----:B------:R-:W1:Y:S01]  /*a1a0*/  MUFU.TANH R199, R18 ;  /* 0x0000001200c77308 */ /* 0x000e620000002400 */
[----:B---3--:R-:W-:-:S02]  /*a1b0*/  FSEL R23, R193, -INF , !P6 ;  /* 0xff800000c1177808 */ /* 0x008fc40007000000 */
[C---:B------:R-:W-:Y:S02]  /*a1c0*/  ISETP.GE.AND P1, PT, R15.reuse, R200, PT ;  /* 0x000000c80f00720c */ /* 0x040fe40003f26270 */
[----:B------:R-:W-:Y:S01]  /*a1d0*/  ISETP.GE.AND P0, PT, R15, R2, PT ;  /* 0x000000020f00720c */ /* 0x000fe20003f06270 */
[----:B------:R-:W-:Y:S01]  /*a1e0*/  FMUL.FTZ R183, R186, c[0x0][0x2ec] ;  /* 0x0000bb00bab77a20 */ /* 0x000fe20000410000 */
[----:B------:R-:W-:Y:S01]  /*a1f0*/  ISETP.GE.AND P6, PT, R17, R200, PT ;  /* 0x000000c81100720c */ /* 0x000fe20003fc6270 */
[----:B------:R-:W3:Y:S01]  /*a200*/  MUFU.TANH R206, R172 ;  /* 0x000000ac00ce7308 */ /* 0x000ee20000002400 */
[----:B------:R-:W-:Y:S01]  /*a210*/  IADD3 R15, R13, 0x19, RZ ;  /* 0x000000190d0f7810 */ /* 0x000fe20007ffe0ff */
[----:B------:R-:W-:Y:S01]  /*a220*/  FMUL.FTZ R179, R187, c[0x0][0x2ec] ;  /* 0x0000bb00bbb37a20 */ /* 0x000fe20000410000 */
[----:B------:R-:W-:Y:S02]  /*a230*/  FSEL R24, R31, -INF , !P1 ;  /* 0xff8000001f187808 */ /* 0x000fe40004800000 */
[----:B----4-:R-:W-:Y:S01]  /*a240*/  FSEL R21, R194, -INF , !P0 ;  /* 0xff800000c2157808 */ /* 0x010fe20004000000 */
[----:B------:R-:W-:Y:S01]  /*a250*/  IMAD.MOV.U32 R194, RZ, RZ, R202 ;  /* 0x000000ffffc27224 */ /* 0x000fe200078e00ca */
[----:B------:R-:W-:Y:S01]  /*a260*/  FSEL R20, R20, -INF , !P6 ;  /* 0xff80000014147808 */ /* 0x000fe20007000000 */
[----:B------:R-:W4:Y:S01]  /*a270*/  MUFU.TANH R10, R10 ;  /* 0x0000000a000a7308 */ /* 0x000f220000002400 */
[----:B------:R-:W-:-:S02]  /*a280*/  ISETP.GE.AND P1, PT, R17, R2, PT ;  /* 0x000000021100720c */ /* 0x000fc40003f26270 */
[C---:B------:R-:W-:Y:S02]  /*a290*/  ISETP.GE.AND P0, PT, R15.reuse, R200, PT ;  /* 0x000000c80f00720c */ /* 0x040fe40003f06270 */
[----:B------:R-:W-:Y:S02]  /*a2a0*/  ISETP.GE.AND P6, PT, R15, R2, PT ;  /* 0x000000020f00720c */ /* 0x000fe40003fc6270 */
[----:B------:R-:W-:Y:S01]  /*a2b0*/  IADD3 R15, R13, 0x20, RZ ;  /* 0x000000200d0f7810 */ /* 0x000fe20007ffe0ff */
[----:B------:R-:W5:Y:S01]  /*a2c0*/  MUFU.TANH R167, R167 ;  /* 0x000000a700a77308 */ /* 0x000f620000002400 */
[----:B--2---:R-:W-:Y:S02]  /*a2d0*/  FSEL R25, R25, -INF , !P1 ;  /* 0xff80000019197808 */ /* 0x004fe40004800000 */
[----:B------:R-:W-:Y:S02]  /*a2e0*/  FSEL R22, R32, -INF , !P0 ;  /* 0xff80000020167808 */ /* 0x000fe40004000000 */
[----:B------:R-:W-:-:S02]  /*a2f0*/  ISETP.GE.AND P1, PT, R15, R200, PT ;  /* 0x000000c80f00720c */ /* 0x000fc40003f26270 */
[----:B------:R-:W-:Y:S01]  /*a300*/  ISETP.GE.AND P0, PT, R15, R2, PT ;  /* 0x000000020f00720c */ /* 0x000fe20003f06270 */
[----:B------:R-:W2:Y:S01]  /*a310*/  MUFU.TANH R188, R188 ;  /* 0x000000bc00bc7308 */ /* 0x000ea20000002400 */
[C---:B------:R-:W-:Y:S02]  /*a320*/  IADD3 R7, R13.reuse, 0x21, RZ ;  /* 0x000000210d077810 */ /* 0x040fe40007ffe0ff */
[----:B------:R-:W-:Y:S02]  /*a330*/  IADD3 R15, R13, 0x28, RZ ;  /* 0x000000280d0f7810 */ /* 0x000fe40007ffe0ff */
[----:B------:R-:W-:Y:S02]  /*a340*/  FSEL R33, R33, -INF , !P6 ;  /* 0xff80000021217808 */ /* 0x000fe40007000000 */
[----:B------:R-:W-:Y:S01]  /*a350*/  FSEL R210, R210, -INF , !P1 ;  /* 0xff800000d2d27808 */ /* 0x000fe20004800000 */
[----:B------:R-:W-:Y:S01]  /*a360*/  MUFU.TANH R204, R173 ;  /* 0x000000ad00cc7308 */ /* 0x000fe20000002400 */
[----:B-1----:R-:W-:-:S02]  /*a370*/  FSEL R199, R199, -INF , !P0 ;  /* 0xff800000c7c77808 */ /* 0x002fc40004000000 */
[C---:B------:R-:W-:Y:S02]  /*a380*/  ISETP.GE.AND P6, PT, R7.reuse, R200, PT ;  /* 0x000000c80700720c */ /* 0x040fe40003fc6270 */
[----:B------:R-:W-:Y:S02]  /*a390*/  ISETP.GE.AND P1, PT, R7, R2, PT ;  /* 0x000000020700720c */ /* 0x000fe40003f26270 */
[----:B------:R-:W-:Y:S01]  /*a3a0*/  ISETP.GE.AND P0, PT, R15, R200, PT ;  /* 0x000000c80f00720c */ /* 0x000fe20003f06270 */
[----:B------:R-:W1:Y:S01]  /*a3b0*/  MUFU.TANH R11, R11 ;  /* 0x0000000b000b7308 */ /* 0x000e620000002400 */
[----:B------:R-:W-:Y:S02]  /*a3c0*/  IADD3 R7, R13, 0x29, RZ ;  /* 0x000000290d077810 */ /* 0x000fe40007ffe0ff */
[----:B------:R-:W-:Y:S02]  /*a3d0*/  FSEL R208, R208, -INF , !P6 ;  /* 0xff800000d0d07808 */ /* 0x000fe40007000000 */
[----:B---3--:R-:W-:-:S02]  /*a3e0*/  FSEL R206, R206, -INF , !P0 ;  /* 0xff800000cece7808 */ /* 0x008fc40004000000 */
[-C--:B------:R-:W-:Y:S01]  /*a3f0*/  ISETP.GE.AND P6, PT, R15, R2.reuse, PT ;  /* 0x000000020f00720c */ /* 0x080fe20003fc6270 */
[----:B------:R-:W3:Y:S01]  /*a400*/  MUFU.TANH R12, R12 ;  /* 0x0000000c000c7308 */ /* 0x000ee20000002400 */
[----:B----4-:R-:W-:Y:S02]  /*a410*/  FSEL R197, R10, -INF , !P1 ;  /* 0xff8000000ac57808 */ /* 0x010fe40004800000 */
[C---:B------:R-:W-:Y:S02]  /*a420*/  ISETP.GE.AND P0, PT, R7.reuse, R2, PT ;  /* 0x000000020700720c */ /* 0x040fe40003f06270 */
[----:B------:R-:W-:Y:S01]  /*a430*/  ISETP.GE.AND P1, PT, R7, R200, PT ;  /* 0x000000c80700720c */ /* 0x000fe20003f26270 */
[----:B------:R-:W-:Y:S01]  /*a440*/  FMUL.FTZ R7, R184, c[0x0][0x2ec] ;  /* 0x0000bb00b8077a20 */ /* 0x000fe20000410000 */
[----:B------:R-:W-:Y:S01]  /*a450*/  IADD3 R15, R13, 0x31, RZ ;  /* 0x000000310d0f7810 */ /* 0x000fe20007ffe0ff */
[----:B------:R-:W4:Y:S01]  /*a460*/  MUFU.TANH R6, R6 ;  /* 0x0000000600067308 */ /* 0x000f220000002400 */
[----:B------:R-:W-:Y:S01]  /*a470*/  FMUL.FTZ R184, R185, c[0x0][0x2ec] ;  /* 0x0000bb00b9b87a20 */ /* 0x000fe20000410000 */
[----:B-----5:R-:W-:-:S02]  /*a480*/  FSEL R167, R167, -INF , !P0 ;  /* 0xff800000a7a77808 */ /* 0x020fc40004000000 */
[----:B------:R-:W-:Y:S02]  /*a490*/  ISETP.GE.AND P0, PT, R15, R200, PT ;  /* 0x000000c80f00720c */ /* 0x000fe40003f06270 */
[----:B------:R-:W-:Y:S02]  /*a4a0*/  IADD3 R17, R13, 0x30, RZ ;  /* 0x000000300d117810 */ /* 0x000fe40007ffe0ff */
[----:B------:R-:W-:Y:S01]  /*a4b0*/  MUFU.TANH R0, R0 ;  /* 0x0000000000007308 */ /* 0x000fe20000002400 */
[----:B--2---:R-:W-:Y:S02]  /*a4c0*/  FSEL R188, R188, -INF , !P0 ;  /* 0xff800000bcbc7808 */ /* 0x004fe40004000000 */
[----:B-1----:R-:W-:Y:S02]  /*a4d0*/  FSEL R193, R11, -INF , !P6 ;  /* 0xff8000000bc17808 */ /* 0x002fe40007000000 */
[----:B------:R-:W-:Y:S02]  /*a4e0*/  FSEL R204, R204, -INF , !P1 ;  /* 0xff800000cccc7808 */ /* 0x000fe40004800000 */
[----:B------:R-:W-:Y:S01]  /*a4f0*/  ISETP.GE.AND P0, PT, R13, R2, PT ;  /* 0x000000020d00720c */ /* 0x000fe20003f06270 */
[----:B------:R-:W1:Y:S01]  /*a500*/  MUFU.TANH R181, R181 ;  /* 0x000000b500b57308 */ /* 0x000e620000002400 */
[----:B------:R-:W-:-:S02]  /*a510*/  ISETP.GE.AND P6, PT, R17, R200, PT ;  /* 0x000000c81100720c */ /* 0x000fc40003fc6270 */
[-C--:B------:R-:W-:Y:S02]  /*a520*/  ISETP.GE.AND P1, PT, R17, R2.reuse, PT ;  /* 0x000000021100720c */ /* 0x080fe40003f26270 */
[----:B------:R-:W-:Y:S02]  /*a530*/  FSEL R196, R196, -INF , !P0 ;  /* 0xff800000c4c47808 */ /* 0x000fe40004000000 */
[----:B---3--:R-:W-:Y:S01]  /*a540*/  FSEL R190, R12, -INF , !P6 ;  /* 0xff8000000cbe7808 */ /* 0x008fe20007000000 */
[----:B------:R-:W2:Y:S01]  /*a550*/  MUFU.TANH R7, R7 ;  /* 0x0000000700077308 */ /* 0x000ea20000002400 */
[----:B----4-:R-:W-:Y:S01]  /*a560*/  FSEL R185, R6, -INF , !P1 ;  /* 0xff80000006b97808 */ /* 0x010fe20004800000 */
[----:B------:R-:W-:Y:S01]  /*a570*/  BAR.SYNC.DEFER_BLOCKING 0x0 ;  /* 0x0000000000007b1d */ /* 0x000fe20000010000 */
[----:B------:R-:W-:Y:S02]  /*a580*/  PLOP3.LUT P0, PT, PT, PT, UP0, 0x80, 0x0 ;  /* 0x000000000000781c */ /* 0x000fe40003f0f008 */
[----:B------:R-:W-:-:S02]  /*a590*/  ISETP.GE.AND P6, PT, R15, R2, PT ;  /* 0x000000020f00720c */ /* 0x000fc40003fc6270 */
[CC--:B------:R-:W-:Y:S01]  /*a5a0*/  ISETP.GE.AND P1, PT, R13.reuse, R200.reuse, PT ;  /* 0x000000c80d00720c */ /* 0x0c0fe20003f26270 */
[----:B------:R-:W3:Y:S01]  /*a5b0*/  MUFU.TANH R184, R184 ;  /* 0x000000b800b87308 */ /* 0x000ee20000002400 */
[C---:B------:R-:W-:Y:S02]  /*a5c0*/  IADD3 R11, R13.reuse, 0x38, RZ ;  /* 0x000000380d0b7810 */ /* 0x040fe40007ffe0ff */
[----:B------:R-:W-:Y:S02]  /*a5d0*/  IADD3 R13, R13, 0x39, RZ ;  /* 0x000000390d0d7810 */ /* 0x000fe40007ffe0ff */
[----:B-1----:R-:W-:Y:S02]  /*a5e0*/  FSEL R181, R181, -INF , !P6 ;  /* 0xff800000b5b57808 */ /* 0x002fe40007000000 */
[----:B------:R-:W-:Y:S01]  /*a5f0*/  FSEL R0, R0, -INF , !P1 ;  /* 0xff80000000007808 */ /* 0x000fe20004800000 */
[----:B------:R-:W1:Y:S01]  /*a600*/  MUFU.TANH R183, R183 ;  /* 0x000000b700b77308 */ /* 0x000e620000002400 */
[----:B------:R-:W-:-:S02]  /*a610*/  ISETP.GE.AND P6, PT, R11, R200, PT ;  /* 0x000000c80b00720c */ /* 0x000fc40003fc6270 */
[----:B------:R-:W-:Y:S02]  /*a620*/  ISETP.GE.AND P1, PT, R13, R200, PT ;  /* 0x000000c80d00720c */ /* 0x000fe40003f26270 */
[----:B--2---:R-:W-:Y:S02]  /*a630*/  FSEL R186, R7, -INF , !P6 ;  /* 0xff80000007ba7808 */ /* 0x004fe40007000000 */
[-C--:B------:R-:W-:Y:S01]  /*a640*/  ISETP.GE.AND P6, PT, R11, R2.reuse, PT ;  /* 0x000000020b00720c */ /* 0x080fe20003fc6270 */
[----:B------:R-:W2:Y:S01]  /*a650*/  MUFU.TANH R179, R179 ;  /* 0x000000b300b37308 */ /* 0x000ea20000002400 */
[----:B---3--:R-:W-:Y:S02]  /*a660*/  FSEL R184, R184, -INF , !P1 ;  /* 0xff800000b8b87808 */ /* 0x008fe40004800000 */
[----:B------:R-:W-:Y:S02]  /*a670*/  ISETP.GE.AND P1, PT, R13, R2, PT ;  /* 0x000000020d00720c */ /* 0x000fe40003f26270 */
[----:B-1----:R-:W-:-:S02]  /*a680*/  FSEL R183, R183, -INF , !P6 ;  /* 0xff800000b7b77808 */ /* 0x002fc40007000000 */
[----:B--2---:R-:W-:Y:S01]  /*a690*/  FSEL R179, R179, -INF , !P1 ;  /* 0xff800000b3b37808 */ /* 0x004fe20004800000 */
        /* <DEDUP_REMOVED lines=78> */
.L_x_790:
[----:B------:R-:W-:Y:S02]  /*ab80*/  ULDC UR10, c[0x0][0x198] ;  /* 0x00006600000a7ab9 */ /* 0x000fe40000000800 */
[----:B------:R-:W-:-:S04]  /*ab90*/  ULEA UR10, -UR10, URZ, 0x6 ;  /* 0x0000003f0a0a7291 */ /* 0x000fc8000f8e313f */
[----:B------:R-:W-:-:S03]  /*aba0*/  USHF.R.S32.HI UR8, URZ, 0x1f, UR10 ;  /* 0x0000001f3f087899 */ /* 0x000fc6000801140a */
.L_x_791:
        /* <DEDUP_REMOVED lines=148> */
[----:B------:R-:W-:-:S04]  /*b4f0*/  LEA R6, P0, R166, c[0x0][0x168], 0x1 ;  /* 0x00005a00a6067a11 */ /* 0x000fc800078008ff */
[----:B------:R-:W-:-:S05]  /*b500*/  LEA.HI.X R7, R166, c[0x0][0x16c], R165, 0x1, P0 ;  /* 0x00005b00a6077a11 */ /* 0x000fca00000f0ca5 */
[----:B------:R-:W-:Y:S01]  /*b510*/  @!PT LDS RZ, [RZ] ;  /* 0x00000000fffff984 */ /* 0x000fe20000000800 */
[----:B------:R-:W-:Y:S01]  /*b520*/  @!PT LDS RZ, [RZ] ;  /* 0x00000000fffff984 */ /* 0x000fe20000000800 */
[----:B------:R-:W-:Y:S01]  /*b530*/  @!PT LDS RZ, [RZ] ;  /* 0x00000000fffff984 */ /* 0x000fe20000000800 */
[----:B------:R2:W-:Y:S04]  /*b540*/  LDGSTS.E.BYPASS.LTC128B.128 [R246+0xf800], [R6.64+0x180] ;  /* 0x0f80018006f67fae */ /* 0x0005e8000b901d60 */
.L_x_793:
[----:B------:R-:W-:Y:S05]  /*b550*/  BSYNC B0 ;  /* 0x0000000000007941 */ /* 0x000fea0003800000 */
.L_x_792:
[----:B------:R-:W0:Y:S01]  /*b560*/  LDGDEPBAR ;  /* 0x00000000000079af */ /* 0x000e220000000000 */
[----:B--2---:R-:W-:Y:S02]  /*b570*/  IMAD.U32 R7, RZ, RZ, UR10 ;  /* 0x0000000aff077e24 */ /* 0x004fe4000f8e00ff */
[----:B------:R-:W-:-:S03]  /*b580*/  IMAD.U32 R2, RZ, RZ, UR8 ;  /* 0x00000008ff027e24 */ /* 0x000fc6000f8e00ff */
[----:B------:R-:W-:-:S04]  /*b590*/  LEA R252, P0, R7, R252, 0x1 ;  /* 0x000000fc07fc7211 */ /* 0x000fc800078008ff */
[----:B------:R-:W-:Y:S02]  /*b5a0*/  LEA.HI.X R251, R7, R251, R2, 0x1, P0 ;  /* 0x000000fb07fb7211 */ /* 0x000fe400000f0c02 */
.L_x_789:
[----:B------:R-:W-:Y:S01]  /*b5b0*/  FMNMX.FTZ R7, R164, R0, !PT ;  /* 0x00000000a4077209 */ /* 0x000fe20007810000 */
[----:B-1----:R-:W-:Y:S01]  /*b5c0*/  LDSM.16.MT88.4 R12, [R233+0x10000] ;  /* 0x01000000e90c783b */ /* 0x002fe20000004200 */
        /* <DEDUP_REMOVED lines=37> */
[----:B------:R-:W2:Y:S01]  /*b820*/  SHFL.BFLY PT, R172, R7, 0x1, 0x1f ;  /* 0x0c201f0007ac7f89 */ /* 0x000ea200000e0000 */
[----:B-1----:R-:W-:Y:S02]  /*b830*/  FMNMX.FTZ R174, R11, R174, !PT ;  /* 0x000000ae0bae7209 */ /* 0x002fe40007810000 */
[----:B--2---:R-:W-:-:S03]  /*b840*/  FMNMX.FTZ R172, R7, R172, !PT ;  /* 0x000000ac07ac7209 */ /* 0x004fc60007810000 */
[C---:B------:R-:W-:Y:S01]  /*b850*/  FMUL.FTZ R187, R174.reuse, c[0x0][0x23c] ;  /* 0x00008f00aebb7a20 */ /* 0x040fe20000410000 */
[----:B------:R-:W-:Y:S02]  /*b860*/  FSETP.NEU.FTZ.AND P1, PT, R174, -INF , PT ;  /* 0xff800000ae00780b */ /* 0x000fe40003f3d000 */
[C---:B------:R-:W-:Y:S01]  /*b870*/  FSETP.NEU.FTZ.AND P0, PT, R172.reuse, -INF , PT ;  /* 0xff800000ac00780b */ /* 0x040fe20003f1d000 */
[----:B------:R-:W-:Y:S01]  /*b880*/  FMUL.FTZ R182, R172, c[0x0][0x23c] ;  /* 0x00008f00acb67a20 */ /* 0x000fe20000410000 */
[----:B------:R-:W-:Y:S02]  /*b890*/  FSEL R187, R187, RZ, P1 ;  /* 0x000000ffbbbb7208 */ /* 0x000fe40000800000 */
[----:B------:R-:W-:Y:S02]  /*b8a0*/  FSEL R7, R174, RZ, P1 ;  /* 0x000000ffae077208 */ /* 0x000fe40000800000 */
[----:B------:R-:W-:Y:S01]  /*b8b0*/  FSEL R182, R182, RZ, P0 ;  /* 0x000000ffb6b67208 */ /* 0x000fe20000000000 */
[--C-:B------:R-:W-:Y:S01]  /*b8c0*/  FFMA.FTZ R173, R0, c[0x0][0x23c], -R187.reuse ;  /* 0x00008f0000ad7a23 */ /* 0x100fe200000108bb */
[----:B------:R-:W-:Y:S01]  /*b8d0*/  FSEL R6, R172, RZ, P0 ;  /* 0x000000ffac067208 */ /* 0x000fe20000000000 */
[----:B------:R-:W-:-:S02]  /*b8e0*/  FFMA.FTZ R170, R8, c[0x0][0x23c], -R187 ;  /* 0x00008f0008aa7a23 */ /* 0x000fc400000108bb */
[----:B------:R-:W-:Y:S02]  /*b8f0*/  FFMA.FTZ R0, R9, c[0x0][0x23c], -R182 ;  /* 0x00008f0009007a23 */ /* 0x000fe400000108b6 */
[----:B------:R-:W1:Y:S01]  /*b900*/  LDSM.16.MT88.4 R8, [R236+0x10000] ;  /* 0x01000000ec08783b */ /* 0x000e620000004200 */
[----:B------:R-:W-:Y:S01]  /*b910*/  FFMA.FTZ R168, R4, c[0x0][0x23c], -R187 ;  /* 0x00008f0004a87a23 */ /* 0x000fe200000108bb */
[----:B------:R-:W-:Y:S01]  /*b920*/  MUFU.EX2 R173, R173 ;  /* 0x000000ad00ad7308 */ /* 0x000fe20000000800 */
[----:B------:R-:W-:Y:S02]  /*b930*/  FADD.FTZ R4, R164, -R7 ;  /* 0x80000007a4047221 */ /* 0x000fe40000010000 */
[----:B------:R-:W-:Y:S02]  /*b940*/  FADD.FTZ R6, R3, -R6 ;  /* 0x8000000603067221 */ /* 0x000fe40000010000 */
[----:B------:R-:W-:Y:S02]  /*b950*/  FFMA.FTZ R171, R28, c[0x0][0x23c], -R187 ;  /* 0x00008f001cab7a23 */ /* 0x000fe400000108bb */
[--C-:B------:R-:W-:Y:S01]  /*b960*/  FFMA.FTZ R169, R196, c[0x0][0x23c], -R182.reuse ;  /* 0x00008f00c4a97a23 */ /* 0x100fe200000108b6 */
[----:B------:R-:W2:Y:S01]  /*b970*/  MUFU.EX2 R170, R170 ;  /* 0x000000aa00aa7308 */ /* 0x000ea20000000800 */
[--C-:B------:R-:W-:Y:S01]  /*b980*/  FFMA.FTZ R2, R201, c[0x0][0x23c], -R182.reuse ;  /* 0x00008f00c9027a23 */ /* 0x100fe200000108b6 */
[----:B------:R-:W-:Y:S01]  /*b990*/  LDSM.16.MT88.4 R28, [R234+0x10800] ;  /* 0x01080000ea1c783b */ /* 0x000fe20000004200 */
[----:B------:R-:W-:-:S02]  /*b9a0*/  FFMA.FTZ R175, R5, c[0x0][0x23c], -R182 ;  /* 0x00008f0005af7a23 */ /* 0x000fc400000108b6 */
[----:B------:R-:W-:Y:S02]  /*b9b0*/  FMUL.FTZ R178, R4, c[0x0][0x23c] ;  /* 0x00008f0004b27a20 */ /* 0x000fe40000410000 */
[----:B------:R-:W-:Y:S01]  /*b9c0*/  FMUL.FTZ R176, R6, c[0x0][0x23c] ;  /* 0x00008f0006b07a20 */ /* 0x000fe20000410000 */
[----:B------:R-:W-:Y:S01]  /*b9d0*/  MUFU.EX2 R171, R171 ;  /* 0x000000ab00ab7308 */ /* 0x000fe20000000800 */
[--C-:B------:R-:W-:Y:S02]  /*b9e0*/  FFMA.FTZ R177, R20, c[0x0][0x23c], -R187.reuse ;  /* 0x00008f0014b17a23 */ /* 0x100fe400000108bb */
[--C-:B------:R-:W-:Y:S02]  /*b9f0*/  FFMA.FTZ R192, R22, c[0x0][0x23c], -R187.reuse ;  /* 0x00008f0016c07a23 */ /* 0x100fe400000108bb */
[--C-:B------:R-:W-:Y:S02]  /*ba00*/  FFMA.FTZ R189, R23, c[0x0][0x23c], -R182.reuse ;  /* 0x00008f0017bd7a23 */ /* 0x100fe400000108b6 */
[----:B------:R-:W-:Y:S01]  /*ba10*/  FFMA.FTZ R196, R21, c[0x0][0x23c], -R182 ;  /* 0x00008f0015c47a23 */ /* 0x000fe200000108b6 */
[----:B------:R-:W3:Y:S01]  /*ba20*/  MUFU.EX2 R168, R168 ;  /* 0x000000a800a87308 */ /* 0x000ee20000000800 */
[----:B--2---:R-:W-:Y:S01]  /*ba30*/  F2FP.BF16.PACK_AB R4, R170, R173 ;  /* 0x000000adaa04723e */ /* 0x004fe200000010ff */
[----:B------:R-:W-:Y:S01]  /*ba40*/  LDSM.16.MT88.4 R20, [R236+0x10800] ;  /* 0x01080000ec14783b */ /* 0x000fe20000004200 */
[----:B------:R-:W-:-:S02]  /*ba50*/  FFMA.FTZ R3, R26, c[0x0][0x23c], -R187 ;  /* 0x00008f001a037a23 */ /* 0x000fc400000108bb */
[--C-:B------:R-:W-:Y:S02]  /*ba60*/  FFMA.FTZ R180, R24, c[0x0][0x23c], -R187.reuse ;  /* 0x00008f0018b47a23 */ /* 0x100fe400000108bb */
[--C-:B------:R-:W-:Y:S01]  /*ba70*/  FFMA.FTZ R191, R25, c[0x0][0x23c], -R182.reuse ;  /* 0x00008f0019bf7a23 */ /* 0x100fe200000108b6 */
[----:B------:R-:W-:Y:S01]  /*ba80*/  MUFU.EX2 R169, R169 ;  /* 0x000000a900a97308 */ /* 0x000fe20000000800 */
[----:B------:R-:W-:Y:S01]  /*ba90*/  FFMA.FTZ R198, R33, c[0x0][0x23c], -R182 ;  /* 0x00008f0021c67a23 */ /* 0x000fe200000108b6 */
[----:B------:R-:W-:Y:S01]  /*baa0*/  LDSM.16.MT88.4 R24, [R233+0x10800] ;  /* 0x01080000e918783b */ /* 0x000fe20000004200 */
[--C-:B------:R-:W-:Y:S02]  /*bab0*/  FFMA.FTZ R202, R206, c[0x0][0x23c], -R187.reuse ;  /* 0x00008f00ceca7a23 */ /* 0x100fe400000108bb */
[--C-:B------:R-:W-:Y:S01]  /*bac0*/  FFMA.FTZ R203, R204, c[0x0][0x23c], -R187.reuse ;  /* 0x00008f00cccb7a23 */ /* 0x100fe200000108bb */
[----:B------:R-:W-:Y:S01]  /*bad0*/  LDSM.16.MT88.4 R32, [R232+0x12800] ;  /* 0x01280000e820783b */ /* 0x000fe20000004200 */
[--C-:B------:R-:W-:Y:S01]  /*bae0*/  FFMA.FTZ R200, R210, c[0x0][0x23c], -R187.reuse ;  /* 0x00008f00d2c87a23 */ /* 0x100fe200000108bb */
[----:B------:R-:W2:Y:S01]  /*baf0*/  MUFU.EX2 R2, R2 ;  /* 0x0000000200027308 */ /* 0x000ea20000000800 */
[----:B---3--:R-:W-:Y:S01]  /*bb00*/  F2FP.BF16.PACK_AB R6, R168, R171 ;  /* 0x000000aba806723e */ /* 0x008fe200000010ff */
[----:B------:R-:W-:-:S02]  /*bb10*/  FFMA.FTZ R201, R208, c[0x0][0x23c], -R187 ;  /* 0x00008f00d0c97a23 */ /* 0x000fc400000108bb */
[--C-:B------:R-:W-:Y:S02]  /*bb20*/  FFMA.FTZ R199, R199, c[0x0][0x23c], -R182.reuse ;  /* 0x00008f00c7c77a23 */ /* 0x100fe400000108b6 */
[--C-:B------:R-:W-:Y:S02]  /*bb30*/  FFMA.FTZ R204, R197, c[0x0][0x23c], -R182.reuse ;  /* 0x00008f00c5cc7a23 */ /* 0x100fe400000108b6 */
[----:B------:R-:W-:Y:S01]  /*bb40*/  MUFU.EX2 R0, R0 ;  /* 0x0000000000007308 */ /* 0x000fe20000000800 */
[--C-:B------:R-:W-:Y:S02]  /*bb50*/  FFMA.FTZ R193, R193, c[0x0][0x23c], -R182.reuse ;  /* 0x00008f00c1c17a23 */ /* 0x100fe400000108b6 */
[----:B------:R-:W-:Y:S02]  /*bb60*/  FFMA.FTZ R206, R167, c[0x0][0x23c], -R182 ;  /* 0x00008f00a7ce7a23 */ /* 0x000fe400000108b6 */
[----:B------:R-:W-:Y:S01]  /*bb70*/  LDSM.16.MT88.4 R164, [R233+0x17000] ;  /* 0x01700000e9a4783b */ /* 0x000fe20000004200 */
[----:B------:R-:W-:-:S02]  /*bb80*/  FFMA.FTZ R190, R190, c[0x0][0x23c], -R187 ;  /* 0x00008f00bebe7a23 */ /* 0x000fc400000108bb */
[----:B------:R-:W3:Y:S01]  /*bb90*/  MUFU.EX2 R175, R175 ;  /* 0x000000af00af7308 */ /* 0x000ee20000000800 */
[----:B--2---:R-:W-:Y:S01]  /*bba0*/  F2FP.BF16.PACK_AB R5, R2, R169 ;  /* 0x000000a90205723e */ /* 0x004fe200000010ff */
[--C-:B------:R-:W-:Y:S02]  /*bbb0*/  FFMA.FTZ R197, R188, c[0x0][0x23c], -R187.reuse ;  /* 0x00008f00bcc57a23 */ /* 0x100fe400000108bb */
[--C-:B------:R-:W-:Y:S02]  /*bbc0*/  FFMA.FTZ R186, R186, c[0x0][0x23c], -R187.reuse ;  /* 0x00008f00baba7a23 */ /* 0x100fe400000108bb */
[----:B------:R-:W-:Y:S02]  /*bbd0*/  FFMA.FTZ R187, R184, c[0x0][0x23c], -R187 ;  /* 0x00008f00b8bb7a23 */ /* 0x000fe400000108bb */
[----:B------:R-:W2:Y:S01]  /*bbe0*/  MUFU.EX2 R178, R178 ;  /* 0x000000b200b27308 */ /* 0x000ea20000000800 */
[--C-:B------:R-:W-:Y:S02]  /*bbf0*/  FFMA.FTZ R184, R185, c[0x0][0x23c], -R182.reuse ;  /* 0x00008f00b9b87a23 */ /* 0x100fe400000108b6 */
[----:B------:R-:W-:-:S02]  /*bc00*/  FFMA.FTZ R181, R181, c[0x0][0x23c], -R182 ;  /* 0x00008f00b5b57a23 */ /* 0x000fc400000108b6 */
[--C-:B------:R-:W-:Y:S02]  /*bc10*/  FFMA.FTZ R183, R183, c[0x0][0x23c], -R182.reuse ;  /* 0x00008f00b7b77a23 */ /* 0x100fe400000108b6 */
[----:B------:R-:W-:Y:S01]  /*bc20*/  FFMA.FTZ R179, R179, c[0x0][0x23c], -R182 ;  /* 0x00008f00b3b37a23 */ /* 0x000fe200000108b6 */
[----:B------:R-:W4:Y:S01]  /*bc30*/  MUFU.EX2 R176, R176 ;  /* 0x000000b000b07308 */ /* 0x000f220000000800 */
[----:B---3--:R-:W-:Y:S01]  /*bc40*/  F2FP.BF16.PACK_AB R7, R175, R0 ;  /* 0x00000000af07723e */ /* 0x008fe200000010ff */
[----:B--2---:R-:W-:-:S06]  /*bc50*/  FMUL.FTZ R160, R160, R178 ;  /* 0x000000b2a0a07220 */ /* 0x004fcc0000410000 */
[----:B------:R-:W-:Y:S01]  /*bc60*/  MUFU.EX2 R3, R3 ;  /* 0x0000000300037308 */ /* 0x000fe20000000800 */
[-C--:B------:R-:W-:Y:S02]  /*bc70*/  FMUL.FTZ R161, R161, R178.reuse ;  /* 0x000000b2a1a17220 */ /* 0x080fe40000410000 */
[-C--:B------:R-:W-:Y:S02]  /*bc80*/  FMUL.FTZ R156, R156, R178.reuse ;  /* 0x000000b29c9c7220 */ /* 0x080fe40000410000 */
[----:B------:R-:W-:Y:S02]  /*bc90*/  FMUL.FTZ R157, R157, R178 ;  /* 0x000000b29d9d7220 */ /* 0x000fe40000410000 */
[-C--:B----4-:R-:W-:Y:S01]  /*bca0*/  FMUL.FTZ R162, R162, R176.reuse ;  /* 0x000000b0a2a27220 */ /* 0x090fe20000410000 */
[----:B------:R-:W2:Y:S01]  /*bcb0*/  MUFU.EX2 R180, R180 ;  /* 0x000000b400b47308 */ /* 0x000ea20000000800 */
[-C--:B------:R-:W-:Y:S02]  /*bcc0*/  FMUL.FTZ R163, R163, R176.reuse ;  /* 0x000000b0a3a37220 */ /* 0x080fe40000410000 */
[----:B------:R-:W-:-:S02]  /*bcd0*/  FMUL.FTZ R158, R158, R176 ;  /* 0x000000b09e9e7220 */ /* 0x000fc40000410000 */
[----:B------:R-:W-:Y:S02]  /*bce0*/  FMUL.FTZ R159, R159, R176 ;  /* 0x000000b09f9f7220 */ /* 0x000fe40000410000 */
[-C--:B------:R-:W-:Y:S01]  /*bcf0*/  FMUL.FTZ R144, R144, R178.reuse ;  /* 0x000000b290907220 */ /* 0x080fe20000410000 */
[C---:B-1----:R-:W-:Y:S01]  /*bd00*/  HMMA.16816.F32.BF16 R160, R4.reuse, R8, R160 ;  /* 0x0000000804a0723c */ /* 0x042fe200000418a0 */
[----:B------:R-:W-:Y:S01]  /*bd10*/  FMUL.FTZ R145, R145, R178 ;  /* 0x000000b291917220 */ /* 0x000fe20000410000 */
[----:B------:R-:W-:Y:S01]  /*bd20*/  MUFU.EX2 R177, R177 ;  /* 0x000000b100b17308 */ /* 0x000fe20000000800 */
[-C--:B------:R-:W-:Y:S02]  /*bd30*/  FMUL.FTZ R146, R146, R176.reuse ;  /* 0x000000b092927220 */ /* 0x080fe40000410000 */
[----:B------:R-:W-:Y:S02]  /*bd40*/  FMUL.FTZ R147, R147, R176 ;  /* 0x000000b093937220 */ /* 0x000fe40000410000 */
[-C--:B------:R-:W-:Y:S01]  /*bd50*/  FMUL.FTZ R140, R140, R178.reuse ;  /* 0x000000b28c8c7220 */ /* 0x080fe20000410000 */
[----:B------:R-:W-:Y:S01]  /*bd60*/  HMMA.16816.F32.BF16 R156, R4, R10, R156 ;  /* 0x0000000a049c723c */ /* 0x000fe2000004189c */
[----:B------:R-:W1:Y:S01]  /*bd70*/  LDSM.16.MT88.4 R8, [R232+0x10000] ;  /* 0x01000000e808783b */ /* 0x000e620000004200 */
[----:B------:R-:W-:Y:S01]  /*bd80*/  FMUL.FTZ R141, R141, R178 ;  /* 0x000000b28d8d7220 */ /* 0x000fe20000410000 */
[----:B------:R-:W-:Y:S01]  /*bd90*/  MUFU.EX2 R192, R192 ;  /* 0x000000c000c07308 */ /* 0x000fe20000000800 */
[----:B------:R-:W-:-:S02]  /*bda0*/  FMUL.FTZ R142, R142, R176 ;  /* 0x000000b08e8e7220 */ /* 0x000fc40000410000 */
[----:B------:R-:W-:Y:S02]  /*bdb0*/  FMUL.FTZ R143, R143, R176 ;  /* 0x000000b08f8f7220 */ /* 0x000fe40000410000 */
[C---:B------:R-:W-:Y:S01]  /*bdc0*/  HMMA.16816.F32.BF16 R144, R4.reuse, R12, R144 ;  /* 0x0000000c0490723c */ /* 0x040fe20000041890 */
[-C--:B------:R-:W-:Y:S02]  /*bdd0*/  FMUL.FTZ R152, R152, R178.reuse ;  /* 0x000000b298987220 */ /* 0x080fe40000410000 */
[----:B------:R-:W-:Y:S01]  /*bde0*/  FMUL.FTZ R153, R153, R178 ;  /* 0x000000b299997220 */ /* 0x000fe20000410000 */
[----:B------:R-:W-:Y:S01]  /*bdf0*/  MUFU.EX2 R189, R189 ;  /* 0x000000bd00bd7308 */ /* 0x000fe20000000800 */
[-C--:B------:R-:W-:Y:S02]  /*be00*/  FMUL.FTZ R154, R154, R176.reuse ;  /* 0x000000b09a9a7220 */ /* 0x080fe40000410000 */
[----:B------:R-:W-:Y:S01]  /*be10*/  FMUL.FTZ R155, R155, R176 ;  /* 0x000000b09b9b7220 */ /* 0x000fe20000410000 */
[----:B------:R-:W-:Y:S01]  /*be20*/  HMMA.16816.F32.BF16 R140, R4, R14, R140 ;  /* 0x0000000e048c723c */ /* 0x000fe2000004188c */
[-C--:B------:R-:W-:Y:S01]  /*be30*/  FMUL.FTZ R148, R148, R178.reuse ;  /* 0x000000b294947220 */ /* 0x080fe20000410000 */
[----:B------:R-:W3:Y:S01]  /*be40*/  LDSM.16.MT88.4 R12, [R234+0x12000] ;  /* 0x01200000ea0c783b */ /* 0x000ee20000004200 */
[----:B------:R-:W-:Y:S01]  /*be50*/  FMUL.FTZ R149, R149, R178 ;  /* 0x000000b295957220 */ /* 0x000fe20000410000 */
[----:B------:R-:W4:Y:S01]  /*be60*/  MUFU.EX2 R196, R196 ;  /* 0x000000c400c47308 */ /* 0x000f220000000800 */
[----:B------:R-:W-:-:S02]  /*be70*/  FMUL.FTZ R150, R150, R176 ;  /* 0x000000b096967220 */ /* 0x000fc40000410000 */
[----:B------:R-:W-:Y:S01]  /*be80*/  FMUL.FTZ R151, R151, R176 ;  /* 0x000000b097977220 */ /* 0x000fe20000410000 */
[C---:B------:R-:W-:Y:S01]  /*be90*/  HMMA.16816.F32.BF16 R152, R4.reuse, R16, R152 ;  /* 0x000000100498723c */ /* 0x040fe20000041898 */
[-C--:B------:R-:W-:Y:S02]  /*bea0*/  FMUL.FTZ R136, R136, R178.reuse ;  /* 0x000000b288887220 */ /* 0x080fe40000410000 */
[----:B------:R-:W-:Y:S01]  /*beb0*/  FMUL.FTZ R137, R137, R178 ;  /* 0x000000b289897220 */ /* 0x000fe20000410000 */
[----:B------:R-:W-:Y:S01]  /*bec0*/  MUFU.EX2 R191, R191 ;  /* 0x000000bf00bf7308 */ /* 0x000fe20000000800 */
[-C--:B------:R-:W-:Y:S02]  /*bed0*/  FMUL.FTZ R138, R138, R176.reuse ;  /* 0x000000b08a8a7220 */ /* 0x080fe40000410000 */
[----:B------:R-:W-:Y:S01]  /*bee0*/  FMUL.FTZ R139, R139, R176 ;  /* 0x000000b08b8b7220 */ /* 0x000fe20000410000 */
[----:B------:R-:W-:Y:S01]  /*bef0*/  HMMA.16816.F32.BF16 R148, R4, R18, R148 ;  /* 0x000000120494723c */ /* 0x000fe20000041894 */
[----:B------:R-:W5:Y:S01]  /*bf00*/  LDSM.16.MT88.4 R16, [R236+0x12000] ;  /* 0x01200000ec10783b */ /* 0x000f620000004200 */
[----:B------:R-:W-:-:S02]  /*bf10*/  FMUL.FTZ R132, R132, R178 ;  /* 0x000000b284847220 */ /* 0x000fc40000410000 */
[----:B------:R-:W-:Y:S01]  /*bf20*/  FMUL.FTZ R133, R133, R178 ;  /* 0x000000b285857220 */ /* 0x000fe20000410000 */
[----:B------:R-:W2:Y:S01]  /*bf30*/  MUFU.EX2 R198, R198 ;  /* 0x000000c600c67308 */ /* 0x000ea20000000800 */
[-C--:B------:R-:W-:Y:S02]  /*bf40*/  FMUL.FTZ R134, R134, R176.reuse ;  /* 0x000000b086867220 */ /* 0x080fe40000410000 */
[----:B------:R-:W-:Y:S01]  /*bf50*/  FMUL.FTZ R135, R135, R176 ;  /* 0x000000b087877220 */ /* 0x000fe20000410000 */
[----:B-1----:R-:W-:Y:S01]  /*bf60*/  HMMA.16816.F32.BF16 R136, R4, R8, R136 ;  /* 0x000000080488723c */ /* 0x002fe20000041888 */
[-C--:B------:R-:W-:Y:S02]  /*bf70*/  FMUL.FTZ R44, R44, R178.reuse ;  /* 0x000000b22c2c7220 */ /* 0x080fe40000410000 */
[----:B------:R-:W-:Y:S01]  /*bf80*/  FMUL.FTZ R45, R45, R178 ;  /* 0x000000b22d2d7220 */ /* 0x000fe20000410000 */
[----:B------:R-:W-:Y:S01]  /*bf90*/  MUFU.EX2 R200, R200 ;  /* 0x000000c800c87308 */ /* 0x000fe20000000800 */
[----:B------:R-:W-:-:S02]  /*bfa0*/  FMUL.FTZ R46, R46, R176 ;  /* 0x000000b02e2e7220 */ /* 0x000fc40000410000 */
[----:B------:R-:W-:Y:S01]  /*bfb0*/  FMUL.FTZ R47, R47, R176 ;  /* 0x000000b02f2f7220 */ /* 0x000fe20000410000 */
[C---:B------:R-:W-:Y:S01]  /*bfc0*/  HMMA.16816.F32.BF16 R132, R4.reuse, R10, R132 ;  /* 0x0000000a0484723c */ /* 0x040fe20000041884 */
[----:B------:R-:W1:Y:S01]  /*bfd0*/  LDSM.16.MT88.4 R8, [R233+0x12000] ;  /* 0x01200000e908783b */ /* 0x000e620000004200 */
[-C--:B------:R-:W-:Y:S02]  /*bfe0*/  FMUL.FTZ R48, R48, R178.reuse ;  /* 0x000000b230307220 */ /* 0x080fe40000410000 */
[----:B------:R-:W-:Y:S01]  /*bff0*/  FMUL.FTZ R49, R49, R178 ;  /* 0x000000b231317220 */ /* 0x000fe20000410000 */
[----:B------:R-:W1:Y:S01]  /*c000*/  MUFU.EX2 R201, R201 ;  /* 0x000000c900c97308 */ /* 0x000e620000000800 */
[-C--:B------:R-:W-:Y:S02]  /*c010*/  FMUL.FTZ R50, R50, R176.reuse ;  /* 0x000000b032327220 */ /* 0x080fe40000410000 */
[----:B------:R-:W-:Y:S01]  /*c020*/  FMUL.FTZ R51, R51, R176 ;  /* 0x000000b033337220 */ /* 0x000fe20000410000 */
[----:B---3--:R-:W-:Y:S01]  /*c030*/  HMMA.16816.F32.BF16 R44, R4, R12, R44 ;  /* 0x0000000c042c723c */ /* 0x008fe2000004182c */
[----:B------:R-:W-:-:S02]  /*c040*/  FMUL.FTZ R36, R36, R178 ;  /* 0x000000b224247220 */ /* 0x000fc40000410000 */
        /* <DEDUP_REMOVED lines=8> */
[----:B------:R-:W-:Y:S01]  /*c0d0*/  MUFU.EX2 R203, R203 ;  /* 0x000000cb00cb7308 */ /* 0x000fe20000000800 */
[----:B------:R-:W-:-:S02]  /*c0e0*/  FMUL.FTZ R42, R42, R176 ;  /* 0x000000b02a2a7220 */ /* 0x000fc40000410000 */
[----:B------:R-:W-:Y:S01]  /*c0f0*/  FMUL.FTZ R43, R43, R176 ;  /* 0x000000b02b2b7220 */ /* 0x000fe20000410000 */
[C---:B-----5:R-:W-:Y:S01]  /*c100*/  HMMA.16816.F32.BF16 R36, R4.reuse, R16, R36 ;  /* 0x000000100424723c */ /* 0x060fe20000041824 */
        /* <DEDUP_REMOVED lines=35> */
[----:B------:R-:W1:Y:S01]  /*c340*/  MUFU.EX2 R197, R197 ;  /* 0x000000c500c57308 */ /* 0x000e620000000800 */
        /* <DEDUP_REMOVED lines=12> */
[----:B------:R-:W-:Y:S01]  /*c410*/  MUFU.EX2 R187, R187 ;  /* 0x000000bb00bb7308 */ /* 0x000fe20000000800 */
        /* <DEDUP_REMOVED lines=24> */
[----:B------:R-:W-:Y:S02]  /*c5a0*/  FMUL.FTZ R89, R89, R178 ;  /* 0x000000b259597220 */ /* 0x000fe40000410000 */
[----:B------:R-:W-:-:S02]  /*c5b0*/  FMUL.FTZ R90, R90, R176 ;  /* 0x000000b05a5a7220 */ /* 0x000fc40000410000 */
[----:B------:R-:W-:Y:S01]  /*c5c0*/  FMUL.FTZ R91, R91, R176 ;  /* 0x000000b05b5b7220 */ /* 0x000fe20000410000 */
[C---:B-----5:R-:W-:Y:S01]  /*c5d0*/  HMMA.16816.F32.BF16 R84, R4.reuse, R16, R84 ;  /* 0x000000100454723c */ /* 0x060fe20000041854 */
[-C--:B------:R-:W-:Y:S02]  /*c5e0*/  FMUL.FTZ R100, R100, R178.reuse ;  /* 0x000000b264647220 */ /* 0x080fe40000410000 */
[----:B------:R-:W-:Y:S02]  /*c5f0*/  FMUL.FTZ R101, R101, R178 ;  /* 0x000000b265657220 */ /* 0x000fe40000410000 */
[-C--:B------:R-:W-:Y:S02]  /*c600*/  FMUL.FTZ R102, R102, R176.reuse ;  /* 0x000000b066667220 */ /* 0x080fe40000410000 */
[----:B------:R-:W-:Y:S01]  /*c610*/  FMUL.FTZ R103, R103, R176 ;  /* 0x000000b067677220 */ /* 0x000fe20000410000 */
[----:B------:R-:W-:Y:S01]  /*c620*/  HMMA.16816.F32.BF16 R88, R4, R18, R88 ;  /* 0x000000120458723c */ /* 0x000fe20000041858 */
[----:B------:R-:W5:Y:S01]  /*c630*/  LDSM.16.MT88.4 R16, [R234+0x16000] ;  /* 0x01600000ea10783b */ /* 0x000f620000004200 */
[----:B------:R-:W-:-:S02]  /*c640*/  FMUL.FTZ R104, R104, R178 ;  /* 0x000000b268687220 */ /* 0x000fc40000410000 */
[----:B------:R-:W-:Y:S02]  /*c650*/  FMUL.FTZ R105, R105, R178 ;  /* 0x000000b269697220 */ /* 0x000fe40000410000 */
[-C--:B------:R-:W-:Y:S02]  /*c660*/  FMUL.FTZ R106, R106, R176.reuse ;  /* 0x000000b06a6a7220 */ /* 0x080fe40000410000 */
[----:B------:R-:W-:Y:S01]  /*c670*/  FMUL.FTZ R107, R107, R176 ;  /* 0x000000b06b6b7220 */ /* 0x000fe20000410000 */
[----:B-1----:R-:W-:Y:S01]  /*c680*/  HMMA.16816.F32.BF16 R100, R4, R8, R100 ;  /* 0x000000080464723c */ /* 0x002fe20000041864 */
[-C--:B------:R-:W-:Y:S02]  /*c690*/  FMUL.FTZ R116, R116, R178.reuse ;  /* 0x000000b274747220 */ /* 0x080fe40000410000 */
[----:B------:R-:W-:Y:S02]  /*c6a0*/  FMUL.FTZ R117, R117, R178 ;  /* 0x000000b275757220 */ /* 0x000fe40000410000 */
[----:B------:R-:W-:-:S02]  /*c6b0*/  FMUL.FTZ R118, R118, R176 ;  /* 0x000000b076767220 */ /* 0x000fc40000410000 */
[----:B------:R-:W-:Y:S01]  /*c6c0*/  FMUL.FTZ R119, R119, R176 ;  /* 0x000000b077777220 */ /* 0x000fe20000410000 */
[C---:B------:R-:W-:Y:S01]  /*c6d0*/  HMMA.16816.F32.BF16 R104, R4.reuse, R10, R104 ;  /* 0x0000000a0468723c */ /* 0x040fe20000041868 */
[----:B------:R-:W1:Y:S01]  /*c6e0*/  LDSM.16.MT88.4 R8, [R232+0x16000] ;  /* 0x01600000e808783b */ /* 0x000e620000004200 */
[-C--:B------:R-:W-:Y:S02]  /*c6f0*/  FMUL.FTZ R120, R120, R178.reuse ;  /* 0x000000b278787220 */ /* 0x080fe40000410000 */
[----:B------:R-:W-:Y:S02]  /*c700*/  FMUL.FTZ R121, R121, R178 ;  /* 0x000000b279797220 */ /* 0x000fe40000410000 */
[-C--:B------:R-:W-:Y:S02]  /*c710*/  FMUL.FTZ R122, R122, R176.reuse ;  /* 0x000000b07a7a7220 */ /* 0x080fe40000410000 */
[----:B------:R-:W-:Y:S01]  /*c720*/  FMUL.FTZ R123, R123, R176 ;  /* 0x000000b07b7b7220 */ /* 0x000fe20000410000 */
[----:B---3--:R-:W-:Y:S01]  /*c730*/  HMMA.16816.F32.BF16 R116, R4, R12, R116 ;  /* 0x0000000c0474723c */ /* 0x008fe20000041874 */
[----:B------:R-:W-:-:S02]  /*c740*/  FMUL.FTZ R108, R108, R178 ;  /* 0x000000b26c6c7220 */ /* 0x000fc40000410000 */
[----:B------:R-:W-:Y:S02]  /*c750*/  FMUL.FTZ R109, R109, R178 ;  /* 0x000000b26d6d7220 */ /* 0x000fe40000410000 */
        /* <DEDUP_REMOVED lines=20> */
[----:B------:R-:W-:-:S04]  /*c8a0*/  FFMA.FTZ R173, R207, R178, R173 ;  /* 0x000000b2cfad7223 */ /* 0x000fc800000100ad */
[----:B------:R-:W-:-:S03]  /*c8b0*/  FADD.FTZ R170, R170, R173 ;  /* 0x000000adaaaa7221 */ /* 0x000fc60000010000 */
[----:B------:R-:W-:Y:S01]  /*c8c0*/  HMMA.16816.F32.BF16 R128, R4, R10, R128 ;  /* 0x0000000a0480723c */ /* 0x000fe20000041880 */
[----:B------:R-:W1:Y:S01]  /*c8d0*/  LDSM.16.MT88.4 R8, [R234+0x12800] ;  /* 0x01280000ea08783b */ /* 0x000e620000004200 */
[----:B------:R-:W-:-:S04]  /*c8e0*/  FADD.FTZ R171, R171, R170 ;  /* 0x000000aaabab7221 */ /* 0x000fc80000010000 */
[----:B------:R-:W-:Y:S01]  /*c8f0*/  FADD.FTZ R168, R168, R171 ;  /* 0x000000aba8a87221 */ /* 0x000fe20000010000 */
[----:B--2---:R-:W-:Y:S02]  /*c900*/  F2FP.BF16.PACK_AB R4, R180, R3 ;  /* 0x00000003b404723e */ /* 0x004fe400000010ff */
[----:B----4-:R-:W-:Y:S01]  /*c910*/  F2FP.BF16.PACK_AB R5, R196, R189 ;  /* 0x000000bdc405723e */ /* 0x010fe200000010ff */
[----:B------:R-:W-:Y:S01]  /*c920*/  FADD.FTZ R3, R3, R168 ;  /* 0x000000a803037221 */ /* 0x000fe20000010000 */
[----:B------:R-:W-:Y:S02]  /*c930*/  F2FP.BF16.PACK_AB R6, R192, R177 ;  /* 0x000000b1c006723e */ /* 0x000fe400000010ff */
[----:B------:R-:W-:Y:S01]  /*c940*/  F2FP.BF16.PACK_AB R7, R198, R191 ;  /* 0x000000bfc607723e */ /* 0x000fe200000010ff */
[----:B------:R-:W-:-:S04]  /*c950*/  FADD.FTZ R180, R180, R3 ;  /* 0x00000003b4b47221 */ /* 0x000fc80000010000 */
[----:B------:R-:W-:Y:S02]  /*c960*/  FADD.FTZ R3, R177, R180 ;  /* 0x000000b4b1037221 */ /* 0x000fe40000010000 */
[----:B------:R-:W-:Y:S02]  /*c970*/  HMMA.16816.F32.BF16 R160, R4, R20, R160 ;  /* 0x0000001404a0723c */ /* 0x000fe400000418a0 */
[----:B------:R-:W-:-:S06]  /*c980*/  FADD.FTZ R3, R192, R3 ;  /* 0x00000003c0037221 */ /* 0x000fcc0000010000 */
[C---:B------:R-:W-:Y:S01]  /*c990*/  HMMA.16816.F32.BF16 R156, R4.reuse, R22, R156 ;  /* 0x00000016049c723c */ /* 0x040fe2000004189c */
[----:B------:R-:W2:Y:S07]  /*c9a0*/  LDSM.16.MT88.4 R20, [R233+0x12800] ;  /* 0x01280000e914783b */ /* 0x000eae0000004200 */
[C---:B---3--:R-:W-:Y:S08]  /*c9b0*/  HMMA.16816.F32.BF16 R36, R4.reuse, R12, R36 ;  /* 0x0000000c0424723c */ /* 0x048ff00000041824 */
        /* <DEDUP_REMOVED lines=11> */
[C---:B-1----:R-:W-:Y:S08]  /*ca70*/  HMMA.16816.F32.BF16 R44, R4.reuse, R8, R44 ;  /* 0x00000008042c723c */ /* 0x042ff0000004182c */
[C---:B------:R-:W-:Y:S01]  /*ca80*/  HMMA.16816.F32.BF16 R48, R4.reuse, R10, R48 ;  /* 0x0000000a0430723c */ /* 0x040fe20000041830 */
[----:B------:R-:W1:Y:S07]  /*ca90*/  LDSM.16.MT88.4 R8, [R236+0x16800] ;  /* 0x01680000ec08783b */ /* 0x000e6e0000004200 */
[C---:B--2---:R-:W-:Y:S08]  /*caa0*/  HMMA.16816.F32.BF16 R52, R4.reuse, R20, R52 ;  /* 0x000000140434723c */ /* 0x044ff00000041834 */
[C---:B------:R-:W-:Y:S01]  /*cab0*/  HMMA.16816.F32.BF16 R56, R4.reuse, R22, R56 ;  /* 0x000000160438723c */ /* 0x040fe20000041838 */
[----:B------:R-:W2:Y:S07]  /*cac0*/  LDSM.16.MT88.4 R20, [R234+0x16800] ;  /* 0x01680000ea14783b */ /* 0x000eae0000004200 */
        /* <DEDUP_REMOVED lines=9> */
[C---:B-----5:R-:W-:Y:S08]  /*cb60*/  HMMA.16816.F32.BF16 R68, R4.reuse, R28, R68 ;  /* 0x0000001c0444723c */ /* 0x060ff00000041844 */
[C---:B------:R-:W-:Y:S01]  /*cb70*/  HMMA.16816.F32.BF16 R72, R4.reuse, R30, R72 ;  /* 0x0000001e0448723c */ /* 0x040fe20000041848 */
[----:B------:R-:W-:Y:S07]  /*cb80*/  LDSM.16.MT88.4 R28, [R236+0x11000] ;  /* 0x01100000ec1c783b */ /* 0x000fee0000004200 */
[C---:B------:R-:W-:Y:S08]  /*cb90*/  HMMA.16816.F32.BF16 R76, R4.reuse, R24, R76 ;  /* 0x00000018044c723c */ /* 0x040ff0000004184c */
[C---:B------:R-:W-:Y:S01]  /*cba0*/  HMMA.16816.F32.BF16 R80, R4.reuse, R26, R80 ;  /* 0x0000001a0450723c */ /* 0x040fe20000041850 */
[----:B------:R-:W-:Y:S07]  /*cbb0*/  LDSM.16.MT88.4 R24, [R234+0x11000] ;  /* 0x01100000ea18783b */ /* 0x000fee0000004200 */
[C---:B-1----:R-:W-:Y:S08]  /*cbc0*/  HMMA.16816.F32.BF16 R100, R4.reuse, R8, R100 ;  /* 0x000000080464723c */ /* 0x042ff00000041864 */
[C---:B------:R-:W-:Y:S01]  /*cbd0*/  HMMA.16816.F32.BF16 R104, R4.reuse, R10, R104 ;  /* 0x0000000a0468723c */ /* 0x040fe20000041868 */
[----:B------:R-:W-:Y:S07]  /*cbe0*/  LDSM.16.MT88.4 R8, [R236+0x13000] ;  /* 0x01300000ec08783b */ /* 0x000fee0000004200 */
[C---:B--2---:R-:W-:Y:S08]  /*cbf0*/  HMMA.16816.F32.BF16 R108, R4.reuse, R20, R108 ;  /* 0x00000014046c723c */ /* 0x044ff0000004186c */
[C---:B------:R-:W-:Y:S01]  /*cc00*/  HMMA.16816.F32.BF16 R112, R4.reuse, R22, R112 ;  /* 0x000000160470723c */ /* 0x040fe20000041870 */
[----:B------:R-:W1:Y:S07]  /*cc10*/  LDSM.16.MT88.4 R20, [R233+0x11000] ;  /* 0x01100000e914783b */ /* 0x000e6e0000004200 */
[C---:B------:R-:W-:Y:S08]  /*cc20*/  HMMA.16816.F32.BF16 R116, R4.reuse, R32, R116 ;  /* 0x000000200474723c */ /* 0x040ff00000041874 */
[C---:B------:R-:W-:Y:S01]  /*cc30*/  HMMA.16816.F32.BF16 R120, R4.reuse, R34, R120 ;  /* 0x000000220478723c */ /* 0x040fe20000041878 */
[----:B------:R-:W-:Y:S07]  /*cc40*/  LDSM.16.MT88.4 R32, [R233+0x13000] ;  /* 0x01300000e920783b */ /* 0x000fee0000004200 */
[C---:B---3--:R-:W-:Y:S08]  /*cc50*/  HMMA.16816.F32.BF16 R124, R4.reuse, R12, R124 ;  /* 0x0000000c047c723c */ /* 0x048ff0000004187c */
[----:B------:R-:W-:Y:S01]  /*cc60*/  HMMA.16816.F32.BF16 R128, R4, R14, R128 ;  /* 0x0000000e0480723c */ /* 0x000fe20000041880 */
[----:B------:R-:W2:Y:S06]  /*cc70*/  LDSM.16.MT88.4 R12, [R234+0x13000] ;  /* 0x01300000ea0c783b */ /* 0x000eac0000004200 */
[----:B------:R-:W-:Y:S01]  /*cc80*/  F2FP.BF16.PACK_AB R4, R201, R200 ;  /* 0x000000c8c904723e */ /* 0x000fe200000010ff */
[----:B------:R-:W-:Y:S01]  /*cc90*/  FADD.FTZ R200, R200, R3 ;  /* 0x00000003c8c87221 */ /* 0x000fe20000010000 */
[----:B------:R-:W-:-:S02]  /*cca0*/  F2FP.BF16.PACK_AB R5, R204, R199 ;  /* 0x000000c7cc05723e */ /* 0x000fc400000010ff */
[----:B------:R-:W-:Y:S01]  /*ccb0*/  F2FP.BF16.PACK_AB R6, R203, R202 ;  /* 0x000000cacb06723e */ /* 0x000fe200000010ff */
[----:B------:R-:W-:Y:S01]  /*ccc0*/  FADD.FTZ R201, R201, R200 ;  /* 0x000000c8c9c97221 */ /* 0x000fe20000010000 */
[----:B------:R-:W-:-:S03]  /*ccd0*/  F2FP.BF16.PACK_AB R7, R206, R193 ;  /* 0x000000c1ce07723e */ /* 0x000fc600000010ff */
[----:B------:R-:W-:-:S04]  /*cce0*/  FADD.FTZ R202, R202, R201 ;  /* 0x000000c9caca7221 */ /* 0x000fc80000010000 */
[----:B----4-:R-:W-:Y:S01]  /*ccf0*/  HMMA.16816.F32.BF16 R136, R4, R16, R136 ;  /* 0x000000100488723c */ /* 0x010fe20000041888 */
[----:B------:R-:W-:-:S07]  /*cd00*/  FADD.FTZ R203, R203, R202 ;  /* 0x000000cacbcb7221 */ /* 0x000fce0000010000 */
[C---:B------:R-:W-:Y:S01]  /*cd10*/  HMMA.16816.F32.BF16 R132, R4.reuse, R18, R132 ;  /* 0x000000120484723c */ /* 0x040fe20000041884 */
[----:B------:R-:W3:Y:S07]  /*cd20*/  LDSM.16.MT88.4 R16, [R234+0x15000] ;  /* 0x01500000ea10783b */ /* 0x000eee0000004200 */
[C---:B-1----:R-:W-:Y:S08]  /*cd30*/  HMMA.16816.F32.BF16 R144, R4.reuse, R20, R144 ;  /* 0x000000140490723c */ /* 0x042ff00000041890 */
[C---:B------:R-:W-:Y:S01]  /*cd40*/  HMMA.16816.F32.BF16 R140, R4.reuse, R22, R140 ;  /* 0x00000016048c723c */ /* 0x040fe2000004188c */
[----:B------:R-:W-:Y:S07]  /*cd50*/  LDSM.16.MT88.4 R20, [R236+0x15000] ;  /* 0x01500000ec14783b */ /* 0x000fee0000004200 */
[C---:B------:R-:W-:Y:S08]  /*cd60*/  HMMA.16816.F32.BF16 R36, R4.reuse, R8, R36 ;  /* 0x000000080424723c */ /* 0x040ff00000041824 */
[C---:B------:R-:W-:Y:S01]  /*cd70*/  HMMA.16816.F32.BF16 R40, R4.reuse, R10, R40 ;  /* 0x0000000a0428723c */ /* 0x040fe20000041828 */
[----:B------:R-:W-:Y:S07]  /*cd80*/  LDSM.16.MT88.4 R8, [R232+0x15000] ;  /* 0x01500000e808783b */ /* 0x000fee0000004200 */
[C---:B--2---:R-:W-:Y:S08]  /*cd90*/  HMMA.16816.F32.BF16 R44, R4.reuse, R12, R44 ;  /* 0x0000000c042c723c */ /* 0x044ff0000004182c */
[C---:B---3--:R-:W-:Y:S08]  /*cda0*/  HMMA.16816.F32.BF16 R76, R4.reuse, R16, R76 ;  /* 0x00000010044c723c */ /* 0x048ff0000004184c */
[C---:B------:R-:W-:Y:S01]  /*cdb0*/  HMMA.16816.F32.BF16 R80, R4.reuse, R18, R80 ;  /* 0x000000120450723c */ /* 0x040fe20000041850 */
[----:B------:R-:W1:Y:S07]  /*cdc0*/  LDSM.16.MT88.4 R16, [R234+0x17000] ;  /* 0x01700000ea10783b */ /* 0x000e6e0000004200 */
[C---:B------:R-:W-:Y:S01]  /*cdd0*/  HMMA.16816.F32.BF16 R48, R4.reuse, R14, R48 ;  /* 0x0000000e0430723c */ /* 0x040fe20000041830 */
[----:B------:R-:W2:Y:S07]  /*cde0*/  LDSM.16.MT88.4 R12, [R236+0x17000] ;  /* 0x01700000ec0c783b */ /* 0x000eae0000004200 */
[C---:B------:R-:W-:Y:S08]  /*cdf0*/  HMMA.16816.F32.BF16 R160, R4.reuse, R28, R160 ;  /* 0x0000001c04a0723c */ /* 0x040ff000000418a0 */
[C---:B------:R-:W-:Y:S01]  /*ce00*/  HMMA.16816.F32.BF16 R156, R4.reuse, R30, R156 ;  /* 0x0000001e049c723c */ /* 0x040fe2000004189c */
[----:B------:R-:W-:Y:S07]  /*ce10*/  LDSM.16.MT88.4 R28, [R233+0x15000] ;  /* 0x01500000e91c783b */ /* 0x000fee0000004200 */
[C---:B------:R-:W-:Y:S08]  /*ce20*/  HMMA.16816.F32.BF16 R152, R4.reuse, R24, R152 ;  /* 0x000000180498723c */ /* 0x040ff00000041898 */
[C---:B------:R-:W-:Y:S01]  /*ce30*/  HMMA.16816.F32.BF16 R148, R4.reuse, R26, R148 ;  /* 0x0000001a0494723c */ /* 0x040fe20000041894 */
[----:B------:R-:W3:Y:S07]  /*ce40*/  LDSM.16.MT88.4 R24, [R232+0x13000] ;  /* 0x01300000e818783b */ /* 0x000eee0000004200 */
[C---:B------:R-:W-:Y:S08]  /*ce50*/  HMMA.16816.F32.BF16 R52, R4.reuse, R32, R52 ;  /* 0x000000200434723c */ /* 0x040ff00000041834 */
[C---:B------:R-:W-:Y:S01]  /*ce60*/  HMMA.16816.F32.BF16 R56, R4.reuse, R34, R56 ;  /* 0x000000220438723c */ /* 0x040fe20000041838 */
[----:B------:R-:W4:Y:S07]  /*ce70*/  LDSM.16.MT88.4 R32, [R232+0x17000] ;  /* 0x01700000e820783b */ /* 0x000f2e0000004200 */
[C---:B-1----:R-:W-:Y:S08]  /*ce80*/  HMMA.16816.F32.BF16 R108, R4.reuse, R16, R108 ;  /* 0x00000010046c723c */ /* 0x042ff0000004186c */
[C---:B------:R-:W-:Y:S01]  /*ce90*/  HMMA.16816.F32.BF16 R112, R4.reuse, R18, R112 ;  /* 0x000000120470723c */ /* 0x040fe20000041870 */
[----:B------:R-:W1:Y:S07]  /*cea0*/  LDSM.16.MT88.4 R16, [R236+0x13800] ;  /* 0x01380000ec10783b */ /* 0x000e6e0000004200 */
[C---:B------:R-:W-:Y:S01]  /*ceb0*/  HMMA.16816.F32.BF16 R116, R4.reuse, R164, R116 ;  /* 0x000000a40474723c */ /* 0x040fe20000041874 */
[----:B------:R-:W5:Y:S07]  /*cec0*/  MUFU.EX2 R164, R179 ;  /* 0x000000b300a47308 */ /* 0x000f6e0000000800 */
[C---:B------:R-:W-:Y:S08]  /*ced0*/  HMMA.16816.F32.BF16 R68, R4.reuse, R20, R68 ;  /* 0x000000140444723c */ /* 0x040ff00000041844 */
[C---:B------:R-:W-:Y:S01]  /*cee0*/  HMMA.16816.F32.BF16 R72, R4.reuse, R22, R72 ;  /* 0x000000160448723c */ /* 0x040fe20000041848 */
[----:B------:R-:W-:Y:S07]  /*cef0*/  LDSM.16.MT88.4 R20, [R232+0x11800] ;  /* 0x01180000e814783b */ /* 0x000fee0000004200 */
[C---:B------:R-:W-:Y:S08]  /*cf00*/  HMMA.16816.F32.BF16 R92, R4.reuse, R8, R92 ;  /* 0x00000008045c723c */ /* 0x040ff0000004185c */
[C---:B------:R-:W-:Y:S01]  /*cf10*/  HMMA.16816.F32.BF16 R96, R4.reuse, R10, R96 ;  /* 0x0000000a0460723c */ /* 0x040fe20000041860 */
[----:B------:R-:W1:Y:S07]  /*cf20*/  LDSM.16.MT88.4 R8, [R236+0x11800] ;  /* 0x01180000ec08783b */ /* 0x000e6e0000004200 */
[C---:B--2---:R-:W-:Y:S08]  /*cf30*/  HMMA.16816.F32.BF16 R100, R4.reuse, R12, R100 ;  /* 0x0000000c0464723c */ /* 0x044ff00000041864 */
[C---:B------:R-:W-:Y:S01]  /*cf40*/  HMMA.16816.F32.BF16 R104, R4.reuse, R14, R104 ;  /* 0x0000000e0468723c */ /* 0x040fe20000041868 */
[----:B------:R-:W2:Y:S07]  /*cf50*/  LDSM.16.MT88.4 R12, [R234+0x13800] ;  /* 0x01380000ea0c783b */ /* 0x000eae0000004200 */
[C---:B---3--:R-:W-:Y:S08]  /*cf60*/  HMMA.16816.F32.BF16 R60, R4.reuse, R24, R60 ;  /* 0x00000018043c723c */ /* 0x048ff0000004183c */
[C---:B------:R-:W-:Y:S01]  /*cf70*/  HMMA.16816.F32.BF16 R64, R4.reuse, R26, R64 ;  /* 0x0000001a0440723c */ /* 0x040fe20000041840 */
[----:B------:R-:W-:Y:S07]  /*cf80*/  LDSM.16.MT88.4 R24, [R233+0x11800] ;  /* 0x01180000e918783b */ /* 0x000fee0000004200 */
[C---:B------:R-:W-:Y:S08]  /*cf90*/  HMMA.16816.F32.BF16 R84, R4.reuse, R28, R84 ;  /* 0x0000001c0454723c */ /* 0x040ff00000041854 */
[C---:B------:R-:W-:Y:S01]  /*cfa0*/  HMMA.16816.F32.BF16 R88, R4.reuse, R30, R88 ;  /* 0x0000001e0458723c */ /* 0x040fe20000041858 */
[----:B------:R-:W-:Y:S07]  /*cfb0*/  LDSM.16.MT88.4 R28, [R234+0x11800] ;  /* 0x01180000ea1c783b */ /* 0x000fee0000004200 */
[C---:B------:R-:W-:Y:S08]  /*cfc0*/  HMMA.16816.F32.BF16 R120, R4.reuse, R166, R120 ;  /* 0x000000a60478723c */ /* 0x040ff00000041878 */
[C---:B----4-:R-:W-:Y:S08]  /*cfd0*/  HMMA.16816.F32.BF16 R124, R4.reuse, R32, R124 ;  /* 0x00000020047c723c */ /* 0x050ff0000004187c */
[----:B------:R-:W-:Y:S01]  /*cfe0*/  HMMA.16816.F32.BF16 R128, R4, R34, R128 ;  /* 0x000000220480723c */ /* 0x000fe20000041880 */
[----:B------:R-:W-:Y:S06]  /*cff0*/  LDSM.16.MT88.4 R32, [R232+0x13800] ;  /* 0x01380000e820783b */ /* 0x000fec0000004200 */
[----:B------:R-:W-:Y:S01]  /*d000*/  F2FP.BF16.PACK_AB R4, R197, R190 ;  /* 0x000000bec504723e */ /* 0x000fe200000010ff */
[----:B------:R-:W-:Y:S01]  /*d010*/  FADD.FTZ R190, R190, R203 ;  /* 0x000000cbbebe7221 */ /* 0x000fe20000010000 */
[----:B------:R-:W-:-:S02]  /*d020*/  F2FP.BF16.PACK_AB R5, R181, R184 ;  /* 0x000000b8b505723e */ /* 0x000fc400000010ff */
[----:B------:R-:W-:Y:S01]  /*d030*/  F2FP.BF16.PACK_AB R6, R187, R186 ;  /* 0x000000babb06723e */ /* 0x000fe200000010ff */
[----:B------:R-:W-:Y:S01]  /*d040*/  FADD.FTZ R197, R197, R190 ;  /* 0x000000bec5c57221 */ /* 0x000fe20000010000 */
[----:B-----5:R-:W-:-:S03]  /*d050*/  F2FP.BF16.PACK_AB R7, R164, R183 ;  /* 0x000000b7a407723e */ /* 0x020fc600000010ff */
[----:B------:R-:W-:-:S04]  /*d060*/  FADD.FTZ R186, R186, R197 ;  /* 0x000000c5baba7221 */ /* 0x000fc80000010000 */
[C---:B-1----:R-:W-:Y:S08]  /*d070*/  HMMA.16816.F32.BF16 R36, R4.reuse, R16, R36 ;  /* 0x000000100424723c */ /* 0x042ff00000041824 */
[C---:B------:R-:W-:Y:S01]  /*d080*/  HMMA.16816.F32.BF16 R40, R4.reuse, R18, R40 ;  /* 0x000000120428723c */ /* 0x040fe20000041828 */
[----:B------:R-:W1:Y:S07]  /*d090*/  LDSM.16.MT88.4 R16, [R232+0x15800] ;  /* 0x01580000e810783b */ /* 0x000e6e0000004200 */
        /* <DEDUP_REMOVED lines=9> */
[C---:B-1----:R-:W-:Y:S07]  /*d130*/  HMMA.16816.F32.BF16 R92, R4.reuse, R16, R92 ;  /* 0x00000010045c723c */ /* 0x042fee000004185c */
[----:B------:R-:W-:Y:S01]  /*d140*/  FFMA.FTZ R17, R205, R176, R169 ;  /* 0x000000b0cd117223 */ /* 0x000fe200000100a9 */
[----:B------:R-:W-:Y:S03]  /*d150*/  HMMA.16816.F32.BF16 R152, R4, R28, R152 ;  /* 0x0000001c0498723c */ /* 0x000fe60000041898 */
[----:B------:R-:W-:-:S02]  /*d160*/  FADD.FTZ R17, R2, R17 ;  /* 0x0000001102117221 */ /* 0x000fc40000010000 */
[----:B------:R-:W-:Y:S02]  /*d170*/  FADD.FTZ R2, R187, R186 ;  /* 0x000000babb027221 */ /* 0x000fe40000010000 */
[----:B------:R-:W-:Y:S01]  /*d180*/  FADD.FTZ R0, R0, R17 ;  /* 0x0000001100007221 */ /* 0x000fe20000010000 */
[C---:B------:R-:W-:Y:S01]  /*d190*/  HMMA.16816.F32.BF16 R148, R4.reuse, R30, R148 ;  /* 0x0000001e0494723c */ /* 0x040fe20000041894 */
[----:B------:R-:W1:Y:S02]  /*d1a0*/  LDSM.16.MT88.4 R28, [R234+0x15800] ;  /* 0x01580000ea1c783b */ /* 0x000e640000004200 */
[----:B------:R-:W-:Y:S02]  /*d1b0*/  FADD.FTZ R0, R175, R0 ;  /* 0x00000000af007221 */ /* 0x000fe40000010000 */
[----:B------:R-:W-:Y:S02]  /*d1c0*/  STL [R1+0x4], R2 ;  /* 0x0000040201007387 */ /* 0x000fe40000100800 */
        /* <DEDUP_REMOVED lines=8> */
[----:B---3--:R-:W-:Y:S03]  /*d250*/  HMMA.16816.F32.BF16 R52, R4, R8, R52 ;  /* 0x000000080434723c */ /* 0x008fe60000041834 */
[----:B------:R-:W-:-:S04]  /*d260*/  FADD.FTZ R204, R204, R199 ;  /* 0x000000c7cccc7221 */ /* 0x000fc80000010000 */
[----:B------:R-:W-:Y:S01]  /*d270*/  FADD.FTZ R3, R193, R204 ;  /* 0x000000ccc1037221 */ /* 0x000fe20000010000 */
[----:B------:R-:W-:Y:S01]  /*d280*/  HMMA.16816.F32.BF16 R56, R4, R10, R56 ;  /* 0x0000000a0438723c */ /* 0x000fe20000041838 */
[----:B------:R-:W3:Y:S02]  /*d290*/  LDSM.16.MT88.4 R8, [R234+0x17800] ;  /* 0x01780000ea08783b */ /* 0x000ee40000004200 */
[----:B------:R-:W-:-:S04]  /*d2a0*/  FADD.FTZ R3, R206, R3 ;  /* 0x00000003ce037221 */ /* 0x000fc80000010000 */
[----:B------:R-:W-:Y:S01]  /*d2b0*/  FADD.FTZ R184, R184, R3 ;  /* 0x00000003b8b87221 */ /* 0x000fe20000010000 */
[----:B----4-:R-:W-:Y:S01]  /*d2c0*/  HMMA.16816.F32.BF16 R68, R4, R20, R68 ;  /* 0x000000140444723c */ /* 0x010fe20000041844 */
[----:B------:R-:W-:Y:S02]  /*d2d0*/  MOV R3, R172 ;  /* 0x000000ac00037202 */ /* 0x000fe40000000f00 */
[----:B------:R-:W-:-:S04]  /*d2e0*/  FADD.FTZ R184, R181, R184 ;  /* 0x000000b8b5b87221 */ /* 0x000fc80000010000 */
[----:B------:R-:W-:Y:S01]  /*d2f0*/  FADD.FTZ R183, R183, R184 ;  /* 0x000000b8b7b77221 */ /* 0x000fe20000010000 */
[----:B------:R-:W-:Y:S01]  /*d300*/  HMMA.16816.F32.BF16 R72, R4, R22, R72 ;  /* 0x000000160448723c */ /* 0x000fe20000041848 */
[----:B------:R-:W4:Y:S02]  /*d310*/  LDSM.16.MT88.4 R20, [R233+0x17800] ;  /* 0x01780000e914783b */ /* 0x000f240000004200 */
[----:B------:R-:W-:Y:S01]  /*d320*/  FADD.FTZ R0, R164, R183 ;  /* 0x000000b7a4007221 */ /* 0x000fe20000010000 */
[----:B------:R-:W-:-:S04]  /*d330*/  MOV R164, R174 ;  /* 0x000000ae00a47202 */ /* 0x000fc80000000f00 */
[C---:B--2---:R-:W-:Y:S01]  /*d340*/  HMMA.16816.F32.BF16 R100, R4.reuse, R12, R100 ;  /* 0x0000000c0464723c */ /* 0x044fe20000041864 */
[----:B------:R-:W-:Y:S07]  /*d350*/  STL [R1], R0 ;  /* 0x0000000001007387 */ /* 0x000fee0000100800 */
[C---:B------:R-:W-:Y:S01]  /*d360*/  HMMA.16816.F32.BF16 R104, R4.reuse, R14, R104 ;  /* 0x0000000e0468723c */ /* 0x040fe20000041868 */
[----:B------:R-:W2:Y:S07]  /*d370*/  LDSM.16.MT88.4 R12, [R232+0x17800] ;  /* 0x01780000e80c783b */ /* 0x000eae0000004200 */
[C---:B------:R-:W-:Y:S08]  /*d380*/  HMMA.16816.F32.BF16 R60, R4.reuse, R32, R60 ;  /* 0x00000020043c723c */ /* 0x040ff0000004183c */
[C---:B------:R-:W-:Y:S08]  /*d390*/  HMMA.16816.F32.BF16 R64, R4.reuse, R34, R64 ;  /* 0x000000220440723c */ /* 0x040ff00000041840 */
[C---:B-1----:R-:W-:Y:S08]  /*d3a0*/  HMMA.16816.F32.BF16 R76, R4.reuse, R28, R76 ;  /* 0x0000001c044c723c */ /* 0x042ff0000004184c */
[C---:B------:R-:W-:Y:S08]  /*d3b0*/  HMMA.16816.F32.BF16 R80, R4.reuse, R30, R80 ;  /* 0x0000001e0450723c */ /* 0x040ff00000041850 */
[C---:B-----5:R-:W-:Y:S08]  /*d3c0*/  HMMA.16816.F32.BF16 R84, R4.reuse, R24, R84 ;  /* 0x000000180454723c */ /* 0x060ff00000041854 */
[C---:B------:R-:W-:Y:S08]  /*d3d0*/  HMMA.16816.F32.BF16 R88, R4.reuse, R26, R88 ;  /* 0x0000001a0458723c */ /* 0x040ff00000041858 */
[C---:B------:R-:W-:Y:S08]  /*d3e0*/  HMMA.16816.F32.BF16 R96, R4.reuse, R18, R96 ;  /* 0x000000120460723c */ /* 0x040ff00000041860 */
[C---:B---3--:R-:W-:Y:S08]  /*d3f0*/  HMMA.16816.F32.BF16 R108, R4.reuse, R8, R108 ;  /* 0x00000008046c723c */ /* 0x048ff0000004186c */
[C---:B------:R-:W-:Y:S08]  /*d400*/  HMMA.16816.F32.BF16 R112, R4.reuse, R10, R112 ;  /* 0x0000000a0470723c */ /* 0x040ff00000041870 */
[C---:B----4-:R-:W-:Y:S08]  /*d410*/  HMMA.16816.F32.BF16 R116, R4.reuse, R20, R116 ;  /* 0x000000140474723c */ /* 0x050ff00000041874 */
[C---:B------:R-:W-:Y:S08]  /*d420*/  HMMA.16816.F32.BF16 R120, R4.reuse, R22, R120 ;  /* 0x000000160478723c */ /* 0x040ff00000041878 */
[C---:B--2---:R-:W-:Y:S08]  /*d430*/  HMMA.16816.F32.BF16 R124, R4.reuse, R12, R124 ;  /* 0x0000000c047c723c */ /* 0x044ff0000004187c */
[----:B------:R-:W-:Y:S08]  /*d440*/  HMMA.16816.F32.BF16 R128, R4, R14, R128 ;  /* 0x0000000e0480723c */ /* 0x000ff00000041880 */
.L_x_786:
        /* <DEDUP_REMOVED lines=45> */
.L_x_798:
        /* <DEDUP_REMOVED lines=79> */
.L_x_795:
[----:B------:R-:W-:Y:S01]  /*dc10*/  ISETP.GE.AND P6, PT, R248, c[0x0][0x220], PT ;  /* 0x00008800f8007a0c */ /* 0x000fe20003fc6270 */
[----:B------:R-:W-:Y:S01]  /*dc20*/  UISETP.GE.AND UP2, UPT, UR28, 0x2, UPT ;  /* 0x000000021c00788c */ /* 0x000fe2000bf46270 */
[-C--:B------:R-:W-:Y:S02]  /*dc30*/  LEA R2, P0, R3, R194.reuse, 0x1 ;  /* 0x000000c203027211 */ /* 0x080fe400078008ff */
[----:B------:R-:W-:Y:S02]  /*dc40*/  ISETP.GE.AND P5, PT, R245, c[0x0][0x220], PT ;  /* 0x00008800f5007a0c */ /* 0x000fe40003fa6270 */
[C---:B------:R-:W-:Y:S02]  /*dc50*/  IADD3 R9, P1, R3.reuse, UR26, RZ ;  /* 0x0000001a03097c10 */ /* 0x040fe4000ff3e0ff */
[-C--:B------:R-:W-:Y:S02]  /*dc60*/  LEA.HI.X R3, R3, R195.reuse, R164, 0x1, P0 ;  /* 0x000000c303037211 */ /* 0x080fe400000f0ca4 */
[----:B------:R-:W-:Y:S02]  /*dc70*/  ISETP.GE.AND P4, PT, R244, c[0x0][0x220], PT ;  /* 0x00008800f4007a0c */ /* 0x000fe40003f86270 */
[----:B------:R-:W-:Y:S01]  /*dc80*/  ISETP.GE.AND P3, PT, R243, c[0x0][0x220], PT ;  /* 0x00008800f3007a0c */ /* 0x000fe20003f66270 */
[----:B------:R-:W-:Y:S01]  /*dc90*/  @P6 STS.128 [R246+0x10000], RZ ;  /* 0x010000fff6006388 */ /* 0x000fe20000000c00 */
[----:B------:R-:W-:Y:S02]  /*dca0*/  IADD3.X R166, R164, UR25, RZ, P1, !PT ;  /* 0x00000019a4a67c10 */ /* 0x000fe40008ffe4ff */
[CC--:B------:R-:W-:Y:S02]  /*dcb0*/  @!P6 LEA R26, P1, R9.reuse, R194.reuse, 0x1 ;  /* 0x000000c2091ae211 */ /* 0x0c0fe400078208ff */
[----:B------:R-:W-:Y:S01]  /*dcc0*/  @!PT LDS RZ, [RZ] ;  /* 0x00000000fffff984 */ /* 0x000fe20000000800 */
[----:B------:R-:W-:Y:S01]  /*dcd0*/  @!PT LDS RZ, [RZ] ;  /* 0x00000000fffff984 */ /* 0x000fe20000000800 */
[----:B------:R-:W-:Y:S01]  /*dce0*/  @!PT LDS RZ, [RZ] ;  /* 0x00000000fffff984 */ /* 0x000fe20000000800 */
[----:B------:R1:W-:Y:S01]  /*dcf0*/  @!P6 LDGSTS.E.BYPASS.LTC128B.128 [R246+0x10000], [R2.64] ;  /* 0x1000000002f6efae */ /* 0x0003e2000b901d60 */
[CC--:B------:R-:W-:Y:S02]  /*dd00*/  @!P5 LEA R18, P0, R9.reuse, R194.reuse, 0x1 ;  /* 0x000000c20912d211 */ /* 0x0c0fe400078008ff */
[CCC-:B------:R-:W-:Y:S02]  /*dd10*/  @!P6 LEA.HI.X R27, R9.reuse, R195.reuse, R166.reuse, 0x1, P1 ;  /* 0x000000c3091be211 */ /* 0x1c0fe400008f0ca6 */
[----:B------:R-:W-:Y:S01]  /*dd20*/  @P5 STS.128 [R246+0x12000], RZ ;  /* 0x012000fff6005388 */ /* 0x000fe20000000c00 */
[CCC-:B------:R-:W-:Y:S02]  /*dd30*/  @!P5 LEA.HI.X R19, R9.reuse, R195.reuse, R166.reuse, 0x1, P0 ;  /* 0x000000c30913d211 */ /* 0x1c0fe400000f0ca6 */
[C---:B------:R-:W-:Y:S02]  /*dd40*/  IADD3 R165, P2, R9.reuse, UR26, RZ ;  /* 0x0000001a09a57c10 */ /* 0x040fe4000ff5e0ff */
[----:B------:R-:W-:Y:S01]  /*dd50*/  @!PT LDS RZ, [RZ] ;  /* 0x00000000fffff984 */ /* 0x000fe20000000800 */
[----:B------:R-:W-:Y:S01]  /*dd60*/  @!PT LDS RZ, [RZ] ;  /* 0x00000000fffff984 */ /* 0x000fe20000000800 */
[----:B------:R-:W-:Y:S01]  /*dd70*/  @!PT LDS RZ, [RZ] ;  /* 0x00000000fffff984 */ /* 0x000fe20000000800 */
[----:B------:R1:W-:Y:S01]  /*dd80*/  @!P5 LDGSTS.E.BYPASS.LTC128B.128 [R246+0x12000], [R2.64+0x80] ;  /* 0x1200008002f6dfae */ /* 0x0003e2000b901d60 */
[CC--:B------:R-:W-:Y:S02]  /*dd90*/  @!P3 LEA R10, P1, R9.reuse, R194.reuse, 0x1 ;  /* 0x000000c2090ab211 */ /* 0x0c0fe400078208ff */
[----:B------:R-:W-:Y:S02]  /*dda0*/  IADD3.X R164, R166, UR25, RZ, P2, !PT ;  /* 0x00000019a6a47c10 */ /* 0x000fe400097fe4ff */
[----:B------:R-:W-:Y:S01]  /*ddb0*/  @P4 STS.128 [R246+0x14000], RZ ;  /* 0x014000fff6004388 */ /* 0x000fe20000000c00 */
[CC--:B------:R-:W-:Y:S02]  /*ddc0*/  @!P4 LEA R14, P2, R9.reuse, R194.reuse, 0x1 ;  /* 0x000000c2090ec211 */ /* 0x0c0fe400078408ff */
[CCC-:B------:R-:W-:Y:S02]  /*ddd0*/  @!P3 LEA.HI.X R11, R9.reuse, R195.reuse, R166.reuse, 0x1, P1 ;  /* 0x000000c3090bb211 */ /* 0x1c0fe400008f0ca6 */
[----:B------:R-:W-:Y:S01]  /*dde0*/  @!PT LDS RZ, [RZ] ;  /* 0x00000000fffff984 */ /* 0x000fe20000000800 */
[----:B------:R-:W-:Y:S01]  /*ddf0*/  @!PT LDS RZ, [RZ] ;  /* 0x00000000fffff984 */ /* 0x000fe20000000800 */
[----:B------:R-:W-:Y:S01]  /*de00*/  @!PT LDS RZ, [RZ] ;  /* 0x00000000fffff984 */ /* 0x000fe20000000800 */
[----:B------:R1:W-:Y:S01]  /*de10*/  @!P4 LDGSTS.E.BYPASS.LTC128B.128 [R246+0x14000], [R2.64+0x100] ;  /* 0x1400010002f6cfae */ /* 0x0003e2000b901d60 */
[-C--:B------:R-:W-:Y:S02]  /*de20*/  @!P4 LEA.HI.X R15, R9, R195.reuse, R166, 0x1, P2 ;  /* 0x000000c3090fc211 */ /* 0x080fe400010f0ca6 */
[CC--:B------:R-:W-:Y:S02]  /*de30*/  @!P6 LEA R22, P0, R165.reuse, R194.reuse, 0x1 ;  /* 0x000000c2a516e211 */ /* 0x0c0fe400078008ff */
[----:B------:R-:W-:Y:S01]  /*de40*/  @P3 STS.128 [R246+0x16000], RZ ;  /* 0x016000fff6003388 */ /* 0x000fe20000000c00 */
[CC--:B------:R-:W-:Y:S02]  /*de50*/  @!P5 LEA R198, P2, R165.reuse, R194.reuse, 0x1 ;  /* 0x000000c2a5c6d211 */ /* 0x0c0fe400078408ff */
[CCC-:B------:R-:W-:Y:S02]  /*de60*/  @!P6 LEA.HI.X R23, R165.reuse, R195.reuse, R164.reuse, 0x1, P0 ;  /* 0x000000c3a517e211 */ /* 0x1c0fe400000f0ca4 */
[----:B------:R-:W-:Y:S01]  /*de70*/  @!PT LDS RZ, [RZ] ;  /* 0x00000000fffff984 */ /* 0x000fe20000000800 */
[----:B------:R-:W-:Y:S01]  /*de80*/  @!PT LDS RZ, [RZ] ;  /* 0x00000000fffff984 */ /* 0x000fe20000000800 */
[----:B------:R-:W-:Y:S01]  /*de90*/  @!PT LDS RZ, [RZ] ;  /* 0x00000000fffff984 */ /* 0x000fe20000000800 */
[----:B------:R1:W-:Y:S01]  /*dea0*/  @!P3 LDGSTS.E.BYPASS.LTC128B.128 [R246+0x16000], [R2.64+0x180] ;  /* 0x1600018002f6bfae */ /* 0x0003e2000b901d60 */
[CCC-:B------:R-:W-:Y:S02]  /*deb0*/  @!P5 LEA.HI.X R199, R165.reuse, R195.reuse, R164.reuse, 0x1, P2 ;  /* 0x000000c3a5c7d211 */ /* 0x1c0fe400010f0ca4 */
[CC--:B------:R-:W-:Y:S02]  /*dec0*/  @!P4 LEA R34, P1, R165.reuse, R194.reuse, 0x1 ;  /* 0x000000c2a522c211 */ /* 0x0c0fe400078208ff */
[----:B------:R-:W-:Y:S01]  /*ded0*/  @P6 STS.128 [R246+0x10800], RZ ;  /* 0x010800fff6006388 */ /* 0x000fe20000000c00 */
[CC--:B------:R-:W-:Y:S02]  /*dee0*/  @!P3 LEA R30, P0, R165.reuse, R194.reuse, 0x1 ;  /* 0x000000c2a51eb211 */ /* 0x0c0fe400078008ff */
[CCC-:B------:R-:W-:Y:S02]  /*def0*/  @!P4 LEA.HI.X R35, R165.reuse, R195.reuse, R164.reuse, 0x1, P1 ;  /* 0x000000c3a523c211 */ /* 0x1c0fe400008f0ca4 */
[----:B------:R-:W-:Y:S01]  /*df00*/  @!PT LDS RZ, [RZ] ;  /* 0x00000000fffff984 */ /* 0x000fe20000000800 */
[----:B------:R-:W-:Y:S01]  /*df10*/  @!PT LDS RZ, [RZ] ;  /* 0x00000000fffff984 */ /* 0x000fe20000000800 */
[----:B------:R-:W-:Y:S01]  /*df20*/  @!PT LDS RZ, [RZ] ;  /* 0x00000000fffff984 */ /* 0x000fe20000000800 */
[----:B------:R2:W-:Y:S01]  /*df30*/  @!P6 LDGSTS.E.BYPASS.LTC128B.128 [R246+0x10800], [R26.64] ;  /* 0x108000001af6efae */ /* 0x0005e2000b901d60 */
[CC--:B------:R-:W-:Y:S02]  /*df40*/  @!P3 LEA.HI.X R31, R165.reuse, R195.reuse, R164, 0x1, P0 ;  /* 0x000000c3a51fb211 */ /* 0x0c0fe400000f0ca4 */
[----:B------:R-:W-:Y:S02]  /*df50*/  IADD3 R166, P2, R165, UR26, RZ ;  /* 0x0000001aa5a67c10 */ /* 0x000fe4000ff5e0ff */
[----:B------:R-:W-:Y:S02]  /*df60*/  @P5 STS.128 [R246+0x12800], RZ ;  /* 0x012800fff6005388 */ /* 0x000fe40000000c00 */
[-C--:B------:R-:W-:Y:S02]  /*df70*/  @!P6 LEA R210, P0, R166, R194.reuse, 0x1 ;  /* 0x000000c2a6d2e211 */ /* 0x080fe400078008ff */
[----:B------:R-:W-:Y:S01]  /*df80*/  IADD3.X R164, R164, UR25, RZ, P2, !PT ;  /* 0x00000019a4a47c10 */ /* 0x000fe200097fe4ff */
[----:B------:R-:W-:Y:S01]  /*df90*/  @!PT LDS RZ, [RZ] ;  /* 0x00000000fffff984 */ /* 0x000fe20000000800 */
[----:B------:R-:W-:Y:S01]  /*dfa0*/  @!PT LDS RZ, [RZ] ;  /* 0x00000000fffff984 */ /* 0x000fe20000000800 */
[----:B------:R-:W-:Y:S01]  /*dfb0*/  @!PT LDS RZ, [RZ] ;  /* 0x00000000fffff984 */ /* 0x000fe20000000800 */
[----:B------:R3:W-:Y:S01]  /*dfc0*/  @!P5 LDGSTS.E.BYPASS.LTC128B.128 [R246+0x12800], [R18.64+0x80] ;  /* 0x1280008012f6dfae */ /* 0x0007e2000b901d60 */
[CC--:B------:R-:W-:Y:S02]  /*dfd0*/  @!P5 LEA R206, P2, R166.reuse, R194.reuse, 0x1 ;  /* 0x000000c2a6ced211 */ /* 0x0c0fe400078408ff */
[CCC-:B------:R-:W-:Y:S02]  /*dfe0*/  @!P6 LEA.HI.X R211, R166.reuse, R195.reuse, R164.reuse, 0x1, P0 ;  /* 0x000000c3a6d3e211 */ /* 0x1c0fe400000f0ca4 */
[----:B------:R-:W-:Y:S01]  /*dff0*/  @P4 STS.128 [R246+0x14800], RZ ;  /* 0x014800fff6004388 */ /* 0x000fe20000000c00 */
[CCC-:B------:R-:W-:Y:S02]  /*e000*/  @!P5 LEA.HI.X R207, R166.reuse, R195.reuse, R164.reuse, 0x1, P2 ;  /* 0x000000c3a6cfd211 */ /* 0x1c0fe400010f0ca4 */
[CC--:B------:R-:W-:Y:S02]  /*e010*/  @!P4 LEA R202, P1, R166.reuse, R194.reuse, 0x1 ;  /* 0x000000c2a6cac211 */ /* 0x0c0fe400078208ff */
[----:B------:R-:W-:Y:S01]  /*e020*/  @!PT LDS RZ, [RZ] ;  /* 0x00000000fffff984 */ /* 0x000fe20000000800 */
[----:B------:R-:W-:Y:S01]  /*e030*/  @!PT LDS RZ, [RZ] ;  /* 0x00000000fffff984 */ /* 0x000fe20000000800 */
[----:B------:R-:W-:Y:S01]  /*e040*/  @!PT LDS RZ, [RZ] ;  /* 0x00000000fffff984 */ /* 0x000fe20000000800 */
[----:B------:R4:W-:Y:S01]  /*e050*/  @!P4 LDGSTS.E.BYPASS.LTC128B.128 [R246+0x14800], [R14.64+0x100] ;  /* 0x148001000ef6cfae */ /* 0x0009e2000b901d60 */
[C---:B------:R-:W-:Y:S02]  /*e060*/  @!P3 LEA R214, P0, R166.reuse, R194, 0x1 ;  /* 0x000000c2a6d6b211 */ /* 0x040fe400078008ff */
[CCC-:B------:R-:W-:Y:S02]  /*e070*/  @!P4 LEA.HI.X R203, R166.reuse, R195.reuse, R164.reuse, 0x1, P1 ;  /* 0x000000c3a6cbc211 */ /* 0x1c0fe400008f0ca4 */
[----:B------:R-:W-:Y:S01]  /*e080*/  @P3 STS.128 [R246+0x16800], RZ ;  /* 0x016800fff6003388 */ /* 0x000fe20000000c00 */
[----:B------:R-:W-:Y:S02]  /*e090*/  @!P3 LEA.HI.X R215, R166, R195, R164, 0x1, P0 ;  /* 0x000000c3a6d7b211 */ /* 0x000fe400000f0ca4 */
[----:B------:R-:W-:Y:S02]  /*e0a0*/  PLOP3.LUT P0, PT, PT, PT, UP2, 0x80, 0x0 ;  /* 0x000000000000781c */ /* 0x000fe40003f0f028 */
[----:B------:R-:W-:Y:S01]  /*e0b0*/  @!PT LDS RZ, [RZ] ;  /* 0x00000000fffff984 */ /* 0x000fe20000000800 */
[----:B------:R-:W-:Y:S01]  /*e0c0*/  @!PT LDS RZ, [RZ] ;  /* 0x00000000fffff984 */ /* 0x000fe20000000800 */
[----:B------:R-:W-:Y:S01]  /*e0d0*/  @!PT LDS RZ, [RZ] ;  /* 0x00000000fffff984 */ /* 0x000fe20000000800 */
[----:B------:R5:W-:Y:S05]  /*e0e0*/  @!P3 LDGSTS.E.BYPASS.LTC128B.128 [R246+0x16800], [R10.64+0x180] ;  /* 0x168001800af6bfae */ /* 0x000bea000b901d60 */
[----:B------:R-:W-:Y:S05]  /*e0f0*/  @P6 STS.128 [R246+0x11000], RZ ;  /* 0x011000fff6006388 */ /* 0x000fea0000000c00 */
[----:B------:R-:W-:Y:S01]  /*e100*/  @!PT LDS RZ, [RZ] ;  /* 0x00000000fffff984 */ /* 0x000fe20000000800 */
[----:B------:R-:W-:Y:S01]  /*e110*/  @!PT LDS RZ, [RZ] ;  /* 0x00000000fffff984 */ /* 0x000fe20000000800 */
[----:B------:R-:W-:Y:S01]  /*e120*/  @!PT LDS RZ, [RZ] ;  /* 0x00000000fffff984 */ /* 0x000fe20000000800 */
[----:B------:R1:W-:Y:S05]  /*e130*/  @!P6 LDGSTS.E.BYPASS.LTC128B.128 [R246+0x11000], [R22.64] ;  /* 0x1100000016f6efae */ /* 0x0003ea000b901d60 */
[----:B------:R-:W-:Y:S05]  /*e140*/  @P5 STS.128 [R246+0x13000], RZ ;  /* 0x013000fff6005388 */ /* 0x000fea0000000c00 */
        /* <DEDUP_REMOVED lines=34> */
[----:B------:R-:W-:Y:S05]  /*e370*/  LDSM.16.M88.4 R168, [R242] ;  /* 0x00000000f2a8783b */ /* 0x000fea0000000200 */
[----:B------:R-:W2:Y:S05]  /*e380*/  LDSM.16.M88.4 R172, [R241+0x8000] ;  /* 0x00800000f1ac783b */ /* 0x000eaa0000000200 */
[----:B------:R-:W4:Y:S05]  /*e390*/  LDSM.16.M88.4 R176, [R241+0x8800] ;  /* 0x00880000f1b0783b */ /* 0x000f2a0000000200 */
[----:B------:R-:W3:Y:S05]  /*e3a0*/  LDSM.16.M88.4 R180, [R241+0x9000] ;  /* 0x00900000f1b4783b */ /* 0x000eea0000000200 */
[----:B------:R-:W0:Y:S05]  /*e3b0*/  LDGDEPBAR ;  /* 0x00000000000079af */ /* 0x000e2a0000000000 */
[----:B------:R-:W3:Y:S05]  /*e3c0*/  LDSM.16.M88.4 R184, [R241+0x9800] ;  /* 0x00980000f1b8783b */ /* 0x000eea0000000200 */
[----:B------:R-:W-:Y:S05]  /*e3d0*/  LDSM.16.M88.4 R188, [R240] ;  /* 0x00000000f0bc783b */ /* 0x000fea0000000200 */
[----:B------:R-:W3:Y:S05]  /*e3e0*/  LDSM.16.M88.4 R192, [R239] ;  /* 0x00000000efc0783b */ /* 0x000eea0000000200 */
[----:B-1----:R-:W1:Y:S01]  /*e3f0*/  LDSM.16.M88.4 R196, [R231] ;  /* 0x00000000e7c4783b */ /* 0x002e620000000200 */
[C---:B--2---:R-:W-:Y:S04]  /*e400*/  HMMA.16816.F32.BF16 R4, R168.reuse, R172, RZ ;  /* 0x000000aca804723c */ /* 0x044fe800000418ff */
[----:B------:R-:W2:Y:S05]  /*e410*/  LDSM.16.M88.4 R200, [R230] ;  /* 0x00000000e6c8783b */ /* 0x000eaa0000000200 */
[----:B------:R-:W1:Y:S01]  /*e420*/  LDSM.16.M88.4 R204, [R229] ;  /* 0x00000000e5cc783b */ /* 0x000e620000000200 */
[C---:B-----5:R-:W-:Y:S04]  /*e430*/  HMMA.16816.F32.BF16 R8, R168.reuse, R174, RZ ;  /* 0x000000aea808723c */ /* 0x060fe800000418ff */
[----:B------:R-:W-:Y:S04]  /*e440*/  LDSM.16.M88.4 R208, [R238] ;  /* 0x00000000eed0783b */ /* 0x000fe80000000200 */
[C---:B----4-:R-:W-:Y:S01]  /*e450*/  HMMA.16816.F32.BF16 R12, R168.reuse, R176, RZ ;  /* 0x000000b0a80c723c */ /* 0x050fe200000418ff */
[----:B------:R-:W4:Y:S05]  /*e460*/  LDSM.16.M88.4 R212, [R235+0x8000] ;  /* 0x00800000ebd4783b */ /* 0x000f2a0000000200 */
[----:B------:R-:W-:Y:S02]  /*e470*/  LDSM.16.M88.4 R172, [R235+0x9000] ;  /* 0x00900000ebac783b */ /* 0x000fe40000000200 */
[C---:B---3--:R-:W-:Y:S03]  /*e480*/  HMMA.16816.F32.BF16 R16, R168.reuse, R178, RZ ;  /* 0x000000b2a810723c */ /* 0x048fe600000418ff */
[----:B------:R-:W-:Y:S05]  /*e490*/  LDSM.16.M88.4 R176, [R235+0x9800] ;  /* 0x00980000ebb0783b */ /* 0x000fea0000000200 */
[C---:B------:R-:W-:Y:S08]  /*e4a0*/  HMMA.16816.F32.BF16 R20, R168.reuse, R180, RZ ;  /* 0x000000b4a814723c */ /* 0x040ff000000418ff */
[C---:B------:R-:W-:Y:S01]  /*e4b0*/  HMMA.16816.F32.BF16 R24, R168.reuse, R182, RZ ;  /* 0x000000b6a818723c */ /* 0x040fe200000418ff */
[----:B------:R-:W-:Y:S07]  /*e4c0*/  LDSM.16.M88.4 R180, [R237] ;  /* 0x00000000edb4783b */ /* 0x000fee0000000200 */
[C---:B------:R-:W-:Y:S08]  /*e4d0*/  HMMA.16816.F32.BF16 R28, R168.reuse, R184, RZ ;  /* 0x000000b8a81c723c */ /* 0x040ff000000418ff */
[----:B------:R-:W-:Y:S01]  /*e4e0*/  HMMA.16816.F32.BF16 R32, R168, R186, RZ ;  /* 0x000000baa820723c */ /* 0x000fe200000418ff */
[----:B------:R-:W3:Y:S05]  /*e4f0*/  LDSM.16.M88.4 R168, [R235+0x8800] ;  /* 0x00880000eba8783b */ /* 0x000eea0000000200 */
[----:B------:R-:W5:Y:S02]  /*e500*/  LDSM.16.M88.4 R184, [R228] ;  /* 0x00000000e4b8783b */ /* 0x000f640000000200 */
[C---:B------:R-:W-:Y:S08]  /*e510*/  HMMA.16816.F32.BF16 R4, R188.reuse, R192, R4 ;  /* 0x000000c0bc04723c */ /* 0x040ff00000041804 */
[C---:B------:R-:W-:Y:S01]  /*e520*/  HMMA.16816.F32.BF16 R8, R188.reuse, R194, R8 ;  /* 0x000000c2bc08723c */ /* 0x040fe20000041808 */
[----:B------:R-:W-:Y:S07]  /*e530*/  LDSM.16.M88.4 R192, [R228+0x1000] ;  /* 0x00100000e4c0783b */ /* 0x000fee0000000200 */
[C---:B-1----:R-:W-:Y:S08]  /*e540*/  HMMA.16816.F32.BF16 R12, R188.reuse, R196, R12 ;  /* 0x000000c4bc0c723c */ /* 0x042ff0000004180c */
[C---:B------:R-:W-:Y:S01]  /*e550*/  HMMA.16816.F32.BF16 R16, R188.reuse, R198, R16 ;  /* 0x000000c6bc10723c */ /* 0x040fe20000041810 */
[----:B------:R-:W-:Y:S07]  /*e560*/  LDSM.16.M88.4 R196, [R228+0x1800] ;  /* 0x00180000e4c4783b */ /* 0x000fee0000000200 */
[C---:B--2---:R-:W-:Y:S08]  /*e570*/  HMMA.16816.F32.BF16 R20, R188.reuse, R200, R20 ;  /* 0x000000c8bc14723c */ /* 0x044ff00000041814 */
[C---:B------:R-:W-:Y:S01]  /*e580*/  HMMA.16816.F32.BF16 R24, R188.reuse, R202, R24 ;  /* 0x000000cabc18723c */ /* 0x040fe20000041818 */
[----:B------:R-:W-:Y:S07]  /*e590*/  LDSM.16.M88.4 R200, [R242+0x2000] ;  /* 0x00200000f2c8783b */ /* 0x000fee0000000200 */
[C---:B------:R-:W-:Y:S08]  /*e5a0*/  HMMA.16816.F32.BF16 R28, R188.reuse, R204, R28 ;  /* 0x000000ccbc1c723c */ /* 0x040ff0000004181c */
[----:B------:R-:W-:Y:S01]  /*e5b0*/  HMMA.16816.F32.BF16 R32, R188, R206, R32 ;  /* 0x000000cebc20723c */ /* 0x000fe20000041820 */
[----:B------:R-:W1:Y:S05]  /*e5c0*/  LDSM.16.M88.4 R188, [R228+0x800] ;  /* 0x00080000e4bc783b */ /* 0x000e6a0000000200 */
[----:B------:R-:W2:Y:S02]  /*e5d0*/  LDSM.16.M88.4 R204, [R241+0xa000] ;  /* 0x00a00000f1cc783b */ /* 0x000ea40000000200 */
[C---:B----4-:R-:W-:Y:S08]  /*e5e0*/  HMMA.16816.F32.BF16 R4, R208.reuse, R212, R4 ;  /* 0x000000d4d004723c */ /* 0x050ff00000041804 */
[C---:B------:R-:W-:Y:S01]  /*e5f0*/  HMMA.16816.F32.BF16 R8, R208.reuse, R214, R8 ;  /* 0x000000d6d008723c */ /* 0x040fe20000041808 */
[----:B------:R-:W-:Y:S07]  /*e600*/  LDSM.16.M88.4 R212, [R227] ;  /* 0x00000000e3d4783b */ /* 0x000fee0000000200 */
[C---:B---3--:R-:W-:Y:S08]  /*e610*/  HMMA.16816.F32.BF16 R12, R208.reuse, R168, R12 ;  /* 0x000000a8d00c723c */ /* 0x048ff0000004180c */
[C---:B------:R-:W-:Y:S01]  /*e620*/  HMMA.16816.F32.BF16 R16, R208.reuse, R170, R16 ;  /* 0x000000aad010723c */ /* 0x040fe20000041810 */
[----:B------:R-:W3:Y:S07]  /*e630*/  LDSM.16.M88.4 R168, [R241+0xa800] ;  /* 0x00a80000f1a8783b */ /* 0x000eee0000000200 */
[C---:B------:R-:W-:Y:S08]  /*e640*/  HMMA.16816.F32.BF16 R20, R208.reuse, R172, R20 ;  /* 0x000000acd014723c */ /* 0x040ff00000041814 */
[C---:B------:R-:W-:Y:S01]  /*e650*/  HMMA.16816.F32.BF16 R24, R208.reuse, R174, R24 ;  /* 0x000000aed018723c */ /* 0x040fe20000041818 */
[----:B------:R-:W4:Y:S07]  /*e660*/  LDSM.16.M88.4 R172, [R241+0xb000] ;  /* 0x00b00000f1ac783b */ /* 0x000f2e0000000200 */
[C---:B------:R-:W-:Y:S08]  /*e670*/  HMMA.16816.F32.BF16 R28, R208.reuse, R176, R28 ;  /* 0x000000b0d01c723c */ /* 0x040ff0000004181c */
[----:B------:R-:W-:Y:S01]  /*e680*/  HMMA.16816.F32.BF16 R32, R208, R178, R32 ;  /* 0x000000b2d020723c */ /* 0x000fe20000041820 */
[----:B------:R-:W2:Y:S05]  /*e690*/  LDSM.16.M88.4 R176, [R241+0xb800] ;  /* 0x00b80000f1b0783b */ /* 0x000eaa0000000200 */
[----:B------:R-:W2:Y:S02]  /*e6a0*/  LDSM.16.M88.4 R208, [R240+0x2000] ;  /* 0x00200000f0d0783b */ /* 0x000ea40000000200 */
[C---:B-----5:R-:W-:Y:S08]  /*e6b0*/  HMMA.16816.F32.BF16 R4, R180.reuse, R184, R4 ;  /* 0x000000b8b404723c */ /* 0x060ff00000041804 */
[C---:B------:R-:W-:Y:S01]  /*e6c0*/  HMMA.16816.F32.BF16 R8, R180.reuse, R186, R8 ;  /* 0x000000bab408723c */ /* 0x040fe20000041808 */
[----:B------:R-:W-:Y:S07]  /*e6d0*/  LDSM.16.M88.4 R184, [R225] ;  /* 0x00000000e1b8783b */ /* 0x000fee0000000200 */
[C---:B-1----:R-:W-:Y:S08]  /*e6e0*/  HMMA.16816.F32.BF16 R12, R180.reuse, R188, R12 ;  /* 0x000000bcb40c723c */ /* 0x042ff0000004180c */
[C---:B------:R-:W-:Y:S01]  /*e6f0*/  HMMA.16816.F32.BF16 R16, R180.reuse, R190, R16 ;  /* 0x000000beb410723c */ /* 0x040fe20000041810 */
[----:B------:R-:W-:Y:S07]  /*e700*/  LDSM.16.M88.4 R188, [R224] ;  /* 0x00000000e0bc783b */ /* 0x000fee0000000200 */
[C---:B------:R-:W-:Y:S08]  /*e710*/  HMMA.16816.F32.BF16 R20, R180.reuse, R192, R20 ;  /* 0x000000c0b414723c */ /* 0x040ff00000041814 */
[C---:B------:R-:W-:Y:S01]  /*e720*/  HMMA.16816.F32.BF16 R24, R180.reuse, R194, R24 ;  /* 0x000000c2b418723c */ /* 0x040fe20000041818 */
[----:B------:R-:W-:Y:S07]  /*e730*/  LDSM.16.M88.4 R192, [R238+0x2000] ;  /* 0x00200000eec0783b */ /* 0x000fee0000000200 */
[C---:B------:R-:W-:Y:S08]  /*e740*/  HMMA.16816.F32.BF16 R28, R180.reuse, R196, R28 ;  /* 0x000000c4b41c723c */ /* 0x040ff0000004181c */
[----:B------:R-:W-:Y:S01]  /*e750*/  HMMA.16816.F32.BF16 R32, R180, R198, R32 ;  /* 0x000000c6b420723c */ /* 0x000fe20000041820 */
[----:B------:R-:W1:Y:S05]  /*e760*/  LDSM.16.M88.4 R180, [R226] ;  /* 0x00000000e2b4783b */ /* 0x000e6a0000000200 */
[----:B------:R-:W5:Y:S02]  /*e770*/  LDSM.16.M88.4 R196, [R235+0xa000] ;  /* 0x00a00000ebc4783b */ /* 0x000f640000000200 */
[C---:B--2---:R-:W-:Y:S08]  /*e780*/  HMMA.16816.F32.BF16 R4, R200.reuse, R204, R4 ;  /* 0x000000ccc804723c */ /* 0x044ff00000041804 */
[C---:B------:R-:W-:Y:S01]  /*e790*/  HMMA.16816.F32.BF16 R8, R200.reuse, R206, R8 ;  /* 0x000000cec808723c */ /* 0x040fe20000041808 */
[----:B------:R-:W-:Y:S07]  /*e7a0*/  LDSM.16.M88.4 R204, [R228+0x2000] ;  /* 0x00200000e4cc783b */ /* 0x000fee0000000200 */
[C---:B---3--:R-:W-:Y:S08]  /*e7b0*/  HMMA.16816.F32.BF16 R12, R200.reuse, R168, R12 ;  /* 0x000000a8c80c723c */ /* 0x048ff0000004180c */
[C---:B------:R-:W-:Y:S01]  /*e7c0*/  HMMA.16816.F32.BF16 R16, R200.reuse, R170, R16 ;  /* 0x000000aac810723c */ /* 0x040fe20000041810 */
[----:B------:R-:W2:Y:S07]  /*e7d0*/  LDSM.16.M88.4 R168, [R235+0xa800] ;  /* 0x00a80000eba8783b */ /* 0x000eae0000000200 */
[C---:B----4-:R-:W-:Y:S08]  /*e7e0*/  HMMA.16816.F32.BF16 R20, R200.reuse, R172, R20 ;  /* 0x000000acc814723c */ /* 0x050ff00000041814 */
[C---:B------:R-:W-:Y:S01]  /*e7f0*/  HMMA.16816.F32.BF16 R24, R200.reuse, R174, R24 ;  /* 0x000000aec818723c */ /* 0x040fe20000041818 */
[----:B------:R-:W3:Y:S07]  /*e800*/  LDSM.16.M88.4 R172, [R235+0xb000] ;  /* 0x00b00000ebac783b */ /* 0x000eee0000000200 */
[C---:B------:R-:W-:Y:S08]  /*e810*/  HMMA.16816.F32.BF16 R28, R200.reuse, R176, R28 ;  /* 0x000000b0c81c723c */ /* 0x040ff0000004181c */
[----:B------:R-:W-:Y:S01]  /*e820*/  HMMA.16816.F32.BF16 R32, R200, R178, R32 ;  /* 0x000000b2c820723c */ /* 0x000fe20000041820 */
[----:B------:R-:W4:Y:S05]  /*e830*/  LDSM.16.M88.4 R176, [R235+0xb800] ;  /* 0x00b80000ebb0783b */ /* 0x000f2a0000000200 */
[----:B------:R-:W2:Y:S02]  /*e840*/  LDSM.16.M88.4 R200, [R237+0x2000] ;  /* 0x00200000edc8783b */ /* 0x000ea40000000200 */
[C---:B------:R-:W-:Y:S08]  /*e850*/  HMMA.16816.F32.BF16 R4, R208.reuse, R212, R4 ;  /* 0x000000d4d004723c */ /* 0x040ff00000041804 */
[C---:B------:R-:W-:Y:S01]  /*e860*/  HMMA.16816.F32.BF16 R8, R208.reuse, R214, R8 ;  /* 0x000000d6d008723c */ /* 0x040fe20000041808 */
[----:B------:R-:W-:Y:S07]  /*e870*/  LDSM.16.M88.4 R212, [R241+0xc000] ;  /* 0x00c00000f1d4783b */ /* 0x000fee0000000200 */
[C---:B-1----:R-:W-:Y:S08]  /*e880*/  HMMA.16816.F32.BF16 R12, R208.reuse, R180, R12 ;  /* 0x000000b4d00c723c */ /* 0x042ff0000004180c */
[C---:B------:R-:W-:Y:S01]  /*e890*/  HMMA.16816.F32.BF16 R16, R208.reuse, R182, R16 ;  /* 0x000000b6d010723c */ /* 0x040fe20000041810 */
[----:B------:R-:W1:Y:S07]  /*e8a0*/  LDSM.16.M88.4 R180, [R228+0x2800] ;  /* 0x00280000e4b4783b */ /* 0x000e6e0000000200 */
[C---:B------:R-:W-:Y:S08]  /*e8b0*/  HMMA.16816.F32.BF16 R20, R208.reuse, R184, R20 ;  /* 0x000000b8d014723c */ /* 0x040ff00000041814 */
[C---:B------:R-:W-:Y:S01]  /*e8c0*/  HMMA.16816.F32.BF16 R24, R208.reuse, R186, R24 ;  /* 0x000000bad018723c */ /* 0x040fe20000041818 */
[----:B------:R-:W1:Y:S07]  /*e8d0*/  LDSM.16.M88.4 R184, [R228+0x3000] ;  /* 0x00300000e4b8783b */ /* 0x000e6e0000000200 */
[C---:B------:R-:W-:Y:S08]  /*e8e0*/  HMMA.16816.F32.BF16 R28, R208.reuse, R188, R28 ;  /* 0x000000bcd01c723c */ /* 0x040ff0000004181c */
[----:B------:R-:W-:Y:S01]  /*e8f0*/  HMMA.16816.F32.BF16 R32, R208, R190, R32 ;  /* 0x000000bed020723c */ /* 0x000fe20000041820 */
[----:B------:R-:W1:Y:S05]  /*e900*/  LDSM.16.M88.4 R188, [R228+0x3800] ;  /* 0x00380000e4bc783b */ /* 0x000e6a0000000200 */
[----:B------:R-:W1:Y:S02]  /*e910*/  LDSM.16.M88.4 R208, [R242+0x4000] ;  /* 0x00400000f2d0783b */ /* 0x000e640000000200 */
[C---:B-----5:R-:W-:Y:S08]  /*e920*/  HMMA.16816.F32.BF16 R4, R192.reuse, R196, R4 ;  /* 0x000000c4c004723c */ /* 0x060ff00000041804 */
[C---:B------:R-:W-:Y:S01]  /*e930*/  HMMA.16816.F32.BF16 R8, R192.reuse, R198, R8 ;  /* 0x000000c6c008723c */ /* 0x040fe20000041808 */
[----:B------:R-:W-:Y:S07]  /*e940*/  LDSM.16.M88.4 R196, [R223] ;  /* 0x00000000dfc4783b */ /* 0x000fee0000000200 */
[C---:B--2---:R-:W-:Y:S08]  /*e950*/  HMMA.16816.F32.BF16 R12, R192.reuse, R168, R12 ;  /* 0x000000a8c00c723c */ /* 0x044ff0000004180c */
[C---:B------:R-:W-:Y:S01]  /*e960*/  HMMA.16816.F32.BF16 R16, R192.reuse, R170, R16 ;  /* 0x000000aac010723c */ /* 0x040fe20000041810 */
[----:B------:R-:W2:Y:S07]  /*e970*/  LDSM.16.M88.4 R168, [R241+0xc800] ;  /* 0x00c80000f1a8783b */ /* 0x000eae0000000200 */
[C---:B---3--:R-:W-:Y:S08]  /*e980*/  HMMA.16816.F32.BF16 R20, R192.reuse, R172, R20 ;  /* 0x000000acc014723c */ /* 0x048ff00000041814 */
[C---:B------:R-:W-:Y:S01]  /*e990*/  HMMA.16816.F32.BF16 R24, R192.reuse, R174, R24 ;  /* 0x000000aec018723c */ /* 0x040fe20000041818 */
[----:B------:R-:W3:Y:S07]  /*e9a0*/  LDSM.16.M88.4 R172, [R241+0xd000] ;  /* 0x00d00000f1ac783b */ /* 0x000eee0000000200 */
[C---:B----4-:R-:W-:Y:S08]  /*e9b0*/  HMMA.16816.F32.BF16 R28, R192.reuse, R176, R28 ;  /* 0x000000b0c01c723c */ /* 0x050ff0000004181c */
[----:B------:R-:W-:Y:S01]  /*e9c0*/  HMMA.16816.F32.BF16 R32, R192, R178, R32 ;  /* 0x000000b2c020723c */ /* 0x000fe20000041820 */
[----:B------:R-:W4:Y:S05]  /*e9d0*/  LDSM.16.M88.4 R176, [R241+0xd800] ;  /* 0x00d80000f1b0783b */ /* 0x000f2a0000000200 */
[----:B------:R-:W5:Y:S02]  /*e9e0*/  LDSM.16.M88.4 R192, [R240+0x4000] ;  /* 0x00400000f0c0783b */ /* 0x000f640000000200 */
[C---:B------:R-:W-:Y:S08]  /*e9f0*/  HMMA.16816.F32.BF16 R4, R200.reuse, R204, R4 ;  /* 0x000000ccc804723c */ /* 0x040ff00000041804 */
[C---:B------:R-:W-:Y:S01]  /*ea00*/  HMMA.16816.F32.BF16 R8, R200.reuse, R206, R8 ;  /* 0x000000cec808723c */ /* 0x040fe20000041808 */
[----:B------:R-:W-:Y:S07]  /*ea10*/  LDSM.16.M88.4 R204, [R235+0xc000] ;  /* 0x00c00000ebcc783b */ /* 0x000fee0000000200 */
[C---:B-1----:R-:W-:Y:S08]  /*ea20*/  HMMA.16816.F32.BF16 R12, R200.reuse, R180, R12 ;  /* 0x000000b4c80c723c */ /* 0x042ff0000004180c */
[C---:B------:R-:W-:Y:S01]  /*ea30*/  HMMA.16816.F32.BF16 R16, R200.reuse, R182, R16 ;  /* 0x000000b6c810723c */ /* 0x040fe20000041810 */
[----:B------:R-:W1:Y:S07]  /*ea40*/  LDSM.16.M88.4 R180, [R222] ;  /* 0x00000000deb4783b */ /* 0x000e6e0000000200 */
[C---:B------:R-:W-:Y:S08]  /*ea50*/  HMMA.16816.F32.BF16 R20, R200.reuse, R184, R20 ;  /* 0x000000b8c814723c */ /* 0x040ff00000041814 */
[C---:B------:R-:W-:Y:S01]  /*ea60*/  HMMA.16816.F32.BF16 R24, R200.reuse, R186, R24 ;  /* 0x000000bac818723c */ /* 0x040fe20000041818 */
[----:B------:R-:W1:Y:S07]  /*ea70*/  LDSM.16.M88.4 R184, [R221] ;  /* 0x00000000ddb8783b */ /* 0x000e6e0000000200 */
[C---:B------:R-:W-:Y:S08]  /*ea80*/  HMMA.16816.F32.BF16 R28, R200.reuse, R188, R28 ;  /* 0x000000bcc81c723c */ /* 0x040ff0000004181c */
[----:B------:R-:W-:Y:S01]  /*ea90*/  HMMA.16816.F32.BF16 R32, R200, R190, R32 ;  /* 0x000000bec820723c */ /* 0x000fe20000041820 */
[----:B------:R-:W1:Y:S05]  /*eaa0*/  LDSM.16.M88.4 R188, [R220] ;  /* 0x00000000dcbc783b */ /* 0x000e6a0000000200 */
[----:B------:R-:W1:Y:S02]  /*eab0*/  LDSM.16.M88.4 R200, [R238+0x4000] ;  /* 0x00400000eec8783b */ /* 0x000e640000000200 */
[C---:B------:R-:W-:Y:S08]  /*eac0*/  HMMA.16816.F32.BF16 R4, R208.reuse, R212, R4 ;  /* 0x000000d4d004723c */ /* 0x040ff00000041804 */
[C---:B------:R-:W-:Y:S01]  /*ead0*/  HMMA.16816.F32.BF16 R8, R208.reuse, R214, R8 ;  /* 0x000000d6d008723c */ /* 0x040fe20000041808 */
[----:B------:R-:W-:Y:S07]  /*eae0*/  LDSM.16.M88.4 R212, [R228+0x4000] ;  /* 0x00400000e4d4783b */ /* 0x000fee0000000200 */
        /* <DEDUP_REMOVED lines=9> */
[----:B------:R-:W2:Y:S02]  /*eb80*/  LDSM.16.M88.4 R208, [R237+0x4000] ;  /* 0x00400000edd0783b */ /* 0x000ea40000000200 */
[C---:B-----5:R-:W-:Y:S08]  /*eb90*/  HMMA.16816.F32.BF16 R4, R192.reuse, R196, R4 ;  /* 0x000000c4c004723c */ /* 0x060ff00000041804 */
[C---:B------:R-:W-:Y:S01]  /*eba0*/  HMMA.16816.F32.BF16 R8, R192.reuse, R198, R8 ;  /* 0x000000c6c008723c */ /* 0x040fe20000041808 */
[----:B------:R-:W-:Y:S07]  /*ebb0*/  LDSM.16.M88.4 R196, [R241+0xe000] ;  /* 0x00e00000f1c4783b */ /* 0x000fee0000000200 */
[C---:B-1----:R-:W-:Y:S08]  /*ebc0*/  HMMA.16816.F32.BF16 R12, R192.reuse, R180, R12 ;  /* 0x000000b4c00c723c */ /* 0x042ff0000004180c */
[C---:B------:R-:W-:Y:S01]  /*ebd0*/  HMMA.16816.F32.BF16 R16, R192.reuse, R182, R16 ;  /* 0x000000b6c010723c */ /* 0x040fe20000041810 */
[----:B------:R-:W1:Y:S07]  /*ebe0*/  LDSM.16.M88.4 R180, [R228+0x4800] ;  /* 0x00480000e4b4783b */ /* 0x000e6e0000000200 */
[C---:B------:R-:W-:Y:S08]  /*ebf0*/  HMMA.16816.F32.BF16 R20, R192.reuse, R184, R20 ;  /* 0x000000b8c014723c */ /* 0x040ff00000041814 */
[C---:B------:R-:W-:Y:S01]  /*ec00*/  HMMA.16816.F32.BF16 R24, R192.reuse, R186, R24 ;  /* 0x000000bac018723c */ /* 0x040fe20000041818 */
[----:B------:R-:W5:Y:S07]  /*ec10*/  LDSM.16.M88.4 R184, [R228+0x5000] ;  /* 0x00500000e4b8783b */ /* 0x000f6e0000000200 */
[C---:B------:R-:W-:Y:S08]  /*ec20*/  HMMA.16816.F32.BF16 R28, R192.reuse, R188, R28 ;  /* 0x000000bcc01c723c */ /* 0x040ff0000004181c */
[----:B------:R-:W-:Y:S01]  /*ec30*/  HMMA.16816.F32.BF16 R32, R192, R190, R32 ;  /* 0x000000bec020723c */ /* 0x000fe20000041820 */
[----:B------:R-:W1:Y:S05]  /*ec40*/  LDSM.16.M88.4 R188, [R228+0x5800] ;  /* 0x00580000e4bc783b */ /* 0x000e6a0000000200 */
[----:B------:R-:W1:Y:S02]  /*ec50*/  LDSM.16.M88.4 R192, [R242+0x6000] ;  /* 0x00600000f2c0783b */ /* 0x000e640000000200 */
[C---:B------:R-:W-:Y:S08]  /*ec60*/  HMMA.16816.F32.BF16 R4, R200.reuse, R204, R4 ;  /* 0x000000ccc804723c */ /* 0x040ff00000041804 */
        /* <DEDUP_REMOVED lines=17> */
[----:B------:R-:W1:Y:S07]  /*ed80*/  LDSM.16.M88.4 R180, [R218] ;  /* 0x00000000dab4783b */ /* 0x000e6e0000000200 */
[C---:B-----5:R-:W-:Y:S08]  /*ed90*/  HMMA.16816.F32.BF16 R20, R208.reuse, R184, R20 ;  /* 0x000000b8d014723c */ /* 0x060ff00000041814 */
[C---:B------:R-:W-:Y:S01]  /*eda0*/  HMMA.16816.F32.BF16 R24, R208.reuse, R186, R24 ;  /* 0x000000bad018723c */ /* 0x040fe20000041818 */
[----:B------:R-:W5:Y:S07]  /*edb0*/  LDSM.16.M88.4 R184, [R217] ;  /* 0x00000000d9b8783b */ /* 0x000f6e0000000200 */
        /* <DEDUP_REMOVED lines=18> */
[C---:B------:R-:W-:Y:S08]  /*eee0*/  HMMA.16816.F32.BF16 R8, R200.reuse, R206, R8 ;  /* 0x000000cec808723c */ /* 0x040ff00000041808 */
[C---:B-1----:R-:W-:Y:S08]  /*eef0*/  HMMA.16816.F32.BF16 R12, R200.reuse, R180, R12 ;  /* 0x000000b4c80c723c */ /* 0x042ff0000004180c */
[C---:B------:R-:W-:Y:S08]  /*ef00*/  HMMA.16816.F32.BF16 R16, R200.reuse, R182, R16 ;  /* 0x000000b6c810723c */ /* 0x040ff00000041810 */
[C---:B-----5:R-:W-:Y:S08]  /*ef10*/  HMMA.16816.F32.BF16 R20, R200.reuse, R184, R20 ;  /* 0x000000b8c814723c */ /* 0x060ff00000041814 */
[C---:B------:R-:W-:Y:S08]  /*ef20*/  HMMA.16816.F32.BF16 R24, R200.reuse, R186, R24 ;  /* 0x000000bac818723c */ /* 0x040ff00000041818 */
[C---:B------:R-:W-:Y:S08]  /*ef30*/  HMMA.16816.F32.BF16 R28, R200.reuse, R188, R28 ;  /* 0x000000bcc81c723c */ /* 0x040ff0000004181c */
[----:B------:R-:W-:Y:S08]  /*ef40*/  HMMA.16816.F32.BF16 R32, R200, R190, R32 ;  /* 0x000000bec820723c */ /* 0x000ff00000041820 */
[C---:B------:R-:W-:Y:S08]  /*ef50*/  HMMA.16816.F32.BF16 R4, R208.reuse, R212, R4 ;  /* 0x000000d4d004723c */ /* 0x040ff00000041804 */
[C---:B------:R-:W-:Y:S08]  /*ef60*/  HMMA.16816.F32.BF16 R8, R208.reuse, R214, R8 ;  /* 0x000000d6d008723c */ /* 0x040ff00000041808 */
[C---:B--2---:R-:W-:Y:S08]  /*ef70*/  HMMA.16816.F32.BF16 R12, R208.reuse, R168, R12 ;  /* 0x000000a8d00c723c */ /* 0x044ff0000004180c */
[C---:B------:R-:W-:Y:S01]  /*ef80*/  HMMA.16816.F32.BF16 R16, R208.reuse, R170, R16 ;  /* 0x000000aad010723c */ /* 0x040fe20000041810 */
[----:B------:R-:W1:Y:S07]  /*ef90*/  LDSM.16.M88.4 R168, [R228+0x6800] ;  /* 0x00680000e4a8783b */ /* 0x000e6e0000000200 */
[C---:B---3--:R-:W-:Y:S08]  /*efa0*/  HMMA.16816.F32.BF16 R20, R208.reuse, R172, R20 ;  /* 0x000000acd014723c */ /* 0x048ff00000041814 */
[C---:B------:R-:W-:Y:S01]  /*efb0*/  HMMA.16816.F32.BF16 R24, R208.reuse, R174, R24 ;  /* 0x000000aed018723c */ /* 0x040fe20000041818 */
[----:B------:R-:W2:Y:S07]  /*efc0*/  LDSM.16.M88.4 R172, [R228+0x7000] ;  /* 0x00700000e4ac783b */ /* 0x000eae0000000200 */
[C---:B----4-:R-:W-:Y:S08]  /*efd0*/  HMMA.16816.F32.BF16 R28, R208.reuse, R176, R28 ;  /* 0x000000b0d01c723c */ /* 0x050ff0000004181c */
[----:B------:R-:W-:Y:S08]  /*efe0*/  HMMA.16816.F32.BF16 R32, R208, R178, R32 ;  /* 0x000000b2d020723c */ /* 0x000ff00000041820 */
[C---:B------:R-:W-:Y:S08]  /*eff0*/  HMMA.16816.F32.BF16 R4, R192.reuse, R196, R4 ;  /* 0x000000c4c004723c */ /* 0x040ff00000041804 */
[C---:B------:R-:W-:Y:S08]  /*f000*/  HMMA.16816.F32.BF16 R8, R192.reuse, R198, R8 ;  /* 0x000000c6c008723c */ /* 0x040ff00000041808 */
[C---:B-1----:R-:W-:Y:S08]  /*f010*/  HMMA.16816.F32.BF16 R12, R192.reuse, R168, R12 ;  /* 0x000000a8c00c723c */ /* 0x042ff0000004180c */
[C---:B------:R-:W-:Y:S01]  /*f020*/  HMMA.16816.F32.BF16 R16, R192.reuse, R170, R16 ;  /* 0x000000aac010723c */ /* 0x040fe20000041810 */
[----:B------:R-:W1:Y:S01]  /*f030*/  LDSM.16.M88.4 R168, [R228+0x7800] ;  /* 0x00780000e4a8783b */ /* 0x000e620000000200 */
[----:B------:R-:W-:Y:S04]  /*f040*/  DEPBAR.LE SB0, 0x0 ;  /* 0x000080000000791a */ /* 0x000fe80000000000 */
[----:B------:R-:W-:Y:S01]  /*f050*/  BAR.SYNC.DEFER_BLOCKING 0x0 ;  /* 0x0000000000007b1d */ /* 0x000fe20000010000 */
[----:B------:R-:W-:Y:S01]  /*f060*/  FMUL.FTZ R164, R6, c[0x0][0x2ec] ;  /* 0x0000bb0006a47a20 */ /* 0x000fe20000410000 */
[C---:B--2---:R-:W-:Y:S04]  /*f070*/  HMMA.16816.F32.BF16 R20, R192.reuse, R172, R20 ;  /* 0x000000acc014723c */ /* 0x044fe80000041814 */
[----:B------:R2:W3:Y:S01]  /*f080*/  MUFU.TANH R185, R164 ;  /* 0x000000a400b97308 */ /* 0x0004e20000002400 */
[----:B------:R-:W-:Y:S02]  /*f090*/  FMUL.FTZ R166, R8, c[0x0][0x2ec] ;  /* 0x0000bb0008a67a20 */ /* 0x000fe40000410000 */
[----:B------:R-:W-:Y:S01]  /*f0a0*/  FMUL.FTZ R165, R5, c[0x0][0x2ec] ;  /* 0x0000bb0005a57a20 */ /* 0x000fe20000410000 */
[C---:B------:R-:W-:Y:S04]  /*f0b0*/  HMMA.16816.F32.BF16 R24, R192.reuse, R174, R24 ;  /* 0x000000aec018723c */ /* 0x040fe80000041818 */
[----:B------:R-:W-:Y:S02]  /*f0c0*/  FMUL.FTZ R199, R9, c[0x0][0x2ec] ;  /* 0x0000bb0009c77a20 */ /* 0x000fe40000410000 */
[----:B------:R4:W3:Y:S01]  /*f0d0*/  MUFU.TANH R181, R166 ;  /* 0x000000a600b57308 */ /* 0x0008e20000002400 */
[----:B------:R-:W-:Y:S02]  /*f0e0*/  FMUL.FTZ R198, R4, c[0x0][0x2ec] ;  /* 0x0000bb0004c67a20 */ /* 0x000fe40000410000 */
[----:B------:R-:W-:Y:S03]  /*f0f0*/  FMUL.FTZ R197, R7, c[0x0][0x2ec] ;  /* 0x0000bb0007c57a20 */ /* 0x000fe60000410000 */
[----:B------:R-:W-:Y:S02]  /*f100*/  FMUL.FTZ R14, R14, c[0x0][0x2ec] ;  /* 0x0000bb000e0e7a20 */ /* 0x000fe40000410000 */
[----:B------:R-:W-:Y:S02]  /*f110*/  FMUL.FTZ R15, R15, c[0x0][0x2ec] ;  /* 0x0000bb000f0f7a20 */ /* 0x000fe40000410000 */
[----:B------:R5:W3:Y:S01]  /*f120*/  MUFU.TANH R182, R165 ;  /* 0x000000a500b67308 */ /* 0x000ae20000002400 */
[----:B------:R-:W-:Y:S02]  /*f130*/  FMUL.FTZ R17, R17, c[0x0][0x2ec] ;  /* 0x0000bb0011117a20 */ /* 0x000fe40000410000 */
[----:B------:R-:W-:Y:S02]  /*f140*/  FMUL.FTZ R21, R21, c[0x0][0x2ec] ;  /* 0x0000bb0015157a20 */ /* 0x000fe40000410000 */
[----:B--2---:R-:W-:Y:S02]  /*f150*/  FMUL.FTZ R164, R11, c[0x0][0x2ec] ;  /* 0x0000bb000ba47a20 */ /* 0x004fe40000410000 */
[----:B------:R-:W-:Y:S01]  /*f160*/  FMUL.FTZ R11, R16, c[0x0][0x2ec] ;  /* 0x0000bb00100b7a20 */ /* 0x000fe20000410000 */
[C---:B-1----:R-:W-:Y:S02]  /*f170*/  HMMA.16816.F32.BF16 R28, R192.reuse, R168, R28 ;  /* 0x000000a8c01c723c */ /* 0x042fe4000004181c */
[----:B------:R1:W2:Y:S01]  /*f180*/  MUFU.TANH R9, R164 ;  /* 0x000000a400097308 */ /* 0x0002a20000002400 */
[----:B------:R-:W-:Y:S02]  /*f190*/  FMUL.FTZ R214, R24, c[0x0][0x2ec] ;  /* 0x0000bb0018d67a20 */ /* 0x000fe40000410000 */
[----:B----4-:R-:W-:Y:S02]  /*f1a0*/  FMUL.FTZ R166, R13, c[0x0][0x2ec] ;  /* 0x0000bb000da67a20 */ /* 0x010fe40000410000 */
[----:B------:R-:W-:Y:S01]  /*f1b0*/  FMUL.FTZ R22, R22, c[0x0][0x2ec] ;  /* 0x0000bb0016167a20 */ /* 0x000fe20000410000 */
[----:B------:R-:W-:Y:S04]  /*f1c0*/  HMMA.16816.F32.BF16 R32, R192, R170, R32 ;  /* 0x000000aac020723c */ /* 0x000fe80000041820 */
[----:B------:R4:W2:Y:S01]  /*f1d0*/  MUFU.TANH R189, R166 ;  /* 0x000000a600bd7308 */ /* 0x0008a20000002400 */
[----:B------:R-:W-:Y:S02]  /*f1e0*/  FMUL.FTZ R23, R23, c[0x0][0x2ec] ;  /* 0x0000bb0017177a20 */ /* 0x000fe40000410000 */
[----:B------:R-:W-:Y:S02]  /*f1f0*/  FMUL.FTZ R25, R25, c[0x0][0x2ec] ;  /* 0x0000bb0019197a20 */ /* 0x000fe40000410000 */
[----:B-----5:R-:W-:Y:S03]  /*f200*/  FMUL.FTZ R165, R10, c[0x0][0x2ec] ;  /* 0x0000bb000aa57a20 */ /* 0x020fe60000410000 */
[----:B------:R-:W-:Y:S02]  /*f210*/  IMAD.MOV.U32 R194, RZ, RZ, R2 ;  /* 0x000000ffffc27224 */ /* 0x000fe400078e0002 */
[----:B------:R5:W2:Y:S01]  /*f220*/  MUFU.TANH R10, R165 ;  /* 0x000000a5000a7308 */ /* 0x000aa20000002400 */
[----:B------:R-:W-:Y:S02]  /*f230*/  IMAD.MOV.U32 R195, RZ, RZ, R3 ;  /* 0x000000ffffc37224 */ /* 0x000fe400078e0003 */
[----:B------:R-:W-:Y:S02]  /*f240*/  FMUL.FTZ R29, R29, c[0x0][0x2ec] ;  /* 0x0000bb001d1d7a20 */ /* 0x000fe40000410000 */
[----:B-1----:R-:W-:Y:S02]  /*f250*/  FMUL.FTZ R164, R20, c[0x0][0x2ec] ;  /* 0x0000bb0014a47a20 */ /* 0x002fe40000410000 */
[----:B------:R-:W-:Y:S02]  /*f260*/  FMUL.FTZ R30, R30, c[0x0][0x2ec] ;  /* 0x0000bb001e1e7a20 */ /* 0x000fe40000410000 */
[----:B------:R-:W-:Y:S01]  /*f270*/  FMUL.FTZ R31, R31, c[0x0][0x2ec] ;  /* 0x0000bb001f1f7a20 */ /* 0x000fe20000410000 */
[----:B------:R1:W1:Y:S01]  /*f280*/  MUFU.TANH R215, R164 ;  /* 0x000000a400d77308 */ /* 0x0002620000002400 */
[----:B------:R-:W-:Y:S02]  /*f290*/  FMUL.FTZ R35, R35, c[0x0][0x2ec] ;  /* 0x0000bb0023237a20 */ /* 0x000fe40000410000 */
[----:B----4-:R-:W-:Y:S07]  /*f2a0*/  FMUL.FTZ R166, R18, c[0x0][0x2ec] ;  /* 0x0000bb0012a67a20 */ /* 0x010fee0000410000 */
[----:B------:R4:W2:Y:S01]  /*f2b0*/  MUFU.TANH R173, R166 ;  /* 0x000000a600ad7308 */ /* 0x0008a20000002400 */
[----:B-----5:R-:W-:Y:S09]  /*f2c0*/  FMUL.FTZ R165, R19, c[0x0][0x2ec] ;  /* 0x0000bb0013a57a20 */ /* 0x020ff20000410000 */
[----:B------:R5:W2:Y:S01]  /*f2d0*/  MUFU.TANH R186, R198 ;  /* 0x000000c600ba7308 */ /* 0x000aa20000002400 */
[----:B-1----:R-:W-:Y:S09]  /*f2e0*/  FMUL.FTZ R164, R28, c[0x0][0x2ec] ;  /* 0x0000bb001ca47a20 */ /* 0x002ff20000410000 */
[----:B------:R1:W1:Y:S01]  /*f2f0*/  MUFU.TANH R183, R197 ;  /* 0x000000c500b77308 */ /* 0x0002620000002400 */
[----:B----4-:R-:W-:Y:S09]  /*f300*/  FMUL.FTZ R166, R26, c[0x0][0x2ec] ;  /* 0x0000bb001aa67a20 */ /* 0x010ff20000410000 */
        /* <DEDUP_REMOVED lines=10> */
[----:B------:R4:W1:Y:S10]  /*f3b0*/  MUFU.TANH R190, R14 ;  /* 0x0000000e00be7308 */ /* 0x0008740000002400 */
[----:B------:R4:W1:Y:S10]  /*f3c0*/  MUFU.TANH R191, R15 ;  /* 0x0000000f00bf7308 */ /* 0x0008740000002400 */
[----:B------:R4:W1:Y:S10]  /*f3d0*/  MUFU.TANH R179, R11 ;  /* 0x0000000b00b37308 */ /* 0x0008740000002400 */
[----:B------:R4:W1:Y:S10]  /*f3e0*/  MUFU.TANH R178, R17 ;  /* 0x0000001100b27308 */ /* 0x0008740000002400 */
[----:B------:R4:W1:Y:S10]  /*f3f0*/  MUFU.TANH R213, R21 ;  /* 0x0000001500d57308 */ /* 0x0008740000002400 */
[----:B------:R4:W1:Y:S10]  /*f400*/  MUFU.TANH R211, R22 ;  /* 0x0000001600d37308 */ /* 0x0008740000002400 */
[----:B------:R4:W1:Y:S10]  /*f410*/  MUFU.TANH R209, R23 ;  /* 0x0000001700d17308 */ /* 0x0008740000002400 */
[----:B------:R-:W1:Y:S10]  /*f420*/  MUFU.TANH R214, R214 ;  /* 0x000000d600d67308 */ /* 0x000e740000002400 */
[----:B------:R4:W1:Y:S10]  /*f430*/  MUFU.TANH R210, R25 ;  /* 0x0000001900d27308 */ /* 0x0008740000002400 */
[----:B------:R4:W1:Y:S10]  /*f440*/  MUFU.TANH R205, R165 ;  /* 0x000000a500cd7308 */ /* 0x0008740000002400 */
[----:B------:R4:W1:Y:S10]  /*f450*/  MUFU.TANH R206, R29 ;  /* 0x0000001d00ce7308 */ /* 0x0008740000002400 */
[----:B------:R4:W1:Y:S10]  /*f460*/  MUFU.TANH R201, R30 ;  /* 0x0000001e00c97308 */ /* 0x0008740000002400 */
[----:B------:R4:W1:Y:S10]  /*f470*/  MUFU.TANH R199, R31 ;  /* 0x0000001f00c77308 */ /* 0x0008740000002400 */
[----:B------:R-:W1:Y:S10]  /*f480*/  MUFU.TANH R198, R198 ;  /* 0x000000c600c67308 */ /* 0x000e740000002400 */
[----:B------:R4:W1:Y:S10]  /*f490*/  MUFU.TANH R197, R164 ;  /* 0x000000a400c57308 */ /* 0x0008740000002400 */
[----:B------:R-:W1:Y:S10]  /*f4a0*/  MUFU.TANH R166, R166 ;  /* 0x000000a600a67308 */ /* 0x000e740000002400 */
[----:B------:R4:W1:Y:S01]  /*f4b0*/  MUFU.TANH R165, R35 ;  /* 0x0000002300a57308 */ /* 0x0008620000002400 */
[----:B------:R-:W-:-:S05]  /*f4c0*/  @!P0 BRA `(.L_x_796) ;  /* 0x00000c1000008947 */ /* 0x000fca0003800000 */
[----:B--23--:R-:W-:Y:S01]  /*f4d0*/  ULDC.64 UR8, c[0x0][0x198] ;  /* 0x0000660000087ab9 */ /* 0x00cfe20000000a00 */
        /* <DEDUP_REMOVED lines=13> */
[----:B------:R-:W2:Y:S08]  /*f5b0*/  R2UR UR35, R3 ;  /* 0x00000000032373c2 */ /* 0x000eb000000e0000 */
[----:B------:R-:W3:Y:S01]  /*f5c0*/  R2UR UR9, R2 ;  /* 0x00000000020973c2 */ /* 0x000ee200000e0000 */
[----:B--2---:R-:W-:Y:S07]  /*f5d0*/  UIMAD.WIDE.U32 UR42, UR15, UR35, URZ ;  /* 0x000000230f2a72a5 */ /* 0x004fee000f8e003f */
[----:B------:R-:W-:Y:S02]  /*f5e0*/  UMOV UR39, UR43 ;  /* 0x0000002b00277c82 */ /* 0x000fe40008000000 */
[----:B---3--:R-:W-:Y:S02]  /*f5f0*/  UIMAD.WIDE.U32 UR40, UR15, UR9, URZ ;  /* 0x000000090f2872a5 */ /* 0x008fe4000f8e003f */
        /* <DEDUP_REMOVED lines=27> */
[----:B------:R-:W2:Y:S01]  /*f7b0*/  R2UR UR8, R6 ;  /* 0x00000000060873c2 */ /* 0x000ea200000e0000 */
[----:B------:R-:W-:Y:S02]  /*f7c0*/  LEA.HI.X.SX32 R7, R2, UR31, 0x2, P0 ;  /* 0x0000001f02077c11 */ /* 0x000fe400080f16ff */
[----:B------:R-:W-:Y:S05]  /*f7d0*/  LEA.HI.X.SX32 R13, R4, UR31, 0x2, P1 ;  /* 0x0000001f040d7c11 */ /* 0x000fea00088f16ff */
[----:B------:R-:W3:Y:S08]  /*f7e0*/  R2UR UR9, R7 ;  /* 0x00000000070973c2 */ /* 0x000ef000000e0000 */
[----:B------:R-:W5:Y:S08]  /*f7f0*/  R2UR UR34, R12 ;  /* 0x000000000c2273c2 */ /* 0x000f7000000e0000 */
[----:B------:R-:W4:Y:S01]  /*f800*/  R2UR UR35, R13 ;  /* 0x000000000d2373c2 */ /* 0x000f2200000e0000 */
[----:B--2---:R-:W-:Y:S01]  /*f810*/  MOV R16, UR8 ;  /* 0x0000000800107c02 */ /* 0x004fe20008000f00 */
[----:B---34-:R-:W-:Y:S05]  /*f820*/  IMAD.U32 R17, RZ, RZ, UR9 ;  /* 0x00000009ff117e24 */ /* 0x018fea000f8e00ff */
[----:B------:R-:W2:Y:S01]  /*f830*/  LDG.E R3, [R16.64] ;  /* 0x0000002010037981 */ /* 0x000ea2000c1e1900 */
[----:B-----5:R-:W-:Y:S01]  /*f840*/  MOV R14, UR34 ;  /* 0x00000022000e7c02 */ /* 0x020fe20008000f00 */
[----:B------:R-:W-:Y:S04]  /*f850*/  UIADD3 UR34, UR39, -UR37, URZ ;  /* 0x8000002527227290 */ /* 0x000fe8000fffe03f */
[----:B------:R-:W-:Y:S01]  /*f860*/  UIMAD UR34, UR34, UR10, -0x40 ;  /* 0xffffffc0222274a4 */ /* 0x000fe2000f8e020a */
[----:B------:R-:W-:Y:S03]  /*f870*/  IMAD.U32 R15, RZ, RZ, UR35 ;  /* 0x00000023ff0f7e24 */ /* 0x000fe6000f8e00ff */
[----:B------:R-:W-:Y:S02]  /*f880*/  USHF.R.S32.HI UR9, URZ, 0x1f, UR34 ;  /* 0x0000001f3f097899 */ /* 0x000fe40008011422 */
[----:B------:R-:W-:Y:S01]  /*f890*/  UIMAD UR8, UR7, UR34, URZ ;  /* 0x00000022070872a4 */ /* 0x000fe2000f8e023f */
[----:B------:R-:W2:Y:S01]  /*f8a0*/  LDG.E R2, [R14.64] ;  /* 0x000000200e027981 */ /* 0x000ea2000c1e1900 */
[----:B------:R-:W-:Y:S02]  /*f8b0*/  UIMAD.WIDE.U32 UR34, UR6, UR34, URZ ;  /* 0x00000022062272a5 */ /* 0x000fe4000f8e003f */
[----:B------:R-:W-:Y:S03]  /*f8c0*/  UIMAD UR8, UR9, UR6, UR8 ;  /* 0x00000006090872a4 */ /* 0x000fe6000f8e0208 */
[----:B------:R-:W-:Y:S01]  /*f8d0*/  UMOV UR9, UR7 ;  /* 0x0000000700097c82 */ /* 0x000fe20008000000 */
[----:B------:R-:W-:Y:S01]  /*f8e0*/  IMAD.U32 R6, RZ, RZ, UR34 ;  /* 0x00000022ff067e24 */ /* 0x000fe2000f8e00ff */
[----:B------:R-:W-:Y:S01]  /*f8f0*/  UIADD3 UR8, UR35, UR8, URZ ;  /* 0x0000000823087290 */ /* 0x000fe2000fffe03f */
[----:B------:R-:W-:Y:S05]  /*f900*/  MOV R7, UR35 ;  /* 0x0000002300077c02 */ /* 0x000fea0008000f00 */
        /* <DEDUP_REMOVED lines=8> */
.L_x_797:
[----:B------:R2:W-:Y:S01]  /*f990*/  @P6 STS.128 [R246+0x8000], RZ ;  /* 0x008000fff6006388 */ /* 0x0005e20000000c00 */
[CC--:B------:R-:W-:Y:S01]  /*f9a0*/  LEA R20, P0, R6.reuse, R252.reuse, 0x1 ;  /* 0x000000fc06147211 */ /* 0x0c0fe200078008ff */
[----:B------:R-:W-:Y:S01]  /*f9b0*/  UMOV UR6, UR8 ;  /* 0x0000000800067c82 */ /* 0x000fe20008000000 */
[C---:B------:R-:W-:Y:S01]  /*f9c0*/  IADD3 R5, P1, R6.reuse, UR24, RZ ;  /* 0x0000001806057c10 */ /* 0x040fe2000ff3e0ff */
[----:B------:R-:W-:Y:S01]  /*f9d0*/  UMOV UR7, UR9 ;  /* 0x0000000900077c82 */ /* 0x000fe20008000000 */
[-C--:B----4-:R-:W-:Y:S02]  /*f9e0*/  LEA.HI.X R21, R6, R251.reuse, R2, 0x1, P0 ;  /* 0x000000fb06157211 */ /* 0x090fe400000f0c02 */
        /* <DEDUP_REMOVED lines=9> */
[CCC-:B------:R-:W-:Y:S02]  /*fa80*/  @!P6 LEA.HI.X R19, R5.reuse, R251.reuse, R4.reuse, 0x1, P1 ;  /* 0x000000fb0513e211 */ /* 0x1c0fe400008f0c04 */
[CC--:B------:R-:W-:Y:S01]  /*fa90*/  @!P3 LEA R6, P1, R5.reuse, R252.reuse, 0x1 ;  /* 0x000000fc0506b211 */ /* 0x0c0fe200078208ff */
[----:B------:R-:W-:Y:S01]  /*faa0*/  @!PT LDS RZ, [RZ] ;  /* 0x00000000fffff984 */ /* 0x000fe20000000800 */
[----:B------:R-:W-:Y:S01]  /*fab0*/  @!PT LDS RZ, [RZ] ;  /* 0x00000000fffff984 */ /* 0x000fe20000000800 */
[----:B------:R-:W-:Y:S01]  /*fac0*/  @!PT LDS RZ, [RZ] ;  /* 0x00000000fffff984 */ /* 0x000fe20000000800 */
[----:B------:R2:W-:Y:S01]  /*fad0*/  @!P5 LDGSTS.E.BYPASS.LTC128B.128 [R246+0xa000], [R20.64+0x80] ;  /* 0x0a00008014f6dfae */ /* 0x0005e2000b901d60 */
[C---:B------:R-:W-:Y:S02]  /*fae0*/  IADD3 R3, P2, R5.reuse, UR24, RZ ;  /* 0x0000001805037c10 */ /* 0x040fe4000ff5e0ff */
[-C--:B------:R-:W-:Y:S01]  /*faf0*/  @!P3 LEA.HI.X R7, R5, R251.reuse, R4, 0x1, P1 ;  /* 0x000000fb0507b211 */ /* 0x080fe200008f0c04 */
[----:B------:R2:W-:Y:S01]  /*fb00*/  @P4 STS.128 [R246+0xc000], RZ ;  /* 0x00c000fff6004388 */ /* 0x0005e20000000c00 */
[CC--:B------:R-:W-:Y:S02]  /*fb10*/  @!P6 LEA R16, P0, R3.reuse, R252.reuse, 0x1 ;  /* 0x000000fc0310e211 */ /* 0x0c0fe400078008ff */
[-C--:B------:R-:W-:Y:S01]  /*fb20*/  @!P4 LEA R24, P1, R3, R252.reuse, 0x1 ;  /* 0x000000fc0318c211 */ /* 0x080fe200078208ff */
[----:B------:R-:W-:Y:S01]  /*fb30*/  @!PT LDS RZ, [RZ] ;  /* 0x00000000fffff984 */ /* 0x000fe20000000800 */
[----:B------:R-:W-:Y:S01]  /*fb40*/  @!PT LDS RZ, [RZ] ;  /* 0x00000000fffff984 */ /* 0x000fe20000000800 */
[----:B------:R-:W-:Y:S01]  /*fb50*/  @!PT LDS RZ, [RZ] ;  /* 0x00000000fffff984 */ /* 0x000fe20000000800 */
[----:B------:R2:W-:Y:S01]  /*fb60*/  @!P4 LDGSTS.E.BYPASS.LTC128B.128 [R246+0xc000], [R20.64+0x100] ;  /* 0x0c00010014f6cfae */ /* 0x0005e2000b901d60 */
[----:B------:R-:W-:Y:S02]  /*fb70*/  IADD3.X R2, R4, UR23, RZ, P2, !PT ;  /* 0x0000001704027c10 */ /* 0x000fe400097fe4ff */
[-C--:B------:R-:W-:Y:S01]  /*fb80*/  @!P4 LEA R12, P2, R5, R252.reuse, 0x1 ;  /* 0x000000fc050cc211 */ /* 0x080fe200078408ff */
[----:B------:R2:W-:Y:S01]  /*fb90*/  @P3 STS.128 [R246+0xe000], RZ ;  /* 0x00e000fff6003388 */ /* 0x0005e20000000c00 */
[-C--:B------:R-:W-:Y:S02]  /*fba0*/  @!P6 LEA.HI.X R17, R3, R251.reuse, R2, 0x1, P0 ;  /* 0x000000fb0311e211 */ /* 0x080fe400000f0c02 */
[-C--:B------:R-:W-:Y:S01]  /*fbb0*/  @!P4 LEA.HI.X R13, R5, R251.reuse, R4, 0x1, P2 ;  /* 0x000000fb050dc211 */ /* 0x080fe200010f0c04 */
[----:B------:R-:W-:Y:S01]  /*fbc0*/  @!PT LDS RZ, [RZ] ;  /* 0x00000000fffff984 */ /* 0x000fe20000000800 */
[----:B------:R-:W-:Y:S01]  /*fbd0*/  @!PT LDS RZ, [RZ] ;  /* 0x00000000fffff984 */ /* 0x000fe20000000800 */
[----:B------:R-:W-:Y:S01]  /*fbe0*/  @!PT LDS RZ, [RZ] ;  /* 0x00000000fffff984 */ /* 0x000fe20000000800 */
[----:B------:R2:W-:Y:S01]  /*fbf0*/  @!P3 LDGSTS.E.BYPASS.LTC128B.128 [R246+0xe000], [R20.64+0x180] ;  /* 0x0e00018014f6bfae */ /* 0x0005e2000b901d60 */
        /* <DEDUP_REMOVED lines=19> */
[CC--:B------:R-:W-:Y:S01]  /*fd30*/  @!P5 LEA R30, P2, R4.reuse, R252.reuse, 0x1 ;  /* 0x000000fc041ed211 */ /* 0x0c0fe200078408ff */
[----:B------:R2:W-:Y:S01]  /*fd40*/  @P4 STS.128 [R246+0xc800], RZ ;  /* 0x00c800fff6004388 */ /* 0x0005e20000000c00 */
[CCC-:B------:R-:W-:Y:S02]  /*fd50*/  @!P6 LEA.HI.X R33, R4.reuse, R251.reuse, R2.reuse, 0x1, P0 ;  /* 0x000000fb0421e211 */ /* 0x1c0fe400000f0c02 */
[CCC-:B------:R-:W-:Y:S01]  /*fd60*/  @!P5 LEA.HI.X R31, R4.reuse, R251.reuse, R2.reuse, 0x1, P2 ;  /* 0x000000fb041fd211 */ /* 0x1c0fe200010f0c02 */
[----:B------:R-:W-:Y:S01]  /*fd70*/  @!PT LDS RZ, [RZ] ;  /* 0x00000000fffff984 */ /* 0x000fe20000000800 */
[----:B------:R-:W-:Y:S01]  /*fd80*/  @!PT LDS RZ, [RZ] ;  /* 0x00000000fffff984 */ /* 0x000fe20000000800 */
[----:B------:R-:W-:Y:S01]  /*fd90*/  @!PT LDS RZ, [RZ] ;  /* 0x00000000fffff984 */ /* 0x000fe20000000800 */
[----:B------:R2:W-:Y:S01]  /*fda0*/  @!P4 LDGSTS.E.BYPASS.LTC128B.128 [R246+0xc800], [R12.64+0x100] ;  /* 0x0c8001000cf6cfae */ /* 0x0005e2000b901d60 */
[CC--:B------:R-:W-:Y:S02]  /*fdb0*/  @!P4 LEA.HI.X R29, R4.reuse, R251.reuse, R2, 0x1, P1 ;  /* 0x000000fb041dc211 */ /* 0x0c0fe400008f0c02 */
[C---:B------:R-:W-:Y:S01]  /*fdc0*/  @!P3 LEA R34, P0, R4.reuse, R252, 0x1 ;  /* 0x000000fc0422b211 */ /* 0x040fe200078008ff */
[----:B------:R2:W-:Y:S01]  /*fdd0*/  @P3 STS.128 [R246+0xe800], RZ ;  /* 0x00e800fff6003388 */ /* 0x0005e20000000c00 */
[----:B------:R-:W-:Y:S02]  /*fde0*/  IMAD.MOV.U32 R252, RZ, RZ, R20 ;  /* 0x000000fffffc7224 */ /* 0x000fe400078e0014 */
[----:B------:R-:W-:Y:S01]  /*fdf0*/  @!P3 LEA.HI.X R35, R4, R251, R2, 0x1, P0 ;  /* 0x000000fb0423b211 */ /* 0x000fe200000f0c02 */
[----:B------:R-:W-:Y:S01]  /*fe00*/  @!PT LDS RZ, [RZ] ;  /* 0x00000000fffff984 */ /* 0x000fe20000000800 */
[----:B------:R-:W-:Y:S01]  /*fe10*/  @!PT LDS RZ, [RZ] ;  /* 0x00000000fffff984 */ /* 0x000fe20000000800 */
[----:B------:R-:W-:Y:S01]  /*fe20*/  @!PT LDS RZ, [RZ] ;  /* 0x00000000fffff984 */ /* 0x000fe20000000800 */
[----:B------:R2:W-:Y:S01]  /*fe30*/  @!P3 LDGSTS.E.BYPASS.LTC128B.128 [R246+0xe800], [R6.64+0x180] ;  /* 0x0e80018006f6bfae */ /* 0x0005e2000b901d60 */
[----:B------:R-:W-:Y:S03]  /*fe40*/  IMAD.MOV.U32 R251, RZ, RZ, R21 ;  /* 0x000000fffffb7224 */ /* 0x000fe600078e0015 */
        /* <DEDUP_REMOVED lines=41> */
.L_x_796:
[----:B--23--:R-:W-:Y:S01]  /*100e0*/  FMNMX.FTZ R3, R186, R167, !PT ;  /* 0x000000a7ba037209 */ /* 0x00cfe20007810000 */
[----:B----4-:R-:W-:Y:S01]  /*100f0*/  LDSM.16.MT88.4 R12, [R236+0x10000] ;  /* 0x01000000ec0c783b */ /* 0x010fe20000004200 */
        /* <DEDUP_REMOVED lines=10> */
[----:B------:R-:W-:Y:S04]  /*101a0*/  FMNMX.FTZ R3, R8, R3, !PT ;  /* 0x0000000308037209 */ /* 0x000fe80007810000 */
[----:B------:R-:W-:Y:S01]  /*101b0*/  FMNMX.FTZ R2, R196, R3, !PT ;  /* 0x00000003c4027209 */ /* 0x000fe20007810000 */
[----:B------:R-:W-:Y:S01]  /*101c0*/  LDSM.16.MT88.4 R28, [R233+0x10000] ;  /* 0x01000000e91c783b */ /* 0x000fe20000004200 */
[----:B------:R-:W-:Y:S02]  /*101d0*/  FMNMX.FTZ R3, R9, R4, !PT ;  /* 0x0000000409037209 */ /* 0x000fe40007810000 */
[----:B------:R-:W-:Y:S02]  /*101e0*/  FMNMX.FTZ R2, R189, R2, !PT ;  /* 0x00000002bd027209 */ /* 0x000fe40007810000 */
[----:B-1----:R-:W-:Y:S02]  /*101f0*/  FMNMX.FTZ R4, R190, R3, !PT ;  /* 0x00000003be047209 */ /* 0x002fe40007810000 */
[----:B------:R-:W-:Y:S01]  /*10200*/  FMNMX.FTZ R3, R179, R2, !PT ;  /* 0x00000002b3037209 */ /* 0x000fe20007810000 */
[----:B------:R-:W2:Y:S01]  /*10210*/  LDL.LU R212, [R1] ;  /* 0x0000000001d47983 */ /* 0x000ea20000300800 */
        /* <DEDUP_REMOVED lines=19> */
[----:B------:R-:W-:Y:S03]  /*10350*/  FMNMX.FTZ R2, R166, R3, !PT ;  /* 0x00000003a6027209 */ /* 0x000fe60007810000 */
[----:B------:R-:W1:Y:S01]  /*10360*/  SHFL.BFLY PT, R6, R5, 0x2, 0x1f ;  /* 0x0c401f0005067f89 */ /* 0x000e6200000e0000 */
[----:B------:R-:W-:Y:S07]  /*10370*/  FMNMX.FTZ R7, R165, R2, !PT ;  /* 0x00000002a5077209 */ /* 0x000fee0007810000 */
[----:B------:R-:W3:Y:S01]  /*10380*/  SHFL.BFLY PT, R2, R7, 0x2, 0x1f ;  /* 0x0c401f0007027f89 */ /* 0x000ee200000e0000 */
[----:B-1----:R-:W-:Y:S07]  /*10390*/  FMNMX.FTZ R11, R5, R6, !PT ;  /* 0x00000006050b7209 */ /* 0x002fee0007810000 */
[----:B------:R-:W1:Y:S01]  /*103a0*/  SHFL.BFLY PT, R164, R11, 0x1, 0x1f ;  /* 0x0c201f000ba47f89 */ /* 0x000e6200000e0000 */
[----:B---3--:R-:W-:Y:S07]  /*103b0*/  FMNMX.FTZ R4, R7, R2, !PT ;  /* 0x0000000207047209 */ /* 0x008fee0007810000 */
[----:B------:R-:W3:Y:S01]  /*103c0*/  SHFL.BFLY PT, R3, R4, 0x1, 0x1f ;  /* 0x0c201f0004037f89 */ /* 0x000ee200000e0000 */
[----:B-1----:R-:W-:Y:S04]  /*103d0*/  FMNMX.FTZ R164, R11, R164, !PT ;  /* 0x000000a40ba47209 */ /* 0x002fe80007810000 */
[C---:B------:R-:W-:Y:S01]  /*103e0*/  FSETP.NEU.FTZ.AND P0, PT, R164.reuse, -INF , PT ;  /* 0xff800000a400780b */ /* 0x040fe20003f1d000 */
[C---:B------:R-:W-:Y:S02]  /*103f0*/  FMUL.FTZ R177, R164.reuse, c[0x0][0x23c] ;  /* 0x00008f00a4b17a20 */ /* 0x040fe40000410000 */
[----:B------:R-:W-:Y:S01]  /*10400*/  FADD.FTZ R2, -R164, R167 ;  /* 0x000000a7a4027221 */ /* 0x000fe20000010100 */
[----:B---3--:R-:W-:Y:S01]  /*10410*/  FMNMX.FTZ R3, R4, R3, !PT ;  /* 0x0000000304037209 */ /* 0x008fe20007810000 */
[----:B------:R-:W3:Y:S01]  /*10420*/  LDL.LU R167, [R1+0x4] ;  /* 0x0000040001a77983 */ /* 0x000ee20000300800 */
[----:B------:R-:W-:Y:S01]  /*10430*/  FSEL R177, R177, RZ, P0 ;  /* 0x000000ffb1b17208 */ /* 0x000fe20000000000 */
[----:B------:R-:W-:Y:S01]  /*10440*/  FMUL.FTZ R6, R2, c[0x0][0x23c] ;  /* 0x00008f0002067a20 */ /* 0x000fe20000410000 */
[C---:B------:R-:W-:Y:S01]  /*10450*/  FSETP.NEU.FTZ.AND P0, PT, R3.reuse, -INF , PT ;  /* 0xff8000000300780b */ /* 0x040fe20003f1d000 */
[C---:B------:R-:W-:Y:S02]  /*10460*/  FMUL.FTZ R176, R3.reuse, c[0x0][0x23c] ;  /* 0x00008f0003b07a20 */ /* 0x040fe40000410000 */
[----:B------:R-:W-:Y:S01]  /*10470*/  FADD.FTZ R5, -R3, R0 ;  /* 0x0000000003057221 */ /* 0x000fe20000010100 */
[----:B------:R-:W1:Y:S01]  /*10480*/  MUFU.EX2 R2, R6 ;  /* 0x0000000600027308 */ /* 0x000e620000000800 */
[--C-:B------:R-:W-:Y:S01]  /*10490*/  FFMA.FTZ R187, R186, c[0x0][0x23c], -R177.reuse ;  /* 0x00008f00babb7a23 */ /* 0x100fe200000108b1 */
[----:B------:R-:W-:Y:S01]  /*104a0*/  FSEL R176, R176, RZ, P0 ;  /* 0x000000ffb0b07208 */ /* 0x000fe20000000000 */
[--C-:B------:R-:W-:Y:S01]  /*104b0*/  FFMA.FTZ R186, R182, c[0x0][0x23c], -R177.reuse ;  /* 0x00008f00b6ba7a23 */ /* 0x100fe200000108b1 */
[----:B------:R-:W-:Y:S01]  /*104c0*/  PLOP3.LUT P0, PT, PT, PT, UP2, 0x80, 0x0 ;  /* 0x000000000000781c */ /* 0x000fe20003f0f028 */
[--C-:B------:R-:W-:Y:S02]  /*104d0*/  FFMA.FTZ R184, R181, c[0x0][0x23c], -R177.reuse ;  /* 0x00008f00b5b87a23 */ /* 0x100fe400000108b1 */
[--C-:B------:R-:W-:Y:S02]  /*104e0*/  FFMA.FTZ R185, R185, c[0x0][0x23c], -R176.reuse ;  /* 0x00008f00b9b97a23 */ /* 0x100fe400000108b0 */
[--C-:B------:R-:W-:Y:S01]  /*104f0*/  FFMA.FTZ R182, R183, c[0x0][0x23c], -R176.reuse ;  /* 0x00008f00b7b67a23 */ /* 0x100fe200000108b0 */
[----:B------:R-:W-:Y:S01]  /*10500*/  MUFU.EX2 R187, R187 ;  /* 0x000000bb00bb7308 */ /* 0x000fe20000000800 */
[--C-:B------:R-:W-:Y:S02]  /*10510*/  FFMA.FTZ R183, R8, c[0x0][0x23c], -R177.reuse ;  /* 0x00008f0008b77a23 */ /* 0x100fe400000108b1 */
[--C-:B------:R-:W-:Y:S02]  /*10520*/  FFMA.FTZ R181, R10, c[0x0][0x23c], -R176.reuse ;  /* 0x00008f000ab57a23 */ /* 0x100fe400000108b0 */
[--C-:B------:R-:W-:Y:S02]  /*10530*/  FFMA.FTZ R180, R9, c[0x0][0x23c], -R176.reuse ;  /* 0x00008f0009b47a23 */ /* 0x100fe400000108b0 */
[----:B------:R-:W-:Y:S02]  /*10540*/  FMUL.FTZ R0, R5, c[0x0][0x23c] ;  /* 0x00008f0005007a20 */ /* 0x000fe40000410000 */
[--C-:B------:R-:W-:Y:S01]  /*10550*/  FFMA.FTZ R192, R179, c[0x0][0x23c], -R177.reuse ;  /* 0x00008f00b3c07a23 */ /* 0x100fe200000108b1 */
[----:B------:R-:W4:Y:S01]  /*10560*/  MUFU.EX2 R186, R186 ;  /* 0x000000ba00ba7308 */ /* 0x000f220000000800 */
[--C-:B------:R-:W-:Y:S02]  /*10570*/  FFMA.FTZ R193, R178, c[0x0][0x23c], -R177.reuse ;  /* 0x00008f00b2c17a23 */ /* 0x100fe400000108b1 */
[--C-:B------:R-:W-:Y:S02]  /*10580*/  FFMA.FTZ R188, R196, c[0x0][0x23c], -R177.reuse ;  /* 0x00008f00c4bc7a23 */ /* 0x100fe400000108b1 */
[C---:B-1----:R-:W-:Y:S02]  /*10590*/  FMUL.FTZ R4, R2.reuse, R160 ;  /* 0x000000a002047220 */ /* 0x042fe40000410000 */
[C---:B------:R-:W-:Y:S02]  /*105a0*/  FMUL.FTZ R5, R2.reuse, R161 ;  /* 0x000000a102057220 */ /* 0x040fe40000410000 */
[C---:B------:R-:W-:Y:S01]  /*105b0*/  FMUL.FTZ R8, R2.reuse, R156 ;  /* 0x0000009c02087220 */ /* 0x040fe20000410000 */
[----:B------:R-:W1:Y:S01]  /*105c0*/  MUFU.EX2 R0, R0 ;  /* 0x0000000000007308 */ /* 0x000e620000000800 */
[C---:B------:R-:W-:Y:S02]  /*105d0*/  FMUL.FTZ R9, R2.reuse, R157 ;  /* 0x0000009d02097220 */ /* 0x040fe40000410000 */
[C---:B------:R-:W-:Y:S02]  /*105e0*/  FMUL.FTZ R16, R2.reuse, R148 ;  /* 0x0000009402107220 */ /* 0x040fe40000410000 */
[C---:B------:R-:W-:Y:S02]  /*105f0*/  FMUL.FTZ R17, R2.reuse, R149 ;  /* 0x0000009502117220 */ /* 0x040fe40000410000 */
[C---:B------:R-:W-:Y:S02]  /*10600*/  FMUL.FTZ R24, R2.reuse, R140 ;  /* 0x0000008c02187220 */ /* 0x040fe40000410000 */
[C---:B------:R-:W-:Y:S01]  /*10610*/  FMUL.FTZ R25, R2.reuse, R141 ;  /* 0x0000008d02197220 */ /* 0x040fe20000410000 */
[----:B------:R-:W-:Y:S01]  /*10620*/  MUFU.EX2 R185, R185 ;  /* 0x000000b900b97308 */ /* 0x000fe20000000800 */
[C---:B------:R-:W-:Y:S02]  /*10630*/  FMUL.FTZ R32, R2.reuse, R132 ;  /* 0x0000008402207220 */ /* 0x040fe40000410000 */
[----:B------:R-:W-:Y:S01]  /*10640*/  FMUL.FTZ R33, R2, R133 ;  /* 0x0000008502217220 */ /* 0x000fe20000410000 */
[----:B----4-:R-:W-:Y:S01]  /*10650*/  F2FP.BF16.PACK_AB R160, R186, R187 ;  /* 0x000000bbbaa0723e */ /* 0x010fe200000010ff */
[--C-:B------:R-:W-:Y:S02]  /*10660*/  FFMA.FTZ R196, R173, c[0x0][0x23c], -R176.reuse ;  /* 0x00008f00adc47a23 */ /* 0x100fe400000108b0 */
[----:B------:R-:W-:Y:S01]  /*10670*/  LDSM.16.MT88.4 R172, [R236+0x14800] ;  /* 0x01480000ecac783b */ /* 0x000fe20000004200 */
[C---:B------:R-:W-:Y:S02]  /*10680*/  FMUL.FTZ R36, R2.reuse, R36 ;  /* 0x0000002402247220 */ /* 0x040fe40000410000 */
[----:B------:R-:W4:Y:S01]  /*10690*/  MUFU.EX2 R182, R182 ;  /* 0x000000b600b67308 */ /* 0x000f220000000800 */
[C---:B------:R-:W-:Y:S02]  /*106a0*/  FMUL.FTZ R37, R2.reuse, R37 ;  /* 0x0000002502257220 */ /* 0x040fe40000410000 */
[----:B------:R-:W-:Y:S02]  /*106b0*/  FMUL.FTZ R40, R2, R40 ;  /* 0x0000002802287220 */ /* 0x000fe40000410000 */
[C---:B-1----:R-:W-:Y:S02]  /*106c0*/  FMUL.FTZ R6, R0.reuse, R162 ;  /* 0x000000a200067220 */ /* 0x042fe40000410000 */
[C---:B------:R-:W-:Y:S02]  /*106d0*/  FMUL.FTZ R7, R0.reuse, R163 ;  /* 0x000000a300077220 */ /* 0x040fe40000410000 */
[C---:B------:R-:W-:Y:S01]  /*106e0*/  FMUL.FTZ R10, R0.reuse, R158 ;  /* 0x0000009e000a7220 */ /* 0x040fe20000410000 */
[----:B------:R-:W-:Y:S01]  /*106f0*/  MUFU.EX2 R184, R184 ;  /* 0x000000b800b87308 */ /* 0x000fe20000000800 */
[C---:B------:R-:W-:Y:S02]  /*10700*/  FMUL.FTZ R11, R0.reuse, R159 ;  /* 0x0000009f000b7220 */ /* 0x040fe40000410000 */
[C---:B------:R-:W-:Y:S01]  /*10710*/  FMUL.FTZ R18, R0.reuse, R150 ;  /* 0x0000009600127220 */ /* 0x040fe20000410000 */
[----:B------:R-:W-:Y:S01]  /*10720*/  LDSM.16.MT88.4 R156, [R234+0x12800] ;  /* 0x01280000ea9c783b */ /* 0x000fe20000004200 */
[C---:B------:R-:W-:Y:S02]  /*10730*/  FMUL.FTZ R19, R0.reuse, R151 ;  /* 0x0000009700137220 */ /* 0x040fe40000410000 */
[C---:B------:R-:W-:Y:S02]  /*10740*/  FMUL.FTZ R26, R0.reuse, R142 ;  /* 0x0000008e001a7220 */ /* 0x040fe40000410000 */
[C---:B------:R-:W-:Y:S01]  /*10750*/  FMUL.FTZ R27, R0.reuse, R143 ;  /* 0x0000008f001b7220 */ /* 0x040fe20000410000 */
[----:B------:R-:W1:Y:S01]  /*10760*/  MUFU.EX2 R183, R183 ;  /* 0x000000b700b77308 */ /* 0x000e620000000800 */
[C---:B------:R-:W-:Y:S01]  /*10770*/  FMUL.FTZ R34, R0.reuse, R134 ;  /* 0x0000008600227220 */ /* 0x040fe20000410000 */
[----:B------:R-:W-:Y:S01]  /*10780*/  LDSM.16.MT88.4 R140, [R232+0x12000] ;  /* 0x01200000e88c783b */ /* 0x000fe20000004200 */
[----:B------:R-:W-:Y:S01]  /*10790*/  FMUL.FTZ R35, R0, R135 ;  /* 0x0000008700237220 */ /* 0x000fe20000410000 */
[----:B----4-:R-:W-:Y:S01]  /*107a0*/  F2FP.BF16.PACK_AB R161, R182, R185 ;  /* 0x000000b9b6a1723e */ /* 0x010fe200000010ff */
[C---:B------:R-:W-:Y:S02]  /*107b0*/  FMUL.FTZ R38, R0.reuse, R38 ;  /* 0x0000002600267220 */ /* 0x040fe40000410000 */
[----:B------:R-:W-:Y:S02]  /*107c0*/  FMUL.FTZ R39, R0, R39 ;  /* 0x0000002700277220 */ /* 0x000fe40000410000 */
[----:B------:R-:W-:Y:S01]  /*107d0*/  FMUL.FTZ R41, R2, R41 ;  /* 0x0000002902297220 */ /* 0x000fe20000410000 */
[----:B------:R-:W-:Y:S01]  /*107e0*/  MUFU.EX2 R181, R181 ;  /* 0x000000b500b57308 */ /* 0x000fe20000000800 */
[----:B------:R-:W-:Y:S01]  /*107f0*/  LDSM.16.MT88.4 R132, [R233+0x12000] ;  /* 0x01200000e984783b */ /* 0x000fe20000004200 */
[C---:B------:R-:W-:Y:S02]  /*10800*/  FMUL.FTZ R42, R0.reuse, R42 ;  /* 0x0000002a002a7220 */ /* 0x040fe40000410000 */
[----:B------:R-:W-:Y:S02]  /*10810*/  FMUL.FTZ R43, R0, R43 ;  /* 0x0000002b002b7220 */ /* 0x000fe40000410000 */
[C---:B------:R-:W-:Y:S02]  /*10820*/  FMUL.FTZ R44, R2.reuse, R44 ;  /* 0x0000002c022c7220 */ /* 0x040fe40000410000 */
[----:B------:R-:W-:Y:S01]  /*10830*/  FMUL.FTZ R45, R2, R45 ;  /* 0x0000002d022d7220 */ /* 0x000fe20000410000 */
[----:B------:R-:W-:Y:S01]  /*10840*/  LDSM.16.MT88.4 R148, [R232+0x10800] ;  /* 0x01080000e894783b */ /* 0x000fe20000004200 */
[----:B------:R-:W4:Y:S01]  /*10850*/  MUFU.EX2 R180, R180 ;  /* 0x000000b400b47308 */ /* 0x000f220000000800 */
        /* <DEDUP_REMOVED lines=12> */
[----:B------:R-:W-:Y:S01]  /*10920*/  MUFU.EX2 R192, R192 ;  /* 0x000000c000c07308 */ /* 0x000fe20000000800 */
[C---:B------:R-:W-:Y:S02]  /*10930*/  FMUL.FTZ R56, R2.reuse, R56 ;  /* 0x0000003802387220 */ /* 0x040fe40000410000 */
[----:B------:R-:W-:Y:S01]  /*10940*/  FMUL.FTZ R57, R2, R57 ;  /* 0x0000003902397220 */ /* 0x000fe20000410000 */
[----:B----4-:R-:W-:Y:S01]  /*10950*/  F2FP.BF16.PACK_AB R163, R180, R181 ;  /* 0x000000b5b4a3723e */ /* 0x010fe200000010ff */
[C---:B------:R-:W-:Y:S02]  /*10960*/  FMUL.FTZ R58, R0.reuse, R58 ;  /* 0x0000003a003a7220 */ /* 0x040fe40000410000 */
[----:B------:R-:W-:Y:S02]  /*10970*/  FMUL.FTZ R59, R0, R59 ;  /* 0x0000003b003b7220 */ /* 0x000fe40000410000 */
[C---:B------:R-:W-:Y:S01]  /*10980*/  FMUL.FTZ R60, R2.reuse, R60 ;  /* 0x0000003c023c7220 */ /* 0x040fe20000410000 */
[----:B------:R-:W-:Y:S01]  /*10990*/  MUFU.EX2 R193, R193 ;  /* 0x000000c100c17308 */ /* 0x000fe20000000800 */
[C---:B------:R-:W-:Y:S05]  /*109a0*/  HMMA.16816.F32.BF16 R4, R160.reuse, R12, R4 ;  /* 0x0000000ca004723c */ /* 0x040fea0000041804 */
[C---:B------:R-:W-:Y:S02]  /*109b0*/  FMUL.FTZ R61, R2.reuse, R61 ;  /* 0x0000003d023d7220 */ /* 0x040fe40000410000 */
[C---:B------:R-:W-:Y:S01]  /*109c0*/  FMUL.FTZ R12, R2.reuse, R152 ;  /* 0x00000098020c7220 */ /* 0x040fe20000410000 */
[C---:B------:R-:W-:Y:S01]  /*109d0*/  HMMA.16816.F32.BF16 R8, R160.reuse, R14, R8 ;  /* 0x0000000ea008723c */ /* 0x040fe20000041808 */
[----:B------:R-:W-:Y:S03]  /*109e0*/  MUFU.EX2 R196, R196 ;  /* 0x000000c400c47308 */ /* 0x000fe60000000800 */
[----:B------:R-:W-:Y:S02]  /*109f0*/  FMUL.FTZ R13, R2, R153 ;  /* 0x00000099020d7220 */ /* 0x000fe40000410000 */
[C---:B------:R-:W-:Y:S02]  /*10a00*/  FMUL.FTZ R62, R0.reuse, R62 ;  /* 0x0000003e003e7220 */ /* 0x040fe40000410000 */
[C---:B------:R-:W-:Y:S04]  /*10a10*/  FMUL.FTZ R14, R0.reuse, R154 ;  /* 0x0000009a000e7220 */ /* 0x040fe80000410000 */
[C---:B------:R-:W-:Y:S02]  /*10a20*/  FMUL.FTZ R15, R0.reuse, R155 ;  /* 0x0000009b000f7220 */ /* 0x040fe40000410000 */
[----:B------:R-:W1:Y:S01]  /*10a30*/  LDSM.16.MT88.4 R152, [R232+0x10000] ;  /* 0x01000000e898783b */ /* 0x000e620000004200 */
[----:B------:R-:W-:Y:S02]  /*10a40*/  FMUL.FTZ R63, R0, R63 ;  /* 0x0000003f003f7220 */ /* 0x000fe40000410000 */
[C---:B------:R-:W-:Y:S02]  /*10a50*/  FMUL.FTZ R64, R2.reuse, R64 ;  /* 0x0000004002407220 */ /* 0x040fe40000410000 */
[C---:B------:R-:W-:Y:S03]  /*10a60*/  HMMA.16816.F32.BF16 R12, R160.reuse, R20, R12 ;  /* 0x00000014a00c723c */ /* 0x040fe6000004180c */
[----:B------:R-:W-:Y:S02]  /*10a70*/  FMUL.FTZ R65, R2, R65 ;  /* 0x0000004102417220 */ /* 0x000fe40000410000 */
[----:B------:R-:W-:Y:S02]  /*10a80*/  FMUL.FTZ R66, R0, R66 ;  /* 0x0000004200427220 */ /* 0x000fe40000410000 */
[C---:B------:R-:W-:Y:S01]  /*10a90*/  FMUL.FTZ R20, R2.reuse, R144 ;  /* 0x0000009002147220 */ /* 0x040fe20000410000 */
[C---:B------:R-:W-:Y:S04]  /*10aa0*/  HMMA.16816.F32.BF16 R16, R160.reuse, R22, R16 ;  /* 0x00000016a010723c */ /* 0x040fe80000041810 */
[----:B------:R-:W-:Y:S02]  /*10ab0*/  FMUL.FTZ R21, R2, R145 ;  /* 0x0000009102157220 */ /* 0x000fe40000410000 */
[C---:B------:R-:W-:Y:S02]  /*10ac0*/  FMUL.FTZ R67, R0.reuse, R67 ;  /* 0x0000004300437220 */ /* 0x040fe40000410000 */
[C---:B------:R-:W-:Y:S04]  /*10ad0*/  FMUL.FTZ R22, R0.reuse, R146 ;  /* 0x0000009200167220 */ /* 0x040fe80000410000 */
[----:B------:R-:W-:Y:S02]  /*10ae0*/  FMUL.FTZ R23, R0, R147 ;  /* 0x0000009300177220 */ /* 0x000fe40000410000 */
[----:B------:R-:W4:Y:S01]  /*10af0*/  LDSM.16.MT88.4 R144, [R236+0x12000] ;  /* 0x01200000ec90783b */ /* 0x000f220000004200 */
[C---:B------:R-:W-:Y:S02]  /*10b00*/  FMUL.FTZ R68, R2.reuse, R68 ;  /* 0x0000004402447220 */ /* 0x040fe40000410000 */
[----:B------:R-:W-:Y:S02]  /*10b10*/  FMUL.FTZ R69, R2, R69 ;  /* 0x0000004502457220 */ /* 0x000fe40000410000 */
[C---:B------:R-:W-:Y:S03]  /*10b20*/  HMMA.16816.F32.BF16 R20, R160.reuse, R28, R20 ;  /* 0x0000001ca014723c */ /* 0x040fe60000041814 */
[C---:B------:R-:W-:Y:S02]  /*10b30*/  FMUL.FTZ R70, R0.reuse, R70 ;  /* 0x0000004600467220 */ /* 0x040fe40000410000 */
[----:B------:R-:W-:Y:S02]  /*10b40*/  FMUL.FTZ R71, R0, R71 ;  /* 0x0000004700477220 */ /* 0x000fe40000410000 */
[C---:B------:R-:W-:Y:S01]  /*10b50*/  FMUL.FTZ R28, R2.reuse, R136 ;  /* 0x00000088021c7220 */ /* 0x040fe20000410000 */
[C---:B------:R-:W-:Y:S04]  /*10b60*/  HMMA.16816.F32.BF16 R24, R160.reuse, R30, R24 ;  /* 0x0000001ea018723c */ /* 0x040fe80000041818 */
[C---:B------:R-:W-:Y:S02]  /*10b70*/  FMUL.FTZ R29, R2.reuse, R137 ;  /* 0x00000089021d7220 */ /* 0x040fe40000410000 */
[----:B------:R-:W-:Y:S02]  /*10b80*/  FMUL.FTZ R72, R2, R72 ;  /* 0x0000004802487220 */ /* 0x000fe40000410000 */
[C---:B------:R-:W-:Y:S04]  /*10b90*/  FMUL.FTZ R30, R0.reuse, R138 ;  /* 0x0000008a001e7220 */ /* 0x040fe80000410000 */
[----:B------:R-:W-:Y:S02]  /*10ba0*/  FMUL.FTZ R31, R0, R139 ;  /* 0x0000008b001f7220 */ /* 0x000fe40000410000 */
[----:B------:R-:W5:Y:S01]  /*10bb0*/  LDSM.16.MT88.4 R136, [R234+0x12000] ;  /* 0x01200000ea88783b */ /* 0x000f620000004200 */
[----:B------:R-:W-:Y:S02]  /*10bc0*/  FMUL.FTZ R73, R2, R73 ;  /* 0x0000004902497220 */ /* 0x000fe40000410000 */
[C---:B------:R-:W-:Y:S02]  /*10bd0*/  FMUL.FTZ R74, R0.reuse, R74 ;  /* 0x0000004a004a7220 */ /* 0x040fe40000410000 */
[C---:B-1----:R-:W-:Y:S03]  /*10be0*/  HMMA.16816.F32.BF16 R28, R160.reuse, R152, R28 ;  /* 0x00000098a01c723c */ /* 0x042fe6000004181c */
[----:B------:R-:W-:Y:S02]  /*10bf0*/  FMUL.FTZ R75, R0, R75 ;  /* 0x0000004b004b7220 */ /* 0x000fe40000410000 */
[C---:B------:R-:W-:Y:S02]  /*10c00*/  FMUL.FTZ R76, R2.reuse, R76 ;  /* 0x0000004c024c7220 */ /* 0x040fe40000410000 */
[----:B------:R-:W-:Y:S01]  /*10c10*/  FMUL.FTZ R77, R2, R77 ;  /* 0x0000004d024d7220 */ /* 0x000fe20000410000 */
[C---:B------:R-:W-:Y:S01]  /*10c20*/  HMMA.16816.F32.BF16 R32, R160.reuse, R154, R32 ;  /* 0x0000009aa020723c */ /* 0x040fe20000041820 */
[----:B------:R-:W-:Y:S03]  /*10c30*/  LDSM.16.MT88.4 R152, [R236+0x12800] ;  /* 0x01280000ec98783b */ /* 0x000fe60000004200 */
[C---:B------:R-:W-:Y:S02]  /*10c40*/  FMUL.FTZ R78, R0.reuse, R78 ;  /* 0x0000004e004e7220 */ /* 0x040fe40000410000 */
[----:B------:R-:W-:Y:S02]  /*10c50*/  FMUL.FTZ R79, R0, R79 ;  /* 0x0000004f004f7220 */ /* 0x000fe40000410000 */
[C---:B----4-:R-:W-:Y:S04]  /*10c60*/  HMMA.16816.F32.BF16 R36, R160.reuse, R144, R36 ;  /* 0x00000090a024723c */ /* 0x050fe80000041824 */
[C---:B------:R-:W-:Y:S02]  /*10c70*/  FMUL.FTZ R80, R2.reuse, R80 ;  /* 0x0000005002507220 */ /* 0x040fe40000410000 */
[----:B------:R-:W-:Y:S02]  /*10c80*/  FMUL.FTZ R81, R2, R81 ;  /* 0x0000005102517220 */ /* 0x000fe40000410000 */
[C---:B------:R-:W-:Y:S01]  /*10c90*/  HMMA.16816.F32.BF16 R40, R160.reuse, R146, R40 ;  /* 0x00000092a028723c */ /* 0x040fe20000041828 */
[----:B------:R-:W-:Y:S03]  /*10ca0*/  LDSM.16.MT88.4 R144, [R233+0x10800] ;  /* 0x01080000e990783b */ /* 0x000fe60000004200 */
[C---:B------:R-:W-:Y:S02]  /*10cb0*/  FMUL.FTZ R82, R0.reuse, R82 ;  /* 0x0000005200527220 */ /* 0x040fe40000410000 */
[----:B------:R-:W-:Y:S02]  /*10cc0*/  FMUL.FTZ R83, R0, R83 ;  /* 0x0000005300537220 */ /* 0x000fe40000410000 */
[C---:B------:R-:W-:Y:S01]  /*10cd0*/  FMUL.FTZ R84, R2.reuse, R84 ;  /* 0x0000005402547220 */ /* 0x040fe20000410000 */
[C---:B-----5:R-:W-:Y:S03]  /*10ce0*/  HMMA.16816.F32.BF16 R44, R160.reuse, R136, R44 ;  /* 0x00000088a02c723c */ /* 0x060fe6000004182c */
[----:B------:R-:W-:Y:S02]  /*10cf0*/  FMUL.FTZ R85, R2, R85 ;  /* 0x0000005502557220 */ /* 0x000fe40000410000 */
[C---:B------:R-:W-:Y:S02]  /*10d00*/  FMUL.FTZ R86, R0.reuse, R86 ;  /* 0x0000005600567220 */ /* 0x040fe40000410000 */
[----:B------:R-:W-:Y:S01]  /*10d10*/  FMUL.FTZ R87, R0, R87 ;  /* 0x0000005700577220 */ /* 0x000fe20000410000 */
[C---:B------:R-:W-:Y:S01]  /*10d20*/  HMMA.16816.F32.BF16 R48, R160.reuse, R138, R48 ;  /* 0x0000008aa030723c */ /* 0x040fe20000041830 */
[----:B------:R-:W1:Y:S03]  /*10d30*/  LDSM.16.MT88.4 R136, [R236+0x14000] ;  /* 0x01400000ec88783b */ /* 0x000e660000004200 */
[C---:B------:R-:W-:Y:S02]  /*10d40*/  FMUL.FTZ R88, R2.reuse, R88 ;  /* 0x0000005802587220 */ /* 0x040fe40000410000 */
[----:B------:R-:W-:Y:S02]  /*10d50*/  FMUL.FTZ R89, R2, R89 ;  /* 0x0000005902597220 */ /* 0x000fe40000410000 */
[C---:B------:R-:W-:Y:S04]  /*10d60*/  HMMA.16816.F32.BF16 R52, R160.reuse, R132, R52 ;  /* 0x00000084a034723c */ /* 0x040fe80000041834 */
[C---:B------:R-:W-:Y:S02]  /*10d70*/  FMUL.FTZ R90, R0.reuse, R90 ;  /* 0x0000005a005a7220 */ /* 0x040fe40000410000 */
[----:B------:R-:W-:Y:S02]  /*10d80*/  FMUL.FTZ R91, R0, R91 ;  /* 0x0000005b005b7220 */ /* 0x000fe40000410000 */
[C---:B------:R-:W-:Y:S01]  /*10d90*/  HMMA.16816.F32.BF16 R56, R160.reuse, R134, R56 ;  /* 0x00000086a038723c */ /* 0x040fe20000041838 */
[----:B------:R-:W4:Y:S03]  /*10da0*/  LDSM.16.MT88.4 R132, [R234+0x14000] ;  /* 0x01400000ea84783b */ /* 0x000f260000004200 */
[C---:B------:R-:W-:Y:S02]  /*10db0*/  FMUL.FTZ R92, R2.reuse, R92 ;  /* 0x0000005c025c7220 */ /* 0x040fe40000410000 */
[----:B------:R-:W-:Y:S02]  /*10dc0*/  FMUL.FTZ R93, R2, R93 ;  /* 0x0000005d025d7220 */ /* 0x000fe40000410000 */
[C---:B------:R-:W-:Y:S04]  /*10dd0*/  HMMA.16816.F32.BF16 R60, R160.reuse, R140, R60 ;  /* 0x0000008ca03c723c */ /* 0x040fe8000004183c */
[C---:B------:R-:W-:Y:S02]  /*10de0*/  FMUL.FTZ R94, R0.reuse, R94 ;  /* 0x0000005e005e7220 */ /* 0x040fe40000410000 */
[----:B------:R-:W-:Y:S02]  /*10df0*/  FMUL.FTZ R95, R0, R95 ;  /* 0x0000005f005f7220 */ /* 0x000fe40000410000 */
[C---:B------:R-:W-:Y:S01]  /*10e00*/  HMMA.16816.F32.BF16 R64, R160.reuse, R142, R64 ;  /* 0x0000008ea040723c */ /* 0x040fe20000041840 */
[----:B------:R-:W5:Y:S03]  /*10e10*/  LDSM.16.MT88.4 R140, [R233+0x14000] ;  /* 0x01400000e98c783b */ /* 0x000f660000004200 */
[C---:B------:R-:W-:Y:S02]  /*10e20*/  FMUL.FTZ R96, R2.reuse, R96 ;  /* 0x0000006002607220 */ /* 0x040fe40000410000 */
[----:B------:R-:W-:Y:S02]  /*10e30*/  FMUL.FTZ R97, R2, R97 ;  /* 0x0000006102617220 */ /* 0x000fe40000410000 */
[C---:B------:R-:W-:Y:S01]  /*10e40*/  FMUL.FTZ R98, R0.reuse, R98 ;  /* 0x0000006200627220 */ /* 0x040fe20000410000 */
[C---:B-1----:R-:W-:Y:S03]  /*10e50*/  HMMA.16816.F32.BF16 R68, R160.reuse, R136, R68 ;  /* 0x00000088a044723c */ /* 0x042fe60000041844 */
[----:B------:R-:W-:Y:S02]  /*10e60*/  FMUL.FTZ R99, R0, R99 ;  /* 0x0000006300637220 */ /* 0x000fe40000410000 */
[C---:B------:R-:W-:Y:S02]  /*10e70*/  FMUL.FTZ R100, R2.reuse, R100 ;  /* 0x0000006402647220 */ /* 0x040fe40000410000 */
[----:B------:R-:W-:Y:S01]  /*10e80*/  FMUL.FTZ R101, R2, R101 ;  /* 0x0000006502657220 */ /* 0x000fe20000410000 */
[C---:B------:R-:W-:Y:S01]  /*10e90*/  HMMA.16816.F32.BF16 R72, R160.reuse, R138, R72 ;  /* 0x0000008aa048723c */ /* 0x040fe20000041848 */
[----:B------:R-:W1:Y:S03]  /*10ea0*/  LDSM.16.MT88.4 R136, [R232+0x14000] ;  /* 0x01400000e888783b */ /* 0x000e660000004200 */
[C---:B------:R-:W-:Y:S02]  /*10eb0*/  FMUL.FTZ R102, R0.reuse, R102 ;  /* 0x0000006600667220 */ /* 0x040fe40000410000 */
[----:B------:R-:W-:Y:S02]  /*10ec0*/  FMUL.FTZ R103, R0, R103 ;  /* 0x0000006700677220 */ /* 0x000fe40000410000 */
[C---:B----4-:R-:W-:Y:S04]  /*10ed0*/  HMMA.16816.F32.BF16 R76, R160.reuse, R132, R76 ;  /* 0x00000084a04c723c */ /* 0x050fe8000004184c */
[C---:B------:R-:W-:Y:S02]  /*10ee0*/  FMUL.FTZ R104, R2.reuse, R104 ;  /* 0x0000006802687220 */ /* 0x040fe40000410000 */
[----:B------:R-:W-:Y:S02]  /*10ef0*/  FMUL.FTZ R105, R2, R105 ;  /* 0x0000006902697220 */ /* 0x000fe40000410000 */
[C---:B------:R-:W-:Y:S01]  /*10f00*/  HMMA.16816.F32.BF16 R80, R160.reuse, R134, R80 ;  /* 0x00000086a050723c */ /* 0x040fe20000041850 */
[----:B------:R-:W4:Y:S03]  /*10f10*/  LDSM.16.MT88.4 R132, [R236+0x16000] ;  /* 0x01600000ec84783b */ /* 0x000f260000004200 */
[C---:B------:R-:W-:Y:S02]  /*10f20*/  FMUL.FTZ R106, R0.reuse, R106 ;  /* 0x0000006a006a7220 */ /* 0x040fe40000410000 */
[----:B------:R-:W-:Y:S02]  /*10f30*/  FMUL.FTZ R107, R0, R107 ;  /* 0x0000006b006b7220 */ /* 0x000fe40000410000 */
[C---:B-----5:R-:W-:Y:S04]  /*10f40*/  HMMA.16816.F32.BF16 R84, R160.reuse, R140, R84 ;  /* 0x0000008ca054723c */ /* 0x060fe80000041854 */
        /* <DEDUP_REMOVED lines=20> */
[--C-:B------:R-:W-:Y:S02]  /*11090*/  FFMA.FTZ R189, R189, c[0x0][0x23c], -R177.reuse ;  /* 0x00008f00bdbd7a23 */ /* 0x100fe400000108b1 */
[--C-:B------:R-:W-:Y:S02]  /*110a0*/  FFMA.FTZ R190, R190, c[0x0][0x23c], -R176.reuse ;  /* 0x00008f00bebe7a23 */ /* 0x100fe400000108b0 */
[C---:B-----5:R-:W-:Y:S02]  /*110b0*/  HMMA.16816.F32.BF16 R108, R160.reuse, R140, R108 ;  /* 0x0000008ca06c723c */ /* 0x060fe4000004186c */
[----:B------:R-:W5:Y:S02]  /*110c0*/  MUFU.EX2 R189, R189 ;  /* 0x000000bd00bd7308 */ /* 0x000f640000000800 */
[--C-:B------:R-:W-:Y:S02]  /*110d0*/  FFMA.FTZ R191, R191, c[0x0][0x23c], -R176.reuse ;  /* 0x00008f00bfbf7a23 */ /* 0x100fe400000108b0 */
[C---:B------:R-:W-:Y:S02]  /*110e0*/  FMUL.FTZ R120, R2.reuse, R120 ;  /* 0x0000007802787220 */ /* 0x040fe40000410000 */
[C---:B------:R-:W-:Y:S01]  /*110f0*/  HMMA.16816.F32.BF16 R112, R160.reuse, R142, R112 ;  /* 0x0000008ea070723c */ /* 0x040fe20000041870 */
[----:B------:R-:W2:Y:S03]  /*11100*/  LDSM.16.MT88.4 R140, [R236+0x10800] ;  /* 0x01080000ec8c783b */ /* 0x000ea60000004200 */
[----:B------:R-:W-:Y:S01]  /*11110*/  FMUL.FTZ R121, R2, R121 ;  /* 0x0000007902797220 */ /* 0x000fe20000410000 */
[----:B------:R-:W-:Y:S01]  /*11120*/  MUFU.EX2 R190, R190 ;  /* 0x000000be00be7308 */ /* 0x000fe20000000800 */
[C---:B------:R-:W-:Y:S02]  /*11130*/  FMUL.FTZ R122, R0.reuse, R122 ;  /* 0x0000007a007a7220 */ /* 0x040fe40000410000 */
[----:B------:R-:W-:Y:S01]  /*11140*/  FMUL.FTZ R123, R0, R123 ;  /* 0x0000007b007b7220 */ /* 0x000fe20000410000 */
[C---:B-1----:R-:W-:Y:S03]  /*11150*/  HMMA.16816.F32.BF16 R116, R160.reuse, R136, R116 ;  /* 0x00000088a074723c */ /* 0x042fe60000041874 */
[--C-:B------:R-:W-:Y:S02]  /*11160*/  FFMA.FTZ R203, R203, c[0x0][0x23c], -R176.reuse ;  /* 0x00008f00cbcb7a23 */ /* 0x100fe400000108b0 */
[C---:B------:R-:W-:Y:S01]  /*11170*/  FMUL.FTZ R124, R2.reuse, R124 ;  /* 0x0000007c027c7220 */ /* 0x040fe20000410000 */
[----:B------:R-:W1:Y:S01]  /*11180*/  MUFU.EX2 R191, R191 ;  /* 0x000000bf00bf7308 */ /* 0x000e620000000800 */
[----:B------:R-:W-:Y:S01]  /*11190*/  FMUL.FTZ R125, R2, R125 ;  /* 0x0000007d027d7220 */ /* 0x000fe20000410000 */
[C---:B------:R-:W-:Y:S01]  /*111a0*/  HMMA.16816.F32.BF16 R120, R160.reuse, R138, R120 ;  /* 0x0000008aa078723c */ /* 0x040fe20000041878 */
[----:B------:R-:W2:Y:S03]  /*111b0*/  LDSM.16.MT88.4 R136, [R234+0x10800] ;  /* 0x01080000ea88783b */ /* 0x000ea60000004200 */
[C---:B------:R-:W-:Y:S02]  /*111c0*/  FMUL.FTZ R126, R0.reuse, R126 ;  /* 0x0000007e007e7220 */ /* 0x040fe40000410000 */
[----:B------:R-:W-:Y:S02]  /*111d0*/  FMUL.FTZ R127, R0, R127 ;  /* 0x0000007f007f7220 */ /* 0x000fe40000410000 */
[----:B------:R-:W3:Y:S01]  /*111e0*/  MUFU.EX2 R203, R203 ;  /* 0x000000cb00cb7308 */ /* 0x000ee20000000800 */
[C---:B------:R-:W-:Y:S03]  /*111f0*/  FMUL.FTZ R128, R2.reuse, R128 ;  /* 0x0000008002807220 */ /* 0x040fe60000410000 */
[----:B------:R-:W-:Y:S01]  /*11200*/  FMUL.FTZ R129, R2, R129 ;  /* 0x0000008102817220 */ /* 0x000fe20000410000 */
[C---:B----4-:R-:W-:Y:S03]  /*11210*/  HMMA.16816.F32.BF16 R124, R160.reuse, R132, R124 ;  /* 0x00000084a07c723c */ /* 0x050fe6000004187c */
[C---:B------:R-:W-:Y:S02]  /*11220*/  FMUL.FTZ R130, R0.reuse, R130 ;  /* 0x0000008200827220 */ /* 0x040fe40000410000 */
[----:B------:R-:W-:Y:S02]  /*11230*/  FMUL.FTZ R131, R0, R131 ;  /* 0x0000008300837220 */ /* 0x000fe40000410000 */
[----:B-----5:R-:W-:Y:S01]  /*11240*/  F2FP.BF16.PACK_AB R132, R189, R188 ;  /* 0x000000bcbd84723e */ /* 0x020fe200000010ff */
[--C-:B------:R-:W-:Y:S01]  /*11250*/  FFMA.FTZ R200, R215, c[0x0][0x23c], -R177.reuse ;  /* 0x00008f00d7c87a23 */ /* 0x100fe200000108b1 */
[----:B-1----:R-:W-:Y:S03]  /*11260*/  F2FP.BF16.PACK_AB R133, R191, R190 ;  /* 0x000000bebf85723e */ /* 0x002fe600000010ff */
[----:B------:R-:W-:Y:S01]  /*11270*/  HMMA.16816.F32.BF16 R128, R160, R134, R128 ;  /* 0x00000086a080723c */ /* 0x000fe20000041880 */
[----:B------:R-:W1:Y:S01]  /*11280*/  LDSM.16.MT88.4 R160, [R233+0x12800] ;  /* 0x01280000e9a0783b */ /* 0x000e620000004200 */
[----:B------:R-:W-:Y:S01]  /*11290*/  MUFU.EX2 R200, R200 ;  /* 0x000000c800c87308 */ /* 0x000fe20000000800 */
[--C-:B------:R-:W-:Y:S02]  /*112a0*/  FFMA.FTZ R213, R213, c[0x0][0x23c], -R177.reuse ;  /* 0x00008f00d5d57a23 */ /* 0x100fe400000108b1 */
[--C-:B------:R-:W-:Y:S02]  /*112b0*/  FFMA.FTZ R204, R211, c[0x0][0x23c], -R176.reuse ;  /* 0x00008f00d3cc7a23 */ /* 0x100fe400000108b0 */
[----:B------:R-:W-:Y:S01]  /*112c0*/  F2FP.BF16.PACK_AB R134, R193, R192 ;  /* 0x000000c0c186723e */ /* 0x000fe200000010ff */
[--C-:B------:R-:W-:Y:S01]  /*112d0*/  FFMA.FTZ R209, R209, c[0x0][0x23c], -R176.reuse ;  /* 0x00008f00d1d17a23 */ /* 0x100fe200000108b0 */
[----:B---3--:R-:W-:Y:S03]  /*112e0*/  F2FP.BF16.PACK_AB R135, R203, R196 ;  /* 0x000000c4cb87723e */ /* 0x008fe600000010ff */
[--C-:B------:R-:W-:Y:S01]  /*112f0*/  FFMA.FTZ R208, R214, c[0x0][0x23c], -R177.reuse ;  /* 0x00008f00d6d07a23 */ /* 0x100fe200000108b1 */
[----:B------:R-:W3:Y:S01]  /*11300*/  MUFU.EX2 R213, R213 ;  /* 0x000000d500d57308 */ /* 0x000ee20000000800 */
[--C-:B------:R-:W-:Y:S02]  /*11310*/  FFMA.FTZ R211, R210, c[0x0][0x23c], -R177.reuse ;  /* 0x00008f00d2d37a23 */ /* 0x100fe400000108b1 */
[C---:B--2---:R-:W-:Y:S05]  /*11320*/  HMMA.16816.F32.BF16 R4, R132.reuse, R140, R4 ;  /* 0x0000008c8404723c */ /* 0x044fea0000041804 */
[--C-:B------:R-:W-:Y:S02]  /*11330*/  FFMA.FTZ R207, R207, c[0x0][0x23c], -R176.reuse ;  /* 0x00008f00cfcf7a23 */ /* 0x100fe400000108b0 */
[--C-:B------:R-:W-:Y:S01]  /*11340*/  FFMA.FTZ R210, R205, c[0x0][0x23c], -R176.reuse ;  /* 0x00008f00cdd27a23 */ /* 0x100fe200000108b0 */
[C---:B------:R-:W-:Y:S01]  /*11350*/  HMMA.16816.F32.BF16 R8, R132.reuse, R142, R8 ;  /* 0x0000008e8408723c */ /* 0x040fe20000041808 */
[----:B------:R-:W2:Y:S01]  /*11360*/  LDSM.16.MT88.4 R140, [R234+0x14800] ;  /* 0x01480000ea8c783b */ /* 0x000ea20000004200 */
[----:B------:R-:W-:Y:S02]  /*11370*/  MUFU.EX2 R204, R204 ;  /* 0x000000cc00cc7308 */ /* 0x000fe40000000800 */
[--C-:B------:R-:W-:Y:S02]  /*11380*/  FFMA.FTZ R202, R202, c[0x0][0x23c], -R177.reuse ;  /* 0x00008f00caca7a23 */ /* 0x100fe400000108b1 */
[--C-:B------:R-:W-:Y:S02]  /*11390*/  FFMA.FTZ R205, R206, c[0x0][0x23c], -R177.reuse ;  /* 0x00008f00cecd7a23 */ /* 0x100fe400000108b1 */
[C---:B------:R-:W-:Y:S04]  /*113a0*/  HMMA.16816.F32.BF16 R12, R132.reuse, R136, R12 ;  /* 0x00000088840c723c */ /* 0x040fe8000004180c */
[----:B------:R-:W4:Y:S01]  /*113b0*/  MUFU.EX2 R209, R209 ;  /* 0x000000d100d17308 */ /* 0x000f220000000800 */
[--C-:B------:R-:W-:Y:S02]  /*113c0*/  FFMA.FTZ R201, R201, c[0x0][0x23c], -R176.reuse ;  /* 0x00008f00c9c97a23 */ /* 0x100fe400000108b0 */
[--C-:B------:R-:W-:Y:S01]  /*113d0*/  FFMA.FTZ R206, R199, c[0x0][0x23c], -R176.reuse ;  /* 0x00008f00c7ce7a23 */ /* 0x100fe200000108b0 */
[C---:B------:R-:W-:Y:S01]  /*113e0*/  HMMA.16816.F32.BF16 R16, R132.reuse, R138, R16 ;  /* 0x0000008a8410723c */ /* 0x040fe20000041810 */
[----:B------:R-:W5:Y:S03]  /*113f0*/  LDSM.16.MT88.4 R136, [R233+0x14800] ;  /* 0x01480000e988783b */ /* 0x000f660000004200 */
[--C-:B------:R-:W-:Y:S02]  /*11400*/  FFMA.FTZ R198, R198, c[0x0][0x23c], -R177.reuse ;  /* 0x00008f00c6c67a23 */ /* 0x100fe400000108b1 */
[----:B------:R-:W-:Y:S01]  /*11410*/  FFMA.FTZ R177, R197, c[0x0][0x23c], -R177 ;  /* 0x00008f00c5b17a23 */ /* 0x000fe200000108b1 */
[----:B------:R-:W-:Y:S01]  /*11420*/  MUFU.EX2 R208, R208 ;  /* 0x000000d000d07308 */ /* 0x000fe20000000800 */
[C---:B------:R-:W-:Y:S04]  /*11430*/  HMMA.16816.F32.BF16 R20, R132.reuse, R144, R20 ;  /* 0x000000908414723c */ /* 0x040fe80000041814 */
[--C-:B------:R-:W-:Y:S02]  /*11440*/  FFMA.FTZ R166, R166, c[0x0][0x23c], -R176.reuse ;  /* 0x00008f00a6a67a23 */ /* 0x100fe400000108b0 */
[----:B------:R-:W-:Y:S02]  /*11450*/  FFMA.FTZ R176, R165, c[0x0][0x23c], -R176 ;  /* 0x00008f00a5b07a23 */ /* 0x000fe400000108b0 */
[C---:B------:R-:W-:Y:S01]  /*11460*/  HMMA.16816.F32.BF16 R24, R132.reuse, R146, R24 ;  /* 0x000000928418723c */ /* 0x040fe20000041818 */
[----:B------:R-:W1:Y:S01]  /*11470*/  LDSM.16.MT88.4 R144, [R232+0x14800] ;  /* 0x01480000e890783b */ /* 0x000e620000004200 */
[----:B------:R-:W-:Y:S02]  /*11480*/  MUFU.EX2 R197, R177 ;  /* 0x000000b100c57308 */ /* 0x000fe40000000800 */
[----:B------:R-:W-:Y:S02]  /*11490*/  FFMA.FTZ R185, R0, R212, R185 ;  /* 0x000000d400b97223 */ /* 0x000fe400000100b9 */
[----:B------:R-:W-:Y:S01]  /*114a0*/  FFMA.FTZ R187, R2, R167, R187 ;  /* 0x000000a702bb7223 */ /* 0x000fe200000100bb */
[----:B------:R-:W-:Y:S01]  /*114b0*/  MOV R167, R164 ;  /* 0x000000a400a77202 */ /* 0x000fe20000000f00 */
[C---:B------:R-:W-:Y:S04]  /*114c0*/  HMMA.16816.F32.BF16 R28, R132.reuse, R148, R28 ;  /* 0x00000094841c723c */ /* 0x040fe8000004181c */
[----:B------:R1:W-:Y:S01]  /*114d0*/  MUFU.EX2 R165, R176 ;  /* 0x000000b000a57308 */ /* 0x0003e20000000800 */
[----:B------:R-:W-:Y:S02]  /*114e0*/  FADD.FTZ R187, R186, R187 ;  /* 0x000000bbbabb7221 */ /* 0x000fe40000010000 */
[----:B------:R-:W-:Y:S01]  /*114f0*/  FADD.FTZ R182, R182, R185 ;  /* 0x000000b9b6b67221 */ /* 0x000fe20000010000 */
[C---:B------:R-:W-:Y:S01]  /*11500*/  HMMA.16816.F32.BF16 R32, R132.reuse, R150, R32 ;  /* 0x000000968420723c */ /* 0x040fe20000041820 */
[----:B------:R-:W2:Y:S03]  /*11510*/  LDSM.16.MT88.4 R148, [R236+0x16800] ;  /* 0x01680000ec94783b */ /* 0x000ea60000004200 */
[----:B------:R-:W-:Y:S02]  /*11520*/  FADD.FTZ R184, R184, R187 ;  /* 0x000000bbb8b87221 */ /* 0x000fe40000010000 */
[----:B------:R-:W2:Y:S01]  /*11530*/  MUFU.EX2 R211, R211 ;  /* 0x000000d300d37308 */ /* 0x000ea20000000800 */
[----:B------:R-:W-:Y:S01]  /*11540*/  FADD.FTZ R181, R181, R182 ;  /* 0x000000b6b5b57221 */ /* 0x000fe20000010000 */
[C---:B------:R-:W-:Y:S04]  /*11550*/  HMMA.16816.F32.BF16 R36, R132.reuse, R152, R36 ;  /* 0x000000988424723c */ /* 0x040fe80000041824 */
[----:B------:R-:W-:Y:S02]  /*11560*/  FADD.FTZ R183, R183, R184 ;  /* 0x000000b8b7b77221 */ /* 0x000fe40000010000 */
[----:B------:R-:W-:Y:S02]  /*11570*/  FADD.FTZ R181, R180, R181 ;  /* 0x000000b5b4b57221 */ /* 0x000fe40000010000 */
[C---:B------:R-:W-:Y:S01]  /*11580*/  HMMA.16816.F32.BF16 R40, R132.reuse, R154, R40 ;  /* 0x0000009a8428723c */ /* 0x040fe20000041828 */
[----:B------:R-:W-:Y:S01]  /*11590*/  LDSM.16.MT88.4 R152, [R232+0x11000] ;  /* 0x01100000e898783b */ /* 0x000fe20000004200 */
[----:B------:R-:W-:Y:S02]  /*115a0*/  MUFU.EX2 R207, R207 ;  /* 0x000000cf00cf7308 */ /* 0x000fe40000000800 */
[----:B------:R-:W-:Y:S02]  /*115b0*/  FADD.FTZ R188, R188, R183 ;  /* 0x000000b7bcbc7221 */ /* 0x000fe40000010000 */
[----:B------:R-:W-:Y:S02]  /*115c0*/  FADD.FTZ R190, R190, R181 ;  /* 0x000000b5bebe7221 */ /* 0x000fe40000010000 */
[C---:B------:R-:W-:Y:S01]  /*115d0*/  HMMA.16816.F32.BF16 R44, R132.reuse, R156, R44 ;  /* 0x0000009c842c723c */ /* 0x040fe2000004182c */
[----:B-1----:R-:W-:Y:S03]  /*115e0*/  LDSM.16.MT88.4 R176, [R233+0x15800] ;  /* 0x01580000e9b0783b */ /* 0x002fe60000004200 */
[----:B------:R-:W1:Y:S01]  /*115f0*/  MUFU.EX2 R210, R210 ;  /* 0x000000d200d27308 */ /* 0x000e620000000800 */
[----:B------:R-:W-:Y:S02]  /*11600*/  FADD.FTZ R189, R189, R188 ;  /* 0x000000bcbdbd7221 */ /* 0x000fe40000010000 */
[----:B------:R-:W-:Y:S01]  /*11610*/  FADD.FTZ R191, R191, R190 ;  /* 0x000000bebfbf7221 */ /* 0x000fe20000010000 */
[C---:B------:R-:W-:Y:S01]  /*11620*/  HMMA.16816.F32.BF16 R48, R132.reuse, R158, R48 ;  /* 0x0000009e8430723c */ /* 0x040fe20000041830 */
[----:B------:R-:W-:Y:S03]  /*11630*/  LDSM.16.MT88.4 R156, [R234+0x13000] ;  /* 0x01300000ea9c783b */ /* 0x000fe60000004200 */
[----:B------:R-:W-:Y:S02]  /*11640*/  FADD.FTZ R192, R192, R189 ;  /* 0x000000bdc0c07221 */ /* 0x000fe40000010000 */
[----:B------:R-:W-:Y:S01]  /*11650*/  MUFU.EX2 R202, R202 ;  /* 0x000000ca00ca7308 */ /* 0x000fe20000000800 */
[----:B------:R-:W-:Y:S01]  /*11660*/  FADD.FTZ R196, R196, R191 ;  /* 0x000000bfc4c47221 */ /* 0x000fe20000010000 */
[C---:B------:R-:W-:Y:S04]  /*11670*/  HMMA.16816.F32.BF16 R52, R132.reuse, R160, R52 ;  /* 0x000000a08434723c */ /* 0x040fe80000041834 */
[----:B------:R-:W-:Y:S02]  /*11680*/  FADD.FTZ R193, R193, R192 ;  /* 0x000000c0c1c17221 */ /* 0x000fe40000010000 */
[----:B------:R-:W-:Y:S02]  /*11690*/  FADD.FTZ R203, R203, R196 ;  /* 0x000000c4cbcb7221 */ /* 0x000fe40000010000 */
[C---:B------:R-:W-:Y:S01]  /*116a0*/  HMMA.16816.F32.BF16 R56, R132.reuse, R162, R56 ;  /* 0x000000a28438723c */ /* 0x040fe20000041838 */
[----:B------:R-:W-:Y:S01]  /*116b0*/  LDSM.16.MT88.4 R160, [R233+0x13000] ;  /* 0x01300000e9a0783b */ /* 0x000fe20000004200 */
[----:B------:R-:W1:Y:S06]  /*116c0*/  MUFU.EX2 R205, R205 ;  /* 0x000000cd00cd7308 */ /* 0x000e6c0000000800 */
[C---:B------:R-:W-:Y:S04]  /*116d0*/  HMMA.16816.F32.BF16 R60, R132.reuse, R168, R60 ;  /* 0x000000a8843c723c */ /* 0x040fe8000004183c */
[----:B------:R-:W-:Y:S04]  /*116e0*/  MUFU.EX2 R201, R201 ;  /* 0x000000c900c97308 */ /* 0x000fe80000000800 */
[C---:B------:R-:W-:Y:S01]  /*116f0*/  HMMA.16816.F32.BF16 R64, R132.reuse, R170, R64 ;  /* 0x000000aa8440723c */ /* 0x040fe20000041840 */
[----:B------:R-:W-:Y:S05]  /*11700*/  LDSM.16.MT88.4 R168, [R232+0x13000] ;  /* 0x01300000e8a8783b */ /* 0x000fea0000004200 */
[----:B------:R-:W1:Y:S02]  /*11710*/  MUFU.EX2 R206, R206 ;  /* 0x000000ce00ce7308 */ /* 0x000e640000000800 */
[C---:B------:R-:W-:Y:S08]  /*11720*/  HMMA.16816.F32.BF16 R68, R132.reuse, R172, R68 ;  /* 0x000000ac8444723c */ /* 0x040ff00000041844 */
[C---:B------:R-:W-:Y:S01]  /*11730*/  HMMA.16816.F32.BF16 R72, R132.reuse, R174, R72 ;  /* 0x000000ae8448723c */ /* 0x040fe20000041848 */
[----:B------:R-:W-:Y:S01]  /*11740*/  LDSM.16.MT88.4 R172, [R236+0x15000] ;  /* 0x01500000ecac783b */ /* 0x000fe20000004200 */
[----:B------:R-:W1:Y:S06]  /*11750*/  MUFU.EX2 R198, R198 ;  /* 0x000000c600c67308 */ /* 0x000e6c0000000800 */
[C---:B--2---:R-:W-:Y:S04]  /*11760*/  HMMA.16816.F32.BF16 R76, R132.reuse, R140, R76 ;  /* 0x0000008c844c723c */ /* 0x044fe8000004184c */
[----:B------:R-:W2:Y:S04]  /*11770*/  MUFU.EX2 R166, R166 ;  /* 0x000000a600a67308 */ /* 0x000ea80000000800 */
[C---:B------:R-:W-:Y:S01]  /*11780*/  HMMA.16816.F32.BF16 R80, R132.reuse, R142, R80 ;  /* 0x0000008e8450723c */ /* 0x040fe20000041850 */
[----:B------:R-:W1:Y:S07]  /*11790*/  LDSM.16.MT88.4 R140, [R234+0x16800] ;  /* 0x01680000ea8c783b */ /* 0x000e6e0000004200 */
[C---:B-----5:R-:W-:Y:S08]  /*117a0*/  HMMA.16816.F32.BF16 R84, R132.reuse, R136, R84 ;  /* 0x000000888454723c */ /* 0x060ff00000041854 */
[C---:B------:R-:W-:Y:S01]  /*117b0*/  HMMA.16816.F32.BF16 R88, R132.reuse, R138, R88 ;  /* 0x0000008a8458723c */ /* 0x040fe20000041858 */
[----:B------:R-:W5:Y:S07]  /*117c0*/  LDSM.16.MT88.4 R136, [R233+0x16800] ;  /* 0x01680000e988783b */ /* 0x000f6e0000004200 */
[C---:B------:R-:W-:Y:S08]  /*117d0*/  HMMA.16816.F32.BF16 R92, R132.reuse, R144, R92 ;  /* 0x00000090845c723c */ /* 0x040ff0000004185c */
[C---:B------:R-:W-:Y:S01]  /*117e0*/  HMMA.16816.F32.BF16 R96, R132.reuse, R146, R96 ;  /* 0x000000928460723c */ /* 0x040fe20000041860 */
[----:B------:R-:W2:Y:S07]  /*117f0*/  LDSM.16.MT88.4 R144, [R232+0x16800] ;  /* 0x01680000e890783b */ /* 0x000eae0000004200 */
[C---:B------:R-:W-:Y:S08]  /*11800*/  HMMA.16816.F32.BF16 R100, R132.reuse, R148, R100 ;  /* 0x000000948464723c */ /* 0x040ff00000041864 */
[C---:B------:R-:W-:Y:S01]  /*11810*/  HMMA.16816.F32.BF16 R104, R132.reuse, R150, R104 ;  /* 0x000000968468723c */ /* 0x040fe20000041868 */
[----:B------:R-:W-:Y:S07]  /*11820*/  LDSM.16.MT88.4 R148, [R233+0x11000] ;  /* 0x01100000e994783b */ /* 0x000fee0000004200 */
[C---:B-1----:R-:W-:Y:S08]  /*11830*/  HMMA.16816.F32.BF16 R108, R132.reuse, R140, R108 ;  /* 0x0000008c846c723c */ /* 0x042ff0000004186c */
[C---:B------:R-:W-:Y:S01]  /*11840*/  HMMA.16816.F32.BF16 R112, R132.reuse, R142, R112 ;  /* 0x0000008e8470723c */ /* 0x040fe20000041870 */
[----:B------:R-:W1:Y:S07]  /*11850*/  LDSM.16.MT88.4 R140, [R236+0x11000] ;  /* 0x01100000ec8c783b */ /* 0x000e6e0000004200 */
[C---:B-----5:R-:W-:Y:S08]  /*11860*/  HMMA.16816.F32.BF16 R116, R132.reuse, R136, R116 ;  /* 0x000000888474723c */ /* 0x060ff00000041874 */
[C---:B------:R-:W-:Y:S01]  /*11870*/  HMMA.16816.F32.BF16 R120, R132.reuse, R138, R120 ;  /* 0x0000008a8478723c */ /* 0x040fe20000041878 */
[----:B------:R-:W5:Y:S07]  /*11880*/  LDSM.16.MT88.4 R136, [R234+0x11000] ;  /* 0x01100000ea88783b */ /* 0x000f6e0000004200 */
[C---:B--2---:R-:W-:Y:S08]  /*11890*/  HMMA.16816.F32.BF16 R124, R132.reuse, R144, R124 ;  /* 0x00000090847c723c */ /* 0x044ff0000004187c */
[----:B------:R-:W-:Y:S01]  /*118a0*/  HMMA.16816.F32.BF16 R128, R132, R146, R128 ;  /* 0x000000928480723c */ /* 0x000fe20000041880 */
[----:B------:R-:W2:Y:S06]  /*118b0*/  LDSM.16.MT88.4 R144, [R236+0x13000] ;  /* 0x01300000ec90783b */ /* 0x000eac0000004200 */
[----:B---3--:R-:W-:Y:S01]  /*118c0*/  F2FP.BF16.PACK_AB R132, R213, R200 ;  /* 0x000000c8d584723e */ /* 0x008fe200000010ff */
[----:B------:R-:W-:Y:S01]  /*118d0*/  FADD.FTZ R200, R200, R193 ;  /* 0x000000c1c8c87221 */ /* 0x000fe20000010000 */
[----:B----4-:R-:W-:Y:S03]  /*118e0*/  F2FP.BF16.PACK_AB R133, R209, R204 ;  /* 0x000000ccd185723e */ /* 0x010fe600000010ff */
[----:B------:R-:W-:Y:S01]  /*118f0*/  F2FP.BF16.PACK_AB R134, R211, R208 ;  /* 0x000000d0d386723e */ /* 0x000fe200000010ff */
[----:B------:R-:W-:Y:S01]  /*11900*/  FADD.FTZ R213, R213, R200 ;  /* 0x000000c8d5d57221 */ /* 0x000fe20000010000 */
[----:B------:R-:W-:Y:S01]  /*11910*/  F2FP.BF16.PACK_AB R135, R210, R207 ;  /* 0x000000cfd287723e */ /* 0x000fe200000010ff */
[----:B------:R-:W-:Y:S02]  /*11920*/  FADD.FTZ R204, R204, R203 ;  /* 0x000000cbcccc7221 */ /* 0x000fe40000010000 */
[----:B------:R-:W-:Y:S02]  /*11930*/  FADD.FTZ R208, R208, R213 ;  /* 0x000000d5d0d07221 */ /* 0x000fe40000010000 */
[----:B------:R-:W-:Y:S02]  /*11940*/  FADD.FTZ R204, R209, R204 ;  /* 0x000000ccd1cc7221 */ /* 0x000fe40000010000 */
[C---:B-1----:R-:W-:Y:S03]  /*11950*/  HMMA.16816.F32.BF16 R4, R132.reuse, R140, R4 ;  /* 0x0000008c8404723c */ /* 0x042fe60000041804 */
[----:B------:R-:W-:Y:S02]  /*11960*/  FADD.FTZ R211, R211, R208 ;  /* 0x000000d0d3d37221 */ /* 0x000fe40000010000 */
[----:B------:R-:W-:Y:S03]  /*11970*/  FADD.FTZ R207, R207, R204 ;  /* 0x000000cccfcf7221 */ /* 0x000fe60000010000 */
[C---:B------:R-:W-:Y:S01]  /*11980*/  HMMA.16816.F32.BF16 R8, R132.reuse, R142, R8 ;  /* 0x0000008e8408723c */ /* 0x040fe20000041808 */
[----:B------:R-:W1:Y:S03]  /*11990*/  LDSM.16.MT88.4 R140, [R234+0x15000] ;  /* 0x01500000ea8c783b */ /* 0x000e660000004200 */
[----:B------:R-:W-:Y:S04]  /*119a0*/  FADD.FTZ R210, R210, R207 ;  /* 0x000000cfd2d27221 */ /* 0x000fe80000010000 */
[C---:B-----5:R-:W-:Y:S08]  /*119b0*/  HMMA.16816.F32.BF16 R12, R132.reuse, R136, R12 ;  /* 0x00000088840c723c */ /* 0x060ff0000004180c */
[C---:B------:R-:W-:Y:S01]  /*119c0*/  HMMA.16816.F32.BF16 R16, R132.reuse, R138, R16 ;  /* 0x0000008a8410723c */ /* 0x040fe20000041810 */
[----:B------:R-:W3:Y:S07]  /*119d0*/  LDSM.16.MT88.4 R136, [R233+0x15000] ;  /* 0x01500000e988783b */ /* 0x000eee0000004200 */
[C---:B------:R-:W-:Y:S08]  /*119e0*/  HMMA.16816.F32.BF16 R20, R132.reuse, R148, R20 ;  /* 0x000000948414723c */ /* 0x040ff00000041814 */
[C---:B------:R-:W-:Y:S01]  /*119f0*/  HMMA.16816.F32.BF16 R24, R132.reuse, R150, R24 ;  /* 0x000000968418723c */ /* 0x040fe20000041818 */
[----:B------:R-:W-:Y:S07]  /*11a00*/  LDSM.16.MT88.4 R148, [R236+0x17000] ;  /* 0x01700000ec94783b */ /* 0x000fee0000004200 */
[C---:B------:R-:W-:Y:S08]  /*11a10*/  HMMA.16816.F32.BF16 R28, R132.reuse, R152, R28 ;  /* 0x00000098841c723c */ /* 0x040ff0000004181c */
[C---:B------:R-:W-:Y:S08]  /*11a20*/  HMMA.16816.F32.BF16 R32, R132.reuse, R154, R32 ;  /* 0x0000009a8420723c */ /* 0x040ff00000041820 */
[C---:B--2---:R-:W-:Y:S08]  /*11a30*/  HMMA.16816.F32.BF16 R36, R132.reuse, R144, R36 ;  /* 0x000000908424723c */ /* 0x044ff00000041824 */
[C---:B------:R-:W-:Y:S01]  /*11a40*/  HMMA.16816.F32.BF16 R40, R132.reuse, R146, R40 ;  /* 0x000000928428723c */ /* 0x040fe20000041828 */
[----:B------:R-:W2:Y:S07]  /*11a50*/  LDSM.16.MT88.4 R144, [R232+0x15000] ;  /* 0x01500000e890783b */ /* 0x000eae0000004200 */
[C---:B------:R-:W-:Y:S08]  /*11a60*/  HMMA.16816.F32.BF16 R44, R132.reuse, R156, R44 ;  /* 0x0000009c842c723c */ /* 0x040ff0000004182c */
[C---:B------:R-:W-:Y:S01]  /*11a70*/  HMMA.16816.F32.BF16 R48, R132.reuse, R158, R48 ;  /* 0x0000009e8430723c */ /* 0x040fe20000041830 */
[----:B------:R-:W-:Y:S07]  /*11a80*/  LDSM.16.MT88.4 R156, [R236+0x11800] ;  /* 0x01180000ec9c783b */ /* 0x000fee0000004200 */
[C---:B------:R-:W-:Y:S08]  /*11a90*/  HMMA.16816.F32.BF16 R52, R132.reuse, R160, R52 ;  /* 0x000000a08434723c */ /* 0x040ff00000041834 */
[C---:B------:R-:W-:Y:S08]  /*11aa0*/  HMMA.16816.F32.BF16 R56, R132.reuse, R162, R56 ;  /* 0x000000a28438723c */ /* 0x040ff00000041838 */
[C---:B------:R-:W-:Y:S07]  /*11ab0*/  HMMA.16816.F32.BF16 R60, R132.reuse, R168, R60 ;  /* 0x000000a8843c723c */ /* 0x040fee000004183c */
[----:B------:R-:W-:Y:S01]  /*11ac0*/  F2FP.BF16.PACK_AB R168, R205, R202 ;  /* 0x000000cacda8723e */ /* 0x000fe200000010ff */
[C---:B------:R-:W-:Y:S04]  /*11ad0*/  HMMA.16816.F32.BF16 R64, R132.reuse, R170, R64 ;  /* 0x000000aa8440723c */ /* 0x040fe80000041840 */
[----:B------:R-:W-:Y:S01]  /*11ae0*/  F2FP.BF16.PACK_AB R169, R206, R201 ;  /* 0x000000c9cea9723e */ /* 0x000fe200000010ff */
[----:B------:R-:W-:Y:S02]  /*11af0*/  FADD.FTZ R202, R202, R211 ;  /* 0x000000d3caca7221 */ /* 0x000fe40000010000 */
[----:B------:R-:W-:Y:S01]  /*11b00*/  F2FP.BF16.PACK_AB R170, R197, R198 ;  /* 0x000000c6c5aa723e */ /* 0x000fe200000010ff */
[C---:B------:R-:W-:Y:S04]  /*11b10*/  HMMA.16816.F32.BF16 R68, R132.reuse, R172, R68 ;  /* 0x000000ac8444723c */ /* 0x040fe80000041844 */
[----:B------:R-:W-:Y:S01]  /*11b20*/  F2FP.BF16.PACK_AB R171, R165, R166 ;  /* 0x000000a6a5ab723e */ /* 0x000fe200000010ff */
[----:B------:R-:W-:Y:S02]  /*11b30*/  FADD.FTZ R205, R205, R202 ;  /* 0x000000cacdcd7221 */ /* 0x000fe40000010000 */
[----:B------:R-:W-:Y:S01]  /*11b40*/  FADD.FTZ R201, R201, R210 ;  /* 0x000000d2c9c97221 */ /* 0x000fe20000010000 */
[C---:B------:R-:W-:Y:S01]  /*11b50*/  HMMA.16816.F32.BF16 R72, R132.reuse, R174, R72 ;  /* 0x000000ae8448723c */ /* 0x040fe20000041848 */
[----:B------:R-:W-:Y:S03]  /*11b60*/  LDSM.16.MT88.4 R172, [R233+0x13800] ;  /* 0x01380000e9ac783b */ /* 0x000fe60000004200 */
[----:B------:R-:W-:Y:S02]  /*11b70*/  FADD.FTZ R198, R198, R205 ;  /* 0x000000cdc6c67221 */ /* 0x000fe40000010000 */
[----:B------:R-:W-:Y:S02]  /*11b80*/  FADD.FTZ R201, R206, R201 ;  /* 0x000000c9cec97221 */ /* 0x000fe40000010000 */
[C---:B-1----:R-:W-:Y:S04]  /*11b90*/  HMMA.16816.F32.BF16 R76, R132.reuse, R140, R76 ;  /* 0x0000008c844c723c */ /* 0x042fe8000004184c */
[----:B------:R-:W-:Y:S02]  /*11ba0*/  FADD.FTZ R0, R197, R198 ;  /* 0x000000c6c5007221 */ /* 0x000fe40000010000 */
[----:B------:R-:W-:Y:S02]  /*11bb0*/  FADD.FTZ R166, R166, R201 ;  /* 0x000000c9a6a67221 */ /* 0x000fe40000010000 */
[C---:B------:R-:W-:Y:S01]  /*11bc0*/  HMMA.16816.F32.BF16 R80, R132.reuse, R142, R80 ;  /* 0x0000008e8450723c */ /* 0x040fe20000041850 */
[----:B------:R-:W1:Y:S07]  /*11bd0*/  LDSM.16.MT88.4 R140, [R234+0x17000] ;  /* 0x01700000ea8c783b */ /* 0x000e6e0000004200 */
[C---:B---3--:R-:W-:Y:S01]  /*11be0*/  HMMA.16816.F32.BF16 R84, R132.reuse, R136, R84 ;  /* 0x000000888454723c */ /* 0x048fe20000041854 */
[----:B------:R3:W-:Y:S07]  /*11bf0*/  STL [R1+0x4], R0 ;  /* 0x0000040001007387 */ /* 0x0007ee0000100800 */
[C---:B------:R-:W-:Y:S01]  /*11c00*/  HMMA.16816.F32.BF16 R88, R132.reuse, R138, R88 ;  /* 0x0000008a8458723c */ /* 0x040fe20000041858 */
[----:B------:R-:W4:Y:S07]  /*11c10*/  LDSM.16.MT88.4 R136, [R233+0x17000] ;  /* 0x01700000e988783b */ /* 0x000f2e0000004200 */
[C---:B--2---:R-:W-:Y:S08]  /*11c20*/  HMMA.16816.F32.BF16 R92, R132.reuse, R144, R92 ;  /* 0x00000090845c723c */ /* 0x044ff0000004185c */
[C---:B------:R-:W-:Y:S01]  /*11c30*/  HMMA.16816.F32.BF16 R96, R132.reuse, R146, R96 ;  /* 0x000000928460723c */ /* 0x040fe20000041860 */
[----:B------:R-:W2:Y:S03]  /*11c40*/  LDSM.16.MT88.4 R144, [R232+0x17000] ;  /* 0x01700000e890783b */ /* 0x000ea60000004200 */
[----:B---3--:R-:W-:Y:S04]  /*11c50*/  FADD.FTZ R0, R165, R166 ;  /* 0x000000a6a5007221 */ /* 0x008fe80000010000 */
[C---:B------:R-:W-:Y:S01]  /*11c60*/  HMMA.16816.F32.BF16 R100, R132.reuse, R148, R100 ;  /* 0x000000948464723c */ /* 0x040fe20000041864 */
[----:B------:R3:W-:Y:S07]  /*11c70*/  STL [R1], R0 ;  /* 0x0000000001007387 */ /* 0x0007ee0000100800 */
[C---:B------:R-:W-:Y:S01]  /*11c80*/  HMMA.16816.F32.BF16 R104, R132.reuse, R150, R104 ;  /* 0x000000968468723c */ /* 0x040fe20000041868 */
[----:B------:R-:W5:Y:S07]  /*11c90*/  LDSM.16.MT88.4 R148, [R234+0x11800] ;  /* 0x01180000ea94783b */ /* 0x000f6e0000004200 */
[C---:B-1----:R-:W-:Y:S08]  /*11ca0*/  HMMA.16816.F32.BF16 R108, R132.reuse, R140, R108 ;  /* 0x0000008c846c723c */ /* 0x042ff0000004186c */
[C---:B------:R-:W-:Y:S01]  /*11cb0*/  HMMA.16816.F32.BF16 R112, R132.reuse, R142, R112 ;  /* 0x0000008e8470723c */ /* 0x040fe20000041870 */
[----:B------:R-:W1:Y:S03]  /*11cc0*/  LDSM.16.MT88.4 R140, [R233+0x11800] ;  /* 0x01180000e98c783b */ /* 0x000e660000004200 */
[----:B---3--:R-:W-:Y:S04]  /*11cd0*/  MOV R0, R3 ;  /* 0x0000000300007202 */ /* 0x008fe80000000f00 */
[C---:B----4-:R-:W-:Y:S08]  /*11ce0*/  HMMA.16816.F32.BF16 R116, R132.reuse, R136, R116 ;  /* 0x000000888474723c */ /* 0x050ff00000041874 */
[C---:B------:R-:W-:Y:S08]  /*11cf0*/  HMMA.16816.F32.BF16 R120, R132.reuse, R138, R120 ;  /* 0x0000008a8478723c */ /* 0x040ff00000041878 */
[C---:B--2---:R-:W-:Y:S08]  /*11d00*/  HMMA.16816.F32.BF16 R124, R132.reuse, R144, R124 ;  /* 0x00000090847c723c */ /* 0x044ff0000004187c */
[----:B------:R-:W-:Y:S01]  /*11d10*/  HMMA.16816.F32.BF16 R128, R132, R146, R128 ;  /* 0x000000928480723c */ /* 0x000fe20000041880 */
[----:B------:R-:W2:Y:S07]  /*11d20*/  LDSM.16.MT88.4 R132, [R232+0x11800] ;  /* 0x01180000e884783b */ /* 0x000eae0000004200 */
[C---:B------:R-:W-:Y:S01]  /*11d30*/  HMMA.16816.F32.BF16 R160, R168.reuse, R156, R4 ;  /* 0x0000009ca8a0723c */ /* 0x040fe20000041804 */
[----:B------:R-:W3:Y:S07]  /*11d40*/  LDSM.16.MT88.4 R4, [R236+0x13800] ;  /* 0x01380000ec04783b */ /* 0x000eee0000004200 */
[C---:B------:R-:W-:Y:S01]  /*11d50*/  HMMA.16816.F32.BF16 R156, R168.reuse, R158, R8 ;  /* 0x0000009ea89c723c */ /* 0x040fe20000041808 */
[----:B------:R-:W4:Y:S07]  /*11d60*/  LDSM.16.MT88.4 R8, [R234+0x13800] ;  /* 0x01380000ea08783b */ /* 0x000f2e0000004200 */
[C---:B-----5:R-:W-:Y:S01]  /*11d70*/  HMMA.16816.F32.BF16 R152, R168.reuse, R148, R12 ;  /* 0x00000094a898723c */ /* 0x060fe2000004180c */
[----:B------:R-:W5:Y:S07]  /*11d80*/  LDSM.16.MT88.4 R12, [R232+0x13800] ;  /* 0x01380000e80c783b */ /* 0x000f6e0000004200 */
[C---:B------:R-:W-:Y:S01]  /*11d90*/  HMMA.16816.F32.BF16 R148, R168.reuse, R150, R16 ;  /* 0x00000096a894723c */ /* 0x040fe20000041810 */
[----:B------:R-:W4:Y:S07]  /*11da0*/  LDSM.16.MT88.4 R16, [R236+0x15800] ;  /* 0x01580000ec10783b */ /* 0x000f2e0000004200 */
[C---:B-1----:R-:W-:Y:S01]  /*11db0*/  HMMA.16816.F32.BF16 R144, R168.reuse, R140, R20 ;  /* 0x0000008ca890723c */ /* 0x042fe20000041814 */
[----:B------:R-:W1:Y:S07]  /*11dc0*/  LDSM.16.MT88.4 R20, [R234+0x15800] ;  /* 0x01580000ea14783b */ /* 0x000e6e0000004200 */
[C---:B------:R-:W-:Y:S01]  /*11dd0*/  HMMA.16816.F32.BF16 R140, R168.reuse, R142, R24 ;  /* 0x0000008ea88c723c */ /* 0x040fe20000041818 */
[----:B------:R-:W1:Y:S07]  /*11de0*/  LDSM.16.MT88.4 R24, [R232+0x15800] ;  /* 0x01580000e818783b */ /* 0x000e6e0000004200 */
[C---:B--2---:R-:W-:Y:S01]  /*11df0*/  HMMA.16816.F32.BF16 R136, R168.reuse, R132, R28 ;  /* 0x00000084a888723c */ /* 0x044fe2000004181c */
[----:B------:R-:W2:Y:S07]  /*11e00*/  LDSM.16.MT88.4 R28, [R236+0x17800] ;  /* 0x01780000ec1c783b */ /* 0x000eae0000004200 */
[C---:B------:R-:W-:Y:S08]  /*11e10*/  HMMA.16816.F32.BF16 R132, R168.reuse, R134, R32 ;  /* 0x00000086a884723c */ /* 0x040ff00000041820 */
[C---:B---3--:R-:W-:Y:S08]  /*11e20*/  HMMA.16816.F32.BF16 R36, R168.reuse, R4, R36 ;  /* 0x00000004a824723c */ /* 0x048ff00000041824 */
[C---:B------:R-:W-:Y:S01]  /*11e30*/  HMMA.16816.F32.BF16 R40, R168.reuse, R6, R40 ;  /* 0x00000006a828723c */ /* 0x040fe20000041828 */
[----:B------:R-:W3:Y:S07]  /*11e40*/  LDSM.16.MT88.4 R4, [R234+0x17800] ;  /* 0x01780000ea04783b */ /* 0x000eee0000004200 */
[C---:B----4-:R-:W-:Y:S08]  /*11e50*/  HMMA.16816.F32.BF16 R44, R168.reuse, R8, R44 ;  /* 0x00000008a82c723c */ /* 0x050ff0000004182c */
[C---:B------:R-:W-:Y:S01]  /*11e60*/  HMMA.16816.F32.BF16 R48, R168.reuse, R10, R48 ;  /* 0x0000000aa830723c */ /* 0x040fe20000041830 */
[----:B------:R-:W4:Y:S07]  /*11e70*/  LDSM.16.MT88.4 R8, [R233+0x17800] ;  /* 0x01780000e908783b */ /* 0x000f2e0000004200 */
[C---:B------:R-:W-:Y:S08]  /*11e80*/  HMMA.16816.F32.BF16 R52, R168.reuse, R172, R52 ;  /* 0x000000aca834723c */ /* 0x040ff00000041834 */
[C---:B------:R-:W-:Y:S08]  /*11e90*/  HMMA.16816.F32.BF16 R56, R168.reuse, R174, R56 ;  /* 0x000000aea838723c */ /* 0x040ff00000041838 */
[C---:B-----5:R-:W-:Y:S08]  /*11ea0*/  HMMA.16816.F32.BF16 R60, R168.reuse, R12, R60 ;  /* 0x0000000ca83c723c */ /* 0x060ff0000004183c */
[C---:B------:R-:W-:Y:S01]  /*11eb0*/  HMMA.16816.F32.BF16 R64, R168.reuse, R14, R64 ;  /* 0x0000000ea840723c */ /* 0x040fe20000041840 */
[----:B------:R-:W5:Y:S07]  /*11ec0*/  LDSM.16.MT88.4 R12, [R232+0x17800] ;  /* 0x01780000e80c783b */ /* 0x000f6e0000004200 */
[C---:B------:R-:W-:Y:S08]  /*11ed0*/  HMMA.16816.F32.BF16 R68, R168.reuse, R16, R68 ;  /* 0x00000010a844723c */ /* 0x040ff00000041844 */
[C---:B------:R-:W-:Y:S08]  /*11ee0*/  HMMA.16816.F32.BF16 R72, R168.reuse, R18, R72 ;  /* 0x00000012a848723c */ /* 0x040ff00000041848 */
[C---:B-1----:R-:W-:Y:S08]  /*11ef0*/  HMMA.16816.F32.BF16 R76, R168.reuse, R20, R76 ;  /* 0x00000014a84c723c */ /* 0x042ff0000004184c */
[C---:B------:R-:W-:Y:S08]  /*11f00*/  HMMA.16816.F32.BF16 R80, R168.reuse, R22, R80 ;  /* 0x00000016a850723c */ /* 0x040ff00000041850 */
[C---:B------:R-:W-:Y:S08]  /*11f10*/  HMMA.16816.F32.BF16 R84, R168.reuse, R176, R84 ;  /* 0x000000b0a854723c */ /* 0x040ff00000041854 */
[C---:B------:R-:W-:Y:S08]  /*11f20*/  HMMA.16816.F32.BF16 R88, R168.reuse, R178, R88 ;  /* 0x000000b2a858723c */ /* 0x040ff00000041858 */
[C---:B------:R-:W-:Y:S08]  /*11f30*/  HMMA.16816.F32.BF16 R92, R168.reuse, R24, R92 ;  /* 0x00000018a85c723c */ /* 0x040ff0000004185c */
[C---:B------:R-:W-:Y:S08]  /*11f40*/  HMMA.16816.F32.BF16 R96, R168.reuse, R26, R96 ;  /* 0x0000001aa860723c */ /* 0x040ff00000041860 */
[C---:B--2---:R-:W-:Y:S08]  /*11f50*/  HMMA.16816.F32.BF16 R100, R168.reuse, R28, R100 ;  /* 0x0000001ca864723c */ /* 0x044ff00000041864 */
[C---:B------:R-:W-:Y:S08]  /*11f60*/  HMMA.16816.F32.BF16 R104, R168.reuse, R30, R104 ;  /* 0x0000001ea868723c */ /* 0x040ff00000041868 */
[C---:B---3--:R-:W-:Y:S08]  /*11f70*/  HMMA.16816.F32.BF16 R108, R168.reuse, R4, R108 ;  /* 0x00000004a86c723c */ /* 0x048ff0000004186c */
[C---:B------:R-:W-:Y:S08]  /*11f80*/  HMMA.16816.F32.BF16 R112, R168.reuse, R6, R112 ;  /* 0x00000006a870723c */ /* 0x040ff00000041870 */
[C---:B----4-:R-:W-:Y:S08]  /*11f90*/  HMMA.16816.F32.BF16 R116, R168.reuse, R8, R116 ;  /* 0x00000008a874723c */ /* 0x050ff00000041874 */
[C---:B------:R-:W-:Y:S08]  /*11fa0*/  HMMA.16816.F32.BF16 R120, R168.reuse, R10, R120 ;  /* 0x0000000aa878723c */ /* 0x040ff00000041878 */
[C---:B-----5:R-:W-:Y:S08]  /*11fb0*/  HMMA.16816.F32.BF16 R124, R168.reuse, R12, R124 ;  /* 0x0000000ca87c723c */ /* 0x060ff0000004187c */
[----:B------:R-:W-:Y:S01]  /*11fc0*/  HMMA.16816.F32.BF16 R128, R168, R14, R128 ;  /* 0x0000000ea880723c */ /* 0x000fe20000041880 */
[----:B------:R-:W-:-:S07]  /*11fd0*/  @P0 BRA `(.L_x_798) ;  /* 0xffffb74000000947 */ /* 0x000fce000383ffff */
.L_x_794:
[----:B------:R-:W2:Y:S01]  /*11fe0*/  LDL.LU R2, [R1+0x4] ;  /* 0x0000040001027983 */ /* 0x000ea20000300800 */
[----:B------:R-:W-:Y:S01]  /*11ff0*/  MOV R5, 0x3f800000 ;  /* 0x3f80000000057802 */ /* 0x000fe20000000f00 */
[----:B------:R-:W1:Y:S01]  /*12000*/  S2UR UR6, SR_CTAID.Y ;  /* 0x00000000000679c3 */ /* 0x000e620000002600 */
[----:B------:R-:W-:Y:S01]  /*12010*/  UISETP.NE.AND UP1, UPT, UR27, -0x1, UPT ;  /* 0xffffffff1b00788c */ /* 0x000fe2000bf25270 */
[----:B------:R-:W3:Y:S01]  /*12020*/  LDL.LU R4, [R1] ;  /* 0x0000000001047983 */ /* 0x000ee20000300800 */
[----:B------:R-:W-:Y:S01]  /*12030*/  ULDC.64 UR4, c[0x0][0x1e8] ;  /* 0x00007a0000047ab9 */ /* 0x000fe20000000a00 */
[----:B------:R-:W-:Y:S04]  /*12040*/  BSSY B0, `(.L_x_799) ;  /* 0x000017b000007945 */ /* 0x000fe80003800000 */
[----:B------:R-:W4:Y:S04]  /*12050*/  S2UR UR7, SR_CTAID.Z ;  /* 0x00000000000779c3 */ /* 0x000f280000002700 */
[----:B------:R-:W-:-:S04]  /*12060*/  @UP1 UIMAD.WIDE.U32 UR10, UR27, UR4, URZ ;  /* 0x000000041b0a12a5 */ /* 0x000fc8000f8e003f */
[----:B------:R-:W-:-:S03]  /*12070*/  @UP1 UIMAD UR8, UR27, UR5, UR11 ;  /* 0x000000051b0812a4 */ /* 0x000fc6000f8e020b */
[----:B------:R-:W-:Y:S02]  /*12080*/  ULDC.U8 UR11, c[0x0][0x328] ;  /* 0x0000ca00000b7ab9 */ /* 0x000fe40000000000 */
[----:B------:R-:W-:Y:S02]  /*12090*/  UISETP.NE.AND UP2, UPT, UR11, URZ, UPT ;  /* 0x0000003f0b00728c */ /* 0x000fe4000bf45270 */
[----:B------:R-:W-:Y:S02]  /*120a0*/  ULDC.64 UR4, c[0x0][0x1e0] ;  /* 0x0000780000047ab9 */ /* 0x000fe40000000a00 */
[----:B-1----:R-:W-:Y:S02]  /*120b0*/  @!UP1 USHF.R.S32.HI UR9, URZ, 0x1f, UR6 ;  /* 0x0000001f3f099899 */ /* 0x002fe40008011406 */
[----:B------:R-:W-:Y:S02]  /*120c0*/  UISETP.NE.OR UP0, UPT, UR27, -0x1, !UP2 ;  /* 0xffffffff1b00788c */ /* 0x000fe4000d705670 */
[----:B------:R-:W-:-:S02]  /*120d0*/  @!UP1 UIMAD UR9, UR9, UR4, URZ ;  /* 0x00000004090992a4 */ /* 0x000fc4000f8e023f */
[----:B------:R-:W-:Y:S02]  /*120e0*/  @!UP1 UIMAD.WIDE.U32 UR14, UR6, UR4, URZ ;  /* 0x00000004060e92a5 */ /* 0x000fe4000f8e003f */
[----:B------:R-:W-:Y:S02]  /*120f0*/  @!UP1 UIMAD UR12, UR6, UR5, UR9 ;  /* 0x00000005060c92a4 */ /* 0x000fe4000f8e0209 */
[----:B----4-:R-:W-:Y:S02]  /*12100*/  @UP2 UMOV UR11, UR7 ;  /* 0x00000007000b2c82 */ /* 0x010fe40008000000 */
[----:B------:R-:W-:Y:S02]  /*12110*/  ULDC UR9, c[0x0][0x214] ;  /* 0x0000850000097ab9 */ /* 0x000fe40000000800 */
[----:B------:R-:W-:Y:S02]  /*12120*/  @!UP0 UIMAD UR27, UR6, UR9, URZ ;  /* 0x00000009061b82a4 */ /* 0x000fe4000f8e023f */
[----:B------:R-:W-:-:S02]  /*12130*/  ULDC UR5, c[0x0][0x234] ;  /* 0x00008d0000057ab9 */ /* 0x000fc40000000800 */
[----:B------:R-:W-:Y:S02]  /*12140*/  @UP2 UIMAD UR5, UR11, UR5, UR27 ;  /* 0x000000050b0522a4 */ /* 0x000fe4000f8e021b */
[----:B------:R-:W-:Y:S02]  /*12150*/  ULDC UR4, c[0x0][0x1c0] ;  /* 0x0000700000047ab9 */ /* 0x000fe40000000800 */
[----:B------:R-:W-:Y:S02]  /*12160*/  @!UP2 UMOV UR11, UR7 ;  /* 0x00000007000bac82 */ /* 0x000fe40008000000 */
[----:B------:R-:W-:Y:S02]  /*12170*/  @!UP2 UIMAD UR4, UR6, UR4, UR11 ;  /* 0x000000040604a2a4 */ /* 0x000fe4000f8e020b */
[----:B------:R-:W-:Y:S02]  /*12180*/  @!UP1 UIADD3 UR8, UR15, UR12, URZ ;  /* 0x0000000c0f089290 */ /* 0x000fe4000fffe03f */
[----:B------:R-:W-:-:S02]  /*12190*/  @!UP2 UIMAD UR5, UR4, UR9, URZ ;  /* 0x000000090405a2a4 */ /* 0x000fc4000f8e023f */
[----:B------:R-:W-:Y:S01]  /*121a0*/  @!UP1 UMOV UR10, UR14 ;  /* 0x0000000e000a9c82 */ /* 0x000fe20008000000 */
[----:B--2---:R-:W1:Y:S04]  /*121b0*/  SHFL.BFLY PT, R9, R2, 0x2, 0x1f ;  /* 0x0c401f0002097f89 */ /* 0x004e6800000e0000 */
[----:B---3--:R-:W2:Y:S01]  /*121c0*/  SHFL.BFLY PT, R7, R4, 0x2, 0x1f ;  /* 0x0c401f0004077f89 */ /* 0x008ea200000e0000 */
[----:B-1----:R-:W-:Y:S02]  /*121d0*/  FADD.FTZ R9, R9, R2 ;  /* 0x0000000209097221 */ /* 0x002fe40000010000 */
[----:B--2---:R-:W-:-:S03]  /*121e0*/  FADD.FTZ R7, R7, R4 ;  /* 0x0000000407077221 */ /* 0x004fc60000010000 */
[----:B------:R-:W1:Y:S01]  /*121f0*/  SHFL.BFLY PT, R2, R9, 0x1, 0x1f ;  /* 0x0c201f0009027f89 */ /* 0x000e6200000e0000 */
[----:B------:R-:W-:-:S03]  /*12200*/  MOV R4, 0x3f800000 ;  /* 0x3f80000000047802 */ /* 0x000fc60000000f00 */
[----:B------:R-:W2:Y:S01]  /*12210*/  SHFL.BFLY PT, R0, R7, 0x1, 0x1f ;  /* 0x0c201f0007007f89 */ /* 0x000ea200000e0000 */
[----:B-1----:R-:W-:Y:S02]  /*12220*/  FADD.FTZ R2, R9, R2 ;  /* 0x0000000209027221 */ /* 0x002fe40000010000 */
[----:B--2---:R-:W-:-:S03]  /*12230*/  FADD.FTZ R0, R7, R0 ;  /* 0x0000000007007221 */ /* 0x004fc60000010000 */
[----:B------:R-:W-:Y:S02]  /*12240*/  FSETP.NE.FTZ.AND P4, PT, R2, RZ, PT ;  /* 0x000000ff0200720b */ /* 0x000fe40003f95000 */
[----:B------:R-:W-:-:S11]  /*12250*/  FSETP.NE.FTZ.AND P3, PT, R0, RZ, PT ;  /* 0x000000ff0000720b */ /* 0x000fd60003f75000 */
        /* <DEDUP_REMOVED lines=345> */
.L_x_800:
[----:B---34-:R-:W-:Y:S05]  /*137f0*/  BSYNC B0 ;  /* 0x0000000000007941 */ /* 0x018fea0003800000 */
.L_x_799:
        /* <DEDUP_REMOVED lines=40> */
.L_x_802:
[----:B------:R-:W-:Y:S05]  /*13a80*/  BSYNC B0 ;  /* 0x0000000000007941 */ /* 0x000fea0003800000 */
.L_x_801:
        /* <DEDUP_REMOVED lines=22> */
.L_x_804:
[----:B------:R-:W-:Y:S05]  /*13bf0*/  BSYNC B0 ;  /* 0x0000000000007941 */ /* 0x000fea0003800000 */
.L_x_803:
        /* <DEDUP_REMOVED lines=22> */
.L_x_806:
[----:B------:R-:W-:Y:S05]  /*13d60*/  BSYNC B0 ;  /* 0x0000000000007941 */ /* 0x000fea0003800000 */
.L_x_805:
        /* <DEDUP_REMOVED lines=22> */
.L_x_807:
        /* <DEDUP_REMOVED lines=11> */
.L_x_4913:


//--------------------- .text._ZN5flash24flash_fwd_splitkv_kernelI23Flash_fwd_kernel_traitsILi256ELi64ELi64ELi4ELb0ELb0EN7cutlass10bfloat16_tE19Flash_kernel_traitsILi256ELi64ELi64ELi4ES3_EELb1ELb0ELb0ELb0ELb0ELb0ELb0ELb1EEEvNS_16Flash_fwd_paramsE --------------------------
	.section	.text._ZN5flash24flash_fwd_splitkv_kernelI23Flash_fwd_kernel_traitsILi256ELi64ELi64ELi4ELb0ELb0EN7cutlass10bfloat16_tE19Flash_kernel_traitsILi256ELi64ELi64ELi4ES3_EELb1ELb0ELb0ELb0ELb0ELb0ELb0ELb1EEEvNS_16Flash_fwd_paramsE,"ax",@progbits
	.sectioninfo	@"SHI_REGISTERS=255"
	.align	128
        .global         _ZN5flash24flash_fwd_splitkv_kernelI23Flash_fwd_kernel_traitsILi256ELi64ELi64ELi4ELb0ELb0EN7cutlass10bfloat16_tE19Flash_kernel_traitsILi256ELi64ELi64ELi4ES3_EELb1ELb0ELb0ELb0ELb0ELb0ELb0ELb1EEEvNS_16Flash_fwd_paramsE
        .type           _ZN5flash24flash_fwd_splitkv_kernelI23Flash_fwd_kernel_traitsILi256ELi64ELi64ELi4ELb0ELb0EN7cutlass10bfloat16_tE19Flash_kernel_traitsILi256ELi64ELi64ELi4ES3_EELb1ELb0ELb0ELb0ELb0ELb0ELb0ELb1EEEvNS_16Flash_fwd_paramsE,@function
        .size           _ZN5flash24flash_fwd_splitkv_kernelI23Flash_fwd_kernel_traitsILi256ELi64ELi64ELi4ELb0ELb0EN7cutlass10bfloat16_tE19Flash_kernel_traitsILi256ELi64ELi64ELi4ES3_EELb1ELb0ELb0ELb0ELb0ELb0ELb0ELb1EEEvNS_16Flash_fwd_paramsE,(.L_x_4875 - _ZN5flash24flash_fwd_splitkv_kernelI23Flash_fwd_kernel_traitsILi256ELi64ELi64ELi4ELb0ELb0EN7cutlass10bfloat16_tE19Flash_kernel_traitsILi256ELi64ELi64ELi4ES3_EELb1ELb0ELb0ELb0ELb0ELb0ELb0ELb1EEEvNS_16Flash_fwd_paramsE)
        .other          _ZN5flash24flash_fwd_splitkv_kernelI23Flash_fwd_kernel_traitsILi256ELi64ELi64ELi4ELb0ELb0EN7cutlass10bfloat16_tE19Flash_kernel_traitsILi256ELi64ELi64ELi4ES3_EELb1ELb0ELb0ELb0ELb0ELb0ELb0ELb1EEEvNS_16Flash_fwd_paramsE,@"STO_CUDA_ENTRY STV_DEFAULT"
_ZN5flash24flash_fwd_splitkv_kernelI23Flash_fwd_kernel_traitsILi256ELi64ELi64ELi4ELb0ELb0EN7cutlass10bfloat16_tE19Flash_kernel_traitsILi256ELi64ELi64ELi4ES3_EELb1ELb0ELb0ELb0ELb0ELb0ELb0ELb1EEEvNS_16Flash_fwd_paramsE:
.text._ZN5flash24flash_fwd_splitkv_kernelI23Flash_fwd_kernel_traitsILi256ELi64ELi64ELi4ELb0ELb0EN7cutlass10bfloat16_tE19Flash_kernel_traitsILi256ELi64ELi64ELi4ES3_EELb1ELb0ELb0ELb0ELb0ELb0ELb0ELb1EEEvNS_16Flash_fwd_paramsE:
[----:B------:R-:W-:Y:S02]  /*0000*/  MOV R1, c[0x0][0x28] ;  /* 0x00000a0000017a02 */ /* 0x000fe40000000f00 */
[----:B------:R-:W1:Y:S01]  /*0010*/  S2R R243, SR_CTAID.X ;  /* 0x0000000000f37919 */ /* 0x000e620000002500 */
[----:B------:R-:W-:Y:S01]  /*0020*/  ULDC.64 UR4, c[0x0][0x40] ;  /* 0x0000100000047ab9 */ /* 0x000fe20000000a00 */
[----:B------:R-:W-:Y:S01]  /*0030*/  BSSY B4, `(.L_x_808) ;  /* 0x0000008000047945 */ /* 0x000fe20003800000 */
[----:B------:R-:W-:Y:S01]  /*0040*/  UIADD3 UR4, UP0, UR4, 0x160, URZ ;  /* 0x0000016004047890 */ /* 0x000fe2000ff1e03f */
[----:B------:R-:W2:Y:S01]  /*0050*/  S2R R242, SR_CTAID.Y ;  /* 0x0000000000f27919 */ /* 0x000ea20000002600 */
[----:B------:R-:W-:Y:S02]  /*0060*/  IADD3 R1, R1, -0x8, RZ ;  /* 0xfffffff801017810 */ /* 0x000fe40007ffe0ff */
[----:B------:R-:W-:Y:S01]  /*0070*/  MOV R240, 0xb0 ;  /* 0x000000b000f07802 */ /* 0x000fe20000000f00 */
[----:B------:R-:W3:Y:S01]  /*0080*/  S2R R241, SR_CTAID.Z ;  /* 0x0000000000f17919 */ /* 0x000ee20000002700 */
[----:B------:R-:W-:-:S07]  /*0090*/  UIADD3.X UR5, URZ, UR5, URZ, UP0, !UPT ;  /* 0x000000053f057290 */ /* 0x000fce00087fe43f */
[----:B-123--:R-:W-:Y:S05]  /*00a0*/  CALL.REL.NOINC `($_ZN5flash24flash_fwd_splitkv_kernelI23Flash_fwd_kernel_traitsILi256ELi64ELi64ELi4ELb0ELb0EN7cutlass10bfloat16_tE19Flash_kernel_traitsILi256ELi64ELi64ELi4ES3_EELb1ELb0ELb0ELb0ELb0ELb0ELb0ELb1EEEvNS_16Flash_fwd_paramsE$_ZN5flash30compute_attn_1rowblock_splitkvI23Flash_fwd_kernel_traitsILi256ELi64ELi64ELi4ELb0ELb0EN7cutlass10bfloat16_tE19Flash_kernel_traitsILi256ELi64ELi64ELi4ES3_EELb1ELb0ELb0ELb0ELb0ELb0ELb0ELb1ENS_16Flash_fwd_paramsEEEvRKT8_iiiii) ;  /* 0x0000002000007944 */ /* 0x00efea0003c00000 */
[----:B------:R-:W-:Y:S05]  /*00b0*/  BSYNC B4 ;  /* 0x0000000000047941 */ /* 0x000fea0003800000 */
.L_x_808:
[----:B------:R-:W-:Y:S05]  /*00c0*/  EXIT ;  /* 0x000000000000794d */ /* 0x000fea0003800000 */
        .type           $_ZN5flash24flash_fwd_splitkv_kernelI23Flash_fwd_kernel_traitsILi256ELi64ELi64ELi4ELb0ELb0EN7cutlass10bfloat16_tE19Flash_kernel_traitsILi256ELi64ELi64ELi4ES3_EELb1ELb0ELb0ELb0ELb0ELb0ELb0ELb1EEEvNS_16Flash_fwd_paramsE$_ZN5flash30compute_attn_1rowblock_splitkvI23Flash_fwd_kernel_traitsILi256ELi64ELi64ELi4ELb0ELb0EN7cutlass10bfloat16_tE19Flash_kernel_traitsILi256ELi64ELi64ELi4ES3_EELb1ELb0ELb0ELb0ELb0ELb0ELb0ELb1ENS_16Flash_fwd_paramsEEEvRKT8_iiiii,@function
        .size           $_ZN5flash24flash_fwd_splitkv_kernelI23Flash_fwd_kernel_traitsILi256ELi64ELi64ELi4ELb0ELb0EN7cutlass10bfloat16_tE19Flash_kernel_traitsILi256ELi64ELi64ELi4ES3_EELb1ELb0ELb0ELb0ELb0ELb0ELb0ELb1EEEvNS_16Flash_fwd_paramsE$_ZN5flash30compute_attn_1rowblock_splitkvI23Flash_fwd_kernel_traitsILi256ELi64ELi64ELi4ELb0ELb0EN7cutlass10bfloat16_tE19Flash_kernel_traitsILi256ELi64ELi64ELi4ES3_EELb1ELb0ELb0ELb0ELb0ELb0ELb0ELb1ENS_16Flash_fwd_paramsEEEvRKT8_iiiii,($__internal_14_$__cuda_sm70_shflsync_bfly_p - $_ZN5flash24flash_fwd_splitkv_kernelI23Flash_fwd_kernel_traitsILi256ELi64ELi64ELi4ELb0ELb0EN7cutlass10bfloat16_tE19Flash_kernel_traitsILi256ELi64ELi64ELi4ES3_EELb1ELb0ELb0ELb0ELb0ELb0ELb0ELb1EEEvNS_16Flash_fwd_paramsE$_ZN5flash30compute_attn_1rowblock_splitkvI23Flash_fwd_kernel_traitsILi256ELi64ELi64ELi4ELb0ELb0EN7cutlass10bfloat16_tE19Flash_kernel_traitsILi256ELi64ELi64ELi4ES3_EELb1ELb0ELb0ELb0ELb0ELb0ELb0ELb1ENS_16Flash_fwd_paramsEEEvRKT8_iiiii)
$_ZN5flash24flash_fwd_splitkv_kernelI23Flash_fwd_kernel_traitsILi256ELi64ELi64ELi4ELb0ELb0EN7cutlass10bfloat16_tE19Flash_kernel_traitsILi256ELi64ELi64ELi4ES3_EELb1ELb0ELb0ELb0ELb0ELb0ELb0ELb1EEEvNS_16Flash_fwd_paramsE$_ZN5flash30compute_attn_1rowblock_splitkvI23Flash_fwd_kernel_traitsILi256ELi64ELi64ELi4ELb0ELb0EN7cutlass10bfloat16_tE19Flash_kernel_traitsILi256ELi64ELi64ELi4ES3_EELb1ELb0ELb0ELb0ELb0ELb0ELb0ELb1ENS_16Flash_fwd_paramsEEEvRKT8_iiiii:
[----:B------:R-:W-:Y:S01]  /*00d0*/  IMAD.U32 R20, RZ, RZ, UR4 ;  /* 0x00000004ff147e24 */ /* 0x000fe2000f8e00ff */
[----:B------:R-:W-:Y:S01]  /*00e0*/  ULDC.64 UR6, c[0x0][0x118] ;  /* 0x0000460000067ab9 */ /* 0x000fe20000000a00 */
[----:B------:R-:W-:-:S05]  /*00f0*/  IMAD.U32 R21, RZ, RZ, UR5 ;  /* 0x00000005ff157e24 */ /* 0x000fca000f8e00ff */
[----:B------:R-:W2:Y:S04]  /*0100*/  LD.E.64 R2, [R20.64+0xe0] ;  /* 0x0000e00614027980 */ /* 0x000ea8000c101b00 */
[----:B------:R-:W3:Y:S01]  /*0110*/  LD.E.64 R4, [R20.64+0xe8] ;  /* 0x0000e80614047980 */ /* 0x000ee2000c101b00 */
[----:B------:R-:W-:Y:S02]  /*0120*/  MOV R246, 0xffffffff ;  /* 0xffffffff00f67802 */ /* 0x000fe40000000f00 */
[----:B--2---:R-:W-:-:S04]  /*0130*/  ISETP.NE.U32.AND P1, PT, R2, RZ, PT ;  /* 0x000000ff0200720c */ /* 0x004fc80003f25070 */
[----:B------:R-:W-:Y:S01]  /*0140*/  ISETP.NE.AND.EX P1, PT, R3, RZ, PT, P1 ;  /* 0x000000ff0300720c */ /* 0x000fe20003f25310 */
[----:B------:R-:W-:-:S12]  /*0150*/  IMAD.WIDE R2, R242, 0x4, R2 ;  /* 0x00000004f2027825 */ /* 0x000fd800078e0202 */
[----:B------:R1:W5:Y:S01]  /*0160*/  @P1 LD.E R246, [R2.64] ;  /* 0x0000000602f61980 */ /* 0x000362000c101900 */
[----:B---3--:R-:W-:Y:S01]  /*0170*/  ISETP.NE.U32.AND P0, PT, R4, RZ, PT ;  /* 0x000000ff0400720c */ /* 0x008fe20003f05070 */
[----:B------:R-:W-:Y:S01]  /*0180*/  BSSY B0, `(.L_x_809) ;  /* 0x0000009000007945 */ /* 0x000fe20003800000 */
[----:B------:R-:W-:Y:S02]  /*0190*/  IMAD.MOV.U32 R15, RZ, RZ, -0x1 ;  /* 0xffffffffff0f7424 */ /* 0x000fe400078e00ff */
[----:B------:R-:W-:Y:S01]  /*01a0*/  ISETP.NE.AND.EX P0, PT, R5, RZ, PT, P0 ;  /* 0x000000ff0500720c */ /* 0x000fe20003f05300 */
[----:B------:R-:W-:-:S12]  /*01b0*/  IMAD.WIDE R4, R242, 0x4, R4 ;  /* 0x00000004f2047825 */ /* 0x000fd800078e0204 */
[----:B------:R-:W-:Y:S05]  /*01c0*/  @!P0 BRA `(.L_x_810) ;  /* 0x0000004000008947 */ /* 0x000fea0003800000 */
[----:B------:R-:W2:Y:S02]  /*01d0*/  LD.E.U8 R0, [R20.64+0x1b2] ;  /* 0x0001b20614007980 */ /* 0x000ea4000c101100 */
[----:B--2---:R-:W-:-:S13]  /*01e0*/  ISETP.NE.AND P2, PT, R0, RZ, PT ;  /* 0x000000ff0000720c */ /* 0x004fda0003f45270 */
[----:B------:R-:W-:Y:S05]  /*01f0*/  @!P2 BRA `(.L_x_810) ;  /* 0x000000100000a947 */ /* 0x000fea0003800000 */
[----:B------:R2:W5:Y:S02]  /*0200*/  LD.E R15, [R4.64] ;  /* 0x00000006040f7980 */ /* 0x000564000c101900 */
.L_x_810:
[----:B------:R-:W-:Y:S05]  /*0210*/  BSYNC B0 ;  /* 0x0000000000007941 */ /* 0x000fea0003800000 */
.L_x_809:
[----:B------:R-:W3:Y:S04]  /*0220*/  LD.E.64 R12, [R20.64+0xf0] ;  /* 0x0000f006140c7980 */ /* 0x000ee8000c101b00 */
[----:B-1----:R-:W4:Y:S01]  /*0230*/  @P1 LD.E R3, [R2.64+0x4] ;  /* 0x0000040602031980 */ /* 0x002f22000c101900 */
[----:B------:R-:W-:Y:S01]  /*0240*/  IMAD.MOV.U32 R14, RZ, RZ, RZ ;  /* 0x000000ffff0e7224 */ /* 0x000fe200078e00ff */
[----:B---3--:R-:W-:-:S04]  /*0250*/  ISETP.NE.U32.AND P4, PT, R12, RZ, PT ;  /* 0x000000ff0c00720c */ /* 0x008fc80003f85070 */
[----:B------:R-:W-:Y:S01]  /*0260*/  ISETP.NE.AND.EX P4, PT, R13, RZ, PT, P4 ;  /* 0x000000ff0d00720c */ /* 0x000fe20003f85340 */
[----:B------:R-:W-:Y:S01]  /*0270*/  IMAD.WIDE R12, R242, 0x4, R12 ;  /* 0x00000004f20c7825 */ /* 0x000fe200078e020c */
[----:B----45:R-:W-:-:S06]  /*0280*/  @P1 IADD3 R244, -R246, R3, RZ ;  /* 0x00000003f6f41210 */ /* 0x030fcc0007ffe1ff */
[----:B------:R1:W5:Y:S05]  /*0290*/  @!P1 LD.E R244, [R20.64+0xb4] ;  /* 0x0000b40614f49980 */ /* 0x00036a000c101900 */
[----:B------:R1:W5:Y:S01]  /*02a0*/  @P4 LD.E R14, [R12.64] ;  /* 0x000000060c0e4980 */ /* 0x000362000c101900 */
[----:B------:R-:W-:Y:S01]  /*02b0*/  BSSY B0, `(.L_x_811) ;  /* 0x0000009000007945 */ /* 0x000fe20003800000 */
[----:B------:R-:W-:Y:S05]  /*02c0*/  @!P0 BRA `(.L_x_812) ;  /* 0x0000006000008947 */ /* 0x000fea0003800000 */
[----:B------:R-:W3:Y:S02]  /*02d0*/  LD.E.U8 R0, [R20.64+0x1b2] ;  /* 0x0001b20614007980 */ /* 0x000ee4000c101100 */
[----:B---3--:R-:W-:-:S13]  /*02e0*/  ISETP.NE.AND P0, PT, R0, RZ, PT ;  /* 0x000000ff0000720c */ /* 0x008fda0003f05270 */
[----:B------:R-:W3:Y:S02]  /*02f0*/  @P0 LD.E R0, [R4.64+0x4] ;  /* 0x0000040604000980 */ /* 0x000ee4000c101900 */
[----:B---3--:R-:W-:-:S06]  /*0300*/  @P0 IADD3 R3, R0, -R15, RZ ;  /* 0x8000000f00030210 */ /* 0x008fcc0007ffe0ff */
[----:B------:R3:W5:Y:S01]  /*0310*/  @!P0 LD.E R3, [R4.64] ;  /* 0x0000000604038980 */ /* 0x000762000c101900 */
[----:B------:R-:W-:Y:S05]  /*0320*/  BRA `(.L_x_813) ;  /* 0x0000001000007947 */ /* 0x000fea0003800000 */
.L_x_812:
[----:B------:R3:W5:Y:S02]  /*0330*/  LD.E R3, [R20.64+0xb8] ;  /* 0x0000b80614037980 */ /* 0x000764000c101900 */
.L_x_813:
[----:B------:R-:W-:Y:S05]  /*0340*/  BSYNC B0 ;  /* 0x0000000000007941 */ /* 0x000fea0003800000 */
.L_x_811:
[----:B--23--:R-:W2:Y:S01]  /*0350*/  LD.E.64 R4, [R20.64+0xf8] ;  /* 0x0000f80614047980 */ /* 0x00cea2000c101b00 */
[----:B------:R-:W-:Y:S01]  /*0360*/  BSSY B1, `(.L_x_814) ;  /* 0x0000012000017945 */ /* 0x000fe20003800000 */
[----:B-----5:R-:W-:Y:S01]  /*0370*/  IMAD.IADD R78, R3, 0x1, -R14 ;  /* 0x00000001034e7824 */ /* 0x020fe200078e0a0e */
[----:B--2---:R-:W-:-:S04]  /*0380*/  ISETP.NE.U32.AND P0, PT, R4, RZ, PT ;  /* 0x000000ff0400720c */ /* 0x004fc80003f05070 */
[----:B------:R-:W-:-:S13]  /*0390*/  ISETP.NE.AND.EX P0, PT, R5, RZ, PT, P0 ;  /* 0x000000ff0500720c */ /* 0x000fda0003f05300 */
[----:B------:R-:W-:Y:S05]  /*03a0*/  @!P0 BRA `(.L_x_815) ;  /* 0x0000004000008947 */ /* 0x000fea0003800000 */
[----:B------:R-:W-:-:S05]  /*03b0*/  IMAD.WIDE R4, R242, 0x4, R4 ;  /* 0x00000004f2047825 */ /* 0x000fca00078e0204 */
[----:B------:R-:W2:Y:S02]  /*03c0*/  LD.E R59, [R4.64] ;  /* 0x00000006043b7980 */ /* 0x000ea4000c101900 */
[----:B--2---:R-:W-:Y:S01]  /*03d0*/  IADD3 R59, R59, -R14, RZ ;  /* 0x8000000e3b3b7210 */ /* 0x004fe20007ffe0ff */
[----:B------:R-:W-:Y:S05]  /*03e0*/  BRA `(.L_x_816) ;  /* 0x0000009000007947 */ /* 0x000fea0003800000 */
.L_x_815:
[----:B------:R-:W2:Y:S01]  /*03f0*/  LD.E.64 R2, [R20.64+0x108] ;  /* 0x0001080614027980 */ /* 0x000ea2000c101b00 */
[----:B------:R-:W-:Y:S01]  /*0400*/  BSSY B0, `(.L_x_817) ;  /* 0x0000006000007945 */ /* 0x000fe20003800000 */
[----:B------:R-:W-:Y:S01]  /*0410*/  IMAD.MOV.U32 R59, RZ, RZ, RZ ;  /* 0x000000ffff3b7224 */ /* 0x000fe200078e00ff */
[----:B--2---:R-:W-:-:S04]  /*0420*/  ISETP.NE.U32.AND P0, PT, R2, RZ, PT ;  /* 0x000000ff0200720c */ /* 0x004fc80003f05070 */
[----:B------:R-:W-:-:S13]  /*0430*/  ISETP.NE.AND.EX P0, PT, R3, RZ, PT, P0 ;  /* 0x000000ff0300720c */ /* 0x000fda0003f05300 */
[----:B------:R-:W-:Y:S05]  /*0440*/  @!P0 BRA `(.L_x_818) ;  /* 0x0000001000008947 */ /* 0x000fea0003800000 */
[----:B------:R2:W5:Y:S02]  /*0450*/  LD.E R59, [R20.64+0xbc] ;  /* 0x0000bc06143b7980 */ /* 0x000564000c101900 */
.L_x_818:
[----:B------:R-:W-:Y:S05]  /*0460*/  BSYNC B0 ;  /* 0x0000000000007941 */ /* 0x000fea0003800000 */
.L_x_817:
[----:B-----5:R-:W-:Y:S02]  /*0470*/  IADD3 R59, R78, R59, RZ ;  /* 0x0000003b4e3b7210 */ /* 0x020fe40007ffe0ff */
.L_x_816:
[----:B------:R-:W-:Y:S05]  /*0480*/  BSYNC B1 ;  /* 0x0000000000017941 */ /* 0x000fea0003800000 */
.L_x_814:
[----:B------:R-:W-:Y:S01]  /*0490*/  IMAD.SHL.U32 R57, R243, 0x40, RZ ;  /* 0x00000040f3397824 */ /* 0x000fe200078e00ff */
[----:B------:R-:W-:Y:S01]  /*04a0*/  MOV R2, R240 ;  /* 0x000000f000027202 */ /* 0x000fe20000000f00 */
[----:B------:R-:W-:-:S03]  /*04b0*/  IMAD.MOV.U32 R3, RZ, RZ, 0x0 ;  /* 0x00000000ff037424 */ /* 0x000fc600078e00ff */
[----:B------:R-:W-:-:S13]  /*04c0*/  ISETP.GT.AND P0, PT, R244, R57, PT ;  /* 0x00000039f400720c */ /* 0x000fda0003f04270 */
[----:B------:R-:W-:Y:S05]  /*04d0*/  @!P0 RET.REL.NODEC R2 `(_ZN5flash24flash_fwd_splitkv_kernelI23Flash_fwd_kernel_traitsILi256ELi64ELi64ELi4ELb0ELb0EN7cutlass10bfloat16_tE19Flash_kernel_traitsILi256ELi64ELi64ELi4ES3_EELb1ELb0ELb0ELb0ELb0ELb0ELb0ELb1EEEvNS_16Flash_fwd_paramsE) ;  /* 0xfffffb2002008950 */ /* 0x000fea0003c3ffff */
[----:B------:R-:W3:Y:S04]  /*04e0*/  LD.E R7, [R20.64+0xb8] ;  /* 0x0000b80614077980 */ /* 0x000ee8000c101900 */
[----:B------:R-:W4:Y:S01]  /*04f0*/  LD.E R0, [R20.64+0x188] ;  /* 0x0001880614007980 */ /* 0x000f22000c101900 */
[----:B------:R-:W-:Y:S02]  /*0500*/  IADD3 R3, -R244, 0x7f, R57 ;  /* 0x0000007ff4037810 */ /* 0x000fe40007ffe139 */
[----:B------:R-:W-:Y:S01]  /*0510*/  IADD3 R5, R59, 0x3f, RZ ;  /* 0x0000003f3b057810 */ /* 0x000fe20007ffe0ff */
[----:B------:R-:W1:Y:S03]  /*0520*/  S2R R75, SR_TID.X ;  /* 0x00000000004b7919 */ /* 0x000e660000002100 */
[----:B------:R-:W-:-:S04]  /*0530*/  SHF.R.S32.HI R2, RZ, 0x1f, R5 ;  /* 0x0000001fff027819 */ /* 0x000fc80000011405 */
[----:B------:R-:W-:-:S04]  /*0540*/  LEA.HI R2, R2, R5, RZ, 0x6 ;  /* 0x0000000502027211 */ /* 0x000fc800078f30ff */
[----:B------:R-:W-:Y:S02]  /*0550*/  SHF.R.S32.HI R2, RZ, 0x6, R2 ;  /* 0x00000006ff027819 */ /* 0x000fe40000011402 */
[----:B---3--:R-:W-:Y:S02]  /*0560*/  IADD3 R7, R7, 0x3f, RZ ;  /* 0x0000003f07077810 */ /* 0x008fe40007ffe0ff */
[----:B----4-:R-:W-:Y:S02]  /*0570*/  IADD3 R3, R0, R3, R59 ;  /* 0x0000000300037210 */ /* 0x010fe40007ffe03b */
[----:B------:R-:W-:Y:S02]  /*0580*/  SHF.R.S32.HI R4, RZ, 0x1f, R7 ;  /* 0x0000001fff047819 */ /* 0x000fe40000011407 */
[----:B------:R-:W-:Y:S02]  /*0590*/  SHF.R.S32.HI R0, RZ, 0x1f, R3 ;  /* 0x0000001fff007819 */ /* 0x000fe40000011403 */
[----:B------:R-:W-:-:S02]  /*05a0*/  LEA.HI R4, R4, R7, RZ, 0x6 ;  /* 0x0000000704047211 */ /* 0x000fc400078f30ff */
[----:B------:R-:W-:Y:S02]  /*05b0*/  LEA.HI R0, R0, R3, RZ, 0x6 ;  /* 0x0000000300007211 */ /* 0x000fe400078f30ff */
[----:B------:R-:W-:Y:S02]  /*05c0*/  SHF.R.S32.HI R3, RZ, 0x6, R4 ;  /* 0x00000006ff037819 */ /* 0x000fe40000011404 */
[----:B------:R-:W-:Y:S02]  /*05d0*/  SHF.R.S32.HI R0, RZ, 0x6, R0 ;  /* 0x00000006ff007819 */ /* 0x000fe40000011400 */
[----:B------:R-:W-:-:S04]  /*05e0*/  IMNMX R3, R3, R2, PT ;  /* 0x0000000203037217 */ /* 0x000fc80003800200 */
[----:B------:R-:W-:-:S04]  /*05f0*/  IMNMX R165, R3, R0, PT ;  /* 0x0000000003a57217 */ /* 0x000fc80003800200 */
[----:B------:R-:W-:-:S13]  /*0600*/  ISETP.GT.AND P0, PT, R165, RZ, PT ;  /* 0x000000ffa500720c */ /* 0x000fda0003f04270 */
[----:B------:R-:W-:Y:S05]  /*0610*/  @P0 BRA `(.L_x_819) ;  /* 0x0000098000000947 */ /* 0x000fea0003800000 */
[----:B-1----:R-:W-:Y:S01]  /*0620*/  ISETP.NE.AND P0, PT, R246, -0x1, PT ;  /* 0xfffffffff600780c */ /* 0x002fe20003f05270 */
[----:B------:R-:W3:Y:S04]  /*0630*/  LD.E.64 R4, [R20.64+0x88] ;  /* 0x0000880614047980 */ /* 0x000ee8000c101b00 */
[----:B------:R1:W4:Y:S04]  /*0640*/  LD.E.64 R16, [R20.64+0x90] ;  /* 0x0000900614107980 */ /* 0x000328000c101b00 */
[----:B--2---:R1:W2:Y:S04]  /*0650*/  LD.E R12, [R20.64+0x60] ;  /* 0x00006006140c7980 */ /* 0x0042a8000c101900 */
[----:B------:R-:W2:Y:S04]  /*0660*/  @!P0 LD.E.64 R22, [R20.64+0x80] ;  /* 0x0000800614168980 */ /* 0x000ea8000c101b00 */
[----:B------:R1:W4:Y:S01]  /*0670*/  LD.E R8, [R20.64+0xb4] ;  /* 0x0000b40614087980 */ /* 0x000322000c101900 */
[----:B------:R-:W-:-:S03]  /*0680*/  SHF.R.S32.HI R10, RZ, 0x1f, R75 ;  /* 0x0000001fff0a7819 */ /* 0x000fc6000001144b */
[----:B------:R1:W5:Y:S01]  /*0690*/  LD.E R0, [R20.64+0xc0] ;  /* 0x0000c00614007980 */ /* 0x000362000c101900 */
[----:B------:R-:W-:-:S03]  /*06a0*/  LEA.HI R9, R10, R75, RZ, 0x3 ;  /* 0x0000004b0a097211 */ /* 0x000fc600078f18ff */
[----:B------:R1:W5:Y:S01]  /*06b0*/  LD.E.64 R2, [R20.64+0x70] ;  /* 0x0000700614027980 */ /* 0x000362000c101b00 */
[----:B------:R-:W-:Y:S02]  /*06c0*/  LOP3.LUT R10, R9, 0xfffffff8, RZ, 0xc0, !PT ;  /* 0xfffffff8090a7812 */ /* 0x000fe400078ec0ff */
[----:B------:R-:W-:Y:S01]  /*06d0*/  @!P0 SHF.R.S32.HI R14, RZ, 0x1f, R242 ;  /* 0x0000001fff0e8819 */ /* 0x000fe200000114f2 */
[----:B------:R1:W5:Y:S02]  /*06e0*/  LD.E.64 R6, [R20.64+0xa0] ;  /* 0x0000a00614067980 */ /* 0x000364000c101b00 */
[----:B------:R-:W-:-:S04]  /*06f0*/  IMAD.IADD R75, R75, 0x1, -R10 ;  /* 0x000000014b4b7824 */ /* 0x000fc800078e0a0a */
[----:B------:R-:W-:Y:S01]  /*0700*/  IMAD.SHL.U32 R10, R75, 0x8, RZ ;  /* 0x000000084b0a7824 */ /* 0x000fe200078e00ff */
[----:B------:R-:W-:Y:S01]  /*0710*/  SHF.R.S32.HI R9, RZ, 0x3, R9 ;  /* 0x00000003ff097819 */ /* 0x000fe20000011409 */
[----:B------:R-:W-:Y:S01]  /*0720*/  IMAD.IADD R244, R244, 0x1, -R57 ;  /* 0x00000001f4f47824 */ /* 0x000fe200078e0a39 */
[----:B------:R-:W-:Y:S02]  /*0730*/  BSSY B0, `(.L_x_820) ;  /* 0x000002c000007945 */ /* 0x000fe40003800000 */
[C---:B------:R-:W-:Y:S02]  /*0740*/  IADD3 R27, R10.reuse, 0x40, RZ ;  /* 0x000000400a1b7810 */ /* 0x040fe40007ffe0ff */
[----:B------:R-:W-:Y:S01]  /*0750*/  IADD3 R25, R10, 0x80, RZ ;  /* 0x000000800a197810 */ /* 0x000fe20007ffe0ff */
[-C--:B---3--:R-:W-:Y:S02]  /*0760*/  @P0 IMAD R15, R5, R246.reuse, RZ ;  /* 0x000000f6050f0224 */ /* 0x088fe400078e02ff */
[----:B------:R-:W-:-:S04]  /*0770*/  @P0 IMAD.WIDE.U32 R18, R4, R246, RZ ;  /* 0x000000f604120225 */ /* 0x000fc800078e00ff */
[-C--:B--2---:R-:W-:Y:S02]  /*0780*/  @!P0 IMAD R11, R23, R242.reuse, RZ ;  /* 0x000000f2170b8224 */ /* 0x084fe400078e02ff */
[----:B-1----:R-:W-:-:S04]  /*0790*/  @!P0 IMAD.WIDE.U32 R20, R22, R242, RZ ;  /* 0x000000f216148225 */ /* 0x002fc800078e00ff */
[----:B------:R-:W-:Y:S01]  /*07a0*/  @!P0 IMAD R14, R22, R14, R11 ;  /* 0x0000000e160e8224 */ /* 0x000fe200078e020b */
[--C-:B------:R-:W-:Y:S02]  /*07b0*/  SHF.R.S32.HI R11, RZ, 0x1f, R10.reuse ;  /* 0x0000001fff0b7819 */ /* 0x100fe4000001140a */
[----:B------:R-:W-:Y:S01]  /*07c0*/  @P0 IADD3 R15, R19, R15, RZ ;  /* 0x0000000f130f0210 */ /* 0x000fe20007ffe0ff */
[----:B------:R-:W-:Y:S01]  /*07d0*/  IMAD R13, R5, R57, RZ ;  /* 0x00000039050d7224 */ /* 0x000fe200078e02ff */
[----:B------:R-:W-:Y:S01]  /*07e0*/  SHF.R.S32.HI R19, RZ, 0x1f, R57 ;  /* 0x0000001fff137819 */ /* 0x000fe20000011439 */
[----:B------:R-:W-:-:S04]  /*07f0*/  IMAD.WIDE.U32 R22, R57, R4, R10 ;  /* 0x0000000439167225 */ /* 0x000fc800078e000a */
[----:B------:R-:W-:Y:S01]  /*0800*/  @!P0 IMAD.MOV.U32 R18, RZ, RZ, R20 ;  /* 0x000000ffff128224 */ /* 0x000fe200078e0014 */
[----:B------:R-:W-:Y:S01]  /*0810*/  @!P0 IADD3 R15, R21, R14, RZ ;  /* 0x0000000e150f8210 */ /* 0x000fe20007ffe0ff */
[----:B------:R-:W-:-:S03]  /*0820*/  IMAD R20, R4, R19, R13 ;  /* 0x0000001304147224 */ /* 0x000fc600078e020d */
[----:B------:R-:W-:-:S04]  /*0830*/  IADD3 R18, P0, R18, R22, RZ ;  /* 0x0000001612127210 */ /* 0x000fc80007f1e0ff */
[----:B------:R-:W-:Y:S02]  /*0840*/  IADD3.X R19, R15, R23, R20, P0, !PT ;  /* 0x000000170f137210 */ /* 0x000fe400007fe414 */
[----:B------:R-:W-:Y:S01]  /*0850*/  ISETP.GE.AND P0, PT, R9, R244, PT ;  /* 0x000000f40900720c */ /* 0x000fe20003f06270 */
[----:B----4-:R-:W-:Y:S01]  /*0860*/  IMAD R31, R17, R241, RZ ;  /* 0x000000f1111f7224 */ /* 0x010fe200078e02ff */
[--C-:B------:R-:W-:Y:S01]  /*0870*/  SHF.R.S32.HI R14, RZ, 0x1f, R241.reuse ;  /* 0x0000001fff0e7819 */ /* 0x100fe200000114f1 */
[----:B------:R-:W-:Y:S02]  /*0880*/  IMAD R242, R242, R12, R241 ;  /* 0x0000000cf2f27224 */ /* 0x000fe400078e02f1 */
[----:B------:R-:W-:-:S04]  /*0890*/  IMAD.WIDE.U32 R12, R241, R16, R18 ;  /* 0x00000010f10c7225 */ /* 0x000fc800078e0012 */
[----:B------:R-:W-:Y:S01]  /*08a0*/  IMAD R31, R16, R14, R31 ;  /* 0x0000000e101f7224 */ /* 0x000fe200078e021f */
[----:B------:R-:W-:Y:S01]  /*08b0*/  SHF.R.S32.HI R15, RZ, 0x1f, R9 ;  /* 0x0000001fff0f7819 */ /* 0x000fe20000011409 */
[----:B------:R-:W-:Y:S01]  /*08c0*/  IMAD R8, R8, R242, R57 ;  /* 0x000000f208087224 */ /* 0x000fe200078e0239 */
[----:B------:R-:W-:Y:S02]  /*08d0*/  IADD3 R23, R10, 0xc0, RZ ;  /* 0x000000c00a177810 */ /* 0x000fe40007ffe0ff */
[----:B------:R-:W-:Y:S01]  /*08e0*/  IADD3 R31, R13, R31, RZ ;  /* 0x0000001f0d1f7210 */ /* 0x000fe20007ffe0ff */
[----:B------:R-:W-:Y:S05]  /*08f0*/  @P0 BRA `(.L_x_821) ;  /* 0x000000f000000947 */ /* 0x000fea0003800000 */
[----:B------:R-:W-:Y:S01]  /*0900*/  IMAD R14, R5, R9, RZ ;  /* 0x00000009050e7224 */ /* 0x000fe200078e02ff */
[-C--:B-----5:R-:W-:Y:S01]  /*0910*/  ISETP.GE.AND P4, PT, R10, R0.reuse, PT ;  /* 0x000000000a00720c */ /* 0x0a0fe20003f86270 */
[----:B------:R-:W-:Y:S01]  /*0920*/  IMAD.MOV.U32 R30, RZ, RZ, R12 ;  /* 0x000000ffff1e7224 */ /* 0x000fe200078e000c */
[-C--:B------:R-:W-:Y:S01]  /*0930*/  ISETP.GE.AND P3, PT, R27, R0.reuse, PT ;  /* 0x000000001b00720c */ /* 0x080fe20003f66270 */
[C---:B------:R-:W-:Y:S01]  /*0940*/  IMAD R14, R4.reuse, R15, R14 ;  /* 0x0000000f040e7224 */ /* 0x040fe200078e020e */
[-C--:B------:R-:W-:Y:S01]  /*0950*/  ISETP.GE.AND P2, PT, R25, R0.reuse, PT ;  /* 0x000000001900720c */ /* 0x080fe20003f46270 */
[----:B------:R-:W-:Y:S01]  /*0960*/  IMAD.WIDE.U32 R16, R4, R9, R30 ;  /* 0x0000000904107225 */ /* 0x000fe200078e001e */
[----:B------:R-:W-:-:S03]  /*0970*/  ISETP.GE.AND P1, PT, R23, R0, PT ;  /* 0x000000001700720c */ /* 0x000fc60003f26270 */
[----:B------:R-:W-:Y:S01]  /*0980*/  IMAD.IADD R17, R17, 0x1, R14 ;  /* 0x0000000111117824 */ /* 0x000fe200078e020e */
[----:B------:R-:W-:-:S04]  /*0990*/  LEA R18, P0, R16, R2, 0x1 ;  /* 0x0000000210127211 */ /* 0x000fc800078008ff */
[----:B------:R-:W-:-:S05]  /*09a0*/  LEA.HI.X R19, R16, R3, R17, 0x1, P0 ;  /* 0x0000000310137211 */ /* 0x000fca00000f0c11 */
[----:B------:R1:W-:Y:S04]  /*09b0*/  @!P4 ST.E.128 [R18.64], RZ ;  /* 0x000000ff1200c985 */ /* 0x0003e8000c101d06 */
[----:B------:R1:W-:Y:S04]  /*09c0*/  @!P3 ST.E.128 [R18.64+0x80], RZ ;  /* 0x000080ff1200b985 */ /* 0x0003e8000c101d06 */
[----:B------:R1:W-:Y:S04]  /*09d0*/  @!P2 ST.E.128 [R18.64+0x100], RZ ;  /* 0x000100ff1200a985 */ /* 0x0003e8000c101d06 */
[----:B------:R1:W-:Y:S02]  /*09e0*/  @!P1 ST.E.128 [R18.64+0x180], RZ ;  /* 0x000180ff12009985 */ /* 0x0003e4000c101d06 */
.L_x_821:
[----:B------:R-:W-:Y:S05]  /*09f0*/  BSYNC B0 ;  /* 0x0000000000007941 */ /* 0x000fea0003800000 */
.L_x_820:
[----:B------:R-:W-:Y:S01]  /*0a00*/  IADD3 R21, R9, 0x10, RZ ;  /* 0x0000001009157810 */ /* 0x000fe20007ffe0ff */
[----:B------:R-:W-:Y:S03]  /*0a10*/  BSSY B0, `(.L_x_822) ;  /* 0x0000015000007945 */ /* 0x000fe60003800000 */
[----:B------:R-:W-:-:S13]  /*0a20*/  ISETP.GE.AND P0, PT, R21, R244, PT ;  /* 0x000000f41500720c */ /* 0x000fda0003f06270 */
[----:B------:R-:W-:Y:S05]  /*0a30*/  @P0 BRA `(.L_x_823) ;  /* 0x0000012000000947 */ /* 0x000fea0003800000 */
[----:B-1----:R-:W-:Y:S01]  /*0a40*/  IADD3 R19, P0, R9, 0x10, RZ ;  /* 0x0000001009137810 */ /* 0x002fe20007f1e0ff */
[----:B------:R-:W-:Y:S01]  /*0a50*/  IMAD.MOV.U32 R28, RZ, RZ, R12 ;  /* 0x000000ffff1c7224 */ /* 0x000fe200078e000c */
[-C--:B-----5:R-:W-:Y:S01]  /*0a60*/  ISETP.GE.AND P3, PT, R10, R0.reuse, PT ;  /* 0x000000000a00720c */ /* 0x0a0fe20003f66270 */
[----:B------:R-:W-:Y:S01]  /*0a70*/  IMAD.MOV.U32 R29, RZ, RZ, R31 ;  /* 0x000000ffff1d7224 */ /* 0x000fe200078e001f */
[-C--:B------:R-:W-:Y:S01]  /*0a80*/  ISETP.GE.AND P2, PT, R27, R0.reuse, PT ;  /* 0x000000001b00720c */ /* 0x080fe20003f46270 */
[----:B------:R-:W-:Y:S01]  /*0a90*/  IMAD.X R17, RZ, RZ, R15, P0 ;  /* 0x000000ffff117224 */ /* 0x000fe200000e060f */
[-C--:B------:R-:W-:Y:S01]  /*0aa0*/  ISETP.GE.AND P1, PT, R25, R0.reuse, PT ;  /* 0x000000001900720c */ /* 0x080fe20003f26270 */
[----:B------:R-:W-:Y:S01]  /*0ab0*/  IMAD.WIDE.U32 R28, R4, R19, R28 ;  /* 0x00000013041c7225 */ /* 0x000fe200078e001c */
[----:B------:R-:W-:-:S03]  /*0ac0*/  ISETP.GE.AND P0, PT, R23, R0, PT ;  /* 0x000000001700720c */ /* 0x000fc60003f06270 */
[----:B------:R-:W-:Y:S01]  /*0ad0*/  IMAD R17, R17, R4, RZ ;  /* 0x0000000411117224 */ /* 0x000fe200078e02ff */
[----:B------:R-:W-:-:S03]  /*0ae0*/  LEA R16, P4, R28, R2, 0x1 ;  /* 0x000000021c107211 */ /* 0x000fc600078808ff */
[----:B------:R-:W-:-:S04]  /*0af0*/  IMAD R17, R5, R19, R17 ;  /* 0x0000001305117224 */ /* 0x000fc800078e0211 */
[----:B------:R-:W-:-:S05]  /*0b00*/  IMAD.IADD R17, R29, 0x1, R17 ;  /* 0x000000011d117824 */ /* 0x000fca00078e0211 */
[----:B------:R-:W-:-:S05]  /*0b10*/  LEA.HI.X R17, R28, R3, R17, 0x1, P4 ;  /* 0x000000031c117211 */ /* 0x000fca00020f0c11 */
[----:B------:R1:W-:Y:S04]  /*0b20*/  @!P3 ST.E.128 [R16.64], RZ ;  /* 0x000000ff1000b985 */ /* 0x0003e8000c101d06 */
[----:B------:R1:W-:Y:S04]  /*0b30*/  @!P2 ST.E.128 [R16.64+0x80], RZ ;  /* 0x000080ff1000a985 */ /* 0x0003e8000c101d06 */
[----:B------:R1:W-:Y:S04]  /*0b40*/  @!P1 ST.E.128 [R16.64+0x100], RZ ;  /* 0x000100ff10009985 */ /* 0x0003e8000c101d06 */
[----:B------:R1:W-:Y:S02]  /*0b50*/  @!P0 ST.E.128 [R16.64+0x180], RZ ;  /* 0x000180ff10008985 */ /* 0x0003e4000c101d06 */
.L_x_823:
[----:B------:R-:W-:Y:S05]  /*0b60*/  BSYNC B0 ;  /* 0x0000000000007941 */ /* 0x000fea0003800000 */
.L_x_822:
[----:B-1----:R-:W-:Y:S01]  /*0b70*/  IADD3 R19, R9, 0x20, RZ ;  /* 0x0000002009137810 */ /* 0x002fe20007ffe0ff */
[----:B------:R-:W-:Y:S03]  /*0b80*/  BSSY B0, `(.L_x_824) ;  /* 0x0000015000007945 */ /* 0x000fe60003800000 */
[----:B------:R-:W-:-:S13]  /*0b90*/  ISETP.GE.AND P0, PT, R19, R244, PT ;  /* 0x000000f41300720c */ /* 0x000fda0003f06270 */
[----:B------:R-:W-:Y:S05]  /*0ba0*/  @P0 BRA `(.L_x_825) ;  /* 0x0000012000000947 */ /* 0x000fea0003800000 */
[----:B------:R-:W-:Y:S01]  /*0bb0*/  IADD3 R29, P0, R9, 0x20, RZ ;  /* 0x00000020091d7810 */ /* 0x000fe20007f1e0ff */
        /* <DEDUP_REMOVED lines=17> */
.L_x_825:
[----:B------:R-:W-:Y:S05]  /*0cd0*/  BSYNC B0 ;  /* 0x0000000000007941 */ /* 0x000fea0003800000 */
.L_x_824:
        /* <DEDUP_REMOVED lines=22> */
.L_x_827:
[----:B------:R-:W-:Y:S05]  /*0e40*/  BSYNC B0 ;  /* 0x0000000000007941 */ /* 0x000fea0003800000 */
.L_x_826:
[----:B------:R-:W-:Y:S01]  /*0e50*/  ISETP.NE.AND P4, PT, R75, RZ, PT ;  /* 0x000000ff4b00720c */ /* 0x000fe20003f85270 */
[----:B------:R-:W-:-:S03]  /*0e60*/  IMAD.MOV.U32 R241, RZ, RZ, 0x0 ;  /* 0x00000000fff17424 */ /* 0x000fc600078e00ff */
[-C--:B------:R-:W-:Y:S02]  /*0e70*/  ISETP.GE.OR P3, PT, R9, R244.reuse, P4 ;  /* 0x000000f40900720c */ /* 0x080fe40002766670 */
[-C--:B------:R-:W-:Y:S02]  /*0e80*/  ISETP.GE.OR P2, PT, R21, R244.reuse, P4 ;  /* 0x000000f41500720c */ /* 0x080fe40002746670 */
[-C--:B------:R-:W-:Y:S02]  /*0e90*/  ISETP.GE.OR P1, PT, R19, R244.reuse, P4 ;  /* 0x000000f41300720c */ /* 0x080fe40002726670 */
[C---:B------:R-:W-:Y:S02]  /*0ea0*/  IADD3 R9, P0, R8.reuse, R9, RZ ;  /* 0x0000000908097210 */ /* 0x040fe40007f1e0ff */
[----:B------:R-:W-:Y:S02]  /*0eb0*/  ISETP.GE.OR P4, PT, R17, R244, P4 ;  /* 0x000000f41100720c */ /* 0x000fe40002786670 */
[----:B------:R-:W-:-:S02]  /*0ec0*/  LEA.HI.X.SX32 R8, R8, R15, 0x1, P0 ;  /* 0x0000000f08087211 */ /* 0x000fc400000f0eff */
[----:B-1---5:R-:W-:-:S04]  /*0ed0*/  LEA R2, P0, R9, R6, 0x2 ;  /* 0x0000000609027211 */ /* 0x022fc800078010ff */
[----:B------:R-:W-:Y:S01]  /*0ee0*/  LEA.HI.X R3, R9, R7, R8, 0x2, P0 ;  /* 0x0000000709037211 */ /* 0x000fe200000f1408 */
[----:B------:R-:W-:Y:S02]  /*0ef0*/  @!P3 IMAD.MOV.U32 R9, RZ, RZ, 0x7f800000 ;  /* 0x7f800000ff09b424 */ /* 0x000fe400078e00ff */
[----:B------:R-:W-:Y:S02]  /*0f00*/  @!P2 IMAD.MOV.U32 R7, RZ, RZ, 0x7f800000 ;  /* 0x7f800000ff07a424 */ /* 0x000fe400078e00ff */
[----:B------:R-:W-:Y:S01]  /*0f10*/  @!P1 IMAD.MOV.U32 R5, RZ, RZ, 0x7f800000 ;  /* 0x7f800000ff059424 */ /* 0x000fe200078e00ff */
[----:B------:R1:W-:Y:S04]  /*0f20*/  @!P3 ST.E [R2.64], R9 ;  /* 0x000000090200b985 */ /* 0x0003e8000c101906 */
[----:B------:R1:W-:Y:S04]  /*0f30*/  @!P2 ST.E [R2.64+0x40], R7 ;  /* 0x000040070200a985 */ /* 0x0003e8000c101906 */
[----:B------:R1:W-:Y:S01]  /*0f40*/  @!P1 ST.E [R2.64+0x80], R5 ;  /* 0x0000800502009985 */ /* 0x0003e2000c101906 */
[----:B------:R-:W-:Y:S05]  /*0f50*/  @P4 RET.REL.NODEC R240 `(_ZN5flash24flash_fwd_splitkv_kernelI23Flash_fwd_kernel_traitsILi256ELi64ELi64ELi4ELb0ELb0EN7cutlass10bfloat16_tE19Flash_kernel_traitsILi256ELi64ELi64ELi4ES3_EELb1ELb0ELb0ELb0ELb0ELb0ELb0ELb1EEEvNS_16Flash_fwd_paramsE) ;  /* 0xfffff0a0f0004950 */ /* 0x000fea0003c3ffff */
[----:B-1----:R-:W-:Y:S02]  /*0f60*/  MOV R5, 0x7f800000 ;  /* 0x7f80000000057802 */ /* 0x002fe40000000f00 */
[----:B------:R-:W-:-:S03]  /*0f70*/  MOV R241, 0x0 ;  /* 0x0000000000f17802 */ /* 0x000fc60000000f00 */
[----:B------:R1:W-:Y:S01]  /*0f80*/  ST.E [R2.64+0xc0], R5 ;  /* 0x0000c00502007985 */ /* 0x0003e2000c101906 */
[----:B------:R-:W-:Y:S05]  /*0f90*/  RET.REL.NODEC R240 `(_ZN5flash24flash_fwd_splitkv_kernelI23Flash_fwd_kernel_traitsILi256ELi64ELi64ELi4ELb0ELb0EN7cutlass10bfloat16_tE19Flash_kernel_traitsILi256ELi64ELi64ELi4ES3_EELb1ELb0ELb0ELb0ELb0ELb0ELb0ELb1EEEvNS_16Flash_fwd_paramsE) ;  /* 0xfffff060f0007950 */ /* 0x000fea0003c3ffff */
.L_x_819:
[----:B-1----:R-:W3:Y:S04]  /*0fa0*/  LD.E.64 R6, [R20.64+0x160] ;  /* 0x0001600614067980 */ /* 0x002ee8000c101b00 */
[----:B------:R-:W4:Y:S01]  /*0fb0*/  LD.E.64 R8, [R20.64+0x158] ;  /* 0x0001580614087980 */ /* 0x000f22000c101b00 */
[----:B---3--:R-:W-:-:S04]  /*0fc0*/  ISETP.NE.U32.AND P1, PT, R6, RZ, PT ;  /* 0x000000ff0600720c */ /* 0x008fc80003f25070 */
[----:B------:R-:W-:-:S13]  /*0fd0*/  ISETP.NE.AND.EX P1, PT, R7, RZ, PT, P1 ;  /* 0x000000ff0700720c */ /* 0x000fda0003f25310 */
[----:B------:R-:W3:Y:S01]  /*0fe0*/  @P1 LD.E.64 R4, [R20.64+0x168] ;  /* 0x0001680614041980 */ /* 0x000ee2000c101b00 */
[----:B----4-:R-:W-:Y:S01]  /*0ff0*/  ISETP.NE.U32.AND P0, PT, R8, RZ, PT ;  /* 0x000000ff0800720c */ /* 0x010fe20003f05070 */
[----:B------:R-:W-:-:S03]  /*1000*/  IMAD.MOV.U32 R10, RZ, RZ, R242 ;  /* 0x000000ffff0a7224 */ /* 0x000fc600078e00f2 */
[----:B------:R-:W-:Y:S02]  /*1010*/  ISETP.NE.AND.EX P0, PT, R9, RZ, PT, P0 ;  /* 0x000000ff0900720c */ /* 0x000fe40003f05300 */
[----:B------:R-:W-:Y:S01]  /*1020*/  @P1 SHF.R.S32.HI R0, RZ, 0x1f, R242 ;  /* 0x0000001fff001819 */ /* 0x000fe200000114f2 */
[----:B------:R-:W-:-:S10]  /*1030*/  CS2R R248, SRZ ;  /* 0x0000000000f87805 */ /* 0x000fd4000001ff00 */
[----:B------:R-:W-:-:S05]  /*1040*/  @P0 IMAD.WIDE R8, R242, 0x4, R8 ;  /* 0x00000004f2080825 */ /* 0x000fca00078e0208 */
[----:B------:R1:W5:Y:S01]  /*1050*/  @P0 LD.E R10, [R8.64] ;  /* 0x00000006080a0980 */ /* 0x000362000c101900 */
[----:B------:R-:W-:Y:S01]  /*1060*/  BSSY B0, `(.L_x_828) ;  /* 0x00000ac000007945 */ /* 0x000fe20003800000 */
[-C--:B---3--:R-:W-:Y:S02]  /*1070*/  @P1 IMAD R5, R5, R242.reuse, RZ ;  /* 0x000000f205051224 */ /* 0x088fe400078e02ff */
[----:B------:R-:W-:-:S04]  /*1080*/  @P1 IMAD.WIDE.U32 R2, R4, R242, RZ ;  /* 0x000000f204021225 */ /* 0x000fc800078e00ff */
[----:B------:R-:W-:Y:S01]  /*1090*/  @P1 IMAD R0, R4, R0, R5 ;  /* 0x0000000004001224 */ /* 0x000fe200078e0205 */
[----:B------:R-:W-:-:S03]  /*10a0*/  @P1 LEA R248, P0, R2, R6, 0x2 ;  /* 0x0000000602f81211 */ /* 0x000fc600078010ff */
[----:B------:R-:W-:-:S05]  /*10b0*/  @P1 IMAD.IADD R0, R3, 0x1, R0 ;  /* 0x0000000103001824 */ /* 0x000fca00078e0200 */
[----:B------:R-:W-:Y:S02]  /*10c0*/  @P1 LEA.HI.X R249, R2, R7, R0, 0x2, P0 ;  /* 0x0000000702f91211 */ /* 0x000fe400000f1400 */
[----:B------:R-:W-:-:S04]  /*10d0*/  ISETP.NE.U32.AND P0, PT, R248, RZ, PT ;  /* 0x000000fff800720c */ /* 0x000fc80003f05070 */
[----:B------:R-:W-:-:S13]  /*10e0*/  ISETP.NE.AND.EX P0, PT, R249, RZ, PT, P0 ;  /* 0x000000fff900720c */ /* 0x000fda0003f05300 */
[----:B------:R-:W-:Y:S05]  /*10f0*/  @!P0 BRA `(.L_x_829) ;  /* 0x0000053000008947 */ /* 0x000fea0003800000 */
[----:B-1----:R-:W3:Y:S04]  /*1100*/  LD.E R6, [R20.64+0x170] ;  /* 0x0001700614067980 */ /* 0x002ee8000c101900 */
[----:B------:R-:W4:Y:S01]  /*1110*/  LD.E R4, [R20.64+0x68] ;  /* 0x0000680614047980 */ /* 0x000f22000c101900 */
[----:B------:R-:W-:-:S03]  /*1120*/  LEA R5, R165, 0xffffffc0, 0x6 ;  /* 0xffffffc0a5057811 */ /* 0x000fc600078e30ff */
[----:B--2---:R-:W3:Y:S01]  /*1130*/  LD.E.64 R22, [R20.64+0x20] ;  /* 0x0000200614167980 */ /* 0x004ee2000c101b00 */
[----:B------:R-:W-:-:S03]  /*1140*/  IABS R2, R5 ;  /* 0x0000000500027213 */ /* 0x000fc60000000000 */
[----:B------:R-:W3:Y:S04]  /*1150*/  LD.E.64 R68, [R20.64+0x38] ;  /* 0x0000380614447980 */ /* 0x000ee8000c101b00 */
[----:B------:R-:W3:Y:S04]  /*1160*/  LD.E.64 R14, [R20.64+0x28] ;  /* 0x00002806140e7980 */ /* 0x000ee8000c101b00 */
[----:B------:R-:W3:Y:S04]  /*1170*/  LD.E.64 R18, [R20.64+0x50] ;  /* 0x0000500614127980 */ /* 0x000ee8000c101b00 */
[----:B------:R1:W5:Y:S04]  /*1180*/  LD.E.64 R24, [R20.64+0x58] ;  /* 0x0000580614187980 */ /* 0x000368000c101b00 */
[----:B------:R1:W5:Y:S01]  /*1190*/  LD.E.64 R70, [R20.64+0x40] ;  /* 0x0000400614467980 */ /* 0x000362000c101b00 */
[----:B---3--:R-:W-:-:S04]  /*11a0*/  IABS R3, R6 ;  /* 0x0000000600037213 */ /* 0x008fc80000000000 */
[----:B-----5:R-:W3:Y:S08]  /*11b0*/  I2F.RP R10, R3 ;  /* 0x00000003000a7306 */ /* 0x020ef00000209400 */
[----:B---3--:R-:W3:Y:S02]  /*11c0*/  MUFU.RCP R8, R10 ;  /* 0x0000000a00087308 */ /* 0x008ee40000001000 */
[----:B---3--:R-:W-:-:S06]  /*11d0*/  IADD3 R8, R8, 0xffffffe, RZ ;  /* 0x0ffffffe08087810 */ /* 0x008fcc0007ffe0ff */
[----:B------:R-:W3:Y:S02]  /*11e0*/  F2I.FTZ.U32.TRUNC.NTZ R9, R8 ;  /* 0x0000000800097305 */ /* 0x000ee4000021f000 */
[----:B---3--:R-:W-:Y:S02]  /*11f0*/  IMAD.MOV R0, RZ, RZ, -R9 ;  /* 0x000000ffff007224 */ /* 0x008fe400078e0a09 */
[----:B------:R-:W-:Y:S02]  /*1200*/  IMAD.MOV.U32 R8, RZ, RZ, RZ ;  /* 0x000000ffff087224 */ /* 0x000fe400078e00ff */
[----:B------:R-:W-:Y:S01]  /*1210*/  IMAD R7, R0, R3, RZ ;  /* 0x0000000300077224 */ /* 0x000fe200078e02ff */
[----:B------:R-:W-:-:S03]  /*1220*/  IABS R0, R6 ;  /* 0x0000000600007213 */ /* 0x000fc60000000000 */
[----:B------:R-:W-:Y:S01]  /*1230*/  IMAD.HI.U32 R7, R9, R7, R8 ;  /* 0x0000000709077227 */ /* 0x000fe200078e0008 */
[----:B------:R-:W-:-:S05]  /*1240*/  IADD3 R0, RZ, -R0, RZ ;  /* 0x80000000ff007210 */ /* 0x000fca0007ffe0ff */
[----:B------:R-:W-:-:S04]  /*1250*/  IMAD.HI.U32 R9, R7, R2, RZ ;  /* 0x0000000207097227 */ /* 0x000fc800078e00ff */
[----:B------:R-:W-:-:S05]  /*1260*/  IMAD R0, R9, R0, R2 ;  /* 0x0000000009007224 */ /* 0x000fca00078e0202 */
[----:B------:R-:W-:-:S13]  /*1270*/  ISETP.GT.U32.AND P1, PT, R3, R0, PT ;  /* 0x000000000300720c */ /* 0x000fda0003f24070 */
[----:B------:R-:W-:-:S05]  /*1280*/  @!P1 IMAD.IADD R0, R0, 0x1, -R3 ;  /* 0x0000000100009824 */ /* 0x000fca00078e0a03 */
[----:B------:R-:W-:Y:S02]  /*1290*/  ISETP.GE.U32.AND P2, PT, R0, R3, PT ;  /* 0x000000030000720c */ /* 0x000fe40003f46070 */
[----:B------:R-:W-:Y:S02]  /*12a0*/  LOP3.LUT R0, R5, R6, RZ, 0x3c, !PT ;  /* 0x0000000605007212 */ /* 0x000fe400078e3cff */
[----:B------:R-:W-:Y:S02]  /*12b0*/  @!P1 IADD3 R9, R9, 0x1, RZ ;  /* 0x0000000109099810 */ /* 0x000fe40007ffe0ff */
[----:B------:R-:W-:Y:S02]  /*12c0*/  ISETP.GE.AND P0, PT, R0, RZ, PT ;  /* 0x000000ff0000720c */ /* 0x000fe40003f06270 */
[----:B------:R-:W-:-:S05]  /*12d0*/  ISETP.NE.AND P1, PT, R6, RZ, PT ;  /* 0x000000ff0600720c */ /* 0x000fca0003f25270 */
[----:B------:R-:W-:-:S06]  /*12e0*/  @P2 IADD3 R9, R9, 0x1, RZ ;  /* 0x0000000109092810 */ /* 0x000fcc0007ffe0ff */
[----:B------:R-:W-:Y:S02]  /*12f0*/  @!P0 IMAD.MOV R9, RZ, RZ, -R9 ;  /* 0x000000ffff098224 */ /* 0x000fe400078e0a09 */
[----:B------:R-:W-:-:S05]  /*1300*/  @!P1 LOP3.LUT R9, RZ, R6, RZ, 0x33, !PT ;  /* 0x00000006ff099212 */ /* 0x000fca00078e33ff */
[----:B------:R-:W-:-:S06]  /*1310*/  IMAD.WIDE R2, R9, 0x4, R248 ;  /* 0x0000000409027825 */ /* 0x000fcc00078e02f8 */
[----:B------:R3:W2:Y:S01]  /*1320*/  LD.E R2, [R2.64] ;  /* 0x0000000602027980 */ /* 0x0006a2000c101900 */
[----:B----4-:R-:W-:-:S04]  /*1330*/  IABS R7, R4 ;  /* 0x0000000400077213 */ /* 0x010fc80000000000 */
[----:B------:R-:W4:Y:S08]  /*1340*/  I2F.RP R10, R7 ;  /* 0x00000007000a7306 */ /* 0x000f300000209400 */
[----:B----4-:R-:W4:Y:S02]  /*1350*/  MUFU.RCP R8, R10 ;  /* 0x0000000a00087308 */ /* 0x010f240000001000 */
[----:B----4-:R-:W-:-:S06]  /*1360*/  IADD3 R8, R8, 0xffffffe, RZ ;  /* 0x0ffffffe08087810 */ /* 0x010fcc0007ffe0ff */
[----:B------:R-:W4:Y:S01]  /*1370*/  F2I.FTZ.U32.TRUNC.NTZ R17, R8 ;  /* 0x0000000800117305 */ /* 0x000f22000021f000 */
[----:B------:R-:W-:Y:S01]  /*1380*/  IMAD.MOV.U32 R16, RZ, RZ, RZ ;  /* 0x000000ffff107224 */ /* 0x000fe200078e00ff */
[----:B---3--:R-:W-:Y:S02]  /*1390*/  IABS R3, R4 ;  /* 0x0000000400037213 */ /* 0x008fe40000000000 */
[----:B----4-:R-:W-:-:S05]  /*13a0*/  IADD3 R0, RZ, -R17, RZ ;  /* 0x80000011ff007210 */ /* 0x010fca0007ffe0ff */
[----:B------:R-:W-:Y:S01]  /*13b0*/  IMAD R11, R0, R7, RZ ;  /* 0x00000007000b7224 */ /* 0x000fe200078e02ff */
[----:B------:R-:W-:-:S03]  /*13c0*/  IABS R0, R241 ;  /* 0x000000f100007213 */ /* 0x000fc60000000000 */
[----:B------:R-:W-:-:S04]  /*13d0*/  IMAD.HI.U32 R11, R17, R11, R16 ;  /* 0x0000000b110b7227 */ /* 0x000fc800078e0010 */
[----:B------:R-:W-:Y:S02]  /*13e0*/  IMAD.MOV R3, RZ, RZ, -R3 ;  /* 0x000000ffff037224 */ /* 0x000fe400078e0a03 */
[----:B------:R-:W-:-:S04]  /*13f0*/  IMAD.HI.U32 R16, R11, R0, RZ ;  /* 0x000000000b107227 */ /* 0x000fc800078e00ff */
[----:B------:R-:W-:-:S05]  /*1400*/  IMAD R0, R16, R3, R0 ;  /* 0x0000000310007224 */ /* 0x000fca00078e0200 */
[----:B------:R-:W-:Y:S01]  /*1410*/  ISETP.GT.U32.AND P1, PT, R7, R0, PT ;  /* 0x000000000700720c */ /* 0x000fe20003f24070 */
[----:B------:R-:W-:-:S12]  /*1420*/  IMAD.MOV R9, RZ, RZ, -R9 ;  /* 0x000000ffff097224 */ /* 0x000fd800078e0a09 */
[----:B------:R-:W-:-:S04]  /*1430*/  @!P1 IADD3 R0, R0, -R7, RZ ;  /* 0x8000000700009210 */ /* 0x000fc80007ffe0ff */
[----:B------:R-:W-:Y:S02]  /*1440*/  ISETP.GE.U32.AND P2, PT, R0, R7, PT ;  /* 0x000000070000720c */ /* 0x000fe40003f46070 */
[----:B------:R-:W-:Y:S02]  /*1450*/  LOP3.LUT R7, R241, R4, RZ, 0x3c, !PT ;  /* 0x00000004f1077212 */ /* 0x000fe400078e3cff */
[----:B------:R-:W-:Y:S02]  /*1460*/  @!P1 IADD3 R16, R16, 0x1, RZ ;  /* 0x0000000110109810 */ /* 0x000fe40007ffe0ff */
[----:B------:R-:W-:Y:S01]  /*1470*/  ISETP.GE.AND P0, PT, R7, RZ, PT ;  /* 0x000000ff0700720c */ /* 0x000fe20003f06270 */
[----:B------:R-:W-:Y:S01]  /*1480*/  IMAD R9, R6, R9, R5 ;  /* 0x0000000906097224 */ /* 0x000fe200078e0205 */
[----:B------:R-:W-:-:S03]  /*1490*/  ISETP.NE.AND P1, PT, R4, RZ, PT ;  /* 0x000000ff0400720c */ /* 0x000fc60003f25270 */
[----:B------:R-:W-:Y:S01]  /*14a0*/  IMAD R6, R69, R9, RZ ;  /* 0x0000000945067224 */ /* 0x000fe200078e02ff */
[----:B------:R-:W-:Y:S02]  /*14b0*/  SHF.R.S32.HI R11, RZ, 0x1f, R9 ;  /* 0x0000001fff0b7819 */ /* 0x000fe40000011409 */
[----:B------:R-:W-:-:S03]  /*14c0*/  @P2 IADD3 R16, R16, 0x1, RZ ;  /* 0x0000000110102810 */ /* 0x000fc60007ffe0ff */
[----:B------:R-:W-:Y:S02]  /*14d0*/  IMAD R6, R68, R11, R6 ;  /* 0x0000000b44067224 */ /* 0x000fe400078e0206 */
[----:B------:R-:W-:Y:S02]  /*14e0*/  @!P0 IMAD.MOV R16, RZ, RZ, -R16 ;  /* 0x000000ffff108224 */ /* 0x000fe400078e0a10 */
[----:B------:R-:W-:-:S04]  /*14f0*/  @!P1 LOP3.LUT R16, RZ, R4, RZ, 0x33, !PT ;  /* 0x00000004ff109212 */ /* 0x000fc800078e33ff */
[----:B------:R-:W-:Y:S01]  /*1500*/  SHF.R.S32.HI R8, RZ, 0x1f, R16 ;  /* 0x0000001fff087819 */ /* 0x000fe20000011410 */
[----:B------:R-:W-:-:S04]  /*1510*/  IMAD R7, R19, R16, RZ ;  /* 0x0000001013077224 */ /* 0x000fc800078e02ff */
[----:B------:R-:W-:Y:S01]  /*1520*/  IMAD R7, R18, R8, R7 ;  /* 0x0000000812077224 */ /* 0x000fe200078e0207 */
[----:B--2---:R-:W-:Y:S01]  /*1530*/  SHF.R.S32.HI R0, RZ, 0x1f, R2 ;  /* 0x0000001fff007819 */ /* 0x004fe20000011402 */
[----:B------:R-:W-:-:S04]  /*1540*/  IMAD R3, R23, R2, RZ ;  /* 0x0000000217037224 */ /* 0x000fc800078e02ff */
[C---:B------:R-:W-:Y:S02]  /*1550*/  IMAD R3, R22.reuse, R0, R3 ;  /* 0x0000000016037224 */ /* 0x040fe400078e0203 */
[----:B------:R-:W-:-:S05]  /*1560*/  IMAD.WIDE.U32 R22, R22, R2, RZ ;  /* 0x0000000216167225 */ /* 0x000fca00078e00ff */
[----:B------:R-:W-:-:S05]  /*1570*/  IADD3 R23, R23, R3, RZ ;  /* 0x0000000317177210 */ /* 0x000fca0007ffe0ff */
[----:B------:R-:W-:-:S04]  /*1580*/  IMAD.WIDE.U32 R22, R9, R68, R22 ;  /* 0x0000004409167225 */ /* 0x000fc800078e0016 */
[----:B------:R-:W-:Y:S01]  /*1590*/  IMAD R3, R15, R2, RZ ;  /* 0x000000020f037224 */ /* 0x000fe200078e02ff */
[----:B------:R-:W-:Y:S01]  /*15a0*/  IADD3 R23, R23, R6, RZ ;  /* 0x0000000617177210 */ /* 0x000fe20007ffe0ff */
[----:B------:R-:W-:-:S04]  /*15b0*/  IMAD.WIDE.U32 R26, R14, R2, RZ ;  /* 0x000000020e1a7225 */ /* 0x000fc800078e00ff */
[----:B------:R-:W-:Y:S02]  /*15c0*/  IMAD R3, R14, R0, R3 ;  /* 0x000000000e037224 */ /* 0x000fe400078e0203 */
[----:B------:R-:W-:-:S03]  /*15d0*/  IMAD.WIDE.U32 R22, R16, R18, R22 ;  /* 0x0000001210167225 */ /* 0x000fc600078e0016 */
[----:B------:R-:W-:Y:S01]  /*15e0*/  IADD3 R19, R27, R3, RZ ;  /* 0x000000031b137210 */ /* 0x000fe20007ffe0ff */
[----:B------:R-:W-:Y:S01]  /*15f0*/  IMAD.MOV.U32 R10, RZ, RZ, R26 ;  /* 0x000000ffff0a7224 */ /* 0x000fe200078e001a */
[----:B------:R-:W-:Y:S01]  /*1600*/  MOV R0, R22 ;  /* 0x0000001600007202 */ /* 0x000fe20000000f00 */
[----:B------:R-:W-:Y:S01]  /*1610*/  IMAD.IADD R3, R23, 0x1, R7 ;  /* 0x0000000117037824 */ /* 0x000fe200078e0207 */
[----:B------:R-:W-:Y:S05]  /*1620*/  BRA `(.L_x_830) ;  /* 0x000004f000007947 */ /* 0x000fea0003800000 */
.L_x_829:
[----:B-1----:R-:W3:Y:S01]  /*1630*/  LD.E R4, [R20.64+0x68] ;  /* 0x0000680614047980 */ /* 0x002ee2000c101900 */
[----:B------:R-:W-:-:S03]  /*1640*/  ISETP.NE.AND P3, PT, R15, -0x1, PT ;  /* 0xffffffff0f00780c */ /* 0x000fc60003f65270 */
[----:B------:R-:W4:Y:S04]  /*1650*/  LD.E.64 R68, [R20.64+0x38] ;  /* 0x0000380614447980 */ /* 0x000f28000c101b00 */
[----:B--2---:R-:W2:Y:S04]  /*1660*/  LD.E.64 R70, [R20.64+0x40] ;  /* 0x0000400614467980 */ /* 0x004ea8000c101b00 */
[----:B------:R-:W2:Y:S04]  /*1670*/  LD.E.64 R16, [R20.64+0x50] ;  /* 0x0000500614107980 */ /* 0x000ea8000c101b00 */
[----:B------:R-:W2:Y:S04]  /*1680*/  @!P3 LD.E.64 R22, [R20.64+0x20] ;  /* 0x000020061416b980 */ /* 0x000ea8000c101b00 */
[----:B------:R-:W2:Y:S04]  /*1690*/  @!P3 LD.E.64 R18, [R20.64+0x28] ;  /* 0x000028061412b980 */ /* 0x000ea8000c101b00 */
[----:B------:R1:W5:Y:S01]  /*16a0*/  LD.E.64 R24, [R20.64+0x58] ;  /* 0x0000580614187980 */ /* 0x000362000c101b00 */
[----:B------:R-:W-:Y:S01]  /*16b0*/  IMAD.MOV.U32 R8, RZ, RZ, RZ ;  /* 0x000000ffff087224 */ /* 0x000fe200078e00ff */
[----:B---3--:R-:W-:-:S04]  /*16c0*/  IABS R3, R4 ;  /* 0x0000000400037213 */ /* 0x008fc80000000000 */
[----:B------:R-:W3:Y:S08]  /*16d0*/  I2F.RP R6, R3 ;  /* 0x0000000300067306 */ /* 0x000ef00000209400 */
[----:B---3--:R-:W3:Y:S02]  /*16e0*/  MUFU.RCP R2, R6 ;  /* 0x0000000600027308 */ /* 0x008ee40000001000 */
[----:B---3--:R-:W-:-:S06]  /*16f0*/  IADD3 R2, R2, 0xffffffe, RZ ;  /* 0x0ffffffe02027810 */ /* 0x008fcc0007ffe0ff */
[----:B------:R-:W3:Y:S01]  /*1700*/  F2I.FTZ.U32.TRUNC.NTZ R9, R2 ;  /* 0x0000000200097305 */ /* 0x000ee2000021f000 */
[----:B------:R-:W-:Y:S02]  /*1710*/  IABS R7, R4 ;  /* 0x0000000400077213 */ /* 0x000fe40000000000 */
[----:B---3--:R-:W-:-:S05]  /*1720*/  IADD3 R0, RZ, -R9, RZ ;  /* 0x80000009ff007210 */ /* 0x008fca0007ffe0ff */
[----:B------:R-:W-:Y:S01]  /*1730*/  IMAD R5, R0, R3, RZ ;  /* 0x0000000300057224 */ /* 0x000fe200078e02ff */
[----:B------:R-:W-:-:S03]  /*1740*/  IABS R0, R241 ;  /* 0x000000f100007213 */ /* 0x000fc60000000000 */
[----:B------:R-:W-:Y:S01]  /*1750*/  IMAD.HI.U32 R5, R9, R5, R8 ;  /* 0x0000000509057227 */ /* 0x000fe200078e0008 */
[----:B------:R-:W-:-:S05]  /*1760*/  IADD3 R7, RZ, -R7, RZ ;  /* 0x80000007ff077210 */ /* 0x000fca0007ffe0ff */
[----:B------:R-:W-:-:S04]  /*1770*/  IMAD.HI.U32 R2, R5, R0, RZ ;  /* 0x0000000005027227 */ /* 0x000fc800078e00ff */
[----:B------:R-:W-:Y:S01]  /*1780*/  IMAD R0, R2, R7, R0 ;  /* 0x0000000702007224 */ /* 0x000fe200078e0200 */
[----:B------:R-:W-:-:S04]  /*1790*/  @!P3 SHF.R.S32.HI R6, RZ, 0x1f, R14 ;  /* 0x0000001fff06b819 */ /* 0x000fc8000001140e */
[----:B------:R-:W-:Y:S01]  /*17a0*/  ISETP.GT.U32.AND P0, PT, R3, R0, PT ;  /* 0x000000000300720c */ /* 0x000fe20003f04070 */
[-C--:B----4-:R-:W-:Y:S02]  /*17b0*/  @!P3 IMAD R5, R69, R14.reuse, RZ ;  /* 0x0000000e4505b224 */ /* 0x090fe400078e02ff */
[----:B------:R-:W-:-:S04]  /*17c0*/  @!P3 IMAD.WIDE.U32 R26, R68, R14, RZ ;  /* 0x0000000e441ab225 */ /* 0x000fc800078e00ff */
[----:B------:R-:W-:Y:S01]  /*17d0*/  @!P3 IMAD R5, R6, R68, R5 ;  /* 0x000000440605b224 */ /* 0x000fe200078e0205 */
[----:B-----5:R-:W-:Y:S01]  /*17e0*/  @!P3 SHF.R.S32.HI R6, RZ, 0x1f, R10 ;  /* 0x0000001fff06b819 */ /* 0x020fe2000001140a */
[----:B------:R-:W-:-:S03]  /*17f0*/  @P3 IMAD.IADD R7, R14, 0x1, R15 ;  /* 0x000000010e073824 */ /* 0x000fc600078e020f */
[----:B------:R-:W-:Y:S01]  /*1800*/  @!P3 IADD3 R27, R27, R5, RZ ;  /* 0x000000051b1bb210 */ /* 0x000fe20007ffe0ff */
[----:B--2---:R-:W-:Y:S01]  /*1810*/  @!P3 IMAD R5, R23, R10, RZ ;  /* 0x0000000a1705b224 */ /* 0x004fe200078e02ff */
[----:B------:R-:W-:Y:S01]  /*1820*/  @!P0 IADD3 R0, R0, -R3, RZ ;  /* 0x8000000300008210 */ /* 0x000fe20007ffe0ff */
[-C--:B------:R-:W-:Y:S02]  /*1830*/  @P3 IMAD R9, R69, R7.reuse, RZ ;  /* 0x0000000745093224 */ /* 0x080fe400078e02ff */
[----:B------:R-:W-:Y:S01]  /*1840*/  @P3 IMAD.WIDE.U32 R28, R68, R7, RZ ;  /* 0x00000007441c3225 */ /* 0x000fe200078e00ff */
[----:B------:R-:W-:Y:S02]  /*1850*/  ISETP.GE.U32.AND P2, PT, R0, R3, PT ;  /* 0x000000030000720c */ /* 0x000fe40003f46070 */
[----:B------:R-:W-:Y:S01]  /*1860*/  LOP3.LUT R0, R241, R4, RZ, 0x3c, !PT ;  /* 0x00000004f1007212 */ /* 0x000fe200078e3cff */
[C---:B------:R-:W-:Y:S02]  /*1870*/  @!P3 IMAD R5, R22.reuse, R6, R5 ;  /* 0x000000061605b224 */ /* 0x040fe400078e0205 */
[----:B------:R-:W-:Y:S01]  /*1880*/  @!P3 IMAD.WIDE.U32 R22, R22, R10, R26 ;  /* 0x0000000a1616b225 */ /* 0x000fe200078e001a */
[----:B------:R-:W-:-:S02]  /*1890*/  ISETP.GE.AND P1, PT, R0, RZ, PT ;  /* 0x000000ff0000720c */ /* 0x000fc40003f26270 */
[----:B------:R-:W-:Y:S01]  /*18a0*/  @!P0 IADD3 R2, R2, 0x1, RZ ;  /* 0x0000000102028810 */ /* 0x000fe20007ffe0ff */
[----:B------:R-:W-:Y:S01]  /*18b0*/  @P3 IMAD.IADD R9, R29, 0x1, R9 ;  /* 0x000000011d093824 */ /* 0x000fe200078e0209 */
[----:B------:R-:W-:Y:S01]  /*18c0*/  @P3 MOV R8, R28 ;  /* 0x0000001c00083202 */ /* 0x000fe20000000f00 */
[----:B------:R-:W-:Y:S01]  /*18d0*/  @!P3 IMAD.IADD R9, R23, 0x1, R5 ;  /* 0x000000011709b824 */ /* 0x000fe200078e0205 */
[----:B------:R-:W-:Y:S02]  /*18e0*/  ISETP.NE.AND P0, PT, R4, RZ, PT ;  /* 0x000000ff0400720c */ /* 0x000fe40003f05270 */
[----:B------:R-:W-:Y:S02]  /*18f0*/  LEA R5, R165, 0xffffffc0, 0x6 ;  /* 0xffffffc0a5057811 */ /* 0x000fe400078e30ff */
[----:B------:R-:W-:Y:S01]  /*1900*/  @!P3 MOV R8, R22 ;  /* 0x000000160008b202 */ /* 0x000fe20000000f00 */
[----:B------:R-:W-:Y:S01]  /*1910*/  @!P3 IMAD R6, R71, R14, RZ ;  /* 0x0000000e4706b224 */ /* 0x000fe200078e02ff */
[----:B------:R-:W-:Y:S01]  /*1920*/  @!P3 SHF.R.S32.HI R3, RZ, 0x1f, R14 ;  /* 0x0000001fff03b819 */ /* 0x000fe2000001140e */
[-C--:B------:R-:W-:Y:S01]  /*1930*/  IMAD R7, R69, R5.reuse, RZ ;  /* 0x0000000545077224 */ /* 0x080fe200078e02ff */
[----:B------:R-:W-:Y:S01]  /*1940*/  SHF.R.S32.HI R11, RZ, 0x1f, R5 ;  /* 0x0000001fff0b7819 */ /* 0x000fe20000011405 */
[----:B------:R-:W-:Y:S01]  /*1950*/  IMAD.WIDE.U32 R22, R68, R5, R8 ;  /* 0x0000000544167225 */ /* 0x000fe200078e0008 */
[----:B------:R-:W-:-:S03]  /*1960*/  @P2 IADD3 R2, R2, 0x1, RZ ;  /* 0x0000000102022810 */ /* 0x000fc60007ffe0ff */
[----:B------:R-:W-:Y:S02]  /*1970*/  @!P3 IMAD R3, R3, R70, R6 ;  /* 0x000000460303b224 */ /* 0x000fe400078e0206 */
[----:B------:R-:W-:Y:S01]  /*1980*/  @!P3 IMAD.WIDE.U32 R8, R70, R14, RZ ;  /* 0x0000000e4608b225 */ /* 0x000fe200078e00ff */
[----:B------:R-:W-:-:S03]  /*1990*/  @P3 IADD3 R14, R14, R15, RZ ;  /* 0x0000000f0e0e3210 */ /* 0x000fc60007ffe0ff */
[----:B------:R-:W-:Y:S02]  /*19a0*/  IMAD R7, R11, R68, R7 ;  /* 0x000000440b077224 */ /* 0x000fe400078e0207 */
[----:B------:R-:W-:Y:S01]  /*19b0*/  @!P3 IMAD.IADD R9, R9, 0x1, R3 ;  /* 0x000000010909b824 */ /* 0x000fe200078e0203 */
[----:B------:R-:W-:Y:S01]  /*19c0*/  @!P3 SHF.R.S32.HI R3, RZ, 0x1f, R10 ;  /* 0x0000001fff03b819 */ /* 0x000fe2000001140a */
[----:B------:R-:W-:Y:S01]  /*19d0*/  @!P1 IMAD.MOV R2, RZ, RZ, -R2 ;  /* 0x000000ffff029224 */ /* 0x000fe200078e0a02 */
[----:B------:R-:W-:Y:S01]  /*19e0*/  @!P0 LOP3.LUT R2, RZ, R4, RZ, 0x33, !PT ;  /* 0x00000004ff028212 */ /* 0x000fe200078e33ff */
[----:B------:R-:W-:Y:S01]  /*19f0*/  @!P3 IMAD R0, R19, R10, RZ ;  /* 0x0000000a1300b224 */ /* 0x000fe200078e02ff */
[----:B------:R-:W-:Y:S02]  /*1a00*/  IADD3 R7, R23, R7, RZ ;  /* 0x0000000717077210 */ /* 0x000fe40007ffe0ff */
[----:B------:R-:W-:Y:S01]  /*1a10*/  MOV R6, R22 ;  /* 0x0000001600067202 */ /* 0x000fe20000000f00 */
[----:B------:R-:W-:Y:S01]  /*1a20*/  @!P3 IMAD.WIDE.U32 R22, R18, R10, R8 ;  /* 0x0000000a1216b225 */ /* 0x000fe200078e0008 */
[----:B------:R-:W-:-:S03]  /*1a30*/  SHF.R.S32.HI R8, RZ, 0x1f, R2 ;  /* 0x0000001fff087819 */ /* 0x000fc60000011402 */
[----:B------:R-:W-:Y:S02]  /*1a40*/  @!P3 IMAD R0, R18, R3, R0 ;  /* 0x000000031200b224 */ /* 0x000fe400078e0200 */
[----:B------:R-:W-:Y:S02]  /*1a50*/  @P3 IMAD R19, R71, R14, RZ ;  /* 0x0000000e47133224 */ /* 0x000fe400078e02ff */
[----:B------:R-:W-:Y:S02]  /*1a60*/  IMAD R3, R17, R2, RZ ;  /* 0x0000000211037224 */ /* 0x000fe400078e02ff */
[----:B------:R-:W-:-:S04]  /*1a70*/  @P3 IMAD.WIDE.U32 R14, R70, R14, RZ ;  /* 0x0000000e460e3225 */ /* 0x000fc800078e00ff */
[----:B------:R-:W-:Y:S01]  /*1a80*/  IMAD.WIDE.U32 R6, R16, R2, R6 ;  /* 0x0000000210067225 */ /* 0x000fe200078e0006 */
[----:B------:R-:W-:-:S03]  /*1a90*/  @P3 IADD3 R19, R15, R19, RZ ;  /* 0x000000130f133210 */ /* 0x000fc60007ffe0ff */
[----:B------:R-:W-:Y:S01]  /*1aa0*/  IMAD R3, R16, R8, R3 ;  /* 0x0000000810037224 */ /* 0x000fe200078e0203 */
[----:B------:R-:W-:Y:S01]  /*1ab0*/  @P3 MOV R10, R14 ;  /* 0x0000000e000a3202 */ /* 0x000fe20000000f00 */
[----:B------:R-:W-:Y:S01]  /*1ac0*/  @!P3 IMAD.IADD R19, R23, 0x1, R0 ;  /* 0x000000011713b824 */ /* 0x000fe200078e0200 */
[----:B------:R-:W-:Y:S01]  /*1ad0*/  @!P3 MOV R10, R22 ;  /* 0x00000016000ab202 */ /* 0x000fe20000000f00 */
[----:B------:R-:W-:Y:S01]  /*1ae0*/  IMAD.IADD R3, R7, 0x1, R3 ;  /* 0x0000000107037824 */ /* 0x000fe200078e0203 */
[----:B------:R-:W-:Y:S02]  /*1af0*/  MOV R0, R6 ;  /* 0x0000000600007202 */ /* 0x000fe40000000f00 */
[----:B------:R-:W-:Y:S02]  /*1b00*/  MOV R9, R5 ;  /* 0x0000000500097202 */ /* 0x000fe40000000f00 */
[----:B------:R-:W-:Y:S02]  /*1b10*/  MOV R16, R2 ;  /* 0x0000000200107202 */ /* 0x000fe40000000f00 */
.L_x_830:
[----:B-1----:R-:W-:Y:S05]  /*1b20*/  BSYNC B0 ;  /* 0x0000000000007941 */ /* 0x002fea0003800000 */
.L_x_828:
[----:B------:R-:W-:Y:S01]  /*1b30*/  ISETP.NE.AND P0, PT, R246, -0x1, PT ;  /* 0xfffffffff600780c */ /* 0x000fe20003f05270 */
[----:B------:R-:W2:Y:S04]  /*1b40*/  LD.E.64 R194, [R20.64+0x30] ;  /* 0x0000300614c27980 */ /* 0x000ea8000c101b00 */
[----:B------:R-:W3:Y:S04]  /*1b50*/  LD.E.64 R22, [R20.64+0x48] ;  /* 0x0000480614167980 */ /* 0x000ee8000c101b00 */
[----:B------:R-:W4:Y:S04]  /*1b60*/  LD.E R81, [R20.64+0xc0] ;  /* 0x0000c00614517980 */ /* 0x000f28000c101900 */
[----:B------:R-:W3:Y:S04]  /*1b70*/  @!P0 LD.E.64 R28, [R20.64+0x18] ;  /* 0x00001806141c8980 */ /* 0x000ee8000c101b00 */
[----:B------:R-:W4:Y:S04]  /*1b80*/  LD.E.64 R6, [R20.64+0x10] ;  /* 0x0000100614067980 */ /* 0x000f28000c101b00 */
[----:B------:R-:W4:Y:S04]  /*1b90*/  LD.E.64 R186, [R20.64+0x8] ;  /* 0x0000080614ba7980 */ /* 0x000f28000c101b00 */
[----:B------:R1:W5:Y:S04]  /*1ba0*/  @P4 LD.E R18, [R12.64] ;  /* 0x000000060c124980 */ /* 0x000368000c101900 */
[----:B------:R1:W5:Y:S01]  /*1bb0*/  LD.E.64 R196, [R20.64] ;  /* 0x0000000614c47980 */ /* 0x000362000c101b00 */
[----:B------:R-:W-:-:S04]  /*1bc0*/  SHF.R.S32.HI R72, RZ, 0x1f, R75 ;  /* 0x0000001fff487819 */ /* 0x000fc8000001144b */
[CC--:B------:R-:W-:Y:S02]  /*1bd0*/  LEA.HI R2, R72.reuse, R75.reuse, RZ, 0x3 ;  /* 0x0000004b48027211 */ /* 0x0c0fe400078f18ff */
[----:B------:R-:W-:Y:S02]  /*1be0*/  LEA.HI R74, R72, R75, RZ, 0x4 ;  /* 0x0000004b484a7211 */ /* 0x000fe400078f20ff */
[----:B------:R-:W-:Y:S02]  /*1bf0*/  SHF.R.S32.HI R184, RZ, 0x3, R2 ;  /* 0x00000003ffb87819 */ /* 0x000fe40000011402 */
[----:B------:R-:W-:Y:S02]  /*1c00*/  LOP3.LUT R2, R2, 0xfffffff8, RZ, 0xc0, !PT ;  /* 0xfffffff802027812 */ /* 0x000fe400078ec0ff */
[----:B------:R-:W-:Y:S01]  /*1c10*/  LOP3.LUT R4, R74, 0xfffffff0, RZ, 0xc0, !PT ;  /* 0xfffffff04a047812 */ /* 0x000fe200078ec0ff */
[----:B------:R-:W-:Y:S02]  /*1c20*/  IMAD.SHL.U32 R15, R184, 0x40, RZ ;  /* 0x00000040b80f7824 */ /* 0x000fe400078e00ff */
[----:B------:R-:W-:-:S02]  /*1c30*/  IMAD.IADD R73, R75, 0x1, -R2 ;  /* 0x000000014b497824 */ /* 0x000fc400078e0a02 */
[----:B------:R-:W-:Y:S01]  /*1c40*/  IMAD.IADD R4, R75, 0x1, -R4 ;  /* 0x000000014b047824 */ /* 0x000fe200078e0a04 */
[----:B------:R-:W-:Y:S01]  /*1c50*/  LOP3.LUT R15, R15, 0x1c0, RZ, 0xc0, !PT ;  /* 0x000001c00f0f7812 */ /* 0x000fe200078ec0ff */
[----:B------:R-:W-:Y:S01]  /*1c60*/  IMAD.SHL.U32 R14, R73, 0x8, RZ ;  /* 0x00000008490e7824 */ /* 0x000fe200078e00ff */
[----:B------:R-:W-:Y:S02]  /*1c70*/  SHF.R.S32.HI R27, RZ, 0x4, R74 ;  /* 0x00000004ff1b7819 */ /* 0x000fe4000001144a */
[----:B------:R-:W-:Y:S01]  /*1c80*/  SHF.R.S32.HI R17, RZ, 0x1f, R4 ;  /* 0x0000001fff117819 */ /* 0x000fe20000011404 */
[----:B------:R-:W-:Y:S01]  /*1c90*/  IMAD R2, R11, R70, RZ ;  /* 0x000000460b027224 */ /* 0x000fe200078e02ff */
[----:B-1----:R-:W-:Y:S02]  /*1ca0*/  LOP3.LUT R13, R15, 0x38, R14, 0xf8, !PT ;  /* 0x000000380f0d7812 */ /* 0x002fe400078ef80e */
[----:B------:R-:W-:Y:S02]  /*1cb0*/  SHF.R.U32.HI R176, RZ, 0x3, R15 ;  /* 0x00000003ffb07819 */ /* 0x000fe4000001160f */
[----:B------:R-:W-:-:S02]  /*1cc0*/  LEA.HI R17, R17, R4, RZ, 0x3 ;  /* 0x0000000411117211 */ /* 0x000fc400078f18ff */
[----:B------:R-:W-:Y:S02]  /*1cd0*/  LEA.HI R11, R72, R75, RZ, 0x6 ;  /* 0x0000004b480b7211 */ /* 0x000fe400078f30ff */
[----:B------:R-:W-:Y:S02]  /*1ce0*/  LEA.HI R74, R74, R27, RZ, 0x1 ;  /* 0x0000001b4a4a7211 */ /* 0x000fe400078f08ff */
[----:B------:R-:W-:Y:S02]  /*1cf0*/  IADD3 R30, P1, R14, R10, RZ ;  /* 0x0000000a0e1e7210 */ /* 0x000fe40007f3e0ff */
[----:B------:R-:W-:Y:S02]  /*1d00*/  SHF.R.S32.HI R15, RZ, 0x1f, R14 ;  /* 0x0000001fff0f7819 */ /* 0x000fe4000001140e */
[----:B------:R-:W-:Y:S02]  /*1d10*/  LOP3.LUT R176, R13, R176, RZ, 0x3c, !PT ;  /* 0x000000b00db07212 */ /* 0x000fe400078e3cff */
[----:B------:R-:W-:Y:S01]  /*1d20*/  LOP3.LUT R13, R17, 0xfffffff8, RZ, 0xc0, !PT ;  /* 0xfffffff8110d7812 */ /* 0x000fe200078ec0ff */
[----:B------:R-:W-:Y:S01]  /*1d30*/  IMAD.SHL.U32 R11, R11, 0x8, RZ ;  /* 0x000000080b0b7824 */ /* 0x000fe200078e00ff */
[----:B------:R-:W-:Y:S01]  /*1d40*/  LOP3.LUT R74, R74, 0xfffffffe, RZ, 0xc0, !PT ;  /* 0xfffffffe4a4a7812 */ /* 0x000fe200078ec0ff */
[----:B------:R-:W-:-:S02]  /*1d50*/  IMAD.X R31, R15, 0x1, R19, P1 ;  /* 0x000000010f1f7824 */ /* 0x000fc400008e0613 */
[----:B------:R-:W-:Y:S01]  /*1d60*/  IMAD.IADD R13, R4, 0x1, -R13 ;  /* 0x00000001040d7824 */ /* 0x000fe200078e0a0d */
[----:B------:R-:W-:Y:S01]  /*1d70*/  LOP3.LUT R176, R176, 0xfffffe00, R11, 0xf8, !PT ;  /* 0xfffffe00b0b07812 */ /* 0x000fe200078ef80b */
[----:B------:R-:W-:Y:S02]  /*1d80*/  IMAD.IADD R74, R27, 0x1, -R74 ;  /* 0x000000011b4a7824 */ /* 0x000fe400078e0a4a */
[C---:B------:R-:W-:Y:S02]  /*1d90*/  IMAD R2, R9.reuse, R71, R2 ;  /* 0x0000004709027224 */ /* 0x040fe400078e0202 */
[----:B------:R-:W-:-:S04]  /*1da0*/  IMAD.WIDE.U32 R26, R9, R70, R30 ;  /* 0x00000046091a7225 */ /* 0x000fc800078e001e */
[----:B------:R-:W-:Y:S01]  /*1db0*/  IMAD.SHL.U32 R12, R13, 0x40, RZ ;  /* 0x000000400d0c7824 */ /* 0x000fe200078e00ff */
[----:B------:R-:W-:-:S04]  /*1dc0*/  SHF.R.S32.HI R79, RZ, 0x1f, R242 ;  /* 0x0000001fff4f7819 */ /* 0x000fc800000114f2 */
[----:B------:R-:W-:Y:S01]  /*1dd0*/  LOP3.LUT R12, R12, 0x1c0, RZ, 0xc0, !PT ;  /* 0x000001c00c0c7812 */ /* 0x000fe200078ec0ff */
[----:B------:R-:W-:Y:S02]  /*1de0*/  IMAD R19, R25, R16, RZ ;  /* 0x0000001019137224 */ /* 0x000fe400078e02ff */
[----:B------:R-:W-:Y:S01]  /*1df0*/  IMAD.IADD R27, R27, 0x1, R2 ;  /* 0x000000011b1b7824 */ /* 0x000fe200078e0202 */
[----:B------:R-:W-:Y:S01]  /*1e00*/  SHF.R.S32.HI R2, RZ, 0x1f, R241 ;  /* 0x0000001fff027819 */ /* 0x000fe200000114f1 */
[----:B------:R-:W-:Y:S01]  /*1e10*/  IMAD R189, R71, R184, RZ ;  /* 0x000000b847bd7224 */ /* 0x000fe200078e02ff */
[----:B------:R-:W-:-:S05]  /*1e20*/  SHF.R.S32.HI R185, RZ, 0x1f, R184 ;  /* 0x0000001fffb97819 */ /* 0x000fca00000114b8 */
[----:B------:R-:W-:Y:S01]  /*1e30*/  IMAD R189, R185, R70, R189 ;  /* 0x00000046b9bd7224 */ /* 0x000fe200078e02bd */
[C---:B------:R-:W-:Y:S02]  /*1e40*/  LOP3.LUT P3, RZ, R13.reuse, 0x4, RZ, 0xc0, !PT ;  /* 0x000000040dff7812 */ /* 0x040fe4000786c0ff */
[----:B------:R-:W-:Y:S01]  /*1e50*/  LOP3.LUT P2, RZ, R13, 0x2, RZ, 0xc0, !PT ;  /* 0x000000020dff7812 */ /* 0x000fe2000784c0ff */
[----:B------:R-:W-:Y:S01]  /*1e60*/  IMAD R183, R69, R184, RZ ;  /* 0x000000b845b77224 */ /* 0x000fe200078e02ff */
[----:B------:R-:W-:-:S03]  /*1e70*/  LEA.HI R72, R72, R75, RZ, 0x5 ;  /* 0x0000004b48487211 */ /* 0x000fc600078f28ff */
[----:B------:R-:W-:Y:S01]  /*1e80*/  IMAD R183, R185, R68, R183 ;  /* 0x00000044b9b77224 */ /* 0x000fe200078e02b7 */
[----:B------:R-:W-:Y:S01]  /*1e90*/  LOP3.LUT R76, R72, 0xffffffe0, RZ, 0xc0, !PT ;  /* 0xffffffe0484c7812 */ /* 0x000fe200078ec0ff */
[----:B------:R-:W-:Y:S02]  /*1ea0*/  IMAD.MOV.U32 R58, RZ, RZ, 0x10 ;  /* 0x00000010ff3a7424 */ /* 0x000fe400078e00ff */
[----:B------:R-:W-:Y:S01]  /*1eb0*/  IMAD.MOV.U32 R56, RZ, RZ, 0x20 ;  /* 0x00000020ff387424 */ /* 0x000fe200078e00ff */
[C---:B------:R-:W-:Y:S01]  /*1ec0*/  SHF.L.U64.HI R237, R68.reuse, 0x4, R69 ;  /* 0x0000000444ed7819 */ /* 0x040fe20000010245 */
[----:B------:R-:W-:Y:S01]  /*1ed0*/  IMAD.SHL.U32 R236, R68, 0x10, RZ ;  /* 0x0000001044ec7824 */ /* 0x000fe200078e00ff */
[C---:B------:R-:W-:Y:S01]  /*1ee0*/  SHF.L.U64.HI R235, R70.reuse, 0x4, R71 ;  /* 0x0000000446eb7819 */ /* 0x040fe20000010247 */
[----:B------:R-:W-:Y:S01]  /*1ef0*/  IMAD.SHL.U32 R234, R70, 0x10, RZ ;  /* 0x0000001046ea7824 */ /* 0x000fe200078e00ff */
[----:B------:R-:W-:Y:S01]  /*1f00*/  SHF.R.S32.HI R72, RZ, 0x5, R72 ;  /* 0x00000005ff487819 */ /* 0x000fe20000011448 */
[----:B------:R-:W-:Y:S01]  /*1f10*/  IMAD.IADD R76, R75, 0x1, -R76 ;  /* 0x000000014b4c7824 */ /* 0x000fe200078e0a4c */
[----:B------:R-:W-:Y:S01]  /*1f20*/  SEL R58, R58, 0xfffffff0, !P2 ;  /* 0xfffffff03a3a7807 */ /* 0x000fe20005000000 */
[----:B------:R-:W-:Y:S01]  /*1f30*/  IMAD.SHL.U32 R80, R73, 0x4, RZ ;  /* 0x0000000449507824 */ /* 0x000fe200078e00ff */
[----:B------:R-:W-:Y:S01]  /*1f40*/  SEL R56, R56, 0xffffffe0, !P3 ;  /* 0xffffffe038387807 */ /* 0x000fe20005800000 */
[----:B--2---:R-:W-:-:S04]  /*1f50*/  @P0 IMAD.WIDE.U32 R10, R194, R246, RZ ;  /* 0x000000f6c20a0225 */ /* 0x004fc800078e00ff */
[----:B------:R-:W-:-:S04]  /*1f60*/  @P0 IMAD R9, R195, R246, RZ ;  /* 0x000000f6c3090224 */ /* 0x000fc800078e02ff */
[----:B------:R-:W-:Y:S02]  /*1f70*/  @P0 IMAD.IADD R9, R11, 0x1, R9 ;  /* 0x000000010b090824 */ /* 0x000fe400078e0209 */
[----:B------:R-:W-:Y:S02]  /*1f80*/  IMAD.SHL.U32 R11, R74, 0x8, RZ ;  /* 0x000000084a0b7824 */ /* 0x000fe400078e00ff */
[----:B---3--:R-:W-:-:S04]  /*1f90*/  @!P0 IMAD.WIDE.U32 R30, R28, R242, RZ ;  /* 0x000000f21c1e8225 */ /* 0x008fc800078e00ff */
[----:B------:R-:W-:Y:S02]  /*1fa0*/  @!P0 IMAD R4, R29, R242, RZ ;  /* 0x000000f21d048224 */ /* 0x000fe400078e02ff */
[----:B------:R-:W-:Y:S01]  /*1fb0*/  @!P0 IMAD.MOV.U32 R10, RZ, RZ, R30 ;  /* 0x000000ffff0a8224 */ /* 0x000fe200078e001e */
[----:B------:R-:W-:Y:S01]  /*1fc0*/  LOP3.LUT R11, R12, 0x8, R11, 0xf8, !PT ;  /* 0x000000080c0b7812 */ /* 0x000fe200078ef80b */
[----:B------:R-:W-:Y:S01]  /*1fd0*/  @!P0 IMAD R4, R28, R79, R4 ;  /* 0x0000004f1c048224 */ /* 0x000fe200078e0204 */
[----:B------:R-:W-:Y:S02]  /*1fe0*/  SHF.R.U32.HI R12, RZ, 0x3, R12 ;  /* 0x00000003ff0c7819 */ /* 0x000fe4000001160c */
[----:B------:R-:W-:Y:S01]  /*1ff0*/  IADD3 R28, P1, R14, R10, RZ ;  /* 0x0000000a0e1c7210 */ /* 0x000fe20007f3e0ff */
[----:B------:R-:W-:Y:S01]  /*2000*/  IMAD.SHL.U32 R10, R17, 0x40, RZ ;  /* 0x00000040110a7824 */ /* 0x000fe200078e00ff */
[----:B------:R-:W-:Y:S01]  /*2010*/  LOP3.LUT R11, R11, R12, RZ, 0x3c, !PT ;  /* 0x0000000c0b0b7212 */ /* 0x000fe200078e3cff */
[----:B------:R-:W-:-:S02]  /*2020*/  @!P0 IMAD.IADD R9, R31, 0x1, R4 ;  /* 0x000000011f098824 */ /* 0x000fc400078e0204 */
[-C--:B------:R-:W-:Y:S01]  /*2030*/  IMAD R4, R8, R24.reuse, R19 ;  /* 0x0000001808047224 */ /* 0x080fe200078e0213 */
[----:B------:R-:W-:Y:S01]  /*2040*/  LOP3.LUT R55, R11, 0xfffffe00, R10, 0xf8, !PT ;  /* 0xfffffe000b377812 */ /* 0x000fe200078ef80a */
[----:B------:R-:W-:Y:S01]  /*2050*/  IMAD R19, R23, R241, RZ ;  /* 0x000000f117137224 */ /* 0x000fe200078e02ff */
[----:B------:R-:W-:Y:S01]  /*2060*/  IADD3 R11, R14, 0x40, RZ ;  /* 0x000000400e0b7810 */ /* 0x000fe20007ffe0ff */
[----:B------:R-:W-:Y:S02]  /*2070*/  IMAD.X R29, R15, 0x1, R9, P1 ;  /* 0x000000010f1d7824 */ /* 0x000fe400008e0609 */
[----:B------:R-:W-:Y:S01]  /*2080*/  IMAD.WIDE.U32 R24, R16, R24, R26 ;  /* 0x0000001810187225 */ /* 0x000fe200078e001a */
[----:B----4-:R-:W-:Y:S02]  /*2090*/  ISETP.GE.AND P0, PT, R11, R81, PT ;  /* 0x000000510b00720c */ /* 0x010fe40003f06270 */
[----:B------:R-:W-:Y:S01]  /*20a0*/  IADD3 R10, R14, 0x80, RZ ;  /* 0x000000800e0a7810 */ /* 0x000fe20007ffe0ff */
[----:B------:R-:W-:-:S02]  /*20b0*/  IMAD R2, R22, R2, R19 ;  /* 0x0000000216027224 */ /* 0x000fc400078e0213 */
[----:B------:R-:W-:-:S04]  /*20c0*/  IMAD.WIDE.U32 R190, R241, R22, R28 ;  /* 0x00000016f1be7225 */ /* 0x000fc800078e001c */
[----:B------:R-:W-:Y:S02]  /*20d0*/  IMAD.IADD R23, R25, 0x1, R4 ;  /* 0x0000000119177824 */ /* 0x000fe400078e0204 */
[----:B------:R-:W-:Y:S01]  /*20e0*/  IMAD.MOV.U32 R22, RZ, RZ, R24 ;  /* 0x000000ffff167224 */ /* 0x000fe200078e0018 */
[----:B------:R-:W-:Y:S02]  /*20f0*/  SEL R4, RZ, 0xffffffff, P0 ;  /* 0xffffffffff047807 */ /* 0x000fe40000000000 */
[----:B------:R-:W-:Y:S01]  /*2100*/  ISETP.GE.AND P0, PT, R10, R81, PT ;  /* 0x000000510a00720c */ /* 0x000fe20003f06270 */
[----:B------:R-:W-:-:S04]  /*2110*/  IMAD.WIDE.U32 R22, R184, R70, R22 ;  /* 0x00000046b8167225 */ /* 0x000fc800078e0016 */
[----:B------:R-:W-:Y:S01]  /*2120*/  IMAD.IADD R191, R191, 0x1, R2 ;  /* 0x00000001bfbf7824 */ /* 0x000fe200078e0202 */
[----:B------:R-:W-:Y:S01]  /*2130*/  SEL R2, RZ, 0x4, P0 ;  /* 0x00000004ff027807 */ /* 0x000fe20000000000 */
[----:B------:R-:W-:Y:S01]  /*2140*/  IMAD.IADD R189, R23, 0x1, R189 ;  /* 0x0000000117bd7824 */ /* 0x000fe200078e02bd */
[----:B------:R-:W-:-:S04]  /*2150*/  LEA R188, P0, R22, R6, 0x1 ;  /* 0x0000000616bc7211 */ /* 0x000fc800078008ff */
[----:B------:R-:W-:Y:S02]  /*2160*/  LEA.HI.X R189, R22, R7, R189, 0x1, P0 ;  /* 0x0000000716bd7211 */ /* 0x000fe400000f0cbd */
[----:B------:R-:W-:Y:S02]  /*2170*/  SHF.R.S32.HI R7, RZ, 0x1f, R78 ;  /* 0x0000001fff077819 */ /* 0x000fe4000001144e */
[C---:B------:R-:W-:Y:S02]  /*2180*/  ISETP.GE.AND P1, PT, R14.reuse, R81, PT ;  /* 0x000000510e00720c */ /* 0x040fe40003f26270 */
[----:B------:R-:W-:Y:S02]  /*2190*/  LEA.HI R108, R7, R78, RZ, 0x6 ;  /* 0x0000004e076c7211 */ /* 0x000fe400078f30ff */
[----:B------:R-:W-:Y:S02]  /*21a0*/  IADD3 R9, R14, 0xc0, RZ ;  /* 0x000000c00e097810 */ /* 0x000fe40007ffe0ff */
[----:B------:R-:W-:-:S02]  /*21b0*/  SHF.R.S32.HI R108, RZ, 0x6, R108 ;  /* 0x00000006ff6c7819 */ /* 0x000fc4000001146c */
[----:B------:R-:W-:Y:S02]  /*21c0*/  SEL R13, RZ, 0x1, P1 ;  /* 0x00000001ff0d7807 */ /* 0x000fe40000800000 */
[----:B------:R-:W-:Y:S02]  /*21d0*/  ISETP.GE.AND P1, PT, R9, R81, PT ;  /* 0x000000510900720c */ /* 0x000fe40003f26270 */
[----:B------:R-:W-:Y:S02]  /*21e0*/  IMNMX R108, RZ, R108, !PT ;  /* 0x0000006cff6c7217 */ /* 0x000fe40007800200 */
[----:B------:R-:W-:Y:S02]  /*21f0*/  IADD3 R180, P0, R14, R0, RZ ;  /* 0x000000000eb47210 */ /* 0x000fe40007f1e0ff */
[----:B------:R-:W-:Y:S02]  /*2200*/  SEL R77, RZ, 0x8, P1 ;  /* 0x00000008ff4d7807 */ /* 0x000fe40000800000 */
[----:B------:R-:W-:Y:S01]  /*2210*/  ISETP.GT.AND P1, PT, R165, R108, PT ;  /* 0x0000006ca500720c */ /* 0x000fe20003f24270 */
[----:B------:R-:W-:-:S02]  /*2220*/  IMAD.X R181, R15, 0x1, R3, P0 ;  /* 0x000000010fb57824 */ /* 0x000fc400000e0603 */
[----:B------:R-:W-:-:S04]  /*2230*/  IMAD.WIDE R24, R243, 0x40, R184 ;  /* 0x00000040f3187825 */ /* 0x000fc800078e02b8 */
[----:B------:R-:W-:Y:S02]  /*2240*/  IMAD.SHL.U32 R4, R4, 0x2, RZ ;  /* 0x0000000204047824 */ /* 0x000fe400078e00ff */
[----:B------:R-:W-:-:S04]  /*2250*/  IMAD.WIDE.U32 R180, R184, R68, R180 ;  /* 0x00000044b8b47225 */ /* 0x000fc800078e00b4 */
[----:B------:R-:W-:Y:S01]  /*2260*/  IMAD R193, R25, R194, RZ ;  /* 0x000000c219c17224 */ /* 0x000fe200078e02ff */
[----:B------:R-:W-:Y:S01]  /*2270*/  LOP3.LUT R4, R4, 0x2, R13, 0xe2, !PT ;  /* 0x0000000204047812 */ /* 0x000fe200078ee20d */
[----:B------:R-:W-:Y:S01]  /*2280*/  IMAD.IADD R183, R181, 0x1, R183 ;  /* 0x00000001b5b77824 */ /* 0x000fe200078e02b7 */
[----:B------:R-:W-:Y:S01]  /*2290*/  LEA R238, P0, R180, R186, 0x1 ;  /* 0x000000bab4ee7211 */ /* 0x000fe200078008ff */
[C---:B------:R-:W-:Y:S02]  /*22a0*/  IMAD R193, R24.reuse, R195, R193 ;  /* 0x000000c318c17224 */ /* 0x040fe400078e02c1 */
[----:B------:R-:W-:Y:S01]  /*22b0*/  IMAD.WIDE.U32 R190, R24, R194, R190 ;  /* 0x000000c218be7225 */ /* 0x000fe200078e00be */
[----:B------:R-:W-:Y:S02]  /*22c0*/  LOP3.LUT R77, R77, R4, R2, 0xfe, !PT ;  /* 0x000000044d4d7212 */ /* 0x000fe400078efe02 */
[----:B------:R-:W-:Y:S01]  /*22d0*/  LEA.HI.X R239, R180, R187, R183, 0x1, P0 ;  /* 0x000000bbb4ef7211 */ /* 0x000fe200000f0cb7 */
[----:B------:R-:W-:-:S02]  /*22e0*/  @!P4 IMAD.MOV.U32 R18, RZ, RZ, RZ ;  /* 0x000000ffff12c224 */ /* 0x000fc400078e00ff */
[----:B------:R-:W-:Y:S01]  /*22f0*/  IMAD.IADD R193, R191, 0x1, R193 ;  /* 0x00000001bfc17824 */ /* 0x000fe200078e02c1 */
[----:B------:R-:W-:Y:S05]  /*2300*/  @!P1 BRA `(.L_x_831) ;  /* 0x0000b70000009947 */ /* 0x000fea0003800000 */
[----:B------:R-:W2:Y:S04]  /*2310*/  LD.E.64 R32, [R20.64+0x120] ;  /* 0x0001200614207980 */ /* 0x000ea8000c101b00 */
[----:B------:R-:W3:Y:S04]  /*2320*/  LD.E.64 R34, [R20.64+0x118] ;  /* 0x0001180614227980 */ /* 0x000ee8000c101b00 */
[----:B------:R-:W4:Y:S04]  /*2330*/  LD.E.64 R200, [R20.64+0x130] ;  /* 0x0001300614c87980 */ /* 0x000f28000c101b00 */
[----:B------:R-:W4:Y:S04]  /*2340*/  LD.E.64 R202, [R20.64+0x128] ;  /* 0x0001280614ca7980 */ /* 0x000f28000c101b00 */
[----:B------:R-:W4:Y:S04]  /*2350*/  LD.E.64 R28, [R20.64+0x140] ;  /* 0x00014006141c7980 */ /* 0x000f28000c101b00 */
[----:B------:R-:W4:Y:S04]  /*2360*/  LD.E.64 R22, [R20.64+0x138] ;  /* 0x0001380614167980 */ /* 0x000f28000c101b00 */
[----:B------:R-:W4:Y:S04]  /*2370*/  LD.E R17, [R20.64+0xd0] ;  /* 0x0000d00614117980 */ /* 0x000f28000c101900 */
[----:B------:R-:W4:Y:S04]  /*2380*/  LD.E.64 R26, [R20.64+0x108] ;  /* 0x00010806141a7980 */ /* 0x000f28000c101b00 */
[----:B------:R-:W4:Y:S04]  /*2390*/  LD.E.64 R24, [R20.64+0x110] ;  /* 0x0001100614187980 */ /* 0x000f28000c101b00 */
[----:B------:R-:W4:Y:S04]  /*23a0*/  LD.E.64 R12, [R20.64+0x150] ;  /* 0x00015006140c7980 */ /* 0x000f28000c101b00 */
[----:B------:R-:W4:Y:S01]  /*23b0*/  LD.E.64 R6, [R20.64+0x148] ;  /* 0x0001480614067980 */ /* 0x000f22000c101b00 */
[----:B------:R-:W-:Y:S01]  /*23c0*/  SHF.R.S32.HI R3, RZ, 0x1f, R5 ;  /* 0x0000001fff037819 */ /* 0x000fe20000011405 */
[C---:B------:R-:W-:Y:S01]  /*23d0*/  IMAD.SHL.U32 R86, R70.reuse, 0x20, RZ ;  /* 0x0000002046567824 */ /* 0x040fe200078e00ff */
[----:B------:R-:W-:Y:S01]  /*23e0*/  LOP3.LUT R172, R77, 0xffff, RZ, 0xc0, !PT ;  /* 0x0000ffff4dac7812 */ /* 0x000fe200078ec0ff */
[----:B------:R-:W-:Y:S01]  /*23f0*/  IMAD R85, R71, 0x60, RZ ;  /* 0x0000006047557824 */ /* 0x000fe200078e02ff */
[C---:B------:R-:W-:Y:S01]  /*2400*/  SHF.L.U64.HI R87, R70.reuse, 0x5, R71 ;  /* 0x0000000546577819 */ /* 0x040fe20000010247 */
[----:B------:R-:W-:Y:S01]  /*2410*/  IMAD.WIDE.U32 R198, R70, 0x60, RZ ;  /* 0x0000006046c67825 */ /* 0x000fe200078e00ff */
[----:B------:R-:W-:-:S02]  /*2420*/  LOP3.LUT R175, R172, 0x1, RZ, 0xc0, !PT ;  /* 0x00000001acaf7812 */ /* 0x000fc400078ec0ff */
[----:B------:R-:W-:Y:S01]  /*2430*/  LOP3.LUT R174, R172, 0x2, RZ, 0xc0, !PT ;  /* 0x00000002acae7812 */ /* 0x000fe200078ec0ff */
[----:B------:R-:W-:Y:S01]  /*2440*/  IMAD.SHL.U32 R106, R68, 0x20, RZ ;  /* 0x00000020446a7824 */ /* 0x000fe200078e00ff */
[----:B------:R-:W-:Y:S01]  /*2450*/  LOP3.LUT R173, R172, 0x4, RZ, 0xc0, !PT ;  /* 0x00000004acad7812 */ /* 0x000fe200078ec0ff */
[----:B------:R-:W-:Y:S01]  /*2460*/  IMAD.MOV.U32 R145, RZ, RZ, R239 ;  /* 0x000000ffff917224 */ /* 0x000fe200078e00ef */
[----:B------:R-:W-:Y:S01]  /*2470*/  SHF.L.U64.HI R87, R86, 0x1, R87 ;  /* 0x0000000156577819 */ /* 0x000fe20000010257 */
[----:B------:R-:W-:Y:S01]  /*2480*/  IMAD.MOV.U32 R146, RZ, RZ, R188 ;  /* 0x000000ffff927224 */ /* 0x000fe200078e00bc */
[C---:B------:R-:W-:Y:S01]  /*2490*/  IADD3 R84, R184.reuse, 0x10, RZ ;  /* 0x00000010b8547810 */ /* 0x040fe20007ffe0ff */
[----:B------:R-:W-:Y:S01]  /*24a0*/  IMAD.MOV.U32 R147, RZ, RZ, R189 ;  /* 0x000000ffff937224 */ /* 0x000fe200078e00bd */
[----:B------:R-:W-:Y:S01]  /*24b0*/  IADD3 R83, R184, 0x20, RZ ;  /* 0x00000020b8537810 */ /* 0x000fe20007ffe0ff */
[----:B------:R-:W-:Y:S01]  /*24c0*/  IMAD.SHL.U32 R86, R86, 0x2, RZ ;  /* 0x0000000256567824 */ /* 0x000fe200078e00ff */
[----:B------:R-:W-:-:S02]  /*24d0*/  IADD3 R82, R184, 0x30, RZ ;  /* 0x00000030b8527810 */ /* 0x000fc40007ffe0ff */
[----:B------:R-:W-:Y:S02]  /*24e0*/  SHF.L.U64.HI R107, R68, 0x5, R69 ;  /* 0x00000005446b7819 */ /* 0x000fe40000010245 */
[----:B------:R-:W-:Y:S02]  /*24f0*/  MOV R144, R238 ;  /* 0x000000ee00907202 */ /* 0x000fe40000000f00 */
[----:B------:R-:W-:Y:S02]  /*2500*/  LOP3.LUT R172, R172, 0x8, RZ, 0xc0, !PT ;  /* 0x00000008acac7812 */ /* 0x000fe400078ec0ff */
[----:B------:R-:W-:Y:S01]  /*2510*/  IADD3 R85, R199, R85, RZ ;  /* 0x00000055c7557210 */ /* 0x000fe20007ffe0ff */
[-C--:B--2---:R-:W-:Y:S02]  /*2520*/  IMAD R0, R33, R242.reuse, RZ ;  /* 0x000000f221007224 */ /* 0x084fe400078e02ff */
[----:B---3--:R-:W-:Y:S02]  /*2530*/  IMAD R2, R35, R242, RZ ;  /* 0x000000f223027224 */ /* 0x008fe400078e02ff */
[----:B------:R-:W-:-:S02]  /*2540*/  IMAD R0, R32, R79, R0 ;  /* 0x0000004f20007224 */ /* 0x000fc400078e0200 */
[----:B------:R-:W-:Y:S01]  /*2550*/  IMAD.WIDE.U32 R32, R242, R32, R14 ;  /* 0x00000020f2207225 */ /* 0x000fe200078e000e */
[C-C-:B----4-:R-:W-:Y:S02]  /*2560*/  SHF.L.U64.HI R131, R200.reuse, 0x4, R201.reuse ;  /* 0x00000004c8837819 */ /* 0x150fe400000102c9 */
[----:B------:R-:W-:Y:S01]  /*2570*/  SHF.L.U64.HI R133, R200, 0x5, R201 ;  /* 0x00000005c8857819 */ /* 0x000fe200000102c9 */
[----:B------:R-:W-:Y:S01]  /*2580*/  IMAD.WIDE.U32 R30, R242, R34, R14 ;  /* 0x00000022f21e7225 */ /* 0x000fe200078e000e */
[--C-:B------:R-:W-:Y:S02]  /*2590*/  SHF.L.U64.HI R109, R202, 0x4, R203.reuse ;  /* 0x00000004ca6d7819 */ /* 0x100fe400000102cb */
[----:B------:R-:W-:Y:S01]  /*25a0*/  SHF.L.U32 R134, R200, 0x5, RZ ;  /* 0x00000005c8867819 */ /* 0x000fe200000006ff */
[----:B------:R-:W-:Y:S01]  /*25b0*/  IMAD R2, R34, R79, R2 ;  /* 0x0000004f22027224 */ /* 0x000fe200078e0202 */
[----:B------:R-:W-:Y:S01]  /*25c0*/  SHF.L.U64.HI R119, R202, 0x5, R203 ;  /* 0x00000005ca777819 */ /* 0x000fe200000102cb */
[----:B------:R-:W-:Y:S01]  /*25d0*/  IMAD.IADD R33, R33, 0x1, R0 ;  /* 0x0000000121217824 */ /* 0x000fe200078e0200 */
[----:B------:R-:W-:Y:S01]  /*25e0*/  SHF.L.U64.HI R133, R134, 0x1, R133 ;  /* 0x0000000186857819 */ /* 0x000fe20000010285 */
[----:B------:R-:W-:-:S02]  /*25f0*/  IMAD R4, R201, R5, RZ ;  /* 0x00000005c9047224 */ /* 0x000fc400078e02ff */
[----:B------:R-:W-:Y:S02]  /*2600*/  IMAD R0, R203, R5, RZ ;  /* 0x00000005cb007224 */ /* 0x000fe400078e02ff */
[----:B------:R-:W-:Y:S01]  /*2610*/  IMAD.IADD R31, R31, 0x1, R2 ;  /* 0x000000011f1f7824 */ /* 0x000fe200078e0202 */
[----:B------:R-:W-:Y:S01]  /*2620*/  LEA.HI R169, R17, R17, RZ, 0x1 ;  /* 0x0000001111a97211 */ /* 0x000fe200078f08ff */
[-C--:B------:R-:W-:Y:S02]  /*2630*/  IMAD R4, R200, R3.reuse, R4 ;  /* 0x00000003c8047224 */ /* 0x080fe400078e0204 */
[----:B------:R-:W-:Y:S01]  /*2640*/  IMAD R19, R29, R16, RZ ;  /* 0x000000101d137224 */ /* 0x000fe200078e02ff */
[----:B------:R-:W-:Y:S01]  /*2650*/  SHF.R.S32.HI R169, RZ, 0x1, R169 ;  /* 0x00000001ffa97819 */ /* 0x000fe200000114a9 */
[C---:B------:R-:W-:Y:S02]  /*2660*/  IMAD R3, R202.reuse, R3, R0 ;  /* 0x00000003ca037224 */ /* 0x040fe400078e0200 */
[----:B------:R-:W-:Y:S01]  /*2670*/  IMAD.WIDE.U32 R30, R202, R5, R30 ;  /* 0x00000005ca1e7225 */ /* 0x000fe200078e001e */
[----:B------:R-:W-:-:S03]  /*2680*/  SHF.L.U32 R177, R169, 0x4, RZ ;  /* 0x00000004a9b17819 */ /* 0x000fc600000006ff */
[-C--:B------:R-:W-:Y:S01]  /*2690*/  IMAD.WIDE.U32 R32, R200, R5.reuse, R32 ;  /* 0x00000005c8207225 */ /* 0x080fe200078e0020 */
[C---:B------:R-:W-:Y:S02]  /*26a0*/  IADD3 R170, R177.reuse, 0x40, RZ ;  /* 0x00000040b1aa7810 */ /* 0x040fe40007ffe0ff */
[C---:B------:R-:W-:Y:S01]  /*26b0*/  IADD3 R168, R177.reuse, 0x80, RZ ;  /* 0x00000080b1a87810 */ /* 0x040fe20007ffe0ff */
[----:B------:R-:W-:Y:S01]  /*26c0*/  IMAD R0, R28, R8, R19 ;  /* 0x000000081c007224 */ /* 0x000fe200078e0213 */
[----:B------:R-:W-:Y:S01]  /*26d0*/  IADD3 R166, R177, 0xc0, RZ ;  /* 0x000000c0b1a67810 */ /* 0x000fe20007ffe0ff */
[----:B------:R-:W-:Y:S01]  /*26e0*/  IMAD.IADD R31, R31, 0x1, R3 ;  /* 0x000000011f1f7824 */ /* 0x000fe200078e0203 */
[----:B------:R-:W-:Y:S01]  /*26f0*/  IADD3 R3, P0, -R78, R184, RZ ;  /* 0x000000b84e037210 */ /* 0x000fe20007f1e1ff */
[----:B------:R-:W-:Y:S01]  /*2700*/  IMAD R19, R23, R16, RZ ;  /* 0x0000001017137224 */ /* 0x000fe200078e02ff */
[----:B------:R-:W-:Y:S01]  /*2710*/  SHF.R.S32.HI R23, RZ, 0x1f, R78 ;  /* 0x0000001fff177819 */ /* 0x000fe2000001144e */
[----:B------:R-:W-:Y:S01]  /*2720*/  IMAD.IADD R33, R33, 0x1, R4 ;  /* 0x0000000121217824 */ /* 0x000fe200078e0204 */
[----:B-----5:R-:W-:Y:S01]  /*2730*/  IADD3 R4, R18, R5, RZ ;  /* 0x0000000512047210 */ /* 0x020fe20007ffe0ff */
[----:B------:R-:W-:Y:S01]  /*2740*/  IMAD R19, R22, R8, R19 ;  /* 0x0000000816137224 */ /* 0x000fe200078e0213 */
[----:B------:R-:W-:Y:S01]  /*2750*/  IADD3 R162, R177, R166, RZ ;  /* 0x000000a6b1a27210 */ /* 0x000fe20007ffe0ff */
[----:B------:R-:W-:Y:S01]  /*2760*/  IMAD.WIDE.U32 R28, R28, R16, R32 ;  /* 0x000000101c1c7225 */ /* 0x000fe200078e0020 */
[----:B------:R-:W-:-:S02]  /*2770*/  SHF.R.S32.HI R159, RZ, 0x1f, R177 ;  /* 0x0000001fff9f7819 */ /* 0x000fc400000114b1 */
[----:B------:R-:W-:Y:S01]  /*2780*/  SHF.R.S32.HI R157, RZ, 0x1f, R170 ;  /* 0x0000001fff9d7819 */ /* 0x000fe200000114aa */
[----:B------:R-:W-:Y:S01]  /*2790*/  IMAD.WIDE.U32 R30, R22, R16, R30 ;  /* 0x00000010161e7225 */ /* 0x000fe200078e001e */
[----:B------:R-:W-:Y:S02]  /*27a0*/  SHF.R.S32.HI R155, RZ, 0x1f, R168 ;  /* 0x0000001fff9b7819 */ /* 0x000fe400000114a8 */
[----:B------:R-:W-:Y:S01]  /*27b0*/  SHF.R.S32.HI R153, RZ, 0x1f, R166 ;  /* 0x0000001fff997819 */ /* 0x000fe200000114a6 */
[----:B------:R-:W-:Y:S01]  /*27c0*/  IMAD.X R23, R185, 0x1, ~R23, P0 ;  /* 0x00000001b9177824 */ /* 0x000fe200000e0e17 */
[----:B------:R-:W-:Y:S01]  /*27d0*/  SHF.R.S32.HI R150, RZ, 0x1f, R162 ;  /* 0x0000001fff967819 */ /* 0x000fe200000114a2 */
[----:B------:R-:W-:Y:S02]  /*27e0*/  IMAD.IADD R29, R29, 0x1, R0 ;  /* 0x000000011d1d7824 */ /* 0x000fe400078e0200 */
[----:B------:R-:W-:Y:S02]  /*27f0*/  IMAD.IADD R31, R31, 0x1, R19 ;  /* 0x000000011f1f7824 */ /* 0x000fe400078e0213 */
[----:B------:R-:W-:-:S02]  /*2800*/  IMAD R137, R23, R200, RZ ;  /* 0x000000c817897224 */ /* 0x000fc400078e02ff */
[----:B------:R-:W-:Y:S02]  /*2810*/  IMAD R139, R23, R202, RZ ;  /* 0x000000ca178b7224 */ /* 0x000fe400078e02ff */
[----:B------:R-:W-:Y:S02]  /*2820*/  IMAD R5, R184, R169, R80 ;  /* 0x000000a9b8057224 */ /* 0x000fe400078e0250 */
[-C--:B------:R-:W-:Y:S02]  /*2830*/  IMAD R137, R201, R3.reuse, R137 ;  /* 0x00000003c9897224 */ /* 0x080fe400078e0289 */
[-C--:B------:R-:W-:Y:S02]  /*2840*/  IMAD R139, R203, R3.reuse, R139 ;  /* 0x00000003cb8b7224 */ /* 0x080fe400078e028b */
[----:B------:R-:W-:-:S04]  /*2850*/  IMAD.WIDE.U32 R16, R200, R3, R28 ;  /* 0x00000003c8107225 */ /* 0x000fc800078e001c */
[----:B------:R-:W-:Y:S01]  /*2860*/  IMAD.WIDE.U32 R18, R202, R3, R30 ;  /* 0x00000003ca127225 */ /* 0x000fe200078e001e */
[----:B------:R-:W-:-:S03]  /*2870*/  LEA R136, P1, R16, R24, 0x1 ;  /* 0x0000001810887211 */ /* 0x000fc600078208ff */
[----:B------:R-:W-:Y:S01]  /*2880*/  IMAD R4, R169, R4, RZ ;  /* 0x00000004a9047224 */ /* 0x000fe200078e02ff */
[----:B------:R-:W-:Y:S01]  /*2890*/  IADD3 R139, R19, R139, RZ ;  /* 0x0000008b138b7210 */ /* 0x000fe20007ffe0ff */
[----:B------:R-:W-:Y:S01]  /*28a0*/  IMAD.IADD R3, R80, 0x1, R5 ;  /* 0x0000000150037824 */ /* 0x000fe200078e0205 */
[----:B------:R-:W-:Y:S01]  /*28b0*/  LEA R138, P0, R18, R26, 0x1 ;  /* 0x0000001a128a7211 */ /* 0x000fe200078008ff */
[----:B------:R-:W-:Y:S01]  /*28c0*/  IMAD.IADD R137, R17, 0x1, R137 ;  /* 0x0000000111897824 */ /* 0x000fe200078e0289 */
[----:B------:R-:W-:Y:S01]  /*28d0*/  IADD3 R0, P3, R4, R5, RZ ;  /* 0x0000000504007210 */ /* 0x000fe20007f7e0ff */
[----:B------:R-:W-:Y:S01]  /*28e0*/  IMAD.SHL.U32 R110, R202, 0x10, RZ ;  /* 0x00000010ca6e7824 */ /* 0x000fe200078e00ff */
[----:B------:R-:W-:Y:S01]  /*28f0*/  IADD3 R143, P2, R4, R3, RZ ;  /* 0x00000003048f7210 */ /* 0x000fe20007f5e0ff */
[----:B------:R-:W-:Y:S01]  /*2900*/  IMAD.SHL.U32 R120, R202, 0x20, RZ ;  /* 0x00000020ca787824 */ /* 0x000fe200078e00ff */
[----:B------:R-:W-:Y:S01]  /*2910*/  SHF.R.S32.HI R2, RZ, 0x1f, R4 ;  /* 0x0000001fff027819 */ /* 0x000fe20000011404 */
[----:B------:R-:W-:Y:S01]  /*2920*/  IMAD.IADD R167, R177, 0x1, R170 ;  /* 0x00000001b1a77824 */ /* 0x000fe200078e02aa */
[----:B------:R-:W-:Y:S01]  /*2930*/  LEA.HI.X R139, R18, R27, R139, 0x1, P0 ;  /* 0x0000001b128b7211 */ /* 0x000fe200000f0c8b */
[----:B------:R-:W-:Y:S01]  /*2940*/  IMAD.SHL.U32 R18, R0, 0x2, RZ ;  /* 0x0000000200127824 */ /* 0x000fe200078e00ff */
[-C--:B------:R-:W-:Y:S01]  /*2950*/  LEA.HI.X.SX32 R5, R5, R2.reuse, 0x1, P3 ;  /* 0x0000000205057211 */ /* 0x080fe200018f0eff */
[----:B------:R-:W-:Y:S01]  /*2960*/  IMAD.SHL.U32 R142, R143, 0x2, RZ ;  /* 0x000000028f8e7824 */ /* 0x000fe200078e00ff */
[----:B------:R-:W-:Y:S01]  /*2970*/  LEA.HI.X.SX32 R2, R3, R2, 0x1, P2 ;  /* 0x0000000203027211 */ /* 0x000fe200010f0eff */
[----:B------:R-:W-:Y:S01]  /*2980*/  IMAD.IADD R164, R177, 0x1, R168 ;  /* 0x00000001b1a47824 */ /* 0x000fe200078e02a8 */
[----:B------:R-:W-:Y:S01]  /*2990*/  LEA.HI.X R137, R16, R25, R137, 0x1, P1 ;  /* 0x0000001910897211 */ /* 0x000fe200008f0c89 */
[----:B------:R-:W-:Y:S01]  /*29a0*/  IMAD.SHL.U32 R132, R200, 0x10, RZ ;  /* 0x00000010c8847824 */ /* 0x000fe200078e00ff */
[----:B------:R-:W-:Y:S01]  /*29b0*/  SHF.L.U64.HI R0, R0, 0x1, R5 ;  /* 0x0000000100007819 */ /* 0x000fe20000010205 */
[----:B------:R-:W-:Y:S01]  /*29c0*/  IMAD.SHL.U32 R171, R169, 0x20, RZ ;  /* 0x00000020a9ab7824 */ /* 0x000fe200078e00ff */
[----:B------:R-:W-:Y:S01]  /*29d0*/  SHF.L.U64.HI R143, R143, 0x1, R2 ;  /* 0x000000018f8f7819 */ /* 0x000fe20000010202 */
[----:B------:R-:W-:Y:S01]  /*29e0*/  IMAD R135, R201, 0x60, RZ ;  /* 0x00000060c9877824 */ /* 0x000fe200078e02ff */
[C---:B------:R-:W-:Y:S01]  /*29f0*/  IADD3 R60, P1, R12.reuse, R18, RZ ;  /* 0x000000120c3c7210 */ /* 0x040fe20007f3e0ff */
[----:B------:R-:W-:Y:S01]  /*2a00*/  IMAD R169, R169, 0x30, RZ ;  /* 0x00000030a9a97824 */ /* 0x000fe200078e02ff */
[-C--:B------:R-:W-:Y:S01]  /*2a10*/  IADD3 R140, P3, R12, R142.reuse, RZ ;  /* 0x0000008e0c8c7210 */ /* 0x080fe20007f7e0ff */
[----:B------:R-:W-:Y:S01]  /*2a20*/  IMAD.IADD R163, R177, 0x1, R167 ;  /* 0x00000001b1a37824 */ /* 0x000fe200078e02a7 */
[C---:B------:R-:W-:Y:S01]  /*2a30*/  IADD3 R142, P2, R6.reuse, R142, RZ ;  /* 0x0000008e068e7210 */ /* 0x040fe20007f5e0ff */
[C---:B------:R-:W-:Y:S01]  /*2a40*/  IMAD.X R61, R13.reuse, 0x1, R0, P1 ;  /* 0x000000010d3d7824 */ /* 0x040fe200008e0600 */
[----:B------:R-:W-:Y:S01]  /*2a50*/  IADD3 R18, P0, R6, R18, RZ ;  /* 0x0000001206127210 */ /* 0x000fe20007f1e0ff */
[--C-:B------:R-:W-:Y:S01]  /*2a60*/  IMAD.X R141, R13, 0x1, R143.reuse, P3 ;  /* 0x000000010d8d7824 */ /* 0x100fe200018e068f */
[C---:B------:R-:W-:Y:S01]  /*2a70*/  IADD3 R101, P1, R236.reuse, 0x80, RZ ;  /* 0x00000080ec657810 */ /* 0x040fe20007f3e0ff */
[C---:B------:R-:W-:Y:S01]  /*2a80*/  IMAD.X R143, R7.reuse, 0x1, R143, P2 ;  /* 0x00000001078f7824 */ /* 0x040fe200010e068f */
[----:B------:R-:W-:Y:S01]  /*2a90*/  IADD3.X R19, R7, R0, RZ, P0, !PT ;  /* 0x0000000007137210 */ /* 0x000fe200007fe4ff */
[C---:B------:R-:W-:Y:S01]  /*2aa0*/  IMAD.IADD R161, R177.reuse, 0x1, R164 ;  /* 0x00000001b1a17824 */ /* 0x040fe200078e02a4 */
[C---:B------:R-:W-:Y:S01]  /*2ab0*/  IADD3 R105, P2, R236.reuse, 0x40, RZ ;  /* 0x00000040ec697810 */ /* 0x040fe20007f5e0ff */
[--C-:B------:R-:W-:Y:S01]  /*2ac0*/  IMAD.X R100, RZ, RZ, R237.reuse, P1 ;  /* 0x000000ffff647224 */ /* 0x100fe200008e06ed */
[----:B------:R-:W-:Y:S01]  /*2ad0*/  IADD3 R95, P0, R236, 0xc0, RZ ;  /* 0x000000c0ec5f7810 */ /* 0x000fe20007f1e0ff */
[----:B------:R-:W-:Y:S01]  /*2ae0*/  IMAD.IADD R160, R177, 0x1, R162 ;  /* 0x00000001b1a07824 */ /* 0x000fe200078e02a2 */
[-C--:B------:R-:W-:Y:S01]  /*2af0*/  IADD3 R99, P1, R101, R236.reuse, RZ ;  /* 0x000000ec65637210 */ /* 0x080fe20007f3e0ff */
[--C-:B------:R-:W-:Y:S01]  /*2b00*/  IMAD.X R104, RZ, RZ, R237.reuse, P2 ;  /* 0x000000ffff687224 */ /* 0x100fe200010e06ed */
[-C--:B------:R-:W-:Y:S01]  /*2b10*/  IADD3 R103, P2, R105, R236.reuse, RZ ;  /* 0x000000ec69677210 */ /* 0x080fe20007f5e0ff */
[--C-:B------:R-:W-:Y:S01]  /*2b20*/  IMAD.X R94, RZ, RZ, R237.reuse, P0 ;  /* 0x000000ffff5e7224 */ /* 0x100fe200000e06ed */
[-C--:B------:R-:W-:Y:S01]  /*2b30*/  IADD3 R93, P0, R95, R236.reuse, RZ ;  /* 0x000000ec5f5d7210 */ /* 0x080fe20007f1e0ff */
[--C-:B------:R-:W-:Y:S01]  /*2b40*/  IMAD.X R98, R100, 0x1, R237.reuse, P1 ;  /* 0x0000000164627824 */ /* 0x100fe200008e06ed */
[----:B------:R-:W-:Y:S01]  /*2b50*/  IADD3 R97, P4, R103, R236, RZ ;  /* 0x000000ec67617210 */ /* 0x000fe20007f9e0ff */
[----:B------:R-:W-:Y:S01]  /*2b60*/  IMAD.X R102, R104, 0x1, R237, P2 ;  /* 0x0000000168667824 */ /* 0x000fe200010e06ed */
[----:B------:R-:W-:Y:S01]  /*2b70*/  IADD3.X R92, R94, R237, RZ, P0, !PT ;  /* 0x000000ed5e5c7210 */ /* 0x000fe200007fe4ff */
[----:B------:R-:W-:Y:S01]  /*2b80*/  IMAD.WIDE.U32 R200, R200, 0x60, RZ ;  /* 0x00000060c8c87825 */ /* 0x000fe200078e00ff */
[----:B------:R-:W-:-:S02]  /*2b90*/  IADD3 R111, P5, R110, 0x40, RZ ;  /* 0x000000406e6f7810 */ /* 0x000fc40007fbe0ff */
[----:B------:R-:W-:Y:S01]  /*2ba0*/  IADD3 R115, P1, R110, 0x80, RZ ;  /* 0x000000806e737810 */ /* 0x000fe20007f3e0ff */
[----:B------:R-:W-:Y:S01]  /*2bb0*/  IMAD.X R96, R102, 0x1, R237, P4 ;  /* 0x0000000166607824 */ /* 0x000fe200020e06ed */
[----:B------:R-:W-:Y:S01]  /*2bc0*/  IADD3 R123, P0, R110, 0xc0, RZ ;  /* 0x000000c06e7b7810 */ /* 0x000fe20007f1e0ff */
[--C-:B------:R-:W-:Y:S01]  /*2bd0*/  IMAD.X R112, RZ, RZ, R109.reuse, P5 ;  /* 0x000000ffff707224 */ /* 0x100fe200028e066d */
[-C--:B------:R-:W-:Y:S01]  /*2be0*/  IADD3 R91, P3, R99, R236.reuse, RZ ;  /* 0x000000ec635b7210 */ /* 0x080fe20007f7e0ff */
[--C-:B------:R-:W-:Y:S01]  /*2bf0*/  IMAD.X R116, RZ, RZ, R109.reuse, P1 ;  /* 0x000000ffff747224 */ /* 0x100fe200008e066d */
[----:B------:R-:W-:Y:S01]  /*2c00*/  IADD3 R89, P2, R93, R236, RZ ;  /* 0x000000ec5d597210 */ /* 0x000fe20007f5e0ff */
[----:B------:R-:W-:Y:S01]  /*2c10*/  IMAD.X R124, RZ, RZ, R109, P0 ;  /* 0x000000ffff7c7224 */ /* 0x000fe200000e066d */
[----:B------:R-:W-:Y:S01]  /*2c20*/  IADD3.X R90, R98, R237, RZ, P3, !PT ;  /* 0x000000ed625a7210 */ /* 0x000fe20001ffe4ff */
[----:B------:R-:W-:Y:S01]  /*2c30*/  IMAD.MOV.U32 R12, RZ, RZ, R165 ;  /* 0x000000ffff0c7224 */ /* 0x000fe200078e00a5 */
[-C--:B------:R-:W-:Y:S01]  /*2c40*/  IADD3 R114, P5, R111, R110.reuse, RZ ;  /* 0x0000006e6f727210 */ /* 0x080fe20007fbe0ff */
[----:B------:R-:W-:Y:S01]  /*2c50*/  IMAD.X R88, R92, 0x1, R237, P2 ;  /* 0x000000015c587824 */ /* 0x000fe200010e06ed */
[----:B------:R-:W-:Y:S01]  /*2c60*/  IADD3 R118, P4, R115, R110, RZ ;  /* 0x0000006e73767210 */ /* 0x000fe20007f9e0ff */
[----:B------:R-:W-:Y:S01]  /*2c70*/  IMAD.SHL.U32 R134, R134, 0x2, RZ ;  /* 0x0000000286867824 */ /* 0x000fe200078e00ff */
[C---:B------:R-:W-:Y:S01]  /*2c80*/  IADD3 R122, P3, R120.reuse, R111, RZ ;  /* 0x0000006f787a7210 */ /* 0x040fe20007f7e0ff */
[----:B------:R-:W-:Y:S01]  /*2c90*/  IMAD.IADD R135, R201, 0x1, R135 ;  /* 0x00000001c9877824 */ /* 0x000fe200078e0287 */
[----:B------:R-:W-:Y:S01]  /*2ca0*/  IADD3 R128, P1, R120, R115, RZ ;  /* 0x0000007378807210 */ /* 0x000fe20007f3e0ff */
[--C-:B------:R-:W-:Y:S01]  /*2cb0*/  IMAD.X R113, R112, 0x1, R109.reuse, P5 ;  /* 0x0000000170717824 */ /* 0x100fe200028e066d */
[C---:B------:R-:W-:Y:S01]  /*2cc0*/  IADD3 R130, P0, R123.reuse, R120, RZ ;  /* 0x000000787b827210 */ /* 0x040fe20007f1e0ff */
[----:B------:R-:W-:Y:S01]  /*2cd0*/  IMAD.X R117, R116, 0x1, R109, P4 ;  /* 0x0000000174757824 */ /* 0x000fe200020e066d */
[----:B------:R-:W-:Y:S01]  /*2ce0*/  IADD3 R126, P2, R123, R110, RZ ;  /* 0x0000006e7b7e7210 */ /* 0x000fe20007f5e0ff */
[C---:B------:R-:W-:Y:S01]  /*2cf0*/  IMAD.X R121, R119.reuse, 0x1, R112, P3 ;  /* 0x0000000177797824 */ /* 0x040fe200018e0670 */
[C---:B------:R-:W-:Y:S01]  /*2d00*/  SHF.L.U64.HI R131, R132.reuse, 0x1, R131 ;  /* 0x0000000184837819 */ /* 0x040fe20000010283 */
[----:B------:R-:W-:Y:S01]  /*2d10*/  IMAD.SHL.U32 R132, R132, 0x2, RZ ;  /* 0x0000000284847824 */ /* 0x000fe200078e00ff */
[C---:B------:R-:W-:Y:S01]  /*2d20*/  IADD3.X R125, R124.reuse, R109, RZ, P2, !PT ;  /* 0x0000006d7c7d7210 */ /* 0x040fe200017fe4ff */
[----:B------:R-:W-:Y:S01]  /*2d30*/  IMAD.X R127, R119, 0x1, R116, P1 ;  /* 0x00000001777f7824 */ /* 0x000fe200008e0674 */
[----:B------:R-:W-:Y:S01]  /*2d40*/  SHF.R.S32.HI R158, RZ, 0x1f, R171 ;  /* 0x0000001fff9e7819 */ /* 0x000fe200000114ab */
[----:B------:R-:W-:Y:S01]  /*2d50*/  IMAD.X R129, R124, 0x1, R119, P0 ;  /* 0x000000017c817824 */ /* 0x000fe200000e0677 */
[----:B------:R-:W-:-:S02]  /*2d60*/  SHF.R.S32.HI R156, RZ, 0x1f, R169 ;  /* 0x0000001fff9c7819 */ /* 0x000fc400000114a9 */
[----:B------:R-:W-:Y:S02]  /*2d70*/  SHF.R.S32.HI R154, RZ, 0x1f, R167 ;  /* 0x0000001fff9a7819 */ /* 0x000fe400000114a7 */
[----:B------:R-:W-:Y:S02]  /*2d80*/  SHF.R.S32.HI R152, RZ, 0x1f, R164 ;  /* 0x0000001fff987819 */ /* 0x000fe400000114a4 */
[----:B------:R-:W-:Y:S02]  /*2d90*/  SHF.R.S32.HI R151, RZ, 0x1f, R163 ;  /* 0x0000001fff977819 */ /* 0x000fe400000114a3 */
[----:B------:R-:W-:Y:S02]  /*2da0*/  SHF.R.S32.HI R149, RZ, 0x1f, R161 ;  /* 0x0000001fff957819 */ /* 0x000fe400000114a1 */
[----:B------:R-:W-:Y:S02]  /*2db0*/  SHF.R.S32.HI R148, RZ, 0x1f, R160 ;  /* 0x0000001fff947819 */ /* 0x000fe400000114a0 */
.L_x_949:
[----:B------:R-:W-:Y:S01]  /*2dc0*/  IMAD.SHL.U32 R16, R12, 0x40, RZ ;  /* 0x000000400c107824 */ /* 0x000fe200078e00ff */
[----:B------:R-:W-:Y:S04]  /*2dd0*/  BSSY B0, `(.L_x_832) ;  /* 0x0000014000007945 */ /* 0x000fe80003800000 */
[----:B------:R-:W-:Y:S05]  /*2de0*/  IADD3 R13, R16, -0x40, RZ ;  /* 0xffffffc0100d7810 */ /* 0x000fea0007ffe0ff */
[--C-:B------:R-:W-:Y:S02]  /*2df0*/  IMAD.IADD R205, R59, 0x1, -R13.reuse ;  /* 0x000000013bcd7824 */ /* 0x100fe400078e0a0d */
[----:B------:R-:W-:Y:S03]  /*2e00*/  IMAD.IADD R179, R78, 0x1, -R13 ;  /* 0x000000014eb37824 */ /* 0x000fe600078e0a0d */
[C---:B------:R-:W-:Y:S04]  /*2e10*/  ISETP.GE.AND P2, PT, R184.reuse, R205, PT ;  /* 0x000000cdb800720c */ /* 0x040fe80003f46270 */
[----:B------:R-:W-:Y:S11]  /*2e20*/  ISETP.GE.AND P2, PT, R184, R179, !P2 ;  /* 0x000000b3b800720c */ /* 0x000ff60005746270 */
[----:B------:R-:W-:Y:S02]  /*2e30*/  @!UPT UIADD3 URZ, URZ, URZ, URZ ;  /* 0x0000003f3f3ff290 */ /* 0x000fe4000fffe03f */
[----:B---3-5:R-:W-:-:S05]  /*2e40*/  @!P2 BRA `(.L_x_833) ;  /* 0x000000c00000a947 */ /* 0x028fca0003800000 */
[----:B------:R-:W-:Y:S02]  /*2e50*/  ISETP.NE.AND P1, PT, R175, RZ, PT ;  /* 0x000000ffaf00720c */ /* 0x000fe40003f25270 */
[----:B------:R-:W-:Y:S11]  /*2e60*/  ISETP.NE.AND P0, PT, R174, RZ, PT ;  /* 0x000000ffae00720c */ /* 0x000ff60003f05270 */
[----:B------:R-:W2:Y:S04]  /*2e70*/  @P1 LD.E.128 R32, [R136.64] ;  /* 0x0000000688201980 */ /* 0x000ea8000c101d00 */
[----:B--2---:R1:W-:Y:S01]  /*2e80*/  @P1 ST.E.128 [R146.64], R32 ;  /* 0x0000002092001985 */ /* 0x0043e2000c101d06 */
[----:B------:R-:W-:Y:S03]  /*2e90*/  ISETP.NE.AND P1, PT, R173, RZ, PT ;  /* 0x000000ffad00720c */ /* 0x000fe60003f25270 */
[----:B------:R-:W2:Y:S04]  /*2ea0*/  @P0 LD.E.128 R28, [R136.64+0x80] ;  /* 0x00008006881c0980 */ /* 0x000ea8000c101d00 */
[----:B--2---:R1:W-:Y:S01]  /*2eb0*/  @P0 ST.E.128 [R146.64+0x80], R28 ;  /* 0x0000801c92000985 */ /* 0x0043e2000c101d06 */
[----:B------:R-:W-:Y:S05]  /*2ec0*/  ISETP.NE.AND P0, PT, R172, RZ, PT ;  /* 0x000000ffac00720c */ /* 0x000fea0003f05270 */
[----:B------:R-:W2:Y:S04]  /*2ed0*/  @P1 LD.E.128 R24, [R136.64+0x100] ;  /* 0x0001000688181980 */ /* 0x000ea8000c101d00 */
[----:B--2---:R1:W-:Y:S04]  /*2ee0*/  @P1 ST.E.128 [R146.64+0x100], R24 ;  /* 0x0001001892001985 */ /* 0x0043e8000c101d06 */
[----:B------:R-:W2:Y:S04]  /*2ef0*/  @P0 LD.E.128 R4, [R136.64+0x180] ;  /* 0x0001800688040980 */ /* 0x000ea8000c101d00 */
[----:B--2---:R1:W-:Y:S02]  /*2f00*/  @P0 ST.E.128 [R146.64+0x180], R4 ;  /* 0x0001800492000985 */ /* 0x0043e4000c101d06 */
.L_x_833:
[----:B------:R-:W-:Y:S05]  /*2f10*/  BSYNC B0 ;  /* 0x0000000000007941 */ /* 0x000fea0003800000 */
.L_x_832:
[C---:B------:R-:W-:Y:S01]  /*2f20*/  ISETP.GE.AND P0, PT, R84.reuse, R205, PT ;  /* 0x000000cd5400720c */ /* 0x040fe20003f06270 */
[----:B------:R-:W-:Y:S03]  /*2f30*/  BSSY B0, `(.L_x_834) ;  /* 0x0000014000007945 */ /* 0x000fe60003800000 */
[----:B------:R-:W-:Y:S11]  /*2f40*/  ISETP.GE.AND P0, PT, R84, R179, !P0 ;  /* 0x000000b35400720c */ /* 0x000ff60004706270 */
[----:B------:R-:W-:Y:S02]  /*2f50*/  @!UPT UIADD3 URZ, URZ, URZ, URZ ;  /* 0x0000003f3f3ff290 */ /* 0x000fe4000fffe03f */
[----:B------:R-:W-:-:S05]  /*2f60*/  @!P0 BRA `(.L_x_835) ;  /* 0x0000010000008947 */ /* 0x000fca0003800000 */
[----:B------:R-:W-:Y:S02]  /*2f70*/  ISETP.NE.AND P1, PT, R175, RZ, PT ;  /* 0x000000ffaf00720c */ /* 0x000fe40003f25270 */
[----:B------:R-:W-:Y:S02]  /*2f80*/  IADD3 R22, P0, R136, R132, RZ ;  /* 0x0000008488167210 */ /* 0x000fe40007f1e0ff */
[----:B------:R-:W-:Y:S03]  /*2f90*/  LEA R2, P3, R234, R146, 0x1 ;  /* 0x00000092ea027211 */ /* 0x000fe600078608ff */
[----:B------:R-:W-:Y:S01]  /*2fa0*/  IMAD.X R23, R137, 0x1, R131, P0 ;  /* 0x0000000189177824 */ /* 0x000fe200000e0683 */
[----:B------:R-:W-:Y:S02]  /*2fb0*/  ISETP.NE.AND P0, PT, R174, RZ, PT ;  /* 0x000000ffae00720c */ /* 0x000fe40003f05270 */
[----:B------:R-:W-:Y:S03]  /*2fc0*/  LEA.HI.X R3, R234, R147, R235, 0x1, P3 ;  /* 0x00000093ea037211 */ /* 0x000fe600018f0ceb */
[----:B-1----:R-:W2:Y:S04]  /*2fd0*/  @P1 LD.E.128 R32, [R22.64] ;  /* 0x0000000616201980 */ /* 0x002ea8000c101d00 */
        /* <DEDUP_REMOVED lines=9> */
.L_x_835:
[----:B------:R-:W-:Y:S05]  /*3070*/  BSYNC B0 ;  /* 0x0000000000007941 */ /* 0x000fea0003800000 */
.L_x_834:
[C---:B------:R-:W-:Y:S01]  /*3080*/  ISETP.GE.AND P0, PT, R83.reuse, R205, PT ;  /* 0x000000cd5300720c */ /* 0x040fe20003f06270 */
[----:B------:R-:W-:Y:S03]  /*3090*/  BSSY B0, `(.L_x_836) ;  /* 0x0000014000007945 */ /* 0x000fe60003800000 */
[----:B------:R-:W-:Y:S11]  /*30a0*/  ISETP.GE.AND P0, PT, R83, R179, !P0 ;  /* 0x000000b35300720c */ /* 0x000ff60004706270 */
[----:B------:R-:W-:Y:S02]  /*30b0*/  @!UPT UIADD3 URZ, URZ, URZ, URZ ;  /* 0x0000003f3f3ff290 */ /* 0x000fe4000fffe03f */
[----:B------:R-:W-:-:S05]  /*30c0*/  @!P0 BRA `(.L_x_837) ;  /* 0x0000010000008947 */ /* 0x000fca0003800000 */
[----:B------:R-:W-:Y:S02]  /*30d0*/  ISETP.NE.AND P1, PT, R175, RZ, PT ;  /* 0x000000ffaf00720c */ /* 0x000fe40003f25270 */
[----:B------:R-:W-:Y:S02]  /*30e0*/  IADD3 R22, P0, R136, R134, RZ ;  /* 0x0000008688167210 */ /* 0x000fe40007f1e0ff */
[----:B-1----:R-:W-:Y:S03]  /*30f0*/  IADD3 R2, P3, R146, R86, RZ ;  /* 0x0000005692027210 */ /* 0x002fe60007f7e0ff */
[----:B------:R-:W-:Y:S01]  /*3100*/  IMAD.X R23, R137, 0x1, R133, P0 ;  /* 0x0000000189177824 */ /* 0x000fe200000e0685 */
[----:B------:R-:W-:Y:S01]  /*3110*/  ISETP.NE.AND P0, PT, R174, RZ, PT ;  /* 0x000000ffae00720c */ /* 0x000fe20003f05270 */
[----:B------:R-:W-:Y:S04]  /*3120*/  IMAD.X R3, R147, 0x1, R87, P3 ;  /* 0x0000000193037824 */ /* 0x000fe800018e0657 */
        /* <DEDUP_REMOVED lines=10> */
.L_x_837:
[----:B------:R-:W-:Y:S05]  /*31d0*/  BSYNC B0 ;  /* 0x0000000000007941 */ /* 0x000fea0003800000 */
.L_x_836:
        /* <DEDUP_REMOVED lines=21> */
.L_x_839:
[----:B------:R-:W-:Y:S05]  /*3330*/  BSYNC B0 ;  /* 0x0000000000007941 */ /* 0x000fea0003800000 */
.L_x_838:
[----:B------:R-:W2:Y:S01]  /*3340*/  LD.E R17, [R20.64+0xd0] ;  /* 0x0000d00614117980 */ /* 0x000ea2000c101900 */
[----:B------:R-:W-:Y:S03]  /*3350*/  BSSY B3, `(.L_x_840) ;  /* 0x0000a05000037945 */ /* 0x000fe60003800000 */
[----:B-1----:R-:W3:Y:S01]  /*3360*/  LD.E R3, [R20.64+0x130] ;  /* 0x0001300614037980 */ /* 0x002ee2000c101900 */
[----:B--2---:R-:W-:Y:S01]  /*3370*/  ISETP.NE.AND P1, PT, R17, RZ, PT ;  /* 0x000000ff1100720c */ /* 0x004fe20003f25270 */
[----:B---3--:R-:W-:Y:S05]  /*3380*/  IMAD.U32 R3, R3, -0x40, RZ ;  /* 0xffffffc003037824 */ /* 0x008fea00078e00ff */
[C---:B------:R-:W-:Y:S04]  /*3390*/  LEA R136, P0, R3.reuse, R136, 0x1 ;  /* 0x0000008803887211 */ /* 0x040fe800078008ff */
[----:B------:R-:W-:Y:S03]  /*33a0*/  LEA.HI.X.SX32 R137, R3, R137, 0x1, P0 ;  /* 0x0000008903897211 */ /* 0x000fe600000f0eff */
[----:B------:R-:W-:-:S05]  /*33b0*/  @!P1 BRA `(.L_x_841) ;  /* 0x0000988000009947 */ /* 0x000fca0003800000 */
[----:B------:R-:W2:Y:S04]  /*33c0*/  LD.E.U8 R0, [R20.64+0x1b3] ;  /* 0x0001b30614007980 */ /* 0x000ea8000c101100 */
[----:B------:R1:W5:Y:S01]  /*33d0*/  LD.E R178, [R20.64+0xc0] ;  /* 0x0000c00614b27980 */ /* 0x000362000c101900 */
[----:B--2---:R-:W-:Y:S11]  /*33e0*/  ISETP.NE.AND P0, PT, R0, RZ, PT ;  /* 0x000000ff0000720c */ /* 0x004ff60003f05270 */
[----:B------:R-:W-:Y:S02]  /*33f0*/  @!UPT UIADD3 URZ, URZ, URZ, URZ ;  /* 0x0000003f3f3ff290 */ /* 0x000fe4000fffe03f */
[----:B------:R-:W-:-:S05]  /*3400*/  @!P0 BRA `(.L_x_842) ;  /* 0x0000379000008947 */ /* 0x000fca0003800000 */
[----:B-1----:R-:W-:Y:S01]  /*3410*/  BSSY B1, `(.L_x_843) ;  /* 0x00000cc000017945 */ /* 0x002fe20003800000 */
[----:B------:R-:W-:-:S05]  /*3420*/  @!P2 BRA `(.L_x_844) ;  /* 0x00000ca00000a947 */ /* 0x000fca0003800000 */
[----:B-----5:R-:W-:Y:S01]  /*3430*/  ISETP.GE.AND P0, PT, R14, R178, PT ;  /* 0x000000b20e00720c */ /* 0x020fe20003f06270 */
[----:B------:R-:W-:Y:S01]  /*3440*/  @!UPT UIADD3 URZ, URZ, URZ, URZ ;  /* 0x0000003f3f3ff290 */ /* 0x000fe2000fffe03f */
[----:B------:R-:W-:Y:S11]  /*3450*/  BSSY B0, `(.L_x_845) ;  /* 0x0000030000007945 */ /* 0x000ff60003800000 */
[----:B------:R-:W-:-:S05]  /*3460*/  @P0 BRA `(.L_x_846) ;  /* 0x000002e000000947 */ /* 0x000fca0003800000 */
[----:B------:R-:W-:Y:S01]  /*3470*/  ISETP.GE.AND P0, PT, R14, R17, PT ;  /* 0x000000110e00720c */ /* 0x000fe20003f06270 */
[----:B------:R-:W2:Y:S11]  /*3480*/  LD.E.128 R24, [R138.64] ;  /* 0x000000068a187980 */ /* 0x000eb6000c101d00 */
[----:B------:R-:W-:Y:S01]  /*3490*/  @!UPT UIADD3 URZ, URZ, URZ, URZ ;  /* 0x0000003f3f3ff290 */ /* 0x000fe2000fffe03f */
[----:B------:R-:W3:Y:S06]  /*34a0*/  @!P0 LD.E.64 R6, [R18.64] ;  /* 0x0000000612068980 */ /* 0x000eec000c101b00 */
[----:B------:R-:W4:Y:S01]  /*34b0*/  @!P0 LD.E.64 R32, [R60.64] ;  /* 0x000000063c208980 */ /* 0x000f22000c101b00 */
[C---:B--2---:R-:W-:Y:S01]  /*34c0*/  @!P0 LOP3.LUT R23, R24.reuse, 0xffff0000, RZ, 0xc0, !PT ;  /* 0xffff000018178812 */ /* 0x044fe200078ec0ff */
[----:B------:R-:W-:Y:S01]  /*34d0*/  @!P0 IMAD.U32 R29, R24, 0x10000, RZ ;  /* 0x00010000181d8824 */ /* 0x000fe200078e00ff */
[----:B------:R-:W-:Y:S02]  /*34e0*/  @!P0 LOP3.LUT R22, R26, 0xffff0000, RZ, 0xc0, !PT ;  /* 0xffff00001a168812 */ /* 0x000fe400078ec0ff */
[C---:B---3--:R-:W-:Y:S02]  /*34f0*/  @!P0 SHF.L.U32 R8, R6.reuse, 0x10, RZ ;  /* 0x0000001006088819 */ /* 0x048fe400000006ff */
[----:B------:R-:W-:Y:S02]  /*3500*/  @!P0 LOP3.LUT R6, R6, 0xffff0000, RZ, 0xc0, !PT ;  /* 0xffff000006068812 */ /* 0x000fe400078ec0ff */
[----:B------:R-:W-:Y:S01]  /*3510*/  @!P0 SHF.L.U32 R5, R7, 0x10, RZ ;  /* 0x0000001007058819 */ /* 0x000fe200000006ff */
[----:B------:R-:W-:Y:S01]  /*3520*/  @!P0 FMUL.FTZ R0, R23, R8 ;  /* 0x0000000817008220 */ /* 0x000fe20000410000 */
[C---:B----4-:R-:W-:Y:S01]  /*3530*/  @!P0 LOP3.LUT R30, R32.reuse, 0xffff0000, RZ, 0xc0, !PT ;  /* 0xffff0000201e8812 */ /* 0x050fe200078ec0ff */
[----:B------:R-:W-:Y:S01]  /*3540*/  @!P0 IMAD.U32 R28, R32, 0x10000, RZ ;  /* 0x00010000201c8824 */ /* 0x000fe200078e00ff */
[----:B------:R-:W-:Y:S01]  /*3550*/  @!P0 SHF.L.U32 R32, R27, 0x10, RZ ;  /* 0x000000101b208819 */ /* 0x000fe200000006ff */
[----:B------:R-:W-:Y:S01]  /*3560*/  @!P0 FMUL.FTZ R3, R22, R5 ;  /* 0x0000000516038220 */ /* 0x000fe20000410000 */
[----:B------:R-:W-:Y:S01]  /*3570*/  @!P0 LOP3.LUT R7, R7, 0xffff0000, RZ, 0xc0, !PT ;  /* 0xffff000007078812 */ /* 0x000fe200078ec0ff */
[----:B------:R-:W-:Y:S01]  /*3580*/  @!P0 FMUL.FTZ R35, R23, R28 ;  /* 0x0000001c17238220 */ /* 0x000fe20000410000 */
[----:B------:R-:W-:Y:S01]  /*3590*/  @!P0 LOP3.LUT R23, R25, 0xffff0000, RZ, 0xc0, !PT ;  /* 0xffff000019178812 */ /* 0x000fe200078ec0ff */
[----:B------:R-:W-:Y:S01]  /*35a0*/  @!P0 FFMA.FTZ R0, R28, R29, R0 ;  /* 0x0000001d1c008223 */ /* 0x000fe20000010000 */
[----:B------:R-:W-:Y:S01]  /*35b0*/  @!P0 SHF.L.U32 R31, R33, 0x10, RZ ;  /* 0x00000010211f8819 */ /* 0x000fe200000006ff */
[----:B------:R-:W-:Y:S01]  /*35c0*/  @!P0 FFMA.FTZ R35, R29, R8, -R35 ;  /* 0x000000081d238223 */ /* 0x000fe20000010823 */
[----:B------:R-:W-:Y:S01]  /*35d0*/  @!P0 SHF.L.U32 R29, R25, 0x10, RZ ;  /* 0x00000010191d8819 */ /* 0x000fe200000006ff */
[----:B------:R-:W-:Y:S01]  /*35e0*/  @!P0 FMUL.FTZ R2, R23, R6 ;  /* 0x0000000617028220 */ /* 0x000fe20000410000 */
[----:B------:R-:W-:Y:S01]  /*35f0*/  @!P0 LOP3.LUT R8, R27, 0xffff0000, RZ, 0xc0, !PT ;  /* 0xffff00001b088812 */ /* 0x000fe200078ec0ff */
[----:B------:R-:W-:Y:S01]  /*3600*/  @!P0 IMAD.U32 R28, R26, 0x10000, RZ ;  /* 0x000100001a1c8824 */ /* 0x000fe200078e00ff */
[----:B------:R-:W-:Y:S01]  /*3610*/  @!P0 LOP3.LUT R33, R33, 0xffff0000, RZ, 0xc0, !PT ;  /* 0xffff000021218812 */ /* 0x000fe200078ec0ff */
[----:B------:R-:W-:Y:S01]  /*3620*/  @!P0 FMUL.FTZ R37, R23, R30 ;  /* 0x0000001e17258220 */ /* 0x000fe20000410000 */
[----:B------:R-:W-:Y:S01]  /*3630*/  @!P0 F2FP.BF16.PACK_AB R35, R0, R35 ;  /* 0x000000230023823e */ /* 0x000fe200000010ff */
[----:B------:R-:W-:Y:S02]  /*3640*/  @!P0 FMUL.FTZ R34, R22, R31 ;  /* 0x0000001f16228220 */ /* 0x000fe40000410000 */
[C---:B------:R-:W-:Y:S01]  /*3650*/  @!P0 FMUL.FTZ R36, R8.reuse, R33 ;  /* 0x0000002108248220 */ /* 0x040fe20000410000 */
[----:B------:R-:W-:Y:S01]  /*3660*/  @!P0 MOV R24, R35 ;  /* 0x0000002300188202 */ /* 0x000fe20000000f00 */
[----:B------:R-:W-:Y:S02]  /*3670*/  @!P0 FMUL.FTZ R4, R8, R7 ;  /* 0x0000000708048220 */ /* 0x000fe40000410000 */
[----:B------:R-:W-:Y:S02]  /*3680*/  @!P0 FFMA.FTZ R2, R30, R29, R2 ;  /* 0x0000001d1e028223 */ /* 0x000fe40000010002 */
[----:B------:R-:W-:Y:S02]  /*3690*/  @!P0 FFMA.FTZ R3, R31, R28, R3 ;  /* 0x0000001c1f038223 */ /* 0x000fe40000010003 */
[----:B------:R-:W-:Y:S02]  /*36a0*/  @!P0 FFMA.FTZ R37, R29, R6, -R37 ;  /* 0x000000061d258223 */ /* 0x000fe40000010825 */
[----:B------:R-:W-:Y:S02]  /*36b0*/  @!P0 FFMA.FTZ R34, R28, R5, -R34 ;  /* 0x000000051c228223 */ /* 0x000fe40000010822 */
[----:B------:R-:W-:Y:S01]  /*36c0*/  @!P0 FFMA.FTZ R36, R32, R7, -R36 ;  /* 0x0000000720248223 */ /* 0x000fe20000010824 */
[----:B------:R-:W-:Y:S01]  /*36d0*/  @!P0 F2FP.BF16.PACK_AB R38, R2, R37 ;  /* 0x000000250226823e */ /* 0x000fe200000010ff */
[----:B------:R-:W-:Y:S01]  /*36e0*/  @!P0 FFMA.FTZ R4, R33, R32, R4 ;  /* 0x0000002021048223 */ /* 0x000fe20000010004 */
[----:B------:R-:W-:Y:S03]  /*36f0*/  @!P0 F2FP.BF16.PACK_AB R34, R3, R34 ;  /* 0x000000220322823e */ /* 0x000fe600000010ff */
[----:B------:R-:W-:Y:S01]  /*3700*/  @!P0 IMAD.MOV.U32 R25, RZ, RZ, R38 ;  /* 0x000000ffff198224 */ /* 0x000fe200078e0026 */
[----:B------:R-:W-:Y:S02]  /*3710*/  @!P0 F2FP.BF16.PACK_AB R37, R4, R36 ;  /* 0x000000240425823e */ /* 0x000fe400000010ff */
[----:B------:R-:W-:Y:S02]  /*3720*/  @!P0 MOV R26, R34 ;  /* 0x00000022001a8202 */ /* 0x000fe40000000f00 */
[----:B------:R-:W-:Y:S05]  /*3730*/  @!P0 MOV R27, R37 ;  /* 0x00000025001b8202 */ /* 0x000fea0000000f00 */
[----:B------:R1:W-:Y:S02]  /*3740*/  ST.E.128 [R144.64], R24 ;  /* 0x0000001890007985 */ /* 0x0003e4000c101d06 */
.L_x_846:
[----:B------:R-:W-:Y:S05]  /*3750*/  BSYNC B0 ;  /* 0x0000000000007941 */ /* 0x000fea0003800000 */
.L_x_845:
[----:B------:R-:W-:Y:S01]  /*3760*/  ISETP.GE.AND P0, PT, R11, R178, PT ;  /* 0x000000b20b00720c */ /* 0x000fe20003f06270 */
[----:B------:R-:W-:Y:S01]  /*3770*/  @!UPT UIADD3 URZ, URZ, URZ, URZ ;  /* 0x0000003f3f3ff290 */ /* 0x000fe2000fffe03f */
[----:B------:R-:W-:Y:S11]  /*3780*/  BSSY B0, `(.L_x_847) ;  /* 0x0000030000007945 */ /* 0x000ff60003800000 */
[----:B------:R-:W-:-:S05]  /*3790*/  @P0 BRA `(.L_x_848) ;  /* 0x000002e000000947 */ /* 0x000fca0003800000 */
[----:B------:R-:W-:Y:S01]  /*37a0*/  ISETP.GE.AND P0, PT, R11, R17, PT ;  /* 0x000000110b00720c */ /* 0x000fe20003f06270 */
[----:B-1----:R-:W2:Y:S11]  /*37b0*/  LD.E.128 R24, [R138.64+0x80] ;  /* 0x000080068a187980 */ /* 0x002eb6000c101d00 */
[----:B------:R-:W-:Y:S01]  /*37c0*/  @!UPT UIADD3 URZ, URZ, URZ, URZ ;  /* 0x0000003f3f3ff290 */ /* 0x000fe2000fffe03f */
[----:B------:R-:W3:Y:S06]  /*37d0*/  @!P0 LD.E.64 R6, [R18.64+0x40] ;  /* 0x0000400612068980 */ /* 0x000eec000c101b00 */
[----:B------:R-:W4:Y:S01]  /*37e0*/  @!P0 LD.E.64 R32, [R60.64+0x40] ;  /* 0x000040063c208980 */ /* 0x000f22000c101b00 */
        /* <DEDUP_REMOVED lines=40> */
[----:B------:R1:W-:Y:S02]  /*3a70*/  ST.E.128 [R144.64+0x80], R24 ;  /* 0x0000801890007985 */ /* 0x0003e4000c101d06 */
.L_x_848:
[----:B------:R-:W-:Y:S05]  /*3a80*/  BSYNC B0 ;  /* 0x0000000000007941 */ /* 0x000fea0003800000 */
.L_x_847:
        /* <DEDUP_REMOVED lines=50> */
.L_x_850:
[----:B------:R-:W-:Y:S05]  /*3db0*/  BSYNC B0 ;  /* 0x0000000000007941 */ /* 0x000fea0003800000 */
.L_x_849:
[----:B------:R-:W-:Y:S11]  /*3dc0*/  ISETP.GE.AND P0, PT, R9, R178, PT ;  /* 0x000000b20900720c */ /* 0x000ff60003f06270 */
[----:B------:R-:W-:Y:S02]  /*3dd0*/  @!UPT UIADD3 URZ, URZ, URZ, URZ ;  /* 0x0000003f3f3ff290 */ /* 0x000fe4000fffe03f */
        /* <DEDUP_REMOVED lines=47> */
.L_x_844:
[----:B------:R-:W-:Y:S05]  /*40d0*/  BSYNC B1 ;  /* 0x0000000000017941 */ /* 0x000fea0003800000 */
.L_x_843:
[C---:B------:R-:W-:Y:S01]  /*40e0*/  ISETP.GE.AND P0, PT, R84.reuse, R205, PT ;  /* 0x000000cd5400720c */ /* 0x040fe20003f06270 */
[----:B------:R-:W-:Y:S03]  /*40f0*/  BSSY B1, `(.L_x_851) ;  /* 0x00000df000017945 */ /* 0x000fe60003800000 */
[----:B------:R-:W-:Y:S11]  /*4100*/  ISETP.GE.AND P0, PT, R84, R179, !P0 ;  /* 0x000000b35400720c */ /* 0x000ff60004706270 */
[----:B------:R-:W-:Y:S02]  /*4110*/  @!UPT UIADD3 URZ, URZ, URZ, URZ ;  /* 0x0000003f3f3ff290 */ /* 0x000fe4000fffe03f */
[----:B------:R-:W-:-:S05]  /*4120*/  @!P0 BRA `(.L_x_852) ;  /* 0x00000db000008947 */ /* 0x000fca0003800000 */
[----:B-----5:R-:W-:Y:S01]  /*4130*/  ISETP.GE.AND P0, PT, R14, R178, PT ;  /* 0x000000b20e00720c */ /* 0x020fe20003f06270 */
[C---:B------:R-:W-:Y:S01]  /*4140*/  IMAD.SHL.U32 R5, R177.reuse, 0x2, RZ ;  /* 0x00000002b1057824 */ /* 0x040fe200078e00ff */
[----:B------:R-:W-:Y:S01]  /*4150*/  SHF.L.U64.HI R3, R177, 0x1, R159 ;  /* 0x00000001b1037819 */ /* 0x000fe2000001029f */
[----:B------:R-:W-:Y:S03]  /*4160*/  BSSY B0, `(.L_x_853) ;  /* 0x0000037000007945 */ /* 0x000fe60003800000 */
[-C--:B------:R-:W-:Y:S02]  /*4170*/  IADD3 R22, P2, R18, R5.reuse, RZ ;  /* 0x0000000512167210 */ /* 0x080fe40007f5e0ff */
[----:B------:R-:W-:Y:S03]  /*4180*/  IADD3 R36, P1, R60, R5, RZ ;  /* 0x000000053c247210 */ /* 0x000fe60007f3e0ff */
[--C-:B------:R-:W-:Y:S02]  /*4190*/  IMAD.X R23, R19, 0x1, R3.reuse, P2 ;  /* 0x0000000113177824 */ /* 0x100fe400010e0603 */
[----:B------:R-:W-:Y:S01]  /*41a0*/  IMAD.X R37, R61, 0x1, R3, P1 ;  /* 0x000000013d257824 */ /* 0x000fe200008e0603 */
[----:B------:R-:W-:-:S05]  /*41b0*/  @P0 BRA `(.L_x_854) ;  /* 0x0000031000000947 */ /* 0x000fca0003800000 */
[----:B------:R-:W-:Y:S02]  /*41c0*/  ISETP.GE.AND P0, PT, R14, R17, PT ;  /* 0x000000110e00720c */ /* 0x000fe40003f06270 */
[C---:B------:R-:W-:Y:S04]  /*41d0*/  LEA R40, P1, R110.reuse, R138, 0x1 ;  /* 0x0000008a6e287211 */ /* 0x040fe800078208ff */
[----:B------:R-:W-:Y:S02]  /*41e0*/  LEA.HI.X R41, R110, R139, R109, 0x1, P1 ;  /* 0x0000008b6e297211 */ /* 0x000fe400008f0c6d */
[C---:B------:R-:W-:Y:S03]  /*41f0*/  LEA R44, P1, R236.reuse, R144, 0x1 ;  /* 0x00000090ec2c7211 */ /* 0x040fe600078208ff */
[----:B-1----:R-:W2:Y:S01]  /*4200*/  LD.E.128 R24, [R40.64] ;  /* 0x0000000628187980 */ /* 0x002ea2000c101d00 */
[----:B------:R-:W-:Y:S07]  /*4210*/  LEA.HI.X R45, R236, R145, R237, 0x1, P1 ;  /* 0x00000091ec2d7211 */ /* 0x000fee00008f0ced */
[----:B------:R-:W3:Y:S06]  /*4220*/  @!P0 LD.E.64 R34, [R36.64] ;  /* 0x0000000624228980 */ /* 0x000eec000c101b00 */
[----:B------:R-:W4:Y:S01]  /*4230*/  @!P0 LD.E.64 R6, [R22.64] ;  /* 0x0000000616068980 */ /* 0x000f22000c101b00 */
[----:B---3--:R-:W-:Y:S01]  /*4240*/  @!P0 IMAD.U32 R33, R35, 0x10000, RZ ;  /* 0x0001000023218824 */ /* 0x008fe200078e00ff */
[----:B--2---:R-:W-:Y:S02]  /*4250*/  @!P0 LOP3.LUT R29, R24, 0xffff0000, RZ, 0xc0, !PT ;  /* 0xffff0000181d8812 */ /* 0x004fe400078ec0ff */
[----:B------:R-:W-:Y:S02]  /*4260*/  @!P0 SHF.L.U32 R30, R34, 0x10, RZ ;  /* 0x00000010221e8819 */ /* 0x000fe400000006ff */
[----:B------:R-:W-:Y:S01]  /*4270*/  @!P0 SHF.L.U32 R31, R24, 0x10, RZ ;  /* 0x00000010181f8819 */ /* 0x000fe200000006ff */
[----:B----4-:R-:W-:Y:S01]  /*4280*/  @!P0 IMAD.U32 R8, R6, 0x10000, RZ ;  /* 0x0001000006088824 */ /* 0x010fe200078e00ff */
[----:B------:R-:W-:Y:S01]  /*4290*/  @!P0 LOP3.LUT R28, R26, 0xffff0000, RZ, 0xc0, !PT ;  /* 0xffff00001a1c8812 */ /* 0x000fe200078ec0ff */
[C---:B------:R-:W-:Y:S01]  /*42a0*/  @!P0 FMUL.FTZ R39, R29.reuse, R30 ;  /* 0x0000001e1d278220 */ /* 0x040fe20000410000 */
[----:B------:R-:W-:Y:S01]  /*42b0*/  @!P0 LOP3.LUT R32, R34, 0xffff0000, RZ, 0xc0, !PT ;  /* 0xffff000022208812 */ /* 0x000fe200078ec0ff */
[-C--:B------:R-:W-:Y:S01]  /*42c0*/  @!P0 FMUL.FTZ R0, R29, R8.reuse ;  /* 0x000000081d008220 */ /* 0x080fe20000410000 */
[----:B------:R-:W-:Y:S01]  /*42d0*/  @!P0 LOP3.LUT R29, R25, 0xffff0000, RZ, 0xc0, !PT ;  /* 0xffff0000191d8812 */ /* 0x000fe200078ec0ff */
[----:B------:R-:W-:Y:S01]  /*42e0*/  @!P0 IMAD.U32 R5, R7, 0x10000, RZ ;  /* 0x0001000007058824 */ /* 0x000fe200078e00ff */
[----:B------:R-:W-:Y:S01]  /*42f0*/  @!P0 LOP3.LUT R6, R6, 0xffff0000, RZ, 0xc0, !PT ;  /* 0xffff000006068812 */ /* 0x000fe200078ec0ff */
[----:B------:R-:W-:Y:S01]  /*4300*/  @!P0 FFMA.FTZ R39, R31, R8, -R39 ;  /* 0x000000081f278223 */ /* 0x000fe20000010827 */
[----:B------:R-:W-:Y:S01]  /*4310*/  @!P0 LOP3.LUT R8, R27, 0xffff0000, RZ, 0xc0, !PT ;  /* 0xffff00001b088812 */ /* 0x000fe200078ec0ff */
[----:B------:R-:W-:Y:S01]  /*4320*/  @!P0 FFMA.FTZ R0, R30, R31, R0 ;  /* 0x0000001f1e008223 */ /* 0x000fe20000010000 */
[----:B------:R-:W-:Y:S01]  /*4330*/  @!P0 LOP3.LUT R7, R7, 0xffff0000, RZ, 0xc0, !PT ;  /* 0xffff000007078812 */ /* 0x000fe200078ec0ff */
[----:B------:R-:W-:Y:S01]  /*4340*/  @!P0 IMAD.U32 R31, R25, 0x10000, RZ ;  /* 0x00010000191f8824 */ /* 0x000fe200078e00ff */
[----:B------:R-:W-:Y:S01]  /*4350*/  @!P0 LOP3.LUT R35, R35, 0xffff0000, RZ, 0xc0, !PT ;  /* 0xffff000023238812 */ /* 0x000fe200078ec0ff */
[C---:B------:R-:W-:Y:S01]  /*4360*/  @!P0 FMUL.FTZ R2, R29.reuse, R6 ;  /* 0x000000061d028220 */ /* 0x040fe20000410000 */
[----:B------:R-:W-:Y:S01]  /*4370*/  @!P0 SHF.L.U32 R30, R26, 0x10, RZ ;  /* 0x000000101a1e8819 */ /* 0x000fe200000006ff */
[----:B------:R-:W-:Y:S01]  /*4380*/  @!P0 FMUL.FTZ R3, R28, R5 ;  /* 0x000000051c038220 */ /* 0x000fe20000410000 */
[----:B------:R-:W-:Y:S01]  /*4390*/  @!P0 F2FP.BF16.PACK_AB R39, R0, R39 ;  /* 0x000000270027823e */ /* 0x000fe200000010ff */
[----:B------:R-:W-:Y:S02]  /*43a0*/  @!P0 FMUL.FTZ R41, R29, R32 ;  /* 0x000000201d298220 */ /* 0x000fe40000410000 */
[----:B------:R-:W-:Y:S01]  /*43b0*/  @!P0 FMUL.FTZ R38, R28, R33 ;  /* 0x000000211c268220 */ /* 0x000fe20000410000 */
[----:B------:R-:W-:Y:S01]  /*43c0*/  @!P0 MOV R24, R39 ;  /* 0x0000002700188202 */ /* 0x000fe20000000f00 */
[----:B------:R-:W-:Y:S02]  /*43d0*/  @!P0 IMAD.U32 R34, R27, 0x10000, RZ ;  /* 0x000100001b228824 */ /* 0x000fe400078e00ff */
[C---:B------:R-:W-:Y:S02]  /*43e0*/  @!P0 FMUL.FTZ R40, R8.reuse, R35 ;  /* 0x0000002308288220 */ /* 0x040fe40000410000 */
        /* <DEDUP_REMOVED lines=14> */
.L_x_854:
[----:B------:R-:W-:Y:S05]  /*44d0*/  BSYNC B0 ;  /* 0x0000000000007941 */ /* 0x000fea0003800000 */
.L_x_853:
[----:B------:R-:W-:Y:S01]  /*44e0*/  ISETP.GE.AND P0, PT, R11, R178, PT ;  /* 0x000000b20b00720c */ /* 0x000fe20003f06270 */
[----:B------:R-:W-:Y:S01]  /*44f0*/  @!UPT UIADD3 URZ, URZ, URZ, URZ ;  /* 0x0000003f3f3ff290 */ /* 0x000fe2000fffe03f */
[----:B------:R-:W-:Y:S11]  /*4500*/  BSSY B0, `(.L_x_855) ;  /* 0x0000033000007945 */ /* 0x000ff60003800000 */
[----:B------:R-:W-:-:S05]  /*4510*/  @P0 BRA `(.L_x_856) ;  /* 0x0000031000000947 */ /* 0x000fca0003800000 */
[----:B------:R-:W-:Y:S02]  /*4520*/  ISETP.GE.AND P0, PT, R11, R17, PT ;  /* 0x000000110b00720c */ /* 0x000fe40003f06270 */
[C---:B------:R-:W-:Y:S04]  /*4530*/  LEA R40, P1, R111.reuse, R138, 0x1 ;  /* 0x0000008a6f287211 */ /* 0x040fe800078208ff */
[----:B------:R-:W-:Y:S02]  /*4540*/  LEA.HI.X R41, R111, R139, R112, 0x1, P1 ;  /* 0x0000008b6f297211 */ /* 0x000fe400008f0c70 */
[C---:B-1----:R-:W-:Y:S03]  /*4550*/  LEA R44, P1, R105.reuse, R144, 0x1 ;  /* 0x00000090692c7211 */ /* 0x042fe600078208ff */
[----:B------:R-:W2:Y:S01]  /*4560*/  LD.E.128 R24, [R40.64] ;  /* 0x0000000628187980 */ /* 0x000ea2000c101d00 */
[----:B------:R-:W-:Y:S07]  /*4570*/  LEA.HI.X R45, R105, R145, R104, 0x1, P1 ;  /* 0x00000091692d7211 */ /* 0x000fee00008f0c68 */
[----:B------:R-:W3:Y:S06]  /*4580*/  @!P0 LD.E.64 R34, [R36.64+0x40] ;  /* 0x0000400624228980 */ /* 0x000eec000c101b00 */
[----:B------:R-:W4:Y:S01]  /*4590*/  @!P0 LD.E.64 R6, [R22.64+0x40] ;  /* 0x0000400616068980 */ /* 0x000f22000c101b00 */
        /* <DEDUP_REMOVED lines=41> */
.L_x_856:
[----:B------:R-:W-:Y:S05]  /*4830*/  BSYNC B0 ;  /* 0x0000000000007941 */ /* 0x000fea0003800000 */
.L_x_855:
        /* <DEDUP_REMOVED lines=53> */
.L_x_858:
[----:B------:R-:W-:Y:S05]  /*4b90*/  BSYNC B0 ;  /* 0x0000000000007941 */ /* 0x000fea0003800000 */
.L_x_857:
[----:B------:R-:W-:Y:S11]  /*4ba0*/  ISETP.GE.AND P0, PT, R9, R178, PT ;  /* 0x000000b20900720c */ /* 0x000ff60003f06270 */
[----:B------:R-:W-:Y:S02]  /*4bb0*/  @!UPT UIADD3 URZ, URZ, URZ, URZ ;  /* 0x0000003f3f3ff290 */ /* 0x000fe4000fffe03f */
        /* <DEDUP_REMOVED lines=8> */
[----:B------:R1:W4:Y:S01]  /*4c40*/  @!P0 LD.E.64 R6, [R22.64+0xc0] ;  /* 0x0000c00616068980 */ /* 0x000322000c101b00 */
[----:B--2---:R-:W-:Y:S01]  /*4c50*/  @!P0 IMAD.U32 R34, R27, 0x10000, RZ ;  /* 0x000100001b228824 */ /* 0x004fe200078e00ff */
[C---:B------:R-:W-:Y:S02]  /*4c60*/  @!P0 LOP3.LUT R29, R24.reuse, 0xffff0000, RZ, 0xc0, !PT ;  /* 0xffff0000181d8812 */ /* 0x040fe400078ec0ff */
[----:B------:R-:W-:Y:S02]  /*4c70*/  @!P0 SHF.L.U32 R31, R24, 0x10, RZ ;  /* 0x00000010181f8819 */ /* 0x000fe400000006ff */
[----:B-1----:R-:W-:Y:S02]  /*4c80*/  @!P0 LOP3.LUT R23, R25, 0xffff0000, RZ, 0xc0, !PT ;  /* 0xffff000019178812 */ /* 0x002fe400078ec0ff */
[----:B------:R-:W-:Y:S01]  /*4c90*/  @!P0 LOP3.LUT R22, R26, 0xffff0000, RZ, 0xc0, !PT ;  /* 0xffff00001a168812 */ /* 0x000fe200078ec0ff */
[C---:B---3--:R-:W-:Y:S01]  /*4ca0*/  @!P0 IMAD.U32 R32, R37.reuse, 0x10000, RZ ;  /* 0x0001000025208824 */ /* 0x048fe200078e00ff */
[C---:B------:R-:W-:Y:S02]  /*4cb0*/  @!P0 SHF.L.U32 R28, R36.reuse, 0x10, RZ ;  /* 0x00000010241c8819 */ /* 0x040fe400000006ff */
[----:B------:R-:W-:Y:S01]  /*4cc0*/  @!P0 LOP3.LUT R30, R36, 0xffff0000, RZ, 0xc0, !PT ;  /* 0xffff0000241e8812 */ /* 0x000fe200078ec0ff */
[----:B------:R-:W-:Y:S01]  /*4cd0*/  @!P0 FMUL.FTZ R38, R22, R32 ;  /* 0x0000002016268220 */ /* 0x000fe20000410000 */
[----:B------:R-:W-:Y:S01]  /*4ce0*/  @!P0 LOP3.LUT R33, R37, 0xffff0000, RZ, 0xc0, !PT ;  /* 0xffff000025218812 */ /* 0x000fe200078ec0ff */
[C---:B----4-:R-:W-:Y:S01]  /*4cf0*/  @!P0 IMAD.U32 R8, R6.reuse, 0x10000, RZ ;  /* 0x0001000006088824 */ /* 0x050fe200078e00ff */
[----:B------:R-:W-:Y:S01]  /*4d00*/  @!P0 LOP3.LUT R6, R6, 0xffff0000, RZ, 0xc0, !PT ;  /* 0xffff000006068812 */ /* 0x000fe200078ec0ff */
[C---:B------:R-:W-:Y:S02]  /*4d10*/  @!P0 FMUL.FTZ R35, R29.reuse, R28 ;  /* 0x0000001c1d238220 */ /* 0x040fe40000410000 */
[-C--:B------:R-:W-:Y:S02]  /*4d20*/  @!P0 FMUL.FTZ R0, R29, R8.reuse ;  /* 0x000000081d008220 */ /* 0x080fe40000410000 */
[C---:B------:R-:W-:Y:S01]  /*4d30*/  @!P0 IMAD.U32 R5, R7.reuse, 0x10000, RZ ;  /* 0x0001000007058824 */ /* 0x040fe200078e00ff */
[----:B------:R-:W-:Y:S01]  /*4d40*/  @!P0 LOP3.LUT R7, R7, 0xffff0000, RZ, 0xc0, !PT ;  /* 0xffff000007078812 */ /* 0x000fe200078ec0ff */
[----:B------:R-:W-:Y:S01]  /*4d50*/  @!P0 FFMA.FTZ R35, R31, R8, -R35 ;  /* 0x000000081f238223 */ /* 0x000fe20000010823 */
[----:B------:R-:W-:Y:S01]  /*4d60*/  @!P0 LOP3.LUT R8, R27, 0xffff0000, RZ, 0xc0, !PT ;  /* 0xffff00001b088812 */ /* 0x000fe200078ec0ff */
[----:B------:R-:W-:Y:S01]  /*4d70*/  @!P0 FFMA.FTZ R0, R28, R31, R0 ;  /* 0x0000001f1c008223 */ /* 0x000fe20000010000 */
[----:B------:R-:W-:Y:S01]  /*4d80*/  @!P0 SHF.L.U32 R28, R26, 0x10, RZ ;  /* 0x000000101a1c8819 */ /* 0x000fe200000006ff */
[----:B------:R-:W-:Y:S02]  /*4d90*/  @!P0 IMAD.U32 R31, R25, 0x10000, RZ ;  /* 0x00010000191f8824 */ /* 0x000fe400078e00ff */
[C---:B------:R-:W-:Y:S01]  /*4da0*/  @!P0 FMUL.FTZ R2, R23.reuse, R6 ;  /* 0x0000000617028220 */ /* 0x040fe20000410000 */
[----:B------:R-:W-:Y:S01]  /*4db0*/  @!P0 F2FP.BF16.PACK_AB R35, R0, R35 ;  /* 0x000000230023823e */ /* 0x000fe200000010ff */
[----:B------:R-:W-:Y:S02]  /*4dc0*/  @!P0 FMUL.FTZ R3, R22, R5 ;  /* 0x0000000516038220 */ /* 0x000fe40000410000 */
[----:B------:R-:W-:Y:S01]  /*4dd0*/  @!P0 FMUL.FTZ R39, R23, R30 ;  /* 0x0000001e17278220 */ /* 0x000fe20000410000 */
[----:B------:R-:W-:Y:S01]  /*4de0*/  @!P0 MOV R24, R35 ;  /* 0x0000002300188202 */ /* 0x000fe20000000f00 */
        /* <DEDUP_REMOVED lines=15> */
.L_x_852:
[----:B------:R-:W-:Y:S05]  /*4ee0*/  BSYNC B1 ;  /* 0x0000000000017941 */ /* 0x000fea0003800000 */
.L_x_851:
        /* <DEDUP_REMOVED lines=17> */
[C---:B-1----:R-:W-:Y:S03]  /*5000*/  LEA R44, P1, R106.reuse, R144, 0x1 ;  /* 0x000000906a2c7211 */ /* 0x042fe600078208ff */
[----:B------:R-:W2:Y:S01]  /*5010*/  LD.E.128 R24, [R40.64] ;  /* 0x0000000628187980 */ /* 0x000ea2000c101d00 */
        /* <DEDUP_REMOVED lines=44> */
.L_x_862:
[----:B------:R-:W-:Y:S05]  /*52e0*/  BSYNC B0 ;  /* 0x0000000000007941 */ /* 0x000fea0003800000 */
.L_x_861:
        /* <DEDUP_REMOVED lines=53> */
.L_x_864:
[----:B------:R-:W-:Y:S05]  /*5640*/  BSYNC B0 ;  /* 0x0000000000007941 */ /* 0x000fea0003800000 */
.L_x_863:
        /* <DEDUP_REMOVED lines=53> */
.L_x_866:
[----:B------:R-:W-:Y:S05]  /*59a0*/  BSYNC B0 ;  /* 0x0000000000007941 */ /* 0x000fea0003800000 */
.L_x_865:
        /* <DEDUP_REMOVED lines=52> */
.L_x_860:
[----:B------:R-:W-:Y:S05]  /*5cf0*/  BSYNC B1 ;  /* 0x0000000000017941 */ /* 0x000fea0003800000 */
.L_x_859:
        /* <DEDUP_REMOVED lines=14> */
[----:B------:R-:W-:Y:S01]  /*5de0*/  IMAD R38, R203, 0x60, RZ ;  /* 0x00000060cb267824 */ /* 0x000fe200078e02ff */
[----:B------:R-:W-:Y:S01]  /*5df0*/  ISETP.GE.AND P0, PT, R14, R17, PT ;  /* 0x000000110e00720c */ /* 0x000fe20003f06270 */
[----:B------:R-:W-:Y:S04]  /*5e00*/  IMAD.WIDE.U32 R40, R202, 0x60, R138 ;  /* 0x00000060ca287825 */ /* 0x000fe800078e008a */
[----:B------:R-:W-:Y:S01]  /*5e10*/  IMAD.WIDE.U32 R46, R68, 0x60, R144 ;  /* 0x00000060442e7825 */ /* 0x000fe200078e0090 */
[----:B------:R-:W-:Y:S03]  /*5e20*/  IADD3 R41, R41, R38, RZ ;  /* 0x0000002629297210 */ /* 0x000fe60007ffe0ff */
[----:B------:R-:W-:Y:S02]  /*5e30*/  IMAD R42, R69, 0x60, RZ ;  /* 0x00000060452a7824 */ /* 0x000fe400078e02ff */
[----:B-1----:R-:W2:Y:S03]  /*5e40*/  LD.E.128 R24, [R40.64] ;  /* 0x0000000628187980 */ /* 0x002ea6000c101d00 */
[----:B------:R-:W-:Y:S05]  /*5e50*/  IADD3 R47, R47, R42, RZ ;  /* 0x0000002a2f2f7210 */ /* 0x000fea0007ffe0ff */
[----:B------:R-:W3:Y:S06]  /*5e60*/  @!P0 LD.E.64 R6, [R22.64] ;  /* 0x0000000616068980 */ /* 0x000eec000c101b00 */
[----:B------:R-:W4:Y:S01]  /*5e70*/  @!P0 LD.E.64 R34, [R36.64] ;  /* 0x0000000624228980 */ /* 0x000f22000c101b00 */
[C---:B--2---:R-:W-:Y:S02]  /*5e80*/  @!P0 LOP3.LUT R29, R24.reuse, 0xffff0000, RZ, 0xc0, !PT ;  /* 0xffff0000181d8812 */ /* 0x044fe400078ec0ff */
[----:B------:R-:W-:Y:S02]  /*5e90*/  @!P0 SHF.L.U32 R31, R24, 0x10, RZ ;  /* 0x00000010181f8819 */ /* 0x000fe400000006ff */
        /* <DEDUP_REMOVED lines=15> */
[----:B------:R-:W-:Y:S01]  /*5f90*/  @!P0 LOP3.LUT R8, R27, 0xffff0000, RZ, 0xc0, !PT ;  /* 0xffff00001b088812 */ /* 0x000fe200078ec0ff */
[----:B------:R-:W-:Y:S01]  /*5fa0*/  @!P0 IMAD.U32 R31, R25, 0x10000, RZ ;  /* 0x00010000191f8824 */ /* 0x000fe200078e00ff */
[----:B------:R-:W-:Y:S01]  /*5fb0*/  @!P0 SHF.L.U32 R33, R35, 0x10, RZ ;  /* 0x0000001023218819 */ /* 0x000fe200000006ff */
[----:B------:R-:W-:Y:S01]  /*5fc0*/  @!P0 FMUL.FTZ R2, R29, R6 ;  /* 0x000000061d028220 */ /* 0x000fe20000410000 */
[----:B------:R-:W-:Y:S01]  /*5fd0*/  @!P0 LOP3.LUT R35, R35, 0xffff0000, RZ, 0xc0, !PT ;  /* 0xffff000023238812 */ /* 0x000fe200078ec0ff */
[----:B------:R-:W-:Y:S01]  /*5fe0*/  @!P0 FMUL.FTZ R41, R29, R32 ;  /* 0x000000201d298220 */ /* 0x000fe20000410000 */
[----:B------:R-:W-:Y:S01]  /*5ff0*/  @!P0 F2FP.BF16.PACK_AB R39, R0, R39 ;  /* 0x000000270027823e */ /* 0x000fe200000010ff */
[----:B------:R-:W-:Y:S02]  /*6000*/  @!P0 FMUL.FTZ R38, R28, R33 ;  /* 0x000000211c268220 */ /* 0x000fe40000410000 */
        /* <DEDUP_REMOVED lines=9> */
[----:B------:R-:W-:Y:S01]  /*60a0*/  @!P0 F2FP.BF16.PACK_AB R38, R3, R38 ;  /* 0x000000260326823e */ /* 0x000fe200000010ff */
[----:B------:R-:W-:Y:S01]  /*60b0*/  @!P0 IMAD.MOV.U32 R24, RZ, RZ, R39 ;  /* 0x000000ffff188224 */ /* 0x000fe200078e0027 */
[----:B------:R-:W-:Y:S02]  /*60c0*/  @!P0 MOV R25, R44 ;  /* 0x0000002c00198202 */ /* 0x000fe40000000f00 */
[----:B------:R-:W-:Y:S02]  /*60d0*/  @!P0 F2FP.BF16.PACK_AB R41, R4, R40 ;  /* 0x000000280429823e */ /* 0x000fe400000010ff */
[----:B------:R-:W-:Y:S02]  /*60e0*/  @!P0 MOV R26, R38 ;  /* 0x00000026001a8202 */ /* 0x000fe40000000f00 */
[----:B------:R-:W-:Y:S05]  /*60f0*/  @!P0 MOV R27, R41 ;  /* 0x00000029001b8202 */ /* 0x000fea0000000f00 */
[----:B------:R1:W-:Y:S02]  /*6100*/  ST.E.128 [R46.64], R24 ;  /* 0x000000182e007985 */ /* 0x0003e4000c101d06 */
.L_x_870:
[----:B------:R-:W-:Y:S05]  /*6110*/  BSYNC B0 ;  /* 0x0000000000007941 */ /* 0x000fea0003800000 */
.L_x_869:
        /* <DEDUP_REMOVED lines=53> */
.L_x_872:
[----:B------:R-:W-:Y:S05]  /*6470*/  BSYNC B0 ;  /* 0x0000000000007941 */ /* 0x000fea0003800000 */
.L_x_871:
        /* <DEDUP_REMOVED lines=53> */
.L_x_874:
[----:B------:R-:W-:Y:S05]  /*67d0*/  BSYNC B0 ;  /* 0x0000000000007941 */ /* 0x000fea0003800000 */
.L_x_873:
[----:B------:R-:W-:Y:S11]  /*67e0*/  ISETP.GE.AND P0, PT, R9, R178, PT ;  /* 0x000000b20900720c */ /* 0x000ff60003f06270 */
[----:B------:R-:W-:Y:S02]  /*67f0*/  @!UPT UIADD3 URZ, URZ, URZ, URZ ;  /* 0x0000003f3f3ff290 */ /* 0x000fe4000fffe03f */
[----:B------:R-:W-:-:S05]  /*6800*/  @P0 BRA `(.L_x_868) ;  /* 0x0000031000000947 */ /* 0x000fca0003800000 */
[----:B------:R-:W-:Y:S02]  /*6810*/  ISETP.GE.AND P0, PT, R9, R17, PT ;  /* 0x000000110900720c */ /* 0x000fe40003f06270 */
[C---:B------:R-:W-:Y:S04]  /*6820*/  LEA R38, P1, R130.reuse, R138, 0x1 ;  /* 0x0000008a82267211 */ /* 0x040fe800078208ff */
[----:B------:R-:W-:Y:S02]  /*6830*/  LEA.HI.X R39, R130, R139, R129, 0x1, P1 ;  /* 0x0000008b82277211 */ /* 0x000fe400008f0c81 */
[C---:B------:R-:W-:Y:S03]  /*6840*/  LEA R42, P1, R89.reuse, R144, 0x1 ;  /* 0x00000090592a7211 */ /* 0x040fe600078208ff */
[----:B-1----:R-:W2:Y:S01]  /*6850*/  LD.E.128 R24, [R38.64] ;  /* 0x0000000626187980 */ /* 0x002ea2000c101d00 */
[----:B------:R-:W-:Y:S07]  /*6860*/  LEA.HI.X R43, R89, R145, R88, 0x1, P1 ;  /* 0x00000091592b7211 */ /* 0x000fee00008f0c58 */
[----:B------:R-:W3:Y:S06]  /*6870*/  @!P0 LD.E.64 R36, [R36.64+0xc0] ;  /* 0x0000c00624248980 */ /* 0x000eec000c101b00 */
[----:B------:R1:W4:Y:S01]  /*6880*/  @!P0 LD.E.64 R6, [R22.64+0xc0] ;  /* 0x0000c00616068980 */ /* 0x000322000c101b00 */
[----:B--2---:R-:W-:Y:S01]  /*6890*/  @!P0 IMAD.U32 R32, R27, 0x10000, RZ ;  /* 0x000100001b208824 */ /* 0x004fe200078e00ff */
[C---:B------:R-:W-:Y:S02]  /*68a0*/  @!P0 LOP3.LUT R17, R24.reuse, 0xffff0000, RZ, 0xc0, !PT ;  /* 0xffff000018118812 */ /* 0x040fe400078ec0ff */
[----:B------:R-:W-:Y:S02]  /*68b0*/  @!P0 SHF.L.U32 R29, R24, 0x10, RZ ;  /* 0x00000010181d8819 */ /* 0x000fe400000006ff */
[----:B-1----:R-:W-:Y:S01]  /*68c0*/  @!P0 LOP3.LUT R22, R26, 0xffff0000, RZ, 0xc0, !PT ;  /* 0xffff00001a168812 */ /* 0x002fe200078ec0ff */
        /* <DEDUP_REMOVED lines=8> */
[-C--:B------:R-:W-:Y:S01]  /*6950*/  @!P0 FMUL.FTZ R0, R17, R8.reuse ;  /* 0x0000000811008220 */ /* 0x080fe20000410000 */
[----:B------:R-:W-:Y:S01]  /*6960*/  @!P0 LOP3.LUT R17, R25, 0xffff0000, RZ, 0xc0, !PT ;  /* 0xffff000019118812 */ /* 0x000fe200078ec0ff */
        /* <DEDUP_REMOVED lines=27> */
.L_x_868:
[----:B------:R-:W-:Y:S05]  /*6b20*/  BSYNC B1 ;  /* 0x0000000000017941 */ /* 0x000fea0003800000 */
.L_x_867:
[----:B------:R-:W2:Y:S02]  /*6b30*/  LD.E R3, [R20.64+0xd0] ;  /* 0x0000d00614037980 */ /* 0x000ea4000c101900 */
[----:B--2---:R-:W-:Y:S05]  /*6b40*/  IMAD.U32 R3, R3, -0x20, RZ ;  /* 0xffffffe003037824 */ /* 0x004fea00078e00ff */
[C---:B------:R-:W-:Y:S02]  /*6b50*/  LEA R18, P1, R3.reuse, R18, 0x1 ;  /* 0x0000001203127211 */ /* 0x040fe400078208ff */
[C---:B------:R-:W-:Y:S02]  /*6b60*/  LEA R60, P0, R3.reuse, R60, 0x1 ;  /* 0x0000003c033c7211 */ /* 0x040fe400078008ff */
[C---:B------:R-:W-:Y:S02]  /*6b70*/  LEA.HI.X.SX32 R19, R3.reuse, R19, 0x1, P1 ;  /* 0x0000001303137211 */ /* 0x040fe400008f0eff */
[----:B------:R-:W-:Y:S01]  /*6b80*/  LEA.HI.X.SX32 R61, R3, R61, 0x1, P0 ;  /* 0x0000003d033d7211 */ /* 0x000fe200000f0eff */
[----:B------:R-:W-:-:S05]  /*6b90*/  BRA `(.L_x_875) ;  /* 0x0000680000007947 */ /* 0x000fca0003800000 */
.L_x_842:
[----:B-1----:R-:W-:Y:S01]  /*6ba0*/  BSSY B2, `(.L_x_876) ;  /* 0x0000168000027945 */ /* 0x002fe20003800000 */
[----:B------:R-:W-:-:S05]  /*6bb0*/  @!P2 BRA `(.L_x_877) ;  /* 0x000016600000a947 */ /* 0x000fca0003800000 */
[----:B-----5:R-:W-:Y:S01]  /*6bc0*/  ISETP.GE.AND P0, PT, R14, R178, PT ;  /* 0x000000b20e00720c */ /* 0x020fe20003f06270 */
[----:B------:R-:W-:Y:S01]  /*6bd0*/  @!UPT UIADD3 URZ, URZ, URZ, URZ ;  /* 0x0000003f3f3ff290 */ /* 0x000fe2000fffe03f */
[----:B------:R-:W-:Y:S11]  /*6be0*/  BSSY B1, `(.L_x_878) ;  /* 0x0000057000017945 */ /* 0x000ff60003800000 */
[----:B------:R-:W-:-:S05]  /*6bf0*/  @P0 BRA `(.L_x_879) ;  /* 0x0000055000000947 */ /* 0x000fca0003800000 */
[----:B------:R1:W5:Y:S01]  /*6c00*/  LD.E.128 R44, [R138.64] ;  /* 0x000000068a2c7980 */ /* 0x000362000c101d00 */
[----:B------:R-:W-:Y:S01]  /*6c10*/  ISETP.GE.AND P0, PT, R14, R17, PT ;  /* 0x000000110e00720c */ /* 0x000fe20003f06270 */
[----:B------:R-:W-:Y:S01]  /*6c20*/  @!UPT UIADD3 URZ, URZ, URZ, URZ ;  /* 0x0000003f3f3ff290 */ /* 0x000fe2000fffe03f */
[----:B------:R-:W-:Y:S11]  /*6c30*/  BSSY B0, `(.L_x_880) ;  /* 0x0000050000007945 */ /* 0x000ff60003800000 */
[----:B------:R-:W-:-:S05]  /*6c40*/  @P0 BRA `(.L_x_881) ;  /* 0x000004e000000947 */ /* 0x000fca0003800000 */
[----:B------:R-:W-:Y:S01]  /*6c50*/  LEA.HI R207, R17, R17, RZ, 0x1 ;  /* 0x0000001111cf7211 */ /* 0x000fe200078f08ff */
[----:B------:R-:W-:Y:S01]  /*6c60*/  IMAD.MOV.U32 R209, RZ, RZ, RZ ;  /* 0x000000ffffd17224 */ /* 0x000fe200078e00ff */
[C---:B-----5:R-:W-:Y:S01]  /*6c70*/  LOP3.LUT R41, R44.reuse, 0xffff0000, RZ, 0xc0, !PT ;  /* 0xffff00002c297812 */ /* 0x060fe200078ec0ff */
[----:B------:R-:W-:Y:S01]  /*6c80*/  IMAD.U32 R39, R44, 0x10000, RZ ;  /* 0x000100002c277824 */ /* 0x000fe200078e00ff */
[----:B------:R-:W-:Y:S01]  /*6c90*/  SHF.R.S32.HI R207, RZ, 0x1, R207 ;  /* 0x00000001ffcf7819 */ /* 0x000fe200000114cf */
[----:B------:R-:W-:Y:S01]  /*6ca0*/  IMAD.U32 R48, R46, 0x10000, RZ ;  /* 0x000100002e307824 */ /* 0x000fe200078e00ff */
[C---:B------:R-:W-:Y:S02]  /*6cb0*/  SHF.L.U32 R44, R45.reuse, 0x10, RZ ;  /* 0x000000102d2c7819 */ /* 0x040fe400000006ff */
[-C--:B------:R-:W-:Y:S02]  /*6cc0*/  ISETP.GE.AND P1, PT, R14, R207.reuse, PT ;  /* 0x000000cf0e00720c */ /* 0x080fe40003f26270 */
[----:B------:R-:W-:Y:S02]  /*6cd0*/  MOV R63, R207 ;  /* 0x000000cf003f7202 */ /* 0x000fe40000000f00 */
[----:B------:R-:W-:Y:S02]  /*6ce0*/  LOP3.LUT R45, R45, 0xffff0000, RZ, 0xc0, !PT ;  /* 0xffff00002d2d7812 */ /* 0x000fe400078ec0ff */
[----:B------:R-:W-:Y:S02]  /*6cf0*/  LOP3.LUT R49, R46, 0xffff0000, RZ, 0xc0, !PT ;  /* 0xffff00002e317812 */ /* 0x000fe400078ec0ff */
[C---:B------:R-:W-:Y:S02]  /*6d00*/  SHF.L.U32 R52, R47.reuse, 0x10, RZ ;  /* 0x000000102f347819 */ /* 0x040fe400000006ff */
[----:B------:R-:W-:Y:S03]  /*6d10*/  LOP3.LUT R53, R47, 0xffff0000, RZ, 0xc0, !PT ;  /* 0xffff00002f357812 */ /* 0x000fe600078ec0ff */
[--C-:B------:R-:W-:Y:S02]  /*6d20*/  @P1 IMAD.MOV R209, RZ, RZ, -R207.reuse ;  /* 0x000000ffffd11224 */ /* 0x100fe400078e0acf */
[----:B------:R-:W-:Y:S03]  /*6d30*/  @P1 IMAD.MOV R63, RZ, RZ, -R207 ;  /* 0x000000ffff3f1224 */ /* 0x000fe600078e0acf */
[C---:B------:R-:W-:Y:S04]  /*6d40*/  LEA R210, P0, R209.reuse, R140, 0x1 ;  /* 0x0000008cd1d27211 */ /* 0x040fe800078008ff */
[----:B------:R-:W-:Y:S02]  /*6d50*/  LEA.HI.X.SX32 R211, R209, R141, 0x1, P0 ;  /* 0x0000008dd1d37211 */ /* 0x000fe400000f0eff */
[C---:B------:R-:W-:Y:S04]  /*6d60*/  LEA R22, P0, R63.reuse, R138, 0x1 ;  /* 0x0000008a3f167211 */ /* 0x040fe800078008ff */
[----:B------:R-:W-:Y:S01]  /*6d70*/  LEA.HI.X.SX32 R23, R63, R139, 0x1, P0 ;  /* 0x0000008b3f177211 */ /* 0x000fe200000f0eff */
[----:B------:R-:W-:Y:S01]  /*6d80*/  IMAD.MOV.U32 R63, RZ, RZ, RZ ;  /* 0x000000ffff3f7224 */ /* 0x000fe200078e00ff */
[----:B------:R-:W-:Y:S01]  /*6d90*/  @P1 IADD3 R63, -R207, RZ, RZ ;  /* 0x000000ffcf3f1210 */ /* 0x000fe20007ffe1ff */
[----:B------:R-:W2:Y:S03]  /*6da0*/  LD.E.128 R208, [R210.64] ;  /* 0x00000006d2d07980 */ /* 0x000ea6000c101d00 */
[C---:B------:R-:W-:Y:S04]  /*6db0*/  LEA R42, P0, R63.reuse, R142, 0x1 ;  /* 0x0000008e3f2a7211 */ /* 0x040fe800078008ff */
[----:B------:R-:W-:Y:S01]  /*6dc0*/  LEA.HI.X.SX32 R43, R63, R143, 0x1, P0 ;  /* 0x0000008f3f2b7211 */ /* 0x000fe200000f0eff */
[----:B------:R-:W3:Y:S08]  /*6dd0*/  LD.E.128 R24, [R22.64] ;  /* 0x0000000616187980 */ /* 0x000ef0000c101d00 */
[----:B------:R-:W4:Y:S01]  /*6de0*/  LD.E.128 R64, [R42.64] ;  /* 0x000000062a407980 */ /* 0x000f22000c101d00 */
[C---:B--2---:R-:W-:Y:S01]  /*6df0*/  IMAD.U32 R37, R208.reuse, 0x10000, RZ ;  /* 0x00010000d0257824 */ /* 0x044fe200078e00ff */
[----:B------:R-:W-:Y:S01]  /*6e00*/  LOP3.LUT R33, R208, 0xffff0000, RZ, 0xc0, !PT ;  /* 0xffff0000d0217812 */ /* 0x000fe200078ec0ff */
[C---:B------:R-:W-:Y:S01]  /*6e10*/  IMAD.U32 R29, R210.reuse, 0x10000, RZ ;  /* 0x00010000d21d7824 */ /* 0x040fe200078e00ff */
[----:B------:R-:W-:Y:S01]  /*6e20*/  SHF.L.U32 R31, R209, 0x10, RZ ;  /* 0x00000010d11f7819 */ /* 0x000fe200000006ff */
[----:B------:R-:W-:Y:S01]  /*6e30*/  @!P1 FADD.FTZ R37, -R37, -RZ ;  /* 0x800000ff25259221 */ /* 0x000fe20000010100 */
[----:B------:R-:W-:Y:S01]  /*6e40*/  LOP3.LUT R30, R209, 0xffff0000, RZ, 0xc0, !PT ;  /* 0xffff0000d11e7812 */ /* 0x000fe200078ec0ff */
[----:B------:R-:W-:Y:S01]  /*6e50*/  @!P1 FADD.FTZ R33, -R33, -RZ ;  /* 0x800000ff21219221 */ /* 0x000fe20000010100 */
[----:B------:R-:W-:Y:S01]  /*6e60*/  LOP3.LUT R28, R210, 0xffff0000, RZ, 0xc0, !PT ;  /* 0xffff0000d21c7812 */ /* 0x000fe200078ec0ff */
[C---:B---3--:R-:W-:Y:S01]  /*6e70*/  IMAD.U32 R38, R24.reuse, 0x10000, RZ ;  /* 0x0001000018267824 */ /* 0x048fe200078e00ff */
[----:B------:R-:W-:Y:S01]  /*6e80*/  LOP3.LUT R36, R24, 0xffff0000, RZ, 0xc0, !PT ;  /* 0xffff000018247812 */ /* 0x000fe200078ec0ff */
[----:B------:R-:W-:Y:S01]  /*6e90*/  @!P1 FADD.FTZ R31, -R31, -RZ ;  /* 0x800000ff1f1f9221 */ /* 0x000fe20000010100 */
[C---:B------:R-:W-:Y:S01]  /*6ea0*/  SHF.L.U32 R34, R25.reuse, 0x10, RZ ;  /* 0x0000001019227819 */ /* 0x040fe200000006ff */
[----:B------:R-:W-:Y:S01]  /*6eb0*/  FMUL.FTZ R0, R38, R37 ;  /* 0x0000002526007220 */ /* 0x000fe20000410000 */
[----:B------:R-:W-:Y:S01]  /*6ec0*/  LOP3.LUT R35, R25, 0xffff0000, RZ, 0xc0, !PT ;  /* 0xffff000019237812 */ /* 0x000fe200078ec0ff */
[----:B------:R-:W-:Y:S01]  /*6ed0*/  @!P1 FADD.FTZ R30, -R30, -RZ ;  /* 0x800000ff1e1e9221 */ /* 0x000fe20000010100 */
[----:B------:R-:W-:Y:S01]  /*6ee0*/  SHF.L.U32 R23, R211, 0x10, RZ ;  /* 0x00000010d3177819 */ /* 0x000fe200000006ff */
[C---:B----4-:R-:W-:Y:S01]  /*6ef0*/  IMAD.U32 R40, R64.reuse, 0x10000, RZ ;  /* 0x0001000040287824 */ /* 0x050fe200078e00ff */
[----:B------:R-:W-:Y:S01]  /*6f00*/  LOP3.LUT R42, R64, 0xffff0000, RZ, 0xc0, !PT ;  /* 0xffff0000402a7812 */ /* 0x000fe200078ec0ff */
[----:B------:R-:W-:Y:S01]  /*6f10*/  FMUL.FTZ R2, R36, R33 ;  /* 0x0000002124027220 */ /* 0x000fe20000410000 */
[----:B------:R-:W-:Y:S01]  /*6f20*/  SHF.L.U32 R43, R65, 0x10, RZ ;  /* 0x00000010412b7819 */ /* 0x000fe200000006ff */
[----:B------:R-:W-:Y:S01]  /*6f30*/  IMAD.U32 R32, R26, 0x10000, RZ ;  /* 0x000100001a207824 */ /* 0x000fe200078e00ff */
[----:B------:R-:W-:Y:S01]  /*6f40*/  LOP3.LUT R22, R211, 0xffff0000, RZ, 0xc0, !PT ;  /* 0xffff0000d3167812 */ /* 0x000fe200078ec0ff */
[----:B------:R-:W-:Y:S01]  /*6f50*/  FMUL.FTZ R3, R34, R31 ;  /* 0x0000001f22037220 */ /* 0x000fe20000410000 */
[----:B------:R-:W-:Y:S01]  /*6f60*/  LOP3.LUT R25, R26, 0xffff0000, RZ, 0xc0, !PT ;  /* 0xffff00001a197812 */ /* 0x000fe200078ec0ff */
[----:B------:R-:W-:Y:S01]  /*6f70*/  @!P1 FADD.FTZ R29, -R29, -RZ ;  /* 0x800000ff1d1d9221 */ /* 0x000fe20000010100 */
[----:B------:R-:W-:Y:S01]  /*6f80*/  LOP3.LUT R46, R65, 0xffff0000, RZ, 0xc0, !PT ;  /* 0xffff0000412e7812 */ /* 0x000fe200078ec0ff */
[----:B------:R-:W-:Y:S01]  /*6f90*/  FFMA.FTZ R0, R39, R40, R0 ;  /* 0x0000002827007223 */ /* 0x000fe20000010000 */
[----:B------:R-:W-:Y:S01]  /*6fa0*/  SHF.L.U32 R24, R27, 0x10, RZ ;  /* 0x000000101b187819 */ /* 0x000fe200000006ff */
[----:B------:R-:W-:Y:S01]  /*6fb0*/  FMUL.FTZ R4, R35, R30 ;  /* 0x0000001e23047220 */ /* 0x000fe20000410000 */
[----:B------:R-:W-:Y:S01]  /*6fc0*/  LOP3.LUT R27, R27, 0xffff0000, RZ, 0xc0, !PT ;  /* 0xffff00001b1b7812 */ /* 0x000fe200078ec0ff */
[----:B------:R-:W-:Y:S01]  /*6fd0*/  @!P1 FADD.FTZ R28, -R28, -RZ ;  /* 0x800000ff1c1c9221 */ /* 0x000fe20000010100 */
[----:B------:R-:W-:Y:S01]  /*6fe0*/  LOP3.LUT R50, R66, 0xffff0000, RZ, 0xc0, !PT ;  /* 0xffff000042327812 */ /* 0x000fe200078ec0ff */
[----:B------:R-:W-:Y:S01]  /*6ff0*/  FFMA.FTZ R2, R41, R42, R2 ;  /* 0x0000002a29027223 */ /* 0x000fe20000010002 */
[----:B------:R-:W-:Y:S01]  /*7000*/  SHF.L.U32 R51, R67, 0x10, RZ ;  /* 0x0000001043337819 */ /* 0x000fe200000006ff */
[----:B------:R-:W-:Y:S01]  /*7010*/  @!P1 FADD.FTZ R23, -R23, -RZ ;  /* 0x800000ff17179221 */ /* 0x000fe20000010100 */
[----:B------:R-:W-:Y:S01]  /*7020*/  LOP3.LUT R54, R67, 0xffff0000, RZ, 0xc0, !PT ;  /* 0xffff000043367812 */ /* 0x000fe200078ec0ff */
[----:B------:R-:W-:Y:S02]  /*7030*/  FMUL.FTZ R5, R32, R29 ;  /* 0x0000001d20057220 */ /* 0x000fe40000410000 */
[----:B------:R-:W-:Y:S02]  /*7040*/  IMAD.U32 R47, R66, 0x10000, RZ ;  /* 0x00010000422f7824 */ /* 0x000fe400078e00ff */
[----:B------:R-:W-:Y:S01]  /*7050*/  FFMA.FTZ R3, R44, R43, R3 ;  /* 0x0000002b2c037223 */ /* 0x000fe20000010003 */
[----:B------:R-:W-:Y:S01]  /*7060*/  F2FP.BF16.PACK_AB R44, R2, R0 ;  /* 0x00000000022c723e */ /* 0x000fe200000010ff */
[----:B------:R-:W-:Y:S02]  /*7070*/  @!P1 FADD.FTZ R22, -R22, -RZ ;  /* 0x800000ff16169221 */ /* 0x000fe40000010100 */
[----:B------:R-:W-:Y:S02]  /*7080*/  FMUL.FTZ R6, R25, R28 ;  /* 0x0000001c19067220 */ /* 0x000fe40000410000 */
[----:B------:R-:W-:Y:S02]  /*7090*/  FFMA.FTZ R4, R45, R46, R4 ;  /* 0x0000002e2d047223 */ /* 0x000fe40000010004 */
[----:B------:R-:W-:Y:S02]  /*70a0*/  FMUL.FTZ R7, R24, R23 ;  /* 0x0000001718077220 */ /* 0x000fe40000410000 */
[----:B------:R-:W-:Y:S01]  /*70b0*/  FFMA.FTZ R5, R48, R47, R5 ;  /* 0x0000002f30057223 */ /* 0x000fe20000010005 */
[----:B------:R-:W-:Y:S01]  /*70c0*/  F2FP.BF16.PACK_AB R45, R4, R3 ;  /* 0x00000003042d723e */ /* 0x000fe200000010ff */
[----:B------:R-:W-:Y:S02]  /*70d0*/  FMUL.FTZ R8, R27, R22 ;  /* 0x000000161b087220 */ /* 0x000fe40000410000 */
[----:B------:R-:W-:Y:S02]  /*70e0*/  FFMA.FTZ R6, R49, R50, R6 ;  /* 0x0000003231067223 */ /* 0x000fe40000010006 */
[----:B------:R-:W-:Y:S02]  /*70f0*/  FFMA.FTZ R7, R52, R51, R7 ;  /* 0x0000003334077223 */ /* 0x000fe40000010007 */
[----:B------:R-:W-:Y:S01]  /*7100*/  FFMA.FTZ R8, R53, R54, R8 ;  /* 0x0000003635087223 */ /* 0x000fe20000010008 */
[----:B------:R-:W-:Y:S04]  /*7110*/  F2FP.BF16.PACK_AB R46, R6, R5 ;  /* 0x00000005062e723e */ /* 0x000fe800000010ff */
[----:B------:R-:W-:Y:S02]  /*7120*/  F2FP.BF16.PACK_AB R47, R8, R7 ;  /* 0x00000007082f723e */ /* 0x000fe400000010ff */
.L_x_881:
[----:B------:R-:W-:Y:S05]  /*7130*/  BSYNC B0 ;  /* 0x0000000000007941 */ /* 0x000fea0003800000 */
.L_x_880:
[----:B-----5:R2:W-:Y:S02]  /*7140*/  ST.E.128 [R144.64], R44 ;  /* 0x0000002c90007985 */ /* 0x0205e4000c101d06 */
.L_x_879:
[----:B------:R-:W-:Y:S05]  /*7150*/  BSYNC B1 ;  /* 0x0000000000017941 */ /* 0x000fea0003800000 */
.L_x_878:
[----:B------:R-:W-:Y:S01]  /*7160*/  ISETP.GE.AND P0, PT, R11, R178, PT ;  /* 0x000000b20b00720c */ /* 0x000fe20003f06270 */
[----:B------:R-:W-:Y:S01]  /*7170*/  @!UPT UIADD3 URZ, URZ, URZ, URZ ;  /* 0x0000003f3f3ff290 */ /* 0x000fe2000fffe03f */
[----:B------:R-:W-:Y:S11]  /*7180*/  BSSY B1, `(.L_x_882) ;  /* 0x0000057000017945 */ /* 0x000ff60003800000 */
[----:B------:R-:W-:-:S05]  /*7190*/  @P0 BRA `(.L_x_883) ;  /* 0x0000055000000947 */ /* 0x000fca0003800000 */
[----:B--2---:R2:W5:Y:S01]  /*71a0*/  LD.E.128 R44, [R138.64+0x80] ;  /* 0x000080068a2c7980 */ /* 0x004562000c101d00 */
        /* <DEDUP_REMOVED lines=9> */
[C---:B------:R-:W-:Y:S01]  /*7240*/  IMAD.U32 R48, R46.reuse, 0x10000, RZ ;  /* 0x000100002e307824 */ /* 0x040fe200078e00ff */
[----:B------:R-:W-:Y:S02]  /*7250*/  SHF.L.U32 R44, R45, 0x10, RZ ;  /* 0x000000102d2c7819 */ /* 0x000fe400000006ff */
        /* <DEDUP_REMOVED lines=14> */
[----:B------:R-:W3:Y:S03]  /*7340*/  LD.E.128 R208, [R208.64+0x80] ;  /* 0x00008006d0d07980 */ /* 0x000ee6000c101d00 */
[C---:B------:R-:W-:Y:S04]  /*7350*/  LEA R42, P0, R63.reuse, R142, 0x1 ;  /* 0x0000008e3f2a7211 */ /* 0x040fe800078008ff */
[----:B------:R-:W-:Y:S01]  /*7360*/  LEA.HI.X.SX32 R43, R63, R143, 0x1, P0 ;  /* 0x0000008f3f2b7211 */ /* 0x000fe200000f0eff */
[----:B------:R-:W4:Y:S08]  /*7370*/  LD.E.128 R24, [R22.64+0x80] ;  /* 0x0000800616187980 */ /* 0x000f30000c101d00 */
[----:B--2---:R-:W2:Y:S01]  /*7380*/  LD.E.128 R64, [R42.64+0x80] ;  /* 0x000080062a407980 */ /* 0x004ea2000c101d00 */
[C---:B---3--:R-:W-:Y:S01]  /*7390*/  IMAD.U32 R37, R208.reuse, 0x10000, RZ ;  /* 0x00010000d0257824 */ /* 0x048fe200078e00ff */
[----:B------:R-:W-:Y:S01]  /*73a0*/  LOP3.LUT R33, R208, 0xffff0000, RZ, 0xc0, !PT ;  /* 0xffff0000d0217812 */ /* 0x000fe200078ec0ff */
[C---:B------:R-:W-:Y:S01]  /*73b0*/  IMAD.U32 R29, R210.reuse, 0x10000, RZ ;  /* 0x00010000d21d7824 */ /* 0x040fe200078e00ff */
[----:B------:R-:W-:Y:S01]  /*73c0*/  SHF.L.U32 R31, R209, 0x10, RZ ;  /* 0x00000010d11f7819 */ /* 0x000fe200000006ff */
[----:B------:R-:W-:Y:S01]  /*73d0*/  @!P1 FADD.FTZ R37, -R37, -RZ ;  /* 0x800000ff25259221 */ /* 0x000fe20000010100 */
[----:B------:R-:W-:Y:S01]  /*73e0*/  LOP3.LUT R30, R209, 0xffff0000, RZ, 0xc0, !PT ;  /* 0xffff0000d11e7812 */ /* 0x000fe200078ec0ff */
[----:B------:R-:W-:Y:S01]  /*73f0*/  @!P1 FADD.FTZ R33, -R33, -RZ ;  /* 0x800000ff21219221 */ /* 0x000fe20000010100 */
[----:B------:R-:W-:Y:S01]  /*7400*/  LOP3.LUT R28, R210, 0xffff0000, RZ, 0xc0, !PT ;  /* 0xffff0000d21c7812 */ /* 0x000fe200078ec0ff */
[C---:B----4-:R-:W-:Y:S01]  /*7410*/  IMAD.U32 R38, R24.reuse, 0x10000, RZ ;  /* 0x0001000018267824 */ /* 0x050fe200078e00ff */
[----:B------:R-:W-:Y:S01]  /*7420*/  LOP3.LUT R36, R24, 0xffff0000, RZ, 0xc0, !PT ;  /* 0xffff000018247812 */ /* 0x000fe200078ec0ff */
[----:B------:R-:W-:Y:S01]  /*7430*/  @!P1 FADD.FTZ R31, -R31, -RZ ;  /* 0x800000ff1f1f9221 */ /* 0x000fe20000010100 */
[C---:B------:R-:W-:Y:S01]  /*7440*/  SHF.L.U32 R34, R25.reuse, 0x10, RZ ;  /* 0x0000001019227819 */ /* 0x040fe200000006ff */
[----:B------:R-:W-:Y:S01]  /*7450*/  FMUL.FTZ R0, R38, R37 ;  /* 0x0000002526007220 */ /* 0x000fe20000410000 */
[----:B------:R-:W-:Y:S01]  /*7460*/  LOP3.LUT R35, R25, 0xffff0000, RZ, 0xc0, !PT ;  /* 0xffff000019237812 */ /* 0x000fe200078ec0ff */
[----:B------:R-:W-:Y:S01]  /*7470*/  @!P1 FADD.FTZ R30, -R30, -RZ ;  /* 0x800000ff1e1e9221 */ /* 0x000fe20000010100 */
[----:B------:R-:W-:Y:S01]  /*7480*/  SHF.L.U32 R23, R211, 0x10, RZ ;  /* 0x00000010d3177819 */ /* 0x000fe200000006ff */
[C---:B--2---:R-:W-:Y:S01]  /*7490*/  IMAD.U32 R40, R64.reuse, 0x10000, RZ ;  /* 0x0001000040287824 */ /* 0x044fe200078e00ff */
        /* <DEDUP_REMOVED lines=35> */
.L_x_885:
[----:B------:R-:W-:Y:S05]  /*76d0*/  BSYNC B0 ;  /* 0x0000000000007941 */ /* 0x000fea0003800000 */
.L_x_884:
[----:B-----5:R3:W-:Y:S02]  /*76e0*/  ST.E.128 [R144.64+0x80], R44 ;  /* 0x0000802c90007985 */ /* 0x0207e4000c101d06 */
.L_x_883:
[----:B------:R-:W-:Y:S05]  /*76f0*/  BSYNC B1 ;  /* 0x0000000000017941 */ /* 0x000fea0003800000 */
.L_x_882:
[----:B------:R-:W-:Y:S01]  /*7700*/  ISETP.GE.AND P0, PT, R10, R178, PT ;  /* 0x000000b20a00720c */ /* 0x000fe20003f06270 */
[----:B------:R-:W-:Y:S01]  /*7710*/  @!UPT UIADD3 URZ, URZ, URZ, URZ ;  /* 0x0000003f3f3ff290 */ /* 0x000fe2000fffe03f */
[----:B------:R-:W-:Y:S11]  /*7720*/  BSSY B1, `(.L_x_886) ;  /* 0x0000057000017945 */ /* 0x000ff60003800000 */
[----:B------:R-:W-:-:S05]  /*7730*/  @P0 BRA `(.L_x_887) ;  /* 0x0000055000000947 */ /* 0x000fca0003800000 */
[----:B--23--:R2:W5:Y:S01]  /*7740*/  LD.E.128 R44, [R138.64+0x100] ;  /* 0x000100068a2c7980 */ /* 0x00c562000c101d00 */
        /* <DEDUP_REMOVED lines=82> */
.L_x_889:
[----:B------:R-:W-:Y:S05]  /*7c70*/  BSYNC B0 ;  /* 0x0000000000007941 */ /* 0x000fea0003800000 */
.L_x_888:
[----:B-----5:R3:W-:Y:S02]  /*7c80*/  ST.E.128 [R144.64+0x100], R44 ;  /* 0x0001002c90007985 */ /* 0x0207e4000c101d06 */
.L_x_887:
[----:B------:R-:W-:Y:S05]  /*7c90*/  BSYNC B1 ;  /* 0x0000000000017941 */ /* 0x000fea0003800000 */
.L_x_886:
[----:B------:R-:W-:Y:S11]  /*7ca0*/  ISETP.GE.AND P0, PT, R9, R178, PT ;  /* 0x000000b20900720c */ /* 0x000ff60003f06270 */
[----:B------:R-:W-:Y:S02]  /*7cb0*/  @!UPT UIADD3 URZ, URZ, URZ, URZ ;  /* 0x0000003f3f3ff290 */ /* 0x000fe4000fffe03f */
        /* <DEDUP_REMOVED lines=84> */
.L_x_891:
[----:B------:R-:W-:Y:S05]  /*8200*/  BSYNC B0 ;  /* 0x0000000000007941 */ /* 0x000fea0003800000 */
.L_x_890:
[----:B-----5:R3:W-:Y:S02]  /*8210*/  ST.E.128 [R144.64+0x180], R44 ;  /* 0x0001802c90007985 */ /* 0x0207e4000c101d06 */
.L_x_877:
[----:B------:R-:W-:Y:S05]  /*8220*/  BSYNC B2 ;  /* 0x0000000000027941 */ /* 0x000fea0003800000 */
.L_x_876:
[C---:B------:R-:W-:Y:S01]  /*8230*/  ISETP.GE.AND P0, PT, R84.reuse, R205, PT ;  /* 0x000000cd5400720c */ /* 0x040fe20003f06270 */
[----:B------:R-:W-:Y:S03]  /*8240*/  BSSY B2, `(.L_x_892) ;  /* 0x0000186000027945 */ /* 0x000fe60003800000 */
[----:B------:R-:W-:Y:S11]  /*8250*/  ISETP.GE.AND P0, PT, R84, R179, !P0 ;  /* 0x000000b35400720c */ /* 0x000ff60004706270 */
[----:B------:R-:W-:Y:S02]  /*8260*/  @!UPT UIADD3 URZ, URZ, URZ, URZ ;  /* 0x0000003f3f3ff290 */ /* 0x000fe4000fffe03f */
[----:B------:R-:W-:-:S05]  /*8270*/  @!P0 BRA `(.L_x_893) ;  /* 0x0000182000008947 */ /* 0x000fca0003800000 */
[----:B-----5:R-:W-:Y:S01]  /*8280*/  ISETP.GE.AND P0, PT, R14, R178, PT ;  /* 0x000000b20e00720c */ /* 0x020fe20003f06270 */
[----:B------:R-:W-:Y:S01]  /*8290*/  @!UPT UIADD3 URZ, URZ, URZ, URZ ;  /* 0x0000003f3f3ff290 */ /* 0x000fe2000fffe03f */
[----:B------:R-:W-:Y:S11]  /*82a0*/  BSSY B1, `(.L_x_894) ;  /* 0x000005e000017945 */ /* 0x000ff60003800000 */
[----:B------:R-:W-:-:S05]  /*82b0*/  @P0 BRA `(.L_x_895) ;  /* 0x000005c000000947 */ /* 0x000fca0003800000 */
[C---:B------:R-:W-:Y:S01]  /*82c0*/  LEA R210, P0, R110.reuse, R138, 0x1 ;  /* 0x0000008a6ed27211 */ /* 0x040fe200078008ff */
[----:B------:R-:W-:Y:S03]  /*82d0*/  BSSY B0, `(.L_x_896) ;  /* 0x0000057000007945 */ /* 0x000fe60003800000 */
[----:B------:R-:W-:Y:S02]  /*82e0*/  LEA.HI.X R211, R110, R139, R109, 0x1, P0 ;  /* 0x0000008b6ed37211 */ /* 0x000fe400000f0c6d */
[----:B------:R-:W-:Y:S03]  /*82f0*/  ISETP.GE.AND P0, PT, R14, R17, PT ;  /* 0x000000110e00720c */ /* 0x000fe60003f06270 */
[----:B------:R4:W5:Y:S10]  /*8300*/  LD.E.128 R48, [R210.64] ;  /* 0x00000006d2307980 */ /* 0x000974000c101d00 */
[----:B------:R-:W-:-:S05]  /*8310*/  @P0 BRA `(.L_x_897) ;  /* 0x0000052000000947 */ /* 0x000fca0003800000 */
[----:B------:R-:W-:Y:S01]  /*8320*/  LEA.HI R207, R17, R17, RZ, 0x1 ;  /* 0x0000001111cf7211 */ /* 0x000fe200078f08ff */
[----:B------:R-:W-:Y:S01]  /*8330*/  IMAD.MOV.U32 R54, RZ, RZ, RZ ;  /* 0x000000ffff367224 */ /* 0x000fe200078e00ff */
[C---:B-----5:R-:W-:Y:S01]  /*8340*/  LOP3.LUT R41, R48.reuse, 0xffff0000, RZ, 0xc0, !PT ;  /* 0xffff000030297812 */ /* 0x060fe200078ec0ff */
[----:B------:R-:W-:Y:S01]  /*8350*/  IMAD.U32 R39, R48, 0x10000, RZ ;  /* 0x0001000030277824 */ /* 0x000fe200078e00ff */
[----:B------:R-:W-:Y:S01]  /*8360*/  SHF.R.S32.HI R207, RZ, 0x1, R207 ;  /* 0x00000001ffcf7819 */ /* 0x000fe200000114cf */
[C---:B------:R-:W-:Y:S01]  /*8370*/  IMAD.U32 R42, R49.reuse, 0x10000, RZ ;  /* 0x00010000312a7824 */ /* 0x040fe200078e00ff */
[----:B--23--:R-:W-:Y:S02]  /*8380*/  LOP3.LUT R45, R49, 0xffff0000, RZ, 0xc0, !PT ;  /* 0xffff0000312d7812 */ /* 0x00cfe400078ec0ff */
[----:B------:R-:W-:Y:S01]  /*8390*/  ISETP.GE.AND P1, PT, R14, R207, PT ;  /* 0x000000cf0e00720c */ /* 0x000fe20003f26270 */
[--C-:B------:R-:W-:Y:S01]  /*83a0*/  IMAD.MOV.U32 R204, RZ, RZ, R207.reuse ;  /* 0x000000ffffcc7224 */ /* 0x100fe200078e00cf */
[C---:B------:R-:W-:Y:S02]  /*83b0*/  SHF.L.U32 R46, R50.reuse, 0x10, RZ ;  /* 0x00000010322e7819 */ /* 0x040fe400000006ff */
[----:B------:R-:W-:Y:S01]  /*83c0*/  LOP3.LUT R49, R50, 0xffff0000, RZ, 0xc0, !PT ;  /* 0xffff000032317812 */ /* 0x000fe200078ec0ff */
[C---:B------:R-:W-:Y:S01]  /*83d0*/  IMAD.U32 R50, R51.reuse, 0x10000, RZ ;  /* 0x0001000033327824 */ /* 0x040fe200078e00ff */
[----:B------:R-:W-:Y:S07]  /*83e0*/  LOP3.LUT R53, R51, 0xffff0000, RZ, 0xc0, !PT ;  /* 0xffff000033357812 */ /* 0x000fee00078ec0ff */
[----:B------:R-:W-:Y:S01]  /*83f0*/  @P1 IADD3 R204, -R207, RZ, RZ ;  /* 0x000000ffcfcc1210 */ /* 0x000fe20007ffe1ff */
[----:B------:R-:W-:Y:S03]  /*8400*/  @P1 IMAD.MOV R54, RZ, RZ, -R207 ;  /* 0x000000ffff361224 */ /* 0x000fe600078e0acf */
[C---:B------:R-:W-:Y:S02]  /*8410*/  LEA R22, P0, R204.reuse, R210, 0x1 ;  /* 0x000000d2cc167211 */ /* 0x040fe400078008ff */
[----:B------:R-:W-:Y:S02]  /*8420*/  IADD3 R209, P2, R177, R54, RZ ;  /* 0x00000036b1d17210 */ /* 0x000fe40007f5e0ff */
[----:B------:R-:W-:Y:S02]  /*8430*/  LEA.HI.X.SX32 R23, R204, R211, 0x1, P0 ;  /* 0x000000d3cc177211 */ /* 0x000fe400000f0eff */
[C---:B----4-:R-:W-:Y:S02]  /*8440*/  LEA R210, P0, R209.reuse, R140, 0x1 ;  /* 0x0000008cd1d27211 */ /* 0x050fe400078008ff */
[----:B------:R-:W-:Y:S01]  /*8450*/  LEA.HI.X.SX32 R54, R54, R159, 0x1, P2 ;  /* 0x0000009f36367211 */ /* 0x000fe200010f0eff */
[----:B------:R-:W2:Y:S03]  /*8460*/  LD.E.128 R24, [R22.64] ;  /* 0x0000000616187980 */ /* 0x000ea6000c101d00 */
[----:B------:R-:W-:Y:S01]  /*8470*/  LEA.HI.X R211, R209, R141, R54, 0x1, P0 ;  /* 0x0000008dd1d37211 */ /* 0x000fe200000f0c36 */
[----:B------:R-:W-:Y:S01]  /*8480*/  IMAD.MOV.U32 R54, RZ, RZ, RZ ;  /* 0x000000ffff367224 */ /* 0x000fe200078e00ff */
[----:B------:R-:W-:Y:S04]  /*8490*/  @P1 IADD3 R54, -R207, RZ, RZ ;  /* 0x000000ffcf361210 */ /* 0x000fe80007ffe1ff */
[----:B------:R-:W-:Y:S01]  /*84a0*/  IADD3 R207, P0, R177, R54, RZ ;  /* 0x00000036b1cf7210 */ /* 0x000fe20007f1e0ff */
[----:B------:R-:W3:Y:S03]  /*84b0*/  LD.E.128 R208, [R210.64] ;  /* 0x00000006d2d07980 */ /* 0x000ee6000c101d00 */
[----:B------:R-:W-:Y:S02]  /*84c0*/  LEA.HI.X.SX32 R54, R54, R159, 0x1, P0 ;  /* 0x0000009f36367211 */ /* 0x000fe400000f0eff */
[C---:B------:R-:W-:Y:S04]  /*84d0*/  LEA R62, P0, R207.reuse, R142, 0x1 ;  /* 0x0000008ecf3e7211 */ /* 0x040fe800078008ff */
[----:B------:R-:W-:Y:S05]  /*84e0*/  LEA.HI.X R63, R207, R143, R54, 0x1, P0 ;  /* 0x0000008fcf3f7211 */ /* 0x000fea00000f0c36 */
[----:B------:R-:W4:Y:S01]  /*84f0*/  LD.E.128 R64, [R62.64] ;  /* 0x000000063e407980 */ /* 0x000f22000c101d00 */
[C---:B--2---:R-:W-:Y:S01]  /*8500*/  IMAD.U32 R32, R24.reuse, 0x10000, RZ ;  /* 0x0001000018207824 */ /* 0x044fe200078e00ff */
[----:B------:R-:W-:Y:S01]  /*8510*/  LOP3.LUT R31, R24, 0xffff0000, RZ, 0xc0, !PT ;  /* 0xffff0000181f7812 */ /* 0x000fe200078ec0ff */
[C---:B------:R-:W-:Y:S01]  /*8520*/  IMAD.U32 R28, R26.reuse, 0x10000, RZ ;  /* 0x000100001a1c7824 */ /* 0x040fe200078e00ff */
[----:B------:R-:W-:Y:S01]  /*8530*/  SHF.L.U32 R29, R25, 0x10, RZ ;  /* 0x00000010191d7819 */ /* 0x000fe200000006ff */
[----:B------:R-:W-:Y:S01]  /*8540*/  IMAD.U32 R22, R27, 0x10000, RZ ;  /* 0x000100001b167824 */ /* 0x000fe200078e00ff */
[----:B------:R-:W-:Y:S02]  /*8550*/  LOP3.LUT R30, R25, 0xffff0000, RZ, 0xc0, !PT ;  /* 0xffff0000191e7812 */ /* 0x000fe400078ec0ff */
[----:B------:R-:W-:Y:S02]  /*8560*/  LOP3.LUT R24, R26, 0xffff0000, RZ, 0xc0, !PT ;  /* 0xffff00001a187812 */ /* 0x000fe400078ec0ff */
[----:B------:R-:W-:Y:S01]  /*8570*/  LOP3.LUT R26, R27, 0xffff0000, RZ, 0xc0, !PT ;  /* 0xffff00001b1a7812 */ /* 0x000fe200078ec0ff */
[C---:B---3--:R-:W-:Y:S01]  /*8580*/  IMAD.U32 R34, R209.reuse, 0x10000, RZ ;  /* 0x00010000d1227824 */ /* 0x048fe200078e00ff */
[----:B------:R-:W-:Y:S01]  /*8590*/  SHF.L.U32 R37, R208, 0x10, RZ ;  /* 0x00000010d0257819 */ /* 0x000fe200000006ff */
[----:B------:R-:W-:Y:S01]  /*85a0*/  IMAD.U32 R33, R210, 0x10000, RZ ;  /* 0x00010000d2217824 */ /* 0x000fe200078e00ff */
[----:B------:R-:W-:Y:S01]  /*85b0*/  LOP3.LUT R36, R208, 0xffff0000, RZ, 0xc0, !PT ;  /* 0xffff0000d0247812 */ /* 0x000fe200078ec0ff */
[----:B------:R-:W-:Y:S01]  /*85c0*/  @!P1 FADD.FTZ R34, -R34, -RZ ;  /* 0x800000ff22229221 */ /* 0x000fe20000010100 */
[----:B------:R-:W-:Y:S01]  /*85d0*/  LOP3.LUT R35, R209, 0xffff0000, RZ, 0xc0, !PT ;  /* 0xffff0000d1237812 */ /* 0x000fe200078ec0ff */
[----:B------:R-:W-:Y:S01]  /*85e0*/  @!P1 FADD.FTZ R37, -R37, -RZ ;  /* 0x800000ff25259221 */ /* 0x000fe20000010100 */
[----:B------:R-:W-:Y:S01]  /*85f0*/  LOP3.LUT R27, R210, 0xffff0000, RZ, 0xc0, !PT ;  /* 0xffff0000d21b7812 */ /* 0x000fe200078ec0ff */
[----:B------:R-:W-:Y:S01]  /*8600*/  @!P1 FADD.FTZ R36, -R36, -RZ ;  /* 0x800000ff24249221 */ /* 0x000fe20000010100 */
[C---:B------:R-:W-:Y:S01]  /*8610*/  SHF.L.U32 R25, R211.reuse, 0x10, RZ ;  /* 0x00000010d3197819 */ /* 0x040fe200000006ff */
[----:B------:R-:W-:Y:S01]  /*8620*/  FMUL.FTZ R0, R32, R37 ;  /* 0x0000002520007220 */ /* 0x000fe20000410000 */
[----:B------:R-:W-:Y:S01]  /*8630*/  LOP3.LUT R23, R211, 0xffff0000, RZ, 0xc0, !PT ;  /* 0xffff0000d3177812 */ /* 0x000fe200078ec0ff */
[----:B------:R-:W-:Y:S02]  /*8640*/  @!P1 FADD.FTZ R35, -R35, -RZ ;  /* 0x800000ff23239221 */ /* 0x000fe40000010100 */
[C---:B----4-:R-:W-:Y:S01]  /*8650*/  IMAD.U32 R38, R64.reuse, 0x10000, RZ ;  /* 0x0001000040267824 */ /* 0x050fe200078e00ff */
[----:B------:R-:W-:Y:S01]  /*8660*/  LOP3.LUT R40, R64, 0xffff0000, RZ, 0xc0, !PT ;  /* 0xffff000040287812 */ /* 0x000fe200078ec0ff */
[----:B------:R-:W-:Y:S01]  /*8670*/  FMUL.FTZ R2, R31, R36 ;  /* 0x000000241f027220 */ /* 0x000fe20000410000 */
[----:B------:R-:W-:Y:S01]  /*8680*/  SHF.L.U32 R43, R65, 0x10, RZ ;  /* 0x00000010412b7819 */ /* 0x000fe200000006ff */
[----:B------:R-:W-:Y:S01]  /*8690*/  FMUL.FTZ R3, R29, R34 ;  /* 0x000000221d037220 */ /* 0x000fe20000410000 */
[----:B------:R-:W-:Y:S01]  /*86a0*/  LOP3.LUT R44, R65, 0xffff0000, RZ, 0xc0, !PT ;  /* 0xffff0000412c7812 */ /* 0x000fe200078ec0ff */
[----:B------:R-:W-:Y:S01]  /*86b0*/  @!P1 FADD.FTZ R33, -R33, -RZ ;  /* 0x800000ff21219221 */ /* 0x000fe20000010100 */
[----:B------:R-:W-:Y:S01]  /*86c0*/  LOP3.LUT R48, R66, 0xffff0000, RZ, 0xc0, !PT ;  /* 0xffff000042307812 */ /* 0x000fe200078ec0ff */
[----:B------:R-:W-:Y:S01]  /*86d0*/  FFMA.FTZ R0, R39, R38, R0 ;  /* 0x0000002627007223 */ /* 0x000fe20000010000 */
[C---:B------:R-:W-:Y:S01]  /*86e0*/  SHF.L.U32 R51, R67.reuse, 0x10, RZ ;  /* 0x0000001043337819 */ /* 0x040fe200000006ff */
[----:B------:R-:W-:Y:S01]  /*86f0*/  FMUL.FTZ R4, R30, R35 ;  /* 0x000000231e047220 */ /* 0x000fe20000410000 */
[----:B------:R-:W-:Y:S01]  /*8700*/  LOP3.LUT R52, R67, 0xffff0000, RZ, 0xc0, !PT ;  /* 0xffff000043347812 */ /* 0x000fe200078ec0ff */
[----:B------:R-:W-:Y:S02]  /*8710*/  @!P1 FADD.FTZ R27, -R27, -RZ ;  /* 0x800000ff1b1b9221 */ /* 0x000fe40000010100 */
[----:B------:R-:W-:Y:S02]  /*8720*/  FFMA.FTZ R2, R41, R40, R2 ;  /* 0x0000002829027223 */ /* 0x000fe40000010002 */
[----:B------:R-:W-:Y:S02]  /*8730*/  @!P1 FADD.FTZ R25, -R25, -RZ ;  /* 0x800000ff19199221 */ /* 0x000fe40000010100 */
[----:B------:R-:W-:Y:S02]  /*8740*/  FMUL.FTZ R5, R28, R33 ;  /* 0x000000211c057220 */ /* 0x000fe40000410000 */
[----:B------:R-:W-:Y:S02]  /*8750*/  IMAD.U32 R47, R66, 0x10000, RZ ;  /* 0x00010000422f7824 */ /* 0x000fe400078e00ff */
[----:B------:R-:W-:Y:S02]  /*8760*/  FFMA.FTZ R3, R42, R43, R3 ;  /* 0x0000002b2a037223 */ /* 0x000fe40000010003 */
[----:B------:R-:W-:Y:S02]  /*8770*/  @!P1 FADD.FTZ R23, -R23, -RZ ;  /* 0x800000ff17179221 */ /* 0x000fe40000010100 */
[----:B------:R-:W-:Y:S02]  /*8780*/  FMUL.FTZ R6, R24, R27 ;  /* 0x0000001b18067220 */ /* 0x000fe40000410000 */
[----:B------:R-:W-:Y:S02]  /*8790*/  FFMA.FTZ R4, R45, R44, R4 ;  /* 0x0000002c2d047223 */ /* 0x000fe40000010004 */
[----:B------:R-:W-:Y:S02]  /*87a0*/  FMUL.FTZ R7, R22, R25 ;  /* 0x0000001916077220 */ /* 0x000fe40000410000 */
[----:B------:R-:W-:Y:S02]  /*87b0*/  FFMA.FTZ R5, R46, R47, R5 ;  /* 0x0000002f2e057223 */ /* 0x000fe40000010005 */
[----:B------:R-:W-:Y:S02]  /*87c0*/  FMUL.FTZ R8, R26, R23 ;  /* 0x000000171a087220 */ /* 0x000fe40000410000 */
[----:B------:R-:W-:Y:S01]  /*87d0*/  FFMA.FTZ R6, R49, R48, R6 ;  /* 0x0000003031067223 */ /* 0x000fe20000010006 */
[----:B------:R-:W-:Y:S01]  /*87e0*/  F2FP.BF16.PACK_AB R48, R2, R0 ;  /* 0x000000000230723e */ /* 0x000fe200000010ff */
[----:B------:R-:W-:Y:S01]  /*87f0*/  FFMA.FTZ R7, R50, R51, R7 ;  /* 0x0000003332077223 */ /* 0x000fe20000010007 */
[----:B------:R-:W-:Y:S01]  /*8800*/  F2FP.BF16.PACK_AB R49, R4, R3 ;  /* 0x000000030431723e */ /* 0x000fe200000010ff */
[----:B------:R-:W-:Y:S01]  /*8810*/  FFMA.FTZ R8, R53, R52, R8 ;  /* 0x0000003435087223 */ /* 0x000fe20000010008 */
[----:B------:R-:W-:Y:S04]  /*8820*/  F2FP.BF16.PACK_AB R50, R6, R5 ;  /* 0x000000050632723e */ /* 0x000fe800000010ff */
[----:B------:R-:W-:Y:S02]  /*8830*/  F2FP.BF16.PACK_AB R51, R8, R7 ;  /* 0x000000070833723e */ /* 0x000fe400000010ff */
.L_x_897:
[----:B------:R-:W-:Y:S05]  /*8840*/  BSYNC B0 ;  /* 0x0000000000007941 */ /* 0x000fea0003800000 */
.L_x_896:
[C---:B------:R-:W-:Y:S04]  /*8850*/  LEA R2, P0, R236.reuse, R144, 0x1 ;  /* 0x00000090ec027211 */ /* 0x040fe800078008ff */
[----:B------:R-:W-:Y:S05]  /*8860*/  LEA.HI.X R3, R236, R145, R237, 0x1, P0 ;  /* 0x00000091ec037211 */ /* 0x000fea00000f0ced */
[----:B-----5:R1:W-:Y:S04]  /*8870*/  ST.E.128 [R2.64], R48 ;  /* 0x0000003002007985 */ /* 0x0203e8000c101d06 */
.L_x_895:
[----:B------:R-:W-:Y:S05]  /*8880*/  BSYNC B1 ;  /* 0x0000000000017941 */ /* 0x000fea0003800000 */
.L_x_894:
[----:B------:R-:W-:Y:S01]  /*8890*/  ISETP.GE.AND P0, PT, R11, R178, PT ;  /* 0x000000b20b00720c */ /* 0x000fe20003f06270 */
[----:B------:R-:W-:Y:S01]  /*88a0*/  @!UPT UIADD3 URZ, URZ, URZ, URZ ;  /* 0x0000003f3f3ff290 */ /* 0x000fe2000fffe03f */
[----:B------:R-:W-:Y:S11]  /*88b0*/  BSSY B1, `(.L_x_898) ;  /* 0x000005e000017945 */ /* 0x000ff60003800000 */
[----:B------:R-:W-:-:S05]  /*88c0*/  @P0 BRA `(.L_x_899) ;  /* 0x000005c000000947 */ /* 0x000fca0003800000 */
[C---:B------:R-:W-:Y:S01]  /*88d0*/  LEA R208, P0, R111.reuse, R138, 0x1 ;  /* 0x0000008a6fd07211 */ /* 0x040fe200078008ff */
[----:B------:R-:W-:Y:S03]  /*88e0*/  BSSY B0, `(.L_x_900) ;  /* 0x0000057000007945 */ /* 0x000fe60003800000 */
[----:B------:R-:W-:Y:S02]  /*88f0*/  LEA.HI.X R209, R111, R139, R112, 0x1, P0 ;  /* 0x0000008b6fd17211 */ /* 0x000fe400000f0c70 */
[----:B------:R-:W-:Y:S03]  /*8900*/  ISETP.GE.AND P0, PT, R11, R17, PT ;  /* 0x000000110b00720c */ /* 0x000fe60003f06270 */
[----:B-1----:R1:W5:Y:S10]  /*8910*/  LD.E.128 R48, [R208.64] ;  /* 0x00000006d0307980 */ /* 0x002374000c101d00 */
        /* <DEDUP_REMOVED lines=16> */
[----:B------:R-:W-:Y:S02]  /*8a20*/  LEA R22, P0, R206, R208, 0x1 ;  /* 0x000000d0ce167211 */ /* 0x000fe400078008ff */
[----:B------:R-:W-:Y:S02]  /*8a30*/  IADD3 R207, P2, R170, R204, RZ ;  /* 0x000000ccaacf7210 */ /* 0x000fe40007f5e0ff */
[----:B------:R-:W-:Y:S02]  /*8a40*/  LEA.HI.X.SX32 R23, R206, R209, 0x1, P0 ;  /* 0x000000d1ce177211 */ /* 0x000fe400000f0eff */
[C---:B-1----:R-:W-:Y:S02]  /*8a50*/  LEA R208, P0, R207.reuse, R140, 0x1 ;  /* 0x0000008ccfd07211 */ /* 0x042fe400078008ff */
[----:B------:R-:W-:Y:S01]  /*8a60*/  LEA.HI.X.SX32 R204, R204, R157, 0x1, P2 ;  /* 0x0000009dcccc7211 */ /* 0x000fe200010f0eff */
[----:B------:R-:W2:Y:S03]  /*8a70*/  LD.E.128 R24, [R22.64] ;  /* 0x0000000616187980 */ /* 0x000ea6000c101d00 */
[----:B------:R-:W-:Y:S01]  /*8a80*/  LEA.HI.X R209, R207, R141, R204, 0x1, P0 ;  /* 0x0000008dcfd17211 */ /* 0x000fe200000f0ccc */
[----:B------:R-:W-:Y:S01]  /*8a90*/  IMAD.MOV.U32 R204, RZ, RZ, RZ ;  /* 0x000000ffffcc7224 */ /* 0x000fe200078e00ff */
[----:B------:R-:W-:Y:S04]  /*8aa0*/  @P1 IADD3 R204, -R54, RZ, RZ ;  /* 0x000000ff36cc1210 */ /* 0x000fe80007ffe1ff */
[----:B------:R-:W-:Y:S01]  /*8ab0*/  IADD3 R207, P0, R170, R204, RZ ;  /* 0x000000ccaacf7210 */ /* 0x000fe20007f1e0ff */
[----:B----4-:R-:W3:Y:S03]  /*8ac0*/  LD.E.128 R208, [R208.64] ;  /* 0x00000006d0d07980 */ /* 0x010ee6000c101d00 */
        /* <DEDUP_REMOVED lines=56> */
.L_x_901:
[----:B------:R-:W-:Y:S05]  /*8e50*/  BSYNC B0 ;  /* 0x0000000000007941 */ /* 0x000fea0003800000 */
.L_x_900:
[C---:B------:R-:W-:Y:S04]  /*8e60*/  LEA R2, P0, R105.reuse, R144, 0x1 ;  /* 0x0000009069027211 */ /* 0x040fe800078008ff */
[----:B------:R-:W-:Y:S05]  /*8e70*/  LEA.HI.X R3, R105, R145, R104, 0x1, P0 ;  /* 0x0000009169037211 */ /* 0x000fea00000f0c68 */
[----:B-----5:R1:W-:Y:S04]  /*8e80*/  ST.E.128 [R2.64], R48 ;  /* 0x0000003002007985 */ /* 0x0203e8000c101d06 */
.L_x_899:
[----:B------:R-:W-:Y:S05]  /*8e90*/  BSYNC B1 ;  /* 0x0000000000017941 */ /* 0x000fea0003800000 */
.L_x_898:
[----:B------:R-:W-:Y:S01]  /*8ea0*/  ISETP.GE.AND P0, PT, R10, R178, PT ;  /* 0x000000b20a00720c */ /* 0x000fe20003f06270 */
[----:B------:R-:W-:Y:S01]  /*8eb0*/  @!UPT UIADD3 URZ, URZ, URZ, URZ ;  /* 0x0000003f3f3ff290 */ /* 0x000fe2000fffe03f */
[----:B------:R-:W-:Y:S11]  /*8ec0*/  BSSY B1, `(.L_x_902) ;  /* 0x000005e000017945 */ /* 0x000ff60003800000 */
[----:B------:R-:W-:-:S05]  /*8ed0*/  @P0 BRA `(.L_x_903) ;  /* 0x000005c000000947 */ /* 0x000fca0003800000 */
[C---:B----4-:R-:W-:Y:S01]  /*8ee0*/  LEA R210, P0, R115.reuse, R138, 0x1 ;  /* 0x0000008a73d27211 */ /* 0x050fe200078008ff */
        /* <DEDUP_REMOVED lines=87> */
.L_x_905:
[----:B------:R-:W-:Y:S05]  /*9460*/  BSYNC B0 ;  /* 0x0000000000007941 */ /* 0x000fea0003800000 */
.L_x_904:
[C---:B------:R-:W-:Y:S04]  /*9470*/  LEA R2, P0, R101.reuse, R144, 0x1 ;  /* 0x0000009065027211 */ /* 0x040fe800078008ff */
[----:B------:R-:W-:Y:S05]  /*9480*/  LEA.HI.X R3, R101, R145, R100, 0x1, P0 ;  /* 0x0000009165037211 */ /* 0x000fea00000f0c64 */
[----:B-----5:R4:W-:Y:S04]  /*9490*/  ST.E.128 [R2.64], R48 ;  /* 0x0000003002007985 */ /* 0x0209e8000c101d06 */
.L_x_903:
[----:B------:R-:W-:Y:S05]  /*94a0*/  BSYNC B1 ;  /* 0x0000000000017941 */ /* 0x000fea0003800000 */
.L_x_902:
[----:B------:R-:W-:Y:S11]  /*94b0*/  ISETP.GE.AND P0, PT, R9, R178, PT ;  /* 0x000000b20900720c */ /* 0x000ff60003f06270 */
[----:B------:R-:W-:Y:S02]  /*94c0*/  @!UPT UIADD3 URZ, URZ, URZ, URZ ;  /* 0x0000003f3f3ff290 */ /* 0x000fe4000fffe03f */
[----:B------:R-:W-:-:S05]  /*94d0*/  @P0 BRA `(.L_x_893) ;  /* 0x000005c000000947 */ /* 0x000fca0003800000 */
[C---:B-1----:R-:W-:Y:S01]  /*94e0*/  LEA R208, P0, R123.reuse, R138, 0x1 ;  /* 0x0000008a7bd07211 */ /* 0x042fe200078008ff */
[----:B------:R-:W-:Y:S03]  /*94f0*/  BSSY B0, `(.L_x_906) ;  /* 0x0000057000007945 */ /* 0x000fe60003800000 */
[----:B------:R-:W-:Y:S02]  /*9500*/  LEA.HI.X R209, R123, R139, R124, 0x1, P0 ;  /* 0x0000008b7bd17211 */ /* 0x000fe400000f0c7c */
[----:B------:R-:W-:Y:S03]  /*9510*/  ISETP.GE.AND P0, PT, R9, R17, PT ;  /* 0x000000110900720c */ /* 0x000fe60003f06270 */
[----:B----4-:R1:W5:Y:S10]  /*9520*/  LD.E.128 R48, [R208.64] ;  /* 0x00000006d0307980 */ /* 0x010374000c101d00 */
        /* <DEDUP_REMOVED lines=83> */
.L_x_907:
[----:B------:R-:W-:Y:S05]  /*9a60*/  BSYNC B0 ;  /* 0x0000000000007941 */ /* 0x000fea0003800000 */
.L_x_906:
[C---:B------:R-:W-:Y:S04]  /*9a70*/  LEA R2, P0, R95.reuse, R144, 0x1 ;  /* 0x000000905f027211 */ /* 0x040fe800078008ff */
[----:B------:R-:W-:Y:S05]  /*9a80*/  LEA.HI.X R3, R95, R145, R94, 0x1, P0 ;  /* 0x000000915f037211 */ /* 0x000fea00000f0c5e */
[----:B-----5:R4:W-:Y:S04]  /*9a90*/  ST.E.128 [R2.64], R48 ;  /* 0x0000003002007985 */ /* 0x0209e8000c101d06 */
.L_x_893:
[----:B------:R-:W-:Y:S05]  /*9aa0*/  BSYNC B2 ;  /* 0x0000000000027941 */ /* 0x000fea0003800000 */
.L_x_892:
        /* <DEDUP_REMOVED lines=9> */
[C---:B-1--4-:R-:W-:Y:S01]  /*9b40*/  LEA R210, P0, R120.reuse, R138, 0x1 ;  /* 0x0000008a78d27211 */ /* 0x052fe200078008ff */
        /* <DEDUP_REMOVED lines=87> */
.L_x_913:
[----:B------:R-:W-:Y:S05]  /*a0c0*/  BSYNC B0 ;  /* 0x0000000000007941 */ /* 0x000fea0003800000 */
.L_x_912:
[C---:B------:R-:W-:Y:S04]  /*a0d0*/  LEA R2, P0, R106.reuse, R144, 0x1 ;  /* 0x000000906a027211 */ /* 0x040fe800078008ff */
[----:B------:R-:W-:Y:S05]  /*a0e0*/  LEA.HI.X R3, R106, R145, R107, 0x1, P0 ;  /* 0x000000916a037211 */ /* 0x000fea00000f0c6b */
[----:B-----5:R4:W-:Y:S04]  /*a0f0*/  ST.E.128 [R2.64], R48 ;  /* 0x0000003002007985 */ /* 0x0209e8000c101d06 */
.L_x_911:
[----:B------:R-:W-:Y:S05]  /*a100*/  BSYNC B1 ;  /* 0x0000000000017941 */ /* 0x000fea0003800000 */
.L_x_910:
[----:B------:R-:W-:Y:S01]  /*a110*/  ISETP.GE.AND P0, PT, R11, R178, PT ;  /* 0x000000b20b00720c */ /* 0x000fe20003f06270 */
[----:B------:R-:W-:Y:S01]  /*a120*/  @!UPT UIADD3 URZ, URZ, URZ, URZ ;  /* 0x0000003f3f3ff290 */ /* 0x000fe2000fffe03f */
[----:B------:R-:W-:Y:S11]  /*a130*/  BSSY B1, `(.L_x_914) ;  /* 0x000005e000017945 */ /* 0x000ff60003800000 */
        /* <DEDUP_REMOVED lines=89> */
.L_x_917:
[----:B------:R-:W-:Y:S05]  /*a6d0*/  BSYNC B0 ;  /* 0x0000000000007941 */ /* 0x000fea0003800000 */
.L_x_916:
[C---:B------:R-:W-:Y:S04]  /*a6e0*/  LEA R2, P0, R103.reuse, R144, 0x1 ;  /* 0x0000009067027211 */ /* 0x040fe800078008ff */
[----:B------:R-:W-:Y:S05]  /*a6f0*/  LEA.HI.X R3, R103, R145, R102, 0x1, P0 ;  /* 0x0000009167037211 */ /* 0x000fea00000f0c66 */
[----:B-----5:R4:W-:Y:S04]  /*a700*/  ST.E.128 [R2.64], R48 ;  /* 0x0000003002007985 */ /* 0x0209e8000c101d06 */
.L_x_915:
[----:B------:R-:W-:Y:S05]  /*a710*/  BSYNC B1 ;  /* 0x0000000000017941 */ /* 0x000fea0003800000 */
.L_x_914:
        /* <DEDUP_REMOVED lines=8> */
[----:B-1--4-:R1:W5:Y:S10]  /*a7a0*/  LD.E.128 R48, [R212.64] ;  /* 0x00000006d4307980 */ /* 0x012374000c101d00 */
        /* <DEDUP_REMOVED lines=18> */
[----:B------:R-:W-:Y:S01]  /*a8d0*/  LEA.HI.X.SX32 R23, R54, R213, 0x1, P0 ;  /* 0x000000d536177211 */ /* 0x000fe200000f0eff */
[----:B-1----:R-:W-:Y:S01]  /*a8e0*/  IMAD.MOV.U32 R213, RZ, RZ, RZ ;  /* 0x000000ffffd57224 */ /* 0x002fe200078e00ff */
[----:B------:R-:W-:Y:S02]  /*a8f0*/  LEA.HI.X.SX32 R54, R211, R152, 0x1, P2 ;  /* 0x00000098d3367211 */ /* 0x000fe400010f0eff */
[----:B------:R-:W-:Y:S01]  /*a900*/  LEA R214, P0, R209, R140, 0x1 ;  /* 0x0000008cd1d67211 */ /* 0x000fe200078008ff */
[----:B------:R-:W2:Y:S01]  /*a910*/  LD.E.128 R24, [R22.64] ;  /* 0x0000000616187980 */ /* 0x000ea2000c101d00 */
[----:B------:R-:W-:Y:S02]  /*a920*/  @P1 IADD3 R213, -R207, RZ, RZ ;  /* 0x000000ffcfd51210 */ /* 0x000fe40007ffe1ff */
[----:B------:R-:W-:Y:S02]  /*a930*/  LEA.HI.X R215, R209, R141, R54, 0x1, P0 ;  /* 0x0000008dd1d77211 */ /* 0x000fe400000f0c36 */
[----:B------:R-:W-:Y:S03]  /*a940*/  IADD3 R207, P0, R164, R213, RZ ;  /* 0x000000d5a4cf7210 */ /* 0x000fe60007f1e0ff */
[----:B------:R-:W3:Y:S01]  /*a950*/  LD.E.128 R208, [R214.64] ;  /* 0x00000006d6d07980 */ /* 0x000ee2000c101d00 */
        /* <DEDUP_REMOVED lines=20> */
[----:B------:R-:W-:Y:S01]  /*aaa0*/  LOP3.LUT R27, R210, 0xffff0000, RZ, 0xc0, !PT ;  /* 0xffff0000d21b7812 */ /* 0x000fe200078ec0ff */
[----:B------:R-:W-:Y:S01]  /*aab0*/  FMUL.FTZ R0, R32, R37 ;  /* 0x0000002520007220 */ /* 0x000fe20000410000 */
[----:B------:R-:W-:Y:S01]  /*aac0*/  SHF.L.U32 R25, R211, 0x10, RZ ;  /* 0x00000010d3197819 */ /* 0x000fe200000006ff */
[C---:B----4-:R-:W-:Y:S01]  /*aad0*/  IMAD.U32 R38, R64.reuse, 0x10000, RZ ;  /* 0x0001000040267824 */ /* 0x050fe200078e00ff */
[----:B------:R-:W-:Y:S01]  /*aae0*/  LOP3.LUT R40, R64, 0xffff0000, RZ, 0xc0, !PT ;  /* 0xffff000040287812 */ /* 0x000fe200078ec0ff */
[----:B------:R-:W-:Y:S01]  /*aaf0*/  @!P1 FADD.FTZ R35, -R35, -RZ ;  /* 0x800000ff23239221 */ /* 0x000fe20000010100 */
[----:B------:R-:W-:Y:S01]  /*ab00*/  SHF.L.U32 R43, R65, 0x10, RZ ;  /* 0x00000010412b7819 */ /* 0x000fe200000006ff */
[----:B------:R-:W-:Y:S01]  /*ab10*/  FMUL.FTZ R2, R31, R36 ;  /* 0x000000241f027220 */ /* 0x000fe20000410000 */
[----:B------:R-:W-:Y:S01]  /*ab20*/  LOP3.LUT R23, R211, 0xffff0000, RZ, 0xc0, !PT ;  /* 0xffff0000d3177812 */ /* 0x000fe200078ec0ff */
        /* <DEDUP_REMOVED lines=27> */
.L_x_921:
[----:B------:R-:W-:Y:S05]  /*ace0*/  BSYNC B0 ;  /* 0x0000000000007941 */ /* 0x000fea0003800000 */
.L_x_920:
[C---:B------:R-:W-:Y:S04]  /*acf0*/  LEA R2, P0, R99.reuse, R144, 0x1 ;  /* 0x0000009063027211 */ /* 0x040fe800078008ff */
[----:B------:R-:W-:Y:S05]  /*ad00*/  LEA.HI.X R3, R99, R145, R98, 0x1, P0 ;  /* 0x0000009163037211 */ /* 0x000fea00000f0c62 */
[----:B-----5:R4:W-:Y:S04]  /*ad10*/  ST.E.128 [R2.64], R48 ;  /* 0x0000003002007985 */ /* 0x0209e8000c101d06 */
.L_x_919:
[----:B------:R-:W-:Y:S05]  /*ad20*/  BSYNC B1 ;  /* 0x0000000000017941 */ /* 0x000fea0003800000 */
.L_x_918:
[----:B------:R-:W-:Y:S11]  /*ad30*/  ISETP.GE.AND P0, PT, R9, R178, PT ;  /* 0x000000b20900720c */ /* 0x000ff60003f06270 */
[----:B------:R-:W-:Y:S02]  /*ad40*/  @!UPT UIADD3 URZ, URZ, URZ, URZ ;  /* 0x0000003f3f3ff290 */ /* 0x000fe4000fffe03f */
        /* <DEDUP_REMOVED lines=10> */
[----:B------:R-:W-:Y:S01]  /*adf0*/  IMAD.MOV.U32 R213, RZ, RZ, RZ ;  /* 0x000000ffffd57224 */ /* 0x000fe200078e00ff */
[----:B------:R-:W-:Y:S01]  /*ae00*/  SHF.R.S32.HI R54, RZ, 0x1, R54 ;  /* 0x00000001ff367819 */ /* 0x000fe20000011436 */
[----:B------:R-:W-:Y:S01]  /*ae10*/  IMAD.U32 R39, R48, 0x10000, RZ ;  /* 0x0001000030277824 */ /* 0x000fe200078e00ff */
[C---:B--23--:R-:W-:Y:S01]  /*ae20*/  LOP3.LUT R45, R49.reuse, 0xffff0000, RZ, 0xc0, !PT ;  /* 0xffff0000312d7812 */ /* 0x04cfe200078ec0ff */
[----:B------:R-:W-:Y:S01]  /*ae30*/  IMAD.U32 R42, R49, 0x10000, RZ ;  /* 0x00010000312a7824 */ /* 0x000fe200078e00ff */
[----:B------:R-:W-:Y:S01]  /*ae40*/  ISETP.GE.AND P1, PT, R9, R54, PT ;  /* 0x000000360900720c */ /* 0x000fe20003f26270 */
[--C-:B------:R-:W-:Y:S01]  /*ae50*/  IMAD.MOV.U32 R204, RZ, RZ, R54.reuse ;  /* 0x000000ffffcc7224 */ /* 0x100fe200078e0036 */
[C---:B------:R-:W-:Y:S02]  /*ae60*/  SHF.L.U32 R46, R50.reuse, 0x10, RZ ;  /* 0x00000010322e7819 */ /* 0x040fe400000006ff */
[----:B------:R-:W-:Y:S01]  /*ae70*/  LOP3.LUT R49, R50, 0xffff0000, RZ, 0xc0, !PT ;  /* 0xffff000032317812 */ /* 0x000fe200078ec0ff */
[C---:B------:R-:W-:Y:S01]  /*ae80*/  IMAD.U32 R50, R51.reuse, 0x10000, RZ ;  /* 0x0001000033327824 */ /* 0x040fe200078e00ff */
[----:B------:R-:W-:Y:S07]  /*ae90*/  LOP3.LUT R53, R51, 0xffff0000, RZ, 0xc0, !PT ;  /* 0xffff000033357812 */ /* 0x000fee00078ec0ff */
[C---:B------:R-:W-:Y:S01]  /*aea0*/  @P1 IADD3 R204, -R54.reuse, RZ, RZ ;  /* 0x000000ff36cc1210 */ /* 0x040fe20007ffe1ff */
[----:B------:R-:W-:Y:S01]  /*aeb0*/  @P1 IMAD.MOV R209, RZ, RZ, -R54 ;  /* 0x000000ffffd11224 */ /* 0x000fe200078e0a36 */
[----:B------:R-:W-:Y:S02]  /*aec0*/  @P1 IADD3 R213, -R54, RZ, RZ ;  /* 0x000000ff36d51210 */ /* 0x000fe40007ffe1ff */
[----:B------:R-:W-:Y:S02]  /*aed0*/  LEA R22, P0, R204, R210, 0x1 ;  /* 0x000000d2cc167211 */ /* 0x000fe400078008ff */
[----:B------:R-:W-:Y:S02]  /*aee0*/  IADD3 R207, P2, R162, R209, RZ ;  /* 0x000000d1a2cf7210 */ /* 0x000fe40007f5e0ff */
[----:B------:R-:W-:Y:S02]  /*aef0*/  LEA.HI.X.SX32 R23, R204, R211, 0x1, P0 ;  /* 0x000000d3cc177211 */ /* 0x000fe400000f0eff */
[----:B------:R-:W-:Y:S02]  /*af00*/  LEA.HI.X.SX32 R204, R209, R150, 0x1, P2 ;  /* 0x00000096d1cc7211 */ /* 0x000fe400010f0eff */
[C---:B-1----:R-:W-:Y:S01]  /*af10*/  LEA R210, P0, R207.reuse, R140, 0x1 ;  /* 0x0000008ccfd27211 */ /* 0x042fe200078008ff */
[----:B------:R-:W2:Y:S03]  /*af20*/  LD.E.128 R24, [R22.64] ;  /* 0x0000000616187980 */ /* 0x000ea6000c101d00 */
[----:B------:R-:W-:Y:S02]  /*af30*/  LEA.HI.X R211, R207, R141, R204, 0x1, P0 ;  /* 0x0000008dcfd37211 */ /* 0x000fe400000f0ccc */
[----:B------:R-:W-:Y:S04]  /*af40*/  IADD3 R207, P0, R162, R213, RZ ;  /* 0x000000d5a2cf7210 */ /* 0x000fe80007f1e0ff */
        /* <DEDUP_REMOVED lines=57> */
.L_x_923:
[----:B------:R-:W-:Y:S05]  /*b2e0*/  BSYNC B0 ;  /* 0x0000000000007941 */ /* 0x000fea0003800000 */
.L_x_922:
[C---:B------:R-:W-:Y:S04]  /*b2f0*/  LEA R2, P0, R93.reuse, R144, 0x1 ;  /* 0x000000905d027211 */ /* 0x040fe800078008ff */
[----:B------:R-:W-:Y:S05]  /*b300*/  LEA.HI.X R3, R93, R145, R92, 0x1, P0 ;  /* 0x000000915d037211 */ /* 0x000fea00000f0c5c */
[----:B-----5:R4:W-:Y:S04]  /*b310*/  ST.E.128 [R2.64], R48 ;  /* 0x0000003002007985 */ /* 0x0209e8000c101d06 */
.L_x_909:
[----:B------:R-:W-:Y:S05]  /*b320*/  BSYNC B2 ;  /* 0x0000000000027941 */ /* 0x000fea0003800000 */
.L_x_908:
        /* <DEDUP_REMOVED lines=9> */
[----:B------:R-:W-:Y:S01]  /*b3c0*/  IMAD.WIDE.U32 R206, R202, 0x60, R138 ;  /* 0x00000060cace7825 */ /* 0x000fe200078e008a */
[----:B------:R-:W-:Y:S01]  /*b3d0*/  ISETP.GE.AND P0, PT, R14, R17, PT ;  /* 0x000000110e00720c */ /* 0x000fe20003f06270 */
[----:B------:R-:W-:Y:S02]  /*b3e0*/  BSSY B0, `(.L_x_928) ;  /* 0x0000057000007945 */ /* 0x000fe40003800000 */
[----:B------:R-:W-:Y:S05]  /*b3f0*/  IMAD R0, R203, 0x60, RZ ;  /* 0x00000060cb007824 */ /* 0x000fea00078e02ff */
[----:B------:R-:W-:Y:S05]  /*b400*/  IADD3 R207, R207, R0, RZ ;  /* 0x00000000cfcf7210 */ /* 0x000fea0007ffe0ff */
[----:B-1--4-:R1:W5:Y:S01]  /*b410*/  LD.E.128 R48, [R206.64] ;  /* 0x00000006ce307980 */ /* 0x012362000c101d00 */
        /* <DEDUP_REMOVED lines=83> */
.L_x_929:
[----:B------:R-:W-:Y:S05]  /*b950*/  BSYNC B0 ;  /* 0x0000000000007941 */ /* 0x000fea0003800000 */
.L_x_928:
[----:B------:R-:W-:Y:S02]  /*b960*/  IMAD R0, R69, 0x60, RZ ;  /* 0x0000006045007824 */ /* 0x000fe400078e02ff */
[----:B------:R-:W-:Y:S05]  /*b970*/  IMAD.WIDE.U32 R2, R68, 0x60, R144 ;  /* 0x0000006044027825 */ /* 0x000fea00078e0090 */
[----:B------:R-:W-:Y:S05]  /*b980*/  IADD3 R3, R3, R0, RZ ;  /* 0x0000000003037210 */ /* 0x000fea0007ffe0ff */
[----:B-----5:R4:W-:Y:S02]  /*b990*/  ST.E.128 [R2.64], R48 ;  /* 0x0000003002007985 */ /* 0x0209e4000c101d06 */
.L_x_927:
[----:B------:R-:W-:Y:S05]  /*b9a0*/  BSYNC B1 ;  /* 0x0000000000017941 */ /* 0x000fea0003800000 */
.L_x_926:
        /* <DEDUP_REMOVED lines=92> */
.L_x_933:
[----:B------:R-:W-:Y:S05]  /*bf70*/  BSYNC B0 ;  /* 0x0000000000007941 */ /* 0x000fea0003800000 */
.L_x_932:
[C---:B------:R-:W-:Y:S04]  /*bf80*/  LEA R2, P0, R97.reuse, R144, 0x1 ;  /* 0x0000009061027211 */ /* 0x040fe800078008ff */
[----:B------:R-:W-:Y:S05]  /*bf90*/  LEA.HI.X R3, R97, R145, R96, 0x1, P0 ;  /* 0x0000009161037211 */ /* 0x000fea00000f0c60 */
[----:B-----5:R4:W-:Y:S04]  /*bfa0*/  ST.E.128 [R2.64], R48 ;  /* 0x0000003002007985 */ /* 0x0209e8000c101d06 */
.L_x_931:
[----:B------:R-:W-:Y:S05]  /*bfb0*/  BSYNC B1 ;  /* 0x0000000000017941 */ /* 0x000fea0003800000 */
.L_x_930:
        /* <DEDUP_REMOVED lines=92> */
.L_x_937:
[----:B------:R-:W-:Y:S05]  /*c580*/  BSYNC B0 ;  /* 0x0000000000007941 */ /* 0x000fea0003800000 */
.L_x_936:
[C---:B------:R-:W-:Y:S04]  /*c590*/  LEA R2, P0, R91.reuse, R144, 0x1 ;  /* 0x000000905b027211 */ /* 0x040fe800078008ff */
[----:B------:R-:W-:Y:S05]  /*c5a0*/  LEA.HI.X R3, R91, R145, R90, 0x1, P0 ;  /* 0x000000915b037211 */ /* 0x000fea00000f0c5a */
[----:B-----5:R4:W-:Y:S04]  /*c5b0*/  ST.E.128 [R2.64], R48 ;  /* 0x0000003002007985 */ /* 0x0209e8000c101d06 */
.L_x_935:
[----:B------:R-:W-:Y:S05]  /*c5c0*/  BSYNC B1 ;  /* 0x0000000000017941 */ /* 0x000fea0003800000 */
.L_x_934:
        /* <DEDUP_REMOVED lines=15> */
[----:B------:R-:W-:Y:S01]  /*c6c0*/  LOP3.LUT R33, R24, 0xffff0000, RZ, 0xc0, !PT ;  /* 0xffff000018217812 */ /* 0x000fe200078ec0ff */
[----:B------:R-:W-:Y:S01]  /*c6d0*/  IMAD.U32 R28, R25, 0x10000, RZ ;  /* 0x00010000191c7824 */ /* 0x000fe200078e00ff */
[----:B------:R-:W-:Y:S01]  /*c6e0*/  ISETP.GE.AND P1, PT, R9, R0, PT ;  /* 0x000000000900720c */ /* 0x000fe20003f26270 */
[--C-:B------:R-:W-:Y:S01]  /*c6f0*/  IMAD.MOV.U32 R4, RZ, RZ, R0.reuse ;  /* 0x000000ffff047224 */ /* 0x100fe200078e0000 */
[----:B------:R-:W-:Y:S02]  /*c700*/  LOP3.LUT R35, R25, 0xffff0000, RZ, 0xc0, !PT ;  /* 0xffff000019237812 */ /* 0x000fe400078ec0ff */
[C---:B------:R-:W-:Y:S02]  /*c710*/  SHF.L.U32 R30, R26.reuse, 0x10, RZ ;  /* 0x000000101a1e7819 */ /* 0x040fe400000006ff */
[----:B------:R-:W-:Y:S07]  /*c720*/  LOP3.LUT R37, R26, 0xffff0000, RZ, 0xc0, !PT ;  /* 0xffff00001a257812 */ /* 0x000fee00078ec0ff */
[C---:B------:R-:W-:Y:S01]  /*c730*/  @P1 IADD3 R4, -R0.reuse, RZ, RZ ;  /* 0x000000ff00041210 */ /* 0x040fe20007ffe1ff */
[----:B------:R-:W-:Y:S01]  /*c740*/  @P1 IMAD.MOV R5, RZ, RZ, -R0 ;  /* 0x000000ffff051224 */ /* 0x000fe200078e0a00 */
[----:B------:R-:W-:Y:S02]  /*c750*/  @P1 IADD3 R31, -R0, RZ, RZ ;  /* 0x000000ff001f1210 */ /* 0x000fe40007ffe1ff */
[----:B-1----:R-:W-:Y:S02]  /*c760*/  LEA R2, P0, R4, R2, 0x1 ;  /* 0x0000000204027211 */ /* 0x002fe400078008ff */
[----:B------:R-:W-:Y:S02]  /*c770*/  IADD3 R23, P2, R160, R5, RZ ;  /* 0x00000005a0177210 */ /* 0x000fe40007f5e0ff */
[----:B------:R-:W-:Y:S02]  /*c780*/  LEA.HI.X.SX32 R3, R4, R3, 0x1, P0 ;  /* 0x0000000304037211 */ /* 0x000fe400000f0eff */
[----:B------:R-:W-:Y:S02]  /*c790*/  LEA.HI.X.SX32 R8, R5, R148, 0x1, P2 ;  /* 0x0000009405087211 */ /* 0x000fe400010f0eff */
[C---:B--23--:R-:W-:Y:S01]  /*c7a0*/  LEA R44, P0, R23.reuse, R140, 0x1 ;  /* 0x0000008c172c7211 */ /* 0x04cfe200078008ff */
[----:B------:R-:W2:Y:S03]  /*c7b0*/  LD.E.128 R4, [R2.64] ;  /* 0x0000000602047980 */ /* 0x000ea6000c101d00 */
[----:B------:R-:W-:Y:S02]  /*c7c0*/  LEA.HI.X R45, R23, R141, R8, 0x1, P0 ;  /* 0x0000008d172d7211 */ /* 0x000fe400000f0c08 */
[----:B------:R-:W-:Y:S04]  /*c7d0*/  IADD3 R29, P0, R160, R31, RZ ;  /* 0x0000001fa01d7210 */ /* 0x000fe80007f1e0ff */
[----:B------:R-:W3:Y:S01]  /*c7e0*/  LD.E.128 R44, [R44.64] ;  /* 0x000000062c2c7980 */ /* 0x000ee2000c101d00 */
[----:B------:R-:W-:Y:S01]  /*c7f0*/  LEA.HI.X.SX32 R0, R31, R148, 0x1, P0 ;  /* 0x000000941f007211 */ /* 0x000fe200000f0eff */
[----:B------:R-:W-:Y:S01]  /*c800*/  IMAD.U32 R31, R24, 0x10000, RZ ;  /* 0x00010000181f7824 */ /* 0x000fe200078e00ff */
[C---:B------:R-:W-:Y:S04]  /*c810*/  LEA R22, P0, R29.reuse, R142, 0x1 ;  /* 0x0000008e1d167211 */ /* 0x040fe800078008ff */
[----:B------:R-:W-:Y:S05]  /*c820*/  LEA.HI.X R23, R29, R143, R0, 0x1, P0 ;  /* 0x0000008f1d177211 */ /* 0x000fea00000f0c00 */
[----:B------:R1:W4:Y:S01]  /*c830*/  LD.E.128 R40, [R22.64] ;  /* 0x0000000616287980 */ /* 0x000322000c101d00 */
[C---:B--2---:R-:W-:Y:S01]  /*c840*/  IMAD.U32 R8, R7.reuse, 0x10000, RZ ;  /* 0x0001000007087824 */ /* 0x044fe200078e00ff */
[----:B-1----:R-:W-:Y:S01]  /*c850*/  LOP3.LUT R22, R7, 0xffff0000, RZ, 0xc0, !PT ;  /* 0xffff000007167812 */ /* 0x002fe200078ec0ff */
[C---:B------:R-:W-:Y:S01]  /*c860*/  IMAD.U32 R0, R4.reuse, 0x10000, RZ ;  /* 0x0001000004007824 */ /* 0x040fe200078e00ff */
[----:B------:R-:W-:Y:S02]  /*c870*/  LOP3.LUT R2, R4, 0xffff0000, RZ, 0xc0, !PT ;  /* 0xffff000004027812 */ /* 0x000fe400078ec0ff */
[C---:B------:R-:W-:Y:S02]  /*c880*/  SHF.L.U32 R3, R5.reuse, 0x10, RZ ;  /* 0x0000001005037819 */ /* 0x040fe400000006ff */
[----:B------:R-:W-:Y:S01]  /*c890*/  LOP3.LUT R4, R5, 0xffff0000, RZ, 0xc0, !PT ;  /* 0xffff000005047812 */ /* 0x000fe200078ec0ff */
[----:B------:R-:W-:Y:S01]  /*c8a0*/  IMAD.U32 R5, R6, 0x10000, RZ ;  /* 0x0001000006057824 */ /* 0x000fe200078e00ff */
[----:B---3--:R-:W-:Y:S01]  /*c8b0*/  SHF.L.U32 R29, R44, 0x10, RZ ;  /* 0x000000102c1d7819 */ /* 0x008fe200000006ff */
[C---:B------:R-:W-:Y:S01]  /*c8c0*/  IMAD.U32 R24, R46.reuse, 0x10000, RZ ;  /* 0x000100002e187824 */ /* 0x040fe200078e00ff */
        /* <DEDUP_REMOVED lines=12> */
[C---:B----4-:R-:W-:Y:S01]  /*c990*/  LOP3.LUT R34, R43.reuse, 0xffff0000, RZ, 0xc0, !PT ;  /* 0xffff00002b227812 */ /* 0x050fe200078ec0ff */
[----:B------:R-:W-:Y:S02]  /*c9a0*/  @!P1 FADD.FTZ R24, -R24, -RZ ;  /* 0x800000ff18189221 */ /* 0x000fe40000010100 */
[----:B------:R-:W-:Y:S02]  /*c9b0*/  @!P1 FADD.FTZ R26, -R26, -RZ ;  /* 0x800000ff1a1a9221 */ /* 0x000fe40000010100 */
[----:B------:R-:W-:Y:S01]  /*c9c0*/  FMUL.FTZ R0, R0, R29 ;  /* 0x0000001d00007220 */ /* 0x000fe20000410000 */
[----:B------:R-:W-:Y:S01]  /*c9d0*/  SHF.L.U32 R29, R43, 0x10, RZ ;  /* 0x000000102b1d7819 */ /* 0x000fe200000006ff */
[----:B------:R-:W-:Y:S02]  /*c9e0*/  FMUL.FTZ R7, R8, R7 ;  /* 0x0000000708077220 */ /* 0x000fe40000410000 */
[----:B------:R-:W-:Y:S02]  /*c9f0*/  FMUL.FTZ R8, R22, R17 ;  /* 0x0000001116087220 */ /* 0x000fe40000410000 */
[----:B------:R-:W-:Y:S02]  /*ca00*/  IMAD.U32 R22, R40, 0x10000, RZ ;  /* 0x0001000028167824 */ /* 0x000fe400078e00ff */
[----:B------:R-:W-:Y:S02]  /*ca10*/  @!P1 FADD.FTZ R25, -R25, -RZ ;  /* 0x800000ff19199221 */ /* 0x000fe40000010100 */
[----:B------:R-:W-:Y:S01]  /*ca20*/  FMUL.FTZ R6, R6, R23 ;  /* 0x0000001706067220 */ /* 0x000fe20000410000 */
[----:B------:R-:W-:Y:S01]  /*ca30*/  LOP3.LUT R23, R40, 0xffff0000, RZ, 0xc0, !PT ;  /* 0xffff000028177812 */ /* 0x000fe200078ec0ff */
[----:B------:R-:W-:Y:S01]  /*ca40*/  FMUL.FTZ R2, R2, R27 ;  /* 0x0000001b02027220 */ /* 0x000fe20000410000 */
[----:B------:R-:W-:Y:S01]  /*ca50*/  LOP3.LUT R27, R42, 0xffff0000, RZ, 0xc0, !PT ;  /* 0xffff00002a1b7812 */ /* 0x000fe200078ec0ff */
[----:B------:R-:W-:Y:S01]  /*ca60*/  FMUL.FTZ R5, R5, R24 ;  /* 0x0000001805057220 */ /* 0x000fe20000410000 */
[----:B------:R-:W-:Y:S01]  /*ca70*/  SHF.L.U32 R24, R41, 0x10, RZ ;  /* 0x0000001029187819 */ /* 0x000fe200000006ff */
[----:B------:R-:W-:Y:S02]  /*ca80*/  FMUL.FTZ R3, R3, R26 ;  /* 0x0000001a03037220 */ /* 0x000fe40000410000 */
[----:B------:R-:W-:Y:S02]  /*ca90*/  FFMA.FTZ R0, R31, R22, R0 ;  /* 0x000000161f007223 */ /* 0x000fe40000010000 */
[----:B------:R-:W-:Y:S01]  /*caa0*/  FMUL.FTZ R4, R4, R25 ;  /* 0x0000001904047220 */ /* 0x000fe20000410000 */
[----:B------:R-:W-:Y:S01]  /*cab0*/  LOP3.LUT R25, R41, 0xffff0000, RZ, 0xc0, !PT ;  /* 0xffff000029197812 */ /* 0x000fe200078ec0ff */
[----:B------:R-:W-:Y:S02]  /*cac0*/  FFMA.FTZ R2, R33, R23, R2 ;  /* 0x0000001721027223 */ /* 0x000fe40000010002 */
[----:B------:R-:W-:Y:S02]  /*cad0*/  IMAD.U32 R26, R42, 0x10000, RZ ;  /* 0x000100002a1a7824 */ /* 0x000fe400078e00ff */
[----:B------:R-:W-:Y:S01]  /*cae0*/  FFMA.FTZ R3, R28, R24, R3 ;  /* 0x000000181c037223 */ /* 0x000fe20000010003 */
[----:B------:R-:W-:Y:S01]  /*caf0*/  F2FP.BF16.PACK_AB R24, R2, R0 ;  /* 0x000000000218723e */ /* 0x000fe200000010ff */
[----:B------:R-:W-:Y:S02]  /*cb00*/  FFMA.FTZ R4, R35, R25, R4 ;  /* 0x0000001923047223 */ /* 0x000fe40000010004 */
[----:B------:R-:W-:Y:S02]  /*cb10*/  FFMA.FTZ R5, R30, R26, R5 ;  /* 0x0000001a1e057223 */ /* 0x000fe40000010005 */
[----:B------:R-:W-:Y:S01]  /*cb20*/  FFMA.FTZ R6, R37, R27, R6 ;  /* 0x0000001b25067223 */ /* 0x000fe20000010006 */
[----:B------:R-:W-:Y:S01]  /*cb30*/  F2FP.BF16.PACK_AB R25, R4, R3 ;  /* 0x000000030419723e */ /* 0x000fe200000010ff */
[----:B------:R-:W-:Y:S02]  /*cb40*/  FFMA.FTZ R7, R32, R29, R7 ;  /* 0x0000001d20077223 */ /* 0x000fe40000010007 */
[----:B------:R-:W-:Y:S01]  /*cb50*/  FFMA.FTZ R8, R39, R34, R8 ;  /* 0x0000002227087223 */ /* 0x000fe20000010008 */
[----:B------:R-:W-:Y:S04]  /*cb60*/  F2FP.BF16.PACK_AB R26, R6, R5 ;  /* 0x00000005061a723e */ /* 0x000fe800000010ff */
[----:B------:R-:W-:Y:S02]  /*cb70*/  F2FP.BF16.PACK_AB R27, R8, R7 ;  /* 0x00000007081b723e */ /* 0x000fe400000010ff */
.L_x_939:
[----:B------:R-:W-:Y:S05]  /*cb80*/  BSYNC B0 ;  /* 0x0000000000007941 */ /* 0x000fea0003800000 */
.L_x_938:
[C---:B-1----:R-:W-:Y:S04]  /*cb90*/  LEA R2, P0, R89.reuse, R144, 0x1 ;  /* 0x0000009059027211 */ /* 0x042fe800078008ff */
[----:B------:R-:W-:Y:S05]  /*cba0*/  LEA.HI.X R3, R89, R145, R88, 0x1, P0 ;  /* 0x0000009159037211 */ /* 0x000fea00000f0c58 */
[----:B-----5:R1:W-:Y:S04]  /*cbb0*/  ST.E.128 [R2.64], R24 ;  /* 0x0000001802007985 */ /* 0x0203e8000c101d06 */
.L_x_925:
[----:B------:R-:W-:Y:S05]  /*cbc0*/  BSYNC B2 ;  /* 0x0000000000027941 */ /* 0x000fea0003800000 */
.L_x_924:
[----:B-1--4-:R-:W4:Y:S02]  /*cbd0*/  LD.E R3, [R20.64+0xd0] ;  /* 0x0000d00614037980 */ /* 0x012f24000c101900 */
[----:B----4-:R-:W-:Y:S05]  /*cbe0*/  IMAD.U32 R3, R3, -0x20, RZ ;  /* 0xffffffe003037824 */ /* 0x010fea00078e00ff */
[C---:B------:R-:W-:Y:S02]  /*cbf0*/  LEA R142, P1, R3.reuse, R142, 0x1 ;  /* 0x0000008e038e7211 */ /* 0x040fe400078208ff */
[C---:B------:R-:W-:Y:S02]  /*cc00*/  LEA R140, P0, R3.reuse, R140, 0x1 ;  /* 0x0000008c038c7211 */ /* 0x040fe400078008ff */
[C---:B------:R-:W-:Y:S02]  /*cc10*/  LEA.HI.X.SX32 R143, R3.reuse, R143, 0x1, P1 ;  /* 0x0000008f038f7211 */ /* 0x040fe400008f0eff */
[----:B------:R-:W-:Y:S01]  /*cc20*/  LEA.HI.X.SX32 R141, R3, R141, 0x1, P0 ;  /* 0x0000008d038d7211 */ /* 0x000fe200000f0eff */
[----:B------:R-:W-:-:S05]  /*cc30*/  BRA `(.L_x_875) ;  /* 0x0000076000007947 */ /* 0x000fca0003800000 */
.L_x_841:
[----:B------:R-:W-:Y:S01]  /*cc40*/  BSSY B0, `(.L_x_940) ;  /* 0x000000e000007945 */ /* 0x000fe20003800000 */
[----:B------:R-:W-:-:S05]  /*cc50*/  @!P2 BRA `(.L_x_941) ;  /* 0x000000c00000a947 */ /* 0x000fca0003800000 */
        /* <DEDUP_REMOVED lines=8> */
[----:B------:R-:W3:Y:S04]  /*cce0*/  @P1 LD.E.128 R24, [R138.64+0x100] ;  /* 0x000100068a181980 */ /* 0x000ee8000c101d00 */
[----:B---3--:R2:W-:Y:S04]  /*ccf0*/  @P1 ST.E.128 [R144.64+0x100], R24 ;  /* 0x0001001890001985 */ /* 0x0085e8000c101d06 */
[----:B-1----:R-:W3:Y:S04]  /*cd00*/  @P0 LD.E.128 R4, [R138.64+0x180] ;  /* 0x000180068a040980 */ /* 0x002ee8000c101d00 */
[----:B---3--:R2:W-:Y:S02]  /*cd10*/  @P0 ST.E.128 [R144.64+0x180], R4 ;  /* 0x0001800490000985 */ /* 0x0085e4000c101d06 */
.L_x_941:
[----:B------:R-:W-:Y:S05]  /*cd20*/  BSYNC B0 ;  /* 0x0000000000007941 */ /* 0x000fea0003800000 */
.L_x_940:
[C---:B------:R-:W-:Y:S01]  /*cd30*/  ISETP.GE.AND P0, PT, R84.reuse, R205, PT ;  /* 0x000000cd5400720c */ /* 0x040fe20003f06270 */
[----:B------:R-:W-:Y:S03]  /*cd40*/  BSSY B0, `(.L_x_942) ;  /* 0x0000020000007945 */ /* 0x000fe60003800000 */
[----:B------:R-:W-:Y:S11]  /*cd50*/  ISETP.GE.AND P0, PT, R84, R179, !P0 ;  /* 0x000000b35400720c */ /* 0x000ff60004706270 */
[----:B------:R-:W-:Y:S02]  /*cd60*/  @!UPT UIADD3 URZ, URZ, URZ, URZ ;  /* 0x0000003f3f3ff290 */ /* 0x000fe4000fffe03f */
[----:B------:R-:W-:-:S05]  /*cd70*/  @!P0 BRA `(.L_x_943) ;  /* 0x000001c000008947 */ /* 0x000fca0003800000 */
[----:B------:R-:W-:Y:S02]  /*cd80*/  ISETP.NE.AND P3, PT, R175, RZ, PT ;  /* 0x000000ffaf00720c */ /* 0x000fe40003f65270 */
[----:B------:R-:W-:Y:S11]  /*cd90*/  ISETP.NE.AND P2, PT, R174, RZ, PT ;  /* 0x000000ffae00720c */ /* 0x000ff60003f45270 */
[----:B------:R-:W-:Y:S02]  /*cda0*/  @P3 LEA R22, P0, R110, R138, 0x1 ;  /* 0x0000008a6e163211 */ /* 0x000fe400078008ff */
[----:B------:R-:W-:Y:S02]  /*cdb0*/  @P3 LEA R2, P1, R236, R144, 0x1 ;  /* 0x00000090ec023211 */ /* 0x000fe400078208ff */
[----:B------:R-:W-:Y:S02]  /*cdc0*/  @P3 LEA.HI.X R23, R110, R139, R109, 0x1, P0 ;  /* 0x0000008b6e173211 */ /* 0x000fe400000f0c6d */
[C---:B------:R-:W-:Y:S02]  /*cdd0*/  @P2 LEA R36, P0, R111.reuse, R138, 0x1 ;  /* 0x0000008a6f242211 */ /* 0x040fe400078008ff */
[----:B------:R-:W-:Y:S01]  /*cde0*/  @P3 LEA.HI.X R3, R236, R145, R237, 0x1, P1 ;  /* 0x00000091ec033211 */ /* 0x000fe200008f0ced */
[----:B--2---:R-:W2:Y:S01]  /*cdf0*/  @P3 LD.E.128 R4, [R22.64] ;  /* 0x0000000616043980 */ /* 0x004ea2000c101d00 */
[----:B------:R-:W-:Y:S02]  /*ce00*/  @P2 LEA.HI.X R37, R111, R139, R112, 0x1, P0 ;  /* 0x0000008b6f252211 */ /* 0x000fe400000f0c70 */
[C---:B------:R-:W-:Y:S04]  /*ce10*/  @P2 LEA R34, P1, R105.reuse, R144, 0x1 ;  /* 0x0000009069222211 */ /* 0x040fe800078208ff */
[----:B------:R-:W-:Y:S02]  /*ce20*/  @P2 LEA.HI.X R35, R105, R145, R104, 0x1, P1 ;  /* 0x0000009169232211 */ /* 0x000fe400008f0c68 */
[----:B------:R-:W-:Y:S01]  /*ce30*/  ISETP.NE.AND P1, PT, R172, RZ, PT ;  /* 0x000000ffac00720c */ /* 0x000fe20003f25270 */
[----:B--2---:R1:W-:Y:S01]  /*ce40*/  @P3 ST.E.128 [R2.64], R4 ;  /* 0x0000000402003985 */ /* 0x0043e2000c101d06 */
[----:B------:R-:W-:Y:S03]  /*ce50*/  ISETP.NE.AND P3, PT, R173, RZ, PT ;  /* 0x000000ffad00720c */ /* 0x000fe60003f65270 */
[----:B------:R2:W3:Y:S10]  /*ce60*/  @P2 LD.E.128 R28, [R36.64] ;  /* 0x00000006241c2980 */ /* 0x0004f4000c101d00 */
[CC--:B------:R-:W-:Y:S04]  /*ce70*/  @P3 LEA R32, P0, R115.reuse, R138.reuse, 0x1 ;  /* 0x0000008a73203211 */ /* 0x0c0fe800078008ff */
[-C--:B------:R-:W-:Y:S02]  /*ce80*/  @P3 LEA.HI.X R33, R115, R139.reuse, R116, 0x1, P0 ;  /* 0x0000008b73213211 */ /* 0x080fe400000f0c74 */
[C---:B-1----:R-:W-:Y:S04]  /*ce90*/  @P1 LEA R2, P0, R123.reuse, R138, 0x1 ;  /* 0x0000008a7b021211 */ /* 0x042fe800078008ff */
[----:B------:R-:W-:Y:S02]  /*cea0*/  @P1 LEA.HI.X R3, R123, R139, R124, 0x1, P0 ;  /* 0x0000008b7b031211 */ /* 0x000fe400000f0c7c */
[CC--:B--2---:R-:W-:Y:S04]  /*ceb0*/  @P1 LEA R36, P0, R95.reuse, R144.reuse, 0x1 ;  /* 0x000000905f241211 */ /* 0x0c4fe800078008ff */
[-C--:B------:R-:W-:Y:S01]  /*cec0*/  @P1 LEA.HI.X R37, R95, R145.reuse, R94, 0x1, P0 ;  /* 0x000000915f251211 */ /* 0x080fe200000f0c5e */
[----:B---3--:R1:W-:Y:S01]  /*ced0*/  @P2 ST.E.128 [R34.64], R28 ;  /* 0x0000001c22002985 */ /* 0x0083e2000c101d06 */
[C---:B------:R-:W-:Y:S03]  /*cee0*/  @P3 LEA R22, P2, R101.reuse, R144, 0x1 ;  /* 0x0000009065163211 */ /* 0x040fe600078408ff */
[----:B------:R-:W2:Y:S01]  /*cef0*/  @P3 LD.E.128 R24, [R32.64] ;  /* 0x0000000620183980 */ /* 0x000ea2000c101d00 */
[----:B------:R-:W-:Y:S05]  /*cf00*/  @P3 LEA.HI.X R23, R101, R145, R100, 0x1, P2 ;  /* 0x0000009165173211 */ /* 0x000fea00010f0c64 */
[----:B--2---:R1:W-:Y:S04]  /*cf10*/  @P3 ST.E.128 [R22.64], R24 ;  /* 0x0000001816003985 */ /* 0x0043e8000c101d06 */
[----:B------:R-:W2:Y:S04]  /*cf20*/  @P1 LD.E.128 R4, [R2.64] ;  /* 0x0000000602041980 */ /* 0x000ea8000c101d00 */
[----:B--2---:R1:W-:Y:S02]  /*cf30*/  @P1 ST.E.128 [R36.64], R4 ;  /* 0x0000000424001985 */ /* 0x0043e4000c101d06 */
.L_x_943:
[----:B------:R-:W-:Y:S05]  /*cf40*/  BSYNC B0 ;  /* 0x0000000000007941 */ /* 0x000fea0003800000 */
.L_x_942:
[C---:B------:R-:W-:Y:S01]  /*cf50*/  ISETP.GE.AND P0, PT, R83.reuse, R205, PT ;  /* 0x000000cd5300720c */ /* 0x040fe20003f06270 */
[----:B------:R-:W-:Y:S03]  /*cf60*/  BSSY B0, `(.L_x_944) ;  /* 0x0000020000007945 */ /* 0x000fe60003800000 */
[----:B------:R-:W-:Y:S11]  /*cf70*/  ISETP.GE.AND P0, PT, R83, R179, !P0 ;  /* 0x000000b35300720c */ /* 0x000ff60004706270 */
[----:B------:R-:W-:Y:S02]  /*cf80*/  @!UPT UIADD3 URZ, URZ, URZ, URZ ;  /* 0x0000003f3f3ff290 */ /* 0x000fe4000fffe03f */
[----:B------:R-:W-:-:S05]  /*cf90*/  @!P0 BRA `(.L_x_945) ;  /* 0x000001c000008947 */ /* 0x000fca0003800000 */
[----:B------:R-:W-:Y:S02]  /*cfa0*/  ISETP.NE.AND P3, PT, R175, RZ, PT ;  /* 0x000000ffaf00720c */ /* 0x000fe40003f65270 */
[----:B------:R-:W-:Y:S11]  /*cfb0*/  ISETP.NE.AND P2, PT, R174, RZ, PT ;  /* 0x000000ffae00720c */ /* 0x000ff60003f45270 */
[----:B-1----:R-:W-:Y:S02]  /*cfc0*/  @P3 LEA R22, P0, R120, R138, 0x1 ;  /* 0x0000008a78163211 */ /* 0x002fe400078008ff */
[----:B------:R-:W-:Y:S02]  /*cfd0*/  @P3 LEA R2, P1, R106, R144, 0x1 ;  /* 0x000000906a023211 */ /* 0x000fe400078208ff */
[----:B------:R-:W-:Y:S02]  /*cfe0*/  @P3 LEA.HI.X R23, R120, R139, R119, 0x1, P0 ;  /* 0x0000008b78173211 */ /* 0x000fe400000f0c77 */
[----:B------:R-:W-:Y:S02]  /*cff0*/  @P2 LEA R36, P0, R114, R138, 0x1 ;  /* 0x0000008a72242211 */ /* 0x000fe400078008ff */
        /* <DEDUP_REMOVED lines=22> */
.L_x_945:
[----:B------:R-:W-:Y:S05]  /*d160*/  BSYNC B0 ;  /* 0x0000000000007941 */ /* 0x000fea0003800000 */
.L_x_944:
[C---:B------:R-:W-:Y:S04]  /*d170*/  ISETP.GE.AND P0, PT, R82.reuse, R205, PT ;  /* 0x000000cd5200720c */ /* 0x040fe80003f06270 */
[----:B------:R-:W-:Y:S11]  /*d180*/  ISETP.GE.AND P0, PT, R82, R179, !P0 ;  /* 0x000000b35200720c */ /* 0x000ff60004706270 */
[----:B------:R-:W-:Y:S02]  /*d190*/  @!UPT UIADD3 URZ, URZ, URZ, URZ ;  /* 0x0000003f3f3ff290 */ /* 0x000fe4000fffe03f */
[----:B------:R-:W-:-:S05]  /*d1a0*/  @!P0 BRA `(.L_x_875) ;  /* 0x000001f000008947 */ /* 0x000fca0003800000 */
[----:B------:R-:W-:Y:S02]  /*d1b0*/  ISETP.NE.AND P1, PT, R175, RZ, PT ;  /* 0x000000ffaf00720c */ /* 0x000fe40003f25270 */
[----:B------:R-:W-:Y:S02]  /*d1c0*/  ISETP.NE.AND P2, PT, R174, RZ, PT ;  /* 0x000000ffae00720c */ /* 0x000fe40003f45270 */
[----:B------:R-:W-:Y:S09]  /*d1d0*/  ISETP.NE.AND P3, PT, R173, RZ, PT ;  /* 0x000000ffad00720c */ /* 0x000ff20003f65270 */
[----:B------:R-:W-:Y:S04]  /*d1e0*/  @P1 IMAD.WIDE.U32 R2, R202, 0x60, R138 ;  /* 0x00000060ca021825 */ /* 0x000fe800078e008a */
[----:B------:R-:W-:Y:S02]  /*d1f0*/  @P1 IMAD R0, R203, 0x60, RZ ;  /* 0x00000060cb001824 */ /* 0x000fe400078e02ff */
[----:B-1----:R-:W-:Y:S04]  /*d200*/  @P1 IMAD.WIDE.U32 R22, R68, 0x60, R144 ;  /* 0x0000006044161825 */ /* 0x002fe800078e0090 */
[----:B------:R-:W-:Y:S02]  /*d210*/  @P1 IMAD.IADD R3, R3, 0x1, R0 ;  /* 0x0000000103031824 */ /* 0x000fe400078e0200 */
[----:B------:R-:W-:Y:S03]  /*d220*/  @P1 IMAD R0, R69, 0x60, RZ ;  /* 0x0000006045001824 */ /* 0x000fe600078e02ff */
[----:B--2---:R1:W2:Y:S01]  /*d230*/  @P1 LD.E.128 R4, [R2.64] ;  /* 0x0000000602041980 */ /* 0x0042a2000c101d00 */
[----:B------:R-:W-:Y:S01]  /*d240*/  @P1 IMAD.IADD R23, R23, 0x1, R0 ;  /* 0x0000000117171824 */ /* 0x000fe200078e0200 */
[CC--:B-1----:R-:W-:Y:S04]  /*d250*/  @P2 LEA R2, P0, R122.reuse, R138.reuse, 0x1 ;  /* 0x0000008a7a022211 */ /* 0x0c2fe800078008ff */
[-C--:B------:R-:W-:Y:S02]  /*d260*/  @P2 LEA.HI.X R3, R122, R139.reuse, R121, 0x1, P0 ;  /* 0x0000008b7a032211 */ /* 0x080fe400000f0c79 */
[C---:B------:R-:W-:Y:S04]  /*d270*/  @P3 LEA R34, P0, R128.reuse, R138, 0x1 ;  /* 0x0000008a80223211 */ /* 0x040fe800078008ff */
[----:B------:R-:W-:Y:S01]  /*d280*/  @P3 LEA.HI.X R35, R128, R139, R127, 0x1, P0 ;  /* 0x0000008b80233211 */ /* 0x000fe200000f0c7f */
[----:B--2---:R1:W-:Y:S01]  /*d290*/  @P1 ST.E.128 [R22.64], R4 ;  /* 0x0000000416001985 */ /* 0x0043e2000c101d06 */
[C---:B------:R-:W-:Y:S03]  /*d2a0*/  @P2 LEA R36, P1, R97.reuse, R144, 0x1 ;  /* 0x0000009061242211 */ /* 0x040fe600078208ff */
[----:B------:R2:W3:Y:S01]  /*d2b0*/  @P2 LD.E.128 R28, [R2.64] ;  /* 0x00000006021c2980 */ /* 0x0004e2000c101d00 */
[----:B------:R-:W-:Y:S02]  /*d2c0*/  @P2 LEA.HI.X R37, R97, R145, R96, 0x1, P1 ;  /* 0x0000009161252211 */ /* 0x000fe400008f0c60 */
[----:B------:R-:W-:Y:S11]  /*d2d0*/  ISETP.NE.AND P1, PT, R172, RZ, PT ;  /* 0x000000ffac00720c */ /* 0x000ff60003f25270 */
[----:B------:R-:W-:Y:S02]  /*d2e0*/  @!UPT UIADD3 URZ, URZ, URZ, URZ ;  /* 0x0000003f3f3ff290 */ /* 0x000fe4000fffe03f */
        /* <DEDUP_REMOVED lines=11> */
.L_x_875:
[----:B------:R-:W-:Y:S05]  /*d3a0*/  BSYNC B3 ;  /* 0x0000000000037941 */ /* 0x000fea0003800000 */
.L_x_840:
[----:B------:R-:W-:Y:S01]  /*d3b0*/  ISETP.NE.U32.AND P1, PT, R248, RZ, PT ;  /* 0x000000fff800720c */ /* 0x000fe20003f25070 */
[----:B-1----:R-:W4:Y:S01]  /*d3c0*/  LD.E R3, [R20.64+0x128] ;  /* 0x0001280614037980 */ /* 0x002f22000c101900 */
[----:B------:R-:W-:Y:S02]  /*d3d0*/  BSSY B0, `(.L_x_946) ;  /* 0x000005f000007945 */ /* 0x000fe40003800000 */
[----:B------:R-:W-:Y:S01]  /*d3e0*/  ISETP.NE.AND.EX P1, PT, R249, RZ, PT, P1 ;  /* 0x000000fff900720c */ /* 0x000fe20003f25310 */
[----:B----4-:R-:W-:Y:S05]  /*d3f0*/  IMAD.U32 R3, R3, -0x40, RZ ;  /* 0xffffffc003037824 */ /* 0x010fea00078e00ff */
[C---:B--2---:R-:W-:Y:S04]  /*d400*/  LEA R138, P0, R3.reuse, R138, 0x1 ;  /* 0x0000008a038a7211 */ /* 0x044fe800078008ff */
[----:B------:R-:W-:Y:S03]  /*d410*/  LEA.HI.X.SX32 R139, R3, R139, 0x1, P0 ;  /* 0x0000008b038b7211 */ /* 0x000fe600000f0eff */
[----:B------:R-:W-:-:S05]  /*d420*/  @!P1 BRA `(.L_x_947) ;  /* 0x0000051000009947 */ /* 0x000fca0003800000 */
[----:B------:R-:W-:Y:S04]  /*d430*/  IADD3 R3, R12, -0x1, RZ ;  /* 0xffffffff0c037810 */ /* 0x000fe80007ffe0ff */
[----:B------:R-:W-:Y:S11]  /*d440*/  ISETP.GT.AND P0, PT, R3, R108, PT ;  /* 0x0000006c0300720c */ /* 0x000ff60003f04270 */
[----:B------:R-:W-:Y:S02]  /*d450*/  @!UPT UIADD3 URZ, URZ, URZ, URZ ;  /* 0x0000003f3f3ff290 */ /* 0x000fe4000fffe03f */
[----:B------:R-:W-:-:S05]  /*d460*/  @!P0 BRA `(.L_x_948) ;  /* 0x0000055000008947 */ /* 0x000fca0003800000 */
[----:B------:R-:W-:Y:S01]  /*d470*/  IMAD.MOV.U32 R22, RZ, RZ, RZ ;  /* 0x000000ffff167224 */ /* 0x000fe200078e00ff */
[----:B------:R-:W2:Y:S01]  /*d480*/  LD.E R2, [R20.64+0x170] ;  /* 0x0001700614027980 */ /* 0x000ea2000c101900 */
[----:B------:R-:W-:Y:S03]  /*d490*/  IABS R8, R13 ;  /* 0x0000000d00087213 */ /* 0x000fe60000000000 */
[----:B------:R-:W4:Y:S06]  /*d4a0*/  LD.E.64 R26, [R20.64+0x40] ;  /* 0x00004006141a7980 */ /* 0x000f2c000c101b00 */
[----:B---3--:R-:W3:Y:S01]  /*d4b0*/  LD.E.64 R24, [R20.64+0x20] ;  /* 0x0000200614187980 */ /* 0x008ee2000c101b00 */
[-C--:B--2---:R-:W-:Y:S02]  /*d4c0*/  IABS R3, R2.reuse ;  /* 0x0000000200037213 */ /* 0x084fe40000000000 */
[----:B------:R-:W-:Y:S02]  /*d4d0*/  IABS R7, R2 ;  /* 0x0000000200077213 */ /* 0x000fe40000000000 */
[----:B------:R-:W1:Y:S03]  /*d4e0*/  I2F.RP R17, R3 ;  /* 0x0000000300117306 */ /* 0x000e660000209400 */
[----:B------:R-:W-:Y:S07]  /*d4f0*/  IMAD.MOV R7, RZ, RZ, -R7 ;  /* 0x000000ffff077224 */ /* 0x000fee00078e0a07 */
[----:B-1----:R-:W1:Y:S02]  /*d500*/  MUFU.RCP R0, R17 ;  /* 0x0000001100007308 */ /* 0x002e640000001000 */
[----:B-1----:R-:W-:Y:S02]  /*d510*/  IADD3 R4, R0, 0xffffffe, RZ ;  /* 0x0ffffffe00047810 */ /* 0x002fe40007ffe0ff */
[----:B------:R-:W-:Y:S06]  /*d520*/  IADD3 R0, R16, -0x80, RZ ;  /* 0xffffff8010007810 */ /* 0x000fec0007ffe0ff */
[----:B------:R-:W1:Y:S01]  /*d530*/  F2I.FTZ.U32.TRUNC.NTZ R23, R4 ;  /* 0x0000000400177305 */ /* 0x000e62000021f000 */
[----:B------:R-:W2:Y:S01]  /*d540*/  LD.E.64 R16, [R20.64+0x38] ;  /* 0x0000380614107980 */ /* 0x000ea2000c101b00 */
[----:B------:R-:W-:Y:S01]  /*d550*/  IABS R5, R0 ;  /* 0x0000000000057213 */ /* 0x000fe20000000000 */
[--C-:B-1----:R-:W-:Y:S04]  /*d560*/  IMAD.MOV R6, RZ, RZ, -R23.reuse ;  /* 0x000000ffff067224 */ /* 0x102fe800078e0a17 */
[----:B------:R-:W-:Y:S04]  /*d570*/  IMAD R6, R6, R3, RZ ;  /* 0x0000000306067224 */ /* 0x000fe800078e02ff */
[----:B------:R-:W-:Y:S02]  /*d580*/  IMAD.HI.U32 R6, R23, R6, R22 ;  /* 0x0000000617067227 */ /* 0x000fe400078e0016 */
[----:B------:R-:W2:Y:S04]  /*d590*/  LD.E.64 R22, [R20.64+0x28] ;  /* 0x0000280614167980 */ /* 0x000ea8000c101b00 */
[C---:B------:R-:W-:Y:S04]  /*d5a0*/  IMAD.HI.U32 R4, R6.reuse, R5, RZ ;  /* 0x0000000506047227 */ /* 0x040fe800078e00ff */
[----:B------:R-:W-:Y:S04]  /*d5b0*/  IMAD.HI.U32 R6, R6, R8, RZ ;  /* 0x0000000806067227 */ /* 0x000fe800078e00ff */
[-C--:B------:R-:W-:Y:S02]  /*d5c0*/  IMAD R5, R4, R7.reuse, R5 ;  /* 0x0000000704057224 */ /* 0x080fe400078e0205 */
[----:B------:R-:W-:Y:S03]  /*d5d0*/  IMAD R8, R6, R7, R8 ;  /* 0x0000000706087224 */ /* 0x000fe600078e0208 */
[C---:B------:R-:W-:Y:S02]  /*d5e0*/  ISETP.GT.U32.AND P0, PT, R3.reuse, R5, PT ;  /* 0x000000050300720c */ /* 0x040fe40003f04070 */
[----:B------:R-:W-:Y:S11]  /*d5f0*/  ISETP.GT.U32.AND P3, PT, R3, R8, PT ;  /* 0x000000080300720c */ /* 0x000ff60003f64070 */
[--C-:B------:R-:W-:Y:S01]  /*d600*/  @!P0 IMAD.IADD R5, R5, 0x1, -R3.reuse ;  /* 0x0000000105058824 */ /* 0x100fe200078e0a03 */
[----:B------:R-:W-:Y:S01]  /*d610*/  @!P0 IADD3 R4, R4, 0x1, RZ ;  /* 0x0000000104048810 */ /* 0x000fe20007ffe0ff */
[----:B------:R-:W-:Y:S01]  /*d620*/  @!P3 IMAD.IADD R8, R8, 0x1, -R3 ;  /* 0x000000010808b824 */ /* 0x000fe200078e0a03 */
[----:B------:R-:W-:Y:S02]  /*d630*/  @!P3 IADD3 R6, R6, 0x1, RZ ;  /* 0x000000010606b810 */ /* 0x000fe40007ffe0ff */
[-C--:B------:R-:W-:Y:S02]  /*d640*/  ISETP.GE.U32.AND P4, PT, R5, R3.reuse, PT ;  /* 0x000000030500720c */ /* 0x080fe40003f86070 */
[----:B------:R-:W-:Y:S02]  /*d650*/  ISETP.GE.U32.AND P5, PT, R8, R3, PT ;  /* 0x000000030800720c */ /* 0x000fe40003fa6070 */
[-C--:B------:R-:W-:Y:S02]  /*d660*/  LOP3.LUT R5, R13, R2.reuse, RZ, 0x3c, !PT ;  /* 0x000000020d057212 */ /* 0x080fe400078e3cff */
[-C--:B------:R-:W-:Y:S02]  /*d670*/  LOP3.LUT R3, R0, R2.reuse, RZ, 0x3c, !PT ;  /* 0x0000000200037212 */ /* 0x080fe400078e3cff */
[----:B------:R-:W-:Y:S02]  /*d680*/  ISETP.GE.AND P2, PT, R5, RZ, PT ;  /* 0x000000ff0500720c */ /* 0x000fe40003f46270 */
[----:B------:R-:W-:Y:S02]  /*d690*/  ISETP.GE.AND P1, PT, R3, RZ, PT ;  /* 0x000000ff0300720c */ /* 0x000fe40003f26270 */
[----:B------:R-:W-:Y:S02]  /*d6a0*/  ISETP.NE.AND P0, PT, R2, RZ, PT ;  /* 0x000000ff0200720c */ /* 0x000fe40003f05270 */
[----:B------:R-:W-:Y:S02]  /*d6b0*/  @P4 IADD3 R4, R4, 0x1, RZ ;  /* 0x0000000104044810 */ /* 0x000fe40007ffe0ff */
[----:B------:R-:W-:Y:S02]  /*d6c0*/  @P5 IADD3 R6, R6, 0x1, RZ ;  /* 0x0000000106065810 */ /* 0x000fe40007ffe0ff */
[----:B------:R-:W-:Y:S02]  /*d6d0*/  LOP3.LUT R3, RZ, R2, RZ, 0x33, !PT ;  /* 0x00000002ff037212 */ /* 0x000fe400078e33ff */
[----:B------:R-:W-:Y:S01]  /*d6e0*/  IADD3 R0, -R13, R0, RZ ;  /* 0x000000000d007210 */ /* 0x000fe20007ffe1ff */
[----:B------:R-:W-:Y:S02]  /*d6f0*/  @!P2 IMAD.MOV R6, RZ, RZ, -R6 ;  /* 0x000000ffff06a224 */ /* 0x000fe400078e0a06 */
[----:B------:R-:W-:Y:S05]  /*d700*/  @!P1 IMAD.MOV R4, RZ, RZ, -R4 ;  /* 0x000000ffff049224 */ /* 0x000fea00078e0a04 */
[C---:B------:R-:W-:Y:S02]  /*d710*/  SEL R4, R3.reuse, R4, !P0 ;  /* 0x0000000403047207 */ /* 0x040fe40004000000 */
[----:B------:R-:W-:Y:S02]  /*d720*/  SEL R3, R3, R6, !P0 ;  /* 0x0000000603037207 */ /* 0x000fe40004000000 */
[CC--:B------:R-:W-:Y:S02]  /*d730*/  LEA R30, P1, R4.reuse, R248.reuse, 0x2 ;  /* 0x000000f8041e7211 */ /* 0x0c0fe400078210ff */
[C---:B------:R-:W-:Y:S02]  /*d740*/  LEA R28, P0, R3.reuse, R248, 0x2 ;  /* 0x000000f8031c7211 */ /* 0x040fe400078010ff */
[-C--:B------:R-:W-:Y:S02]  /*d750*/  LEA.HI.X.SX32 R31, R4, R249.reuse, 0x2, P1 ;  /* 0x000000f9041f7211 */ /* 0x080fe400008f16ff */
[C---:B------:R-:W-:Y:S01]  /*d760*/  LEA.HI.X.SX32 R29, R3.reuse, R249, 0x2, P0 ;  /* 0x000000f9031d7211 */ /* 0x040fe200000f16ff */
[----:B------:R-:W-:Y:S02]  /*d770*/  IMAD.IADD R3, R3, 0x1, -R4 ;  /* 0x0000000103037824 */ /* 0x000fe400078e0a04 */
[----:B------:R-:W2:Y:S02]  /*d780*/  LD.E R5, [R30.64] ;  /* 0x000000061e057980 */ /* 0x000ea4000c101900 */
[----:B------:R-:W-:Y:S02]  /*d790*/  IMAD R0, R3, R2, R0 ;  /* 0x0000000203007224 */ /* 0x000fe400078e0200 */
[----:B------:R1:W2:Y:S02]  /*d7a0*/  LD.E R6, [R28.64] ;  /* 0x000000061c067980 */ /* 0x0002a4000c101900 */
[-C--:B----4-:R-:W-:Y:S01]  /*d7b0*/  IMAD R4, R27, R0.reuse, RZ ;  /* 0x000000001b047224 */ /* 0x090fe200078e02ff */
[----:B------:R-:W-:Y:S01]  /*d7c0*/  SHF.R.S32.HI R3, RZ, 0x1f, R0 ;  /* 0x0000001fff037819 */ /* 0x000fe20000011400 */
[C---:B-1----:R-:W-:Y:S04]  /*d7d0*/  IMAD.WIDE.U32 R28, R26.reuse, R0, RZ ;  /* 0x000000001a1c7225 */ /* 0x042fe800078e00ff */
[----:B--2---:R-:W-:Y:S02]  /*d7e0*/  IMAD.IADD R6, R5, 0x1, -R6 ;  /* 0x0000000105067824 */ /* 0x004fe400078e0a06 */
[----:B------:R-:W-:Y:S02]  /*d7f0*/  IMAD R5, R26, R3, R4 ;  /* 0x000000031a057224 */ /* 0x000fe400078e0204 */
[-C--:B---3--:R-:W-:Y:S01]  /*d800*/  IMAD R4, R25, R6.reuse, RZ ;  /* 0x0000000619047224 */ /* 0x088fe200078e02ff */
[----:B------:R-:W-:Y:S01]  /*d810*/  SHF.R.S32.HI R7, RZ, 0x1f, R6 ;  /* 0x0000001fff077819 */ /* 0x000fe20000011406 */
[C---:B------:R-:W-:Y:S04]  /*d820*/  IMAD.WIDE.U32 R26, R24.reuse, R6, RZ ;  /* 0x00000006181a7225 */ /* 0x040fe800078e00ff */
[-C--:B------:R-:W-:Y:S01]  /*d830*/  IMAD R4, R24, R7.reuse, R4 ;  /* 0x0000000718047224 */ /* 0x080fe200078e0204 */
[----:B------:R-:W-:Y:S01]  /*d840*/  MOV R24, R28 ;  /* 0x0000001c00187202 */ /* 0x000fe20000000f00 */
[----:B------:R-:W-:Y:S02]  /*d850*/  IMAD.IADD R25, R29, 0x1, R5 ;  /* 0x000000011d197824 */ /* 0x000fe400078e0205 */
[----:B------:R-:W-:Y:S02]  /*d860*/  IMAD.IADD R27, R27, 0x1, R4 ;  /* 0x000000011b1b7824 */ /* 0x000fe400078e0204 */
[----:B------:R-:W-:Y:S04]  /*d870*/  IMAD.WIDE.U32 R24, R6, R22, R24 ;  /* 0x0000001606187225 */ /* 0x000fe800078e0018 */
[----:B------:R-:W-:Y:S01]  /*d880*/  IMAD R6, R23, R6, RZ ;  /* 0x0000000617067224 */ /* 0x000fe200078e02ff */
[----:B------:R-:W-:Y:S01]  /*d890*/  LEA R146, P1, R24, R146, 0x1 ;  /* 0x0000009218927211 */ /* 0x000fe200078208ff */
[----:B------:R-:W-:Y:S02]  /*d8a0*/  IMAD R4, R17, R0, RZ ;  /* 0x0000000011047224 */ /* 0x000fe400078e02ff */
[----:B------:R-:W-:Y:S04]  /*d8b0*/  IMAD.WIDE.U32 R26, R0, R16, R26 ;  /* 0x00000010001a7225 */ /* 0x000fe800078e001a */
[----:B------:R-:W-:Y:S01]  /*d8c0*/  IMAD R6, R22, R7, R6 ;  /* 0x0000000716067224 */ /* 0x000fe200078e0206 */
[----:B------:R-:W-:Y:S01]  /*d8d0*/  LEA R144, P0, R26, R144, 0x1 ;  /* 0x000000901a907211 */ /* 0x000fe200078008ff */
[----:B------:R-:W-:Y:S02]  /*d8e0*/  IMAD R4, R16, R3, R4 ;  /* 0x0000000310047224 */ /* 0x000fe400078e0204 */
[----:B------:R-:W-:Y:S02]  /*d8f0*/  IMAD.IADD R6, R25, 0x1, R6 ;  /* 0x0000000119067824 */ /* 0x000fe400078e0206 */
[----:B------:R-:W-:Y:S03]  /*d900*/  IMAD.IADD R4, R27, 0x1, R4 ;  /* 0x000000011b047824 */ /* 0x000fe600078e0204 */
[----:B------:R-:W-:Y:S02]  /*d910*/  LEA.HI.X R147, R24, R147, R6, 0x1, P1 ;  /* 0x0000009318937211 */ /* 0x000fe400008f0c06 */
[----:B------:R-:W-:Y:S01]  /*d920*/  LEA.HI.X R145, R26, R145, R4, 0x1, P0 ;  /* 0x000000911a917211 */ /* 0x000fe200000f0c04 */
[----:B------:R-:W-:-:S05]  /*d930*/  BRA `(.L_x_948) ;  /* 0x0000008000007947 */ /* 0x000fca0003800000 */
.L_x_947:
[----:B------:R-:W2:Y:S04]  /*d940*/  LD.E R5, [R20.64+0x40] ;  /* 0x0000400614057980 */ /* 0x000ea8000c101900 */
[----:B------:R-:W4:Y:S02]  /*d950*/  LD.E R3, [R20.64+0x38] ;  /* 0x0000380614037980 */ /* 0x000f24000c101900 */
[----:B----4-:R-:W-:Y:S02]  /*d960*/  IMAD.U32 R3, R3, -0x40, RZ ;  /* 0xffffffc003037824 */ /* 0x010fe400078e00ff */
[----:B--2---:R-:W-:Y:S03]  /*d970*/  IMAD.U32 R5, R5, -0x40, RZ ;  /* 0xffffffc005057824 */ /* 0x004fe600078e00ff */
[----:B---3--:R-:W-:Y:S02]  /*d980*/  LEA R144, P0, R3, R144, 0x1 ;  /* 0x0000009003907211 */ /* 0x008fe400078008ff */
[----:B------:R-:W-:Y:S02]  /*d990*/  LEA R146, P1, R5, R146, 0x1 ;  /* 0x0000009205927211 */ /* 0x000fe400078208ff */
[----:B------:R-:W-:Y:S02]  /*d9a0*/  LEA.HI.X.SX32 R145, R3, R145, 0x1, P0 ;  /* 0x0000009103917211 */ /* 0x000fe400000f0eff */
[----:B------:R-:W-:Y:S04]  /*d9b0*/  LEA.HI.X.SX32 R147, R5, R147, 0x1, P1 ;  /* 0x0000009305937211 */ /* 0x000fe800008f0eff */
.L_x_948:
[----:B------:R-:W-:Y:S05]  /*d9c0*/  BSYNC B0 ;  /* 0x0000000000007941 */ /* 0x000fea0003800000 */
.L_x_946:
[----:B------:R-:W-:Y:S04]  /*d9d0*/  IADD3 R12, R12, -0x1, RZ ;  /* 0xffffffff0c0c7810 */ /* 0x000fe80007ffe0ff */
[----:B------:R-:W-:Y:S11]  /*d9e0*/  ISETP.GT.AND P0, PT, R12, R108, PT ;  /* 0x0000006c0c00720c */ /* 0x000ff60003f04270 */
[----:B------:R-:W-:Y:S02]  /*d9f0*/  @!UPT UIADD3 URZ, URZ, URZ, URZ ;  /* 0x0000003f3f3ff290 */ /* 0x000fe4000fffe03f */
[----:B------:R-:W-:-:S05]  /*da00*/  @P0 BRA `(.L_x_949) ;  /* 0xffff53b000000947 */ /* 0x000fca000383ffff */
.L_x_831:
[----:B------:R-:W-:Y:S01]  /*da10*/  WARPSYNC 0xffffffff ;  /* 0xffffffff00007948 */ /* 0x000fe20003800000 */
[----:B------:R-:W-:Y:S06]  /*da20*/  BAR.SYNC.DEFER_BLOCKING 0x0 ;  /* 0x0000000000007b1d */ /* 0x000fec0000010000 */
[----:B------:R-:W2:Y:S01]  /*da30*/  LD.E R0, [R20.64+0xd0] ;  /* 0x0000d00614007980 */ /* 0x000ea2000c101900 */
[----:B------:R-:W-:Y:S01]  /*da40*/  BSSY B3, `(.L_x_950) ;  /* 0x00009e9000037945 */ /* 0x000fe20003800000 */
[----:B------:R-:W-:Y:S01]  /*da50*/  IMAD.SHL.U32 R245, R176, 0x2, RZ ;  /* 0x00000002b0f57824 */ /* 0x000fe200078e00ff */
[C---:B------:R-:W-:Y:S01]  /*da60*/  SHF.L.U64.HI R13, R194.reuse, 0x4, R195 ;  /* 0x00000004c20d7819 */ /* 0x040fe200000102c3 */
[----:B------:R-:W-:Y:S01]  /*da70*/  IMAD.SHL.U32 R3, R194, 0x10, RZ ;  /* 0x00000010c2037824 */ /* 0x000fe200078e00ff */
[----:B--2---:R-:W-:-:S13]  /*da80*/  ISETP.NE.AND P0, PT, R0, RZ, PT ;  /* 0x000000ff0000720c */ /* 0x004fda0003f05270 */
[----:B------:R-:W-:Y:S05]  /*da90*/  @!P0 BRA `(.L_x_951) ;  /* 0x000094e000008947 */ /* 0x000fea0003800000 */
[----:B------:R-:W2:Y:S04]  /*daa0*/  LD.E.64 R4, [R20.64+0xf0] ;  /* 0x0000f00614047980 */ /* 0x000ea8000c101b00 */
[----:B------:R-:W4:Y:S04]  /*dab0*/  LD.E.U8 R2, [R20.64+0x1b3] ;  /* 0x0001b30614027980 */ /* 0x000f28000c101100 */
[----:B------:R1:W5:Y:S04]  /*dac0*/  LD.E R6, [R20.64+0xc0] ;  /* 0x0000c00614067980 */ /* 0x000368000c101900 */
[----:B------:R1:W5:Y:S04]  /*dad0*/  LD.E.64 R36, [R20.64+0x148] ;  /* 0x0001480614247980 */ /* 0x000368000c101b00 */
[----:B------:R1:W5:Y:S01]  /*dae0*/  LD.E.64 R22, [R20.64+0x150] ;  /* 0x0001500614167980 */ /* 0x000362000c101b00 */
[----:B--2---:R-:W-:-:S04]  /*daf0*/  ISETP.NE.U32.AND P1, PT, R4, RZ, PT ;  /* 0x000000ff0400720c */ /* 0x004fc80003f25070 */
[----:B------:R-:W-:-:S13]  /*db00*/  ISETP.NE.AND.EX P1, PT, R5, RZ, PT, P1 ;  /* 0x000000ff0500720c */ /* 0x000fda0003f25310 */
[----:B------:R-:W-:Y:S01]  /*db10*/  @P1 LEA R16, P0, R242, R4, 0x2 ;  /* 0x00000004f2101211 */ /* 0x000fe200078010ff */
[----:B------:R-:W-:-:S03]  /*db20*/  IMAD.MOV.U32 R4, RZ, RZ, RZ ;  /* 0x000000ffff047224 */ /* 0x000fc600078e00ff */
[----:B------:R-:W-:-:S05]  /*db30*/  @P1 LEA.HI.X R17, R242, R5, R79, 0x2, P0 ;  /* 0x00000005f2111211 */ /* 0x000fca00000f144f */
[----:B------:R-:W2:Y:S01]  /*db40*/  @P1 LD.E R4, [R16.64] ;  /* 0x0000000610041980 */ /* 0x000ea2000c101900 */
[----:B------:R-:W-:Y:S02]  /*db50*/  IADD3 R3, P1, R3, R190, RZ ;  /* 0x000000be03037210 */ /* 0x000fe40007f3e0ff */
[----:B------:R-:W-:Y:S02]  /*db60*/  LEA.HI R7, R0, R0, RZ, 0x1 ;  /* 0x0000000000077211 */ /* 0x000fe400078f08ff */
[C---:B------:R-:W-:Y:S01]  /*db70*/  LEA R5, P0, R194.reuse, R190, 0x5 ;  /* 0x000000bec2057211 */ /* 0x040fe200078028ff */
[----:B------:R-:W-:Y:S01]  /*db80*/  IMAD.X R12, R13, 0x1, R193, P1 ;  /* 0x000000010d0c7824 */ /* 0x000fe200008e06c1 */
[----:B-----5:R-:W-:Y:S02]  /*db90*/  LEA R42, P1, R3, R196, 0x1 ;  /* 0x000000c4032a7211 */ /* 0x020fe400078208ff */
[----:B------:R-:W-:Y:S02]  /*dba0*/  SHF.R.S32.HI R7, RZ, 0x1, R7 ;  /* 0x00000001ff077819 */ /* 0x000fe40000011407 */
[----:B------:R-:W-:-:S02]  /*dbb0*/  LEA.HI.X R13, R194, R193, R195, 0x5, P0 ;  /* 0x000000c1c20d7211 */ /* 0x000fc400000f2cc3 */
[----:B----4-:R-:W-:Y:S01]  /*dbc0*/  ISETP.NE.AND P4, PT, R2, RZ, PT ;  /* 0x000000ff0200720c */ /* 0x010fe20003f85270 */
[----:B------:R-:W-:Y:S01]  /*dbd0*/  IMAD.MOV.U32 R192, RZ, RZ, R190 ;  /* 0x000000ffffc07224 */ /* 0x000fe200078e00be */
[-C--:B---3--:R-:W-:Y:S02]  /*dbe0*/  LEA R44, P2, R190, R196.reuse, 0x1 ;  /* 0x000000c4be2c7211 */ /* 0x088fe400078408ff */
[----:B------:R-:W-:Y:S02]  /*dbf0*/  LEA R40, P0, R5, R196, 0x1 ;  /* 0x000000c405287211 */ /* 0x000fe400078008ff */
[----:B------:R-:W-:Y:S01]  /*dc00*/  LEA.HI.X R43, R3, R197, R12, 0x1, P1 ;  /* 0x000000c5032b7211 */ /* 0x000fe200008f0c0c */
[----:B------:R-:W-:Y:S01]  /*dc10*/  IMAD R3, R184, R7, R80 ;  /* 0x00000007b8037224 */ /* 0x000fe200078e0250 */
[-C--:B------:R-:W-:Y:S01]  /*dc20*/  LEA.HI.X R45, R190, R197.reuse, R193, 0x1, P2 ;  /* 0x000000c5be2d7211 */ /* 0x080fe200010f0cc1 */
[----:B------:R-:W-:Y:S01]  /*dc30*/  IMAD R8, R195, 0x30, RZ ;  /* 0x00000030c3087824 */ /* 0x000fe200078e02ff */
[----:B------:R-:W-:Y:S01]  /*dc40*/  LEA.HI.X R41, R5, R197, R13, 0x1, P0 ;  /* 0x000000c505297211 */ /* 0x000fe200000f0c0d */
[----:B------:R-:W-:-:S04]  /*dc50*/  IMAD.WIDE.U32 R192, R194, 0x30, R192 ;  /* 0x00000030c2c07825 */ /* 0x000fc800078e00c0 */
[----:B------:R-:W-:Y:S02]  /*dc60*/  IMAD.IADD R13, R244, 0x1, -R57 ;  /* 0x00000001f40d7824 */ /* 0x000fe400078e0a39 */
[----:B------:R-:W-:Y:S01]  /*dc70*/  IMAD.IADD R19, R80, 0x1, R3 ;  /* 0x0000000150137824 */ /* 0x000fe200078e0203 */
[----:B------:R-:W-:Y:S01]  /*dc80*/  LEA R38, P1, R192, R196, 0x1 ;  /* 0x000000c4c0267211 */ /* 0x000fe200078208ff */
[----:B------:R-:W-:Y:S01]  /*dc90*/  IMAD.IADD R5, R193, 0x1, R8 ;  /* 0x00000001c1057824 */ /* 0x000fe200078e0208 */
[----:B------:R-:W-:Y:S01]  /*dca0*/  ISETP.GE.AND P0, PT, R184, R13, PT ;  /* 0x0000000db800720c */ /* 0x000fe20003f06270 */
[----:B------:R-:W-:-:S03]  /*dcb0*/  IMAD.SHL.U32 R12, R7, 0x10, RZ ;  /* 0x00000010070c7824 */ /* 0x000fc600078e00ff */
[----:B------:R-:W-:Y:S02]  /*dcc0*/  ISETP.GT.AND P0, PT, R75, -0x8, !P0 ;  /* 0xfffffff84b00780c */ /* 0x000fe40004704270 */
[----:B------:R-:W-:Y:S02]  /*dcd0*/  LEA.HI.X R39, R192, R197, R5, 0x1, P1 ;  /* 0x000000c5c0277211 */ /* 0x000fe400008f0c05 */
[----:B--2---:R-:W-:-:S05]  /*dce0*/  IADD3 R4, R4, R78, R57 ;  /* 0x0000004e04047210 */ /* 0x004fca0007ffe039 */
[----:B------:R-:W-:-:S05]  /*dcf0*/  IMAD R2, R4, R7, RZ ;  /* 0x0000000704027224 */ /* 0x000fca00078e02ff */
[----:B------:R-:W-:Y:S02]  /*dd00*/  SHF.R.S32.HI R4, RZ, 0x1f, R2 ;  /* 0x0000001fff047819 */ /* 0x000fe40000011402 */
[C---:B------:R-:W-:Y:S02]  /*dd10*/  IADD3 R17, P3, R2.reuse, R3, RZ ;  /* 0x0000000302117210 */ /* 0x040fe40007f7e0ff */
[----:B------:R-:W-:Y:S02]  /*dd20*/  IADD3 R2, P2, R2, R19, RZ ;  /* 0x0000001302027210 */ /* 0x000fe40007f5e0ff */
[-C--:B------:R-:W-:Y:S02]  /*dd30*/  LEA.HI.X.SX32 R16, R3, R4.reuse, 0x1, P3 ;  /* 0x0000000403107211 */ /* 0x080fe400018f0eff */
[----:B------:R-:W-:Y:S01]  /*dd40*/  LEA.HI.X.SX32 R3, R19, R4, 0x1, P2 ;  /* 0x0000000413037211 */ /* 0x000fe200010f0eff */
[----:B------:R-:W-:Y:S05]  /*dd50*/  @!P4 BRA `(.L_x_952) ;  /* 0x000034800000c947 */ /* 0x000fea0003800000 */
[----:B-1----:R-:W-:Y:S01]  /*dd60*/  BSSY B2, `(.L_x_953) ;  /* 0x00000cf000027945 */ /* 0x002fe20003800000 */
[----:B------:R-:W-:Y:S05]  /*dd70*/  @!P0 BRA `(.L_x_954) ;  /* 0x00000cd000008947 */ /* 0x000fea0003800000 */
[----:B------:R-:W-:Y:S01]  /*dd80*/  ISETP.GE.AND P2, PT, R14, R6, PT ;  /* 0x000000060e00720c */ /* 0x000fe20003f46270 */
[C---:B------:R-:W-:Y:S01]  /*dd90*/  IMAD.SHL.U32 R47, R17.reuse, 0x2, RZ ;  /* 0x00000002112f7824 */ /* 0x040fe200078e00ff */
[----:B------:R-:W-:Y:S01]  /*dda0*/  SHF.L.U64.HI R3, R17, 0x1, R16 ;  /* 0x0000000111037819 */ /* 0x000fe20000010210 */
[----:B------:R-:W-:Y:S03]  /*ddb0*/  BSSY B1, `(.L_x_955) ;  /* 0x0000034000017945 */ /* 0x000fe60003800000 */
[----:B------:R-:W-:-:S02]  /*ddc0*/  IADD3 R18, P1, R36, R47, RZ ;  /* 0x0000002f24127210 */ /* 0x000fc40007f3e0ff */
[----:B------:R-:W-:-:S03]  /*ddd0*/  IADD3 R46, P0, R22, R47, RZ ;  /* 0x0000002f162e7210 */ /* 0x000fc60007f1e0ff */
[--C-:B------:R-:W-:Y:S02]  /*dde0*/  IMAD.X R19, R37, 0x1, R3.reuse, P1 ;  /* 0x0000000125137824 */ /* 0x100fe400008e0603 */
[----:B------:R1:W-:Y:S01]  /*ddf0*/  @P2 STS.128 [R245], RZ ;  /* 0x000000fff5002388 */ /* 0x0003e20000000c00 */
[----:B------:R-:W-:Y:S01]  /*de00*/  IMAD.X R47, R23, 0x1, R3, P0 ;  /* 0x00000001172f7824 */ /* 0x000fe200000e0603 */
[----:B------:R-:W-:Y:S05]  /*de10*/  @P2 BRA `(.L_x_956) ;  /* 0x000002d000002947 */ /* 0x000fea0003800000 */
[----:B------:R2:W5:Y:S01]  /*de20*/  LD.E.128 R24, [R44.64] ;  /* 0x000000062c187980 */ /* 0x000562000c101d00 */
[----:B------:R-:W-:Y:S01]  /*de30*/  ISETP.GE.AND P0, PT, R14, R0, PT ;  /* 0x000000000e00720c */ /* 0x000fe20003f06270 */
[----:B------:R-:W-:-:S12]  /*de40*/  BSSY B0, `(.L_x_957) ;  /* 0x0000029000007945 */ /* 0x000fd80003800000 */
[----:B------:R-:W-:Y:S05]  /*de50*/  @P0 BRA `(.L_x_958) ;  /* 0x0000027000000947 */ /* 0x000fea0003800000 */
[----:B------:R-:W3:Y:S04]  /*de60*/  LD.E.64 R2, [R46.64] ;  /* 0x000000062e027980 */ /* 0x000ee8000c101b00 */
[----:B------:R-:W4:Y:S01]  /*de70*/  LD.E.64 R4, [R18.64] ;  /* 0x0000000612047980 */ /* 0x000f22000c101b00 */
[C---:B-----5:R-:W-:Y:S01]  /*de80*/  SHF.L.U32 R28, R25.reuse, 0x10, RZ ;  /* 0x00000010191c7819 */ /* 0x060fe200000006ff */
[----:B------:R-:W-:Y:S01]  /*de90*/  IMAD.U32 R32, R26, 0x10000, RZ ;  /* 0x000100001a207824 */ /* 0x000fe200078e00ff */
[----:B------:R-:W-:Y:S02]  /*dea0*/  LOP3.LUT R8, R25, 0xffff0000, RZ, 0xc0, !PT ;  /* 0xffff000019087812 */ /* 0x000fe400078ec0ff */
[C---:B------:R-:W-:Y:S02]  /*deb0*/  SHF.L.U32 R25, R24.reuse, 0x10, RZ ;  /* 0x0000001018197819 */ /* 0x040fe400000006ff */
[----:B------:R-:W-:-:S02]  /*dec0*/  LOP3.LUT R34, R24, 0xffff0000, RZ, 0xc0, !PT ;  /* 0xffff000018227812 */ /* 0x000fc400078ec0ff */
[C---:B------:R-:W-:Y:S02]  /*ded0*/  LOP3.LUT R33, R27.reuse, 0xffff0000, RZ, 0xc0, !PT ;  /* 0xffff00001b217812 */ /* 0x040fe400078ec0ff */
[----:B------:R-:W-:Y:S02]  /*dee0*/  LOP3.LUT R48, R26, 0xffff0000, RZ, 0xc0, !PT ;  /* 0xffff00001a307812 */ /* 0x000fe400078ec0ff */
[----:B------:R-:W-:Y:S02]  /*def0*/  SHF.L.U32 R35, R27, 0x10, RZ ;  /* 0x000000101b237819 */ /* 0x000fe400000006ff */
[C---:B---3--:R-:W-:Y:S01]  /*df00*/  LOP3.LUT R24, R3.reuse, 0xffff0000, RZ, 0xc0, !PT ;  /* 0xffff000003187812 */ /* 0x048fe200078ec0ff */
[----:B------:R-:W-:Y:S01]  /*df10*/  IMAD.U32 R3, R3, 0x10000, RZ ;  /* 0x0001000003037824 */ /* 0x000fe200078e00ff */
[----:B------:R-:W-:Y:S02]  /*df20*/  LOP3.LUT R29, R2, 0xffff0000, RZ, 0xc0, !PT ;  /* 0xffff0000021d7812 */ /* 0x000fe400078ec0ff */
[----:B----4-:R-:W-:Y:S01]  /*df30*/  LOP3.LUT R30, R5, 0xffff0000, RZ, 0xc0, !PT ;  /* 0xffff0000051e7812 */ /* 0x010fe200078ec0ff */
[C---:B------:R-:W-:Y:S01]  /*df40*/  FMUL.FTZ R26, R33.reuse, R24 ;  /* 0x00000018211a7220 */ /* 0x040fe20000410000 */
[----:B------:R-:W-:Y:S01]  /*df50*/  LOP3.LUT R31, R4, 0xffff0000, RZ, 0xc0, !PT ;  /* 0xffff0000041f7812 */ /* 0x000fe200078ec0ff */
[----:B------:R-:W-:Y:S01]  /*df60*/  FMUL.FTZ R27, R8, R29 ;  /* 0x0000001d081b7220 */ /* 0x000fe20000410000 */
[----:B------:R-:W-:Y:S01]  /*df70*/  SHF.L.U32 R2, R2, 0x10, RZ ;  /* 0x0000001002027819 */ /* 0x000fe200000006ff */
[----:B------:R-:W-:Y:S01]  /*df80*/  FMUL.FTZ R33, R33, R30 ;  /* 0x0000001e21217220 */ /* 0x000fe20000410000 */
[----:B------:R-:W-:Y:S01]  /*df90*/  SHF.L.U32 R4, R4, 0x10, RZ ;  /* 0x0000001004047819 */ /* 0x000fe200000006ff */
[----:B------:R-:W-:Y:S01]  /*dfa0*/  FMUL.FTZ R8, R8, R31 ;  /* 0x0000001f08087220 */ /* 0x000fe20000410000 */
[----:B------:R-:W-:Y:S01]  /*dfb0*/  SHF.L.U32 R5, R5, 0x10, RZ ;  /* 0x0000001005057819 */ /* 0x000fe200000006ff */
[----:B------:R-:W-:-:S02]  /*dfc0*/  FFMA.FTZ R33, R35, R24, R33 ;  /* 0x0000001823217223 */ /* 0x000fc40000010021 */
[C---:B------:R-:W-:Y:S02]  /*dfd0*/  FFMA.FTZ R27, R28.reuse, R31, -R27 ;  /* 0x0000001f1c1b7223 */ /* 0x040fe4000001081b */
[----:B------:R-:W-:Y:S02]  /*dfe0*/  FFMA.FTZ R8, R28, R29, R8 ;  /* 0x0000001d1c087223 */ /* 0x000fe40000010008 */
[C---:B------:R-:W-:Y:S02]  /*dff0*/  FMUL.FTZ R24, R34.reuse, R2 ;  /* 0x0000000222187220 */ /* 0x040fe40000410000 */
[----:B------:R-:W-:Y:S01]  /*e000*/  FMUL.FTZ R34, R34, R4 ;  /* 0x0000000422227220 */ /* 0x000fe20000410000 */
[----:B------:R-:W-:Y:S01]  /*e010*/  F2FP.BF16.PACK_AB R8, R8, R27 ;  /* 0x0000001b0808723e */ /* 0x000fe200000010ff */
[C---:B------:R-:W-:Y:S02]  /*e020*/  FMUL.FTZ R28, R48.reuse, R3 ;  /* 0x00000003301c7220 */ /* 0x040fe40000410000 */
[----:B------:R-:W-:-:S02]  /*e030*/  FMUL.FTZ R48, R48, R5 ;  /* 0x0000000530307220 */ /* 0x000fc40000410000 */
[----:B------:R-:W-:Y:S02]  /*e040*/  FFMA.FTZ R24, R25, R4, -R24 ;  /* 0x0000000419187223 */ /* 0x000fe40000010818 */
[----:B------:R-:W-:Y:S02]  /*e050*/  FFMA.FTZ R26, R35, R30, -R26 ;  /* 0x0000001e231a7223 */ /* 0x000fe4000001081a */
[----:B------:R-:W-:Y:S02]  /*e060*/  FFMA.FTZ R25, R25, R2, R34 ;  /* 0x0000000219197223 */ /* 0x000fe40000010022 */
[C---:B------:R-:W-:Y:S01]  /*e070*/  FFMA.FTZ R28, R32.reuse, R5, -R28 ;  /* 0x00000005201c7223 */ /* 0x040fe2000001081c */
[----:B------:R-:W-:Y:S01]  /*e080*/  F2FP.BF16.PACK_AB R27, R33, R26 ;  /* 0x0000001a211b723e */ /* 0x000fe200000010ff */
[----:B------:R-:W-:Y:S01]  /*e090*/  FFMA.FTZ R3, R32, R3, R48 ;  /* 0x0000000320037223 */ /* 0x000fe20000010030 */
[----:B------:R-:W-:Y:S02]  /*e0a0*/  F2FP.BF16.PACK_AB R24, R25, R24 ;  /* 0x000000181918723e */ /* 0x000fe400000010ff */
[----:B------:R-:W-:-:S02]  /*e0b0*/  MOV R25, R8 ;  /* 0x0000000800197202 */ /* 0x000fc40000000f00 */
[----:B------:R-:W-:Y:S02]  /*e0c0*/  F2FP.BF16.PACK_AB R26, R3, R28 ;  /* 0x0000001c031a723e */ /* 0x000fe400000010ff */
.L_x_958:
[----:B------:R-:W-:Y:S05]  /*e0d0*/  BSYNC B0 ;  /* 0x0000000000007941 */ /* 0x000fea0003800000 */
.L_x_957:
[----:B-----5:R3:W-:Y:S02]  /*e0e0*/  STS.128 [R245], R24 ;  /* 0x00000018f5007388 */ /* 0x0207e40000000c00 */
.L_x_956:
[----:B------:R-:W-:Y:S05]  /*e0f0*/  BSYNC B1 ;  /* 0x0000000000017941 */ /* 0x000fea0003800000 */
.L_x_955:
[----:B------:R-:W-:Y:S01]  /*e100*/  ISETP.GE.AND P0, PT, R11, R6, PT ;  /* 0x000000060b00720c */ /* 0x000fe20003f06270 */
[----:B------:R-:W-:-:S12]  /*e110*/  BSSY B1, `(.L_x_959) ;  /* 0x0000030000017945 */ /* 0x000fd80003800000 */
[----:B------:R4:W-:Y:S01]  /*e120*/  @P0 STS.128 [R245+0x2000], RZ ;  /* 0x002000fff5000388 */ /* 0x0009e20000000c00 */
[----:B------:R-:W-:Y:S05]  /*e130*/  @P0 BRA `(.L_x_960) ;  /* 0x000002d000000947 */ /* 0x000fea0003800000 */
[----:B---3--:R3:W5:Y:S01]  /*e140*/  LD.E.128 R24, [R44.64+0x80] ;  /* 0x000080062c187980 */ /* 0x008762000c101d00 */
[----:B------:R-:W-:Y:S01]  /*e150*/  ISETP.GE.AND P0, PT, R11, R0, PT ;  /* 0x000000000b00720c */ /* 0x000fe20003f06270 */
[----:B------:R-:W-:-:S12]  /*e160*/  BSSY B0, `(.L_x_961) ;  /* 0x0000029000007945 */ /* 0x000fd80003800000 */
[----:B------:R-:W-:Y:S05]  /*e170*/  @P0 BRA `(.L_x_962) ;  /* 0x0000027000000947 */ /* 0x000fea0003800000 */
[----:B--2---:R-:W2:Y:S04]  /*e180*/  LD.E.64 R2, [R46.64+0x40] ;  /* 0x000040062e027980 */ /* 0x004ea8000c101b00 */
[----:B---3--:R-:W3:Y:S01]  /*e190*/  LD.E.64 R4, [R18.64+0x40] ;  /* 0x0000400612047980 */ /* 0x008ee2000c101b00 */
        /* <DEDUP_REMOVED lines=8> */
[C---:B--2---:R-:W-:Y:S01]  /*e220*/  LOP3.LUT R24, R3.reuse, 0xffff0000, RZ, 0xc0, !PT ;  /* 0xffff000003187812 */ /* 0x044fe200078ec0ff */
[----:B------:R-:W-:Y:S01]  /*e230*/  IMAD.U32 R3, R3, 0x10000, RZ ;  /* 0x0001000003037824 */ /* 0x000fe200078e00ff */
[----:B------:R-:W-:Y:S02]  /*e240*/  LOP3.LUT R29, R2, 0xffff0000, RZ, 0xc0, !PT ;  /* 0xffff0000021d7812 */ /* 0x000fe400078ec0ff */
[----:B---3--:R-:W-:Y:S01]  /*e250*/  LOP3.LUT R30, R5, 0xffff0000, RZ, 0xc0, !PT ;  /* 0xffff0000051e7812 */ /* 0x008fe200078ec0ff */
        /* <DEDUP_REMOVED lines=25> */
.L_x_962:
[----:B------:R-:W-:Y:S05]  /*e3f0*/  BSYNC B0 ;  /* 0x0000000000007941 */ /* 0x000fea0003800000 */
.L_x_961:
[----:B-----5:R1:W-:Y:S02]  /*e400*/  STS.128 [R245+0x2000], R24 ;  /* 0x00200018f5007388 */ /* 0x0203e40000000c00 */
.L_x_960:
[----:B------:R-:W-:Y:S05]  /*e410*/  BSYNC B1 ;  /* 0x0000000000017941 */ /* 0x000fea0003800000 */
.L_x_959:
[----:B------:R-:W-:Y:S01]  /*e420*/  ISETP.GE.AND P0, PT, R10, R6, PT ;  /* 0x000000060a00720c */ /* 0x000fe20003f06270 */
[----:B------:R-:W-:-:S12]  /*e430*/  BSSY B1, `(.L_x_963) ;  /* 0x0000030000017945 */ /* 0x000fd80003800000 */
[----:B------:R1:W-:Y:S01]  /*e440*/  @P0 STS.128 [R245+0x4000], RZ ;  /* 0x004000fff5000388 */ /* 0x0003e20000000c00 */
[----:B------:R-:W-:Y:S05]  /*e450*/  @P0 BRA `(.L_x_964) ;  /* 0x000002d000000947 */ /* 0x000fea0003800000 */
[----:B-1-3--:R1:W5:Y:S01]  /*e460*/  LD.E.128 R24, [R44.64+0x100] ;  /* 0x000100062c187980 */ /* 0x00a362000c101d00 */
[----:B------:R-:W-:Y:S01]  /*e470*/  ISETP.GE.AND P0, PT, R10, R0, PT ;  /* 0x000000000a00720c */ /* 0x000fe20003f06270 */
[----:B------:R-:W-:-:S12]  /*e480*/  BSSY B0, `(.L_x_965) ;  /* 0x0000029000007945 */ /* 0x000fd80003800000 */
[----:B------:R-:W-:Y:S05]  /*e490*/  @P0 BRA `(.L_x_966) ;  /* 0x0000027000000947 */ /* 0x000fea0003800000 */
[----:B------:R-:W3:Y:S04]  /*e4a0*/  LD.E.64 R2, [R46.64+0x80] ;  /* 0x000080062e027980 */ /* 0x000ee8000c101b00 */
[----:B--2---:R-:W2:Y:S01]  /*e4b0*/  LD.E.64 R4, [R18.64+0x80] ;  /* 0x0000800612047980 */ /* 0x004ea2000c101b00 */
        /* <DEDUP_REMOVED lines=11> */
[----:B--2---:R-:W-:Y:S01]  /*e570*/  LOP3.LUT R30, R5, 0xffff0000, RZ, 0xc0, !PT ;  /* 0xffff0000051e7812 */ /* 0x004fe200078ec0ff */
        /* <DEDUP_REMOVED lines=25> */
.L_x_966:
[----:B------:R-:W-:Y:S05]  /*e710*/  BSYNC B0 ;  /* 0x0000000000007941 */ /* 0x000fea0003800000 */
.L_x_965:
[----:B-----5:R3:W-:Y:S02]  /*e720*/  STS.128 [R245+0x4000], R24 ;  /* 0x00400018f5007388 */ /* 0x0207e40000000c00 */
.L_x_964:
[----:B------:R-:W-:Y:S05]  /*e730*/  BSYNC B1 ;  /* 0x0000000000017941 */ /* 0x000fea0003800000 */
.L_x_963:
[----:B------:R-:W-:-:S13]  /*e740*/  ISETP.GE.AND P0, PT, R9, R6, PT ;  /* 0x000000060900720c */ /* 0x000fda0003f06270 */
        /* <DEDUP_REMOVED lines=8> */
[----:B-----5:R-:W-:Y:S01]  /*e7d0*/  SHF.L.U32 R28, R25, 0x10, RZ ;  /* 0x00000010191c7819 */ /* 0x020fe200000006ff */
[----:B------:R-:W-:Y:S01]  /*e7e0*/  IMAD.U32 R33, R27, 0x10000, RZ ;  /* 0x000100001b217824 */ /* 0x000fe200078e00ff */
[----:B------:R-:W-:Y:S02]  /*e7f0*/  LOP3.LUT R8, R25, 0xffff0000, RZ, 0xc0, !PT ;  /* 0xffff000019087812 */ /* 0x000fe400078ec0ff */
[C---:B------:R-:W-:Y:S02]  /*e800*/  SHF.L.U32 R25, R24.reuse, 0x10, RZ ;  /* 0x0000001018197819 */ /* 0x040fe400000006ff */
[----:B------:R-:W-:-:S02]  /*e810*/  LOP3.LUT R32, R24, 0xffff0000, RZ, 0xc0, !PT ;  /* 0xffff000018207812 */ /* 0x000fc400078ec0ff */
[----:B------:R-:W-:Y:S02]  /*e820*/  LOP3.LUT R31, R27, 0xffff0000, RZ, 0xc0, !PT ;  /* 0xffff00001b1f7812 */ /* 0x000fe400078ec0ff */
[C---:B------:R-:W-:Y:S02]  /*e830*/  SHF.L.U32 R30, R26.reuse, 0x10, RZ ;  /* 0x000000101a1e7819 */ /* 0x040fe400000006ff */
[----:B------:R-:W-:Y:S02]  /*e840*/  LOP3.LUT R34, R26, 0xffff0000, RZ, 0xc0, !PT ;  /* 0xffff00001a227812 */ /* 0x000fe400078ec0ff */
[----:B---3--:R-:W-:Y:S02]  /*e850*/  LOP3.LUT R24, R3, 0xffff0000, RZ, 0xc0, !PT ;  /* 0xffff000003187812 */ /* 0x008fe400078ec0ff */
[C---:B------:R-:W-:Y:S01]  /*e860*/  LOP3.LUT R27, R2.reuse, 0xffff0000, RZ, 0xc0, !PT ;  /* 0xffff0000021b7812 */ /* 0x040fe200078ec0ff */
[----:B------:R-:W-:Y:S01]  /*e870*/  IMAD.U32 R2, R2, 0x10000, RZ ;  /* 0x0001000002027824 */ /* 0x000fe200078e00ff */
[----:B--2---:R-:W-:Y:S01]  /*e880*/  LOP3.LUT R18, R5, 0xffff0000, RZ, 0xc0, !PT ;  /* 0xffff000005127812 */ /* 0x004fe200078ec0ff */
[C---:B------:R-:W-:Y:S01]  /*e890*/  FMUL.FTZ R26, R31.reuse, R24 ;  /* 0x000000181f1a7220 */ /* 0x040fe20000410000 */
[----:B------:R-:W-:Y:S01]  /*e8a0*/  LOP3.LUT R29, R4, 0xffff0000, RZ, 0xc0, !PT ;  /* 0xffff0000041d7812 */ /* 0x000fe200078ec0ff */
[----:B------:R-:W-:Y:S01]  /*e8b0*/  FMUL.FTZ R19, R8, R27 ;  /* 0x0000001b08137220 */ /* 0x000fe20000410000 */
[----:B------:R-:W-:Y:S01]  /*e8c0*/  SHF.L.U32 R4, R4, 0x10, RZ ;  /* 0x0000001004047819 */ /* 0x000fe200000006ff */
[-C--:B------:R-:W-:Y:S01]  /*e8d0*/  FMUL.FTZ R31, R31, R18.reuse ;  /* 0x000000121f1f7220 */ /* 0x080fe20000410000 */
[----:B------:R-:W-:Y:S01]  /*e8e0*/  SHF.L.U32 R3, R3, 0x10, RZ ;  /* 0x0000001003037819 */ /* 0x000fe200000006ff */
[----:B------:R-:W-:-:S02]  /*e8f0*/  FFMA.FTZ R26, R33, R18, -R26 ;  /* 0x00000012211a7223 */ /* 0x000fc4000001081a */
[----:B------:R-:W-:Y:S02]  /*e900*/  IMAD.U32 R5, R5, 0x10000, RZ ;  /* 0x0001000005057824 */ /* 0x000fe400078e00ff */
[----:B------:R-:W-:Y:S02]  /*e910*/  FMUL.FTZ R18, R32, R2 ;  /* 0x0000000220127220 */ /* 0x000fe40000410000 */
[----:B------:R-:W-:Y:S02]  /*e920*/  FMUL.FTZ R8, R8, R29 ;  /* 0x0000001d08087220 */ /* 0x000fe40000410000 */
[----:B------:R-:W-:Y:S02]  /*e930*/  FMUL.FTZ R32, R32, R4 ;  /* 0x0000000420207220 */ /* 0x000fe40000410000 */
[----:B------:R-:W-:Y:S02]  /*e940*/  FFMA.FTZ R31, R33, R24, R31 ;  /* 0x00000018211f7223 */ /* 0x000fe4000001001f */
[----:B------:R-:W-:-:S02]  /*e950*/  FMUL.FTZ R24, R34, R3 ;  /* 0x0000000322187220 */ /* 0x000fc40000410000 */
[----:B------:R-:W-:Y:S02]  /*e960*/  FMUL.FTZ R34, R34, R5 ;  /* 0x0000000522227220 */ /* 0x000fe40000410000 */
[----:B------:R-:W-:Y:S02]  /*e970*/  FFMA.FTZ R18, R25, R4, -R18 ;  /* 0x0000000419127223 */ /* 0x000fe40000010812 */
[C---:B------:R-:W-:Y:S02]  /*e980*/  FFMA.FTZ R19, R28.reuse, R29, -R19 ;  /* 0x0000001d1c137223 */ /* 0x040fe40000010813 */
[----:B------:R-:W-:Y:S01]  /*e990*/  FFMA.FTZ R8, R28, R27, R8 ;  /* 0x0000001b1c087223 */ /* 0x000fe20000010008 */
[----:B------:R-:W-:Y:S01]  /*e9a0*/  F2FP.BF16.PACK_AB R27, R31, R26 ;  /* 0x0000001a1f1b723e */ /* 0x000fe200000010ff */
[----:B------:R-:W-:Y:S02]  /*e9b0*/  FFMA.FTZ R25, R25, R2, R32 ;  /* 0x0000000219197223 */ /* 0x000fe40000010020 */
[----:B------:R-:W-:Y:S01]  /*e9c0*/  FFMA.FTZ R24, R30, R5, -R24 ;  /* 0x000000051e187223 */ /* 0x000fe20000010818 */
[----:B------:R-:W-:Y:S01]  /*e9d0*/  F2FP.BF16.PACK_AB R8, R8, R19 ;  /* 0x000000130808723e */ /* 0x000fe200000010ff */
[----:B------:R-:W-:Y:S01]  /*e9e0*/  FFMA.FTZ R3, R30, R3, R34 ;  /* 0x000000031e037223 */ /* 0x000fe20000010022 */
[----:B------:R-:W-:-:S02]  /*e9f0*/  F2FP.BF16.PACK_AB R5, R25, R18 ;  /* 0x000000121905723e */ /* 0x000fc400000010ff */
[----:B------:R-:W-:Y:S02]  /*ea00*/  MOV R25, R8 ;  /* 0x0000000800197202 */ /* 0x000fe40000000f00 */
[----:B------:R-:W-:Y:S02]  /*ea10*/  F2FP.BF16.PACK_AB R26, R3, R24 ;  /* 0x00000018031a723e */ /* 0x000fe400000010ff */
[----:B------:R-:W-:Y:S02]  /*ea20*/  MOV R24, R5 ;  /* 0x0000000500187202 */ /* 0x000fe40000000f00 */
.L_x_968:
[----:B------:R-:W-:Y:S05]  /*ea30*/  BSYNC B0 ;  /* 0x0000000000007941 */ /* 0x000fea0003800000 */
.L_x_967:
[----:B-----5:R3:W-:Y:S02]  /*ea40*/  STS.128 [R245+0x6000], R24 ;  /* 0x00600018f5007388 */ /* 0x0207e40000000c00 */
.L_x_954:
[----:B------:R-:W-:Y:S05]  /*ea50*/  BSYNC B2 ;  /* 0x0000000000027941 */ /* 0x000fea0003800000 */
.L_x_953:
[----:B------:R-:W-:Y:S01]  /*ea60*/  IADD3 R8, R184, 0x10, RZ ;  /* 0x00000010b8087810 */ /* 0x000fe20007ffe0ff */
[----:B------:R-:W-:Y:S03]  /*ea70*/  BSSY B2, `(.L_x_969) ;  /* 0x00000d3000027945 */ /* 0x000fe60003800000 */
[----:B------:R-:W-:-:S04]  /*ea80*/  ISETP.GE.AND P0, PT, R8, R13, PT ;  /* 0x0000000d0800720c */ /* 0x000fc80003f06270 */
[----:B------:R-:W-:-:S13]  /*ea90*/  ISETP.LT.OR P0, PT, R75, -0x87, P0 ;  /* 0xffffff794b00780c */ /* 0x000fda0000701670 */
[----:B------:R-:W-:Y:S05]  /*eaa0*/  @P0 BRA `(.L_x_970) ;  /* 0x00000cf000000947 */ /* 0x000fea0003800000 */
[----:B------:R-:W-:Y:S01]  /*eab0*/  ISETP.GE.AND P0, PT, R14, R6, PT ;  /* 0x000000060e00720c */ /* 0x000fe20003f06270 */
[----:B------:R-:W-:Y:S01]  /*eac0*/  BSSY B1, `(.L_x_971) ;  /* 0x0000038000017945 */ /* 0x000fe20003800000 */
[----:B------:R-:W-:-:S04]  /*ead0*/  IADD3 R3, P1, R12, R17, RZ ;  /* 0x000000110c037210 */ /* 0x000fc80007f3e0ff */
[----:B------:R-:W-:Y:S01]  /*eae0*/  LEA.HI.X.SX32 R12, R12, R16, 0x1, P1 ;  /* 0x000000100c0c7211 */ /* 0x000fe200008f0eff */
[----:B------:R-:W-:-:S03]  /*eaf0*/  IMAD.SHL.U32 R31, R3, 0x2, RZ ;  /* 0x00000002031f7824 */ /* 0x000fc600078e00ff */
[----:B------:R-:W-:Y:S02]  /*eb00*/  SHF.L.U64.HI R3, R3, 0x1, R12 ;  /* 0x0000000103037819 */ /* 0x000fe4000001020c */
[-C--:B------:R-:W-:Y:S01]  /*eb10*/  IADD3 R18, P2, R36, R31.reuse, RZ ;  /* 0x0000001f24127210 */ /* 0x080fe20007f5e0ff */
[----:B------:R1:W-:Y:S01]  /*eb20*/  @P0 STS.128 [R245+0x800], RZ ;  /* 0x000800fff5000388 */ /* 0x0003e20000000c00 */
[----:B------:R-:W-:-:S03]  /*eb30*/  IADD3 R30, P1, R22, R31, RZ ;  /* 0x0000001f161e7210 */ /* 0x000fc60007f3e0ff */
[--C-:B------:R-:W-:Y:S02]  /*eb40*/  IMAD.X R19, R37, 0x1, R3.reuse, P2 ;  /* 0x0000000125137824 */ /* 0x100fe400010e0603 */
[----:B------:R-:W-:Y:S01]  /*eb50*/  IMAD.X R31, R23, 0x1, R3, P1 ;  /* 0x00000001171f7824 */ /* 0x000fe200008e0603 */
[----:B------:R-:W-:Y:S05]  /*eb60*/  @P0 BRA `(.L_x_972) ;  /* 0x000002d000000947 */ /* 0x000fea0003800000 */
[----:B-1-3--:R1:W5:Y:S01]  /*eb70*/  LD.E.128 R24, [R42.64] ;  /* 0x000000062a187980 */ /* 0x00a362000c101d00 */
[----:B------:R-:W-:Y:S01]  /*eb80*/  ISETP.GE.AND P0, PT, R14, R0, PT ;  /* 0x000000000e00720c */ /* 0x000fe20003f06270 */
[----:B------:R-:W-:-:S12]  /*eb90*/  BSSY B0, `(.L_x_973) ;  /* 0x0000029000007945 */ /* 0x000fd80003800000 */
[----:B------:R-:W-:Y:S05]  /*eba0*/  @P0 BRA `(.L_x_974) ;  /* 0x0000027000000947 */ /* 0x000fea0003800000 */
[----:B------:R-:W3:Y:S04]  /*ebb0*/  LD.E.64 R2, [R30.64] ;  /* 0x000000061e027980 */ /* 0x000ee8000c101b00 */
[----:B--2---:R-:W2:Y:S01]  /*ebc0*/  LD.E.64 R4, [R18.64] ;  /* 0x0000000612047980 */ /* 0x004ea2000c101b00 */
        /* <DEDUP_REMOVED lines=37> */
.L_x_974:
[----:B------:R-:W-:Y:S05]  /*ee20*/  BSYNC B0 ;  /* 0x0000000000007941 */ /* 0x000fea0003800000 */
.L_x_973:
[----:B-----5:R3:W-:Y:S02]  /*ee30*/  STS.128 [R245+0x800], R24 ;  /* 0x00080018f5007388 */ /* 0x0207e40000000c00 */
.L_x_972:
[----:B------:R-:W-:Y:S05]  /*ee40*/  BSYNC B1 ;  /* 0x0000000000017941 */ /* 0x000fea0003800000 */
.L_x_971:
        /* <DEDUP_REMOVED lines=47> */
.L_x_978:
[----:B------:R-:W-:Y:S05]  /*f140*/  BSYNC B0 ;  /* 0x0000000000007941 */ /* 0x000fea0003800000 */
.L_x_977:
[----:B-----5:R3:W-:Y:S02]  /*f150*/  STS.128 [R245+0x2800], R24 ;  /* 0x00280018f5007388 */ /* 0x0207e40000000c00 */
.L_x_976:
[----:B------:R-:W-:Y:S05]  /*f160*/  BSYNC B1 ;  /* 0x0000000000017941 */ /* 0x000fea0003800000 */
.L_x_975:
        /* <DEDUP_REMOVED lines=47> */
.L_x_982:
[----:B------:R-:W-:Y:S05]  /*f460*/  BSYNC B0 ;  /* 0x0000000000007941 */ /* 0x000fea0003800000 */
.L_x_981:
[----:B-----5:R3:W-:Y:S02]  /*f470*/  STS.128 [R245+0x4800], R24 ;  /* 0x00480018f5007388 */ /* 0x0207e40000000c00 */
.L_x_980:
[----:B------:R-:W-:Y:S05]  /*f480*/  BSYNC B1 ;  /* 0x0000000000017941 */ /* 0x000fea0003800000 */
.L_x_979:
[----:B------:R-:W-:-:S13]  /*f490*/  ISETP.GE.AND P0, PT, R9, R6, PT ;  /* 0x000000060900720c */ /* 0x000fda0003f06270 */
[----:B------:R1:W-:Y:S01]  /*f4a0*/  @P0 STS.128 [R245+0x6800], RZ ;  /* 0x006800fff5000388 */ /* 0x0003e20000000c00 */
[----:B------:R-:W-:Y:S05]  /*f4b0*/  @P0 BRA `(.L_x_970) ;  /* 0x000002e000000947 */ /* 0x000fea0003800000 */
[----:B-1-3--:R1:W5:Y:S01]  /*f4c0*/  LD.E.128 R24, [R42.64+0x180] ;  /* 0x000180062a187980 */ /* 0x00a362000c101d00 */
[----:B------:R-:W-:Y:S01]  /*f4d0*/  ISETP.GE.AND P0, PT, R9, R0, PT ;  /* 0x000000000900720c */ /* 0x000fe20003f06270 */
[----:B------:R-:W-:-:S12]  /*f4e0*/  BSSY B0, `(.L_x_983) ;  /* 0x000002a000007945 */ /* 0x000fd80003800000 */
[----:B------:R-:W-:Y:S05]  /*f4f0*/  @P0 BRA `(.L_x_984) ;  /* 0x0000028000000947 */ /* 0x000fea0003800000 */
[----:B--2---:R3:W2:Y:S04]  /*f500*/  LD.E.64 R2, [R30.64+0xc0] ;  /* 0x0000c0061e027980 */ /* 0x0046a8000c101b00 */
[----:B----4-:R-:W4:Y:S01]  /*f510*/  LD.E.64 R4, [R18.64+0xc0] ;  /* 0x0000c00612047980 */ /* 0x010f22000c101b00 */
[----:B-----5:R-:W-:Y:S01]  /*f520*/  SHF.L.U32 R28, R25, 0x10, RZ ;  /* 0x00000010191c7819 */ /* 0x020fe200000006ff */
[----:B------:R-:W-:Y:S01]  /*f530*/  IMAD.U32 R35, R27, 0x10000, RZ ;  /* 0x000100001b237824 */ /* 0x000fe200078e00ff */
[----:B------:R-:W-:Y:S02]  /*f540*/  LOP3.LUT R12, R25, 0xffff0000, RZ, 0xc0, !PT ;  /* 0xffff0000190c7812 */ /* 0x000fe400078ec0ff */
[C---:B------:R-:W-:Y:S02]  /*f550*/  SHF.L.U32 R25, R24.reuse, 0x10, RZ ;  /* 0x0000001018197819 */ /* 0x040fe400000006ff */
[----:B------:R-:W-:-:S02]  /*f560*/  LOP3.LUT R34, R24, 0xffff0000, RZ, 0xc0, !PT ;  /* 0xffff000018227812 */ /* 0x000fc400078ec0ff */
[----:B------:R-:W-:Y:S02]  /*f570*/  LOP3.LUT R33, R27, 0xffff0000, RZ, 0xc0, !PT ;  /* 0xffff00001b217812 */ /* 0x000fe400078ec0ff */
[C---:B------:R-:W-:Y:S02]  /*f580*/  SHF.L.U32 R32, R26.reuse, 0x10, RZ ;  /* 0x000000101a207819 */ /* 0x040fe400000006ff */
[----:B---3--:R-:W-:Y:S02]  /*f590*/  LOP3.LUT R30, R26, 0xffff0000, RZ, 0xc0, !PT ;  /* 0xffff00001a1e7812 */ /* 0x008fe400078ec0ff */
[----:B--2---:R-:W-:Y:S02]  /*f5a0*/  LOP3.LUT R24, R3, 0xffff0000, RZ, 0xc0, !PT ;  /* 0xffff000003187812 */ /* 0x004fe400078ec0ff */
[C---:B------:R-:W-:Y:S01]  /*f5b0*/  LOP3.LUT R27, R2.reuse, 0xffff0000, RZ, 0xc0, !PT ;  /* 0xffff0000021b7812 */ /* 0x040fe200078ec0ff */
[----:B------:R-:W-:Y:S01]  /*f5c0*/  IMAD.U32 R2, R2, 0x10000, RZ ;  /* 0x0001000002027824 */ /* 0x000fe200078e00ff */
[----:B----4-:R-:W-:Y:S01]  /*f5d0*/  LOP3.LUT R18, R5, 0xffff0000, RZ, 0xc0, !PT ;  /* 0xffff000005127812 */ /* 0x010fe200078ec0ff */
        /* <DEDUP_REMOVED lines=26> */
.L_x_984:
[----:B------:R-:W-:Y:S05]  /*f780*/  BSYNC B0 ;  /* 0x0000000000007941 */ /* 0x000fea0003800000 */
.L_x_983:
[----:B-----5:R3:W-:Y:S02]  /*f790*/  STS.128 [R245+0x6800], R24 ;  /* 0x00680018f5007388 */ /* 0x0207e40000000c00 */
.L_x_970:
[----:B------:R-:W-:Y:S05]  /*f7a0*/  BSYNC B2 ;  /* 0x0000000000027941 */ /* 0x000fea0003800000 */
.L_x_969:
[----:B------:R-:W-:Y:S01]  /*f7b0*/  IADD3 R12, R184, 0x20, RZ ;  /* 0x00000020b80c7810 */ /* 0x000fe20007ffe0ff */
[----:B------:R-:W-:Y:S03]  /*f7c0*/  BSSY B2, `(.L_x_985) ;  /* 0x00000cf000027945 */ /* 0x000fe60003800000 */
[----:B------:R-:W-:-:S04]  /*f7d0*/  ISETP.GE.AND P0, PT, R12, R13, PT ;  /* 0x0000000d0c00720c */ /* 0x000fc80003f06270 */
[----:B------:R-:W-:-:S13]  /*f7e0*/  ISETP.LT.OR P0, PT, R75, -0x107, P0 ;  /* 0xfffffef94b00780c */ /* 0x000fda0000701670 */
[----:B------:R-:W-:Y:S05]  /*f7f0*/  @P0 BRA `(.L_x_986) ;  /* 0x00000cb000000947 */ /* 0x000fea0003800000 */
[----:B------:R-:W-:Y:S01]  /*f800*/  ISETP.GE.AND P0, PT, R14, R6, PT ;  /* 0x000000060e00720c */ /* 0x000fe20003f06270 */
[----:B------:R-:W-:Y:S01]  /*f810*/  IMAD.SHL.U32 R3, R7, 0x20, RZ ;  /* 0x0000002007037824 */ /* 0x000fe200078e00ff */
[----:B------:R-:W-:Y:S04]  /*f820*/  BSSY B1, `(.L_x_987) ;  /* 0x0000037000017945 */ /* 0x000fe80003800000 */
[----:B------:R-:W-:-:S04]  /*f830*/  IADD3 R2, P1, R3, R17, RZ ;  /* 0x0000001103027210 */ /* 0x000fc80007f3e0ff */
[----:B------:R-:W-:Y:S01]  /*f840*/  LEA.HI.X.SX32 R3, R3, R16, 0x1, P1 ;  /* 0x0000001003037211 */ /* 0x000fe200008f0eff */
[C---:B------:R-:W-:Y:S02]  /*f850*/  IMAD.SHL.U32 R31, R2.reuse, 0x2, RZ ;  /* 0x00000002021f7824 */ /* 0x040fe400078e00ff */
[----:B------:R1:W-:Y:S01]  /*f860*/  @P0 STS.128 [R245+0x1000], RZ ;  /* 0x001000fff5000388 */ /* 0x0003e20000000c00 */
[----:B------:R-:W-:Y:S02]  /*f870*/  SHF.L.U64.HI R3, R2, 0x1, R3 ;  /* 0x0000000102037819 */ /* 0x000fe40000010203 */
[-C--:B------:R-:W-:Y:S02]  /*f880*/  IADD3 R18, P2, R36, R31.reuse, RZ ;  /* 0x0000001f24127210 */ /* 0x080fe40007f5e0ff */
        /* <DEDUP_REMOVED lines=15> */
[C---:B------:R-:W-:Y:S02]  /*f980*/  SHF.L.U32 R29, R24.reuse, 0x10, RZ ;  /* 0x00000010181d7819 */ /* 0x040fe400000006ff */
[----:B------:R-:W-:Y:S02]  /*f990*/  LOP3.LUT R44, R24, 0xffff0000, RZ, 0xc0, !PT ;  /* 0xffff0000182c7812 */ /* 0x000fe400078ec0ff */
[----:B------:R-:W-:Y:S02]  /*f9a0*/  LOP3.LUT R45, R26, 0xffff0000, RZ, 0xc0, !PT ;  /* 0xffff00001a2d7812 */ /* 0x000fe400078ec0ff */
[----:B---3--:R-:W-:Y:S02]  /*f9b0*/  LOP3.LUT R32, R2, 0xffff0000, RZ, 0xc0, !PT ;  /* 0xffff000002207812 */ /* 0x008fe400078ec0ff */
[----:B------:R-:W-:Y:S02]  /*f9c0*/  LOP3.LUT R24, R3, 0xffff0000, RZ, 0xc0, !PT ;  /* 0xffff000003187812 */ /* 0x000fe400078ec0ff */
[C---:B--2---:R-:W-:Y:S01]  /*f9d0*/  LOP3.LUT R34, R4.reuse, 0xffff0000, RZ, 0xc0, !PT ;  /* 0xffff000004227812 */ /* 0x044fe200078ec0ff */
[----:B------:R-:W-:Y:S01]  /*f9e0*/  FMUL.FTZ R27, R25, R32 ;  /* 0x00000020191b7220 */ /* 0x000fe20000410000 */
[----:B------:R-:W-:Y:S01]  /*f9f0*/  LOP3.LUT R33, R5, 0xffff0000, RZ, 0xc0, !PT ;  /* 0xffff000005217812 */ /* 0x000fe200078ec0ff */
[----:B------:R-:W-:Y:S01]  /*fa00*/  IMAD.U32 R4, R4, 0x10000, RZ ;  /* 0x0001000004047824 */ /* 0x000fe200078e00ff */
[----:B------:R-:W-:Y:S01]  /*fa10*/  SHF.L.U32 R2, R2, 0x10, RZ ;  /* 0x0000001002027819 */ /* 0x000fe200000006ff */
[----:B------:R-:W-:-:S02]  /*fa20*/  FMUL.FTZ R25, R25, R34 ;  /* 0x0000002219197220 */ /* 0x000fc40000410000 */
[C---:B------:R-:W-:Y:S01]  /*fa30*/  FFMA.FTZ R27, R28.reuse, R34, -R27 ;  /* 0x000000221c1b7223 */ /* 0x040fe2000001081b */
[----:B------:R-:W-:Y:S01]  /*fa40*/  SHF.L.U32 R34, R5, 0x10, RZ ;  /* 0x0000001005227819 */ /* 0x000fe200000006ff */
[----:B------:R-:W-:Y:S01]  /*fa50*/  FFMA.FTZ R28, R28, R32, R25 ;  /* 0x000000201c1c7223 */ /* 0x000fe20000010019 */
[----:B------:R-:W-:Y:S01]  /*fa60*/  SHF.L.U32 R32, R3, 0x10, RZ ;  /* 0x0000001003207819 */ /* 0x000fe200000006ff */
[C---:B------:R-:W-:Y:S02]  /*fa70*/  FMUL.FTZ R26, R35.reuse, R24 ;  /* 0x00000018231a7220 */ /* 0x040fe40000410000 */
[----:B------:R-:W-:Y:S01]  /*fa80*/  FMUL.FTZ R35, R35, R33 ;  /* 0x0000002123237220 */ /* 0x000fe20000410000 */
[----:B------:R-:W-:Y:S01]  /*fa90*/  F2FP.BF16.PACK_AB R25, R28, R27 ;  /* 0x0000001b1c19723e */ /* 0x000fe200000010ff */
[----:B------:R-:W-:Y:S02]  /*faa0*/  FMUL.FTZ R3, R44, R2 ;  /* 0x000000022c037220 */ /* 0x000fe40000410000 */
[----:B------:R-:W-:-:S02]  /*fab0*/  FMUL.FTZ R5, R45, R32 ;  /* 0x000000202d057220 */ /* 0x000fc40000410000 */
[----:B------:R-:W-:Y:S02]  /*fac0*/  FMUL.FTZ R44, R44, R4 ;  /* 0x000000042c2c7220 */ /* 0x000fe40000410000 */
[----:B------:R-:W-:Y:S02]  /*fad0*/  FMUL.FTZ R45, R45, R34 ;  /* 0x000000222d2d7220 */ /* 0x000fe40000410000 */
[C---:B------:R-:W-:Y:S02]  /*fae0*/  FFMA.FTZ R26, R42.reuse, R33, -R26 ;  /* 0x000000212a1a7223 */ /* 0x040fe4000001081a */
[----:B------:R-:W-:Y:S02]  /*faf0*/  FFMA.FTZ R35, R42, R24, R35 ;  /* 0x000000182a237223 */ /* 0x000fe40000010023 */
[C---:B------:R-:W-:Y:S02]  /*fb00*/  FFMA.FTZ R3, R29.reuse, R4, -R3 ;  /* 0x000000041d037223 */ /* 0x040fe40000010803 */
[----:B------:R-:W-:Y:S01]  /*fb10*/  FFMA.FTZ R44, R29, R2, R44 ;  /* 0x000000021d2c7223 */ /* 0x000fe2000001002c */
[----:B------:R-:W-:Y:S01]  /*fb20*/  F2FP.BF16.PACK_AB R27, R35, R26 ;  /* 0x0000001a231b723e */ /* 0x000fe200000010ff */
[----:B------:R-:W-:-:S02]  /*fb30*/  FFMA.FTZ R5, R43, R34, -R5 ;  /* 0x000000222b057223 */ /* 0x000fc40000010805 */
[----:B------:R-:W-:Y:S01]  /*fb40*/  FFMA.FTZ R32, R43, R32, R45 ;  /* 0x000000202b207223 */ /* 0x000fe2000001002d */
[----:B------:R-:W-:-:S04]  /*fb50*/  F2FP.BF16.PACK_AB R24, R44, R3 ;  /* 0x000000032c18723e */ /* 0x000fc800000010ff */
[----:B------:R-:W-:Y:S02]  /*fb60*/  F2FP.BF16.PACK_AB R26, R32, R5 ;  /* 0x00000005201a723e */ /* 0x000fe400000010ff */
.L_x_990:
[----:B------:R-:W-:Y:S05]  /*fb70*/  BSYNC B0 ;  /* 0x0000000000007941 */ /* 0x000fea0003800000 */
.L_x_989:
[----:B-----5:R3:W-:Y:S02]  /*fb80*/  STS.128 [R245+0x1000], R24 ;  /* 0x00100018f5007388 */ /* 0x0207e40000000c00 */
.L_x_988:
[----:B------:R-:W-:Y:S05]  /*fb90*/  BSYNC B1 ;  /* 0x0000000000017941 */ /* 0x000fea0003800000 */
.L_x_987:
        /* <DEDUP_REMOVED lines=46> */
.L_x_994:
[----:B------:R-:W-:Y:S05]  /*fe80*/  BSYNC B0 ;  /* 0x0000000000007941 */ /* 0x000fea0003800000 */
.L_x_993:
[----:B-----5:R3:W-:Y:S02]  /*fe90*/  STS.128 [R245+0x3000], R24 ;  /* 0x00300018f5007388 */ /* 0x0207e40000000c00 */
.L_x_992:
[----:B------:R-:W-:Y:S05]  /*fea0*/  BSYNC B1 ;  /* 0x0000000000017941 */ /* 0x000fea0003800000 */
.L_x_991:
        /* <DEDUP_REMOVED lines=46> */
.L_x_998:
[----:B------:R-:W-:Y:S05]  /*10190*/  BSYNC B0 ;  /* 0x0000000000007941 */ /* 0x000fea0003800000 */
.L_x_997:
[----:B-----5:R3:W-:Y:S02]  /*101a0*/  STS.128 [R245+0x5000], R24 ;  /* 0x00500018f5007388 */ /* 0x0207e40000000c00 */
.L_x_996:
[----:B------:R-:W-:Y:S05]  /*101b0*/  BSYNC B1 ;  /* 0x0000000000017941 */ /* 0x000fea0003800000 */
.L_x_995:
[----:B------:R-:W-:-:S13]  /*101c0*/  ISETP.GE.AND P0, PT, R9, R6, PT ;  /* 0x000000060900720c */ /* 0x000fda0003f06270 */
[----:B------:R1:W-:Y:S01]  /*101d0*/  @P0 STS.128 [R245+0x7000], RZ ;  /* 0x007000fff5000388 */ /* 0x0003e20000000c00 */
[----:B------:R-:W-:Y:S05]  /*101e0*/  @P0 BRA `(.L_x_986) ;  /* 0x000002c000000947 */ /* 0x000fea0003800000 */
[----:B-1----:R-:W5:Y:S01]  /*101f0*/  LD.E.128 R40, [R40.64+0x180] ;  /* 0x0001800628287980 */ /* 0x002f62000c101d00 */
[----:B------:R-:W-:Y:S01]  /*10200*/  ISETP.GE.AND P0, PT, R9, R0, PT ;  /* 0x000000000900720c */ /* 0x000fe20003f06270 */
[----:B------:R-:W-:-:S12]  /*10210*/  BSSY B0, `(.L_x_999) ;  /* 0x0000028000007945 */ /* 0x000fd80003800000 */
[----:B------:R-:W-:Y:S05]  /*10220*/  @P0 BRA `(.L_x_1000) ;  /* 0x0000026000000947 */ /* 0x000fea0003800000 */
[----:B--2---:R-:W2:Y:S04]  /*10230*/  LD.E.64 R2, [R30.64+0xc0] ;  /* 0x0000c0061e027980 */ /* 0x004ea8000c101b00 */
[----:B---3--:R-:W3:Y:S01]  /*10240*/  LD.E.64 R4, [R18.64+0xc0] ;  /* 0x0000c00612047980 */ /* 0x008ee2000c101b00 */
[----:B-----5:R-:W-:Y:S01]  /*10250*/  LOP3.LUT R32, R43, 0xffff0000, RZ, 0xc0, !PT ;  /* 0xffff00002b207812 */ /* 0x020fe200078ec0ff */
[----:B------:R-:W-:Y:S01]  /*10260*/  IMAD.U32 R33, R42, 0x10000, RZ ;  /* 0x000100002a217824 */ /* 0x000fe200078e00ff */
[----:B------:R-:W-:Y:S02]  /*10270*/  LOP3.LUT R24, R41, 0xffff0000, RZ, 0xc0, !PT ;  /* 0xffff000029187812 */ /* 0x000fe400078ec0ff */
[----:B------:R-:W-:Y:S02]  /*10280*/  SHF.L.U32 R34, R43, 0x10, RZ ;  /* 0x000000102b227819 */ /* 0x000fe400000006ff */
[----:B------:R-:W-:-:S02]  /*10290*/  SHF.L.U32 R25, R41, 0x10, RZ ;  /* 0x0000001029197819 */ /* 0x000fc400000006ff */
[C---:B------:R-:W-:Y:S02]  /*102a0*/  SHF.L.U32 R26, R40.reuse, 0x10, RZ ;  /* 0x00000010281a7819 */ /* 0x040fe400000006ff */
[----:B------:R-:W-:Y:S02]  /*102b0*/  LOP3.LUT R40, R40, 0xffff0000, RZ, 0xc0, !PT ;  /* 0xffff000028287812 */ /* 0x000fe400078ec0ff */
[----:B------:R-:W-:Y:S02]  /*102c0*/  LOP3.LUT R42, R42, 0xffff0000, RZ, 0xc0, !PT ;  /* 0xffff00002a2a7812 */ /* 0x000fe400078ec0ff */
[----:B--2---:R-:W-:Y:S02]  /*102d0*/  LOP3.LUT R27, R3, 0xffff0000, RZ, 0xc0, !PT ;  /* 0xffff0000031b7812 */ /* 0x004fe400078ec0ff */
[----:B------:R-:W-:Y:S02]  /*102e0*/  LOP3.LUT R28, R2, 0xffff0000, RZ, 0xc0, !PT ;  /* 0xffff0000021c7812 */ /* 0x000fe400078ec0ff */
[----:B---3--:R-:W-:Y:S01]  /*102f0*/  LOP3.LUT R19, R5, 0xffff0000, RZ, 0xc0, !PT ;  /* 0xffff000005137812 */ /* 0x008fe200078ec0ff */
[----:B------:R-:W-:Y:S01]  /*10300*/  FMUL.FTZ R30, R32, R27 ;  /* 0x0000001b201e7220 */ /* 0x000fe20000410000 */
[----:B------:R-:W-:Y:S01]  /*10310*/  LOP3.LUT R29, R4, 0xffff0000, RZ, 0xc0, !PT ;  /* 0xffff0000041d7812 */ /* 0x000fe200078ec0ff */
[----:B------:R-:W-:Y:S01]  /*10320*/  FMUL.FTZ R18, R24, R28 ;  /* 0x0000001c18127220 */ /* 0x000fe20000410000 */
[----:B------:R-:W-:Y:S01]  /*10330*/  SHF.L.U32 R3, R3, 0x10, RZ ;  /* 0x0000001003037819 */ /* 0x000fe200000006ff */
[-C--:B------:R-:W-:Y:S01]  /*10340*/  FMUL.FTZ R32, R32, R19.reuse ;  /* 0x0000001320207220 */ /* 0x080fe20000410000 */
[----:B------:R-:W-:Y:S01]  /*10350*/  SHF.L.U32 R5, R5, 0x10, RZ ;  /* 0x0000001005057819 */ /* 0x000fe200000006ff */
[----:B------:R-:W-:Y:S01]  /*10360*/  FFMA.FTZ R30, R34, R19, -R30 ;  /* 0x00000013221e7223 */ /* 0x000fe2000001081e */
[----:B------:R-:W-:Y:S01]  /*10370*/  SHF.L.U32 R19, R2, 0x10, RZ ;  /* 0x0000001002137819 */ /* 0x000fe200000006ff */
[----:B------:R-:W-:-:S02]  /*10380*/  FMUL.FTZ R24, R24, R29 ;  /* 0x0000001d18187220 */ /* 0x000fc40000410000 */
[----:B------:R-:W-:Y:S02]  /*10390*/  FFMA.FTZ R18, R25, R29, -R18 ;  /* 0x0000001d19127223 */ /* 0x000fe40000010812 */
[----:B------:R-:W-:Y:S02]  /*103a0*/  IMAD.U32 R29, R4, 0x10000, RZ ;  /* 0x00010000041d7824 */ /* 0x000fe400078e00ff */
[----:B------:R-:W-:Y:S02]  /*103b0*/  FMUL.FTZ R2, R40, R19 ;  /* 0x0000001328027220 */ /* 0x000fe40000410000 */
[----:B------:R-:W-:Y:S02]  /*103c0*/  FMUL.FTZ R4, R42, R3 ;  /* 0x000000032a047220 */ /* 0x000fe40000410000 */
[----:B------:R-:W-:Y:S02]  /*103d0*/  FMUL.FTZ R40, R40, R29 ;  /* 0x0000001d28287220 */ /* 0x000fe40000410000 */
[----:B------:R-:W-:-:S02]  /*103e0*/  FMUL.FTZ R42, R42, R5 ;  /* 0x000000052a2a7220 */ /* 0x000fc40000410000 */
[----:B------:R-:W-:Y:S02]  /*103f0*/  FFMA.FTZ R25, R25, R28, R24 ;  /* 0x0000001c19197223 */ /* 0x000fe40000010018 */
[----:B------:R-:W-:Y:S02]  /*10400*/  FFMA.FTZ R27, R34, R27, R32 ;  /* 0x0000001b221b7223 */ /* 0x000fe40000010020 */
[C---:B------:R-:W-:Y:S01]  /*10410*/  FFMA.FTZ R2, R26.reuse, R29, -R2 ;  /* 0x0000001d1a027223 */ /* 0x040fe20000010802 */
[----:B------:R-:W-:Y:S01]  /*10420*/  F2FP.BF16.PACK_AB R41, R25, R18 ;  /* 0x000000121929723e */ /* 0x000fe200000010ff */
[----:B------:R-:W-:Y:S01]  /*10430*/  FFMA.FTZ R19, R26, R19, R40 ;  /* 0x000000131a137223 */ /* 0x000fe20000010028 */
[----:B------:R-:W-:Y:S01]  /*10440*/  F2FP.BF16.PACK_AB R43, R27, R30 ;  /* 0x0000001e1b2b723e */ /* 0x000fe200000010ff */
[C---:B------:R-:W-:Y:S02]  /*10450*/  FFMA.FTZ R4, R33.reuse, R5, -R4 ;  /* 0x0000000521047223 */ /* 0x040fe40000010804 */
[----:B------:R-:W-:Y:S01]  /*10460*/  FFMA.FTZ R3, R33, R3, R42 ;  /* 0x0000000321037223 */ /* 0x000fe2000001002a */
[----:B------:R-:W-:-:S04]  /*10470*/  F2FP.BF16.PACK_AB R40, R19, R2 ;  /* 0x000000021328723e */ /* 0x000fc800000010ff */
[----:B------:R-:W-:Y:S02]  /*10480*/  F2FP.BF16.PACK_AB R42, R3, R4 ;  /* 0x00000004032a723e */ /* 0x000fe400000010ff */
.L_x_1000:
[----:B------:R-:W-:Y:S05]  /*10490*/  BSYNC B0 ;  /* 0x0000000000007941 */ /* 0x000fea0003800000 */
.L_x_999:
[----:B-----5:R1:W-:Y:S02]  /*104a0*/  STS.128 [R245+0x7000], R40 ;  /* 0x00700028f5007388 */ /* 0x0203e40000000c00 */
.L_x_986:
[----:B------:R-:W-:Y:S05]  /*104b0*/  BSYNC B2 ;  /* 0x0000000000027941 */ /* 0x000fea0003800000 */
.L_x_985:
[----:B------:R-:W-:-:S04]  /*104c0*/  IADD3 R4, R184, 0x30, RZ ;  /* 0x00000030b8047810 */ /* 0x000fc80007ffe0ff */
[----:B------:R-:W-:-:S04]  /*104d0*/  ISETP.GE.AND P0, PT, R4, R13, PT ;  /* 0x0000000d0400720c */ /* 0x000fc80003f06270 */
[----:B------:R-:W-:-:S13]  /*104e0*/  ISETP.LT.OR P0, PT, R75, -0x187, P0 ;  /* 0xfffffe794b00780c */ /* 0x000fda0000701670 */
[----:B------:R-:W-:Y:S05]  /*104f0*/  @P0 BRA `(.L_x_1001) ;  /* 0x000073d000000947 */ /* 0x000fea0003800000 */
[----:B------:R-:W-:Y:S01]  /*10500*/  ISETP.GE.AND P0, PT, R14, R6, PT ;  /* 0x000000060e00720c */ /* 0x000fe20003f06270 */
[----:B------:R-:W-:Y:S01]  /*10510*/  IMAD R7, R7, 0x30, RZ ;  /* 0x0000003007077824 */ /* 0x000fe200078e02ff */
[----:B------:R-:W-:Y:S04]  /*10520*/  BSSY B1, `(.L_x_1002) ;  /* 0x0000038000017945 */ /* 0x000fe80003800000 */
[----:B------:R-:W-:-:S04]  /*10530*/  IADD3 R3, P1, R7, R17, RZ ;  /* 0x0000001107037210 */ /* 0x000fc80007f3e0ff */
[----:B------:R-:W-:Y:S01]  /*10540*/  LEA.HI.X.SX32 R16, R7, R16, 0x1, P1 ;  /* 0x0000001007107211 */ /* 0x000fe200008f0eff */
[C---:B------:R-:W-:Y:S02]  /*10550*/  IMAD.SHL.U32 R5, R3.reuse, 0x2, RZ ;  /* 0x0000000203057824 */ /* 0x040fe400078e00ff */
[----:B------:R1:W-:Y:S01]  /*10560*/  @P0 STS.128 [R245+0x1800], RZ ;  /* 0x001800fff5000388 */ /* 0x0003e20000000c00 */
[----:B------:R-:W-:Y:S02]  /*10570*/  SHF.L.U64.HI R3, R3, 0x1, R16 ;  /* 0x0000000103037819 */ /* 0x000fe40000010210 */
[-C--:B-1-3--:R-:W-:Y:S02]  /*10580*/  IADD3 R24, P2, R36, R5.reuse, RZ ;  /* 0x0000000524187210 */ /* 0x08afe40007f5e0ff */
[----:B------:R-:W-:-:S03]  /*10590*/  IADD3 R22, P1, R22, R5, RZ ;  /* 0x0000000516167210 */ /* 0x000fc60007f3e0ff */
[--C-:B------:R-:W-:Y:S02]  /*105a0*/  IMAD.X R25, R37, 0x1, R3.reuse, P2 ;  /* 0x0000000125197824 */ /* 0x100fe400010e0603 */
[----:B------:R-:W-:Y:S01]  /*105b0*/  IMAD.X R23, R23, 0x1, R3, P1 ;  /* 0x0000000117177824 */ /* 0x000fe200008e0603 */
[----:B------:R-:W-:Y:S05]  /*105c0*/  @P0 BRA `(.L_x_1003) ;  /* 0x000002d000000947 */ /* 0x000fea0003800000 */
[----:B------:R1:W5:Y:S01]  /*105d0*/  LD.E.128 R16, [R38.64] ;  /* 0x0000000626107980 */ /* 0x000362000c101d00 */
[----:B------:R-:W-:Y:S01]  /*105e0*/  ISETP.GE.AND P0, PT, R14, R0, PT ;  /* 0x000000000e00720c */ /* 0x000fe20003f06270 */
[----:B------:R-:W-:-:S12]  /*105f0*/  BSSY B0, `(.L_x_1004) ;  /* 0x0000029000007945 */ /* 0x000fd80003800000 */
[----:B------:R-:W-:Y:S05]  /*10600*/  @P0 BRA `(.L_x_1005) ;  /* 0x0000027000000947 */ /* 0x000fea0003800000 */
[----:B------:R-:W3:Y:S04]  /*10610*/  LD.E.64 R2, [R22.64] ;  /* 0x0000000616027980 */ /* 0x000ee8000c101b00 */
[----:B--2---:R-:W2:Y:S01]  /*10620*/  LD.E.64 R14, [R24.64] ;  /* 0x00000006180e7980 */ /* 0x004ea2000c101b00 */
[C---:B-----5:R-:W-:Y:S01]  /*10630*/  LOP3.LUT R5, R17.reuse, 0xffff0000, RZ, 0xc0, !PT ;  /* 0xffff000011057812 */ /* 0x060fe200078ec0ff */
[----:B------:R-:W-:Y:S01]  /*10640*/  IMAD.U32 R27, R18, 0x10000, RZ ;  /* 0x00010000121b7824 */ /* 0x000fe200078e00ff */
[C---:B------:R-:W-:Y:S02]  /*10650*/  SHF.L.U32 R13, R16.reuse, 0x10, RZ ;  /* 0x00000010100d7819 */ /* 0x040fe400000006ff */
[----:B------:R-:W-:Y:S02]  /*10660*/  LOP3.LUT R29, R16, 0xffff0000, RZ, 0xc0, !PT ;  /* 0xffff0000101d7812 */ /* 0x000fe400078ec0ff */
[----:B------:R-:W-:-:S02]  /*10670*/  SHF.L.U32 R7, R17, 0x10, RZ ;  /* 0x0000001011077819 */ /* 0x000fc400000006ff */
[C---:B------:R-:W-:Y:S02]  /*10680*/  SHF.L.U32 R32, R19.reuse, 0x10, RZ ;  /* 0x0000001013207819 */ /* 0x040fe400000006ff */
[----:B------:R-:W-:Y:S02]  /*10690*/  LOP3.LUT R30, R19, 0xffff0000, RZ, 0xc0, !PT ;  /* 0xffff0000131e7812 */ /* 0x000fe400078ec0ff */
[----:B------:R-:W-:Y:S02]  /*106a0*/  LOP3.LUT R31, R18, 0xffff0000, RZ, 0xc0, !PT ;  /* 0xffff0000121f7812 */ /* 0x000fe400078ec0ff */
[----:B---3--:R-:W-:Y:S02]  /*106b0*/  LOP3.LUT R26, R2, 0xffff0000, RZ, 0xc0, !PT ;  /* 0xffff0000021a7812 */ /* 0x008fe400078ec0ff */
[----:B------:R-:W-:Y:S02]  /*106c0*/  LOP3.LUT R17, R3, 0xffff0000, RZ, 0xc0, !PT ;  /* 0xffff000003117812 */ /* 0x000fe400078ec0ff */
[----:B--2---:R-:W-:Y:S01]  /*106d0*/  LOP3.LUT R28, R14, 0xffff0000, RZ, 0xc0, !PT ;  /* 0xffff00000e1c7812 */ /* 0x004fe200078ec0ff */
        /* <DEDUP_REMOVED lines=8> */
[----:B------:R-:W-:-:S02]  /*10760*/  FFMA.FTZ R5, R7, R26, R5 ;  /* 0x0000001a07057223 */ /* 0x000fc40000010005 */
[----:B------:R-:W-:Y:S02]  /*10770*/  IMAD.U32 R26, R3, 0x10000, RZ ;  /* 0x00010000031a7824 */ /* 0x000fe400078e00ff */
[----:B------:R-:W-:Y:S01]  /*10780*/  FMUL.FTZ R30, R30, R19 ;  /* 0x000000131e1e7220 */ /* 0x000fe20000410000 */
[----:B------:R-:W-:Y:S01]  /*10790*/  F2FP.BF16.PACK_AB R5, R5, R16 ;  /* 0x000000100505723e */ /* 0x000fe200000010ff */
[----:B------:R-:W-:Y:S02]  /*107a0*/  FMUL.FTZ R3, R29, R2 ;  /* 0x000000021d037220 */ /* 0x000fe40000410000 */
[----:B------:R-:W-:Y:S02]  /*107b0*/  FMUL.FTZ R7, R31, R26 ;  /* 0x0000001a1f077220 */ /* 0x000fe40000410000 */
[----:B------:R-:W-:Y:S02]  /*107c0*/  FMUL.FTZ R29, R29, R14 ;  /* 0x0000000e1d1d7220 */ /* 0x000fe40000410000 */
[----:B------:R-:W-:-:S02]  /*107d0*/  FMUL.FTZ R31, R31, R28 ;  /* 0x0000001c1f1f7220 */ /* 0x000fc40000410000 */
[C---:B------:R-:W-:Y:S02]  /*107e0*/  FFMA.FTZ R18, R32.reuse, R19, -R18 ;  /* 0x0000001320127223 */ /* 0x040fe40000010812 */
[----:B------:R-:W-:Y:S02]  /*107f0*/  FFMA.FTZ R17, R32, R17, R30 ;  /* 0x0000001120117223 */ /* 0x000fe4000001001e */
[C---:B------:R-:W-:Y:S02]  /*10800*/  FFMA.FTZ R3, R13.reuse, R14, -R3 ;  /* 0x0000000e0d037223 */ /* 0x040fe40000010803 */
[----:B------:R-:W-:Y:S01]  /*10810*/  FFMA.FTZ R2, R13, R2, R29 ;  /* 0x000000020d027223 */ /* 0x000fe2000001001d */
[----:B------:R-:W-:Y:S01]  /*10820*/  F2FP.BF16.PACK_AB R19, R17, R18 ;  /* 0x000000121113723e */ /* 0x000fe200000010ff */
[C---:B------:R-:W-:Y:S01]  /*10830*/  FFMA.FTZ R7, R27.reuse, R28, -R7 ;  /* 0x0000001c1b077223 */ /* 0x040fe20000010807 */
[----:B------:R-:W-:Y:S01]  /*10840*/  MOV R17, R5 ;  /* 0x0000000500117202 */ /* 0x000fe20000000f00 */
[----:B------:R-:W-:Y:S01]  /*10850*/  FFMA.FTZ R26, R27, R26, R31 ;  /* 0x0000001a1b1a7223 */ /* 0x000fe2000001001f */
[----:B------:R-:W-:-:S04]  /*10860*/  F2FP.BF16.PACK_AB R16, R2, R3 ;  /* 0x000000030210723e */ /* 0x000fc800000010ff */
[----:B------:R-:W-:Y:S02]  /*10870*/  F2FP.BF16.PACK_AB R18, R26, R7 ;  /* 0x000000071a12723e */ /* 0x000fe400000010ff */
.L_x_1005:
[----:B------:R-:W-:Y:S05]  /*10880*/  BSYNC B0 ;  /* 0x0000000000007941 */ /* 0x000fea0003800000 */
.L_x_1004:
[----:B-----5:R3:W-:Y:S02]  /*10890*/  STS.128 [R245+0x1800], R16 ;  /* 0x00180010f5007388 */ /* 0x0207e40000000c00 */
.L_x_1003:
[----:B------:R-:W-:Y:S05]  /*108a0*/  BSYNC B1 ;  /* 0x0000000000017941 */ /* 0x000fea0003800000 */
.L_x_1002:
        /* <DEDUP_REMOVED lines=10> */
[C---:B-----5:R-:W-:Y:S02]  /*10950*/  LOP3.LUT R5, R17.reuse, 0xffff0000, RZ, 0xc0, !PT ;  /* 0xffff000011057812 */ /* 0x060fe400078ec0ff */
[C---:B------:R-:W-:Y:S02]  /*10960*/  SHF.L.U32 R11, R16.reuse, 0x10, RZ ;  /* 0x00000010100b7819 */ /* 0x040fe400000006ff */
[----:B------:R-:W-:Y:S02]  /*10970*/  LOP3.LUT R27, R16, 0xffff0000, RZ, 0xc0, !PT ;  /* 0xffff0000101b7812 */ /* 0x000fe400078ec0ff */
[----:B------:R-:W-:-:S02]  /*10980*/  SHF.L.U32 R7, R17, 0x10, RZ ;  /* 0x0000001011077819 */ /* 0x000fc400000006ff */
[C---:B------:R-:W-:Y:S02]  /*10990*/  LOP3.LUT R30, R19.reuse, 0xffff0000, RZ, 0xc0, !PT ;  /* 0xffff0000131e7812 */ /* 0x040fe400078ec0ff */
[C---:B------:R-:W-:Y:S02]  /*109a0*/  LOP3.LUT R29, R18.reuse, 0xffff0000, RZ, 0xc0, !PT ;  /* 0xffff0000121d7812 */ /* 0x040fe400078ec0ff */
[----:B------:R-:W-:Y:S01]  /*109b0*/  SHF.L.U32 R32, R19, 0x10, RZ ;  /* 0x0000001013207819 */ /* 0x000fe200000006ff */
[----:B------:R-:W-:Y:S01]  /*109c0*/  IMAD.U32 R19, R18, 0x10000, RZ ;  /* 0x0001000012137824 */ /* 0x000fe200078e00ff */
[----:B--2---:R-:W-:Y:S02]  /*109d0*/  LOP3.LUT R26, R2, 0xffff0000, RZ, 0xc0, !PT ;  /* 0xffff0000021a7812 */ /* 0x004fe400078ec0ff */
[----:B------:R-:W-:Y:S02]  /*109e0*/  LOP3.LUT R13, R3, 0xffff0000, RZ, 0xc0, !PT ;  /* 0xffff0000030d7812 */ /* 0x000fe400078ec0ff */
[C---:B---3--:R-:W-:Y:S01]  /*109f0*/  LOP3.LUT R28, R14.reuse, 0xffff0000, RZ, 0xc0, !PT ;  /* 0xffff00000e1c7812 */ /* 0x048fe200078ec0ff */
[----:B------:R-:W-:Y:S01]  /*10a00*/  FMUL.FTZ R16, R5, R26 ;  /* 0x0000001a05107220 */ /* 0x000fe20000410000 */
[----:B------:R-:W-:Y:S01]  /*10a10*/  LOP3.LUT R17, R15, 0xffff0000, RZ, 0xc0, !PT ;  /* 0xffff00000f117812 */ /* 0x000fe200078ec0ff */
[----:B------:R-:W-:Y:S01]  /*10a20*/  IMAD.U32 R14, R14, 0x10000, RZ ;  /* 0x000100000e0e7824 */ /* 0x000fe200078e00ff */
[----:B------:R-:W-:Y:S01]  /*10a30*/  SHF.L.U32 R2, R2, 0x10, RZ ;  /* 0x0000001002027819 */ /* 0x000fe200000006ff */
[----:B------:R-:W-:-:S02]  /*10a40*/  FMUL.FTZ R5, R5, R28 ;  /* 0x0000001c05057220 */ /* 0x000fc40000410000 */
[----:B------:R-:W-:Y:S01]  /*10a50*/  FFMA.FTZ R16, R7, R28, -R16 ;  /* 0x0000001c07107223 */ /* 0x000fe20000010810 */
[----:B------:R-:W-:Y:S01]  /*10a60*/  SHF.L.U32 R28, R15, 0x10, RZ ;  /* 0x000000100f1c7819 */ /* 0x000fe200000006ff */
[----:B------:R-:W-:Y:S01]  /*10a70*/  FFMA.FTZ R5, R7, R26, R5 ;  /* 0x0000001a07057223 */ /* 0x000fe20000010005 */
[----:B------:R-:W-:Y:S01]  /*10a80*/  SHF.L.U32 R26, R3, 0x10, RZ ;  /* 0x00000010031a7819 */ /* 0x000fe200000006ff */
[C---:B------:R-:W-:Y:S02]  /*10a90*/  FMUL.FTZ R18, R30.reuse, R13 ;  /* 0x0000000d1e127220 */ /* 0x040fe40000410000 */
[----:B------:R-:W-:Y:S02]  /*10aa0*/  FMUL.FTZ R30, R30, R17 ;  /* 0x000000111e1e7220 */ /* 0x000fe40000410000 */
[----:B------:R-:W-:Y:S02]  /*10ab0*/  FMUL.FTZ R3, R27, R2 ;  /* 0x000000021b037220 */ /* 0x000fe40000410000 */
[----:B------:R-:W-:-:S02]  /*10ac0*/  FMUL.FTZ R7, R29, R26 ;  /* 0x0000001a1d077220 */ /* 0x000fc40000410000 */
[----:B------:R-:W-:Y:S02]  /*10ad0*/  FMUL.FTZ R27, R27, R14 ;  /* 0x0000000e1b1b7220 */ /* 0x000fe40000410000 */
[----:B------:R-:W-:Y:S02]  /*10ae0*/  FMUL.FTZ R29, R29, R28 ;  /* 0x0000001c1d1d7220 */ /* 0x000fe40000410000 */
[C---:B------:R-:W-:Y:S01]  /*10af0*/  FFMA.FTZ R18, R32.reuse, R17, -R18 ;  /* 0x0000001120127223 */ /* 0x040fe20000010812 */
[----:B------:R-:W-:Y:S01]  /*10b00*/  F2FP.BF16.PACK_AB R17, R5, R16 ;  /* 0x000000100511723e */ /* 0x000fe200000010ff */
[----:B------:R-:W-:Y:S02]  /*10b10*/  FFMA.FTZ R13, R32, R13, R30 ;  /* 0x0000000d200d7223 */ /* 0x000fe4000001001e */
[C---:B------:R-:W-:Y:S02]  /*10b20*/  FFMA.FTZ R3, R11.reuse, R14, -R3 ;  /* 0x0000000e0b037223 */ /* 0x040fe40000010803 */
[----:B------:R-:W-:-:S02]  /*10b30*/  FFMA.FTZ R2, R11, R2, R27 ;  /* 0x000000020b027223 */ /* 0x000fc4000001001b */
[C---:B------:R-:W-:Y:S02]  /*10b40*/  FFMA.FTZ R7, R19.reuse, R28, -R7 ;  /* 0x0000001c13077223 */ /* 0x040fe40000010807 */
[----:B------:R-:W-:Y:S01]  /*10b50*/  FFMA.FTZ R26, R19, R26, R29 ;  /* 0x0000001a131a7223 */ /* 0x000fe2000001001d */
[----:B------:R-:W-:Y:S02]  /*10b60*/  F2FP.BF16.PACK_AB R19, R13, R18 ;  /* 0x000000120d13723e */ /* 0x000fe400000010ff */
[----:B------:R-:W-:Y:S02]  /*10b70*/  F2FP.BF16.PACK_AB R16, R2, R3 ;  /* 0x000000030210723e */ /* 0x000fe400000010ff */
[----:B------:R-:W-:Y:S02]  /*10b80*/  F2FP.BF16.PACK_AB R18, R26, R7 ;  /* 0x000000071a12723e */ /* 0x000fe400000010ff */
.L_x_1009:
[----:B------:R-:W-:Y:S05]  /*10b90*/  BSYNC B0 ;  /* 0x0000000000007941 */ /* 0x000fea0003800000 */
.L_x_1008:
[----:B-----5:R1:W-:Y:S02]  /*10ba0*/  STS.128 [R245+0x3800], R16 ;  /* 0x00380010f5007388 */ /* 0x0203e40000000c00 */
.L_x_1007:
[----:B------:R-:W-:Y:S05]  /*10bb0*/  BSYNC B1 ;  /* 0x0000000000017941 */ /* 0x000fea0003800000 */
.L_x_1006:
        /* <DEDUP_REMOVED lines=10> */
[C---:B-----5:R-:W-:Y:S02]  /*10c60*/  SHF.L.U32 R13, R16.reuse, 0x10, RZ ;  /* 0x00000010100d7819 */ /* 0x060fe400000006ff */
[----:B------:R-:W-:Y:S02]  /*10c70*/  LOP3.LUT R27, R16, 0xffff0000, RZ, 0xc0, !PT ;  /* 0xffff0000101b7812 */ /* 0x000fe400078ec0ff */
[C---:B------:R-:W-:Y:S02]  /*10c80*/  LOP3.LUT R5, R17.reuse, 0xffff0000, RZ, 0xc0, !PT ;  /* 0xffff000011057812 */ /* 0x040fe400078ec0ff */
[----:B------:R-:W-:-:S02]  /*10c90*/  SHF.L.U32 R7, R17, 0x10, RZ ;  /* 0x0000001011077819 */ /* 0x000fc400000006ff */
[C---:B------:R-:W-:Y:S02]  /*10ca0*/  LOP3.LUT R28, R19.reuse, 0xffff0000, RZ, 0xc0, !PT ;  /* 0xffff0000131c7812 */ /* 0x040fe400078ec0ff */
[C---:B------:R-:W-:Y:S02]  /*10cb0*/  LOP3.LUT R29, R18.reuse, 0xffff0000, RZ, 0xc0, !PT ;  /* 0xffff0000121d7812 */ /* 0x040fe400078ec0ff */
[----:B------:R-:W-:Y:S01]  /*10cc0*/  SHF.L.U32 R30, R19, 0x10, RZ ;  /* 0x00000010131e7819 */ /* 0x000fe200000006ff */
[----:B------:R-:W-:Y:S01]  /*10cd0*/  IMAD.U32 R19, R18, 0x10000, RZ ;  /* 0x0001000012137824 */ /* 0x000fe200078e00ff */
[C---:B---3--:R-:W-:Y:S02]  /*10ce0*/  LOP3.LUT R16, R2.reuse, 0xffff0000, RZ, 0xc0, !PT ;  /* 0xffff000002107812 */ /* 0x048fe400078ec0ff */
[----:B------:R-:W-:Y:S02]  /*10cf0*/  SHF.L.U32 R2, R2, 0x10, RZ ;  /* 0x0000001002027819 */ /* 0x000fe400000006ff */
[C---:B--2---:R-:W-:Y:S01]  /*10d00*/  LOP3.LUT R26, R10.reuse, 0xffff0000, RZ, 0xc0, !PT ;  /* 0xffff00000a1a7812 */ /* 0x044fe200078ec0ff */
[----:B------:R-:W-:Y:S01]  /*10d10*/  FMUL.FTZ R14, R5, R16 ;  /* 0x00000010050e7220 */ /* 0x000fe20000410000 */
[----:B------:R-:W-:-:S02]  /*10d20*/  SHF.L.U32 R10, R10, 0x10, RZ ;  /* 0x000000100a0a7819 */ /* 0x000fc400000006ff */
[----:B------:R-:W-:Y:S01]  /*10d30*/  LOP3.LUT R15, R3, 0xffff0000, RZ, 0xc0, !PT ;  /* 0xffff0000030f7812 */ /* 0x000fe200078ec0ff */
[-C--:B------:R-:W-:Y:S01]  /*10d40*/  FMUL.FTZ R5, R5, R26.reuse ;  /* 0x0000001a05057220 */ /* 0x080fe20000410000 */
[----:B------:R-:W-:Y:S01]  /*10d50*/  LOP3.LUT R17, R11, 0xffff0000, RZ, 0xc0, !PT ;  /* 0xffff00000b117812 */ /* 0x000fe200078ec0ff */
[----:B------:R-:W-:Y:S01]  /*10d60*/  FFMA.FTZ R14, R7, R26, -R14 ;  /* 0x0000001a070e7223 */ /* 0x000fe2000001080e */
[----:B------:R-:W-:Y:S01]  /*10d70*/  SHF.L.U32 R26, R11, 0x10, RZ ;  /* 0x000000100b1a7819 */ /* 0x000fe200000006ff */
[----:B------:R-:W-:Y:S02]  /*10d80*/  FFMA.FTZ R5, R7, R16, R5 ;  /* 0x0000001007057223 */ /* 0x000fe40000010005 */
[----:B------:R-:W-:Y:S02]  /*10d90*/  IMAD.U32 R16, R3, 0x10000, RZ ;  /* 0x0001000003107824 */ /* 0x000fe400078e00ff */
[C---:B------:R-:W-:Y:S02]  /*10da0*/  FMUL.FTZ R3, R27.reuse, R2 ;  /* 0x000000021b037220 */ /* 0x040fe40000410000 */
[----:B------:R-:W-:-:S02]  /*10db0*/  FMUL.FTZ R27, R27, R10 ;  /* 0x0000000a1b1b7220 */ /* 0x000fc40000410000 */
[C---:B------:R-:W-:Y:S02]  /*10dc0*/  FMUL.FTZ R18, R28.reuse, R15 ;  /* 0x0000000f1c127220 */ /* 0x040fe40000410000 */
[----:B------:R-:W-:Y:S02]  /*10dd0*/  FMUL.FTZ R28, R28, R17 ;  /* 0x000000111c1c7220 */ /* 0x000fe40000410000 */
[C---:B------:R-:W-:Y:S02]  /*10de0*/  FMUL.FTZ R7, R29.reuse, R16 ;  /* 0x000000101d077220 */ /* 0x040fe40000410000 */
[----:B------:R-:W-:Y:S02]  /*10df0*/  FMUL.FTZ R29, R29, R26 ;  /* 0x0000001a1d1d7220 */ /* 0x000fe40000410000 */
[C---:B------:R-:W-:Y:S02]  /*10e00*/  FFMA.FTZ R3, R13.reuse, R10, -R3 ;  /* 0x0000000a0d037223 */ /* 0x040fe40000010803 */
[----:B------:R-:W-:-:S02]  /*10e10*/  FFMA.FTZ R2, R13, R2, R27 ;  /* 0x000000020d027223 */ /* 0x000fc4000001001b */
        /* <DEDUP_REMOVED lines=8> */
[----:B------:R-:W-:Y:S02]  /*10ea0*/  MOV R16, R2 ;  /* 0x0000000200107202 */ /* 0x000fe40000000f00 */
.L_x_1013:
[----:B------:R-:W-:Y:S05]  /*10eb0*/  BSYNC B0 ;  /* 0x0000000000007941 */ /* 0x000fea0003800000 */
.L_x_1012:
[----:B-----5:R3:W-:Y:S02]  /*10ec0*/  STS.128 [R245+0x5800], R16 ;  /* 0x00580010f5007388 */ /* 0x0207e40000000c00 */
.L_x_1011:
[----:B------:R-:W-:Y:S05]  /*10ed0*/  BSYNC B1 ;  /* 0x0000000000017941 */ /* 0x000fea0003800000 */
.L_x_1010:
[----:B------:R-:W-:-:S13]  /*10ee0*/  ISETP.GE.AND P0, PT, R9, R6, PT ;  /* 0x000000060900720c */ /* 0x000fda0003f06270 */
[----:B------:R1:W-:Y:S01]  /*10ef0*/  @P0 STS.128 [R245+0x7800], RZ ;  /* 0x007800fff5000388 */ /* 0x0003e20000000c00 */
[----:B------:R-:W-:Y:S05]  /*10f00*/  @P0 BRA `(.L_x_1001) ;  /* 0x000069c000000947 */ /* 0x000fea0003800000 */
[----:B-1-3--:R-:W5:Y:S01]  /*10f10*/  LD.E.128 R36, [R38.64+0x180] ;  /* 0x0001800626247980 */ /* 0x00af62000c101d00 */
[----:B------:R-:W-:Y:S01]  /*10f20*/  ISETP.GE.AND P0, PT, R9, R0, PT ;  /* 0x000000000900720c */ /* 0x000fe20003f06270 */
[----:B------:R-:W-:-:S12]  /*10f30*/  BSSY B0, `(.L_x_1014) ;  /* 0x0000028000007945 */ /* 0x000fd80003800000 */
[----:B------:R-:W-:Y:S05]  /*10f40*/  @P0 BRA `(.L_x_1015) ;  /* 0x0000026000000947 */ /* 0x000fea0003800000 */
[----:B------:R-:W3:Y:S04]  /*10f50*/  LD.E.64 R2, [R22.64+0xc0] ;  /* 0x0000c00616027980 */ /* 0x000ee8000c101b00 */
[----:B--2---:R-:W2:Y:S01]  /*10f60*/  LD.E.64 R6, [R24.64+0xc0] ;  /* 0x0000c00618067980 */ /* 0x004ea2000c101b00 */
[----:B-----5:R-:W-:Y:S01]  /*10f70*/  LOP3.LUT R0, R37, 0xffff0000, RZ, 0xc0, !PT ;  /* 0xffff000025007812 */ /* 0x020fe200078ec0ff */
[----:B------:R-:W-:Y:S01]  /*10f80*/  IMAD.U32 R18, R38, 0x10000, RZ ;  /* 0x0001000026127824 */ /* 0x000fe200078e00ff */
[----:B------:R-:W-:Y:S02]  /*10f90*/  LOP3.LUT R16, R39, 0xffff0000, RZ, 0xc0, !PT ;  /* 0xffff000027107812 */ /* 0x000fe400078ec0ff */
[----:B------:R-:W-:Y:S02]  /*10fa0*/  SHF.L.U32 R5, R37, 0x10, RZ ;  /* 0x0000001025057819 */ /* 0x000fe400000006ff */
[----:B------:R-:W-:-:S02]  /*10fb0*/  SHF.L.U32 R9, R36, 0x10, RZ ;  /* 0x0000001024097819 */ /* 0x000fc400000006ff */
[----:B------:R-:W-:Y:S02]  /*10fc0*/  SHF.L.U32 R17, R39, 0x10, RZ ;  /* 0x0000001027117819 */ /* 0x000fe400000006ff */
        /* <DEDUP_REMOVED lines=9> */
[----:B------:R-:W-:Y:S01]  /*11060*/  FMUL.FTZ R0, R0, R15 ;  /* 0x0000000f00007220 */ /* 0x000fe20000410000 */
[----:B------:R-:W-:Y:S01]  /*11070*/  SHF.L.U32 R3, R3, 0x10, RZ ;  /* 0x0000001003037819 */ /* 0x000fe200000006ff */
[----:B------:R-:W-:Y:S01]  /*11080*/  FMUL.FTZ R16, R16, R14 ;  /* 0x0000000e10107220 */ /* 0x000fe20000410000 */
[----:B------:R-:W-:Y:S01]  /*11090*/  SHF.L.U32 R7, R7, 0x10, RZ ;  /* 0x0000001007077819 */ /* 0x000fe200000006ff */
[----:B------:R-:W-:-:S02]  /*110a0*/  IMAD.U32 R6, R6, 0x10000, RZ ;  /* 0x0001000006067824 */ /* 0x000fc400078e00ff */
[C---:B------:R-:W-:Y:S02]  /*110b0*/  FFMA.FTZ R10, R5.reuse, R15, -R10 ;  /* 0x0000000f050a7223 */ /* 0x040fe4000001080a */
[----:B------:R-:W-:Y:S02]  /*110c0*/  FFMA.FTZ R5, R5, R13, R0 ;  /* 0x0000000d05057223 */ /* 0x000fe40000010000 */
[----:B------:R-:W-:Y:S02]  /*110d0*/  FFMA.FTZ R16, R17, R11, R16 ;  /* 0x0000000b11107223 */ /* 0x000fe40000010010 */
[----:B------:R-:W-:Y:S01]  /*110e0*/  FMUL.FTZ R0, R36, R2 ;  /* 0x0000000224007220 */ /* 0x000fe20000410000 */
[----:B------:R-:W-:Y:S01]  /*110f0*/  F2FP.BF16.PACK_AB R37, R5, R10 ;  /* 0x0000000a0525723e */ /* 0x000fe200000010ff */
[----:B------:R-:W-:Y:S02]  /*11100*/  FMUL.FTZ R11, R38, R3 ;  /* 0x00000003260b7220 */ /* 0x000fe40000410000 */
[----:B------:R-:W-:-:S02]  /*11110*/  FMUL.FTZ R36, R36, R6 ;  /* 0x0000000624247220 */ /* 0x000fc40000410000 */
[-C--:B------:R-:W-:Y:S02]  /*11120*/  FMUL.FTZ R38, R38, R7.reuse ;  /* 0x0000000726267220 */ /* 0x080fe40000410000 */
[----:B------:R-:W-:Y:S02]  /*11130*/  FFMA.FTZ R0, R9, R6, -R0 ;  /* 0x0000000609007223 */ /* 0x000fe40000010800 */
[----:B------:R-:W-:Y:S02]  /*11140*/  FFMA.FTZ R19, R17, R14, -R19 ;  /* 0x0000000e11137223 */ /* 0x000fe40000010813 */
[----:B------:R-:W-:Y:S02]  /*11150*/  FFMA.FTZ R9, R9, R2, R36 ;  /* 0x0000000209097223 */ /* 0x000fe40000010024 */
[----:B------:R-:W-:Y:S01]  /*11160*/  FFMA.FTZ R11, R18, R7, -R11 ;  /* 0x00000007120b7223 */ /* 0x000fe2000001080b */
[----:B------:R-:W-:Y:S01]  /*11170*/  F2FP.BF16.PACK_AB R39, R16, R19 ;  /* 0x000000131027723e */ /* 0x000fe200000010ff */
[----:B------:R-:W-:Y:S01]  /*11180*/  FFMA.FTZ R38, R18, R3, R38 ;  /* 0x0000000312267223 */ /* 0x000fe20000010026 */
[----:B------:R-:W-:-:S04]  /*11190*/  F2FP.BF16.PACK_AB R36, R9, R0 ;  /* 0x000000000924723e */ /* 0x000fc800000010ff */
[----:B------:R-:W-:Y:S02]  /*111a0*/  F2FP.BF16.PACK_AB R38, R38, R11 ;  /* 0x0000000b2626723e */ /* 0x000fe400000010ff */
.L_x_1015:
[----:B------:R-:W-:Y:S05]  /*111b0*/  BSYNC B0 ;  /* 0x0000000000007941 */ /* 0x000fea0003800000 */
.L_x_1014:
[----:B-----5:R1:W-:Y:S01]  /*111c0*/  STS.128 [R245+0x7800], R36 ;  /* 0x00780024f5007388 */ /* 0x0203e20000000c00 */
[----:B------:R-:W-:Y:S05]  /*111d0*/  BRA `(.L_x_1001) ;  /* 0x000066f000007947 */ /* 0x000fea0003800000 */
.L_x_952:
[----:B-1----:R-:W-:Y:S01]  /*111e0*/  BSSY B2, `(.L_x_1016) ;  /* 0x0000168000027945 */ /* 0x002fe20003800000 */
[----:B------:R-:W-:Y:S05]  /*111f0*/  @!P0 BRA `(.L_x_1017) ;  /* 0x0000166000008947 */ /* 0x000fea0003800000 */
[----:B------:R-:W-:Y:S01]  /*11200*/  ISETP.GE.AND P0, PT, R14, R6, PT ;  /* 0x000000060e00720c */ /* 0x000fe20003f06270 */
[----:B------:R-:W-:-:S12]  /*11210*/  BSSY B1, `(.L_x_1018) ;  /* 0x0000058000017945 */ /* 0x000fd80003800000 */
[----:B------:R1:W-:Y:S01]  /*11220*/  @P0 STS.128 [R245], RZ ;  /* 0x000000fff5000388 */ /* 0x0003e20000000c00 */
[----:B------:R-:W-:Y:S05]  /*11230*/  @P0 BRA `(.L_x_1019) ;  /* 0x0000055000000947 */ /* 0x000fea0003800000 */
[----:B------:R2:W5:Y:S01]  /*11240*/  LD.E.128 R32, [R44.64] ;  /* 0x000000062c207980 */ /* 0x000562000c101d00 */
[----:B------:R-:W-:Y:S01]  /*11250*/  ISETP.GE.AND P0, PT, R14, R0, PT ;  /* 0x000000000e00720c */ /* 0x000fe20003f06270 */
[----:B------:R-:W-:-:S12]  /*11260*/  BSSY B0, `(.L_x_1020) ;  /* 0x0000051000007945 */ /* 0x000fd80003800000 */
[----:B------:R-:W-:Y:S05]  /*11270*/  @P0 BRA `(.L_x_1021) ;  /* 0x000004f000000947 */ /* 0x000fea0003800000 */
[----:B------:R-:W-:Y:S01]  /*11280*/  ISETP.GE.AND P1, PT, R14, R7, PT ;  /* 0x000000070e00720c */ /* 0x000fe20003f26270 */
[----:B------:R-:W-:Y:S02]  /*11290*/  IMAD.MOV.U32 R5, RZ, RZ, RZ ;  /* 0x000000ffff057224 */ /* 0x000fe400078e00ff */
[----:B------:R-:W-:-:S10]  /*112a0*/  IMAD.MOV.U32 R17, RZ, RZ, R7 ;  /* 0x000000ffff117224 */ /* 0x000fd400078e0007 */
[----:B------:R-:W-:Y:S01]  /*112b0*/  @P1 IADD3 R5, -R7, RZ, RZ ;  /* 0x000000ff07051210 */ /* 0x000fe20007ffe1ff */
[----:B------:R-:W-:-:S03]  /*112c0*/  @P1 IMAD.MOV R17, RZ, RZ, -R7 ;  /* 0x000000ffff111224 */ /* 0x000fc600078e0a07 */
[----:B------:R-:W-:Y:S01]  /*112d0*/  IADD3 R25, P0, R5, R2, RZ ;  /* 0x0000000205197210 */ /* 0x000fe20007f1e0ff */
[----:B------:R-:W-:-:S03]  /*112e0*/  IMAD.WIDE R16, R17, 0x2, R44 ;  /* 0x0000000211107825 */ /* 0x000fc600078e022c */
[----:B------:R-:W-:Y:S02]  /*112f0*/  LEA.HI.X.SX32 R5, R5, R3, 0x1, P0 ;  /* 0x0000000305057211 */ /* 0x000fe400000f0eff */
[C---:B------:R-:W-:Y:S01]  /*11300*/  LEA R24, P0, R25.reuse, R22, 0x1 ;  /* 0x0000001619187211 */ /* 0x040fe200078008ff */
[----:B------:R-:W3:Y:S03]  /*11310*/  LD.E.128 R16, [R16.64] ;  /* 0x0000000610107980 */ /* 0x000ee6000c101d00 */
[----:B------:R-:W-:Y:S01]  /*11320*/  LEA.HI.X R25, R25, R23, R5, 0x1, P0 ;  /* 0x0000001719197211 */ /* 0x000fe200000f0c05 */
[----:B------:R-:W-:Y:S01]  /*11330*/  IMAD.MOV.U32 R5, RZ, RZ, RZ ;  /* 0x000000ffff057224 */ /* 0x000fe200078e00ff */
[----:B------:R-:W-:-:S04]  /*11340*/  @P1 IADD3 R5, -R7, RZ, RZ ;  /* 0x000000ff07051210 */ /* 0x000fc80007ffe1ff */
[C---:B------:R-:W-:Y:S01]  /*11350*/  IADD3 R29, P0, R5.reuse, R2, RZ ;  /* 0x00000002051d7210 */ /* 0x040fe20007f1e0ff */
[----:B------:R-:W4:Y:S03]  /*11360*/  LD.E.128 R24, [R24.64] ;  /* 0x0000000618187980 */ /* 0x000f26000c101d00 */
[----:B------:R-:W-:Y:S02]  /*11370*/  LEA.HI.X.SX32 R5, R5, R3, 0x1, P0 ;  /* 0x0000000305057211 */ /* 0x000fe400000f0eff */
[----:B------:R-:W-:-:S04]  /*11380*/  LEA R28, P0, R29, R36, 0x1 ;  /* 0x000000241d1c7211 */ /* 0x000fc800078008ff */
[----:B------:R-:W-:-:S06]  /*11390*/  LEA.HI.X R29, R29, R37, R5, 0x1, P0 ;  /* 0x000000251d1d7211 */ /* 0x000fcc00000f0c05 */
[----:B--2---:R-:W2:Y:S01]  /*113a0*/  LD.E.128 R28, [R28.64] ;  /* 0x000000061c1c7980 */ /* 0x004ea2000c101d00 */
[C---:B-----5:R-:W-:Y:S01]  /*113b0*/  IMAD.U32 R8, R32.reuse, 0x10000, RZ ;  /* 0x0001000020087824 */ /* 0x060fe200078e00ff */
[----:B------:R-:W-:Y:S01]  /*113c0*/  LOP3.LUT R5, R32, 0xffff0000, RZ, 0xc0, !PT ;  /* 0xffff000020057812 */ /* 0x000fe200078ec0ff */
[C---:B------:R-:W-:Y:S01]  /*113d0*/  IMAD.U32 R46, R34.reuse, 0x10000, RZ ;  /* 0x00010000222e7824 */ /* 0x040fe200078e00ff */
[C---:B------:R-:W-:Y:S02]  /*113e0*/  LOP3.LUT R4, R33.reuse, 0xffff0000, RZ, 0xc0, !PT ;  /* 0xffff000021047812 */ /* 0x040fe400078ec0ff */
[----:B------:R-:W-:Y:S02]  /*113f0*/  SHF.L.U32 R47, R33, 0x10, RZ ;  /* 0x00000010212f7819 */ /* 0x000fe400000006ff */
[----:B------:R-:W-:Y:S02]  /*11400*/  LOP3.LUT R33, R34, 0xffff0000, RZ, 0xc0, !PT ;  /* 0xffff000022217812 */ /* 0x000fe400078ec0ff */
[----:B------:R-:W-:-:S02]  /*11410*/  LOP3.LUT R32, R35, 0xffff0000, RZ, 0xc0, !PT ;  /* 0xffff000023207812 */ /* 0x000fc400078ec0ff */
[----:B------:R-:W-:Y:S01]  /*11420*/  SHF.L.U32 R48, R35, 0x10, RZ ;  /* 0x0000001023307819 */ /* 0x000fe200000006ff */
[C---:B---3--:R-:W-:Y:S01]  /*11430*/  IMAD.U32 R35, R16.reuse, 0x10000, RZ ;  /* 0x0001000010237824 */ /* 0x048fe200078e00ff */
[----:B------:R-:W-:Y:S01]  /*11440*/  LOP3.LUT R34, R16, 0xffff0000, RZ, 0xc0, !PT ;  /* 0xffff000010227812 */ /* 0x000fe200078ec0ff */
[----:B------:R-:W-:Y:S01]  /*11450*/  IMAD.U32 R49, R18, 0x10000, RZ ;  /* 0x0001000012317824 */ /* 0x000fe200078e00ff */
[C---:B------:R-:W-:Y:S02]  /*11460*/  SHF.L.U32 R16, R17.reuse, 0x10, RZ ;  /* 0x0000001011107819 */ /* 0x040fe400000006ff */
[----:B------:R-:W-:Y:S02]  /*11470*/  LOP3.LUT R50, R17, 0xffff0000, RZ, 0xc0, !PT ;  /* 0xffff000011327812 */ /* 0x000fe400078ec0ff */
[C---:B------:R-:W-:Y:S02]  /*11480*/  SHF.L.U32 R17, R19.reuse, 0x10, RZ ;  /* 0x0000001013117819 */ /* 0x040fe400000006ff */
[----:B------:R-:W-:Y:S01]  /*11490*/  LOP3.LUT R53, R19, 0xffff0000, RZ, 0xc0, !PT ;  /* 0xffff000013357812 */ /* 0x000fe200078ec0ff */
[C---:B----4-:R-:W-:Y:S01]  /*114a0*/  IMAD.U32 R52, R24.reuse, 0x10000, RZ ;  /* 0x0001000018347824 */ /* 0x050fe200078e00ff */
[----:B------:R-:W-:Y:S01]  /*114b0*/  LOP3.LUT R51, R24, 0xffff0000, RZ, 0xc0, !PT ;  /* 0xffff000018337812 */ /* 0x000fe200078ec0ff */
[----:B------:R-:W-:Y:S01]  /*114c0*/  IMAD.U32 R54, R26, 0x10000, RZ ;  /* 0x000100001a367824 */ /* 0x000fe200078e00ff */
[C---:B------:R-:W-:Y:S01]  /*114d0*/  SHF.L.U32 R19, R25.reuse, 0x10, RZ ;  /* 0x0000001019137819 */ /* 0x040fe200000006ff */
[----:B------:R-:W-:Y:S01]  /*114e0*/  @!P1 FADD.FTZ R52, -R52, -RZ ;  /* 0x800000ff34349221 */ /* 0x000fe20000010100 */
[----:B------:R-:W-:Y:S01]  /*114f0*/  LOP3.LUT R61, R25, 0xffff0000, RZ, 0xc0, !PT ;  /* 0xffff0000193d7812 */ /* 0x000fe200078ec0ff */
[----:B------:R-:W-:Y:S01]  /*11500*/  @!P1 FADD.FTZ R51, -R51, -RZ ;  /* 0x800000ff33339221 */ /* 0x000fe20000010100 */
[----:B------:R-:W-:Y:S01]  /*11510*/  LOP3.LUT R25, R26, 0xffff0000, RZ, 0xc0, !PT ;  /* 0xffff00001a197812 */ /* 0x000fe200078ec0ff */
[----:B------:R-:W-:Y:S01]  /*11520*/  @!P1 FADD.FTZ R19, -R19, -RZ ;  /* 0x800000ff13139221 */ /* 0x000fe20000010100 */
[----:B------:R-:W-:Y:S01]  /*11530*/  SHF.L.U32 R24, R27, 0x10, RZ ;  /* 0x000000101b187819 */ /* 0x000fe200000006ff */
[----:B------:R-:W-:Y:S01]  /*11540*/  @!P1 FADD.FTZ R61, -R61, -RZ ;  /* 0x800000ff3d3d9221 */ /* 0x000fe20000010100 */
[----:B------:R-:W-:Y:S01]  /*11550*/  LOP3.LUT R26, R27, 0xffff0000, RZ, 0xc0, !PT ;  /* 0xffff00001b1a7812 */ /* 0x000fe200078ec0ff */
[----:B------:R-:W-:Y:S01]  /*11560*/  @!P1 FADD.FTZ R25, -R25, -RZ ;  /* 0x800000ff19199221 */ /* 0x000fe20000010100 */
[----:B------:R-:W-:Y:S01]  /*11570*/  LOP3.LUT R18, R18, 0xffff0000, RZ, 0xc0, !PT ;  /* 0xffff000012127812 */ /* 0x000fe200078ec0ff */
[----:B------:R-:W-:Y:S01]  /*11580*/  @!P1 FADD.FTZ R24, -R24, -RZ ;  /* 0x800000ff18189221 */ /* 0x000fe20000010100 */
[----:B--2---:R-:W-:Y:S01]  /*11590*/  LOP3.LUT R27, R30, 0xffff0000, RZ, 0xc0, !PT ;  /* 0xffff00001e1b7812 */ /* 0x004fe200078ec0ff */
[----:B------:R-:W-:-:S02]  /*115a0*/  @!P1 FADD.FTZ R26, -R26, -RZ ;  /* 0x800000ff1a1a9221 */ /* 0x000fc40000010100 */
[----:B------:R-:W-:Y:S02]  /*115b0*/  @!P1 FADD.FTZ R54, -R54, -RZ ;  /* 0x800000ff36369221 */ /* 0x000fe40000010100 */
[----:B------:R-:W-:Y:S02]  /*115c0*/  FMUL.FTZ R18, R18, R25 ;  /* 0x0000001912127220 */ /* 0x000fe40000410000 */
[----:B------:R-:W-:Y:S01]  /*115d0*/  FMUL.FTZ R17, R17, R24 ;  /* 0x0000001811117220 */ /* 0x000fe20000410000 */
[----:B------:R-:W-:Y:S01]  /*115e0*/  LOP3.LUT R24, R28, 0xffff0000, RZ, 0xc0, !PT ;  /* 0xffff00001c187812 */ /* 0x000fe200078ec0ff */
[----:B------:R-:W-:Y:S01]  /*115f0*/  FMUL.FTZ R16, R16, R19 ;  /* 0x0000001310107220 */ /* 0x000fe20000410000 */
[C---:B------:R-:W-:Y:S01]  /*11600*/  SHF.L.U32 R19, R29.reuse, 0x10, RZ ;  /* 0x000000101d137819 */ /* 0x040fe200000006ff */
[----:B------:R-:W-:Y:S01]  /*11610*/  IMAD.U32 R25, R28, 0x10000, RZ ;  /* 0x000100001c197824 */ /* 0x000fe200078e00ff */
[----:B------:R-:W-:Y:S01]  /*11620*/  LOP3.LUT R29, R29, 0xffff0000, RZ, 0xc0, !PT ;  /* 0xffff00001d1d7812 */ /* 0x000fe200078ec0ff */
[----:B------:R-:W-:Y:S01]  /*11630*/  FMUL.FTZ R53, R53, R26 ;  /* 0x0000001a35357220 */ /* 0x000fe20000410000 */
[C---:B------:R-:W-:Y:S01]  /*11640*/  SHF.L.U32 R26, R31.reuse, 0x10, RZ ;  /* 0x000000101f1a7819 */ /* 0x040fe200000006ff */
[----:B------:R-:W-:Y:S01]  /*11650*/  IMAD.U32 R28, R30, 0x10000, RZ ;  /* 0x000100001e1c7824 */ /* 0x000fe200078e00ff */
[----:B------:R-:W-:Y:S01]  /*11660*/  LOP3.LUT R30, R31, 0xffff0000, RZ, 0xc0, !PT ;  /* 0xffff00001f1e7812 */ /* 0x000fe200078ec0ff */
[----:B------:R-:W-:-:S02]  /*11670*/  FMUL.FTZ R35, R35, R52 ;  /* 0x0000003423237220 */ /* 0x000fc40000410000 */
[----:B------:R-:W-:Y:S02]  /*11680*/  FMUL.FTZ R34, R34, R51 ;  /* 0x0000003322227220 */ /* 0x000fe40000410000 */
[----:B------:R-:W-:Y:S02]  /*11690*/  FMUL.FTZ R61, R50, R61 ;  /* 0x0000003d323d7220 */ /* 0x000fe40000410000 */
[----:B------:R-:W-:Y:S02]  /*116a0*/  FMUL.FTZ R49, R49, R54 ;  /* 0x0000003631317220 */ /* 0x000fe40000410000 */
[----:B------:R-:W-:Y:S02]  /*116b0*/  FFMA.FTZ R8, R8, R25, R35 ;  /* 0x0000001908087223 */ /* 0x000fe40000010023 */
[----:B------:R-:W-:Y:S02]  /*116c0*/  FFMA.FTZ R5, R5, R24, R34 ;  /* 0x0000001805057223 */ /* 0x000fe40000010022 */
[----:B------:R-:W-:-:S02]  /*116d0*/  FFMA.FTZ R16, R47, R19, R16 ;  /* 0x000000132f107223 */ /* 0x000fc40000010010 */
[----:B------:R-:W-:Y:S02]  /*116e0*/  FFMA.FTZ R29, R4, R29, R61 ;  /* 0x0000001d041d7223 */ /* 0x000fe4000001003d */
[----:B------:R-:W-:Y:S02]  /*116f0*/  FFMA.FTZ R28, R46, R28, R49 ;  /* 0x0000001c2e1c7223 */ /* 0x000fe40000010031 */
[----:B------:R-:W-:Y:S02]  /*11700*/  FFMA.FTZ R17, R48, R26, R17 ;  /* 0x0000001a30117223 */ /* 0x000fe40000010011 */
[----:B------:R-:W-:Y:S01]  /*11710*/  FFMA.FTZ R30, R32, R30, R53 ;  /* 0x0000001e201e7223 */ /* 0x000fe20000010035 */
[----:B------:R-:W-:Y:S01]  /*11720*/  F2FP.BF16.PACK_AB R32, R5, R8 ;  /* 0x000000080520723e */ /* 0x000fe200000010ff */
[----:B------:R-:W-:Y:S01]  /*11730*/  FFMA.FTZ R27, R33, R27, R18 ;  /* 0x0000001b211b7223 */ /* 0x000fe20000010012 */
[----:B------:R-:W-:Y:S02]  /*11740*/  F2FP.BF16.PACK_AB R33, R29, R16 ;  /* 0x000000101d21723e */ /* 0x000fe400000010ff */
[----:B------:R-:W-:-:S02]  /*11750*/  F2FP.BF16.PACK_AB R35, R30, R17 ;  /* 0x000000111e23723e */ /* 0x000fc400000010ff */
[----:B------:R-:W-:Y:S02]  /*11760*/  F2FP.BF16.PACK_AB R34, R27, R28 ;  /* 0x0000001c1b22723e */ /* 0x000fe400000010ff */
.L_x_1021:
[----:B------:R-:W-:Y:S05]  /*11770*/  BSYNC B0 ;  /* 0x0000000000007941 */ /* 0x000fea0003800000 */
.L_x_1020:
[----:B-----5:R3:W-:Y:S02]  /*11780*/  STS.128 [R245], R32 ;  /* 0x00000020f5007388 */ /* 0x0207e40000000c00 */
.L_x_1019:
[----:B------:R-:W-:Y:S05]  /*11790*/  BSYNC B1 ;  /* 0x0000000000017941 */ /* 0x000fea0003800000 */
.L_x_1018:
        /* <DEDUP_REMOVED lines=17> */
[----:B--2---:R-:W2:Y:S03]  /*118b0*/  LD.E.128 R16, [R16.64+0x80] ;  /* 0x0000800610107980 */ /* 0x004ea6000c101d00 */
[----:B------:R-:W-:Y:S01]  /*118c0*/  LEA.HI.X R25, R25, R23, R5, 0x1, P0 ;  /* 0x0000001719197211 */ /* 0x000fe200000f0c05 */
[----:B------:R-:W-:Y:S01]  /*118d0*/  IMAD.MOV.U32 R5, RZ, RZ, RZ ;  /* 0x000000ffff057224 */ /* 0x000fe200078e00ff */
[----:B------:R-:W-:-:S04]  /*118e0*/  @P1 IADD3 R5, -R7, RZ, RZ ;  /* 0x000000ff07051210 */ /* 0x000fc80007ffe1ff */
[C---:B------:R-:W-:Y:S01]  /*118f0*/  IADD3 R29, P0, R5.reuse, R2, RZ ;  /* 0x00000002051d7210 */ /* 0x040fe20007f1e0ff */
[----:B---3--:R-:W3:Y:S03]  /*11900*/  LD.E.128 R24, [R24.64+0x80] ;  /* 0x0000800618187980 */ /* 0x008ee6000c101d00 */
[----:B------:R-:W-:Y:S02]  /*11910*/  LEA.HI.X.SX32 R5, R5, R3, 0x1, P0 ;  /* 0x0000000305057211 */ /* 0x000fe400000f0eff */
[----:B------:R-:W-:-:S04]  /*11920*/  LEA R28, P0, R29, R36, 0x1 ;  /* 0x000000241d1c7211 */ /* 0x000fc800078008ff */
[----:B------:R-:W-:-:S06]  /*11930*/  LEA.HI.X R29, R29, R37, R5, 0x1, P0 ;  /* 0x000000251d1d7211 */ /* 0x000fcc00000f0c05 */
[----:B----4-:R-:W4:Y:S01]  /*11940*/  LD.E.128 R28, [R28.64+0x80] ;  /* 0x000080061c1c7980 */ /* 0x010f22000c101d00 */
        /* <DEDUP_REMOVED lines=8> */
[C---:B--2---:R-:W-:Y:S01]  /*119d0*/  IMAD.U32 R35, R16.reuse, 0x10000, RZ ;  /* 0x0001000010237824 */ /* 0x044fe200078e00ff */
[----:B------:R-:W-:Y:S01]  /*119e0*/  LOP3.LUT R34, R16, 0xffff0000, RZ, 0xc0, !PT ;  /* 0xffff000010227812 */ /* 0x000fe200078ec0ff */
[----:B------:R-:W-:Y:S01]  /*119f0*/  IMAD.U32 R49, R18, 0x10000, RZ ;  /* 0x0001000012317824 */ /* 0x000fe200078e00ff */
[C---:B------:R-:W-:Y:S02]  /*11a00*/  SHF.L.U32 R16, R17.reuse, 0x10, RZ ;  /* 0x0000001011107819 */ /* 0x040fe400000006ff */
[----:B------:R-:W-:Y:S02]  /*11a10*/  LOP3.LUT R50, R17, 0xffff0000, RZ, 0xc0, !PT ;  /* 0xffff000011327812 */ /* 0x000fe400078ec0ff */
[C---:B------:R-:W-:Y:S02]  /*11a20*/  SHF.L.U32 R17, R19.reuse, 0x10, RZ ;  /* 0x0000001013117819 */ /* 0x040fe400000006ff */
[----:B------:R-:W-:Y:S01]  /*11a30*/  LOP3.LUT R53, R19, 0xffff0000, RZ, 0xc0, !PT ;  /* 0xffff000013357812 */ /* 0x000fe200078ec0ff */
[C---:B---3--:R-:W-:Y:S01]  /*11a40*/  IMAD.U32 R52, R24.reuse, 0x10000, RZ ;  /* 0x0001000018347824 */ /* 0x048fe200078e00ff */
        /* <DEDUP_REMOVED lines=14> */
[----:B----4-:R-:W-:Y:S01]  /*11b30*/  LOP3.LUT R27, R30, 0xffff0000, RZ, 0xc0, !PT ;  /* 0xffff00001e1b7812 */ /* 0x010fe200078ec0ff */
        /* <DEDUP_REMOVED lines=29> */
.L_x_1025:
[----:B------:R-:W-:Y:S05]  /*11d10*/  BSYNC B0 ;  /* 0x0000000000007941 */ /* 0x000fea0003800000 */
.L_x_1024:
[----:B-----5:R1:W-:Y:S02]  /*11d20*/  STS.128 [R245+0x2000], R32 ;  /* 0x00200020f5007388 */ /* 0x0203e40000000c00 */
.L_x_1023:
[----:B------:R-:W-:Y:S05]  /*11d30*/  BSYNC B1 ;  /* 0x0000000000017941 */ /* 0x000fea0003800000 */
.L_x_1022:
        /* <DEDUP_REMOVED lines=17> */
[----:B------:R-:W3:Y:S03]  /*11e50*/  LD.E.128 R16, [R16.64+0x100] ;  /* 0x0001000610107980 */ /* 0x000ee6000c101d00 */
[----:B------:R-:W-:Y:S01]  /*11e60*/  LEA.HI.X R25, R25, R23, R5, 0x1, P0 ;  /* 0x0000001719197211 */ /* 0x000fe200000f0c05 */
[----:B------:R-:W-:Y:S01]  /*11e70*/  IMAD.MOV.U32 R5, RZ, RZ, RZ ;  /* 0x000000ffff057224 */ /* 0x000fe200078e00ff */
[----:B------:R-:W-:-:S04]  /*11e80*/  @P1 IADD3 R5, -R7, RZ, RZ ;  /* 0x000000ff07051210 */ /* 0x000fc80007ffe1ff */
[C---:B------:R-:W-:Y:S01]  /*11e90*/  IADD3 R29, P0, R5.reuse, R2, RZ ;  /* 0x00000002051d7210 */ /* 0x040fe20007f1e0ff */
[----:B--2---:R-:W2:Y:S03]  /*11ea0*/  LD.E.128 R24, [R24.64+0x100] ;  /* 0x0001000618187980 */ /* 0x004ea6000c101d00 */
        /* <DEDUP_REMOVED lines=19> */
[C---:B--2---:R-:W-:Y:S01]  /*11fe0*/  IMAD.U32 R52, R24.reuse, 0x10000, RZ ;  /* 0x0001000018347824 */ /* 0x044fe200078e00ff */
        /* <DEDUP_REMOVED lines=44> */
.L_x_1029:
[----:B------:R-:W-:Y:S05]  /*122b0*/  BSYNC B0 ;  /* 0x0000000000007941 */ /* 0x000fea0003800000 */
.L_x_1028:
[----:B-----5:R3:W-:Y:S02]  /*122c0*/  STS.128 [R245+0x4000], R32 ;  /* 0x00400020f5007388 */ /* 0x0207e40000000c00 */
.L_x_1027:
[----:B------:R-:W-:Y:S05]  /*122d0*/  BSYNC B1 ;  /* 0x0000000000017941 */ /* 0x000fea0003800000 */
.L_x_1026:
[----:B------:R-:W-:-:S13]  /*122e0*/  ISETP.GE.AND P0, PT, R9, R6, PT ;  /* 0x000000060900720c */ /* 0x000fda0003f06270 */
        /* <DEDUP_REMOVED lines=27> */
[C---:B-1----:R-:W-:Y:S01]  /*124a0*/  IMAD.U32 R44, R34.reuse, 0x10000, RZ ;  /* 0x00010000222c7824 */ /* 0x042fe200078e00ff */
        /* <DEDUP_REMOVED lines=57> */
.L_x_1031:
[----:B------:R-:W-:Y:S05]  /*12840*/  BSYNC B0 ;  /* 0x0000000000007941 */ /* 0x000fea0003800000 */
.L_x_1030:
[----:B-----5:R3:W-:Y:S02]  /*12850*/  STS.128 [R245+0x6000], R32 ;  /* 0x00600020f5007388 */ /* 0x0207e40000000c00 */
.L_x_1017:
[----:B------:R-:W-:Y:S05]  /*12860*/  BSYNC B2 ;  /* 0x0000000000027941 */ /* 0x000fea0003800000 */
.L_x_1016:
[----:B------:R-:W-:Y:S01]  /*12870*/  IADD3 R8, R184, 0x10, RZ ;  /* 0x00000010b8087810 */ /* 0x000fe20007ffe0ff */
[----:B------:R-:W-:Y:S03]  /*12880*/  BSSY B2, `(.L_x_1032) ;  /* 0x0000176000027945 */ /* 0x000fe60003800000 */
[----:B------:R-:W-:-:S04]  /*12890*/  ISETP.GE.AND P0, PT, R8, R13, PT ;  /* 0x0000000d0800720c */ /* 0x000fc80003f06270 */
[----:B------:R-:W-:-:S13]  /*128a0*/  ISETP.LT.OR P0, PT, R75, -0x87, P0 ;  /* 0xffffff794b00780c */ /* 0x000fda0000701670 */
[----:B------:R-:W-:Y:S05]  /*128b0*/  @P0 BRA `(.L_x_1033) ;  /* 0x0000172000000947 */ /* 0x000fea0003800000 */
[----:B------:R-:W-:Y:S01]  /*128c0*/  ISETP.GE.AND P0, PT, R14, R6, PT ;  /* 0x000000060e00720c */ /* 0x000fe20003f06270 */
[----:B------:R-:W-:-:S12]  /*128d0*/  BSSY B1, `(.L_x_1034) ;  /* 0x000005a000017945 */ /* 0x000fd80003800000 */
[----:B------:R1:W-:Y:S01]  /*128e0*/  @P0 STS.128 [R245+0x800], RZ ;  /* 0x000800fff5000388 */ /* 0x0003e20000000c00 */
[----:B------:R-:W-:Y:S05]  /*128f0*/  @P0 BRA `(.L_x_1035) ;  /* 0x0000057000000947 */ /* 0x000fea0003800000 */
[----:B-1-3--:R1:W5:Y:S01]  /*12900*/  LD.E.128 R32, [R42.64] ;  /* 0x000000062a207980 */ /* 0x00a362000c101d00 */
[----:B------:R-:W-:Y:S01]  /*12910*/  ISETP.GE.AND P0, PT, R14, R0, PT ;  /* 0x000000000e00720c */ /* 0x000fe20003f06270 */
[----:B------:R-:W-:-:S12]  /*12920*/  BSSY B0, `(.L_x_1036) ;  /* 0x0000053000007945 */ /* 0x000fd80003800000 */
[----:B------:R-:W-:Y:S05]  /*12930*/  @P0 BRA `(.L_x_1037) ;  /* 0x0000051000000947 */ /* 0x000fea0003800000 */
[-C--:B------:R-:W-:Y:S01]  /*12940*/  ISETP.GE.AND P0, PT, R14, R7.reuse, PT ;  /* 0x000000070e00720c */ /* 0x080fe20003f06270 */
[----:B------:R-:W-:Y:S01]  /*12950*/  IMAD.MOV.U32 R19, RZ, RZ, RZ ;  /* 0x000000ffff137224 */ /* 0x000fe200078e00ff */
[C---:B------:R-:W-:Y:S02]  /*12960*/  IADD3 R5, P1, R12.reuse, R2, RZ ;  /* 0x000000020c057210 */ /* 0x040fe40007f3e0ff */
[----:B------:R-:W-:Y:S02]  /*12970*/  MOV R17, R7 ;  /* 0x0000000700117202 */ /* 0x000fe40000000f00 */
[----:B------:R-:W-:-:S07]  /*12980*/  LEA.HI.X.SX32 R4, R12, R3, 0x1, P1 ;  /* 0x000000030c047211 */ /* 0x000fce00008f0eff */
[--C-:B------:R-:W-:Y:S02]  /*12990*/  @P0 IMAD.MOV R19, RZ, RZ, -R7.reuse ;  /* 0x000000ffff130224 */ /* 0x100fe400078e0a07 */
[----:B------:R-:W-:Y:S02]  /*129a0*/  IMAD.MOV.U32 R28, RZ, RZ, RZ ;  /* 0x000000ffff1c7224 */ /* 0x000fe400078e00ff */
[----:B------:R-:W-:Y:S01]  /*129b0*/  @P0 IMAD.MOV R17, RZ, RZ, -R7 ;  /* 0x000000ffff110224 */ /* 0x000fe200078e0a07 */
[----:B------:R-:W-:-:S04]  /*129c0*/  IADD3 R25, P1, R19, R5, RZ ;  /* 0x0000000513197210 */ /* 0x000fc80007f3e0ff */
[----:B------:R-:W-:Y:S02]  /*129d0*/  LEA.HI.X.SX32 R19, R19, R4, 0x1, P1 ;  /* 0x0000000413137211 */ /* 0x000fe400008f0eff */
[----:B------:R-:W-:Y:S02]  /*129e0*/  LEA R24, P1, R25, R22, 0x1 ;  /* 0x0000001619187211 */ /* 0x000fe400078208ff */
[----:B------:R-:W-:Y:S02]  /*129f0*/  @P0 IADD3 R28, -R7, RZ, RZ ;  /* 0x000000ff071c0210 */ /* 0x000fe40007ffe1ff */
[----:B------:R-:W-:Y:S01]  /*12a00*/  LEA.HI.X R25, R25, R23, R19, 0x1, P1 ;  /* 0x0000001719197211 */ /* 0x000fe200008f0c13 */
[----:B------:R-:W-:Y:S01]  /*12a10*/  IMAD.WIDE R16, R17, 0x2, R42 ;  /* 0x0000000211107825 */ /* 0x000fe200078e022a */
[----:B------:R-:W-:-:S04]  /*12a20*/  IADD3 R5, P1, R28, R5, RZ ;  /* 0x000000051c057210 */ /* 0x000fc80007f3e0ff */
[----:B------:R-:W3:Y:S01]  /*12a30*/  LD.E.128 R24, [R24.64] ;  /* 0x0000000618187980 */ /* 0x000ee2000c101d00 */
[----:B------:R-:W-:Y:S02]  /*12a40*/  LEA.HI.X.SX32 R4, R28, R4, 0x1, P1 ;  /* 0x000000041c047211 */ /* 0x000fe400008f0eff */
[C---:B------:R-:W-:Y:S01]  /*12a50*/  LEA R28, P1, R5.reuse, R36, 0x1 ;  /* 0x00000024051c7211 */ /* 0x040fe200078208ff */
[----:B--2---:R-:W2:Y:S03]  /*12a60*/  LD.E.128 R16, [R16.64] ;  /* 0x0000000610107980 */ /* 0x004ea6000c101d00 */
[----:B------:R-:W-:-:S06]  /*12a70*/  LEA.HI.X R29, R5, R37, R4, 0x1, P1 ;  /* 0x00000025051d7211 */ /* 0x000fcc00008f0c04 */
[----:B----4-:R-:W4:Y:S01]  /*12a80*/  LD.E.128 R28, [R28.64] ;  /* 0x000000061c1c7980 */ /* 0x010f22000c101d00 */
[C---:B-----5:R-:W-:Y:S01]  /*12a90*/  IMAD.U32 R44, R32.reuse, 0x10000, RZ ;  /* 0x00010000202c7824 */ /* 0x060fe200078e00ff */
[----:B------:R-:W-:Y:S01]  /*12aa0*/  LOP3.LUT R5, R32, 0xffff0000, RZ, 0xc0, !PT ;  /* 0xffff000020057812 */ /* 0x000fe200078ec0ff */
[C---:B------:R-:W-:Y:S01]  /*12ab0*/  IMAD.U32 R46, R33.reuse, 0x10000, RZ ;  /* 0x00010000212e7824 */ /* 0x040fe200078e00ff */
[----:B------:R-:W-:Y:S01]  /*12ac0*/  LOP3.LUT R4, R33, 0xffff0000, RZ, 0xc0, !PT ;  /* 0xffff000021047812 */ /* 0x000fe200078ec0ff */
[C---:B------:R-:W-:Y:S01]  /*12ad0*/  IMAD.U32 R47, R35.reuse, 0x10000, RZ ;  /* 0x00010000232f7824 */ /* 0x040fe200078e00ff */
[C---:B------:R-:W-:Y:S02]  /*12ae0*/  SHF.L.U32 R45, R34.reuse, 0x10, RZ ;  /* 0x00000010222d7819 */ /* 0x040fe400000006ff */
[----:B------:R-:W-:Y:S02]  /*12af0*/  LOP3.LUT R33, R34, 0xffff0000, RZ, 0xc0, !PT ;  /* 0xffff000022217812 */ /* 0x000fe400078ec0ff */
[----:B------:R-:W-:Y:S01]  /*12b00*/  LOP3.LUT R32, R35, 0xffff0000, RZ, 0xc0, !PT ;  /* 0xffff000023207812 */ /* 0x000fe200078ec0ff */
[C---:B---3--:R-:W-:Y:S01]  /*12b10*/  IMAD.U32 R35, R24.reuse, 0x10000, RZ ;  /* 0x0001000018237824 */ /* 0x048fe200078e00ff */
[----:B------:R-:W-:Y:S01]  /*12b20*/  LOP3.LUT R34, R24, 0xffff0000, RZ, 0xc0, !PT ;  /* 0xffff000018227812 */ /* 0x000fe200078ec0ff */
[----:B------:R-:W-:Y:S01]  /*12b30*/  IMAD.U32 R48, R26, 0x10000, RZ ;  /* 0x000100001a307824 */ /* 0x000fe200078e00ff */
[C---:B------:R-:W-:Y:S01]  /*12b40*/  SHF.L.U32 R24, R25.reuse, 0x10, RZ ;  /* 0x0000001019187819 */ /* 0x040fe200000006ff */
[----:B--2---:R-:W-:Y:S01]  /*12b50*/  IMAD.U32 R61, R18, 0x10000, RZ ;  /* 0x00010000123d7824 */ /* 0x004fe200078e00ff */
        /* <DEDUP_REMOVED lines=14> */
[----:B------:R-:W-:Y:S01]  /*12c40*/  LOP3.LUT R53, R16, 0xffff0000, RZ, 0xc0, !PT ;  /* 0xffff000010357812 */ /* 0x000fe200078ec0ff */
[----:B------:R-:W-:Y:S01]  /*12c50*/  @!P0 FADD.FTZ R49, -R49, -RZ ;  /* 0x800000ff31318221 */ /* 0x000fe20000010100 */
[C---:B------:R-:W-:Y:S01]  /*12c60*/  LOP3.LUT R18, R19.reuse, 0xffff0000, RZ, 0xc0, !PT ;  /* 0xffff000013127812 */ /* 0x040fe200078ec0ff */
[----:B------:R-:W-:Y:S01]  /*12c70*/  @!P0 FADD.FTZ R48, -R48, -RZ ;  /* 0x800000ff30308221 */ /* 0x000fe20000010100 */
[----:B------:R-:W-:Y:S01]  /*12c80*/  SHF.L.U32 R16, R19, 0x10, RZ ;  /* 0x0000001013107819 */ /* 0x000fe200000006ff */
[----:B------:R-:W-:Y:S01]  /*12c90*/  FMUL.FTZ R26, R17, R26 ;  /* 0x0000001a111a7220 */ /* 0x000fe20000410000 */
[C---:B----4-:R-:W-:Y:S01]  /*12ca0*/  SHF.L.U32 R17, R29.reuse, 0x10, RZ ;  /* 0x000000101d117819 */ /* 0x050fe200000006ff */
[----:B------:R-:W-:Y:S01]  /*12cb0*/  FMUL.FTZ R27, R18, R27 ;  /* 0x0000001b121b7220 */ /* 0x000fe20000410000 */
[----:B------:R-:W-:Y:S01]  /*12cc0*/  LOP3.LUT R18, R28, 0xffff0000, RZ, 0xc0, !PT ;  /* 0xffff00001c127812 */ /* 0x000fe200078ec0ff */
[----:B------:R-:W-:Y:S01]  /*12cd0*/  FMUL.FTZ R16, R16, R25 ;  /* 0x0000001910107220 */ /* 0x000fe20000410000 */
[----:B------:R-:W-:Y:S01]  /*12ce0*/  LOP3.LUT R25, R30, 0xffff0000, RZ, 0xc0, !PT ;  /* 0xffff00001e197812 */ /* 0x000fe200078ec0ff */
        /* <DEDUP_REMOVED lines=15> */
[----:B------:R-:W-:Y:S01]  /*12de0*/  FFMA.FTZ R25, R33, R25, R26 ;  /* 0x0000001921197223 */ /* 0x000fe2000001001a */
[----:B------:R-:W-:Y:S01]  /*12df0*/  F2FP.BF16.PACK_AB R33, R4, R17 ;  /* 0x000000110421723e */ /* 0x000fe200000010ff */
[----:B------:R-:W-:Y:S02]  /*12e00*/  FFMA.FTZ R16, R47, R24, R16 ;  /* 0x000000182f107223 */ /* 0x000fe40000010010 */
[----:B------:R-:W-:Y:S01]  /*12e10*/  FFMA.FTZ R27, R32, R30, R27 ;  /* 0x0000001e201b7223 */ /* 0x000fe2000001001b */
[----:B------:R-:W-:Y:S02]  /*12e20*/  F2FP.BF16.PACK_AB R32, R18, R19 ;  /* 0x000000131220723e */ /* 0x000fe400000010ff */
[----:B------:R-:W-:-:S02]  /*12e30*/  F2FP.BF16.PACK_AB R34, R25, R28 ;  /* 0x0000001c1922723e */ /* 0x000fc400000010ff */
[----:B------:R-:W-:Y:S02]  /*12e40*/  F2FP.BF16.PACK_AB R35, R27, R16 ;  /* 0x000000101b23723e */ /* 0x000fe400000010ff */
.L_x_1037:
[----:B------:R-:W-:Y:S05]  /*12e50*/  BSYNC B0 ;  /* 0x0000000000007941 */ /* 0x000fea0003800000 */
.L_x_1036:
[----:B-----5:R3:W-:Y:S02]  /*12e60*/  STS.128 [R245+0x800], R32 ;  /* 0x00080020f5007388 */ /* 0x0207e40000000c00 */
.L_x_1035:
[----:B------:R-:W-:Y:S05]  /*12e70*/  BSYNC B1 ;  /* 0x0000000000017941 */ /* 0x000fea0003800000 */
.L_x_1034:
        /* <DEDUP_REMOVED lines=8> */
[-C--:B------:R-:W-:Y:S01]  /*12f00*/  ISETP.GE.AND P0, PT, R11, R7.reuse, PT ;  /* 0x000000070b00720c */ /* 0x080fe20003f06270 */
[----:B------:R-:W-:Y:S01]  /*12f10*/  IMAD.MOV.U32 R19, RZ, RZ, RZ ;  /* 0x000000ffff137224 */ /* 0x000fe200078e00ff */
[----:B------:R-:W-:Y:S02]  /*12f20*/  IADD3 R4, R12, 0x40, RZ ;  /* 0x000000400c047810 */ /* 0x000fe40007ffe0ff */
[----:B------:R-:W-:Y:S02]  /*12f30*/  MOV R17, R7 ;  /* 0x0000000700117202 */ /* 0x000fe40000000f00 */
[----:B------:R-:W-:-:S04]  /*12f40*/  IADD3 R5, P1, R4, R2, RZ ;  /* 0x0000000204057210 */ /* 0x000fc80007f3e0ff */
[----:B------:R-:W-:-:S03]  /*12f50*/  LEA.HI.X.SX32 R4, R4, R3, 0x1, P1 ;  /* 0x0000000304047211 */ /* 0x000fc600008f0eff */
        /* <DEDUP_REMOVED lines=13> */
[----:B--2---:R-:W2:Y:S03]  /*13030*/  LD.E.128 R16, [R16.64+0x80] ;  /* 0x0000800610107980 */ /* 0x004ea6000c101d00 */
        /* <DEDUP_REMOVED lines=62> */
.L_x_1041:
[----:B------:R-:W-:Y:S05]  /*13420*/  BSYNC B0 ;  /* 0x0000000000007941 */ /* 0x000fea0003800000 */
.L_x_1040:
[----:B-----5:R3:W-:Y:S02]  /*13430*/  STS.128 [R245+0x2800], R32 ;  /* 0x00280020f5007388 */ /* 0x0207e40000000c00 */
.L_x_1039:
[----:B------:R-:W-:Y:S05]  /*13440*/  BSYNC B1 ;  /* 0x0000000000017941 */ /* 0x000fea0003800000 */
.L_x_1038:
        /* <DEDUP_REMOVED lines=90> */
.L_x_1045:
[----:B------:R-:W-:Y:S05]  /*139f0*/  BSYNC B0 ;  /* 0x0000000000007941 */ /* 0x000fea0003800000 */
.L_x_1044:
[----:B-----5:R3:W-:Y:S02]  /*13a00*/  STS.128 [R245+0x4800], R32 ;  /* 0x00480020f5007388 */ /* 0x0207e40000000c00 */
.L_x_1043:
[----:B------:R-:W-:Y:S05]  /*13a10*/  BSYNC B1 ;  /* 0x0000000000017941 */ /* 0x000fea0003800000 */
.L_x_1042:
[----:B------:R-:W-:-:S13]  /*13a20*/  ISETP.GE.AND P0, PT, R9, R6, PT ;  /* 0x000000060900720c */ /* 0x000fda0003f06270 */
[----:B------:R1:W-:Y:S01]  /*13a30*/  @P0 STS.128 [R245+0x6800], RZ ;  /* 0x006800fff5000388 */ /* 0x0003e20000000c00 */
[----:B------:R-:W-:Y:S05]  /*13a40*/  @P0 BRA `(.L_x_1033) ;  /* 0x0000059000000947 */ /* 0x000fea0003800000 */
[----:B------:R1:W5:Y:S01]  /*13a50*/  LD.E.128 R16, [R42.64+0x180] ;  /* 0x000180062a107980 */ /* 0x000362000c101d00 */
        /* <DEDUP_REMOVED lines=12> */
[----:B------:R-:W-:Y:S02]  /*13b20*/  IADD3 R27, P1, R25, R5, RZ ;  /* 0x00000005191b7210 */ /* 0x000fe40007f3e0ff */
[----:B------:R-:W-:Y:S02]  /*13b30*/  @P0 IADD3 R12, -R7, RZ, RZ ;  /* 0x000000ff070c0210 */ /* 0x000fe40007ffe1ff */
[----:B------:R-:W-:Y:S02]  /*13b40*/  LEA.HI.X.SX32 R25, R25, R4, 0x1, P1 ;  /* 0x0000000419197211 */ /* 0x000fe400008f0eff */
[----:B------:R-:W-:Y:S01]  /*13b50*/  LEA R24, P1, R27, R22, 0x1 ;  /* 0x000000161b187211 */ /* 0x000fe200078208ff */
[----:B------:R-:W-:-:S03]  /*13b60*/  IMAD.WIDE R28, R29, 0x2, R42 ;  /* 0x000000021d1c7825 */ /* 0x000fc600078e022a */
[----:B------:R-:W-:Y:S02]  /*13b70*/  LEA.HI.X R25, R27, R23, R25, 0x1, P1 ;  /* 0x000000171b197211 */ /* 0x000fe400008f0c19 */
[C---:B------:R-:W-:Y:S01]  /*13b80*/  IADD3 R5, P1, R12.reuse, R5, RZ ;  /* 0x000000050c057210 */ /* 0x040fe20007f3e0ff */
[----:B--2---:R-:W2:Y:S03]  /*13b90*/  LD.E.128 R28, [R28.64+0x180] ;  /* 0x000180061c1c7980 */ /* 0x004ea6000c101d00 */
[----:B------:R-:W-:Y:S01]  /*13ba0*/  LEA.HI.X.SX32 R4, R12, R4, 0x1, P1 ;  /* 0x000000040c047211 */ /* 0x000fe200008f0eff */
[----:B---3--:R-:W3:Y:S01]  /*13bb0*/  LD.E.128 R24, [R24.64] ;  /* 0x0000000618187980 */ /* 0x008ee2000c101d00 */
[----:B-1----:R-:W-:-:S04]  /*13bc0*/  LEA R32, P1, R5, R36, 0x1 ;  /* 0x0000002405207211 */ /* 0x002fc800078208ff */
[----:B------:R-:W-:-:S06]  /*13bd0*/  LEA.HI.X R33, R5, R37, R4, 0x1, P1 ;  /* 0x0000002505217211 */ /* 0x000fcc00008f0c04 */
[----:B----4-:R-:W4:Y:S01]  /*13be0*/  LD.E.128 R32, [R32.64] ;  /* 0x0000000620207980 */ /* 0x010f22000c101d00 */
[C---:B-----5:R-:W-:Y:S01]  /*13bf0*/  IMAD.U32 R12, R16.reuse, 0x10000, RZ ;  /* 0x00010000100c7824 */ /* 0x060fe200078e00ff */
[----:B------:R-:W-:Y:S01]  /*13c00*/  LOP3.LUT R5, R16, 0xffff0000, RZ, 0xc0, !PT ;  /* 0xffff000010057812 */ /* 0x000fe200078ec0ff */
[C---:B------:R-:W-:Y:S01]  /*13c10*/  IMAD.U32 R43, R17.reuse, 0x10000, RZ ;  /* 0x00010000112b7824 */ /* 0x040fe200078e00ff */
[----:B------:R-:W-:Y:S01]  /*13c20*/  LOP3.LUT R4, R17, 0xffff0000, RZ, 0xc0, !PT ;  /* 0xffff000011047812 */ /* 0x000fe200078ec0ff */
[C---:B------:R-:W-:Y:S01]  /*13c30*/  IMAD.U32 R45, R19.reuse, 0x10000, RZ ;  /* 0x00010000132d7824 */ /* 0x040fe200078e00ff */
[----:B------:R-:W-:Y:S02]  /*13c40*/  LOP3.LUT R16, R19, 0xffff0000, RZ, 0xc0, !PT ;  /* 0xffff000013107812 */ /* 0x000fe400078ec0ff */
[C---:B------:R-:W-:Y:S02]  /*13c50*/  SHF.L.U32 R42, R18.reuse, 0x10, RZ ;  /* 0x00000010122a7819 */ /* 0x040fe400000006ff */
[----:B------:R-:W-:-:S02]  /*13c60*/  LOP3.LUT R17, R18, 0xffff0000, RZ, 0xc0, !PT ;  /* 0xffff000012117812 */ /* 0x000fc400078ec0ff */
[----:B--2---:R-:W-:Y:S02]  /*13c70*/  SHF.L.U32 R49, R28, 0x10, RZ ;  /* 0x000000101c317819 */ /* 0x004fe400000006ff */
[----:B---3--:R-:W-:Y:S01]  /*13c80*/  LOP3.LUT R19, R24, 0xffff0000, RZ, 0xc0, !PT ;  /* 0xffff000018137812 */ /* 0x008fe200078ec0ff */
[----:B------:R-:W-:Y:S01]  /*13c90*/  IMAD.U32 R46, R26, 0x10000, RZ ;  /* 0x000100001a2e7824 */ /* 0x000fe200078e00ff */
[C---:B------:R-:W-:Y:S02]  /*13ca0*/  SHF.L.U32 R18, R25.reuse, 0x10, RZ ;  /* 0x0000001019127819 */ /* 0x040fe400000006ff */
[----:B------:R-:W-:Y:S01]  /*13cb0*/  LOP3.LUT R47, R25, 0xffff0000, RZ, 0xc0, !PT ;  /* 0xffff0000192f7812 */ /* 0x000fe200078ec0ff */
[----:B------:R-:W-:Y:S01]  /*13cc0*/  IMAD.U32 R44, R24, 0x10000, RZ ;  /* 0x00010000182c7824 */ /* 0x000fe200078e00ff */
[----:B------:R-:W-:Y:S01]  /*13cd0*/  LOP3.LUT R25, R26, 0xffff0000, RZ, 0xc0, !PT ;  /* 0xffff00001a197812 */ /* 0x000fe200078ec0ff */
[C---:B------:R-:W-:Y:S01]  /*13ce0*/  IMAD.U32 R24, R27.reuse, 0x10000, RZ ;  /* 0x000100001b187824 */ /* 0x040fe200078e00ff */
[----:B------:R-:W-:Y:S01]  /*13cf0*/  LOP3.LUT R26, R27, 0xffff0000, RZ, 0xc0, !PT ;  /* 0xffff00001b1a7812 */ /* 0x000fe200078ec0ff */
[----:B------:R-:W-:Y:S01]  /*13d00*/  IMAD.U32 R27, R29, 0x10000, RZ ;  /* 0x000100001d1b7824 */ /* 0x000fe200078e00ff */
[----:B------:R-:W-:Y:S01]  /*13d10*/  LOP3.LUT R28, R28, 0xffff0000, RZ, 0xc0, !PT ;  /* 0xffff00001c1c7812 */ /* 0x000fe200078ec0ff */
[----:B------:R-:W-:Y:S01]  /*13d20*/  @!P0 FADD.FTZ R19, -R19, -RZ ;  /* 0x800000ff13138221 */ /* 0x000fe20000010100 */
[----:B------:R-:W-:Y:S01]  /*13d30*/  LOP3.LUT R48, R29, 0xffff0000, RZ, 0xc0, !PT ;  /* 0xffff00001d307812 */ /* 0x000fe200078ec0ff */
[----:B------:R-:W-:Y:S01]  /*13d40*/  IMAD.U32 R29, R31, 0x10000, RZ ;  /* 0x000100001f1d7824 */ /* 0x000fe200078e00ff */
[----:B------:R-:W-:Y:S01]  /*13d50*/  SHF.L.U32 R51, R30, 0x10, RZ ;  /* 0x000000101e337819 */ /* 0x000fe200000006ff */
[----:B------:R-:W-:Y:S01]  /*13d60*/  @!P0 FADD.FTZ R18, -R18, -RZ ;  /* 0x800000ff12128221 */ /* 0x000fe20000010100 */
[----:B------:R-:W-:Y:S01]  /*13d70*/  LOP3.LUT R30, R30, 0xffff0000, RZ, 0xc0, !PT ;  /* 0xffff00001e1e7812 */ /* 0x000fe200078ec0ff */
[----:B------:R-:W-:Y:S01]  /*13d80*/  @!P0 FADD.FTZ R47, -R47, -RZ ;  /* 0x800000ff2f2f8221 */ /* 0x000fe20000010100 */
[----:B------:R-:W-:Y:S01]  /*13d90*/  LOP3.LUT R31, R31, 0xffff0000, RZ, 0xc0, !PT ;  /* 0xffff00001f1f7812 */ /* 0x000fe200078ec0ff */
[----:B------:R-:W-:-:S02]  /*13da0*/  @!P0 FADD.FTZ R25, -R25, -RZ ;  /* 0x800000ff19198221 */ /* 0x000fc40000010100 */
[----:B------:R-:W-:Y:S02]  /*13db0*/  @!P0 FADD.FTZ R26, -R26, -RZ ;  /* 0x800000ff1a1a8221 */ /* 0x000fe40000010100 */
[----:B------:R-:W-:Y:S02]  /*13dc0*/  FMUL.FTZ R28, R28, R19 ;  /* 0x000000131c1c7220 */ /* 0x000fe40000410000 */
[----:B------:R-:W-:Y:S02]  /*13dd0*/  @!P0 FADD.FTZ R24, -R24, -RZ ;  /* 0x800000ff18188221 */ /* 0x000fe40000010100 */
[C---:B----4-:R-:W-:Y:S01]  /*13de0*/  IMAD.U32 R19, R33.reuse, 0x10000, RZ ;  /* 0x0001000021137824 */ /* 0x050fe200078e00ff */
[----:B------:R-:W-:Y:S01]  /*13df0*/  LOP3.LUT R33, R33, 0xffff0000, RZ, 0xc0, !PT ;  /* 0xffff000021217812 */ /* 0x000fe200078ec0ff */
[----:B------:R-:W-:Y:S02]  /*13e00*/  @!P0 FADD.FTZ R46, -R46, -RZ ;  /* 0x800000ff2e2e8221 */ /* 0x000fe40000010100 */
[----:B------:R-:W-:-:S02]  /*13e10*/  @!P0 FADD.FTZ R44, -R44, -RZ ;  /* 0x800000ff2c2c8221 */ /* 0x000fc40000010100 */
[----:B------:R-:W-:Y:S02]  /*13e20*/  FMUL.FTZ R18, R27, R18 ;  /* 0x000000121b127220 */ /* 0x000fe40000410000 */
[----:B------:R-:W-:Y:S02]  /*13e30*/  FMUL.FTZ R47, R48, R47 ;  /* 0x0000002f302f7220 */ /* 0x000fe40000410000 */
[----:B------:R-:W-:Y:S01]  /*13e40*/  FMUL.FTZ R30, R30, R25 ;  /* 0x000000191e1e7220 */ /* 0x000fe20000410000 */
[C---:B------:R-:W-:Y:S01]  /*13e50*/  LOP3.LUT R25, R32.reuse, 0xffff0000, RZ, 0xc0, !PT ;  /* 0xffff000020197812 */ /* 0x040fe200078ec0ff */
[----:B------:R-:W-:Y:S01]  /*13e60*/  FMUL.FTZ R31, R31, R26 ;  /* 0x0000001a1f1f7220 */ /* 0x000fe20000410000 */
[----:B------:R-:W-:Y:S01]  /*13e70*/  SHF.L.U32 R26, R32, 0x10, RZ ;  /* 0x00000010201a7819 */ /* 0x000fe200000006ff */
[----:B------:R-:W-:Y:S01]  /*13e80*/  FMUL.FTZ R24, R29, R24 ;  /* 0x000000181d187220 */ /* 0x000fe20000410000 */
[C---:B------:R-:W-:Y:S01]  /*13e90*/  SHF.L.U32 R32, R34.reuse, 0x10, RZ ;  /* 0x0000001022207819 */ /* 0x040fe200000006ff */
[----:B------:R-:W-:Y:S01]  /*13ea0*/  FMUL.FTZ R51, R51, R46 ;  /* 0x0000002e33337220 */ /* 0x000fe20000410000 */
[----:B------:R-:W-:Y:S01]  /*13eb0*/  LOP3.LUT R29, R34, 0xffff0000, RZ, 0xc0, !PT ;  /* 0xffff0000221d7812 */ /* 0x000fe200078ec0ff */
[----:B------:R-:W-:Y:S01]  /*13ec0*/  FMUL.FTZ R49, R49, R44 ;  /* 0x0000002c31317220 */ /* 0x000fe20000410000 */
[C---:B------:R-:W-:Y:S01]  /*13ed0*/  LOP3.LUT R34, R35.reuse, 0xffff0000, RZ, 0xc0, !PT ;  /* 0xffff000023227812 */ /* 0x040fe200078ec0ff */
[----:B------:R-:W-:-:S02]  /*13ee0*/  IMAD.U32 R27, R35, 0x10000, RZ ;  /* 0x00010000231b7824 */ /* 0x000fc400078e00ff */
[----:B------:R-:W-:Y:S02]  /*13ef0*/  FFMA.FTZ R18, R43, R19, R18 ;  /* 0x000000132b127223 */ /* 0x000fe40000010012 */
[----:B------:R-:W-:Y:S02]  /*13f00*/  FFMA.FTZ R33, R4, R33, R47 ;  /* 0x0000002104217223 */ /* 0x000fe4000001002f */
[----:B------:R-:W-:Y:S02]  /*13f10*/  FFMA.FTZ R32, R42, R32, R51 ;  /* 0x000000202a207223 */ /* 0x000fe40000010033 */
[----:B------:R-:W-:Y:S01]  /*13f20*/  FFMA.FTZ R17, R17, R29, R30 ;  /* 0x0000001d11117223 */ /* 0x000fe2000001001e */
[----:B------:R-:W-:Y:S01]  /*13f30*/  F2FP.BF16.PACK_AB R33, R33, R18 ;  /* 0x000000122121723e */ /* 0x000fe200000010ff */
[----:B------:R-:W-:Y:S02]  /*13f40*/  FFMA.FTZ R12, R12, R26, R49 ;  /* 0x0000001a0c0c7223 */ /* 0x000fe40000010031 */
[----:B------:R-:W-:-:S02]  /*13f50*/  FFMA.FTZ R5, R5, R25, R28 ;  /* 0x0000001905057223 */ /* 0x000fc4000001001c */
[----:B------:R-:W-:Y:S02]  /*13f60*/  FFMA.FTZ R24, R45, R27, R24 ;  /* 0x0000001b2d187223 */ /* 0x000fe40000010018 */
[----:B------:R-:W-:Y:S01]  /*13f70*/  FFMA.FTZ R31, R16, R34, R31 ;  /* 0x00000022101f7223 */ /* 0x000fe2000001001f */
[----:B------:R-:W-:Y:S02]  /*13f80*/  F2FP.BF16.PACK_AB R18, R17, R32 ;  /* 0x000000201112723e */ /* 0x000fe400000010ff */
[----:B------:R-:W-:Y:S02]  /*13f90*/  F2FP.BF16.PACK_AB R16, R5, R12 ;  /* 0x0000000c0510723e */ /* 0x000fe400000010ff */
[----:B------:R-:W-:Y:S02]  /*13fa0*/  F2FP.BF16.PACK_AB R19, R31, R24 ;  /* 0x000000181f13723e */ /* 0x000fe400000010ff */
[----:B------:R-:W-:Y:S02]  /*13fb0*/  MOV R17, R33 ;  /* 0x0000002100117202 */ /* 0x000fe40000000f00 */
.L_x_1047:
[----:B------:R-:W-:Y:S05]  /*13fc0*/  BSYNC B0 ;  /* 0x0000000000007941 */ /* 0x000fea0003800000 */
.L_x_1046:
[----:B-----5:R1:W-:Y:S02]  /*13fd0*/  STS.128 [R245+0x6800], R16 ;  /* 0x00680010f5007388 */ /* 0x0203e40000000c00 */
.L_x_1033:
[----:B------:R-:W-:Y:S05]  /*13fe0*/  BSYNC B2 ;  /* 0x0000000000027941 */ /* 0x000fea0003800000 */
.L_x_1032:
        /* <DEDUP_REMOVED lines=13> */
[----:B------:R-:W-:Y:S01]  /*140c0*/  ISETP.GE.AND P0, PT, R14, R7, PT ;  /* 0x000000070e00720c */ /* 0x000fe20003f06270 */
[----:B------:R-:W-:Y:S02]  /*140d0*/  IMAD.SHL.U32 R4, R7, 0x20, RZ ;  /* 0x0000002007047824 */ /* 0x000fe400078e00ff */
[----:B------:R-:W-:Y:S02]  /*140e0*/  IMAD.MOV.U32 R19, RZ, RZ, RZ ;  /* 0x000000ffff137224 */ /* 0x000fe400078e00ff */
[----:B------:R-:W-:Y:S01]  /*140f0*/  IMAD.MOV.U32 R17, RZ, RZ, R7 ;  /* 0x000000ffff117224 */ /* 0x000fe200078e0007 */
[----:B------:R-:W-:-:S04]  /*14100*/  IADD3 R5, P1, R4, R2, RZ ;  /* 0x0000000204057210 */ /* 0x000fc80007f3e0ff */
[----:B------:R-:W-:-:S03]  /*14110*/  LEA.HI.X.SX32 R4, R4, R3, 0x1, P1 ;  /* 0x0000000304047211 */ /* 0x000fc600008f0eff */
[----:B------:R-:W-:Y:S01]  /*14120*/  @P0 IADD3 R19, -R7, RZ, RZ ;  /* 0x000000ff07130210 */ /* 0x000fe20007ffe1ff */
[----:B------:R-:W-:-:S03]  /*14130*/  @P0 IMAD.MOV R17, RZ, RZ, -R7 ;  /* 0x000000ffff110224 */ /* 0x000fc600078e0a07 */
[----:B------:R-:W-:-:S04]  /*14140*/  IADD3 R25, P1, R19, R5, RZ ;  /* 0x0000000513197210 */ /* 0x000fc80007f3e0ff */
[----:B------:R-:W-:Y:S02]  /*14150*/  LEA.HI.X.SX32 R19, R19, R4, 0x1, P1 ;  /* 0x0000000413137211 */ /* 0x000fe400008f0eff */
[C---:B------:R-:W-:Y:S02]  /*14160*/  LEA R24, P1, R25.reuse, R22, 0x1 ;  /* 0x0000001619187211 */ /* 0x040fe400078208ff */
[----:B------:R-:W-:Y:S01]  /*14170*/  MOV R28, RZ ;  /* 0x000000ff001c7202 */ /* 0x000fe20000000f00 */
[----:B------:R-:W-:Y:S01]  /*14180*/  @P0 IMAD.MOV R28, RZ, RZ, -R7 ;  /* 0x000000ffff1c0224 */ /* 0x000fe200078e0a07 */
[----:B------:R-:W-:Y:S01]  /*14190*/  LEA.HI.X R25, R25, R23, R19, 0x1, P1 ;  /* 0x0000001719197211 */ /* 0x000fe200008f0c13 */
[----:B------:R-:W-:-:S03]  /*141a0*/  IMAD.WIDE R16, R17, 0x2, R40 ;  /* 0x0000000211107825 */ /* 0x000fc600078e0228 */
[C---:B------:R-:W-:Y:S02]  /*141b0*/  IADD3 R5, P1, R28.reuse, R5, RZ ;  /* 0x000000051c057210 */ /* 0x040fe40007f3e0ff */
[----:B------:R-:W3:Y:S02]  /*141c0*/  LD.E.128 R24, [R24.64] ;  /* 0x0000000618187980 */ /* 0x000ee4000c101d00 */
        /* <DEDUP_REMOVED lines=16> */
[----:B------:R-:W-:Y:S01]  /*142d0*/  SHF.L.U32 R24, R25, 0x10, RZ ;  /* 0x0000001019187819 */ /* 0x000fe200000006ff */
[----:B------:R-:W-:Y:S01]  /*142e0*/  @!P0 FADD.FTZ R35, -R35, -RZ ;  /* 0x800000ff23238221 */ /* 0x000fe20000010100 */
[----:B------:R-:W-:Y:S01]  /*142f0*/  LOP3.LUT R47, R25, 0xffff0000, RZ, 0xc0, !PT ;  /* 0xffff0000192f7812 */ /* 0x000fe200078ec0ff */
[----:B--2---:R-:W-:Y:S01]  /*14300*/  IMAD.U32 R53, R18, 0x10000, RZ ;  /* 0x0001000012357824 */ /* 0x004fe200078e00ff */
[C---:B------:R-:W-:Y:S01]  /*14310*/  SHF.L.U32 R25, R27.reuse, 0x10, RZ ;  /* 0x000000101b197819 */ /* 0x040fe200000006ff */
[----:B------:R-:W-:Y:S01]  /*14320*/  IMAD.U32 R48, R16, 0x10000, RZ ;  /* 0x0001000010307824 */ /* 0x000fe200078e00ff */
        /* <DEDUP_REMOVED lines=43> */
.L_x_1053:
[----:B------:R-:W-:Y:S05]  /*145e0*/  BSYNC B0 ;  /* 0x0000000000007941 */ /* 0x000fea0003800000 */
.L_x_1052:
[----:B-----5:R3:W-:Y:S02]  /*145f0*/  STS.128 [R245+0x1000], R32 ;  /* 0x00100020f5007388 */ /* 0x0207e40000000c00 */
.L_x_1051:
[----:B------:R-:W-:Y:S05]  /*14600*/  BSYNC B1 ;  /* 0x0000000000017941 */ /* 0x000fea0003800000 */
.L_x_1050:
        /* <DEDUP_REMOVED lines=10> */
[----:B------:R-:W-:Y:S02]  /*146b0*/  LEA R4, R7, 0x40, 0x5 ;  /* 0x0000004007047811 */ /* 0x000fe400078e28ff */
        /* <DEDUP_REMOVED lines=79> */
.L_x_1057:
[----:B------:R-:W-:Y:S05]  /*14bb0*/  BSYNC B0 ;  /* 0x0000000000007941 */ /* 0x000fea0003800000 */
.L_x_1056:
[----:B-----5:R3:W-:Y:S02]  /*14bc0*/  STS.128 [R245+0x3000], R32 ;  /* 0x00300020f5007388 */ /* 0x0207e40000000c00 */
.L_x_1055:
[----:B------:R-:W-:Y:S05]  /*14bd0*/  BSYNC B1 ;  /* 0x0000000000017941 */ /* 0x000fea0003800000 */
.L_x_1054:
        /* <DEDUP_REMOVED lines=90> */
.L_x_1061:
[----:B------:R-:W-:Y:S05]  /*15180*/  BSYNC B0 ;  /* 0x0000000000007941 */ /* 0x000fea0003800000 */
.L_x_1060:
[----:B-----5:R3:W-:Y:S02]  /*15190*/  STS.128 [R245+0x5000], R32 ;  /* 0x00500020f5007388 */ /* 0x0207e40000000c00 */
.L_x_1059:
[----:B------:R-:W-:Y:S05]  /*151a0*/  BSYNC B1 ;  /* 0x0000000000017941 */ /* 0x000fea0003800000 */
.L_x_1058:
        /* <DEDUP_REMOVED lines=8> */
[----:B-1----:R-:W-:Y:S01]  /*15230*/  IMAD.MOV.U32 R17, RZ, RZ, RZ ;  /* 0x000000ffff117224 */ /* 0x002fe200078e00ff */
[----:B------:R-:W-:Y:S02]  /*15240*/  LEA R4, R7, 0xc0, 0x5 ;  /* 0x000000c007047811 */ /* 0x000fe400078e28ff */
[----:B------:R-:W-:Y:S02]  /*15250*/  MOV R29, R7 ;  /* 0x00000007001d7202 */ /* 0x000fe40000000f00 */
[----:B------:R-:W-:-:S04]  /*15260*/  IADD3 R5, P1, R4, R2, RZ ;  /* 0x0000000204057210 */ /* 0x000fc80007f3e0ff */
[----:B------:R-:W-:-:S03]  /*15270*/  LEA.HI.X.SX32 R4, R4, R3, 0x1, P1 ;  /* 0x0000000304047211 */ /* 0x000fc600008f0eff */
[--C-:B------:R-:W-:Y:S02]  /*15280*/  @P0 IMAD.MOV R17, RZ, RZ, -R7.reuse ;  /* 0x000000ffff110224 */ /* 0x100fe400078e0a07 */
[----:B---3--:R-:W-:Y:S02]  /*15290*/  IMAD.MOV.U32 R32, RZ, RZ, RZ ;  /* 0x000000ffff207224 */ /* 0x008fe400078e00ff */
[----:B------:R-:W-:Y:S01]  /*152a0*/  @P0 IMAD.MOV R29, RZ, RZ, -R7 ;  /* 0x000000ffff1d0224 */ /* 0x000fe200078e0a07 */
[----:B------:R-:W-:-:S04]  /*152b0*/  IADD3 R19, P1, R17, R5, RZ ;  /* 0x0000000511137210 */ /* 0x000fc80007f3e0ff */
[----:B------:R-:W-:Y:S02]  /*152c0*/  LEA.HI.X.SX32 R17, R17, R4, 0x1, P1 ;  /* 0x0000000411117211 */ /* 0x000fe400008f0eff */
[----:B------:R-:W-:Y:S02]  /*152d0*/  LEA R16, P1, R19, R22, 0x1 ;  /* 0x0000001613107211 */ /* 0x000fe400078208ff */
[----:B------:R-:W-:Y:S02]  /*152e0*/  @P0 IADD3 R32, -R7, RZ, RZ ;  /* 0x000000ff07200210 */ /* 0x000fe40007ffe1ff */
[----:B------:R-:W-:Y:S02]  /*152f0*/  LEA.HI.X R17, R19, R23, R17, 0x1, P1 ;  /* 0x0000001713117211 */ /* 0x000fe400008f0c11 */
[----:B------:R-:W-:Y:S01]  /*15300*/  IADD3 R5, P1, R32, R5, RZ ;  /* 0x0000000520057210 */ /* 0x000fe20007f3e0ff */
[----:B------:R-:W-:-:S03]  /*15310*/  IMAD.WIDE R28, R29, 0x2, R40 ;  /* 0x000000021d1c7825 */ /* 0x000fc600078e0228 */
        /* <DEDUP_REMOVED lines=16> */
[C---:B------:R-:W-:Y:S01]  /*15420*/  IMAD.U32 R44, R18.reuse, 0x10000, RZ ;  /* 0x00010000122c7824 */ /* 0x040fe200078e00ff */
[----:B------:R-:W-:Y:S01]  /*15430*/  SHF.L.U32 R16, R17, 0x10, RZ ;  /* 0x0000001011107819 */ /* 0x000fe200000006ff */
[----:B--2---:R-:W-:Y:S01]  /*15440*/  IMAD.U32 R47, R29, 0x10000, RZ ;  /* 0x000100001d2f7824 */ /* 0x004fe200078e00ff */
[----:B------:R-:W-:Y:S01]  /*15450*/  LOP3.LUT R45, R17, 0xffff0000, RZ, 0xc0, !PT ;  /* 0xffff0000112d7812 */ /* 0x000fe200078ec0ff */
[C---:B------:R-:W-:Y:S01]  /*15460*/  IMAD.U32 R17, R19.reuse, 0x10000, RZ ;  /* 0x0001000013117824 */ /* 0x040fe200078e00ff */
[----:B------:R-:W-:Y:S01]  /*15470*/  LOP3.LUT R18, R18, 0xffff0000, RZ, 0xc0, !PT ;  /* 0xffff000012127812 */ /* 0x000fe200078ec0ff */
[----:B------:R-:W-:Y:S01]  /*15480*/  @!P0 FADD.FTZ R16, -R16, -RZ ;  /* 0x800000ff10108221 */ /* 0x000fe20000010100 */
[----:B------:R-:W-:Y:S01]  /*15490*/  LOP3.LUT R19, R19, 0xffff0000, RZ, 0xc0, !PT ;  /* 0xffff000013137812 */ /* 0x000fe200078ec0ff */
[----:B------:R-:W-:Y:S01]  /*154a0*/  @!P0 FADD.FTZ R45, -R45, -RZ ;  /* 0x800000ff2d2d8221 */ /* 0x000fe20000010100 */
[----:B------:R-:W-:Y:S01]  /*154b0*/  LOP3.LUT R48, R29, 0xffff0000, RZ, 0xc0, !PT ;  /* 0xffff00001d307812 */ /* 0x000fe200078ec0ff */
[----:B------:R-:W-:Y:S01]  /*154c0*/  @!P0 FADD.FTZ R18, -R18, -RZ ;  /* 0x800000ff12128221 */ /* 0x000fe20000010100 */
[C---:B------:R-:W-:Y:S01]  /*154d0*/  SHF.L.U32 R46, R28.reuse, 0x10, RZ ;  /* 0x000000101c2e7819 */ /* 0x040fe200000006ff */
[----:B------:R-:W-:Y:S01]  /*154e0*/  @!P0 FADD.FTZ R17, -R17, -RZ ;  /* 0x800000ff11118221 */ /* 0x000fe20000010100 */
[----:B------:R-:W-:Y:S01]  /*154f0*/  LOP3.LUT R49, R28, 0xffff0000, RZ, 0xc0, !PT ;  /* 0xffff00001c317812 */ /* 0x000fe200078ec0ff */
[----:B------:R-:W-:Y:S01]  /*15500*/  IMAD.U32 R28, R31, 0x10000, RZ ;  /* 0x000100001f1c7824 */ /* 0x000fe200078e00ff */
[C---:B------:R-:W-:Y:S01]  /*15510*/  LOP3.LUT R29, R30.reuse, 0xffff0000, RZ, 0xc0, !PT ;  /* 0xffff00001e1d7812 */ /* 0x040fe200078ec0ff */
[----:B------:R-:W-:Y:S01]  /*15520*/  FMUL.FTZ R47, R47, R16 ;  /* 0x000000102f2f7220 */ /* 0x000fe20000410000 */
[----:B------:R-:W-:Y:S01]  /*15530*/  SHF.L.U32 R51, R30, 0x10, RZ ;  /* 0x000000101e337819 */ /* 0x000fe200000006ff */
[----:B------:R-:W-:Y:S01]  /*15540*/  @!P0 FADD.FTZ R27, -R27, -RZ ;  /* 0x800000ff1b1b8221 */ /* 0x000fe20000010100 */
[----:B------:R-:W-:Y:S01]  /*15550*/  LOP3.LUT R30, R31, 0xffff0000, RZ, 0xc0, !PT ;  /* 0xffff00001f1e7812 */ /* 0x000fe200078ec0ff */
[----:B------:R-:W-:Y:S01]  /*15560*/  @!P0 FADD.FTZ R26, -R26, -RZ ;  /* 0x800000ff1a1a8221 */ /* 0x000fe20000010100 */
[----:B----4-:R-:W-:Y:S01]  /*15570*/  LOP3.LUT R31, R34, 0xffff0000, RZ, 0xc0, !PT ;  /* 0xffff0000221f7812 */ /* 0x010fe200078ec0ff */
[C---:B------:R-:W-:Y:S01]  /*15580*/  IMAD.U32 R16, R33.reuse, 0x10000, RZ ;  /* 0x0001000021107824 */ /* 0x040fe200078e00ff */
[----:B------:R-:W-:Y:S01]  /*15590*/  LOP3.LUT R33, R33, 0xffff0000, RZ, 0xc0, !PT ;  /* 0xffff000021217812 */ /* 0x000fe200078ec0ff */
[----:B------:R-:W-:-:S02]  /*155a0*/  @!P0 FADD.FTZ R44, -R44, -RZ ;  /* 0x800000ff2c2c8221 */ /* 0x000fc40000010100 */
[----:B------:R-:W-:Y:S02]  /*155b0*/  @!P0 FADD.FTZ R19, -R19, -RZ ;  /* 0x800000ff13138221 */ /* 0x000fe40000010100 */
[----:B------:R-:W-:Y:S02]  /*155c0*/  FMUL.FTZ R45, R48, R45 ;  /* 0x0000002d302d7220 */ /* 0x000fe40000410000 */
[----:B------:R-:W-:Y:S01]  /*155d0*/  FMUL.FTZ R18, R29, R18 ;  /* 0x000000121d127220 */ /* 0x000fe20000410000 */
[----:B------:R-:W-:Y:S01]  /*155e0*/  SHF.L.U32 R29, R32, 0x10, RZ ;  /* 0x00000010201d7819 */ /* 0x000fe200000006ff */
[----:B------:R-:W-:Y:S01]  /*155f0*/  FMUL.FTZ R28, R28, R17 ;  /* 0x000000111c1c7220 */ /* 0x000fe20000410000 */
[----:B------:R-:W-:Y:S01]  /*15600*/  LOP3.LUT R17, R32, 0xffff0000, RZ, 0xc0, !PT ;  /* 0xffff000020117812 */ /* 0x000fe200078ec0ff */
[----:B------:R-:W-:Y:S01]  /*15610*/  FMUL.FTZ R27, R46, R27 ;  /* 0x0000001b2e1b7220 */ /* 0x000fe20000410000 */
[----:B------:R-:W-:Y:S01]  /*15620*/  SHF.L.U32 R32, R34, 0x10, RZ ;  /* 0x0000001022207819 */ /* 0x000fe200000006ff */
[----:B------:R-:W-:Y:S01]  /*15630*/  FMUL.FTZ R26, R49, R26 ;  /* 0x0000001a311a7220 */ /* 0x000fe20000410000 */
[----:B------:R-:W-:Y:S01]  /*15640*/  LOP3.LUT R34, R35, 0xffff0000, RZ, 0xc0, !PT ;  /* 0xffff000023227812 */ /* 0x000fe200078ec0ff */
[----:B------:R-:W-:-:S02]  /*15650*/  FMUL.FTZ R44, R51, R44 ;  /* 0x0000002c332c7220 */ /* 0x000fc40000410000 */
[----:B------:R-:W-:Y:S02]  /*15660*/  FMUL.FTZ R19, R30, R19 ;  /* 0x000000131e137220 */ /* 0x000fe40000410000 */
[----:B------:R-:W-:Y:S02]  /*15670*/  IMAD.U32 R30, R35, 0x10000, RZ ;  /* 0x00010000231e7824 */ /* 0x000fe400078e00ff */
[----:B------:R-:W-:Y:S02]  /*15680*/  FFMA.FTZ R16, R42, R16, R47 ;  /* 0x000000102a107223 */ /* 0x000fe4000001002f */
[----:B------:R-:W-:Y:S02]  /*15690*/  FFMA.FTZ R33, R4, R33, R45 ;  /* 0x0000002104217223 */ /* 0x000fe4000001002d */
[----:B------:R-:W-:Y:S02]  /*156a0*/  FFMA.FTZ R27, R40, R29, R27 ;  /* 0x0000001d281b7223 */ /* 0x000fe4000001001b */
[----:B------:R-:W-:Y:S01]  /*156b0*/  FFMA.FTZ R26, R5, R17, R26 ;  /* 0x00000011051a7223 */ /* 0x000fe2000001001a */
[----:B------:R-:W-:Y:S01]  /*156c0*/  F2FP.BF16.PACK_AB R33, R33, R16 ;  /* 0x000000102121723e */ /* 0x000fe200000010ff */
[----:B------:R-:W-:-:S02]  /*156d0*/  FFMA.FTZ R32, R41, R32, R44 ;  /* 0x0000002029207223 */ /* 0x000fc4000001002c */
[----:B------:R-:W-:Y:S02]  /*156e0*/  FFMA.FTZ R25, R25, R31, R18 ;  /* 0x0000001f19197223 */ /* 0x000fe40000010012 */
[----:B------:R-:W-:Y:S02]  /*156f0*/  FFMA.FTZ R28, R43, R30, R28 ;  /* 0x0000001e2b1c7223 */ /* 0x000fe4000001001c */
[----:B------:R-:W-:Y:S01]  /*15700*/  FFMA.FTZ R19, R24, R34, R19 ;  /* 0x0000002218137223 */ /* 0x000fe20000010013 */
[----:B------:R-:W-:Y:S02]  /*15710*/  F2FP.BF16.PACK_AB R24, R26, R27 ;  /* 0x0000001b1a18723e */ /* 0x000fe400000010ff */
[----:B------:R-:W-:Y:S02]  /*15720*/  F2FP.BF16.PACK_AB R26, R25, R32 ;  /* 0x00000020191a723e */ /* 0x000fe400000010ff */
[----:B------:R-:W-:Y:S02]  /*15730*/  F2FP.BF16.PACK_AB R27, R19, R28 ;  /* 0x0000001c131b723e */ /* 0x000fe400000010ff */
[----:B------:R-:W-:-:S02]  /*15740*/  MOV R25, R33 ;  /* 0x0000002100197202 */ /* 0x000fc40000000f00 */
.L_x_1063:
[----:B------:R-:W-:Y:S05]  /*15750*/  BSYNC B0 ;  /* 0x0000000000007941 */ /* 0x000fea0003800000 */
.L_x_1062:
[----:B-----5:R1:W-:Y:S02]  /*15760*/  STS.128 [R245+0x7000], R24 ;  /* 0x00700018f5007388 */ /* 0x0203e40000000c00 */
.L_x_1049:
[----:B------:R-:W-:Y:S05]  /*15770*/  BSYNC B2 ;  /* 0x0000000000027941 */ /* 0x000fea0003800000 */
.L_x_1048:
[----:B------:R-:W-:-:S04]  /*15780*/  IADD3 R4, R184, 0x30, RZ ;  /* 0x00000030b8047810 */ /* 0x000fc80007ffe0ff */
[----:B------:R-:W-:-:S04]  /*15790*/  ISETP.GE.AND P0, PT, R4, R13, PT ;  /* 0x0000000d0400720c */ /* 0x000fc80003f06270 */
[----:B------:R-:W-:-:S13]  /*157a0*/  ISETP.LT.OR P0, PT, R75, -0x187, P0 ;  /* 0xfffffe794b00780c */ /* 0x000fda0000701670 */
[----:B------:R-:W-:Y:S05]  /*157b0*/  @P0 BRA `(.L_x_1001) ;  /* 0x0000211000000947 */ /* 0x000fea0003800000 */
[----:B------:R-:W-:Y:S01]  /*157c0*/  ISETP.GE.AND P0, PT, R14, R6, PT ;  /* 0x000000060e00720c */ /* 0x000fe20003f06270 */
[----:B------:R-:W-:-:S12]  /*157d0*/  BSSY B1, `(.L_x_1064) ;  /* 0x000005d000017945 */ /* 0x000fd80003800000 */
[----:B------:R1:W-:Y:S01]  /*157e0*/  @P0 STS.128 [R245+0x1800], RZ ;  /* 0x001800fff5000388 */ /* 0x0003e20000000c00 */
[----:B------:R-:W-:Y:S05]  /*157f0*/  @P0 BRA `(.L_x_1065) ;  /* 0x000005a000000947 */ /* 0x000fea0003800000 */
[----:B-1----:R1:W5:Y:S01]  /*15800*/  LD.E.128 R16, [R38.64] ;  /* 0x0000000626107980 */ /* 0x002362000c101d00 */
[----:B------:R-:W-:Y:S01]  /*15810*/  ISETP.GE.AND P0, PT, R14, R0, PT ;  /* 0x000000000e00720c */ /* 0x000fe20003f06270 */
[----:B------:R-:W-:-:S12]  /*15820*/  BSSY B0, `(.L_x_1066) ;  /* 0x0000056000007945 */ /* 0x000fd80003800000 */
[----:B------:R-:W-:Y:S05]  /*15830*/  @P0 BRA `(.L_x_1067) ;  /* 0x0000054000000947 */ /* 0x000fea0003800000 */
[-C--:B------:R-:W-:Y:S01]  /*15840*/  ISETP.GE.AND P0, PT, R14, R7.reuse, PT ;  /* 0x000000070e00720c */ /* 0x080fe20003f06270 */
[----:B------:R-:W-:Y:S01]  /*15850*/  IMAD R5, R7, 0x30, RZ ;  /* 0x0000003007057824 */ /* 0x000fe200078e02ff */
[----:B------:R-:W-:Y:S01]  /*15860*/  MOV R15, R7 ;  /* 0x00000007000f7202 */ /* 0x000fe20000000f00 */
[----:B------:R-:W-:-:S03]  /*15870*/  IMAD.MOV.U32 R14, RZ, RZ, RZ ;  /* 0x000000ffff0e7224 */ /* 0x000fc600078e00ff */
[----:B------:R-:W-:-:S04]  /*15880*/  IADD3 R13, P1, R5, R2, RZ ;  /* 0x00000002050d7210 */ /* 0x000fc80007f3e0ff */
[----:B------:R-:W-:-:S03]  /*15890*/  LEA.HI.X.SX32 R5, R5, R3, 0x1, P1 ;  /* 0x0000000305057211 */ /* 0x000fc600008f0eff */
[--C-:B------:R-:W-:Y:S02]  /*158a0*/  @P0 IMAD.MOV R14, RZ, RZ, -R7.reuse ;  /* 0x000000ffff0e0224 */ /* 0x100fe400078e0a07 */
[----:B------:R-:W-:-:S03]  /*158b0*/  @P0 IMAD.MOV R15, RZ, RZ, -R7 ;  /* 0x000000ffff0f0224 */ /* 0x000fc600078e0a07 */
[----:B------:R-:W-:-:S04]  /*158c0*/  IADD3 R27, P1, R14, R13, RZ ;  /* 0x0000000d0e1b7210 */ /* 0x000fc80007f3e0ff */
[----:B------:R-:W-:Y:S01]  /*158d0*/  LEA.HI.X.SX32 R25, R14, R5, 0x1, P1 ;  /* 0x000000050e197211 */ /* 0x000fe200008f0eff */
[----:B------:R-:W-:Y:S01]  /*158e0*/  IMAD.MOV.U32 R14, RZ, RZ, RZ ;  /* 0x000000ffff0e7224 */ /* 0x000fe200078e00ff */
[----:B------:R-:W-:Y:S02]  /*158f0*/  LEA R28, P1, R27, R22, 0x1 ;  /* 0x000000161b1c7211 */ /* 0x000fe400078208ff */
[----:B------:R-:W-:Y:S02]  /*15900*/  @P0 IADD3 R14, -R7, RZ, RZ ;  /* 0x000000ff070e0210 */ /* 0x000fe40007ffe1ff */
[----:B------:R-:W-:Y:S02]  /*15910*/  LEA.HI.X R29, R27, R23, R25, 0x1, P1 ;  /* 0x000000171b1d7211 */ /* 0x000fe400008f0c19 */
[----:B------:R-:W-:Y:S01]  /*15920*/  IADD3 R13, P1, R14, R13, RZ ;  /* 0x0000000d0e0d7210 */ /* 0x000fe20007f3e0ff */
[----:B------:R-:W-:-:S03]  /*15930*/  IMAD.WIDE R24, R15, 0x2, R38 ;  /* 0x000000020f187825 */ /* 0x000fc600078e0226 */
[----:B------:R-:W-:Y:S01]  /*15940*/  LEA.HI.X.SX32 R5, R14, R5, 0x1, P1 ;  /* 0x000000050e057211 */ /* 0x000fe200008f0eff */
[----:B--2---:R-:W2:Y:S01]  /*15950*/  LD.E.128 R28, [R28.64] ;  /* 0x000000061c1c7980 */ /* 0x004ea2000c101d00 */
[----:B---3--:R-:W-:-:S03]  /*15960*/  LEA R32, P1, R13, R36, 0x1 ;  /* 0x000000240d207211 */ /* 0x008fc600078208ff */
[----:B------:R-:W3:Y:S01]  /*15970*/  LD.E.128 R24, [R24.64] ;  /* 0x0000000618187980 */ /* 0x000ee2000c101d00 */
[----:B------:R-:W-:-:S06]  /*15980*/  LEA.HI.X R33, R13, R37, R5, 0x1, P1 ;  /* 0x000000250d217211 */ /* 0x000fcc00008f0c05 */
[----:B----4-:R-:W4:Y:S01]  /*15990*/  LD.E.128 R32, [R32.64] ;  /* 0x0000000620207980 */ /* 0x010f22000c101d00 */
[C---:B-----5:R-:W-:Y:S01]  /*159a0*/  IMAD.U32 R14, R16.reuse, 0x10000, RZ ;  /* 0x00010000100e7824 */ /* 0x060fe200078e00ff */
[----:B------:R-:W-:Y:S02]  /*159b0*/  LOP3.LUT R13, R16, 0xffff0000, RZ, 0xc0, !PT ;  /* 0xffff0000100d7812 */ /* 0x000fe400078ec0ff */
[C---:B------:R-:W-:Y:S02]  /*159c0*/  LOP3.LUT R5, R17.reuse, 0xffff0000, RZ, 0xc0, !PT ;  /* 0xffff000011057812 */ /* 0x040fe400078ec0ff */
[----:B------:R-:W-:Y:S01]  /*159d0*/  SHF.L.U32 R40, R17, 0x10, RZ ;  /* 0x0000001011287819 */ /* 0x000fe200000006ff */
[C---:B------:R-:W-:Y:S01]  /*159e0*/  IMAD.U32 R17, R18.reuse, 0x10000, RZ ;  /* 0x0001000012117824 */ /* 0x040fe200078e00ff */
[----:B------:R-:W-:Y:S02]  /*159f0*/  LOP3.LUT R16, R18, 0xffff0000, RZ, 0xc0, !PT ;  /* 0xffff000012107812 */ /* 0x000fe400078ec0ff */
[----:B------:R-:W-:-:S02]  /*15a00*/  LOP3.LUT R15, R19, 0xffff0000, RZ, 0xc0, !PT ;  /* 0xffff0000130f7812 */ /* 0x000fc400078ec0ff */
[----:B------:R-:W-:Y:S02]  /*15a10*/  SHF.L.U32 R42, R19, 0x10, RZ ;  /* 0x00000010132a7819 */ /* 0x000fe400000006ff */
[C---:B--2---:R-:W-:Y:S01]  /*15a20*/  LOP3.LUT R19, R28.reuse, 0xffff0000, RZ, 0xc0, !PT ;  /* 0xffff00001c137812 */ /* 0x044fe200078ec0ff */
[----:B------:R-:W-:Y:S01]  /*15a30*/  IMAD.U32 R41, R28, 0x10000, RZ ;  /* 0x000100001c297824 */ /* 0x000fe200078e00ff */
[C---:B------:R-:W-:Y:S01]  /*15a40*/  SHF.L.U32 R18, R29.reuse, 0x10, RZ ;  /* 0x000000101d127819 */ /* 0x040fe200000006ff */
[----:B------:R-:W-:Y:S01]  /*15a50*/  IMAD.U32 R43, R30, 0x10000, RZ ;  /* 0x000100001e2b7824 */ /* 0x000fe200078e00ff */
[----:B------:R-:W-:Y:S01]  /*15a60*/  LOP3.LUT R44, R29, 0xffff0000, RZ, 0xc0, !PT ;  /* 0xffff00001d2c7812 */ /* 0x000fe200078ec0ff */
[----:B---3--:R-:W-:Y:S01]  /*15a70*/  IMAD.U32 R46, R24, 0x10000, RZ ;  /* 0x00010000182e7824 */ /* 0x008fe200078e00ff */
[----:B------:R-:W-:Y:S01]  /*15a80*/  LOP3.LUT R29, R30, 0xffff0000, RZ, 0xc0, !PT ;  /* 0xffff00001e1d7812 */ /* 0x000fe200078ec0ff */
[----:B------:R-:W-:Y:S01]  /*15a90*/  IMAD.U32 R48, R26, 0x10000, RZ ;  /* 0x000100001a307824 */ /* 0x000fe200078e00ff */
[----:B------:R-:W-:Y:S01]  /*15aa0*/  SHF.L.U32 R28, R31, 0x10, RZ ;  /* 0x000000101f1c7819 */ /* 0x000fe200000006ff */
        /* <DEDUP_REMOVED lines=10> */
[----:B------:R-:W-:Y:S01]  /*15b50*/  FMUL.FTZ R24, R24, R19 ;  /* 0x0000001318187220 */ /* 0x000fe20000410000 */
[----:B------:R-:W-:Y:S01]  /*15b60*/  SHF.L.U32 R25, R27, 0x10, RZ ;  /* 0x000000101b197819 */ /* 0x000fe200000006ff */
[----:B------:R-:W-:Y:S01]  /*15b70*/  FMUL.FTZ R31, R31, R18 ;  /* 0x000000121f1f7220 */ /* 0x000fe20000410000 */
[----:B------:R-:W-:Y:S01]  /*15b80*/  LOP3.LUT R27, R27, 0xffff0000, RZ, 0xc0, !PT ;  /* 0xffff00001b1b7812 */ /* 0x000fe200078ec0ff */
[----:B------:R-:W-:Y:S01]  /*15b90*/  @!P0 FADD.FTZ R28, -R28, -RZ ;  /* 0x800000ff1c1c8221 */ /* 0x000fe20000010100 */
[----:B----4-:R-:W-:Y:S01]  /*15ba0*/  LOP3.LUT R19, R32, 0xffff0000, RZ, 0xc0, !PT ;  /* 0xffff000020137812 */ /* 0x010fe200078ec0ff */
[----:B------:R-:W-:Y:S01]  /*15bb0*/  @!P0 FADD.FTZ R30, -R30, -RZ ;  /* 0x800000ff1e1e8221 */ /* 0x000fe20000010100 */
[C---:B------:R-:W-:Y:S01]  /*15bc0*/  SHF.L.U32 R18, R33.reuse, 0x10, RZ ;  /* 0x0000001021127819 */ /* 0x040fe200000006ff */
[----:B------:R-:W-:Y:S01]  /*15bd0*/  FMUL.FTZ R29, R26, R29 ;  /* 0x0000001d1a1d7220 */ /* 0x000fe20000410000 */
[----:B------:R-:W-:Y:S01]  /*15be0*/  LOP3.LUT R33, R33, 0xffff0000, RZ, 0xc0, !PT ;  /* 0xffff000021217812 */ /* 0x000fe200078ec0ff */
[----:B------:R-:W-:-:S02]  /*15bf0*/  FMUL.FTZ R41, R46, R41 ;  /* 0x000000292e297220 */ /* 0x000fc40000410000 */
[----:B------:R-:W-:Y:S02]  /*15c00*/  @!P0 FADD.FTZ R43, -R43, -RZ ;  /* 0x800000ff2b2b8221 */ /* 0x000fe40000010100 */
[----:B------:R-:W-:Y:S02]  /*15c10*/  IMAD.U32 R26, R32, 0x10000, RZ ;  /* 0x00010000201a7824 */ /* 0x000fe400078e00ff */
[----:B------:R-:W-:Y:S02]  /*15c20*/  FMUL.FTZ R44, R45, R44 ;  /* 0x0000002c2d2c7220 */ /* 0x000fe40000410000 */
[----:B------:R-:W-:Y:S01]  /*15c30*/  FMUL.FTZ R25, R25, R28 ;  /* 0x0000001c19197220 */ /* 0x000fe20000410000 */
[C---:B------:R-:W-:Y:S01]  /*15c40*/  LOP3.LUT R28, R34.reuse, 0xffff0000, RZ, 0xc0, !PT ;  /* 0xffff0000221c7812 */ /* 0x040fe200078ec0ff */
[----:B------:R-:W-:Y:S01]  /*15c50*/  FMUL.FTZ R30, R27, R30 ;  /* 0x0000001e1b1e7220 */ /* 0x000fe20000410000 */
[C---:B------:R-:W-:Y:S01]  /*15c60*/  SHF.L.U32 R27, R35.reuse, 0x10, RZ ;  /* 0x00000010231b7819 */ /* 0x040fe200000006ff */
[----:B------:R-:W-:Y:S01]  /*15c70*/  IMAD.U32 R32, R34, 0x10000, RZ ;  /* 0x0001000022207824 */ /* 0x000fe200078e00ff */
[----:B------:R-:W-:Y:S01]  /*15c80*/  LOP3.LUT R34, R35, 0xffff0000, RZ, 0xc0, !PT ;  /* 0xffff000023227812 */ /* 0x000fe200078ec0ff */
[----:B------:R-:W-:-:S02]  /*15c90*/  FMUL.FTZ R48, R48, R43 ;  /* 0x0000002b30307220 */ /* 0x000fc40000410000 */
[----:B------:R-:W-:Y:S02]  /*15ca0*/  FFMA.FTZ R14, R14, R26, R41 ;  /* 0x0000001a0e0e7223 */ /* 0x000fe40000010029 */
[----:B------:R-:W-:Y:S02]  /*15cb0*/  FFMA.FTZ R13, R13, R19, R24 ;  /* 0x000000130d0d7223 */ /* 0x000fe40000010018 */
[----:B------:R-:W-:Y:S02]  /*15cc0*/  FFMA.FTZ R18, R40, R18, R31 ;  /* 0x0000001228127223 */ /* 0x000fe4000001001f */
[----:B------:R-:W-:Y:S01]  /*15cd0*/  FFMA.FTZ R5, R5, R33, R44 ;  /* 0x0000002105057223 */ /* 0x000fe2000001002c */
[----:B------:R-:W-:Y:S01]  /*15ce0*/  F2FP.BF16.PACK_AB R13, R13, R14 ;  /* 0x0000000e0d0d723e */ /* 0x000fe200000010ff */
[----:B------:R-:W-:Y:S02]  /*15cf0*/  FFMA.FTZ R17, R17, R32, R48 ;  /* 0x0000002011117223 */ /* 0x000fe40000010030 */
[----:B------:R-:W-:Y:S01]  /*15d00*/  FFMA.FTZ R16, R16, R28, R29 ;  /* 0x0000001c10107223 */ /* 0x000fe2000001001d */
[----:B------:R-:W-:Y:S01]  /*15d10*/  F2FP.BF16.PACK_AB R14, R5, R18 ;  /* 0x00000012050e723e */ /* 0x000fe200000010ff */
[----:B------:R-:W-:-:S02]  /*15d20*/  FFMA.FTZ R25, R42, R27, R25 ;  /* 0x0000001b2a197223 */ /* 0x000fc40000010019 */
[----:B------:R-:W-:Y:S01]  /*15d30*/  FFMA.FTZ R30, R15, R34, R30 ;  /* 0x000000220f1e7223 */ /* 0x000fe2000001001e */
[----:B------:R-:W-:Y:S01]  /*15d40*/  F2FP.BF16.PACK_AB R18, R16, R17 ;  /* 0x000000111012723e */ /* 0x000fe200000010ff */
[----:B------:R-:W-:Y:S01]  /*15d50*/  IMAD.MOV.U32 R16, RZ, RZ, R13 ;  /* 0x000000ffff107224 */ /* 0x000fe200078e000d */
[----:B------:R-:W-:Y:S02]  /*15d60*/  MOV R17, R14 ;  /* 0x0000000e00117202 */ /* 0x000fe40000000f00 */
[----:B------:R-:W-:Y:S02]  /*15d70*/  F2FP.BF16.PACK_AB R19, R30, R25 ;  /* 0x000000191e13723e */ /* 0x000fe400000010ff */
.L_x_1067:
[----:B------:R-:W-:Y:S05]  /*15d80*/  BSYNC B0 ;  /* 0x0000000000007941 */ /* 0x000fea0003800000 */
.L_x_1066:
[----:B-----5:R1:W-:Y:S02]  /*15d90*/  STS.128 [R245+0x1800], R16 ;  /* 0x00180010f5007388 */ /* 0x0203e40000000c00 */
.L_x_1065:
[----:B------:R-:W-:Y:S05]  /*15da0*/  BSYNC B1 ;  /* 0x0000000000017941 */ /* 0x000fea0003800000 */
.L_x_1064:
[----:B------:R-:W-:Y:S01]  /*15db0*/  ISETP.GE.AND P0, PT, R11, R6, PT ;  /* 0x000000060b00720c */ /* 0x000fe20003f06270 */
[----:B------:R-:W-:-:S12]  /*15dc0*/  BSSY B1, `(.L_x_1068) ;  /* 0x000005d000017945 */ /* 0x000fd80003800000 */
[----:B------:R1:W-:Y:S01]  /*15dd0*/  @P0 STS.128 [R245+0x3800], RZ ;  /* 0x003800fff5000388 */ /* 0x0003e20000000c00 */
[----:B------:R-:W-:Y:S05]  /*15de0*/  @P0 BRA `(.L_x_1069) ;  /* 0x000005a000000947 */ /* 0x000fea0003800000 */
[----:B-1----:R1:W5:Y:S01]  /*15df0*/  LD.E.128 R16, [R38.64+0x80] ;  /* 0x0000800626107980 */ /* 0x002362000c101d00 */
[----:B------:R-:W-:Y:S01]  /*15e00*/  ISETP.GE.AND P0, PT, R11, R0, PT ;  /* 0x000000000b00720c */ /* 0x000fe20003f06270 */
[----:B------:R-:W-:-:S12]  /*15e10*/  BSSY B0, `(.L_x_1070) ;  /* 0x0000056000007945 */ /* 0x000fd80003800000 */
[----:B------:R-:W-:Y:S05]  /*15e20*/  @P0 BRA `(.L_x_1071) ;  /* 0x0000054000000947 */ /* 0x000fea0003800000 */
[----:B------:R-:W-:Y:S01]  /*15e30*/  ISETP.GE.AND P0, PT, R11, R7, PT ;  /* 0x000000070b00720c */ /* 0x000fe20003f06270 */
[----:B------:R-:W-:Y:S02]  /*15e40*/  IMAD.MOV.U32 R14, RZ, RZ, 0x30 ;  /* 0x00000030ff0e7424 */ /* 0x000fe400078e00ff */
[----:B------:R-:W-:Y:S02]  /*15e50*/  IMAD.MOV.U32 R13, RZ, RZ, R7 ;  /* 0x000000ffff0d7224 */ /* 0x000fe400078e0007 */
[----:B------:R-:W-:Y:S02]  /*15e60*/  IMAD R5, R7, R14, 0x40 ;  /* 0x0000004007057424 */ /* 0x000fe400078e020e */
[----:B------:R-:W-:-:S03]  /*15e70*/  IMAD.MOV.U32 R14, RZ, RZ, RZ ;  /* 0x000000ffff0e7224 */ /* 0x000fc600078e00ff */
[----:B------:R-:W-:-:S03]  /*15e80*/  IADD3 R11, P1, R5, R2, RZ ;  /* 0x00000002050b7210 */ /* 0x000fc60007f3e0ff */
[----:B------:R-:W-:Y:S01]  /*15e90*/  @P0 IADD3 R14, -R7, RZ, RZ ;  /* 0x000000ff070e0210 */ /* 0x000fe20007ffe1ff */
[----:B------:R-:W-:Y:S01]  /*15ea0*/  @P0 IMAD.MOV R13, RZ, RZ, -R7 ;  /* 0x000000ffff0d0224 */ /* 0x000fe200078e0a07 */
[----:B------:R-:W-:Y:S02]  /*15eb0*/  LEA.HI.X.SX32 R5, R5, R3, 0x1, P1 ;  /* 0x0000000305057211 */ /* 0x000fe400008f0eff */
        /* <DEDUP_REMOVED lines=8> */
[----:B--2---:R-:W2:Y:S02]  /*15f40*/  LD.E.128 R28, [R28.64] ;  /* 0x000000061c1c7980 */ /* 0x004ea4000c101d00 */
[----:B------:R-:W-:Y:S02]  /*15f50*/  LEA.HI.X.SX32 R5, R14, R5, 0x1, P1 ;  /* 0x000000050e057211 */ /* 0x000fe400008f0eff */
[C---:B---3--:R-:W-:Y:S01]  /*15f60*/  LEA R32, P1, R11.reuse, R36, 0x1 ;  /* 0x000000240b207211 */ /* 0x048fe200078208ff */
[----:B------:R-:W3:Y:S03]  /*15f70*/  LD.E.128 R24, [R24.64+0x80] ;  /* 0x0000800618187980 */ /* 0x000ee6000c101d00 */
[----:B------:R-:W-:-:S06]  /*15f80*/  LEA.HI.X R33, R11, R37, R5, 0x1, P1 ;  /* 0x000000250b217211 */ /* 0x000fcc00008f0c05 */
[----:B----4-:R-:W4:Y:S01]  /*15f90*/  LD.E.128 R32, [R32.64] ;  /* 0x0000000620207980 */ /* 0x010f22000c101d00 */
[C---:B-----5:R-:W-:Y:S01]  /*15fa0*/  SHF.L.U32 R13, R16.reuse, 0x10, RZ ;  /* 0x00000010100d7819 */ /* 0x060fe200000006ff */
[C---:B------:R-:W-:Y:S01]  /*15fb0*/  IMAD.U32 R41, R19.reuse, 0x10000, RZ ;  /* 0x0001000013297824 */ /* 0x040fe200078e00ff */
[----:B------:R-:W-:Y:S02]  /*15fc0*/  LOP3.LUT R11, R16, 0xffff0000, RZ, 0xc0, !PT ;  /* 0xffff0000100b7812 */ /* 0x000fe400078ec0ff */
[C---:B------:R-:W-:Y:S02]  /*15fd0*/  SHF.L.U32 R16, R18.reuse, 0x10, RZ ;  /* 0x0000001012107819 */ /* 0x040fe400000006ff */
[----:B------:R-:W-:Y:S02]  /*15fe0*/  LOP3.LUT R15, R18, 0xffff0000, RZ, 0xc0, !PT ;  /* 0xffff0000120f7812 */ /* 0x000fe400078ec0ff */
[----:B------:R-:W-:Y:S02]  /*15ff0*/  LOP3.LUT R14, R19, 0xffff0000, RZ, 0xc0, !PT ;  /* 0xffff0000130e7812 */ /* 0x000fe400078ec0ff */
[C---:B------:R-:W-:Y:S01]  /*16000*/  LOP3.LUT R5, R17.reuse, 0xffff0000, RZ, 0xc0, !PT ;  /* 0xffff000011057812 */ /* 0x040fe200078ec0ff */
[----:B------:R-:W-:-:S02]  /*16010*/  IMAD.U32 R17, R17, 0x10000, RZ ;  /* 0x0001000011117824 */ /* 0x000fc400078e00ff */
[C---:B--2---:R-:W-:Y:S01]  /*16020*/  IMAD.U32 R18, R29.reuse, 0x10000, RZ ;  /* 0x000100001d127824 */ /* 0x044fe200078e00ff */
[----:B------:R-:W-:Y:S02]  /*16030*/  LOP3.LUT R43, R29, 0xffff0000, RZ, 0xc0, !PT ;  /* 0xffff00001d2b7812 */ /* 0x000fe400078ec0ff */
[----:B------:R-:W-:Y:S01]  /*16040*/  SHF.L.U32 R40, R28, 0x10, RZ ;  /* 0x000000101c287819 */ /* 0x000fe200000006ff */
[----:B------:R-:W-:Y:S01]  /*16050*/  @!P0 FADD.FTZ R18, -R18, -RZ ;  /* 0x800000ff12128221 */ /* 0x000fe20000010100 */
[----:B------:R-:W-:Y:S01]  /*16060*/  LOP3.LUT R19, R28, 0xffff0000, RZ, 0xc0, !PT ;  /* 0xffff00001c137812 */ /* 0x000fe200078ec0ff */
[C---:B------:R-:W-:Y:S01]  /*16070*/  IMAD.U32 R28, R31.reuse, 0x10000, RZ ;  /* 0x000100001f1c7824 */ /* 0x040fe200078e00ff */
[----:B------:R-:W-:Y:S01]  /*16080*/  LOP3.LUT R29, R30, 0xffff0000, RZ, 0xc0, !PT ;  /* 0xffff00001e1d7812 */ /* 0x000fe200078ec0ff */
[----:B------:R-:W-:Y:S01]  /*16090*/  @!P0 FADD.FTZ R40, -R40, -RZ ;  /* 0x800000ff28288221 */ /* 0x000fe20000010100 */
[----:B------:R-:W-:Y:S01]  /*160a0*/  SHF.L.U32 R42, R30, 0x10, RZ ;  /* 0x000000101e2a7819 */ /* 0x000fe200000006ff */
[----:B------:R-:W-:Y:S01]  /*160b0*/  @!P0 FADD.FTZ R28, -R28, -RZ ;  /* 0x800000ff1c1c8221 */ /* 0x000fe20000010100 */
[----:B------:R-:W-:Y:S01]  /*160c0*/  LOP3.LUT R30, R31, 0xffff0000, RZ, 0xc0, !PT ;  /* 0xffff00001f1e7812 */ /* 0x000fe200078ec0ff */
[----:B---3--:R-:W-:Y:S01]  /*160d0*/  IMAD.U32 R31, R25, 0x10000, RZ ;  /* 0x00010000191f7824 */ /* 0x008fe200078e00ff */
[C---:B------:R-:W-:Y:S01]  /*160e0*/  SHF.L.U32 R47, R26.reuse, 0x10, RZ ;  /* 0x000000101a2f7819 */ /* 0x040fe200000006ff */
[----:B------:R-:W-:Y:S01]  /*160f0*/  @!P0 FADD.FTZ R29, -R29, -RZ ;  /* 0x800000ff1d1d8221 */ /* 0x000fe20000010100 */
[----:B------:R-:W-:Y:S01]  /*16100*/  LOP3.LUT R44, R25, 0xffff0000, RZ, 0xc0, !PT ;  /* 0xffff0000192c7812 */ /* 0x000fe200078ec0ff */
[----:B------:R-:W-:Y:S01]  /*16110*/  IMAD.U32 R25, R27, 0x10000, RZ ;  /* 0x000100001b197824 */ /* 0x000fe200078e00ff */
[----:B------:R-:W-:Y:S01]  /*16120*/  LOP3.LUT R26, R26, 0xffff0000, RZ, 0xc0, !PT ;  /* 0xffff00001a1a7812 */ /* 0x000fe200078ec0ff */
[----:B------:R-:W-:Y:S01]  /*16130*/  @!P0 FADD.FTZ R19, -R19, -RZ ;  /* 0x800000ff13138221 */ /* 0x000fe20000010100 */
[C---:B------:R-:W-:Y:S01]  /*16140*/  SHF.L.U32 R45, R24.reuse, 0x10, RZ ;  /* 0x00000010182d7819 */ /* 0x040fe200000006ff */
[----:B------:R-:W-:Y:S01]  /*16150*/  FMUL.FTZ R28, R25, R28 ;  /* 0x0000001c191c7220 */ /* 0x000fe20000410000 */
[----:B------:R-:W-:Y:S01]  /*16160*/  LOP3.LUT R24, R24, 0xffff0000, RZ, 0xc0, !PT ;  /* 0xffff000018187812 */ /* 0x000fe200078ec0ff */
[----:B------:R-:W-:Y:S01]  /*16170*/  FMUL.FTZ R26, R26, R29 ;  /* 0x0000001d1a1a7220 */ /* 0x000fe20000410000 */
[----:B------:R-:W-:Y:S01]  /*16180*/  LOP3.LUT R27, R27, 0xffff0000, RZ, 0xc0, !PT ;  /* 0xffff00001b1b7812 */ /* 0x000fe200078ec0ff */
[----:B------:R-:W-:Y:S01]  /*16190*/  @!P0 FADD.FTZ R42, -R42, -RZ ;  /* 0x800000ff2a2a8221 */ /* 0x000fe20000010100 */
[----:B----4-:R-:W-:Y:S01]  /*161a0*/  SHF.L.U32 R29, R32, 0x10, RZ ;  /* 0x00000010201d7819 */ /* 0x010fe200000006ff */
[----:B------:R-:W-:Y:S01]  /*161b0*/  @!P0 FADD.FTZ R30, -R30, -RZ ;  /* 0x800000ff1e1e8221 */ /* 0x000fe20000010100 */
[----:B------:R-:W-:Y:S01]  /*161c0*/  LOP3.LUT R25, R32, 0xffff0000, RZ, 0xc0, !PT ;  /* 0xffff000020197812 */ /* 0x000fe200078ec0ff */
[----:B------:R-:W-:Y:S01]  /*161d0*/  @!P0 FADD.FTZ R43, -R43, -RZ ;  /* 0x800000ff2b2b8221 */ /* 0x000fe20000010100 */
[----:B------:R-:W-:Y:S01]  /*161e0*/  SHF.L.U32 R32, R34, 0x10, RZ ;  /* 0x0000001022207819 */ /* 0x000fe200000006ff */
[----:B------:R-:W-:-:S02]  /*161f0*/  FMUL.FTZ R40, R45, R40 ;  /* 0x000000282d287220 */ /* 0x000fc40000410000 */
[----:B------:R-:W-:Y:S02]  /*16200*/  FMUL.FTZ R24, R24, R19 ;  /* 0x0000001318187220 */ /* 0x000fe40000410000 */
[----:B------:R-:W-:Y:S01]  /*16210*/  FMUL.FTZ R18, R31, R18 ;  /* 0x000000121f127220 */ /* 0x000fe20000410000 */
[----:B------:R-:W-:Y:S01]  /*16220*/  LOP3.LUT R31, R34, 0xffff0000, RZ, 0xc0, !PT ;  /* 0xffff0000221f7812 */ /* 0x000fe200078ec0ff */
[C---:B------:R-:W-:Y:S01]  /*16230*/  IMAD.U32 R19, R33.reuse, 0x10000, RZ ;  /* 0x0001000021137824 */ /* 0x040fe200078e00ff */
[----:B------:R-:W-:Y:S01]  /*16240*/  LOP3.LUT R33, R33, 0xffff0000, RZ, 0xc0, !PT ;  /* 0xffff000021217812 */ /* 0x000fe200078ec0ff */
[----:B------:R-:W-:Y:S01]  /*16250*/  FMUL.FTZ R47, R47, R42 ;  /* 0x0000002a2f2f7220 */ /* 0x000fe20000410000 */
[----:B------:R-:W-:Y:S01]  /*16260*/  LOP3.LUT R34, R35, 0xffff0000, RZ, 0xc0, !PT ;  /* 0xffff000023227812 */ /* 0x000fe200078ec0ff */
[----:B------:R-:W-:Y:S02]  /*16270*/  FMUL.FTZ R27, R27, R30 ;  /* 0x0000001e1b1b7220 */ /* 0x000fe40000410000 */
[----:B------:R-:W-:-:S02]  /*16280*/  FMUL.FTZ R44, R44, R43 ;  /* 0x0000002b2c2c7220 */ /* 0x000fc40000410000 */
[----:B------:R-:W-:Y:S02]  /*16290*/  IMAD.U32 R30, R35, 0x10000, RZ ;  /* 0x00010000231e7824 */ /* 0x000fe400078e00ff */
[----:B------:R-:W-:Y:S02]  /*162a0*/  FFMA.FTZ R13, R13, R29, R40 ;  /* 0x0000001d0d0d7223 */ /* 0x000fe40000010028 */
[----:B------:R-:W-:Y:S02]  /*162b0*/  FFMA.FTZ R24, R11, R25, R24 ;  /* 0x000000190b187223 */ /* 0x000fe40000010018 */
[----:B------:R-:W-:Y:S02]  /*162c0*/  FFMA.FTZ R16, R16, R32, R47 ;  /* 0x0000002010107223 */ /* 0x000fe4000001002f */
[----:B------:R-:W-:Y:S01]  /*162d0*/  FFMA.FTZ R15, R15, R31, R26 ;  /* 0x0000001f0f0f7223 */ /* 0x000fe2000001001a */
[----:B------:R-:W-:Y:S01]  /*162e0*/  F2FP.BF16.PACK_AB R13, R24, R13 ;  /* 0x0000000d180d723e */ /* 0x000fe200000010ff */
[----:B------:R-:W-:-:S02]  /*162f0*/  FFMA.FTZ R17, R17, R19, R18 ;  /* 0x0000001311117223 */ /* 0x000fc40000010012 */
[----:B------:R-:W-:Y:S01]  /*16300*/  FFMA.FTZ R44, R5, R33, R44 ;  /* 0x00000021052c7223 */ /* 0x000fe2000001002c */
[----:B------:R-:W-:Y:S01]  /*16310*/  F2FP.BF16.PACK_AB R18, R15, R16 ;  /* 0x000000100f12723e */ /* 0x000fe200000010ff */
[----:B------:R-:W-:Y:S01]  /*16320*/  FFMA.FTZ R28, R41, R30, R28 ;  /* 0x0000001e291c7223 */ /* 0x000fe2000001001c */
[----:B------:R-:W-:Y:S01]  /*16330*/  MOV R16, R13 ;  /* 0x0000000d00107202 */ /* 0x000fe20000000f00 */
[----:B------:R-:W-:Y:S01]  /*16340*/  FFMA.FTZ R27, R14, R34, R27 ;  /* 0x000000220e1b7223 */ /* 0x000fe2000001001b */
[----:B------:R-:W-:-:S04]  /*16350*/  F2FP.BF16.PACK_AB R17, R44, R17 ;  /* 0x000000112c11723e */ /* 0x000fc800000010ff */
[----:B------:R-:W-:Y:S02]  /*16360*/  F2FP.BF16.PACK_AB R19, R27, R28 ;  /* 0x0000001c1b13723e */ /* 0x000fe400000010ff */
.L_x_1071:
[----:B------:R-:W-:Y:S05]  /*16370*/  BSYNC B0 ;  /* 0x0000000000007941 */ /* 0x000fea0003800000 */
.L_x_1070:
[----:B-----5:R1:W-:Y:S02]  /*16380*/  STS.128 [R245+0x3800], R16 ;  /* 0x00380010f5007388 */ /* 0x0203e40000000c00 */
.L_x_1069:
[----:B------:R-:W-:Y:S05]  /*16390*/  BSYNC B1 ;  /* 0x0000000000017941 */ /* 0x000fea0003800000 */
.L_x_1068:
        /* <DEDUP_REMOVED lines=10> */
[----:B------:R-:W-:Y:S02]  /*16440*/  IMAD.MOV.U32 R13, RZ, RZ, RZ ;  /* 0x000000ffff0d7224 */ /* 0x000fe400078e00ff */
[----:B------:R-:W-:Y:S02]  /*16450*/  IMAD R5, R7, R10, 0x80 ;  /* 0x0000008007057424 */ /* 0x000fe400078e020a */
[----:B------:R-:W-:-:S03]  /*16460*/  IMAD.MOV.U32 R11, RZ, RZ, R7 ;  /* 0x000000ffff0b7224 */ /* 0x000fc600078e0007 */
[----:B------:R-:W-:-:S03]  /*16470*/  IADD3 R10, P1, R5, R2, RZ ;  /* 0x00000002050a7210 */ /* 0x000fc60007f3e0ff */
[----:B------:R-:W-:Y:S01]  /*16480*/  @P0 IADD3 R13, -R7, RZ, RZ ;  /* 0x000000ff070d0210 */ /* 0x000fe20007ffe1ff */
[----:B------:R-:W-:Y:S01]  /*16490*/  @P0 IMAD.MOV R11, RZ, RZ, -R7 ;  /* 0x000000ffff0b0224 */ /* 0x000fe200078e0a07 */
[----:B------:R-:W-:Y:S02]  /*164a0*/  LEA.HI.X.SX32 R5, R5, R3, 0x1, P1 ;  /* 0x0000000305057211 */ /* 0x000fe400008f0eff */
[----:B------:R-:W-:Y:S01]  /*164b0*/  IADD3 R15, P1, R13, R10, RZ ;  /* 0x0000000a0d0f7210 */ /* 0x000fe20007f3e0ff */
[----:B------:R-:W-:Y:S01]  /*164c0*/  IMAD.WIDE R24, R11, 0x2, R38 ;  /* 0x000000020b187825 */ /* 0x000fe200078e0226 */
[----:B------:R-:W-:Y:S02]  /*164d0*/  MOV R11, RZ ;  /* 0x000000ff000b7202 */ /* 0x000fe40000000f00 */
[----:B------:R-:W-:Y:S01]  /*164e0*/  LEA.HI.X.SX32 R13, R13, R5, 0x1, P1 ;  /* 0x000000050d0d7211 */ /* 0x000fe200008f0eff */
[----:B------:R-:W-:Y:S01]  /*164f0*/  @P0 IMAD.MOV R11, RZ, RZ, -R7 ;  /* 0x000000ffff0b0224 */ /* 0x000fe200078e0a07 */
[C---:B------:R-:W-:Y:S01]  /*16500*/  LEA R28, P1, R15.reuse, R22, 0x1 ;  /* 0x000000160f1c7211 */ /* 0x040fe200078208ff */
[----:B--2---:R-:W2:Y:S03]  /*16510*/  LD.E.128 R24, [R24.64+0x100] ;  /* 0x0001000618187980 */ /* 0x004ea6000c101d00 */
[----:B------:R-:W-:-:S02]  /*16520*/  LEA.HI.X R29, R15, R23, R13, 0x1, P1 ;  /* 0x000000170f1d7211 */ /* 0x000fc400008f0c0d */
[----:B------:R-:W-:-:S04]  /*16530*/  IADD3 R13, P1, R11, R10, RZ ;  /* 0x0000000a0b0d7210 */ /* 0x000fc80007f3e0ff */
[----:B------:R-:W-:Y:S01]  /*16540*/  LEA.HI.X.SX32 R5, R11, R5, 0x1, P1 ;  /* 0x000000050b057211 */ /* 0x000fe200008f0eff */
[----:B---3--:R-:W3:Y:S01]  /*16550*/  LD.E.128 R28, [R28.64] ;  /* 0x000000061c1c7980 */ /* 0x008ee2000c101d00 */
[----:B------:R-:W-:-:S04]  /*16560*/  LEA R32, P1, R13, R36, 0x1 ;  /* 0x000000240d207211 */ /* 0x000fc800078208ff */
[----:B------:R-:W-:-:S06]  /*16570*/  LEA.HI.X R33, R13, R37, R5, 0x1, P1 ;  /* 0x000000250d217211 */ /* 0x000fcc00008f0c05 */
[----:B----4-:R-:W4:Y:S01]  /*16580*/  LD.E.128 R32, [R32.64] ;  /* 0x0000000620207980 */ /* 0x010f22000c101d00 */
[C---:B-----5:R-:W-:Y:S01]  /*16590*/  SHF.L.U32 R11, R16.reuse, 0x10, RZ ;  /* 0x00000010100b7819 */ /* 0x060fe200000006ff */
[----:B------:R-:W-:Y:S01]  /*165a0*/  IMAD.U32 R40, R19, 0x10000, RZ ;  /* 0x0001000013287824 */ /* 0x000fe200078e00ff */
[----:B------:R-:W-:Y:S01]  /*165b0*/  LOP3.LUT R10, R16, 0xffff0000, RZ, 0xc0, !PT ;  /* 0xffff0000100a7812 */ /* 0x000fe200078ec0ff */
[----:B------:R-:W-:Y:S01]  /*165c0*/  IMAD.U32 R16, R17, 0x10000, RZ ;  /* 0x0001000011107824 */ /* 0x000fe200078e00ff */
[----:B------:R-:W-:Y:S02]  /*165d0*/  LOP3.LUT R13, R19, 0xffff0000, RZ, 0xc0, !PT ;  /* 0xffff0000130d7812 */ /* 0x000fe400078ec0ff */
[----:B------:R-:W-:Y:S02]  /*165e0*/  LOP3.LUT R5, R17, 0xffff0000, RZ, 0xc0, !PT ;  /* 0xffff000011057812 */ /* 0x000fe400078ec0ff */
[C---:B------:R-:W-:Y:S02]  /*165f0*/  SHF.L.U32 R15, R18.reuse, 0x10, RZ ;  /* 0x00000010120f7819 */ /* 0x040fe400000006ff */
[----:B------:R-:W-:-:S02]  /*16600*/  LOP3.LUT R14, R18, 0xffff0000, RZ, 0xc0, !PT ;  /* 0xffff0000120e7812 */ /* 0x000fc400078ec0ff */
[----:B--2---:R-:W-:Y:S02]  /*16610*/  SHF.L.U32 R44, R24, 0x10, RZ ;  /* 0x00000010182c7819 */ /* 0x004fe400000006ff */
[----:B------:R-:W-:Y:S02]  /*16620*/  LOP3.LUT R43, R25, 0xffff0000, RZ, 0xc0, !PT ;  /* 0xffff0000192b7812 */ /* 0x000fe400078ec0ff */
[C---:B---3--:R-:W-:Y:S01]  /*16630*/  SHF.L.U32 R19, R28.reuse, 0x10, RZ ;  /* 0x000000101c137819 */ /* 0x048fe200000006ff */
[C---:B------:R-:W-:Y:S01]  /*16640*/  IMAD.U32 R17, R29.reuse, 0x10000, RZ ;  /* 0x000100001d117824 */ /* 0x040fe200078e00ff */
[----:B------:R-:W-:Y:S02]  /*16650*/  LOP3.LUT R42, R29, 0xffff0000, RZ, 0xc0, !PT ;  /* 0xffff00001d2a7812 */ /* 0x000fe400078ec0ff */
[----:B------:R-:W-:Y:S01]  /*16660*/  LOP3.LUT R18, R28, 0xffff0000, RZ, 0xc0, !PT ;  /* 0xffff00001c127812 */ /* 0x000fe200078ec0ff */
[----:B------:R-:W-:Y:S01]  /*16670*/  IMAD.U32 R28, R31, 0x10000, RZ ;  /* 0x000100001f1c7824 */ /* 0x000fe200078e00ff */
[----:B------:R-:W-:-:S02]  /*16680*/  SHF.L.U32 R41, R30, 0x10, RZ ;  /* 0x000000101e297819 */ /* 0x000fc400000006ff */
[----:B------:R-:W-:Y:S02]  /*16690*/  LOP3.LUT R29, R30, 0xffff0000, RZ, 0xc0, !PT ;  /* 0xffff00001e1d7812 */ /* 0x000fe400078ec0ff */
[----:B------:R-:W-:Y:S01]  /*166a0*/  LOP3.LUT R30, R31, 0xffff0000, RZ, 0xc0, !PT ;  /* 0xffff00001f1e7812 */ /* 0x000fe200078ec0ff */
[----:B------:R-:W-:Y:S01]  /*166b0*/  @!P0 FADD.FTZ R19, -R19, -RZ ;  /* 0x800000ff13138221 */ /* 0x000fe20000010100 */
[----:B------:R-:W-:Y:S01]  /*166c0*/  LOP3.LUT R31, R24, 0xffff0000, RZ, 0xc0, !PT ;  /* 0xffff0000181f7812 */ /* 0x000fe200078ec0ff */
[----:B------:R-:W-:Y:S02]  /*166d0*/  IMAD.U32 R24, R25, 0x10000, RZ ;  /* 0x0001000019187824 */ /* 0x000fe400078e00ff */
[----:B------:R-:W-:Y:S02]  /*166e0*/  @!P0 FADD.FTZ R17, -R17, -RZ ;  /* 0x800000ff11118221 */ /* 0x000fe40000010100 */
[C---:B------:R-:W-:Y:S01]  /*166f0*/  IMAD.U32 R25, R27.reuse, 0x10000, RZ ;  /* 0x000100001b197824 */ /* 0x040fe200078e00ff */
[----:B------:R-:W-:Y:S01]  /*16700*/  LOP3.LUT R27, R27, 0xffff0000, RZ, 0xc0, !PT ;  /* 0xffff00001b1b7812 */ /* 0x000fe200078ec0ff */
[----:B------:R-:W-:Y:S01]  /*16710*/  @!P0 FADD.FTZ R18, -R18, -RZ ;  /* 0x800000ff12128221 */ /* 0x000fe20000010100 */
[----:B------:R-:W-:Y:S01]  /*16720*/  SHF.L.U32 R46, R26, 0x10, RZ ;  /* 0x000000101a2e7819 */ /* 0x000fe200000006ff */
[----:B------:R-:W-:Y:S01]  /*16730*/  @!P0 FADD.FTZ R28, -R28, -RZ ;  /* 0x800000ff1c1c8221 */ /* 0x000fe20000010100 */
[----:B------:R-:W-:Y:S01]  /*16740*/  LOP3.LUT R26, R26, 0xffff0000, RZ, 0xc0, !PT ;  /* 0xffff00001a1a7812 */ /* 0x000fe200078ec0ff */
[----:B------:R-:W-:-:S02]  /*16750*/  @!P0 FADD.FTZ R30, -R30, -RZ ;  /* 0x800000ff1e1e8221 */ /* 0x000fc40000010100 */
[----:B------:R-:W-:Y:S01]  /*16760*/  FMUL.FTZ R44, R44, R19 ;  /* 0x000000132c2c7220 */ /* 0x000fe20000410000 */
[----:B----4-:R-:W-:Y:S01]  /*16770*/  LOP3.LUT R19, R32, 0xffff0000, RZ, 0xc0, !PT ;  /* 0xffff000020137812 */ /* 0x010fe200078ec0ff */
[----:B------:R-:W-:Y:S01]  /*16780*/  FMUL.FTZ R17, R24, R17 ;  /* 0x0000001118117220 */ /* 0x000fe20000410000 */
[----:B------:R-:W-:Y:S01]  /*16790*/  SHF.L.U32 R24, R32, 0x10, RZ ;  /* 0x0000001020187819 */ /* 0x000fe200000006ff */
[----:B------:R-:W-:Y:S02]  /*167a0*/  @!P0 FADD.FTZ R42, -R42, -RZ ;  /* 0x800000ff2a2a8221 */ /* 0x000fe40000010100 */
[----:B------:R-:W-:Y:S02]  /*167b0*/  @!P0 FADD.FTZ R29, -R29, -RZ ;  /* 0x800000ff1d1d8221 */ /* 0x000fe40000010100 */
[----:B------:R-:W-:Y:S02]  /*167c0*/  FMUL.FTZ R31, R31, R18 ;  /* 0x000000121f1f7220 */ /* 0x000fe40000410000 */
[----:B------:R-:W-:Y:S01]  /*167d0*/  @!P0 FADD.FTZ R41, -R41, -RZ ;  /* 0x800000ff29298221 */ /* 0x000fe20000010100 */
[----:B------:R-:W-:Y:S01]  /*167e0*/  LOP3.LUT R32, R33, 0xffff0000, RZ, 0xc0, !PT ;  /* 0xffff000021207812 */ /* 0x000fe200078ec0ff */
[----:B------:R-:W-:Y:S01]  /*167f0*/  FMUL.FTZ R25, R25, R28 ;  /* 0x0000001c19197220 */ /* 0x000fe20000410000 */
[C---:B------:R-:W-:Y:S01]  /*16800*/  SHF.L.U32 R28, R34.reuse, 0x10, RZ ;  /* 0x00000010221c7819 */ /* 0x040fe200000006ff */
[----:B------:R-:W-:Y:S01]  /*16810*/  FMUL.FTZ R30, R27, R30 ;  /* 0x0000001e1b1e7220 */ /* 0x000fe20000410000 */
[----:B------:R-:W-:Y:S01]  /*16820*/  LOP3.LUT R27, R34, 0xffff0000, RZ, 0xc0, !PT ;  /* 0xffff0000221b7812 */ /* 0x000fe200078ec0ff */
[----:B------:R-:W-:Y:S01]  /*16830*/  FMUL.FTZ R42, R43, R42 ;  /* 0x0000002a2b2a7220 */ /* 0x000fe20000410000 */
[----:B------:R-:W-:Y:S01]  /*16840*/  LOP3.LUT R34, R35, 0xffff0000, RZ, 0xc0, !PT ;  /* 0xffff000023227812 */ /* 0x000fe200078ec0ff */
[----:B------:R-:W-:-:S02]  /*16850*/  FMUL.FTZ R29, R26, R29 ;  /* 0x0000001d1a1d7220 */ /* 0x000fc40000410000 */
[----:B------:R-:W-:Y:S02]  /*16860*/  IMAD.U32 R18, R33, 0x10000, RZ ;  /* 0x0001000021127824 */ /* 0x000fe400078e00ff */
[----:B------:R-:W-:Y:S02]  /*16870*/  FMUL.FTZ R46, R46, R41 ;  /* 0x000000292e2e7220 */ /* 0x000fe40000410000 */
[----:B------:R-:W-:Y:S02]  /*16880*/  IMAD.U32 R26, R35, 0x10000, RZ ;  /* 0x00010000231a7824 */ /* 0x000fe400078e00ff */
[----:B------:R-:W-:Y:S02]  /*16890*/  FFMA.FTZ R11, R11, R24, R44 ;  /* 0x000000180b0b7223 */ /* 0x000fe4000001002c */
[----:B------:R-:W-:Y:S02]  /*168a0*/  FFMA.FTZ R10, R10, R19, R31 ;  /* 0x000000130a0a7223 */ /* 0x000fe4000001001f */
[----:B------:R-:W-:-:S02]  /*168b0*/  FFMA.FTZ R16, R16, R18, R17 ;  /* 0x0000001210107223 */ /* 0x000fc40000010011 */
[----:B------:R-:W-:Y:S01]  /*168c0*/  FFMA.FTZ R5, R5, R32, R42 ;  /* 0x0000002005057223 */ /* 0x000fe2000001002a */
[----:B------:R-:W-:Y:S01]  /*168d0*/  F2FP.BF16.PACK_AB R10, R10, R11 ;  /* 0x0000000b0a0a723e */ /* 0x000fe200000010ff */
[----:B------:R-:W-:Y:S02]  /*168e0*/  FFMA.FTZ R15, R15, R28, R46 ;  /* 0x0000001c0f0f7223 */ /* 0x000fe4000001002e */
[----:B------:R-:W-:Y:S02]  /*168f0*/  FFMA.FTZ R14, R14, R27, R29 ;  /* 0x0000001b0e0e7223 */ /* 0x000fe4000001001d */
[----:B------:R-:W-:Y:S02]  /*16900*/  FFMA.FTZ R25, R40, R26, R25 ;  /* 0x0000001a28197223 */ /* 0x000fe40000010019 */
[----:B------:R-:W-:Y:S01]  /*16910*/  FFMA.FTZ R30, R13, R34, R30 ;  /* 0x000000220d1e7223 */ /* 0x000fe2000001001e */
[----:B------:R-:W-:Y:S02]  /*16920*/  F2FP.BF16.PACK_AB R17, R5, R16 ;  /* 0x000000100511723e */ /* 0x000fe400000010ff */
[----:B------:R-:W-:-:S02]  /*16930*/  F2FP.BF16.PACK_AB R18, R14, R15 ;  /* 0x0000000f0e12723e */ /* 0x000fc400000010ff */
[----:B------:R-:W-:Y:S02]  /*16940*/  F2FP.BF16.PACK_AB R19, R30, R25 ;  /* 0x000000191e13723e */ /* 0x000fe400000010ff */
[----:B------:R-:W-:Y:S02]  /*16950*/  MOV R16, R10 ;  /* 0x0000000a00107202 */ /* 0x000fe40000000f00 */
.L_x_1075:
[----:B------:R-:W-:Y:S05]  /*16960*/  BSYNC B0 ;  /* 0x0000000000007941 */ /* 0x000fea0003800000 */
.L_x_1074:
[----:B-----5:R1:W-:Y:S02]  /*16970*/  STS.128 [R245+0x5800], R16 ;  /* 0x00580010f5007388 */ /* 0x0203e40000000c00 */
.L_x_1073:
[----:B------:R-:W-:Y:S05]  /*16980*/  BSYNC B1 ;  /* 0x0000000000017941 */ /* 0x000fea0003800000 */
.L_x_1072:
[----:B------:R-:W-:-:S13]  /*16990*/  ISETP.GE.AND P0, PT, R9, R6, PT ;  /* 0x000000060900720c */ /* 0x000fda0003f06270 */
[----:B------:R1:W-:Y:S01]  /*169a0*/  @P0 STS.128 [R245+0x7800], RZ ;  /* 0x007800fff5000388 */ /* 0x0003e20000000c00 */
[----:B------:R-:W-:Y:S05]  /*169b0*/  @P0 BRA `(.L_x_1001) ;  /* 0x00000f1000000947 */ /* 0x000fea0003800000 */
[----:B-1----:R1:W5:Y:S01]  /*169c0*/  LD.E.128 R16, [R38.64+0x180] ;  /* 0x0001800626107980 */ /* 0x002362000c101d00 */
[----:B------:R-:W-:Y:S01]  /*169d0*/  ISETP.GE.AND P0, PT, R9, R0, PT ;  /* 0x000000000900720c */ /* 0x000fe20003f06270 */
[----:B------:R-:W-:Y:S01]  /*169e0*/  BSSY B0, `(.L_x_1076) ;  /* 0x0000057000007945 */ /* 0x000fe20003800000 */
[----:B------:R-:W-:-:S05]  /*169f0*/  IADD3 R10, P1, R38, 0x180, RZ ;  /* 0x00000180260a7810 */ /* 0x000fca0007f3e0ff */
[----:B------:R-:W-:-:S06]  /*16a00*/  IMAD.X R11, RZ, RZ, R39, P1 ;  /* 0x000000ffff0b7224 */ /* 0x000fcc00008e0627 */
[----:B------:R-:W-:Y:S05]  /*16a10*/  @P0 BRA `(.L_x_1077) ;  /* 0x0000053000000947 */ /* 0x000fea0003800000 */
[-C--:B------:R-:W-:Y:S01]  /*16a20*/  ISETP.GE.AND P0, PT, R9, R7.reuse, PT ;  /* 0x000000070900720c */ /* 0x080fe20003f06270 */
[----:B------:R-:W-:Y:S01]  /*16a30*/  IMAD.MOV.U32 R6, RZ, RZ, 0x30 ;  /* 0x00000030ff067424 */ /* 0x000fe200078e00ff */
[----:B------:R-:W-:Y:S01]  /*16a40*/  MOV R0, R7 ;  /* 0x0000000700007202 */ /* 0x000fe20000000f00 */
[----:B------:R-:W-:Y:S02]  /*16a50*/  IMAD.MOV.U32 R5, RZ, RZ, RZ ;  /* 0x000000ffff057224 */ /* 0x000fe400078e00ff */
[----:B------:R-:W-:-:S05]  /*16a60*/  IMAD R6, R7, R6, 0xc0 ;  /* 0x000000c007067424 */ /* 0x000fca00078e0206 */
[----:B------:R-:W-:-:S03]  /*16a70*/  IADD3 R2, P1, R6, R2, RZ ;  /* 0x0000000206027210 */ /* 0x000fc60007f3e0ff */
[--C-:B------:R-:W-:Y:S01]  /*16a80*/  @P0 IMAD.MOV R5, RZ, RZ, -R7.reuse ;  /* 0x000000ffff050224 */ /* 0x100fe200078e0a07 */
[----:B------:R-:W-:Y:S01]  /*16a90*/  LEA.HI.X.SX32 R3, R6, R3, 0x1, P1 ;  /* 0x0000000306037211 */ /* 0x000fe200008f0eff */
[----:B------:R-:W-:-:S03]  /*16aa0*/  @P0 IMAD.MOV R0, RZ, RZ, -R7 ;  /* 0x000000ffff000224 */ /* 0x000fc600078e0a07 */
[C---:B------:R-:W-:Y:S01]  /*16ab0*/  IADD3 R9, P1, R5.reuse, R2, RZ ;  /* 0x0000000205097210 */ /* 0x040fe20007f3e0ff */
[----:B------:R-:W-:Y:S01]  /*16ac0*/  IMAD.WIDE R10, R0, 0x2, R10 ;  /* 0x00000002000a7825 */ /* 0x000fe200078e020a */
[----:B------:R-:W-:Y:S02]  /*16ad0*/  MOV R0, RZ ;  /* 0x000000ff00007202 */ /* 0x000fe40000000f00 */
[----:B------:R-:W-:Y:S01]  /*16ae0*/  LEA.HI.X.SX32 R5, R5, R3, 0x1, P1 ;  /* 0x0000000305057211 */ /* 0x000fe200008f0eff */
[----:B------:R-:W-:Y:S01]  /*16af0*/  @P0 IMAD.MOV R0, RZ, RZ, -R7 ;  /* 0x000000ffff000224 */ /* 0x000fe200078e0a07 */
[C---:B------:R-:W-:Y:S01]  /*16b00*/  LEA R28, P1, R9.reuse, R22, 0x1 ;  /* 0x00000016091c7211 */ /* 0x040fe200078208ff */
[----:B--2---:R-:W2:Y:S03]  /*16b10*/  LD.E.128 R24, [R10.64] ;  /* 0x000000060a187980 */ /* 0x004ea6000c101d00 */
[----:B------:R-:W-:-:S02]  /*16b20*/  LEA.HI.X R29, R9, R23, R5, 0x1, P1 ;  /* 0x00000017091d7211 */ /* 0x000fc400008f0c05 */
[----:B------:R-:W-:-:S04]  /*16b30*/  IADD3 R5, P1, R0, R2, RZ ;  /* 0x0000000200057210 */ /* 0x000fc80007f3e0ff */
[----:B------:R-:W-:Y:S01]  /*16b40*/  LEA.HI.X.SX32 R0, R0, R3, 0x1, P1 ;  /* 0x0000000300007211 */ /* 0x000fe200008f0eff */
[----:B---3--:R-:W3:Y:S01]  /*16b50*/  LD.E.128 R28, [R28.64] ;  /* 0x000000061c1c7980 */ /* 0x008ee2000c101d00 */
[----:B------:R-:W-:-:S04]  /*16b60*/  LEA R32, P1, R5, R36, 0x1 ;  /* 0x0000002405207211 */ /* 0x000fc800078208ff */
[----:B------:R-:W-:-:S06]  /*16b70*/  LEA.HI.X R33, R5, R37, R0, 0x1, P1 ;  /* 0x0000002505217211 */ /* 0x000fcc00008f0c00 */
[----:B----4-:R-:W4:Y:S01]  /*16b80*/  LD.E.128 R32, [R32.64] ;  /* 0x0000000620207980 */ /* 0x010f22000c101d00 */
[C---:B-----5:R-:W-:Y:S01]  /*16b90*/  IMAD.U32 R7, R18.reuse, 0x10000, RZ ;  /* 0x0001000012077824 */ /* 0x060fe200078e00ff */
[----:B------:R-:W-:Y:S01]  /*16ba0*/  LOP3.LUT R6, R18, 0xffff0000, RZ, 0xc0, !PT ;  /* 0xffff000012067812 */ /* 0x000fe200078ec0ff */
[C---:B------:R-:W-:Y:S01]  /*16bb0*/  IMAD.U32 R3, R16.reuse, 0x10000, RZ ;  /* 0x0001000010037824 */ /* 0x040fe200078e00ff */
[----:B------:R-:W-:Y:S02]  /*16bc0*/  LOP3.LUT R2, R16, 0xffff0000, RZ, 0xc0, !PT ;  /* 0xffff000010027812 */ /* 0x000fe400078ec0ff */
[C---:B------:R-:W-:Y:S02]  /*16bd0*/  LOP3.LUT R5, R19.reuse, 0xffff0000, RZ, 0xc0, !PT ;  /* 0xffff000013057812 */ /* 0x040fe400078ec0ff */
[----:B------:R-:W-:Y:S02]  /*16be0*/  SHF.L.U32 R18, R19, 0x10, RZ ;  /* 0x0000001013127819 */ /* 0x000fe400000006ff */
[----:B------:R-:W-:-:S02]  /*16bf0*/  LOP3.LUT R0, R17, 0xffff0000, RZ, 0xc0, !PT ;  /* 0xffff000011007812 */ /* 0x000fc400078ec0ff */
[----:B------:R-:W-:Y:S01]  /*16c00*/  SHF.L.U32 R16, R17, 0x10, RZ ;  /* 0x0000001011107819 */ /* 0x000fe200000006ff */
[C---:B--2---:R-:W-:Y:S01]  /*16c10*/  IMAD.U32 R15, R26.reuse, 0x10000, RZ ;  /* 0x000100001a0f7824 */ /* 0x044fe200078e00ff */
[----:B------:R-:W-:Y:S01]  /*16c20*/  LOP3.LUT R14, R26, 0xffff0000, RZ, 0xc0, !PT ;  /* 0xffff00001a0e7812 */ /* 0x000fe200078ec0ff */
[C---:B------:R-:W-:Y:S01]  /*16c30*/  IMAD.U32 R11, R24.reuse, 0x10000, RZ ;  /* 0x00010000180b7824 */ /* 0x040fe200078e00ff */
[----:B------:R-:W-:Y:S02]  /*16c40*/  SHF.L.U32 R9, R25, 0x10, RZ ;  /* 0x0000001019097819 */ /* 0x000fe400000006ff */
[----:B------:R-:W-:Y:S02]  /*16c50*/  LOP3.LUT R10, R24, 0xffff0000, RZ, 0xc0, !PT ;  /* 0xffff0000180a7812 */ /* 0x000fe400078ec0ff */
[----:B------:R-:W-:Y:S02]  /*16c60*/  SHF.L.U32 R13, R27, 0x10, RZ ;  /* 0x000000101b0d7819 */ /* 0x000fe400000006ff */
[----:B------:R-:W-:Y:S01]  /*16c70*/  LOP3.LUT R24, R25, 0xffff0000, RZ, 0xc0, !PT ;  /* 0xffff000019187812 */ /* 0x000fe200078ec0ff */
[----:B---3--:R-:W-:Y:S01]  /*16c80*/  IMAD.U32 R26, R28, 0x10000, RZ ;  /* 0x000100001c1a7824 */ /* 0x008fe200078e00ff */
[C---:B------:R-:W-:Y:S01]  /*16c90*/  SHF.L.U32 R22, R29.reuse, 0x10, RZ ;  /* 0x000000101d167819 */ /* 0x040fe200000006ff */
[C---:B------:R-:W-:Y:S01]  /*16ca0*/  IMAD.U32 R36, R30.reuse, 0x10000, RZ ;  /* 0x000100001e247824 */ /* 0x040fe200078e00ff */
[----:B------:R-:W-:Y:S01]  /*16cb0*/  LOP3.LUT R19, R30, 0xffff0000, RZ, 0xc0, !PT ;  /* 0xffff00001e137812 */ /* 0x000fe200078ec0ff */
        /* <DEDUP_REMOVED lines=10> */
[----:B------:R-:W-:-:S02]  /*16d60*/  @!P0 FADD.FTZ R29, -R29, -RZ ;  /* 0x800000ff1d1d8221 */ /* 0x000fc40000010100 */
[----:B------:R-:W-:Y:S02]  /*16d70*/  @!P0 FADD.FTZ R28, -R28, -RZ ;  /* 0x800000ff1c1c8221 */ /* 0x000fe40000010100 */
[----:B------:R-:W-:Y:S02]  /*16d80*/  @!P0 FADD.FTZ R30, -R30, -RZ ;  /* 0x800000ff1e1e8221 */ /* 0x000fe40000010100 */
[----:B------:R-:W-:Y:S01]  /*16d90*/  FMUL.FTZ R26, R11, R26 ;  /* 0x0000001a0b1a7220 */ /* 0x000fe20000410000 */
[----:B----4-:R-:W-:Y:S01]  /*16da0*/  LOP3.LUT R11, R32, 0xffff0000, RZ, 0xc0, !PT ;  /* 0xffff0000200b7812 */ /* 0x010fe200078ec0ff */
[----:B------:R-:W-:Y:S01]  /*16db0*/  FMUL.FTZ R9, R9, R22 ;  /* 0x0000001609097220 */ /* 0x000fe20000410000 */
[----:B------:R-:W-:Y:S01]  /*16dc0*/  LOP3.LUT R22, R34, 0xffff0000, RZ, 0xc0, !PT ;  /* 0xffff000022167812 */ /* 0x000fe200078ec0ff */
[----:B------:R-:W-:Y:S02]  /*16dd0*/  FMUL.FTZ R19, R14, R19 ;  /* 0x000000130e137220 */ /* 0x000fe40000410000 */
[----:B------:R-:W-:Y:S01]  /*16de0*/  FMUL.FTZ R17, R10, R17 ;  /* 0x000000110a117220 */ /* 0x000fe20000410000 */
[----:B------:R-:W-:Y:S01]  /*16df0*/  SHF.L.U32 R10, R33, 0x10, RZ ;  /* 0x00000010210a7819 */ /* 0x000fe200000006ff */
[----:B------:R-:W-:Y:S01]  /*16e00*/  FMUL.FTZ R36, R15, R36 ;  /* 0x000000240f247220 */ /* 0x000fe20000410000 */
[----:B------:R-:W-:Y:S01]  /*16e10*/  SHF.L.U32 R15, R35, 0x10, RZ ;  /* 0x00000010230f7819 */ /* 0x000fe200000006ff */
[----:B------:R-:W-:Y:S01]  /*16e20*/  IMAD.U32 R14, R32, 0x10000, RZ ;  /* 0x00010000200e7824 */ /* 0x000fe200078e00ff */
[----:B------:R-:W-:Y:S01]  /*16e30*/  LOP3.LUT R32, R33, 0xffff0000, RZ, 0xc0, !PT ;  /* 0xffff000021207812 */ /* 0x000fe200078ec0ff */
[----:B------:R-:W-:Y:S01]  /*16e40*/  IMAD.U32 R23, R34, 0x10000, RZ ;  /* 0x0001000022177824 */ /* 0x000fe200078e00ff */
[----:B------:R-:W-:Y:S01]  /*16e50*/  LOP3.LUT R34, R35, 0xffff0000, RZ, 0xc0, !PT ;  /* 0xffff000023227812 */ /* 0x000fe200078ec0ff */
[----:B------:R-:W-:-:S02]  /*16e60*/  FMUL.FTZ R29, R24, R29 ;  /* 0x0000001d181d7220 */ /* 0x000fc40000410000 */
[----:B------:R-:W-:Y:S02]  /*16e70*/  FMUL.FTZ R13, R13, R28 ;  /* 0x0000001c0d0d7220 */ /* 0x000fe40000410000 */
[----:B------:R-:W-:Y:S02]  /*16e80*/  FMUL.FTZ R30, R27, R30 ;  /* 0x0000001e1b1e7220 */ /* 0x000fe40000410000 */
        /* <DEDUP_REMOVED lines=8> */
[----:B------:R-:W-:Y:S02]  /*16f10*/  FFMA.FTZ R30, R5, R34, R30 ;  /* 0x00000022051e7223 */ /* 0x000fe4000001001e */
[----:B------:R-:W-:-:S03]  /*16f20*/  FFMA.FTZ R6, R6, R22, R19 ;  /* 0x0000001606067223 */ /* 0x000fc60000010013 */
[----:B------:R-:W-:Y:S02]  /*16f30*/  F2FP.BF16.PACK_AB R19, R30, R13 ;  /* 0x0000000d1e13723e */ /* 0x000fe400000010ff */
[----:B------:R-:W-:Y:S02]  /*16f40*/  F2FP.BF16.PACK_AB R18, R6, R7 ;  /* 0x000000070612723e */ /* 0x000fe400000010ff */
.L_x_1077:
[----:B------:R-:W-:Y:S05]  /*16f50*/  BSYNC B0 ;  /* 0x0000000000007941 */ /* 0x000fea0003800000 */
.L_x_1076:
[----:B-----5:R1:W-:Y:S01]  /*16f60*/  STS.128 [R245+0x7800], R16 ;  /* 0x00780010f5007388 */ /* 0x0203e20000000c00 */
[----:B------:R-:W-:Y:S05]  /*16f70*/  BRA `(.L_x_1001) ;  /* 0x0000095000007947 */ /* 0x000fea0003800000 */
.L_x_951:
[----:B------:R-:W-:Y:S01]  /*16f80*/  IMAD.IADD R5, R244, 0x1, -R57 ;  /* 0x00000001f4057824 */ /* 0x000fe200078e0a39 */
[----:B------:R-:W-:Y:S01]  /*16f90*/  BSSY B0, `(.L_x_1078) ;  /* 0x0000024000007945 */ /* 0x000fe20003800000 */
[-C--:B------:R-:W-:Y:S02]  /*16fa0*/  ISETP.GE.AND P2, PT, R10, R81.reuse, PT ;  /* 0x000000510a00720c */ /* 0x080fe40003f46270 */
[----:B------:R-:W-:Y:S02]  /*16fb0*/  ISETP.GE.AND P1, PT, R9, R81, PT ;  /* 0x000000510900720c */ /* 0x000fe40003f26270 */
[----:B------:R-:W-:Y:S02]  /*16fc0*/  ISETP.GE.AND P3, PT, R184, R5, PT ;  /* 0x00000005b800720c */ /* 0x000fe40003f66270 */
[----:B------:R-:W-:-:S11]  /*16fd0*/  ISETP.GE.AND P0, PT, R11, R81, PT ;  /* 0x000000510b00720c */ /* 0x000fd60003f06270 */
[----:B------:R-:W-:Y:S05]  /*16fe0*/  @P3 BRA `(.L_x_1079) ;  /* 0x000001e000003947 */ /* 0x000fea0003800000 */
[----:B------:R-:W-:Y:S02]  /*16ff0*/  ISETP.GE.AND P6, PT, R14, R81, PT ;  /* 0x000000510e00720c */ /* 0x000fe40003fc6270 */
[CC--:B-----5:R-:W-:Y:S02]  /*17000*/  @!P0 LEA R8, P4, R190.reuse, R196.reuse, 0x1 ;  /* 0x000000c4be088211 */ /* 0x0e0fe400078808ff */
[C---:B------:R-:W-:Y:S02]  /*17010*/  @!P2 LEA R6, P3, R190.reuse, R196, 0x1 ;  /* 0x000000c4be06a211 */ /* 0x040fe400078608ff */
[CCC-:B------:R-:W-:Y:S02]  /*17020*/  @!P0 LEA.HI.X R9, R190.reuse, R197.reuse, R193.reuse, 0x1, P4 ;  /* 0x000000c5be098211 */ /* 0x1c0fe400020f0cc1 */
[----:B------:R-:W-:-:S05]  /*17030*/  @!P2 LEA.HI.X R7, R190, R197, R193, 0x1, P3 ;  /* 0x000000c5be07a211 */ /* 0x000fca00018f0cc1 */
[C---:B------:R-:W-:Y:S01]  /*17040*/  @!P6 LEA R10, P5, R190.reuse, R196, 0x1 ;  /* 0x000000c4be0ae211 */ /* 0x040fe200078a08ff */
[----:B------:R1:W-:Y:S03]  /*17050*/  @P6 STS.128 [R245], RZ ;  /* 0x000000fff5006388 */ /* 0x0003e60000000c00 */
[----:B------:R-:W-:-:S05]  /*17060*/  @!P6 LEA.HI.X R11, R190, R197, R193, 0x1, P5 ;  /* 0x000000c5be0be211 */ /* 0x000fca00028f0cc1 */
        /* <DEDUP_REMOVED lines=22> */
.L_x_1079:
[----:B------:R-:W-:Y:S05]  /*171d0*/  BSYNC B0 ;  /* 0x0000000000007941 */ /* 0x000fea0003800000 */
.L_x_1078:
[----:B-1----:R-:W-:Y:S01]  /*171e0*/  IADD3 R8, R184, 0x10, RZ ;  /* 0x00000010b8087810 */ /* 0x002fe20007ffe0ff */
[----:B------:R-:W-:Y:S03]  /*171f0*/  BSSY B0, `(.L_x_1080) ;  /* 0x0000023000007945 */ /* 0x000fe60003800000 */
[----:B------:R-:W-:-:S13]  /*17200*/  ISETP.GE.AND P3, PT, R8, R5, PT ;  /* 0x000000050800720c */ /* 0x000fda0003f66270 */
[----:B------:R-:W-:Y:S05]  /*17210*/  @P3 BRA `(.L_x_1081) ;  /* 0x0000020000003947 */ /* 0x000fea0003800000 */
[----:B------:R-:W-:Y:S02]  /*17220*/  ISETP.GE.AND P5, PT, R14, R81, PT ;  /* 0x000000510e00720c */ /* 0x000fe40003fa6270 */
[----:B------:R-:W-:-:S04]  /*17230*/  IADD3 R3, P3, R3, R190, RZ ;  /* 0x000000be03037210 */ /* 0x000fc80007f7e0ff */
[-C--:B-----5:R-:W-:Y:S01]  /*17240*/  @!P0 LEA R10, P4, R3, R196.reuse, 0x1 ;  /* 0x000000c4030a8211 */ /* 0x0a0fe200078808ff */
[----:B------:R-:W-:Y:S01]  /*17250*/  IMAD.X R13, R13, 0x1, R193, P3 ;  /* 0x000000010d0d7824 */ /* 0x000fe200018e06c1 */
[----:B------:R-:W-:-:S04]  /*17260*/  @!P2 LEA R6, P3, R3, R196, 0x1 ;  /* 0x000000c40306a211 */ /* 0x000fc800078608ff */
[CCC-:B------:R-:W-:Y:S01]  /*17270*/  @!P0 LEA.HI.X R11, R3.reuse, R197.reuse, R13.reuse, 0x1, P4 ;  /* 0x000000c5030b8211 */ /* 0x1c0fe200020f0c0d */
[----:B------:R1:W-:Y:S01]  /*17280*/  @P5 STS.128 [R245+0x800], RZ ;  /* 0x000800fff5005388 */ /* 0x0003e20000000c00 */
[C---:B------:R-:W-:Y:S02]  /*17290*/  @!P5 LEA R16, P6, R3.reuse, R196, 0x1 ;  /* 0x000000c40310d211 */ /* 0x040fe400078c08ff */
[CCC-:B------:R-:W-:Y:S02]  /*172a0*/  @!P2 LEA.HI.X R7, R3.reuse, R197.reuse, R13.reuse, 0x1, P3 ;  /* 0x000000c50307a211 */ /* 0x1c0fe400018f0c0d */
[----:B------:R-:W-:-:S05]  /*172b0*/  @!P5 LEA.HI.X R17, R3, R197, R13, 0x1, P6 ;  /* 0x000000c50311d211 */ /* 0x000fca00030f0c0d */
        /* <DEDUP_REMOVED lines=16> */
[----:B------:R-:W-:-:S04]  /*173c0*/  LEA R2, P3, R3, R196, 0x1 ;  /* 0x000000c403027211 */ /* 0x000fc800078608ff */
[----:B------:R-:W-:-:S05]  /*173d0*/  LEA.HI.X R3, R3, R197, R13, 0x1, P3 ;  /* 0x000000c503037211 */ /* 0x000fca00018f0c0d */
[----:B------:R-:W-:Y:S01]  /*173e0*/  @!PT LDS RZ, [RZ] ;  /* 0x00000000fffff984 */ /* 0x000fe20000000800 */
[----:B------:R-:W-:Y:S01]  /*173f0*/  @!PT LDS RZ, [RZ] ;  /* 0x00000000fffff984 */ /* 0x000fe20000000800 */
[----:B------:R-:W-:Y:S01]  /*17400*/  @!PT LDS RZ, [RZ] ;  /* 0x00000000fffff984 */ /* 0x000fe20000000800 */
[----:B------:R2:W-:Y:S04]  /*17410*/  LDGSTS.E.BYPASS.LTC128B.128 [R245+0x6800], [R2.64+0x180] ;  /* 0x0680018002f57fae */ /* 0x0005e8000b901d46 */
.L_x_1081:
[----:B------:R-:W-:Y:S05]  /*17420*/  BSYNC B0 ;  /* 0x0000000000007941 */ /* 0x000fea0003800000 */
.L_x_1080:
[----:B------:R-:W-:Y:S01]  /*17430*/  IADD3 R12, R184, 0x20, RZ ;  /* 0x00000020b80c7810 */ /* 0x000fe20007ffe0ff */
[----:B------:R-:W-:Y:S03]  /*17440*/  BSSY B0, `(.L_x_1082) ;  /* 0x0000023000007945 */ /* 0x000fe60003800000 */
[----:B------:R-:W-:-:S13]  /*17450*/  ISETP.GE.AND P3, PT, R12, R5, PT ;  /* 0x000000050c00720c */ /* 0x000fda0003f66270 */
[----:B------:R-:W-:Y:S05]  /*17460*/  @P3 BRA `(.L_x_1083) ;  /* 0x0000020000003947 */ /* 0x000fea0003800000 */
[----:B------:R-:W-:Y:S02]  /*17470*/  ISETP.GE.AND P5, PT, R14, R81, PT ;  /* 0x000000510e00720c */ /* 0x000fe40003fa6270 */
[----:B-1----:R-:W-:-:S04]  /*17480*/  LEA R7, P3, R194, R190, 0x5 ;  /* 0x000000bec2077211 */ /* 0x002fc800078628ff */
[----:B--2---:R-:W-:Y:S02]  /*17490*/  LEA.HI.X R3, R194, R193, R195, 0x5, P3 ;  /* 0x000000c1c2037211 */ /* 0x004fe400018f2cc3 */
[CC--:B-----5:R-:W-:Y:S02]  /*174a0*/  @!P0 LEA R16, P4, R7.reuse, R196.reuse, 0x1 ;  /* 0x000000c407108211 */ /* 0x0e0fe400078808ff */
[CC--:B------:R-:W-:Y:S02]  /*174b0*/  @!P2 LEA R10, P3, R7.reuse, R196.reuse, 0x1 ;  /* 0x000000c4070aa211 */ /* 0x0c0fe400078608ff */
[CCC-:B------:R-:W-:Y:S01]  /*174c0*/  @!P0 LEA.HI.X R17, R7.reuse, R197.reuse, R3.reuse, 0x1, P4 ;  /* 0x000000c507118211 */ /* 0x1c0fe200020f0c03 */
[----:B------:R1:W-:Y:S01]  /*174d0*/  @P5 STS.128 [R245+0x1000], RZ ;  /* 0x001000fff5005388 */ /* 0x0003e20000000c00 */
[C---:B------:R-:W-:Y:S02]  /*174e0*/  @!P5 LEA R18, P6, R7.reuse, R196, 0x1 ;  /* 0x000000c40712d211 */ /* 0x040fe400078c08ff */
[----:B------:R-:W-:-:S02]  /*174f0*/  @!P2 LEA.HI.X R11, R7, R197, R3, 0x1, P3 ;  /* 0x000000c5070ba211 */ /* 0x000fc400018f0c03 */
        /* <DEDUP_REMOVED lines=23> */
.L_x_1083:
[----:B------:R-:W-:Y:S05]  /*17670*/  BSYNC B0 ;  /* 0x0000000000007941 */ /* 0x000fea0003800000 */
.L_x_1082:
[----:B------:R-:W-:-:S04]  /*17680*/  IADD3 R4, R184, 0x30, RZ ;  /* 0x00000030b8047810 */ /* 0x000fc80007ffe0ff */
[----:B------:R-:W-:-:S13]  /*17690*/  ISETP.GE.AND P3, PT, R4, R5, PT ;  /* 0x000000050400720c */ /* 0x000fda0003f66270 */
[----:B------:R-:W-:Y:S05]  /*176a0*/  @P3 BRA `(.L_x_1001) ;  /* 0x0000022000003947 */ /* 0x000fea0003800000 */
[----:B------:R-:W-:Y:S01]  /*176b0*/  ISETP.GE.AND P5, PT, R14, R81, PT ;  /* 0x000000510e00720c */ /* 0x000fe20003fa6270 */
[----:B------:R-:W-:Y:S02]  /*176c0*/  IMAD.MOV.U32 R191, RZ, RZ, R193 ;  /* 0x000000ffffbf7224 */ /* 0x000fe400078e00c1 */
[----:B------:R-:W-:Y:S02]  /*176d0*/  IMAD R0, R195, 0x30, RZ ;  /* 0x00000030c3007824 */ /* 0x000fe400078e02ff */
[----:B------:R-:W-:-:S04]  /*176e0*/  IMAD.WIDE.U32 R194, R194, 0x30, R190 ;  /* 0x00000030c2c27825 */ /* 0x000fc800078e00be */
[----:B--2---:R-:W-:Y:S01]  /*176f0*/  IMAD.IADD R3, R0, 0x1, R195 ;  /* 0x0000000100037824 */ /* 0x004fe200078e02c3 */
[CC--:B-1---5:R-:W-:Y:S02]  /*17700*/  @!P0 LEA R10, P4, R194.reuse, R196.reuse, 0x1 ;  /* 0x000000c4c20a8211 */ /* 0x0e2fe400078808ff */
[CC--:B------:R-:W-:Y:S01]  /*17710*/  @!P2 LEA R6, P3, R194.reuse, R196.reuse, 0x1 ;  /* 0x000000c4c206a211 */ /* 0x0c0fe200078608ff */
[----:B------:R1:W-:Y:S01]  /*17720*/  @P5 STS.128 [R245+0x1800], RZ ;  /* 0x001800fff5005388 */ /* 0x0003e20000000c00 */
[C---:B------:R-:W-:Y:S02]  /*17730*/  @!P5 LEA R14, P6, R194.reuse, R196, 0x1 ;  /* 0x000000c4c20ed211 */ /* 0x040fe400078c08ff */
[CCC-:B------:R-:W-:Y:S02]  /*17740*/  @!P0 LEA.HI.X R11, R194.reuse, R197.reuse, R3.reuse, 0x1, P4 ;  /* 0x000000c5c20b8211 */ /* 0x1c0fe400020f0c03 */
[CCC-:B------:R-:W-:Y:S02]  /*17750*/  @!P5 LEA.HI.X R15, R194.reuse, R197.reuse, R3.reuse, 0x1, P6 ;  /* 0x000000c5c20fd211 */ /* 0x1c0fe400030f0c03 */
[----:B------:R-:W-:-:S03]  /*17760*/  @!P2 LEA.HI.X R7, R194, R197, R3, 0x1, P3 ;  /* 0x000000c5c207a211 */ /* 0x000fc600018f0c03 */
        /* <DEDUP_REMOVED lines=22> */
.L_x_1001:
[----:B------:R-:W-:Y:S05]  /*178d0*/  BSYNC B3 ;  /* 0x0000000000037941 */ /* 0x000fea0003800000 */
.L_x_950:
[----:B------:R-:W-:Y:S01]  /*178e0*/  IADD3 R247, R165, -0x1, RZ ;  /* 0xffffffffa5f77810 */ /* 0x000fe20007ffe0ff */
[----:B------:R-:W-:Y:S01]  /*178f0*/  BSSY B0, `(.L_x_1084) ;  /* 0x0000021000007945 */ /* 0x000fe20003800000 */
[----:B------:R-:W-:-:S03]  /*17900*/  LOP3.LUT R250, R77, 0xff, RZ, 0xc0, !PT ;  /* 0x000000ff4dfa7812 */ /* 0x000fc600078ec0ff */
[----:B------:R-:W-:-:S04]  /*17910*/  IMAD.SHL.U32 R22, R247, 0x40, RZ ;  /* 0x00000040f7167824 */ /* 0x000fc800078e00ff */
[----:B--2---:R-:W-:-:S05]  /*17920*/  IMAD.IADD R3, R59, 0x1, -R22 ;  /* 0x000000013b037824 */ /* 0x004fca00078e0a16 */
[----:B------:R-:W-:-:S13]  /*17930*/  ISETP.GE.AND P0, PT, R184, R3, PT ;  /* 0x00000003b800720c */ /* 0x000fda0003f06270 */
[----:B------:R-:W-:Y:S05]  /*17940*/  @P0 BRA `(.L_x_1085) ;  /* 0x000001b000000947 */ /* 0x000fea0003800000 */
[C---:B------:R-:W-:Y:S02]  /*17950*/  LOP3.LUT R0, R250.reuse, 0x1, RZ, 0xc0, !PT ;  /* 0x00000001fa007812 */ /* 0x040fe400078ec0ff */
[----:B------:R-:W-:Y:S02]  /*17960*/  R2P PR, R250, 0xe ;  /* 0x0000000efa007804 */ /* 0x000fe40000000000 */
[----:B------:R-:W-:-:S11]  /*17970*/  ISETP.NE.U32.AND P0, PT, R0, 0x1, PT ;  /* 0x000000010000780c */ /* 0x000fd60003f05070 */
[----:B-1----:R-:W-:Y:S01]  /*17980*/  @P1 IMAD.MOV.U32 R10, RZ, RZ, R238 ;  /* 0x000000ffff0a1224 */ /* 0x002fe200078e00ee */
[----:B------:R-:W-:Y:S01]  /*17990*/  @P2 MOV R6, R238 ;  /* 0x000000ee00062202 */ /* 0x000fe20000000f00 */
[--C-:B------:R-:W-:Y:S01]  /*179a0*/  @P1 IMAD.MOV.U32 R11, RZ, RZ, R239.reuse ;  /* 0x000000ffff0b1224 */ /* 0x100fe200078e00ef */
[----:B------:R-:W-:Y:S01]  /*179b0*/  @!PT LDS RZ, [RZ] ;  /* 0x00000000fffff984 */ /* 0x000fe20000000800 */
[----:B------:R-:W-:Y:S01]  /*179c0*/  @!PT LDS RZ, [RZ] ;  /* 0x00000000fffff984 */ /* 0x000fe20000000800 */
[----:B------:R-:W-:Y:S01]  /*179d0*/  @!PT LDS RZ, [RZ] ;  /* 0x00000000fffff984 */ /* 0x000fe20000000800 */
[----:B------:R1:W-:Y:S01]  /*179e0*/  @!P0 LDGSTS.E.BYPASS.LTC128B.128 [R245+0x8000], [R238.64] ;  /* 0x08000000eef58fae */ /* 0x0003e2000b901d46 */
[----:B------:R-:W-:-:S03]  /*179f0*/  @P2 IMAD.MOV.U32 R7, RZ, RZ, R239 ;  /* 0x000000ffff072224 */ /* 0x000fc600078e00ef */
[----:B------:R1:W-:Y:S04]  /*17a00*/  @P0 STS.128 [R245+0x8000], RZ ;  /* 0x008000fff5000388 */ /* 0x0003e80000000c00 */
[----:B------:R-:W-:Y:S01]  /*17a10*/  @!PT LDS RZ, [RZ] ;  /* 0x00000000fffff984 */ /* 0x000fe20000000800 */
[----:B------:R-:W-:Y:S01]  /*17a20*/  @!PT LDS RZ, [RZ] ;  /* 0x00000000fffff984 */ /* 0x000fe20000000800 */
[----:B------:R-:W-:Y:S01]  /*17a30*/  @!PT LDS RZ, [RZ] ;  /* 0x00000000fffff984 */ /* 0x000fe20000000800 */
[----:B------:R1:W-:Y:S04]  /*17a40*/  @P1 LDGSTS.E.BYPASS.LTC128B.128 [R245+0xa000], [R10.64+0x80] ;  /* 0x0a0000800af51fae */ /* 0x0003e8000b901d46 */
[----:B------:R1:W-:Y:S04]  /*17a50*/  @!P1 STS.128 [R245+0xa000], RZ ;  /* 0x00a000fff5009388 */ /* 0x0003e80000000c00 */
        /* <DEDUP_REMOVED lines=9> */
[----:B------:R1:W-:Y:S02]  /*17af0*/  @!P3 STS.128 [R245+0xe000], RZ ;  /* 0x00e000fff500b388 */ /* 0x0003e40000000c00 */
.L_x_1085:
[----:B------:R-:W-:Y:S05]  /*17b00*/  BSYNC B0 ;  /* 0x0000000000007941 */ /* 0x000fea0003800000 */
.L_x_1084:
[----:B------:R-:W-:Y:S01]  /*17b10*/  ISETP.GE.AND P0, PT, R8, R3, PT ;  /* 0x000000030800720c */ /* 0x000fe20003f06270 */
[----:B------:R-:W-:-:S12]  /*17b20*/  BSSY B0, `(.L_x_1086) ;  /* 0x0000025000007945 */ /* 0x000fd80003800000 */
[----:B------:R-:W-:Y:S05]  /*17b30*/  @P0 BRA `(.L_x_1087) ;  /* 0x0000023000000947 */ /* 0x000fea0003800000 */
[C---:B------:R-:W-:Y:S02]  /*17b40*/  LOP3.LUT R0, R250.reuse, 0x1, RZ, 0xc0, !PT ;  /* 0x00000001fa007812 */ /* 0x040fe400078ec0ff */
[----:B------:R-:W-:Y:S02]  /*17b50*/  LOP3.LUT P4, RZ, R250, 0x2, RZ, 0xc0, !PT ;  /* 0x00000002faff7812 */ /* 0x000fe4000788c0ff */
[----:B------:R-:W-:Y:S02]  /*17b60*/  ISETP.NE.U32.AND P5, PT, R0, 0x1, PT ;  /* 0x000000010000780c */ /* 0x000fe40003fa5070 */
[C---:B------:R-:W-:Y:S02]  /*17b70*/  LOP3.LUT P3, RZ, R250.reuse, 0x4, RZ, 0xc0, !PT ;  /* 0x00000004faff7812 */ /* 0x040fe4000786c0ff */
[----:B------:R-:W-:Y:S02]  /*17b80*/  LOP3.LUT P1, RZ, R250, 0x8, RZ, 0xc0, !PT ;  /* 0x00000008faff7812 */ /* 0x000fe4000782c0ff */
[----:B-1----:R-:W-:-:S05]  /*17b90*/  IADD3 R7, P2, R236, R180, RZ ;  /* 0x000000b4ec077210 */ /* 0x002fca0007f5e0ff */
[----:B------:R-:W-:Y:S01]  /*17ba0*/  IMAD.X R5, R237, 0x1, R183, P2 ;  /* 0x00000001ed057824 */ /* 0x000fe200010e06b7 */
[C---:B------:R-:W-:Y:S02]  /*17bb0*/  @P4 LEA R14, P6, R7.reuse, R186, 0x1 ;  /* 0x000000ba070e4211 */ /* 0x040fe400078c08ff */
[C---:B---3--:R-:W-:Y:S02]  /*17bc0*/  @!P5 LEA R16, P0, R236.reuse, R238, 0x1 ;  /* 0x000000eeec10d211 */ /* 0x048fe400078008ff */
[CC--:B------:R-:W-:Y:S02]  /*17bd0*/  @P3 LEA R10, P2, R7.reuse, R186.reuse, 0x1 ;  /* 0x000000ba070a3211 */ /* 0x0c0fe400078408ff */
[----:B------:R-:W-:Y:S02]  /*17be0*/  @!P5 LEA.HI.X R17, R236, R239, R237, 0x1, P0 ;  /* 0x000000efec11d211 */ /* 0x000fe400000f0ced */
[C---:B------:R-:W-:Y:S02]  /*17bf0*/  @P1 LEA R6, P0, R7.reuse, R186, 0x1 ;  /* 0x000000ba07061211 */ /* 0x040fe400078008ff */
[CCC-:B------:R-:W-:Y:S01]  /*17c00*/  @P4 LEA.HI.X R15, R7.reuse, R187.reuse, R5.reuse, 0x1, P6 ;  /* 0x000000bb070f4211 */ /* 0x1c0fe200030f0c05 */
[----:B------:R-:W-:Y:S01]  /*17c10*/  @!PT LDS RZ, [RZ] ;  /* 0x00000000fffff984 */ /* 0x000fe20000000800 */
[----:B------:R-:W-:Y:S01]  /*17c20*/  @!PT LDS RZ, [RZ] ;  /* 0x00000000fffff984 */ /* 0x000fe20000000800 */
[----:B------:R-:W-:Y:S01]  /*17c30*/  @!PT LDS RZ, [RZ] ;  /* 0x00000000fffff984 */ /* 0x000fe20000000800 */
[----:B------:R1:W-:Y:S01]  /*17c40*/  @!P5 LDGSTS.E.BYPASS.LTC128B.128 [R245+0x8800], [R16.64] ;  /* 0x0880000010f5dfae */ /* 0x0003e2000b901d46 */
[----:B------:R-:W-:-:S02]  /*17c50*/  @P3 LEA.HI.X R11, R7, R187, R5, 0x1, P2 ;  /* 0x000000bb070b3211 */ /* 0x000fc400010f0c05 */
[----:B------:R-:W-:Y:S01]  /*17c60*/  @P1 LEA.HI.X R7, R7, R187, R5, 0x1, P0 ;  /* 0x000000bb07071211 */ /* 0x000fe200000f0c05 */
        /* <DEDUP_REMOVED lines=16> */
.L_x_1087:
[----:B------:R-:W-:Y:S05]  /*17d70*/  BSYNC B0 ;  /* 0x0000000000007941 */ /* 0x000fea0003800000 */
.L_x_1086:
[----:B------:R-:W-:Y:S01]  /*17d80*/  ISETP.GE.AND P0, PT, R12, R3, PT ;  /* 0x000000030c00720c */ /* 0x000fe20003f06270 */
[----:B------:R-:W-:-:S12]  /*17d90*/  BSSY B0, `(.L_x_1088) ;  /* 0x0000027000007945 */ /* 0x000fd80003800000 */
[----:B------:R-:W-:Y:S05]  /*17da0*/  @P0 BRA `(.L_x_1089) ;  /* 0x0000025000000947 */ /* 0x000fea0003800000 */
[C---:B------:R-:W-:Y:S02]  /*17db0*/  LOP3.LUT R0, R250.reuse, 0x1, RZ, 0xc0, !PT ;  /* 0x00000001fa007812 */ /* 0x040fe400078ec0ff */
[----:B------:R-:W-:Y:S02]  /*17dc0*/  LOP3.LUT P4, RZ, R250, 0x2, RZ, 0xc0, !PT ;  /* 0x00000002faff7812 */ /* 0x000fe4000788c0ff */
[----:B------:R-:W-:Y:S01]  /*17dd0*/  ISETP.NE.U32.AND P5, PT, R0, 0x1, PT ;  /* 0x000000010000780c */ /* 0x000fe20003fa5070 */
[----:B------:R-:W-:Y:S01]  /*17de0*/  IMAD.SHL.U32 R0, R68, 0x20, RZ ;  /* 0x0000002044007824 */ /* 0x000fe200078e00ff */
[C---:B------:R-:W-:Y:S02]  /*17df0*/  LOP3.LUT P3, RZ, R250.reuse, 0x4, RZ, 0xc0, !PT ;  /* 0x00000004faff7812 */ /* 0x040fe4000786c0ff */
[----:B------:R-:W-:Y:S02]  /*17e00*/  LOP3.LUT P1, RZ, R250, 0x8, RZ, 0xc0, !PT ;  /* 0x00000008faff7812 */ /* 0x000fe4000782c0ff */
[----:B------:R-:W-:-:S02]  /*17e10*/  SHF.L.U64.HI R2, R68, 0x5, R69 ;  /* 0x0000000544027819 */ /* 0x000fc40000010245 */
[----:B------:R-:W-:-:S04]  /*17e20*/  LEA R5, P0, R68, R180, 0x5 ;  /* 0x000000b444057211 */ /* 0x000fc800078028ff */
[----:B-1-3--:R-:W-:Y:S02]  /*17e30*/  @P4 LEA R16, P6, R5, R186, 0x1 ;  /* 0x000000ba05104211 */ /* 0x00afe400078c08ff */
[----:B------:R-:W-:-:S04]  /*17e40*/  @!P5 LEA R6, P2, R0, R238, 0x1 ;  /* 0x000000ee0006d211 */ /* 0x000fc800078408ff */
[----:B------:R-:W-:Y:S02]  /*17e50*/  @!P5 LEA.HI.X R7, R0, R239, R2, 0x1, P2 ;  /* 0x000000ef0007d211 */ /* 0x000fe400010f0c02 */
[----:B------:R-:W-:Y:S02]  /*17e60*/  LEA.HI.X R0, R68, R183, R69, 0x5, P0 ;  /* 0x000000b744007211 */ /* 0x000fe400000f2c45 */
[CC--:B------:R-:W-:Y:S01]  /*17e70*/  @P3 LEA R14, P2, R5.reuse, R186.reuse, 0x1 ;  /* 0x000000ba050e3211 */ /* 0x0c0fe200078408ff */
[----:B------:R-:W-:Y:S01]  /*17e80*/  @!PT LDS RZ, [RZ] ;  /* 0x00000000fffff984 */ /* 0x000fe20000000800 */
[----:B------:R-:W-:Y:S01]  /*17e90*/  @!PT LDS RZ, [RZ] ;  /* 0x00000000fffff984 */ /* 0x000fe20000000800 */
[----:B------:R-:W-:Y:S01]  /*17ea0*/  @!PT LDS RZ, [RZ] ;  /* 0x00000000fffff984 */ /* 0x000fe20000000800 */
[----:B------:R1:W-:Y:S01]  /*17eb0*/  @!P5 LDGSTS.E.BYPASS.LTC128B.128 [R245+0x9000], [R6.64] ;  /* 0x0900000006f5dfae */ /* 0x0003e2000b901d46 */
[C---:B------:R-:W-:Y:S02]  /*17ec0*/  @P1 LEA R10, P0, R5.reuse, R186, 0x1 ;  /* 0x000000ba050a1211 */ /* 0x040fe400078008ff */
[CCC-:B------:R-:W-:Y:S01]  /*17ed0*/  @P4 LEA.HI.X R17, R5.reuse, R187.reuse, R0.reuse, 0x1, P6 ;  /* 0x000000bb05114211 */ /* 0x1c0fe200030f0c00 */
[----:B------:R1:W-:Y:S01]  /*17ee0*/  @P5 STS.128 [R245+0x9000], RZ ;  /* 0x009000fff5005388 */ /* 0x0003e20000000c00 */
[----:B------:R-:W-:-:S02]  /*17ef0*/  @P3 LEA.HI.X R15, R5, R187, R0, 0x1, P2 ;  /* 0x000000bb050f3211 */ /* 0x000fc400010f0c00 */
[----:B------:R-:W-:Y:S01]  /*17f00*/  @P1 LEA.HI.X R11, R5, R187, R0, 0x1, P0 ;  /* 0x000000bb050b1211 */ /* 0x000fe200000f0c00 */
        /* <DEDUP_REMOVED lines=15> */
.L_x_1089:
[----:B------:R-:W-:Y:S05]  /*18000*/  BSYNC B0 ;  /* 0x0000000000007941 */ /* 0x000fea0003800000 */
.L_x_1088:
[----:B------:R-:W-:Y:S01]  /*18010*/  ISETP.GE.AND P0, PT, R4, R3, PT ;  /* 0x000000030400720c */ /* 0x000fe20003f06270 */
[----:B------:R-:W-:-:S12]  /*18020*/  BSSY B0, `(.L_x_1090) ;  /* 0x0000028000007945 */ /* 0x000fd80003800000 */
[----:B------:R-:W-:Y:S05]  /*18030*/  @P0 BRA `(.L_x_1091) ;  /* 0x0000026000000947 */ /* 0x000fea0003800000 */
[C---:B------:R-:W-:Y:S01]  /*18040*/  LOP3.LUT R0, R250.reuse, 0x1, RZ, 0xc0, !PT ;  /* 0x00000001fa007812 */ /* 0x040fe200078ec0ff */
[----:B------:R-:W-:Y:S01]  /*18050*/  IMAD.MOV.U32 R182, RZ, RZ, R180 ;  /* 0x000000ffffb67224 */ /* 0x000fe200078e00b4 */
[----:B------:R-:W-:Y:S02]  /*18060*/  LOP3.LUT P4, RZ, R250, 0x2, RZ, 0xc0, !PT ;  /* 0x00000002faff7812 */ /* 0x000fe4000788c0ff */
[----:B------:R-:W-:Y:S01]  /*18070*/  ISETP.NE.U32.AND P5, PT, R0, 0x1, PT ;  /* 0x000000010000780c */ /* 0x000fe20003fa5070 */
[----:B------:R-:W-:Y:S01]  /*18080*/  IMAD R0, R69, 0x30, RZ ;  /* 0x0000003045007824 */ /* 0x000fe200078e02ff */
[----:B------:R-:W-:Y:S01]  /*18090*/  LOP3.LUT P3, RZ, R250, 0x4, RZ, 0xc0, !PT ;  /* 0x00000004faff7812 */ /* 0x000fe2000786c0ff */
[----:B------:R-:W-:Y:S01]  /*180a0*/  IMAD.WIDE.U32 R182, R68, 0x30, R182 ;  /* 0x0000003044b67825 */ /* 0x000fe200078e00b6 */
[----:B------:R-:W-:-:S03]  /*180b0*/  LOP3.LUT P1, RZ, R250, 0x8, RZ, 0xc0, !PT ;  /* 0x00000008faff7812 */ /* 0x000fc6000782c0ff */
[----:B------:R-:W-:-:S04]  /*180c0*/  IMAD.IADD R5, R183, 0x1, R0 ;  /* 0x00000001b7057824 */ /* 0x000fc800078e0200 */
[-C--:B-1----:R-:W-:Y:S02]  /*180d0*/  @P4 LEA R14, P6, R182, R186.reuse, 0x1 ;  /* 0x000000bab60e4211 */ /* 0x082fe400078c08ff */
[----:B------:R-:W-:Y:S02]  /*180e0*/  @!P5 IMAD.WIDE.U32 R6, R68, 0x60, R238 ;  /* 0x000000604406d825 */ /* 0x000fe400078e00ee */
[CC--:B------:R-:W-:Y:S02]  /*180f0*/  @P3 LEA R10, P2, R182.reuse, R186.reuse, 0x1 ;  /* 0x000000bab60a3211 */ /* 0x0c0fe400078408ff */
[----:B------:R-:W-:Y:S01]  /*18100*/  @!P5 IMAD R69, R69, 0x60, RZ ;  /* 0x000000604545d824 */ /* 0x000fe200078e02ff */
[C---:B---3--:R-:W-:Y:S02]  /*18110*/  @P1 LEA R16, P0, R182.reuse, R186, 0x1 ;  /* 0x000000bab6101211 */ /* 0x048fe400078008ff */
[CC--:B------:R-:W-:Y:S01]  /*18120*/  @P4 LEA.HI.X R15, R182.reuse, R187.reuse, R5, 0x1, P6 ;  /* 0x000000bbb60f4211 */ /* 0x0c0fe200030f0c05 */
[----:B------:R-:W-:Y:S01]  /*18130*/  @!P5 IMAD.IADD R7, R69, 0x1, R7 ;  /* 0x000000014507d824 */ /* 0x000fe200078e0207 */
[----:B------:R-:W-:-:S02]  /*18140*/  @P3 LEA.HI.X R11, R182, R187, R5, 0x1, P2 ;  /* 0x000000bbb60b3211 */ /* 0x000fc400010f0c05 */
[----:B------:R-:W-:Y:S02]  /*18150*/  @P1 LEA.HI.X R17, R182, R187, R5, 0x1, P0 ;  /* 0x000000bbb6111211 */ /* 0x000fe400000f0c05 */
        /* <DEDUP_REMOVED lines=20> */
.L_x_1091:
[----:B------:R-:W-:Y:S05]  /*182a0*/  BSYNC B0 ;  /* 0x0000000000007941 */ /* 0x000fea0003800000 */
.L_x_1090:
[----:B------:R-:W0:Y:S04]  /*182b0*/  LDGDEPBAR ;  /* 0x00000000000079af */ /* 0x000e280000000000 */
[----:B------:R2:W5:Y:S01]  /*182c0*/  LD.E R0, [R20.64+0x188] ;  /* 0x0001880614007980 */ /* 0x000562000c101900 */
[----:B------:R-:W-:Y:S01]  /*182d0*/  ISETP.GE.AND P0, PT, R184, R3, PT ;  /* 0x00000003b800720c */ /* 0x000fe20003f06270 */
[----:B------:R-:W-:Y:S01]  /*182e0*/  IMAD.SHL.U32 R23, R75, 0x2, RZ ;  /* 0x000000024b177824 */ /* 0x000fe200078e00ff */
[----:B------:R-:W-:Y:S01]  /*182f0*/  SHF.R.S32.HI R5, RZ, 0x1f, R76 ;  /* 0x0000001fff057819 */ /* 0x000fe2000001144c */
[----:B------:R-:W-:Y:S03]  /*18300*/  BSSY B0, `(.L_x_1092) ;  /* 0x0000026000007945 */ /* 0x000fe60003800000 */
[----:B------:R-:W-:-:S02]  /*18310*/  LEA.HI R5, R5, R76, RZ, 0x2 ;  /* 0x0000004c05057211 */ /* 0x000fc400078f10ff */
[----:B------:R-:W-:Y:S02]  /*18320*/  LOP3.LUT R23, R23, 0x6, RZ, 0xc0, !PT ;  /* 0x0000000617177812 */ /* 0x000fe400078ec0ff */
[----:B------:R-:W-:Y:S01]  /*18330*/  SHF.R.S32.HI R53, RZ, 0x2, R5 ;  /* 0x00000002ff357819 */ /* 0x000fe20000011405 */
[----:B------:R-:W-:-:S04]  /*18340*/  DEPBAR.LE SB0, 0x0 ;  /* 0x000080000000791a */ /* 0x000fc80000000000 */
[----:B------:R-:W-:Y:S06]  /*18350*/  BAR.SYNC.DEFER_BLOCKING 0x0 ;  /* 0x0000000000007b1d */ /* 0x000fec0000010000 */
[----:B------:R2:W-:Y:S04]  /*18360*/  @P0 STS.128 [R245+0x10000], RZ ;  /* 0x010000fff5000388 */ /* 0x0005e80000000c00 */
[----:B------:R2:W-:Y:S04]  /*18370*/  @P0 STS.128 [R245+0x12000], RZ ;  /* 0x012000fff5000388 */ /* 0x0005e80000000c00 */
[----:B------:R2:W-:Y:S04]  /*18380*/  @P0 STS.128 [R245+0x14000], RZ ;  /* 0x014000fff5000388 */ /* 0x0005e80000000c00 */
[----:B------:R2:W-:Y:S01]  /*18390*/  @P0 STS.128 [R245+0x16000], RZ ;  /* 0x016000fff5000388 */ /* 0x0005e20000000c00 */
[----:B------:R-:W-:Y:S05]  /*183a0*/  @P0 BRA `(.L_x_1093) ;  /* 0x000001b000000947 */ /* 0x000fea0003800000 */
[C---:B------:R-:W-:Y:S02]  /*183b0*/  LOP3.LUT R2, R250.reuse, 0x1, RZ, 0xc0, !PT ;  /* 0x00000001fa027812 */ /* 0x040fe400078ec0ff */
[----:B------:R-:W-:-:S02]  /*183c0*/  R2P PR, R250, 0xe ;  /* 0x0000000efa007804 */ /* 0x000fc40000000000 */
        /* <DEDUP_REMOVED lines=25> */
.L_x_1093:
[----:B------:R-:W-:Y:S05]  /*18560*/  BSYNC B0 ;  /* 0x0000000000007941 */ /* 0x000fea0003800000 */
.L_x_1092:
[----:B------:R-:W-:Y:S01]  /*18570*/  ISETP.GE.AND P0, PT, R8, R3, PT ;  /* 0x000000030800720c */ /* 0x000fe20003f06270 */
[----:B------:R-:W-:-:S12]  /*18580*/  BSSY B0, `(.L_x_1094) ;  /* 0x0000027000007945 */ /* 0x000fd80003800000 */
[----:B------:R1:W-:Y:S04]  /*18590*/  @P0 STS.128 [R245+0x10800], RZ ;  /* 0x010800fff5000388 */ /* 0x0003e80000000c00 */
[----:B------:R1:W-:Y:S04]  /*185a0*/  @P0 STS.128 [R245+0x12800], RZ ;  /* 0x012800fff5000388 */ /* 0x0003e80000000c00 */
[----:B------:R1:W-:Y:S04]  /*185b0*/  @P0 STS.128 [R245+0x14800], RZ ;  /* 0x014800fff5000388 */ /* 0x0003e80000000c00 */
[----:B------:R1:W-:Y:S01]  /*185c0*/  @P0 STS.128 [R245+0x16800], RZ ;  /* 0x016800fff5000388 */ /* 0x0003e20000000c00 */
[----:B------:R-:W-:Y:S05]  /*185d0*/  @P0 BRA `(.L_x_1095) ;  /* 0x0000021000000947 */ /* 0x000fea0003800000 */
[C---:B------:R-:W-:Y:S02]  /*185e0*/  LOP3.LUT R2, R250.reuse, 0x1, RZ, 0xc0, !PT ;  /* 0x00000001fa027812 */ /* 0x040fe400078ec0ff */
[----:B------:R-:W-:-:S02]  /*185f0*/  LOP3.LUT P5, RZ, R250, 0x2, RZ, 0xc0, !PT ;  /* 0x00000002faff7812 */ /* 0x000fc400078ac0ff */
[----:B------:R-:W-:Y:S02]  /*18600*/  ISETP.NE.U32.AND P6, PT, R2, 0x1, PT ;  /* 0x000000010200780c */ /* 0x000fe40003fc5070 */
[C---:B------:R-:W-:Y:S02]  /*18610*/  LOP3.LUT P3, RZ, R250.reuse, 0x4, RZ, 0xc0, !PT ;  /* 0x00000004faff7812 */ /* 0x040fe4000786c0ff */
[----:B------:R-:W-:-:S07]  /*18620*/  LOP3.LUT P1, RZ, R250, 0x8, RZ, 0xc0, !PT ;  /* 0x00000008faff7812 */ /* 0x000fce000782c0ff */
[CC--:B-1----:R-:W-:Y:S02]  /*18630*/  @P5 LEA R10, P4, R234.reuse, R188.reuse, 0x1 ;  /* 0x000000bcea0a5211 */ /* 0x0c2fe400078808ff */
[CC--:B------:R-:W-:Y:S02]  /*18640*/  @!P6 LEA R14, P0, R234.reuse, R188.reuse, 0x1 ;  /* 0x000000bcea0ee211 */ /* 0x0c0fe400078008ff */
[CC--:B------:R-:W-:Y:S02]  /*18650*/  @P3 LEA R8, P2, R234.reuse, R188.reuse, 0x1 ;  /* 0x000000bcea083211 */ /* 0x0c0fe400078408ff */
[CCC-:B------:R-:W-:Y:S02]  /*18660*/  @!P6 LEA.HI.X R15, R234.reuse, R189.reuse, R235.reuse, 0x1, P0 ;  /* 0x000000bdea0fe211 */ /* 0x1c0fe400000f0ceb */
        /* <DEDUP_REMOVED lines=24> */
.L_x_1095:
[----:B------:R-:W-:Y:S05]  /*187f0*/  BSYNC B0 ;  /* 0x0000000000007941 */ /* 0x000fea0003800000 */
.L_x_1094:
        /* <DEDUP_REMOVED lines=9> */
[----:B------:R-:W-:Y:S01]  /*18890*/  ISETP.NE.U32.AND P6, PT, R2, 0x1, PT ;  /* 0x000000010200780c */ /* 0x000fe20003fc5070 */
[----:B------:R-:W-:Y:S01]  /*188a0*/  IMAD.SHL.U32 R2, R70, 0x20, RZ ;  /* 0x0000002046027824 */ /* 0x000fe200078e00ff */
[C---:B------:R-:W-:Y:S02]  /*188b0*/  LOP3.LUT P3, RZ, R250.reuse, 0x4, RZ, 0xc0, !PT ;  /* 0x00000004faff7812 */ /* 0x040fe4000786c0ff */
[----:B------:R-:W-:Y:S02]  /*188c0*/  LOP3.LUT P1, RZ, R250, 0x8, RZ, 0xc0, !PT ;  /* 0x00000008faff7812 */ /* 0x000fe4000782c0ff */
[----:B------:R-:W-:-:S05]  /*188d0*/  SHF.L.U64.HI R5, R70, 0x5, R71 ;  /* 0x0000000546057819 */ /* 0x000fca0000010247 */
        /* <DEDUP_REMOVED lines=28> */
.L_x_1097:
[----:B------:R-:W-:Y:S05]  /*18aa0*/  BSYNC B0 ;  /* 0x0000000000007941 */ /* 0x000fea0003800000 */
.L_x_1096:
[----:B------:R-:W-:Y:S01]  /*18ab0*/  ISETP.GE.AND P0, PT, R4, R3, PT ;  /* 0x000000030400720c */ /* 0x000fe20003f06270 */
[----:B------:R-:W-:-:S12]  /*18ac0*/  BSSY B0, `(.L_x_1098) ;  /* 0x000002f000007945 */ /* 0x000fd80003800000 */
[----:B------:R1:W-:Y:S04]  /*18ad0*/  @P0 STS.128 [R245+0x11800], RZ ;  /* 0x011800fff5000388 */ /* 0x0003e80000000c00 */
[----:B------:R1:W-:Y:S04]  /*18ae0*/  @P0 STS.128 [R245+0x13800], RZ ;  /* 0x013800fff5000388 */ /* 0x0003e80000000c00 */
[----:B------:R1:W-:Y:S04]  /*18af0*/  @P0 STS.128 [R245+0x15800], RZ ;  /* 0x015800fff5000388 */ /* 0x0003e80000000c00 */
[----:B------:R1:W-:Y:S01]  /*18b00*/  @P0 STS.128 [R245+0x17800], RZ ;  /* 0x017800fff5000388 */ /* 0x0003e20000000c00 */
[----:B------:R-:W-:Y:S05]  /*18b10*/  @P0 BRA `(.L_x_1099) ;  /* 0x0000029000000947 */ /* 0x000fea0003800000 */
[C---:B------:R-:W-:Y:S02]  /*18b20*/  R2P PR, R250.reuse, 0xe ;  /* 0x0000000efa007804 */ /* 0x040fe40000000000 */
[----:B------:R-:W-:-:S04]  /*18b30*/  LOP3.LUT R2, R250, 0x1, RZ, 0xc0, !PT ;  /* 0x00000001fa027812 */ /* 0x000fc800078ec0ff */
[----:B------:R-:W-:-:S07]  /*18b40*/  ISETP.NE.U32.AND P0, PT, R2, 0x1, PT ;  /* 0x000000010200780c */ /* 0x000fce0003f05070 */
[-C--:B------:R-:W-:Y:S01]  /*18b50*/  @P1 MOV R4, R188.reuse ;  /* 0x000000bc00041202 */ /* 0x080fe20000000f00 */
[C---:B-1----:R-:W-:Y:S01]  /*18b60*/  @P3 IMAD.WIDE.U32 R6, R70.reuse, 0x60, R188 ;  /* 0x0000006046063825 */ /* 0x042fe200078e00bc */
[-C--:B------:R-:W-:Y:S02]  /*18b70*/  @P1 MOV R5, R189.reuse ;  /* 0x000000bd00051202 */ /* 0x080fe40000000f00 */
[----:B------:R-:W-:Y:S02]  /*18b80*/  @P2 MOV R2, R188 ;  /* 0x000000bc00022202 */ /* 0x000fe40000000f00 */
[----:B------:R-:W-:Y:S01]  /*18b90*/  @P2 MOV R3, R189 ;  /* 0x000000bd00032202 */ /* 0x000fe20000000f00 */
[----:B------:R-:W-:-:S04]  /*18ba0*/  @P1 IMAD.WIDE.U32 R10, R70, 0x60, R4 ;  /* 0x00000060460a1825 */ /* 0x000fc800078e0004 */
[----:B------:R-:W-:-:S04]  /*18bb0*/  @P2 IMAD.WIDE.U32 R8, R70, 0x60, R2 ;  /* 0x0000006046082825 */ /* 0x000fc800078e0002 */
[C---:B------:R-:W-:Y:S02]  /*18bc0*/  @P1 IMAD R4, R71.reuse, 0x60, RZ ;  /* 0x0000006047041824 */ /* 0x040fe400078e02ff */
[C---:B------:R-:W-:Y:S02]  /*18bd0*/  @P2 IMAD R3, R71.reuse, 0x60, RZ ;  /* 0x0000006047032824 */ /* 0x040fe400078e02ff */
[----:B------:R-:W-:Y:S02]  /*18be0*/  @P3 IMAD R2, R71, 0x60, RZ ;  /* 0x0000006047023824 */ /* 0x000fe400078e02ff */
[----:B------:R-:W-:Y:S01]  /*18bf0*/  @!P0 IMAD.WIDE.U32 R12, R70, 0x60, R188 ;  /* 0x00000060460c8825 */ /* 0x000fe200078e00bc */
[----:B------:R-:W-:Y:S02]  /*18c00*/  @P2 IADD3 R3, R3, R9, RZ ;  /* 0x0000000903032210 */ /* 0x000fe40007ffe0ff */
[----:B------:R-:W-:Y:S01]  /*18c10*/  @P3 IADD3 R7, R2, R7, RZ ;  /* 0x0000000702073210 */ /* 0x000fe20007ffe0ff */
[----:B------:R-:W-:Y:S01]  /*18c20*/  @!P0 IMAD R71, R71, 0x60, RZ ;  /* 0x0000006047478824 */ /* 0x000fe200078e02ff */
[----:B------:R-:W-:Y:S01]  /*18c30*/  @P2 MOV R2, R8 ;  /* 0x0000000800022202 */ /* 0x000fe20000000f00 */
[----:B------:R-:W-:Y:S01]  /*18c40*/  @P1 IMAD.IADD R5, R4, 0x1, R11 ;  /* 0x0000000104051824 */ /* 0x000fe200078e020b */
[----:B------:R-:W-:Y:S01]  /*18c50*/  @P1 MOV R4, R10 ;  /* 0x0000000a00041202 */ /* 0x000fe20000000f00 */
[----:B------:R-:W-:-:S05]  /*18c60*/  @!P0 IMAD.IADD R13, R71, 0x1, R13 ;  /* 0x00000001470d8824 */ /* 0x000fca00078e020d */
        /* <DEDUP_REMOVED lines=20> */
.L_x_1099:
[----:B------:R-:W-:Y:S05]  /*18db0*/  BSYNC B0 ;  /* 0x0000000000007941 */ /* 0x000fea0003800000 */
.L_x_1098:
[C---:B-1----:R-:W-:Y:S01]  /*18dc0*/  IMAD.SHL.U32 R2, R73.reuse, 0x40, RZ ;  /* 0x0000004049027824 */ /* 0x042fe200078e00ff */
[----:B------:R-:W-:Y:S01]  /*18dd0*/  R2P PR, R73, 0x6 ;  /* 0x0000000649007804 */ /* 0x000fe20000000000 */
[----:B------:R-:W-:Y:S01]  /*18de0*/  IMAD.SHL.U32 R184, R184, 0x8, RZ ;  /* 0x00000008b8b87824 */ /* 0x000fe200078e00ff */
[----:B------:R-:W0:Y:S01]  /*18df0*/  LDGDEPBAR ;  /* 0x00000000000079af */ /* 0x000e220000000000 */
[----:B------:R-:W-:Y:S01]  /*18e00*/  IMAD R229, R72, 0x400, R55 ;  /* 0x0000040048e57824 */ /* 0x000fe200078e0237 */
[----:B------:R-:W-:Y:S01]  /*18e10*/  LOP3.LUT R3, R2, 0x1c0, RZ, 0xc0, !PT ;  /* 0x000001c002037812 */ /* 0x000fe200078ec0ff */
[----:B------:R-:W-:Y:S01]  /*18e20*/  IMAD R72, R72, 0x10, R53 ;  /* 0x0000001048487824 */ /* 0x000fe200078e0235 */
[----:B------:R-:W-:Y:S01]  /*18e30*/  ISETP.GE.AND P5, PT, R165, 0x2, PT ;  /* 0x00000002a500780c */ /* 0x000fe20003fa6270 */
[----:B------:R-:W-:Y:S01]  /*18e40*/  IMAD.SHL.U32 R229, R229, 0x2, RZ ;  /* 0x00000002e5e57824 */ /* 0x000fe200078e00ff */
[----:B------:R-:W-:Y:S01]  /*18e50*/  LOP3.LUT R184, R3, 0x8, R184, 0xf8, !PT ;  /* 0x0000000803b87812 */ /* 0x000fe200078ef8b8 */
[----:B------:R-:W-:Y:S01]  /*18e60*/  BSSY B1, `(.L_x_1100) ;  /* 0x00001b9000017945 */ /* 0x000fe20003800000 */
[----:B------:R-:W-:Y:S01]  /*18e70*/  SHF.R.U32.HI R3, RZ, 0x3, R3 ;  /* 0x00000003ff037819 */ /* 0x000fe20000011603 */
[--C-:B------:R-:W-:Y:S01]  /*18e80*/  IMAD R227, R58, 0x2, R229.reuse ;  /* 0x000000023ae37824 */ /* 0x100fe200078e02e5 */
[----:B---3--:R-:W-:Y:S01]  /*18e90*/  LDSM.16.M88.4 R44, [R229] ;  /* 0x00000000e52c783b */ /* 0x008fe20000000200 */
[----:B------:R-:W-:Y:S01]  /*18ea0*/  IMAD R225, R56, 0x2, R229 ;  /* 0x0000000238e17824 */ /* 0x000fe200078e02e5 */
[----:B------:R-:W-:Y:S01]  /*18eb0*/  LOP3.LUT R3, R184, R3, RZ, 0x3c, !PT ;  /* 0x00000003b8037212 */ /* 0x000fe200078e3cff */
[----:B------:R-:W-:Y:S01]  /*18ec0*/  IMAD R224, R56, 0x2, R227 ;  /* 0x0000000238e07824 */ /* 0x000fe200078e02e3 */
[----:B------:R-:W-:Y:S01]  /*18ed0*/  LDSM.16.M88.4 R64, [R227] ;  /* 0x00000000e340783b */ /* 0x000fe20000000200 */
[----:B------:R-:W-:-:S02]  /*18ee0*/  IADD3 R57, R72, 0x1, R57 ;  /* 0x0000000148397810 */ /* 0x000fc40007ffe039 */
[----:B------:R-:W-:Y:S01]  /*18ef0*/  IMAD R228, R74, 0x200, R3 ;  /* 0x000002004ae47824 */ /* 0x000fe200078e0203 */
[----:B------:R-:W-:Y:S01]  /*18f00*/  LDSM.16.M88.4 R40, [R225] ;  /* 0x00000000e128783b */ /* 0x000fe20000000200 */
[----:B------:R-:W-:Y:S01]  /*18f10*/  IMAD.MOV.U32 R3, RZ, RZ, 0x40 ;  /* 0x00000040ff037424 */ /* 0x000fe200078e00ff */
[----:B------:R-:W-:Y:S01]  /*18f20*/  IADD3 R57, R59, R57, -R244 ;  /* 0x000000393b397210 */ /* 0x000fe20007ffe8f4 */
[----:B------:R-:W-:Y:S01]  /*18f30*/  IMAD.SHL.U32 R228, R228, 0x2, RZ ;  /* 0x00000002e4e47824 */ /* 0x000fe200078e00ff */
[----:B------:R-:W-:Y:S02]  /*18f40*/  ISETP.NE.U32.AND P0, PT, R248, RZ, PT ;  /* 0x000000fff800720c */ /* 0x000fe40003f05070 */
[----:B------:R-:W-:Y:S01]  /*18f50*/  SEL R3, R3, 0xffffffc0, !P2 ;  /* 0xffffffc003037807 */ /* 0x000fe20005000000 */
[----:B-----5:R-:W-:Y:S01]  /*18f60*/  IMAD.IADD R0, R0, 0x1, R57 ;  /* 0x0000000100007824 */ /* 0x020fe200078e0239 */
[----:B------:R-:W1:Y:S01]  /*18f70*/  LDSM.16.M88.4 R8, [R228+0x8800] ;  /* 0x00880000e408783b */ /* 0x000e620000000200 */
[----:B------:R-:W-:-:S02]  /*18f80*/  IADD3 R2, R228, 0x8000, RZ ;  /* 0x00008000e4027810 */ /* 0x000fc40007ffe0ff */
[----:B------:R-:W-:Y:S01]  /*18f90*/  IADD3 R226, R228, 0x8020, RZ ;  /* 0x00008020e4e27810 */ /* 0x000fe20007ffe0ff */
[----:B------:R-:W3:Y:S01]  /*18fa0*/  LDSM.16.M88.4 R16, [R228+0x8000] ;  /* 0x00800000e410783b */ /* 0x000ee20000000200 */
[----:B------:R-:W-:Y:S01]  /*18fb0*/  @P1 IADD3 R226, R2, -0x20, RZ ;  /* 0xffffffe002e21810 */ /* 0x000fe20007ffe0ff */
[----:B------:R-:W-:Y:S01]  /*18fc0*/  IMAD.IADD R223, R228, 0x1, R3 ;  /* 0x00000001e4df7824 */ /* 0x000fe200078e0203 */
[C---:B------:R-:W-:Y:S01]  /*18fd0*/  IADD3 R2, R0.reuse, 0x8, RZ ;  /* 0x0000000800027810 */ /* 0x040fe20007ffe0ff */
[----:B------:R-:W2:Y:S01]  /*18fe0*/  LDSM.16.M88.4 R88, [R228+0x9000] ;  /* 0x00900000e458783b */ /* 0x000ea20000000200 */
[-C--:B------:R-:W-:Y:S01]  /*18ff0*/  IMNMX R0, R0, R59.reuse, PT ;  /* 0x0000003b00007217 */ /* 0x080fe20003800200 */
[----:B------:R-:W-:Y:S01]  /*19000*/  IMAD.IADD R219, R3, 0x1, R226 ;  /* 0x0000000103db7824 */ /* 0x000fe200078e02e2 */
[----:B------:R-:W-:Y:S01]  /*19010*/  IMNMX R2, R2, R59, PT ;  /* 0x0000003b02027217 */ /* 0x000fe20003800200 */
[----:B------:R-:W4:Y:S01]  /*19020*/  LDSM.16.M88.4 R84, [R228+0x9800] ;  /* 0x00980000e454783b */ /* 0x000f220000000200 */
[----:B------:R-:W-:-:S02]  /*19030*/  ISETP.NE.AND.EX P0, PT, R249, RZ, PT, P0 ;  /* 0x000000fff900720c */ /* 0x000fc40003f05300 */
[C---:B------:R-:W-:Y:S01]  /*19040*/  IADD3 R222, R226.reuse, 0x800, RZ ;  /* 0x00000800e2de7810 */ /* 0x040fe20007ffe0ff */
[----:B------:R-:W2:Y:S01]  /*19050*/  LDSM.16.M88.4 R76, [R226+0x800] ;  /* 0x00080000e24c783b */ /* 0x000ea20000000200 */
[C---:B------:R-:W-:Y:S02]  /*19060*/  IADD3 R221, R226.reuse, 0x1000, RZ ;  /* 0x00001000e2dd7810 */ /* 0x040fe40007ffe0ff */
[C---:B------:R-:W-:Y:S01]  /*19070*/  IADD3 R220, R226.reuse, 0x1800, RZ ;  /* 0x00001800e2dc7810 */ /* 0x040fe20007ffe0ff */
[----:B------:R-:W2:Y:S01]  /*19080*/  LDSM.16.M88.4 R80, [R226] ;  /* 0x00000000e250783b */ /* 0x000ea20000000200 */
[C---:B------:R-:W-:Y:S02]  /*19090*/  IADD3 R218, R226.reuse, 0x2000, RZ ;  /* 0x00002000e2da7810 */ /* 0x040fe40007ffe0ff */
[C---:B------:R-:W-:Y:S01]  /*190a0*/  IADD3 R217, R226.reuse, 0x2800, RZ ;  /* 0x00002800e2d97810 */ /* 0x040fe20007ffe0ff */
[----:B------:R-:W2:Y:S01]  /*190b0*/  LDSM.16.M88.4 R68, [R226+0x1000] ;  /* 0x00100000e244783b */ /* 0x000ea20000000200 */
[----:B------:R-:W-:-:S02]  /*190c0*/  IADD3 R216, R226, 0x3000, RZ ;  /* 0x00003000e2d87810 */ /* 0x000fc40007ffe0ff */
[C---:B------:R-:W-:Y:S01]  /*190d0*/  IADD3 R215, R226.reuse, 0x3800, RZ ;  /* 0x00003800e2d77810 */ /* 0x040fe20007ffe0ff */
[----:B------:R-:W2:Y:S01]  /*190e0*/  LDSM.16.M88.4 R60, [R226+0x1800] ;  /* 0x00180000e23c783b */ /* 0x000ea20000000200 */
[C---:B------:R-:W-:Y:S02]  /*190f0*/  IADD3 R214, R226.reuse, 0x4000, RZ ;  /* 0x00004000e2d67810 */ /* 0x040fe40007ffe0ff */
[C---:B------:R-:W-:Y:S01]  /*19100*/  IADD3 R213, R226.reuse, 0x4800, RZ ;  /* 0x00004800e2d57810 */ /* 0x040fe20007ffe0ff */
[----:B------:R-:W2:Y:S01]  /*19110*/  LDSM.16.M88.4 R32, [R223+0x8800] ;  /* 0x00880000df20783b */ /* 0x000ea20000000200 */
[C---:B------:R-:W-:Y:S02]  /*19120*/  IADD3 R212, R226.reuse, 0x5000, RZ ;  /* 0x00005000e2d47810 */ /* 0x040fe40007ffe0ff */
[C---:B------:R-:W-:Y:S01]  /*19130*/  IADD3 R211, R226.reuse, 0x5800, RZ ;  /* 0x00005800e2d37810 */ /* 0x040fe20007ffe0ff */
[----:B------:R-:W4:Y:S01]  /*19140*/  LDSM.16.M88.4 R36, [R223+0x8000] ;  /* 0x00800000df24783b */ /* 0x000f220000000200 */
[----:B------:R-:W-:-:S02]  /*19150*/  IADD3 R210, R226, 0x6000, RZ ;  /* 0x00006000e2d27810 */ /* 0x000fc40007ffe0ff */
[C---:B------:R-:W-:Y:S01]  /*19160*/  IADD3 R209, R226.reuse, 0x6800, RZ ;  /* 0x00006800e2d17810 */ /* 0x040fe20007ffe0ff */
[C---:B-1----:R-:W-:Y:S01]  /*19170*/  HMMA.16816.F32.BF16 R12, R44.reuse, R8, RZ ;  /* 0x000000082c0c723c */ /* 0x042fe200000418ff */
[----:B------:R-:W1:Y:S01]  /*19180*/  LDSM.16.M88.4 R28, [R223+0x9000] ;  /* 0x00900000df1c783b */ /* 0x000e620000000200 */
[C---:B------:R-:W-:Y:S02]  /*19190*/  IADD3 R208, R226.reuse, 0x7000, RZ ;  /* 0x00007000e2d07810 */ /* 0x040fe40007ffe0ff */
[----:B------:R-:W-:Y:S01]  /*191a0*/  IADD3 R167, R226, 0x7800, RZ ;  /* 0x00007800e2a77810 */ /* 0x000fe20007ffe0ff */
[----:B------:R-:W1:Y:S03]  /*191b0*/  LDSM.16.M88.4 R92, [R223+0x9800] ;  /* 0x00980000df5c783b */ /* 0x000e660000000200 */
[C---:B------:R-:W-:Y:S08]  /*191c0*/  HMMA.16816.F32.BF16 R8, R44.reuse, R10, RZ ;  /* 0x0000000a2c08723c */ /* 0x040ff000000418ff */
[C---:B---3--:R-:W-:Y:S08]  /*191d0*/  HMMA.16816.F32.BF16 R24, R44.reuse, R16, RZ ;  /* 0x000000102c18723c */ /* 0x048ff000000418ff */
[C---:B------:R-:W-:Y:S08]  /*191e0*/  HMMA.16816.F32.BF16 R16, R44.reuse, R18, RZ ;  /* 0x000000122c10723c */ /* 0x040ff000000418ff */
[C---:B--2---:R-:W-:Y:S08]  /*191f0*/  HMMA.16816.F32.BF16 R4, R44.reuse, R88, RZ ;  /* 0x000000582c04723c */ /* 0x044ff000000418ff */
[C---:B------:R-:W-:Y:S08]  /*19200*/  HMMA.16816.F32.BF16 R88, R44.reuse, R90, RZ ;  /* 0x0000005a2c58723c */ /* 0x040ff000000418ff */
[C---:B----4-:R-:W-:Y:S08]  /*19210*/  HMMA.16816.F32.BF16 R48, R44.reuse, R84, RZ ;  /* 0x000000542c30723c */ /* 0x050ff000000418ff */
[----:B------:R-:W-:Y:S01]  /*19220*/  HMMA.16816.F32.BF16 R44, R44, R86, RZ ;  /* 0x000000562c2c723c */ /* 0x000fe200000418ff */
[----:B------:R-:W-:Y:S07]  /*19230*/  LDSM.16.M88.4 R84, [R224] ;  /* 0x00000000e054783b */ /* 0x000fee0000000200 */
[C---:B------:R-:W-:Y:S08]  /*19240*/  HMMA.16816.F32.BF16 R12, R64.reuse, R76, R12 ;  /* 0x0000004c400c723c */ /* 0x040ff0000004180c */
[C---:B------:R-:W-:Y:S01]  /*19250*/  HMMA.16816.F32.BF16 R8, R64.reuse, R78, R8 ;  /* 0x0000004e4008723c */ /* 0x040fe20000041808 */
[----:B------:R-:W2:Y:S07]  /*19260*/  LDSM.16.M88.4 R76, [R219+0x800] ;  /* 0x00080000db4c783b */ /* 0x000eae0000000200 */
[C---:B------:R-:W-:Y:S08]  /*19270*/  HMMA.16816.F32.BF16 R24, R64.reuse, R80, R24 ;  /* 0x000000504018723c */ /* 0x040ff00000041818 */
[C---:B------:R-:W-:Y:S01]  /*19280*/  HMMA.16816.F32.BF16 R16, R64.reuse, R82, R16 ;  /* 0x000000524010723c */ /* 0x040fe20000041810 */
[----:B------:R-:W3:Y:S07]  /*19290*/  LDSM.16.M88.4 R80, [R219] ;  /* 0x00000000db50783b */ /* 0x000eee0000000200 */
[C---:B------:R-:W-:Y:S08]  /*192a0*/  HMMA.16816.F32.BF16 R4, R64.reuse, R68, R4 ;  /* 0x000000444004723c */ /* 0x040ff00000041804 */
[C---:B------:R-:W-:Y:S01]  /*192b0*/  HMMA.16816.F32.BF16 R88, R64.reuse, R70, R88 ;  /* 0x000000464058723c */ /* 0x040fe20000041858 */
[----:B------:R-:W4:Y:S07]  /*192c0*/  LDSM.16.M88.4 R68, [R219+0x1000] ;  /* 0x00100000db44783b */ /* 0x000f2e0000000200 */
[C---:B------:R-:W-:Y:S08]  /*192d0*/  HMMA.16816.F32.BF16 R48, R64.reuse, R60, R48 ;  /* 0x0000003c4030723c */ /* 0x040ff00000041830 */
[----:B------:R-:W-:Y:S01]  /*192e0*/  HMMA.16816.F32.BF16 R44, R64, R62, R44 ;  /* 0x0000003e402c723c */ /* 0x000fe2000004182c */
[----:B------:R-:W2:Y:S07]  /*192f0*/  LDSM.16.M88.4 R64, [R219+0x1800] ;  /* 0x00180000db40783b */ /* 0x000eae0000000200 */
[C---:B------:R-:W-:Y:S08]  /*19300*/  HMMA.16816.F32.BF16 R12, R40.reuse, R32, R12 ;  /* 0x00000020280c723c */ /* 0x040ff0000004180c */
[C---:B------:R-:W-:Y:S01]  /*19310*/  HMMA.16816.F32.BF16 R8, R40.reuse, R34, R8 ;  /* 0x000000222808723c */ /* 0x040fe20000041808 */
[----:B------:R-:W-:Y:S07]  /*19320*/  LDSM.16.M88.4 R32, [R228+0xa000] ;  /* 0x00a00000e420783b */ /* 0x000fee0000000200 */
[C---:B------:R-:W-:Y:S08]  /*19330*/  HMMA.16816.F32.BF16 R24, R40.reuse, R36, R24 ;  /* 0x000000242818723c */ /* 0x040ff00000041818 */
[C---:B------:R-:W-:Y:S01]  /*19340*/  HMMA.16816.F32.BF16 R16, R40.reuse, R38, R16 ;  /* 0x000000262810723c */ /* 0x040fe20000041810 */
[----:B------:R-:W-:Y:S07]  /*19350*/  LDSM.16.M88.4 R36, [R229+0x2000] ;  /* 0x00200000e524783b */ /* 0x000fee0000000200 */
[C---:B-1----:R-:W-:Y:S01]  /*19360*/  HMMA.16816.F32.BF16 R60, R40.reuse, R28, R4 ;  /* 0x0000001c283c723c */ /* 0x042fe20000041804 */
[----:B------:R-:W1:Y:S07]  /*19370*/  LDSM.16.M88.4 R4, [R228+0xa800] ;  /* 0x00a80000e404783b */ /* 0x000e6e0000000200 */
[C---:B------:R-:W-:Y:S01]  /*19380*/  HMMA.16816.F32.BF16 R88, R40.reuse, R30, R88 ;  /* 0x0000001e2858723c */ /* 0x040fe20000041858 */
[----:B------:R-:W1:Y:S07]  /*19390*/  LDSM.16.M88.4 R28, [R228+0xb000] ;  /* 0x00b00000e41c783b */ /* 0x000e6e0000000200 */
[C---:B------:R-:W-:Y:S08]  /*193a0*/  HMMA.16816.F32.BF16 R48, R40.reuse, R92, R48 ;  /* 0x0000005c2830723c */ /* 0x040ff00000041830 */
[----:B------:R-:W-:Y:S01]  /*193b0*/  HMMA.16816.F32.BF16 R44, R40, R94, R44 ;  /* 0x0000005e282c723c */ /* 0x000fe2000004182c */
[----:B------:R-:W1:Y:S04]  /*193c0*/  LDSM.16.M88.4 R92, [R228+0xb800] ;  /* 0x00b80000e45c783b */ /* 0x000e680000000200 */
[----:B------:R-:W-:Y:S03]  /*193d0*/  LDSM.16.M88.4 R40, [R226+0x2800] ;  /* 0x00280000e228783b */ /* 0x000fe60000000200 */
[C---:B--2---:R-:W-:Y:S08]  /*193e0*/  HMMA.16816.F32.BF16 R12, R84.reuse, R76, R12 ;  /* 0x0000004c540c723c */ /* 0x044ff0000004180c */
[C---:B------:R-:W-:Y:S01]  /*193f0*/  HMMA.16816.F32.BF16 R8, R84.reuse, R78, R8 ;  /* 0x0000004e5408723c */ /* 0x040fe20000041808 */
[----:B------:R-:W2:Y:S07]  /*19400*/  LDSM.16.M88.4 R76, [R227+0x2000] ;  /* 0x00200000e34c783b */ /* 0x000eae0000000200 */
[C---:B---3--:R-:W-:Y:S08]  /*19410*/  HMMA.16816.F32.BF16 R24, R84.reuse, R80, R24 ;  /* 0x000000505418723c */ /* 0x048ff00000041818 */
[C---:B------:R-:W-:Y:S08]  /*19420*/  HMMA.16816.F32.BF16 R16, R84.reuse, R82, R16 ;  /* 0x000000525410723c */ /* 0x040ff00000041810 */
[C---:B----4-:R-:W-:Y:S01]  /*19430*/  HMMA.16816.F32.BF16 R80, R84.reuse, R68, R60 ;  /* 0x000000445450723c */ /* 0x050fe2000004183c */
[----:B------:R-:W3:Y:S07]  /*19440*/  LDSM.16.M88.4 R60, [R226+0x2000] ;  /* 0x00200000e23c783b */ /* 0x000eee0000000200 */
[C---:B------:R-:W-:Y:S01]  /*19450*/  HMMA.16816.F32.BF16 R88, R84.reuse, R70, R88 ;  /* 0x000000465458723c */ /* 0x040fe20000041858 */
[----:B------:R-:W4:Y:S07]  /*19460*/  LDSM.16.M88.4 R68, [R226+0x3000] ;  /* 0x00300000e244783b */ /* 0x000f2e0000000200 */
[C---:B------:R-:W-:Y:S08]  /*19470*/  HMMA.16816.F32.BF16 R48, R84.reuse, R64, R48 ;  /* 0x000000405430723c */ /* 0x040ff00000041830 */
[----:B------:R-:W-:Y:S01]  /*19480*/  HMMA.16816.F32.BF16 R44, R84, R66, R44 ;  /* 0x00000042542c723c */ /* 0x000fe2000004182c */
[----:B------:R-:W2:Y:S04]  /*19490*/  LDSM.16.M88.4 R84, [R226+0x3800] ;  /* 0x00380000e254783b */ /* 0x000ea80000000200 */
[----:B------:R-:W-:Y:S03]  /*194a0*/  LDSM.16.M88.4 R64, [R225+0x2000] ;  /* 0x00200000e140783b */ /* 0x000fe60000000200 */
[C---:B-1----:R-:W-:Y:S08]  /*194b0*/  HMMA.16816.F32.BF16 R12, R36.reuse, R4, R12 ;  /* 0x00000004240c723c */ /* 0x042ff0000004180c */
[C---:B------:R-:W-:Y:S01]  /*194c0*/  HMMA.16816.F32.BF16 R8, R36.reuse, R6, R8 ;  /* 0x000000062408723c */ /* 0x040fe20000041808 */
[----:B------:R-:W1:Y:S07]  /*194d0*/  LDSM.16.M88.4 R4, [R223+0xa800] ;  /* 0x00a80000df04783b */ /* 0x000e6e0000000200 */
[C---:B------:R-:W-:Y:S08]  /*194e0*/  HMMA.16816.F32.BF16 R24, R36.reuse, R32, R24 ;  /* 0x000000202418723c */ /* 0x040ff00000041818 */
[C---:B------:R-:W-:Y:S01]  /*194f0*/  HMMA.16816.F32.BF16 R16, R36.reuse, R34, R16 ;  /* 0x000000222410723c */ /* 0x040fe20000041810 */
[----:B------:R-:W1:Y:S07]  /*19500*/  LDSM.16.M88.4 R32, [R223+0xa000] ;  /* 0x00a00000df20783b */ /* 0x000e6e0000000200 */
[C---:B------:R-:W-:Y:S08]  /*19510*/  HMMA.16816.F32.BF16 R80, R36.reuse, R28, R80 ;  /* 0x0000001c2450723c */ /* 0x040ff00000041850 */
        /* <DEDUP_REMOVED lines=35> */
[C---:B------:R-:W-:Y:S08]  /*19750*/  HMMA.16816.F32.BF16 R24, R60.reuse, R40, R24 ;  /* 0x000000283c18723c */ /* 0x040ff00000041818 */
[C---:B------:R-:W-:Y:S01]  /*19760*/  HMMA.16816.F32.BF16 R16, R60.reuse, R42, R16 ;  /* 0x0000002a3c10723c */ /* 0x040fe20000041810 */
[----:B------:R-:W2:Y:S07]  /*19770*/  LDSM.16.M88.4 R40, [R226+0x4000] ;  /* 0x00400000e228783b */ /* 0x000eae0000000200 */
[C---:B---3--:R-:W-:Y:S08]  /*19780*/  HMMA.16816.F32.BF16 R80, R60.reuse, R68, R80 ;  /* 0x000000443c50723c */ /* 0x048ff00000041850 */
[C---:B------:R-:W-:Y:S01]  /*19790*/  HMMA.16816.F32.BF16 R88, R60.reuse, R70, R88 ;  /* 0x000000463c58723c */ /* 0x040fe20000041858 */
[----:B------:R-:W3:Y:S07]  /*197a0*/  LDSM.16.M88.4 R68, [R226+0x5000] ;  /* 0x00500000e244783b */ /* 0x000eee0000000200 */
[C---:B----4-:R-:W-:Y:S08]  /*197b0*/  HMMA.16816.F32.BF16 R48, R60.reuse, R84, R48 ;  /* 0x000000543c30723c */ /* 0x050ff00000041830 */
        /* <DEDUP_REMOVED lines=78> */
[----:B------:R-:W-:Y:S08]  /*19ca0*/  HMMA.16816.F32.BF16 R44, R60, R86, R44 ;  /* 0x000000563c2c723c */ /* 0x000ff0000004182c */
[C---:B-1----:R-:W-:Y:S08]  /*19cb0*/  HMMA.16816.F32.BF16 R12, R76.reuse, R4, R12 ;  /* 0x000000044c0c723c */ /* 0x042ff0000004180c */
[----:B------:R-:W-:Y:S01]  /*19cc0*/  HMMA.16816.F32.BF16 R8, R76, R6, R8 ;  /* 0x000000064c08723c */ /* 0x000fe20000041808 */
[----:B------:R-:W1:Y:S01]  /*19cd0*/  LDSM.16.M88.4 R4, [R219+0x7800] ;  /* 0x00780000db04783b */ /* 0x000e620000000200 */
[----:B------:R-:W-:-:S06]  /*19ce0*/  DEPBAR.LE SB0, 0x0 ;  /* 0x000080000000791a */ /* 0x000fcc0000000000 */
[C---:B------:R-:W-:Y:S08]  /*19cf0*/  HMMA.16816.F32.BF16 R24, R76.reuse, R32, R24 ;  /* 0x000000204c18723c */ /* 0x040ff00000041818 */
[C---:B------:R-:W-:Y:S08]  /*19d00*/  HMMA.16816.F32.BF16 R16, R76.reuse, R34, R16 ;  /* 0x000000224c10723c */ /* 0x040ff00000041810 */
[C---:B------:R-:W-:Y:S08]  /*19d10*/  HMMA.16816.F32.BF16 R80, R76.reuse, R28, R80 ;  /* 0x0000001c4c50723c */ /* 0x040ff00000041850 */
[C---:B------:R-:W-:Y:S08]  /*19d20*/  HMMA.16816.F32.BF16 R88, R76.reuse, R30, R88 ;  /* 0x0000001e4c58723c */ /* 0x040ff00000041858 */
[C---:B------:R-:W-:Y:S08]  /*19d30*/  HMMA.16816.F32.BF16 R48, R76.reuse, R92, R48 ;  /* 0x0000005c4c30723c */ /* 0x040ff00000041830 */
[----:B------:R-:W-:Y:S08]  /*19d40*/  HMMA.16816.F32.BF16 R44, R76, R94, R44 ;  /* 0x0000005e4c2c723c */ /* 0x000ff0000004182c */
[C---:B--2---:R-:W-:Y:S08]  /*19d50*/  HMMA.16816.F32.BF16 R24, R36.reuse, R64, R24 ;  /* 0x000000402418723c */ /* 0x044ff00000041818 */
[C---:B------:R-:W-:Y:S08]  /*19d60*/  HMMA.16816.F32.BF16 R16, R36.reuse, R66, R16 ;  /* 0x000000422410723c */ /* 0x040ff00000041810 */
[C---:B------:R-:W-:Y:S08]  /*19d70*/  HMMA.16816.F32.BF16 R12, R36.reuse, R40, R12 ;  /* 0x00000028240c723c */ /* 0x040ff0000004180c */
[C---:B------:R-:W-:Y:S08]  /*19d80*/  HMMA.16816.F32.BF16 R8, R36.reuse, R42, R8 ;  /* 0x0000002a2408723c */ /* 0x040ff00000041808 */
[C---:B---3--:R-:W-:Y:S08]  /*19d90*/  HMMA.16816.F32.BF16 R80, R36.reuse, R68, R80 ;  /* 0x000000442450723c */ /* 0x048ff00000041850 */
[C---:B------:R-:W-:Y:S08]  /*19da0*/  HMMA.16816.F32.BF16 R88, R36.reuse, R70, R88 ;  /* 0x000000462458723c */ /* 0x040ff00000041858 */
[C---:B-1----:R-:W-:Y:S08]  /*19db0*/  HMMA.16816.F32.BF16 R48, R36.reuse, R4, R48 ;  /* 0x000000042430723c */ /* 0x042ff00000041830 */
[----:B------:R-:W-:Y:S01]  /*19dc0*/  HMMA.16816.F32.BF16 R44, R36, R6, R44 ;  /* 0x00000006242c723c */ /* 0x000fe2000004182c */
[----:B------:R-:W-:Y:S06]  /*19dd0*/  BAR.SYNC.DEFER_BLOCKING 0x0 ;  /* 0x0000000000007b1d */ /* 0x000fec0000010000 */
[----:B------:R-:W-:Y:S01]  /*19de0*/  @!UPT UIADD3 URZ, URZ, URZ, URZ ;  /* 0x0000003f3f3ff290 */ /* 0x000fe2000fffe03f */
[----:B------:R-:W-:Y:S11]  /*19df0*/  @!P5 BRA `(.L_x_1101) ;  /* 0x00000bf00000d947 */ /* 0x000ff60003800000 */
[----:B------:R-:W-:Y:S01]  /*19e00*/  BSSY B0, `(.L_x_1102) ;  /* 0x0000041000007945 */ /* 0x000fe20003800000 */
[----:B------:R-:W-:Y:S05]  /*19e10*/  @!P0 BRA `(.L_x_1103) ;  /* 0x000003c000008947 */ /* 0x000fea0003800000 */
[----:B------:R-:W2:Y:S01]  /*19e20*/  LD.E R5, [R20.64+0x170] ;  /* 0x0001700614057980 */ /* 0x000ea2000c101900 */
[----:B------:R-:W-:-:S02]  /*19e30*/  IADD3 R30, R22, -0x40, RZ ;  /* 0xffffffc0161e7810 */ /* 0x000fc40007ffe0ff */
[----:B------:R-:W-:Y:S02]  /*19e40*/  IABS R7, R22 ;  /* 0x0000001600077213 */ /* 0x000fe40000000000 */
[-C--:B--2---:R-:W-:Y:S02]  /*19e50*/  IABS R6, R5.reuse ;  /* 0x0000000500067213 */ /* 0x084fe40000000000 */
        /* <DEDUP_REMOVED lines=8> */
[----:B------:R-:W-:Y:S01]  /*19ee0*/  IMAD R32, R3, R6, RZ ;  /* 0x0000000603207224 */ /* 0x000fe200078e02ff */
[----:B------:R-:W-:Y:S02]  /*19ef0*/  IABS R3, R30 ;  /* 0x0000001e00037213 */ /* 0x000fe40000000000 */
[----:B------:R-:W-:Y:S01]  /*19f00*/  LOP3.LUT R30, R30, R5, RZ, 0x3c, !PT ;  /* 0x000000051e1e7212 */ /* 0x000fe200078e3cff */
[----:B------:R-:W-:-:S03]  /*19f10*/  IMAD.HI.U32 R32, R29, R32, R28 ;  /* 0x000000201d207227 */ /* 0x000fc600078e001c */
[----:B------:R-:W-:Y:S02]  /*19f20*/  ISETP.GE.AND P1, PT, R30, RZ, PT ;  /* 0x000000ff1e00720c */ /* 0x000fe40003f26270 */
[----:B------:R-:W2:Y:S01]  /*19f30*/  LD.E.64 R30, [R20.64+0x20] ;  /* 0x00002006141e7980 */ /* 0x000ea2000c101b00 */
[----:B------:R-:W-:-:S04]  /*19f40*/  IMAD.HI.U32 R28, R32, R3, RZ ;  /* 0x00000003201c7227 */ /* 0x000fc800078e00ff */
[----:B------:R-:W-:-:S04]  /*19f50*/  IMAD.HI.U32 R29, R32, R7, RZ ;  /* 0x00000007201d7227 */ /* 0x000fc800078e00ff */
[-C--:B------:R-:W-:Y:S02]  /*19f60*/  IMAD R3, R28, R4.reuse, R3 ;  /* 0x000000041c037224 */ /* 0x080fe400078e0203 */
[----:B------:R-:W-:-:S03]  /*19f70*/  IMAD R7, R29, R4, R7 ;  /* 0x000000041d077224 */ /* 0x000fc600078e0207 */
[C---:B------:R-:W-:Y:S02]  /*19f80*/  ISETP.GT.U32.AND P2, PT, R6.reuse, R3, PT ;  /* 0x000000030600720c */ /* 0x040fe40003f44070 */
[----:B------:R-:W-:-:S11]  /*19f90*/  ISETP.GT.U32.AND P3, PT, R6, R7, PT ;  /* 0x000000070600720c */ /* 0x000fd60003f64070 */
[----:B------:R-:W-:Y:S01]  /*19fa0*/  @!P2 IMAD.IADD R3, R3, 0x1, -R6 ;  /* 0x000000010303a824 */ /* 0x000fe200078e0a06 */
[----:B------:R-:W-:Y:S02]  /*19fb0*/  @!P2 IADD3 R28, R28, 0x1, RZ ;  /* 0x000000011c1ca810 */ /* 0x000fe40007ffe0ff */
[-C--:B------:R-:W-:Y:S02]  /*19fc0*/  @!P3 IADD3 R7, R7, -R6.reuse, RZ ;  /* 0x800000060707b210 */ /* 0x080fe40007ffe0ff */
[-C--:B------:R-:W-:Y:S02]  /*19fd0*/  ISETP.GE.U32.AND P4, PT, R3, R6.reuse, PT ;  /* 0x000000060300720c */ /* 0x080fe40003f86070 */
[----:B------:R-:W-:Y:S02]  /*19fe0*/  ISETP.GE.U32.AND P6, PT, R7, R6, PT ;  /* 0x000000060700720c */ /* 0x000fe40003fc6070 */
[----:B------:R-:W-:Y:S02]  /*19ff0*/  LOP3.LUT R3, R22, R5, RZ, 0x3c, !PT ;  /* 0x0000000516037212 */ /* 0x000fe400078e3cff */
[----:B------:R-:W-:-:S02]  /*1a000*/  @!P3 IADD3 R29, R29, 0x1, RZ ;  /* 0x000000011d1db810 */ /* 0x000fc40007ffe0ff */
[----:B------:R-:W-:Y:S02]  /*1a010*/  ISETP.GE.AND P3, PT, R3, RZ, PT ;  /* 0x000000ff0300720c */ /* 0x000fe40003f66270 */
[----:B------:R-:W-:Y:S02]  /*1a020*/  ISETP.NE.AND P2, PT, R5, RZ, PT ;  /* 0x000000ff0500720c */ /* 0x000fe40003f45270 */
[----:B------:R-:W-:Y:S02]  /*1a030*/  LOP3.LUT R3, RZ, R5, RZ, 0x33, !PT ;  /* 0x00000005ff037212 */ /* 0x000fe400078e33ff */
[----:B------:R-:W-:Y:S02]  /*1a040*/  @P4 IADD3 R28, R28, 0x1, RZ ;  /* 0x000000011c1c4810 */ /* 0x000fe40007ffe0ff */
[----:B------:R-:W-:-:S03]  /*1a050*/  @P6 IADD3 R29, R29, 0x1, RZ ;  /* 0x000000011d1d6810 */ /* 0x000fc60007ffe0ff */
[----:B------:R-:W-:Y:S02]  /*1a060*/  @!P1 IMAD.MOV R28, RZ, RZ, -R28 ;  /* 0x000000ffff1c9224 */ /* 0x000fe400078e0a1c */
[----:B------:R-:W-:-:S03]  /*1a070*/  @!P3 IMAD.MOV R29, RZ, RZ, -R29 ;  /* 0x000000ffff1db224 */ /* 0x000fc600078e0a1d */
[C---:B------:R-:W-:Y:S02]  /*1a080*/  SEL R4, R3.reuse, R28, !P2 ;  /* 0x0000001c03047207 */ /* 0x040fe40005000000 */
[----:B------:R-:W-:Y:S02]  /*1a090*/  SEL R3, R3, R29, !P2 ;  /* 0x0000001d03037207 */ /* 0x000fe40005000000 */
[----:B------:R-:W3:Y:S01]  /*1a0a0*/  LD.E.64 R28, [R20.64+0x38] ;  /* 0x00003806141c7980 */ /* 0x000ee2000c101b00 */
[----:B------:R-:W-:-:S04]  /*1a0b0*/  IMAD.WIDE R36, R4, 0x4, R248 ;  /* 0x0000000404247825 */ /* 0x000fc800078e02f8 */
[C---:B------:R-:W-:Y:S01]  /*1a0c0*/  IMAD.WIDE R34, R3.reuse, 0x4, R248 ;  /* 0x0000000403227825 */ /* 0x040fe200078e02f8 */
[----:B------:R-:W4:Y:S04]  /*1a0d0*/  LD.E R6, [R36.64] ;  /* 0x0000000624067980 */ /* 0x000f28000c101900 */
[----:B------:R-:W4:Y:S01]  /*1a0e0*/  LD.E R7, [R34.64] ;  /* 0x0000000622077980 */ /* 0x000f22000c101900 */
[----:B------:R-:W-:-:S05]  /*1a0f0*/  IADD3 R4, R3, -R4, RZ ;  /* 0x8000000403047210 */ /* 0x000fca0007ffe0ff */
[----:B------:R-:W-:-:S05]  /*1a100*/  IMAD R5, R5, R4, -0x40 ;  /* 0xffffffc005057424 */ /* 0x000fca00078e0204 */
[----:B------:R-:W-:Y:S01]  /*1a110*/  SHF.R.S32.HI R4, RZ, 0x1f, R5 ;  /* 0x0000001fff047819 */ /* 0x000fe20000011405 */
[-C--:B---3--:R-:W-:Y:S02]  /*1a120*/  IMAD R3, R29, R5.reuse, RZ ;  /* 0x000000051d037224 */ /* 0x088fe400078e02ff */
[----:B------:R-:W-:-:S04]  /*1a130*/  IMAD.WIDE.U32 R32, R28, R5, RZ ;  /* 0x000000051c207225 */ /* 0x000fc800078e00ff */
[----:B------:R-:W-:Y:S02]  /*1a140*/  IMAD R4, R28, R4, R3 ;  /* 0x000000041c047224 */ /* 0x000fe400078e0203 */
[----:B----4-:R-:W-:Y:S02]  /*1a150*/  IMAD.IADD R7, R6, 0x1, -R7 ;  /* 0x0000000106077824 */ /* 0x010fe400078e0a07 */
[----:B------:R-:W-:Y:S02]  /*1a160*/  IMAD.IADD R33, R33, 0x1, R4 ;  /* 0x0000000121217824 */ /* 0x000fe400078e0204 */
[----:B--2---:R-:W-:Y:S01]  /*1a170*/  IMAD R3, R31, R7, RZ ;  /* 0x000000071f037224 */ /* 0x004fe200078e02ff */
[----:B------:R-:W-:-:S05]  /*1a180*/  SHF.R.S32.HI R5, RZ, 0x1f, R7 ;  /* 0x0000001fff057819 */ /* 0x000fca0000011407 */
[----:B------:R-:W-:Y:S02]  /*1a190*/  IMAD R3, R30, R5, R3 ;  /* 0x000000051e037224 */ /* 0x000fe400078e0203 */
[----:B------:R-:W-:-:S04]  /*1a1a0*/  IMAD.WIDE.U32 R30, R7, R30, R32 ;  /* 0x0000001e071e7225 */ /* 0x000fc800078e0020 */
[----:B------:R-:W-:Y:S01]  /*1a1b0*/  IMAD.MOV.U32 R5, RZ, RZ, R30 ;  /* 0x000000ffff057224 */ /* 0x000fe200078e001e */
[----:B------:R-:W-:Y:S01]  /*1a1c0*/  IADD3 R4, R31, R3, RZ ;  /* 0x000000031f047210 */ /* 0x000fe20007ffe0ff */
[----:B------:R-:W-:Y:S05]  /*1a1d0*/  BRA `(.L_x_1104) ;  /* 0x0000003000007947 */ /* 0x000fea0003800000 */
.L_x_1103:
[----:B------:R-:W2:Y:S02]  /*1a1e0*/  LD.E R5, [R20.64+0x38] ;  /* 0x0000380614057980 */ /* 0x000ea4000c101900 */
[----:B--2---:R-:W-:-:S04]  /*1a1f0*/  LEA R5, -R5, RZ, 0x6 ;  /* 0x000000ff05057211 */ /* 0x004fc800078e31ff */
[----:B------:R-:W-:Y:S02]  /*1a200*/  SHF.R.S32.HI R4, RZ, 0x1f, R5 ;  /* 0x0000001fff047819 */ /* 0x000fe40000011405 */
.L_x_1104:
[----:B------:R-:W-:Y:S05]  /*1a210*/  BSYNC B0 ;  /* 0x0000000000007941 */ /* 0x000fea0003800000 */
.L_x_1102:
[C---:B------:R-:W-:Y:S02]  /*1a220*/  LOP3.LUT P6, RZ, R250.reuse, 0x1, RZ, 0xc0, !PT ;  /* 0x00000001faff7812 */ /* 0x040fe400078cc0ff */
[C---:B------:R-:W-:Y:S02]  /*1a230*/  LOP3.LUT P4, RZ, R250.reuse, 0x2, RZ, 0xc0, !PT ;  /* 0x00000002faff7812 */ /* 0x040fe4000788c0ff */
[C---:B------:R-:W-:Y:S02]  /*1a240*/  LEA R42, P2, R5.reuse, R238, 0x1 ;  /* 0x000000ee052a7211 */ /* 0x040fe400078408ff */
[C---:B------:R-:W-:Y:S02]  /*1a250*/  IADD3 R3, P1, R5.reuse, R236, RZ ;  /* 0x000000ec05037210 */ /* 0x040fe40007f3e0ff */
[----:B------:R-:W-:Y:S02]  /*1a260*/  LOP3.LUT P3, RZ, R250, 0x4, RZ, 0xc0, !PT ;  /* 0x00000004faff7812 */ /* 0x000fe4000786c0ff */
[----:B------:R-:W-:Y:S01]  /*1a270*/  LEA.HI.X R43, R5, R239, R4, 0x1, P2 ;  /* 0x000000ef052b7211 */ /* 0x000fe200010f0c04 */
[----:B------:R-:W-:Y:S01]  /*1a280*/  IMAD.X R4, R4, 0x1, R237, P1 ;  /* 0x0000000104047824 */ /* 0x000fe200008e06ed */
[----:B------:R-:W-:-:S02]  /*1a290*/  LOP3.LUT P2, RZ, R250, 0x8, RZ, 0xc0, !PT ;  /* 0x00000008faff7812 */ /* 0x000fc4000784c0ff */
[CC--:B------:R-:W-:Y:S01]  /*1a2a0*/  @P6 LEA R40, P1, R3.reuse, R238.reuse, 0x1 ;  /* 0x000000ee03286211 */ /* 0x0c0fe200078208ff */
[----:B------:R-:W-:Y:S01]  /*1a2b0*/  @P4 IMAD.MOV.U32 R5, RZ, RZ, R43 ;  /* 0x000000ffff054224 */ /* 0x000fe200078e002b */
[----:B------:R-:W-:Y:S01]  /*1a2c0*/  @!PT LDS RZ, [RZ] ;  /* 0x00000000fffff984 */ /* 0x000fe20000000800 */
[----:B------:R-:W-:Y:S01]  /*1a2d0*/  @!PT LDS RZ, [RZ] ;  /* 0x00000000fffff984 */ /* 0x000fe20000000800 */
[----:B------:R-:W-:Y:S01]  /*1a2e0*/  @!PT LDS RZ, [RZ] ;  /* 0x00000000fffff984 */ /* 0x000fe20000000800 */
[----:B------:R1:W-:Y:S02]  /*1a2f0*/  @P6 LDGSTS.E.BYPASS.LTC128B.128 [R245+0x8000], [R42.64] ;  /* 0x080000002af56fae */ /* 0x0003e4000b901d46 */
[CCC-:B------:R-:W-:Y:S02]  /*1a300*/  @P6 LEA.HI.X R41, R3.reuse, R239.reuse, R4.reuse, 0x1, P1 ;  /* 0x000000ef03296211 */ /* 0x1c0fe400008f0c04 */
[C---:B------:R-:W-:Y:S01]  /*1a310*/  @P4 LEA R36, P1, R3.reuse, R238, 0x1 ;  /* 0x000000ee03244211 */ /* 0x040fe200078208ff */
[----:B------:R1:W-:Y:S03]  /*1a320*/  @!P6 STS.128 [R245+0x8000], RZ ;  /* 0x008000fff500e388 */ /* 0x0003e60000000c00 */
[----:B------:R-:W-:-:S02]  /*1a330*/  @P4 LEA.HI.X R37, R3, R239, R4, 0x1, P1 ;  /* 0x000000ef03254211 */ /* 0x000fc400008f0c04 */
[----:B------:R-:W-:-:S04]  /*1a340*/  @P3 LEA R34, P1, R3, R238, 0x1 ;  /* 0x000000ee03223211 */ /* 0x000fc800078208ff */
[C---:B------:R-:W-:Y:S02]  /*1a350*/  @P3 LEA.HI.X R35, R3.reuse, R239, R4, 0x1, P1 ;  /* 0x000000ef03233211 */ /* 0x040fe400008f0c04 */
[----:B------:R-:W-:-:S04]  /*1a360*/  @P2 LEA R32, P1, R3, R238, 0x1 ;  /* 0x000000ee03202211 */ /* 0x000fc800078208ff */
[C---:B------:R-:W-:Y:S02]  /*1a370*/  @P2 LEA.HI.X R33, R3.reuse, R239, R4, 0x1, P1 ;  /* 0x000000ef03212211 */ /* 0x040fe400008f0c04 */
[----:B------:R-:W-:-:S05]  /*1a380*/  IADD3 R3, P1, R3, R236, RZ ;  /* 0x000000ec03037210 */ /* 0x000fca0007f3e0ff */
[----:B------:R-:W-:Y:S01]  /*1a390*/  IMAD.X R4, R4, 0x1, R237, P1 ;  /* 0x0000000104047824 */ /* 0x000fe200008e06ed */
[----:B------:R-:W-:-:S04]  /*1a3a0*/  @P6 LEA R38, P1, R3, R238, 0x1 ;  /* 0x000000ee03266211 */ /* 0x000fc800078208ff */
[C---:B------:R-:W-:Y:S02]  /*1a3b0*/  @P6 LEA.HI.X R39, R3.reuse, R239, R4, 0x1, P1 ;  /* 0x000000ef03276211 */ /* 0x040fe400008f0c04 */
[----:B------:R-:W-:-:S04]  /*1a3c0*/  @P4 LEA R30, P1, R3, R238, 0x1 ;  /* 0x000000ee031e4211 */ /* 0x000fc800078208ff */
[C---:B------:R-:W-:Y:S02]  /*1a3d0*/  @P4 LEA.HI.X R31, R3.reuse, R239, R4, 0x1, P1 ;  /* 0x000000ef031f4211 */ /* 0x040fe400008f0c04 */
        /* <DEDUP_REMOVED lines=12> */
[----:B------:R-:W-:Y:S01]  /*1a4a0*/  @P2 LEA R64, P1, R3, R238, 0x1 ;  /* 0x000000ee03402211 */ /* 0x000fe200078208ff */
[----:B------:R-:W-:-:S03]  /*1a4b0*/  IMAD.MOV.U32 R238, RZ, RZ, R42 ;  /* 0x000000ffffee7224 */ /* 0x000fc600078e002a */
[----:B------:R-:W-:Y:S01]  /*1a4c0*/  @P2 LEA.HI.X R65, R3, R239, R4, 0x1, P1 ;  /* 0x000000ef03412211 */ /* 0x000fe200008f0c04 */
[----:B------:R-:W-:Y:S02]  /*1a4d0*/  @P4 IMAD.MOV.U32 R4, RZ, RZ, R42 ;  /* 0x000000ffff044224 */ /* 0x000fe400078e002a */
[----:B------:R-:W-:-:S03]  /*1a4e0*/  IMAD.MOV.U32 R239, RZ, RZ, R43 ;  /* 0x000000ffffef7224 */ /* 0x000fc600078e002b */
[----:B------:R-:W-:Y:S01]  /*1a4f0*/  @!PT LDS RZ, [RZ] ;  /* 0x00000000fffff984 */ /* 0x000fe20000000800 */
[----:B------:R-:W-:Y:S01]  /*1a500*/  @!PT LDS RZ, [RZ] ;  /* 0x00000000fffff984 */ /* 0x000fe20000000800 */
[----:B------:R-:W-:Y:S01]  /*1a510*/  @!PT LDS RZ, [RZ] ;  /* 0x00000000fffff984 */ /* 0x000fe20000000800 */
[----:B------:R2:W-:Y:S04]  /*1a520*/  @P4 LDGSTS.E.BYPASS.LTC128B.128 [R245+0xa000], [R4.64+0x80] ;  /* 0x0a00008004f54fae */ /* 0x0005e8000b901d46 */
[----:B------:R1:W-:Y:S01]  /*1a530*/  @!P4 STS.128 [R245+0xa000], RZ ;  /* 0x00a000fff500c388 */ /* 0x0003e20000000c00 */
[----:B--2---:R-:W-:Y:S02]  /*1a540*/  @P3 IMAD.MOV.U32 R4, RZ, RZ, R42 ;  /* 0x000000ffff043224 */ /* 0x004fe400078e002a */
[----:B------:R-:W-:-:S05]  /*1a550*/  @P3 IMAD.MOV.U32 R5, RZ, RZ, R43 ;  /* 0x000000ffff053224 */ /* 0x000fca00078e002b */
        /* <DEDUP_REMOVED lines=15> */
[----:B------:R1:W-:Y:S04]  /*1a650*/  @P6 LDGSTS.E.BYPASS.LTC128B.128 [R245+0x8800], [R40.64] ;  /* 0x0880000028f56fae */ /* 0x0003e8000b901d46 */
        /* <DEDUP_REMOVED lines=56> */
[----:B------:R-:W0:Y:S02]  /*1a9e0*/  LDGDEPBAR ;  /* 0x00000000000079af */ /* 0x000e240000000000 */
.L_x_1101:
[----:B------:R-:W-:Y:S05]  /*1a9f0*/  BSYNC B1 ;  /* 0x0000000000017941 */ /* 0x000fea0003800000 */
.L_x_1100:
[----:B-1----:R1:W2:Y:S01]  /*1aa00*/  LD.E R29, [R20.64+0xdc] ;  /* 0x0000dc06141d7980 */ /* 0x0022a2000c101900 */
[----:B------:R-:W-:-:S02]  /*1aa10*/  IMAD.IADD R23, R22, 0x1, R23 ;  /* 0x0000000116177824 */ /* 0x000fc400078e0217 */
[----:B------:R-:W-:-:S03]  /*1aa20*/  IMAD.SHL.U32 R233, R55, 0x2, RZ ;  /* 0x0000000237e97824 */ /* 0x000fc600078e00ff */
[C---:B------:R-:W-:Y:S01]  /*1aa30*/  IADD3 R3, R23.reuse, 0x1, RZ ;  /* 0x0000000117037810 */ /* 0x040fe20007ffe0ff */
[--C-:B------:R-:W-:Y:S01]  /*1aa40*/  IMAD R232, R58, 0x2, R233.reuse ;  /* 0x000000023ae87824 */ /* 0x100fe200078e02e9 */
[----:B------:R-:W-:Y:S01]  /*1aa50*/  IADD3 R5, R23, 0x8, RZ ;  /* 0x0000000817057810 */ /* 0x000fe20007ffe0ff */
[C---:B------:R-:W-:Y:S01]  /*1aa60*/  IMAD R231, R56.reuse, 0x2, R233 ;  /* 0x0000000238e77824 */ /* 0x040fe200078e02e9 */
[C---:B------:R-:W-:Y:S01]  /*1aa70*/  ISETP.GE.AND P6, PT, R3.reuse, R0, PT ;  /* 0x000000000300720c */ /* 0x040fe20003fc6270 */
[----:B------:R-:W-:Y:S01]  /*1aa80*/  IMAD R230, R56, 0x2, R232 ;  /* 0x0000000238e67824 */ /* 0x000fe200078e02e8 */
[----:B------:R-:W-:Y:S01]  /*1aa90*/  ISETP.GE.AND P2, PT, R3, R2, PT ;  /* 0x000000020300720c */ /* 0x000fe20003f46270 */
[----:B------:R-:W-:Y:S01]  /*1aaa0*/  LDSM.16.MT88.4 R40, [R232+0x10000] ;  /* 0x01000000e828783b */ /* 0x000fe20000004200 */
[----:B------:R-:W-:Y:S02]  /*1aab0*/  ISETP.GE.AND P1, PT, R5, R0, PT ;  /* 0x000000000500720c */ /* 0x000fe40003f26270 */
[----:B------:R-:W-:Y:S01]  /*1aac0*/  IADD3 R3, R23, 0x9, RZ ;  /* 0x0000000917037810 */ /* 0x000fe20007ffe0ff */
[----:B------:R-:W-:Y:S01]  /*1aad0*/  LDSM.16.MT88.4 R156, [R233+0x10000] ;  /* 0x01000000e99c783b */ /* 0x000fe20000004200 */
[----:B------:R-:W-:-:S02]  /*1aae0*/  FSEL R16, R16, -INF , !P1 ;  /* 0xff80000010107808 */ /* 0x000fc40004800000 */
[----:B------:R-:W-:Y:S01]  /*1aaf0*/  ISETP.GE.AND P3, PT, R5, R2, PT ;  /* 0x000000020500720c */ /* 0x000fe20003f66270 */
[----:B------:R-:W-:Y:S01]  /*1ab00*/  LDSM.16.MT88.4 R56, [R230+0x10000] ;  /* 0x01000000e638783b */ /* 0x000fe20000004200 */
[C---:B------:R-:W-:Y:S02]  /*1ab10*/  ISETP.GE.AND P4, PT, R3.reuse, R0, PT ;  /* 0x000000000300720c */ /* 0x040fe40003f86270 */
[----:B------:R-:W-:Y:S01]  /*1ab20*/  ISETP.GE.AND P1, PT, R3, R2, PT ;  /* 0x000000020300720c */ /* 0x000fe20003f26270 */
[----:B------:R-:W-:Y:S01]  /*1ab30*/  LDSM.16.MT88.4 R64, [R233+0x12000] ;  /* 0x01200000e940783b */ /* 0x000fe20000004200 */
[C---:B------:R-:W-:Y:S02]  /*1ab40*/  IADD3 R5, R23.reuse, 0x10, RZ ;  /* 0x0000001017057810 */ /* 0x040fe40007ffe0ff */
[----:B------:R-:W-:Y:S01]  /*1ab50*/  IADD3 R3, R23, 0x11, RZ ;  /* 0x0000001117037810 */ /* 0x000fe20007ffe0ff */
[----:B------:R-:W-:Y:S01]  /*1ab60*/  LDSM.16.MT88.4 R72, [R232+0x12000] ;  /* 0x01200000e848783b */ /* 0x000fe20000004200 */
[----:B------:R-:W-:-:S02]  /*1ab70*/  FSEL R18, R18, -INF , !P3 ;  /* 0xff80000012127808 */ /* 0x000fc40005800000 */
[----:B------:R-:W-:Y:S01]  /*1ab80*/  FSEL R17, R17, -INF , !P4 ;  /* 0xff80000011117808 */ /* 0x000fe20006000000 */
[----:B------:R-:W-:Y:S01]  /*1ab90*/  LDSM.16.MT88.4 R96, [R233+0x14000] ;  /* 0x01400000e960783b */ /* 0x000fe20000004200 */
[----:B------:R-:W-:Y:S02]  /*1aba0*/  FSEL R19, R19, -INF , !P1 ;  /* 0xff80000013137808 */ /* 0x000fe40004800000 */
[C---:B------:R-:W-:Y:S01]  /*1abb0*/  ISETP.GE.AND P3, PT, R5.reuse, R0, PT ;  /* 0x000000000500720c */ /* 0x040fe20003f66270 */
[----:B------:R-:W-:Y:S01]  /*1abc0*/  LDSM.16.MT88.4 R104, [R232+0x14000] ;  /* 0x01400000e868783b */ /* 0x000fe20000004200 */
[----:B------:R-:W-:Y:S02]  /*1abd0*/  ISETP.GE.AND P4, PT, R5, R2, PT ;  /* 0x000000020500720c */ /* 0x000fe40003f86270 */
        /* <DEDUP_REMOVED lines=9> */
[C---:B------:R-:W-:Y:S01]  /*1ac70*/  ISETP.GE.AND P4, PT, R5.reuse, R0, PT ;  /* 0x000000000500720c */ /* 0x040fe20003f86270 */
[----:B------:R-:W-:Y:S01]  /*1ac80*/  LDSM.16.MT88.4 R152, [R232+0x16000] ;  /* 0x01600000e898783b */ /* 0x000fe20000004200 */
[----:B------:R-:W-:-:S02]  /*1ac90*/  ISETP.GE.AND P1, PT, R5, R2, PT ;  /* 0x000000020500720c */ /* 0x000fc40003f26270 */
[----:B------:R-:W-:Y:S01]  /*1aca0*/  FSEL R4, R12, -INF , !P3 ;  /* 0xff8000000c047808 */ /* 0x000fe20005800000 */
[----:B------:R-:W-:Y:S01]  /*1acb0*/  LDSM.16.MT88.4 R140, [R231+0x16000] ;  /* 0x01600000e78c783b */ /* 0x000fe20000004200 */
[----:B------:R-:W-:Y:S02]  /*1acc0*/  IADD3 R5, R23, 0x20, RZ ;  /* 0x0000002017057810 */ /* 0x000fe40007ffe0ff */
[----:B------:R-:W-:Y:S02]  /*1acd0*/  ISETP.GE.AND P3, PT, R3, R2, PT ;  /* 0x000000020300720c */ /* 0x000fe40003f66270 */
[----:B------:R-:W-:Y:S02]  /*1ace0*/  FSEL R24, R24, -INF , !P6 ;  /* 0xff80000018187808 */ /* 0x000fe40007000000 */
[----:B------:R-:W-:Y:S02]  /*1acf0*/  IADD3 R3, R23, 0x19, RZ ;  /* 0x0000001917037810 */ /* 0x000fe40007ffe0ff */
[----:B------:R-:W-:-:S02]  /*1ad00*/  FSEL R8, R8, -INF , !P4 ;  /* 0xff80000008087808 */ /* 0x000fc40006000000 */
[----:B------:R-:W-:Y:S02]  /*1ad10*/  FSEL R10, R10, -INF , !P1 ;  /* 0xff8000000a0a7808 */ /* 0x000fe40004800000 */
[C---:B------:R-:W-:Y:S02]  /*1ad20*/  ISETP.GE.AND P4, PT, R5.reuse, R0, PT ;  /* 0x000000000500720c */ /* 0x040fe40003f86270 */
[----:B------:R-:W-:Y:S02]  /*1ad30*/  ISETP.GE.AND P1, PT, R5, R2, PT ;  /* 0x000000020500720c */ /* 0x000fe40003f26270 */
[----:B------:R-:W-:Y:S02]  /*1ad40*/  FSEL R15, R15, -INF , !P3 ;  /* 0xff8000000f0f7808 */ /* 0x000fe40005800000 */
[----:B------:R-:W-:Y:S02]  /*1ad50*/  FSEL R27, R27, -INF , !P2 ;  /* 0xff8000001b1b7808 */ /* 0x000fe40005000000 */
[----:B------:R-:W-:-:S02]  /*1ad60*/  FMNMX.FTZ R5, R24, R25, !PT ;  /* 0x0000001918057209 */ /* 0x000fc40007810000 */
[C---:B------:R-:W-:Y:S02]  /*1ad70*/  ISETP.GE.AND P2, PT, R3.reuse, R0, PT ;  /* 0x000000000300720c */ /* 0x040fe40003f46270 */
[----:B------:R-:W-:Y:S02]  /*1ad80*/  ISETP.GE.AND P3, PT, R3, R2, PT ;  /* 0x000000020300720c */ /* 0x000fe40003f66270 */
[----:B------:R-:W-:Y:S02]  /*1ad90*/  IADD3 R3, R23, 0x21, RZ ;  /* 0x0000002117037810 */ /* 0x000fe40007ffe0ff */
[----:B------:R-:W-:Y:S02]  /*1ada0*/  FMNMX.FTZ R6, R16, R5, !PT ;  /* 0x0000000510067209 */ /* 0x000fe40007810000 */
[----:B------:R-:W-:Y:S02]  /*1adb0*/  FSEL R9, R9, -INF , !P2 ;  /* 0xff80000009097808 */ /* 0x000fe40005000000 */
[----:B------:R-:W-:-:S02]  /*1adc0*/  ISETP.GE.AND P6, PT, R3, R0, PT ;  /* 0x000000000300720c */ /* 0x000fc40003fc6270 */
[----:B------:R-:W-:Y:S02]  /*1add0*/  ISETP.GE.AND P2, PT, R3, R2, PT ;  /* 0x000000020300720c */ /* 0x000fe40003f46270 */
[----:B------:R-:W-:Y:S02]  /*1ade0*/  IADD3 R3, R23, 0x28, RZ ;  /* 0x0000002817037810 */ /* 0x000fe40007ffe0ff */
[----:B------:R-:W-:Y:S02]  /*1adf0*/  FSEL R12, R11, -INF , !P3 ;  /* 0xff8000000b0c7808 */ /* 0x000fe40005800000 */
[----:B------:R-:W-:Y:S02]  /*1ae00*/  FMNMX.FTZ R5, R17, R6, !PT ;  /* 0x0000000611057209 */ /* 0x000fe40007810000 */
[----:B------:R-:W-:Y:S02]  /*1ae10*/  ISETP.GE.AND P3, PT, R23, R2, PT ;  /* 0x000000021700720c */ /* 0x000fe40003f66270 */
[----:B------:R-:W-:-:S02]  /*1ae20*/  FSEL R178, R80, -INF , !P4 ;  /* 0xff80000050b27808 */ /* 0x000fc40006000000 */
[----:B------:R-:W-:Y:S02]  /*1ae30*/  FSEL R182, R82, -INF , !P1 ;  /* 0xff80000052b67808 */ /* 0x000fe40004800000 */
[C---:B------:R-:W-:Y:S02]  /*1ae40*/  ISETP.GE.AND P4, PT, R3.reuse, R0, PT ;  /* 0x000000000300720c */ /* 0x040fe40003f86270 */
[----:B------:R-:W-:Y:S02]  /*1ae50*/  ISETP.GE.AND P1, PT, R3, R2, PT ;  /* 0x000000020300720c */ /* 0x000fe40003f26270 */
[----:B------:R-:W-:Y:S02]  /*1ae60*/  FMNMX.FTZ R6, R4, R5, !PT ;  /* 0x0000000504067209 */ /* 0x000fe40007810000 */
[----:B------:R-:W-:Y:S02]  /*1ae70*/  IADD3 R3, R23, 0x29, RZ ;  /* 0x0000002917037810 */ /* 0x000fe40007ffe0ff */
[----:B------:R-:W-:-:S02]  /*1ae80*/  FSEL R26, R26, -INF , !P3 ;  /* 0xff8000001a1a7808 */ /* 0x000fc40005800000 */
[----:B------:R-:W-:Y:S02]  /*1ae90*/  FSEL R181, R81, -INF , !P6 ;  /* 0xff80000051b57808 */ /* 0x000fe40007000000 */
[----:B------:R-:W-:Y:S02]  /*1aea0*/  FMNMX.FTZ R5, R13, R6, !PT ;  /* 0x000000060d057209 */ /* 0x000fe40007810000 */
[C---:B------:R-:W-:Y:S02]  /*1aeb0*/  ISETP.GE.AND P6, PT, R3.reuse, R0, PT ;  /* 0x000000000300720c */ /* 0x040fe40003fc6270 */
[----:B------:R-:W-:Y:S02]  /*1aec0*/  ISETP.GE.AND P3, PT, R3, R2, PT ;  /* 0x000000020300720c */ /* 0x000fe40003f66270 */
[----:B------:R-:W-:Y:S02]  /*1aed0*/  FMNMX.FTZ R3, R26, R27, !PT ;  /* 0x0000001b1a037209 */ /* 0x000fe40007810000 */
[----:B-1----:R-:W-:-:S02]  /*1aee0*/  FMNMX.FTZ R20, R8, R5, !PT ;  /* 0x0000000508147209 */ /* 0x002fc40007810000 */
[----:B------:R-:W-:Y:S02]  /*1aef0*/  FMNMX.FTZ R6, R18, R3, !PT ;  /* 0x0000000312067209 */ /* 0x000fe40007810000 */
[----:B------:R-:W-:Y:S02]  /*1af00*/  FMNMX.FTZ R21, R9, R20, !PT ;  /* 0x0000001409157209 */ /* 0x000fe40007810000 */
[----:B------:R-:W-:Y:S02]  /*1af10*/  FMNMX.FTZ R11, R19, R6, !PT ;  /* 0x00000006130b7209 */ /* 0x000fe40007810000 */
[----:B------:R-:W-:Y:S02]  /*1af20*/  FMNMX.FTZ R6, R178, R21, !PT ;  /* 0x00000015b2067209 */ /* 0x000fe40007810000 */
[----:B------:R-:W-:Y:S02]  /*1af30*/  FMNMX.FTZ R20, R14, R11, !PT ;  /* 0x0000000b0e147209 */ /* 0x000fe40007810000 */
[----:B------:R-:W-:-:S02]  /*1af40*/  IADD3 R7, R23, 0x30, RZ ;  /* 0x0000003017077810 */ /* 0x000fc40007ffe0ff */
[----:B------:R-:W-:Y:S02]  /*1af50*/  FSEL R180, R88, -INF , !P4 ;  /* 0xff80000058b47808 */ /* 0x000fe40006000000 */
[----:B------:R-:W-:Y:S02]  /*1af60*/  FMNMX.FTZ R11, R181, R6, !PT ;  /* 0x00000006b50b7209 */ /* 0x000fe40007810000 */
[----:B------:R-:W-:Y:S02]  /*1af70*/  FMNMX.FTZ R21, R15, R20, !PT ;  /* 0x000000140f157209 */ /* 0x000fe40007810000 */
[----:B------:R-:W-:Y:S02]  /*1af80*/  FSEL R185, R83, -INF , !P2 ;  /* 0xff80000053b97808 */ /* 0x000fe40005000000 */
[----:B------:R-:W-:Y:S01]  /*1af90*/  IADD3 R5, R23, 0x31, RZ ;  /* 0x0000003117057810 */ /* 0x000fe20007ffe0ff */
[----:B------:R-:W-:Y:S01]  /*1afa0*/  LDSM.16.MT88.4 R80, [R231+0x12000] ;  /* 0x01200000e750783b */ /* 0x000fe20000004200 */
[----:B------:R-:W-:-:S02]  /*1afb0*/  ISETP.GE.AND P2, PT, R7, R0, PT ;  /* 0x000000000700720c */ /* 0x000fc40003f46270 */
[----:B------:R-:W-:Y:S02]  /*1afc0*/  FSEL R183, R89, -INF , !P6 ;  /* 0xff80000059b77808 */ /* 0x000fe40007000000 */
[----:B------:R-:W-:Y:S02]  /*1afd0*/  FMNMX.FTZ R6, R180, R11, !PT ;  /* 0x0000000bb4067209 */ /* 0x000fe40007810000 */
[----:B------:R-:W-:Y:S02]  /*1afe0*/  FMNMX.FTZ R21, R10, R21, !PT ;  /* 0x000000150a157209 */ /* 0x000fe40007810000 */
[----:B------:R-:W-:Y:S02]  /*1aff0*/  IADD3 R3, R23, 0x38, RZ ;  /* 0x0000003817037810 */ /* 0x000fe40007ffe0ff */
[----:B------:R-:W-:Y:S02]  /*1b000*/  ISETP.GE.AND P4, PT, R5, R0, PT ;  /* 0x000000000500720c */ /* 0x000fe40003f86270 */
[----:B------:R-:W-:-:S02]  /*1b010*/  FSEL R195, R48, -INF , !P2 ;  /* 0xff80000030c37808 */ /* 0x000fc40005000000 */
[----:B------:R-:W-:Y:S02]  /*1b020*/  FMNMX.FTZ R6, R183, R6, !PT ;  /* 0x00000006b7067209 */ /* 0x000fe40007810000 */
[----:B------:R-:W-:Y:S02]  /*1b030*/  FMNMX.FTZ R21, R12, R21, !PT ;  /* 0x000000150c157209 */ /* 0x000fe40007810000 */
[----:B------:R-:W-:Y:S02]  /*1b040*/  ISETP.GE.AND P2, PT, R3, R0, PT ;  /* 0x000000000300720c */ /* 0x000fe40003f46270 */
[----:B------:R-:W-:Y:S02]  /*1b050*/  FSEL R194, R49, -INF , !P4 ;  /* 0xff80000031c27808 */ /* 0x000fe40006000000 */
[----:B------:R-:W-:Y:S02]  /*1b060*/  FMNMX.FTZ R11, R195, R6, !PT ;  /* 0x00000006c30b7209 */ /* 0x000fe40007810000 */
[----:B------:R-:W-:-:S02]  /*1b070*/  FMNMX.FTZ R6, R182, R21, !PT ;  /* 0x00000015b6067209 */ /* 0x000fc40007810000 */
[----:B------:R-:W-:Y:S02]  /*1b080*/  FSEL R193, R44, -INF , !P2 ;  /* 0xff8000002cc17808 */ /* 0x000fe40005000000 */
[----:B------:R-:W-:Y:S02]  /*1b090*/  FMNMX.FTZ R20, R194, R11, !PT ;  /* 0x0000000bc2147209 */ /* 0x000fe40007810000 */
[----:B------:R-:W-:Y:S02]  /*1b0a0*/  FSEL R184, R90, -INF , !P1 ;  /* 0xff8000005ab87808 */ /* 0x000fe40004800000 */
[----:B------:R-:W-:Y:S02]  /*1b0b0*/  FMNMX.FTZ R11, R185, R6, !PT ;  /* 0x00000006b90b7209 */ /* 0x000fe40007810000 */
[----:B------:R-:W-:Y:S02]  /*1b0c0*/  FMNMX.FTZ R6, R193, R20, !PT ;  /* 0x00000014c1067209 */ /* 0x000fe40007810000 */
[----:B------:R-:W-:-:S02]  /*1b0d0*/  ISETP.GE.AND P1, PT, R7, R2, PT ;  /* 0x000000020700720c */ /* 0x000fc40003f26270 */
[----:B------:R-:W-:Y:S02]  /*1b0e0*/  FSEL R187, R91, -INF , !P3 ;  /* 0xff8000005bbb7808 */ /* 0x000fe40005800000 */
[----:B------:R-:W-:Y:S01]  /*1b0f0*/  FMNMX.FTZ R20, R184, R11, !PT ;  /* 0x0000000bb8147209 */ /* 0x000fe20007810000 */
[----:B------:R-:W-:Y:S01]  /*1b100*/  LDSM.16.MT88.4 R88, [R230+0x12000] ;  /* 0x01200000e658783b */ /* 0x000fe20000004200 */
[----:B------:R-:W-:Y:S02]  /*1b110*/  IADD3 R23, R23, 0x39, RZ ;  /* 0x0000003917177810 */ /* 0x000fe40007ffe0ff */
[----:B------:R-:W-:Y:S02]  /*1b120*/  ISETP.GE.AND P2, PT, R5, R2, PT ;  /* 0x000000020500720c */ /* 0x000fe40003f46270 */
[----:B------:R-:W-:Y:S02]  /*1b130*/  FSEL R190, R50, -INF , !P1 ;  /* 0xff80000032be7808 */ /* 0x000fe40004800000 */
[----:B------:R-:W-:-:S02]  /*1b140*/  FMNMX.FTZ R7, R187, R20, !PT ;  /* 0x00000014bb077209 */ /* 0x000fc40007810000 */
[----:B------:R-:W-:Y:S02]  /*1b150*/  ISETP.GE.AND P4, PT, R23, R0, PT ;  /* 0x000000001700720c */ /* 0x000fe40003f86270 */
[-C--:B------:R-:W-:Y:S02]  /*1b160*/  ISETP.GE.AND P1, PT, R3, R2.reuse, PT ;  /* 0x000000020300720c */ /* 0x080fe40003f26270 */
[----:B------:R-:W-:Y:S02]  /*1b170*/  FSEL R186, R51, -INF , !P2 ;  /* 0xff80000033ba7808 */ /* 0x000fe40005000000 */
[----:B------:R-:W-:Y:S01]  /*1b180*/  FMNMX.FTZ R7, R190, R7, !PT ;  /* 0x00000007be077209 */ /* 0x000fe20007810000 */
[----:B------:R-:W-:Y:S01]  /*1b190*/  LDSM.16.MT88.4 R48, [R231+0x10000] ;  /* 0x01000000e730783b */ /* 0x000fe20000004200 */
[----:B------:R-:W-:Y:S02]  /*1b1a0*/  FSEL R191, R45, -INF , !P4 ;  /* 0xff8000002dbf7808 */ /* 0x000fe40006000000 */
[----:B------:R-:W-:-:S02]  /*1b1b0*/  ISETP.GE.AND P2, PT, R23, R2, PT ;  /* 0x000000021700720c */ /* 0x000fc40003f46270 */
[----:B------:R-:W-:Y:S02]  /*1b1c0*/  FSEL R31, R46, -INF , !P1 ;  /* 0xff8000002e1f7808 */ /* 0x000fe40004800000 */
[----:B------:R-:W-:Y:S02]  /*1b1d0*/  FMNMX.FTZ R20, R186, R7, !PT ;  /* 0x00000007ba147209 */ /* 0x000fe40007810000 */
[----:B------:R-:W-:Y:S02]  /*1b1e0*/  FMNMX.FTZ R6, R191, R6, !PT ;  /* 0x00000006bf067209 */ /* 0x000fe40007810000 */
[----:B------:R-:W-:Y:S02]  /*1b1f0*/  FSEL R30, R47, -INF , !P2 ;  /* 0xff8000002f1e7808 */ /* 0x000fe40005000000 */
[----:B------:R-:W-:Y:S01]  /*1b200*/  FMNMX.FTZ R3, R31, R20, !PT ;  /* 0x000000141f037209 */ /* 0x000fe20007810000 */
[----:B------:R-:W1:Y:S03]  /*1b210*/  SHFL.BFLY PT, R5, R6, 0x2, 0x1f ;  /* 0x0c401f0006057f89 */ /* 0x000e6600000e0000 */
[----:B------:R-:W-:-:S05]  /*1b220*/  FMNMX.FTZ R20, R30, R3, !PT ;  /* 0x000000031e147209 */ /* 0x000fca0007810000 */
[----:B------:R-:W3:Y:S01]  /*1b230*/  SHFL.BFLY PT, R3, R20, 0x2, 0x1f ;  /* 0x0c401f0014037f89 */ /* 0x000ee200000e0000 */
[----:B-1----:R-:W-:-:S05]  /*1b240*/  FMNMX.FTZ R5, R6, R5, !PT ;  /* 0x0000000506057209 */ /* 0x002fca0007810000 */
[----:B------:R-:W1:Y:S01]  /*1b250*/  SHFL.BFLY PT, R164, R5, 0x1, 0x1f ;  /* 0x0c201f0005a47f89 */ /* 0x000e6200000e0000 */
[----:B---3--:R-:W-:-:S03]  /*1b260*/  FMNMX.FTZ R6, R20, R3, !PT ;  /* 0x0000000314067209 */ /* 0x008fc60007810000 */
[----:B------:R-:W-:Y:S04]  /*1b270*/  LDSM.16.MT88.4 R20, [R230+0x10800] ;  /* 0x01080000e614783b */ /* 0x000fe80000004200 */
[----:B------:R-:W3:Y:S01]  /*1b280*/  SHFL.BFLY PT, R3, R6, 0x1, 0x1f ;  /* 0x0c201f0006037f89 */ /* 0x000ee200000e0000 */
[----:B-1----:R-:W-:-:S04]  /*1b290*/  FMNMX.FTZ R164, R5, R164, !PT ;  /* 0x000000a405a47209 */ /* 0x002fc80007810000 */
[----:B------:R-:W-:Y:S02]  /*1b2a0*/  FSETP.NEU.FTZ.AND P1, PT, R164, -INF , PT ;  /* 0xff800000a400780b */ /* 0x000fe40003f3d000 */
[----:B---3--:R-:W-:Y:S01]  /*1b2b0*/  FMNMX.FTZ R3, R6, R3, !PT ;  /* 0x0000000306037209 */ /* 0x008fe20007810000 */
[----:B--2---:R-:W-:-:S04]  /*1b2c0*/  FMUL.FTZ R192, R29, R164 ;  /* 0x000000a41dc07220 */ /* 0x004fc80000410000 */
[----:B------:R-:W-:Y:S01]  /*1b2d0*/  FMUL.FTZ R28, R29, R3 ;  /* 0x000000031d1c7220 */ /* 0x000fe20000410000 */
[----:B------:R-:W-:Y:S02]  /*1b2e0*/  FSEL R192, R192, RZ, P1 ;  /* 0x000000ffc0c07208 */ /* 0x000fe40000800000 */
[----:B------:R-:W-:-:S03]  /*1b2f0*/  FSETP.NEU.FTZ.AND P1, PT, R3, -INF , PT ;  /* 0xff8000000300780b */ /* 0x000fc60003f3d000 */
[-CC-:B------:R-:W-:Y:S01]  /*1b300*/  FFMA.FTZ R175, R24, R29.reuse, -R192.reuse ;  /* 0x0000001d18af7223 */ /* 0x180fe200000108c0 */
[----:B------:R-:W-:Y:S01]  /*1b310*/  FSEL R28, R28, RZ, P1 ;  /* 0x000000ff1c1c7208 */ /* 0x000fe20000800000 */
[-CC-:B------:R-:W-:Y:S02]  /*1b320*/  FFMA.FTZ R174, R25, R29.reuse, -R192.reuse ;  /* 0x0000001d19ae7223 */ /* 0x180fe400000108c0 */
[-CC-:B------:R-:W-:Y:S02]  /*1b330*/  FFMA.FTZ R172, R16, R29.reuse, -R192.reuse ;  /* 0x0000001d10ac7223 */ /* 0x180fe400000108c0 */
[-C--:B------:R-:W-:Y:S01]  /*1b340*/  FFMA.FTZ R169, R17, R29.reuse, -R192 ;  /* 0x0000001d11a97223 */ /* 0x080fe200000108c0 */
[----:B------:R-:W-:Y:S01]  /*1b350*/  MUFU.EX2 R175, R175 ;  /* 0x000000af00af7308 */ /* 0x000fe20000000800 */
[-CC-:B------:R-:W-:Y:S02]  /*1b360*/  FFMA.FTZ R177, R26, R29.reuse, -R28.reuse ;  /* 0x0000001d1ab17223 */ /* 0x180fe4000001081c */
[----:B------:R-:W-:-:S02]  /*1b370*/  FFMA.FTZ R176, R27, R29, -R28 ;  /* 0x0000001d1bb07223 */ /* 0x000fc4000001081c */
[-CC-:B------:R-:W-:Y:S01]  /*1b380*/  FFMA.FTZ R179, R18, R29.reuse, -R28.reuse ;  /* 0x0000001d12b37223 */ /* 0x180fe2000001081c */
[----:B------:R-:W-:Y:S01]  /*1b390*/  LDSM.16.MT88.4 R24, [R230+0x12800] ;  /* 0x01280000e618783b */ /* 0x000fe20000004200 */
[-C--:B------:R-:W-:Y:S01]  /*1b3a0*/  FFMA.FTZ R170, R19, R29.reuse, -R28 ;  /* 0x0000001d13aa7223 */ /* 0x080fe2000001081c */
[----:B------:R-:W1:Y:S01]  /*1b3b0*/  MUFU.EX2 R174, R174 ;  /* 0x000000ae00ae7308 */ /* 0x000e620000000800 */
[-CC-:B------:R-:W-:Y:S01]  /*1b3c0*/  FFMA.FTZ R173, R4, R29.reuse, -R192.reuse ;  /* 0x0000001d04ad7223 */ /* 0x180fe200000108c0 */
[----:B------:R-:W-:Y:S01]  /*1b3d0*/  LDSM.16.MT88.4 R16, [R233+0x10800] ;  /* 0x01080000e910783b */ /* 0x000fe20000004200 */
[-CC-:B------:R-:W-:Y:S02]  /*1b3e0*/  FFMA.FTZ R166, R8, R29.reuse, -R192.reuse ;  /* 0x0000001d08a67223 */ /* 0x180fe400000108c0 */
[-C--:B------:R-:W-:Y:S01]  /*1b3f0*/  FFMA.FTZ R33, R9, R29.reuse, -R192 ;  /* 0x0000001d09217223 */ /* 0x080fe200000108c0 */
[----:B------:R-:W2:Y:S01]  /*1b400*/  LDSM.16.MT88.4 R4, [R230+0x16000] ;  /* 0x01600000e604783b */ /* 0x000ea20000004200 */
[-C--:B------:R-:W-:Y:S01]  /*1b410*/  FFMA.FTZ R35, R10, R29.reuse, -R28 ;  /* 0x0000001d0a237223 */ /* 0x080fe2000001081c */
[----:B------:R-:W-:Y:S01]  /*1b420*/  MUFU.EX2 R172, R172 ;  /* 0x000000ac00ac7308 */ /* 0x000fe20000000800 */
[-C--:B------:R-:W-:Y:S01]  /*1b430*/  FFMA.FTZ R168, R13, R29.reuse, -R192 ;  /* 0x0000001d0da87223 */ /* 0x080fe200000108c0 */
[----:B------:R-:W3:Y:S01]  /*1b440*/  LDSM.16.MT88.4 R8, [R232+0x10800] ;  /* 0x01080000e808783b */ /* 0x000ee20000004200 */
[----:B------:R-:W-:-:S02]  /*1b450*/  FFMA.FTZ R171, R14, R29, -R28 ;  /* 0x0000001d0eab7223 */ /* 0x000fc4000001081c */
[-CC-:B------:R-:W-:Y:S02]  /*1b460*/  FFMA.FTZ R34, R15, R29.reuse, -R28.reuse ;  /* 0x0000001d0f227223 */ /* 0x180fe4000001081c */
[----:B------:R-:W-:Y:S01]  /*1b470*/  FFMA.FTZ R32, R12, R29, -R28 ;  /* 0x0000001d0c207223 */ /* 0x000fe2000001081c */
[----:B------:R-:W4:Y:S01]  /*1b480*/  MUFU.EX2 R169, R169 ;  /* 0x000000a900a97308 */ /* 0x000f220000000800 */
[----:B-1----:R-:W-:Y:S01]  /*1b490*/  F2FP.BF16.PACK_AB R144, R174, R175 ;  /* 0x000000afae90723e */ /* 0x002fe200000010ff */
[----:B------:R-:W1:Y:S01]  /*1b4a0*/  LDSM.16.MT88.4 R12, [R231+0x10800] ;  /* 0x01080000e70c783b */ /* 0x000e620000004200 */
[-CC-:B------:R-:W-:Y:S02]  /*1b4b0*/  FFMA.FTZ R178, R178, R29.reuse, -R192.reuse ;  /* 0x0000001db2b27223 */ /* 0x180fe400000108c0 */
[-CC-:B------:R-:W-:Y:S02]  /*1b4c0*/  FFMA.FTZ R181, R181, R29.reuse, -R192.reuse ;  /* 0x0000001db5b57223 */ /* 0x180fe400000108c0 */
[-CC-:B------:R-:W-:Y:S01]  /*1b4d0*/  FFMA.FTZ R180, R180, R29.reuse, -R192.reuse ;  /* 0x0000001db4b47223 */ /* 0x180fe200000108c0 */
[----:B------:R-:W-:Y:S01]  /*1b4e0*/  MUFU.EX2 R177, R177 ;  /* 0x000000b100b17308 */ /* 0x000fe20000000800 */
[----:B------:R-:W-:-:S02]  /*1b4f0*/  FFMA.FTZ R183, R183, R29, -R192 ;  /* 0x0000001db7b77223 */ /* 0x000fc400000108c0 */
[-CC-:B------:R-:W-:Y:S02]  /*1b500*/  FFMA.FTZ R182, R182, R29.reuse, -R28.reuse ;  /* 0x0000001db6b67223 */ /* 0x180fe4000001081c */
[-CC-:B------:R-:W-:Y:S02]  /*1b510*/  FFMA.FTZ R185, R185, R29.reuse, -R28.reuse ;  /* 0x0000001db9b97223 */ /* 0x180fe4000001081c */
[-CC-:B------:R-:W-:Y:S01]  /*1b520*/  FFMA.FTZ R184, R184, R29.reuse, -R28.reuse ;  /* 0x0000001db8b87223 */ /* 0x180fe2000001081c */
[----:B------:R-:W5:Y:S01]  /*1b530*/  MUFU.EX2 R176, R176 ;  /* 0x000000b000b07308 */ /* 0x000f620000000800 */
[----:B----4-:R-:W-:Y:S01]  /*1b540*/  F2FP.BF16.PACK_AB R146, R169, R172 ;  /* 0x000000aca992723e */ /* 0x010fe200000010ff */
[-C--:B------:R-:W-:Y:S02]  /*1b550*/  FFMA.FTZ R187, R187, R29.reuse, -R28 ;  /* 0x0000001dbbbb7223 */ /* 0x080fe4000001081c */
[-C--:B------:R-:W-:Y:S02]  /*1b560*/  FFMA.FTZ R252, R191, R29.reuse, -R192 ;  /* 0x0000001dbffc7223 */ /* 0x080fe400000108c0 */
[----:B------:R-:W-:-:S02]  /*1b570*/  FFMA.FTZ R191, R186, R29, -R28 ;  /* 0x0000001dbabf7223 */ /* 0x000fc4000001081c */
[----:B------:R-:W-:Y:S01]  /*1b580*/  MUFU.EX2 R179, R179 ;  /* 0x000000b300b37308 */ /* 0x000fe20000000800 */
[-CC-:B------:R-:W-:Y:S02]  /*1b590*/  FFMA.FTZ R195, R195, R29.reuse, -R192.reuse ;  /* 0x0000001dc3c37223 */ /* 0x180fe400000108c0 */
[-CC-:B------:R-:W-:Y:S02]  /*1b5a0*/  FFMA.FTZ R194, R194, R29.reuse, -R192.reuse ;  /* 0x0000001dc2c27223 */ /* 0x180fe400000108c0 */
[-C--:B------:R-:W-:Y:S02]  /*1b5b0*/  FFMA.FTZ R193, R193, R29.reuse, -R192 ;  /* 0x0000001dc1c17223 */ /* 0x080fe400000108c0 */
[--C-:B------:R-:W-:Y:S01]  /*1b5c0*/  FFMA.FTZ R190, R190, R29, -R28.reuse ;  /* 0x0000001dbebe7223 */ /* 0x100fe2000001081c */
[----:B------:R-:W4:Y:S01]  /*1b5d0*/  MUFU.EX2 R170, R170 ;  /* 0x000000aa00aa7308 */ /* 0x000f220000000800 */
[----:B-----5:R-:W-:Y:S01]  /*1b5e0*/  F2FP.BF16.PACK_AB R145, R176, R177 ;  /* 0x000000b1b091723e */ /* 0x020fe200000010ff */
[----:B------:R-:W-:-:S02]  /*1b5f0*/  FFMA.FTZ R186, R31, R29, -R28 ;  /* 0x0000001d1fba7223 */ /* 0x000fc4000001081c */
[----:B------:R-:W-:Y:S02]  /*1b600*/  FFMA.FTZ R251, R30, R29, -R28 ;  /* 0x0000001d1efb7223 */ /* 0x000fe4000001081c */
[----:B------:R-:W-:Y:S01]  /*1b610*/  FADD.FTZ R175, R175, R174 ;  /* 0x000000aeafaf7221 */ /* 0x000fe20000010000 */
[----:B------:R-:W-:Y:S01]  /*1b620*/  LDSM.16.MT88.4 R28, [R233+0x15800] ;  /* 0x01580000e91c783b */ /* 0x000fe20000004200 */
[----:B------:R-:W-:Y:S01]  /*1b630*/  MUFU.EX2 R173, R173 ;  /* 0x000000ad00ad7308 */ /* 0x000fe20000000800 */
[----:B------:R-:W-:Y:S02]  /*1b640*/  FADD.FTZ R176, R177, R176 ;  /* 0x000000b0b1b07221 */ /* 0x000fe40000010000 */
[----:B------:R-:W-:-:S04]  /*1b650*/  FADD.FTZ R172, R172, R175 ;  /* 0x000000afacac7221 */ /* 0x000fc80000010000 */
[----:B------:R-:W-:Y:S01]  /*1b660*/  FADD.FTZ R172, R169, R172 ;  /* 0x000000aca9ac7221 */ /* 0x000fe20000010000 */
[----:B----4-:R-:W-:Y:S01]  /*1b670*/  F2FP.BF16.PACK_AB R147, R170, R179 ;  /* 0x000000b3aa93723e */ /* 0x010fe200000010ff */
[----:B------:R-:W4:Y:S01]  /*1b680*/  MUFU.EX2 R168, R168 ;  /* 0x000000a800a87308 */ /* 0x000f220000000800 */
        /* <DEDUP_REMOVED lines=9> */
[----:B------:R-:W5:Y:S06]  /*1b720*/  MUFU.EX2 R34, R34 ;  /* 0x0000002200227308 */ /* 0x000f6c0000000800 */
        /* <DEDUP_REMOVED lines=45> */
[----:B----4-:R-:W-:Y:S01]  /*1ba00*/  F2FP.BF16.PACK_AB R4, R168, R173 ;  /* 0x000000ada804723e */ /* 0x010fe200000010ff */
[----:B------:R-:W-:Y:S01]  /*1ba10*/  HMMA.16816.F32.BF16 R144, R144, R6, RZ ;  /* 0x000000069090723c */ /* 0x000fe200000418ff */
[----:B-----5:R-:W-:Y:S01]  /*1ba20*/  F2FP.BF16.PACK_AB R5, R34, R171 ;  /* 0x000000ab2205723e */ /* 0x020fe200000010ff */
[----:B------:R-:W-:-:S02]  /*1ba30*/  FADD.FTZ R173, R173, R172 ;  /* 0x000000acadad7221 */ /* 0x000fc40000010000 */
[----:B------:R-:W-:Y:S02]  /*1ba40*/  FADD.FTZ R171, R171, R170 ;  /* 0x000000aaabab7221 */ /* 0x000fe40000010000 */
[----:B------:R-:W-:Y:S01]  /*1ba50*/  FADD.FTZ R173, R168, R173 ;  /* 0x000000ada8ad7221 */ /* 0x000fe20000010000 */
[----:B------:R-:W-:Y:S01]  /*1ba60*/  F2FP.BF16.PACK_AB R6, R33, R166 ;  /* 0x000000a62106723e */ /* 0x000fe200000010ff */
[----:B------:R-:W-:Y:S01]  /*1ba70*/  FADD.FTZ R34, R34, R171 ;  /* 0x000000ab22227221 */ /* 0x000fe20000010000 */
[----:B-1----:R-:W-:Y:S01]  /*1ba80*/  F2FP.BF16.PACK_AB R7, R32, R35 ;  /* 0x000000232007723e */ /* 0x002fe200000010ff */
[----:B------:R-:W-:Y:S02]  /*1ba90*/  FADD.FTZ R166, R166, R173 ;  /* 0x000000ada6a67221 */ /* 0x000fe40000010000 */
[----:B------:R-:W-:Y:S02]  /*1baa0*/  FADD.FTZ R35, R35, R34 ;  /* 0x0000002223237221 */ /* 0x000fe40000010000 */
[----:B------:R-:W-:-:S02]  /*1bab0*/  FADD.FTZ R33, R33, R166 ;  /* 0x000000a621217221 */ /* 0x000fc40000010000 */
[----:B---3--:R-:W-:Y:S01]  /*1bac0*/  HMMA.16816.F32.BF16 R36, R4, R8, R36 ;  /* 0x000000080424723c */ /* 0x008fe20000041824 */
[----:B------:R-:W-:-:S07]  /*1bad0*/  FADD.FTZ R35, R32, R35 ;  /* 0x0000002320237221 */ /* 0x000fce0000010000 */
[C---:B------:R-:W-:Y:S01]  /*1bae0*/  HMMA.16816.F32.BF16 R40, R4.reuse, R10, R40 ;  /* 0x0000000a0428723c */ /* 0x040fe20000041828 */
[----:B------:R-:W1:Y:S07]  /*1baf0*/  LDSM.16.MT88.4 R8, [R232+0x12800] ;  /* 0x01280000e808783b */ /* 0x000e6e0000004200 */
[C---:B------:R-:W-:Y:S08]  /*1bb00*/  HMMA.16816.F32.BF16 R160, R4.reuse, R16, R160 ;  /* 0x0000001004a0723c */ /* 0x040ff000000418a0 */
[C---:B------:R-:W-:Y:S01]  /*1bb10*/  HMMA.16816.F32.BF16 R156, R4.reuse, R18, R156 ;  /* 0x00000012049c723c */ /* 0x040fe2000004189c */
[----:B------:R-:W2:Y:S07]  /*1bb20*/  LDSM.16.MT88.4 R16, [R233+0x12800] ;  /* 0x01280000e910783b */ /* 0x000eae0000004200 */
[C---:B------:R-:W-:Y:S08]  /*1bb30*/  HMMA.16816.F32.BF16 R44, R4.reuse, R12, R44 ;  /* 0x0000000c042c723c */ /* 0x040ff0000004182c */
[C---:B------:R-:W-:Y:S01]  /*1bb40*/  HMMA.16816.F32.BF16 R48, R4.reuse, R14, R48 ;  /* 0x0000000e0430723c */ /* 0x040fe20000041830 */
[----:B------:R-:W3:Y:S07]  /*1bb50*/  LDSM.16.MT88.4 R12, [R231+0x12800] ;  /* 0x01280000e70c783b */ /* 0x000eee0000004200 */
[C---:B------:R-:W-:Y:S08]  /*1bb60*/  HMMA.16816.F32.BF16 R52, R4.reuse, R20, R52 ;  /* 0x000000140434723c */ /* 0x040ff00000041834 */
[C---:B-1----:R-:W-:Y:S08]  /*1bb70*/  HMMA.16816.F32.BF16 R68, R4.reuse, R8, R68 ;  /* 0x000000080444723c */ /* 0x042ff00000041844 */
[C---:B------:R-:W-:Y:S01]  /*1bb80*/  HMMA.16816.F32.BF16 R72, R4.reuse, R10, R72 ;  /* 0x0000000a0448723c */ /* 0x040fe20000041848 */
[----:B------:R-:W1:Y:S07]  /*1bb90*/  LDSM.16.MT88.4 R8, [R232+0x14800] ;  /* 0x01480000e808783b */ /* 0x000e6e0000004200 */
        /* <DEDUP_REMOVED lines=12> */
[C---:B--2---:R-:W-:Y:S08]  /*1bc60*/  HMMA.16816.F32.BF16 R92, R4.reuse, R16, R92 ;  /* 0x00000010045c723c */ /* 0x044ff0000004185c */
[C---:B------:R-:W-:Y:S01]  /*1bc70*/  HMMA.16816.F32.BF16 R96, R4.reuse, R18, R96 ;  /* 0x000000120460723c */ /* 0x040fe20000041860 */
[----:B------:R-:W2:Y:S07]  /*1bc80*/  LDSM.16.MT88.4 R16, [R233+0x16800] ;  /* 0x01680000e910783b */ /* 0x000eae0000004200 */
[C---:B---3--:R-:W-:Y:S08]  /*1bc90*/  HMMA.16816.F32.BF16 R108, R4.reuse, R12, R108 ;  /* 0x0000000c046c723c */ /* 0x048ff0000004186c */
[C---:B------:R-:W-:Y:S01]  /*1bca0*/  HMMA.16816.F32.BF16 R112, R4.reuse, R14, R112 ;  /* 0x0000000e0470723c */ /* 0x040fe20000041870 */
[----:B------:R-:W3:Y:S07]  /*1bcb0*/  LDSM.16.MT88.4 R12, [R231+0x16800] ;  /* 0x01680000e70c783b */ /* 0x000eee0000004200 */
[C---:B------:R-:W-:Y:S01]  /*1bcc0*/  HMMA.16816.F32.BF16 R120, R4.reuse, R22, R120 ;  /* 0x000000160478723c */ /* 0x040fe20000041878 */
[----:B------:R-:W4:Y:S07]  /*1bcd0*/  LDSM.16.MT88.4 R20, [R230+0x16800] ;  /* 0x01680000e614783b */ /* 0x000f2e0000004200 */
[C---:B-1----:R-:W-:Y:S08]  /*1bce0*/  HMMA.16816.F32.BF16 R132, R4.reuse, R8, R132 ;  /* 0x000000080484723c */ /* 0x042ff00000041884 */
[C---:B------:R-:W-:Y:S01]  /*1bcf0*/  HMMA.16816.F32.BF16 R152, R4.reuse, R10, R152 ;  /* 0x0000000a0498723c */ /* 0x040fe20000041898 */
[----:B------:R-:W1:Y:S07]  /*1bd00*/  LDSM.16.MT88.4 R8, [R232+0x11000] ;  /* 0x01100000e808783b */ /* 0x000e6e0000004200 */
[C---:B------:R-:W-:Y:S08]  /*1bd10*/  HMMA.16816.F32.BF16 R84, R4.reuse, R24, R84 ;  /* 0x000000180454723c */ /* 0x040ff00000041854 */
[C---:B------:R-:W-:Y:S01]  /*1bd20*/  HMMA.16816.F32.BF16 R88, R4.reuse, R26, R88 ;  /* 0x0000001a0458723c */ /* 0x040fe20000041858 */
[----:B------:R-:W-:Y:S07]  /*1bd30*/  LDSM.16.MT88.4 R24, [R230+0x11000] ;  /* 0x01100000e618783b */ /* 0x000fee0000004200 */
[C---:B--2---:R-:W-:Y:S08]  /*1bd40*/  HMMA.16816.F32.BF16 R124, R4.reuse, R16, R124 ;  /* 0x00000010047c723c */ /* 0x044ff0000004187c */
[C---:B------:R-:W-:Y:S01]  /*1bd50*/  HMMA.16816.F32.BF16 R128, R4.reuse, R18, R128 ;  /* 0x000000120480723c */ /* 0x040fe20000041880 */
[----:B------:R-:W-:Y:S07]  /*1bd60*/  LDSM.16.MT88.4 R16, [R233+0x11000] ;  /* 0x01100000e910783b */ /* 0x000fee0000004200 */
[C---:B---3--:R-:W-:Y:S08]  /*1bd70*/  HMMA.16816.F32.BF16 R136, R4.reuse, R12, R136 ;  /* 0x0000000c0488723c */ /* 0x048ff00000041888 */
[C---:B------:R-:W-:Y:S01]  /*1bd80*/  HMMA.16816.F32.BF16 R140, R4.reuse, R14, R140 ;  /* 0x0000000e048c723c */ /* 0x040fe2000004188c */
[----:B------:R-:W2:Y:S07]  /*1bd90*/  LDSM.16.MT88.4 R12, [R231+0x11000] ;  /* 0x01100000e70c783b */ /* 0x000eae0000004200 */
        /* <DEDUP_REMOVED lines=8> */
[----:B------:R-:W-:Y:S01]  /*1be20*/  F2FP.BF16.PACK_AB R7, R187, R184 ;  /* 0x000000b8bb07723e */ /* 0x000fe200000010ff */
[----:B------:R-:W-:Y:S02]  /*1be30*/  FADD.FTZ R181, R181, R178 ;  /* 0x000000b2b5b57221 */ /* 0x000fe40000010000 */
[----:B------:R-:W-:Y:S02]  /*1be40*/  FADD.FTZ R185, R185, R182 ;  /* 0x000000b6b9b97221 */ /* 0x000fe40000010000 */
[----:B------:R-:W-:Y:S02]  /*1be50*/  FADD.FTZ R180, R180, R181 ;  /* 0x000000b5b4b47221 */ /* 0x000fe40000010000 */
[----:B-1----:R-:W-:Y:S01]  /*1be60*/  HMMA.16816.F32.BF16 R36, R4, R8, R36 ;  /* 0x000000080424723c */ /* 0x002fe20000041824 */
[----:B------:R-:W-:-:S02]  /*1be70*/  FADD.FTZ R184, R184, R185 ;  /* 0x000000b9b8b87221 */ /* 0x000fc40000010000 */
[----:B------:R-:W-:Y:S02]  /*1be80*/  FADD.FTZ R180, R183, R180 ;  /* 0x000000b4b7b47221 */ /* 0x000fe40000010000 */
[----:B------:R-:W-:-:S03]  /*1be90*/  FADD.FTZ R187, R187, R184 ;  /* 0x000000b8bbbb7221 */ /* 0x000fc60000010000 */
[C---:B------:R-:W-:Y:S01]  /*1bea0*/  HMMA.16816.F32.BF16 R40, R4.reuse, R10, R40 ;  /* 0x0000000a0428723c */ /* 0x040fe20000041828 */
[----:B------:R-:W1:Y:S07]  /*1beb0*/  LDSM.16.MT88.4 R8, [R232+0x13000] ;  /* 0x01300000e808783b */ /* 0x000e6e0000004200 */
[C---:B--2---:R-:W-:Y:S08]  /*1bec0*/  HMMA.16816.F32.BF16 R44, R4.reuse, R12, R44 ;  /* 0x0000000c042c723c */ /* 0x044ff0000004182c */
[C---:B------:R-:W-:Y:S01]  /*1bed0*/  HMMA.16816.F32.BF16 R48, R4.reuse, R14, R48 ;  /* 0x0000000e0430723c */ /* 0x040fe20000041830 */
[----:B------:R-:W2:Y:S07]  /*1bee0*/  LDSM.16.MT88.4 R12, [R230+0x13000] ;  /* 0x01300000e60c783b */ /* 0x000eae0000004200 */
[C---:B------:R-:W-:Y:S08]  /*1bef0*/  HMMA.16816.F32.BF16 R160, R4.reuse, R16, R160 ;  /* 0x0000001004a0723c */ /* 0x040ff000000418a0 */
[C---:B------:R-:W-:Y:S01]  /*1bf00*/  HMMA.16816.F32.BF16 R156, R4.reuse, R18, R156 ;  /* 0x00000012049c723c */ /* 0x040fe2000004189c */
[----:B------:R-:W-:Y:S07]  /*1bf10*/  LDSM.16.MT88.4 R16, [R231+0x13000] ;  /* 0x01300000e710783b */ /* 0x000fee0000004200 */
[C---:B------:R-:W-:Y:S08]  /*1bf20*/  HMMA.16816.F32.BF16 R52, R4.reuse, R24, R52 ;  /* 0x000000180434723c */ /* 0x040ff00000041834 */
[C---:B-1----:R-:W-:Y:S08]  /*1bf30*/  HMMA.16816.F32.BF16 R68, R4.reuse, R8, R68 ;  /* 0x000000080444723c */ /* 0x042ff00000041844 */
[C---:B------:R-:W-:Y:S01]  /*1bf40*/  HMMA.16816.F32.BF16 R72, R4.reuse, R10, R72 ;  /* 0x0000000a0448723c */ /* 0x040fe20000041848 */
[----:B------:R-:W1:Y:S07]  /*1bf50*/  LDSM.16.MT88.4 R8, [R232+0x15000] ;  /* 0x01500000e808783b */ /* 0x000e6e0000004200 */
        /* <DEDUP_REMOVED lines=44> */
[----:B--2---:R-:W-:Y:S01]  /*1c220*/  HMMA.16816.F32.BF16 R160, R4, R12, R160 ;  /* 0x0000000c04a0723c */ /* 0x004fe200000418a0 */
[----:B------:R-:W-:-:S02]  /*1c230*/  FADD.FTZ R186, R186, R191 ;  /* 0x000000bfbaba7221 */ /* 0x000fc40000010000 */
[----:B------:R-:W-:Y:S02]  /*1c240*/  FADD.FTZ R252, R252, R193 ;  /* 0x000000c1fcfc7221 */ /* 0x000fe40000010000 */
[----:B------:R-:W-:-:S03]  /*1c250*/  FADD.FTZ R251, R251, R186 ;  /* 0x000000bafbfb7221 */ /* 0x000fc60000010000 */
[C---:B------:R-:W-:Y:S01]  /*1c260*/  HMMA.16816.F32.BF16 R156, R4.reuse, R14, R156 ;  /* 0x0000000e049c723c */ /* 0x040fe2000004189c */
[----:B------:R-:W2:Y:S07]  /*1c270*/  LDSM.16.MT88.4 R12, [R233+0x13800] ;  /* 0x01380000e90c783b */ /* 0x000eae0000004200 */
[C---:B-1----:R-:W-:Y:S08]  /*1c280*/  HMMA.16816.F32.BF16 R44, R4.reuse, R8, R44 ;  /* 0x00000008042c723c */ /* 0x042ff0000004182c */
[C---:B------:R-:W-:Y:S01]  /*1c290*/  HMMA.16816.F32.BF16 R48, R4.reuse, R10, R48 ;  /* 0x0000000a0430723c */ /* 0x040fe20000041830 */
[----:B------:R-:W1:Y:S07]  /*1c2a0*/  LDSM.16.MT88.4 R8, [R230+0x13800] ;  /* 0x01380000e608783b */ /* 0x000e6e0000004200 */
[C---:B-----5:R-:W-:Y:S08]  /*1c2b0*/  HMMA.16816.F32.BF16 R36, R4.reuse, R16, R36 ;  /* 0x000000100424723c */ /* 0x060ff00000041824 */
[C---:B------:R-:W-:Y:S01]  /*1c2c0*/  HMMA.16816.F32.BF16 R40, R4.reuse, R18, R40 ;  /* 0x000000120428723c */ /* 0x040fe20000041828 */
[----:B------:R-:W4:Y:S07]  /*1c2d0*/  LDSM.16.MT88.4 R16, [R231+0x13800] ;  /* 0x01380000e710783b */ /* 0x000f2e0000004200 */
[C---:B---3--:R-:W-:Y:S08]  /*1c2e0*/  HMMA.16816.F32.BF16 R52, R4.reuse, R24, R52 ;  /* 0x000000180434723c */ /* 0x048ff00000041834 */
[C---:B--2---:R-:W-:Y:S08]  /*1c2f0*/  HMMA.16816.F32.BF16 R60, R4.reuse, R12, R60 ;  /* 0x0000000c043c723c */ /* 0x044ff0000004183c */
[C---:B------:R-:W-:Y:S01]  /*1c300*/  HMMA.16816.F32.BF16 R64, R4.reuse, R14, R64 ;  /* 0x0000000e0440723c */ /* 0x040fe20000041840 */
[----:B------:R-:W2:Y:S07]  /*1c310*/  LDSM.16.MT88.4 R12, [R232+0x15800] ;  /* 0x01580000e80c783b */ /* 0x000eae0000004200 */
[C---:B-1----:R-:W-:Y:S08]  /*1c320*/  HMMA.16816.F32.BF16 R84, R4.reuse, R8, R84 ;  /* 0x000000080454723c */ /* 0x042ff00000041854 */
[C---:B------:R-:W-:Y:S01]  /*1c330*/  HMMA.16816.F32.BF16 R88, R4.reuse, R10, R88 ;  /* 0x0000000a0458723c */ /* 0x040fe20000041858 */
[----:B------:R-:W1:Y:S07]  /*1c340*/  LDSM.16.MT88.4 R8, [R233+0x17800] ;  /* 0x01780000e908783b */ /* 0x000e6e0000004200 */
[C---:B------:R-:W-:Y:S01]  /*1c350*/  HMMA.16816.F32.BF16 R56, R4.reuse, R26, R56 ;  /* 0x0000001a0438723c */ /* 0x040fe20000041838 */
[----:B------:R-:W3:Y:S07]  /*1c360*/  LDSM.16.MT88.4 R24, [R231+0x15800] ;  /* 0x01580000e718783b */ /* 0x000eee0000004200 */
[C---:B------:R-:W-:Y:S08]  /*1c370*/  HMMA.16816.F32.BF16 R68, R4.reuse, R20, R68 ;  /* 0x000000140444723c */ /* 0x040ff00000041844 */
[C---:B------:R-:W-:Y:S01]  /*1c380*/  HMMA.16816.F32.BF16 R72, R4.reuse, R22, R72 ;  /* 0x000000160448723c */ /* 0x040fe20000041848 */
[----:B------:R-:W5:Y:S07]  /*1c390*/  LDSM.16.MT88.4 R20, [R230+0x15800] ;  /* 0x01580000e614783b */ /* 0x000f6e0000004200 */
        /* <DEDUP_REMOVED lines=10> */
[C---:B------:R-:W-:Y:S08]  /*1c440*/  HMMA.16816.F32.BF16 R96, R4.reuse, R30, R96 ;  /* 0x0000001e0460723c */ /* 0x040ff00000041860 */
[C---:B---3--:R-:W-:Y:S08]  /*1c450*/  HMMA.16816.F32.BF16 R108, R4.reuse, R24, R108 ;  /* 0x00000018046c723c */ /* 0x048ff0000004186c */
[C---:B------:R-:W-:Y:S08]  /*1c460*/  HMMA.16816.F32.BF16 R112, R4.reuse, R26, R112 ;  /* 0x0000001a0470723c */ /* 0x040ff00000041870 */
[C---:B-----5:R-:W-:Y:S08]  /*1c470*/  HMMA.16816.F32.BF16 R116, R4.reuse, R20, R116 ;  /* 0x000000140474723c */ /* 0x060ff00000041874 */
[C---:B------:R-:W-:Y:S08]  /*1c480*/  HMMA.16816.F32.BF16 R120, R4.reuse, R22, R120 ;  /* 0x000000160478723c */ /* 0x040ff00000041878 */
[C---:B----4-:R-:W-:Y:S08]  /*1c490*/  HMMA.16816.F32.BF16 R132, R4.reuse, R16, R132 ;  /* 0x000000100484723c */ /* 0x050ff00000041884 */
[C---:B------:R-:W-:Y:S08]  /*1c4a0*/  HMMA.16816.F32.BF16 R152, R4.reuse, R18, R152 ;  /* 0x000000120498723c */ /* 0x040ff00000041898 */
[C---:B--2---:R-:W-:Y:S08]  /*1c4b0*/  HMMA.16816.F32.BF16 R136, R4.reuse, R12, R136 ;  /* 0x0000000c0488723c */ /* 0x044ff00000041888 */
[C---:B------:R-:W-:Y:S08]  /*1c4c0*/  HMMA.16816.F32.BF16 R140, R4.reuse, R14, R140 ;  /* 0x0000000e048c723c */ /* 0x040ff0000004188c */
[C---:B-1----:R-:W-:Y:S08]  /*1c4d0*/  HMMA.16816.F32.BF16 R148, R4.reuse, R8, R148 ;  /* 0x000000080494723c */ /* 0x042ff00000041894 */
[----:B------:R-:W-:Y:S01]  /*1c4e0*/  HMMA.16816.F32.BF16 R144, R4, R10, R144 ;  /* 0x0000000a0490723c */ /* 0x000fe20000041890 */
[----:B------:R-:W-:Y:S07]  /*1c4f0*/  @!P5 BRA `(.L_x_1105) ;  /* 0x00004a100000d947 */ /* 0x000fee0003800000 */
[----:B------:R-:W-:Y:S01]  /*1c500*/  ULDC.64 UR4, c[0x0][0x40] ;  /* 0x0000100000047ab9 */ /* 0x000fe20000000a00 */
[----:B------:R-:W-:-:S04]  /*1c510*/  DEPBAR.LE SB0, 0x0 ;  /* 0x000080000000791a */ /* 0x000fc80000000000 */
[----:B------:R-:W-:Y:S01]  /*1c520*/  UIADD3 UR4, UP0, UR4, 0x160, URZ ;  /* 0x0000016004047890 */ /* 0x000fe2000ff1e03f */
[----:B------:R-:W-:-:S03]  /*1c530*/  IADD3 R247, R165, -0x2, RZ ;  /* 0xfffffffea5f77810 */ /* 0x000fc60007ffe0ff */
[----:B------:R-:W-:Y:S02]  /*1c540*/  UIADD3.X UR5, URZ, UR5, URZ, UP0, !UPT ;  /* 0x000000053f057290 */ /* 0x000fe400087fe43f */
[----:B------:R-:W-:-:S04]  /*1c550*/  IMAD.U32 R196, RZ, RZ, UR4 ;  /* 0x00000004ffc47e24 */ /* 0x000fc8000f8e00ff */
[----:B------:R-:W-:Y:S01]  /*1c560*/  MOV R197, UR5 ;  /* 0x0000000500c57c02 */ /* 0x000fe20008000f00 */
[----:B------:R-:W-:Y:S01]  /*1c570*/  WARPSYNC 0xffffffff ;  /* 0xffffffff00007948 */ /* 0x000fe20003800000 */
[----:B------:R-:W-:Y:S01]  /*1c580*/  BSSY B0, `(.L_x_1106) ;  /* 0x0000045000007945 */ /* 0x000fe20003800000 */
[----:B------:R-:W-:Y:S06]  /*1c590*/  BAR.SYNC.DEFER_BLOCKING 0x0 ;  /* 0x0000000000007b1d */ /* 0x000fec0000010000 */
[----:B------:R-:W-:Y:S05]  /*1c5a0*/  @!P0 BRA `(.L_x_1107) ;  /* 0x000003e000008947 */ /* 0x000fea0003800000 */
[----:B------:R-:W-:Y:S02]  /*1c5b0*/  ULDC.64 UR4, c[0x0][0x118] ;  /* 0x0000460000047ab9 */ /* 0x000fe40000000a00 */
[----:B------:R-:W2:Y:S01]  /*1c5c0*/  LD.E R11, [R196.64+0x170] ;  /* 0x00017004c40b7980 */ /* 0x000ea2000c101900 */
[----:B------:R-:W-:-:S05]  /*1c5d0*/  IMAD.SHL.U32 R4, R247, 0x40, RZ ;  /* 0x00000040f7047824 */ /* 0x000fca00078e00ff */
[C---:B------:R-:W-:Y:S02]  /*1c5e0*/  IADD3 R12, R4.reuse, 0x40, RZ ;  /* 0x00000040040c7810 */ /* 0x040fe40007ffe0ff */
[----:B------:R-:W-:Y:S02]  /*1c5f0*/  IABS R5, R4 ;  /* 0x0000000400057213 */ /* 0x000fe40000000000 */
[-C--:B--2---:R-:W-:Y:S02]  /*1c600*/  IABS R8, R11.reuse ;  /* 0x0000000b00087213 */ /* 0x084fe40000000000 */
[-C--:B------:R-:W-:Y:S02]  /*1c610*/  IABS R6, R11.reuse ;  /* 0x0000000b00067213 */ /* 0x080fe40000000000 */
[----:B------:R-:W1:Y:S01]  /*1c620*/  I2F.RP R9, R8 ;  /* 0x0000000800097306 */ /* 0x000e620000209400 */
[----:B------:R-:W-:Y:S02]  /*1c630*/  LOP3.LUT R4, R4, R11, RZ, 0x3c, !PT ;  /* 0x0000000b04047212 */ /* 0x000fe400078e3cff */
[----:B------:R-:W-:-:S02]  /*1c640*/  IMAD.MOV R6, RZ, RZ, -R6 ;  /* 0x000000ffff067224 */ /* 0x000fc400078e0a06 */
[----:B------:R-:W-:Y:S02]  /*1c650*/  ISETP.GE.AND P1, PT, R4, RZ, PT ;  /* 0x000000ff0400720c */ /* 0x000fe40003f26270 */
[----:B------:R-:W-:Y:S01]  /*1c660*/  LOP3.LUT R4, RZ, R11, RZ, 0x33, !PT ;  /* 0x0000000bff047212 */ /* 0x000fe200078e33ff */
        /* <DEDUP_REMOVED lines=22> */
[----:B------:R-:W-:Y:S02]  /*1c7d0*/  @!P2 IADD3 R9, R9, 0x1, RZ ;  /* 0x000000010909a810 */ /* 0x000fe40007ffe0ff */
[----:B------:R-:W-:-:S07]  /*1c7e0*/  ISETP.NE.AND P2, PT, R11, RZ, PT ;  /* 0x000000ff0b00720c */ /* 0x000fce0003f45270 */
        /* <DEDUP_REMOVED lines=8> */
[----:B------:R-:W-:Y:S01]  /*1c870*/  IMAD.WIDE R16, R6, 0x4, R248 ;  /* 0x0000000406107825 */ /* 0x000fe200078e02f8 */
        /* <DEDUP_REMOVED lines=11> */
[----:B------:R-:W-:Y:S01]  /*1c930*/  SHF.R.S32.HI R4, RZ, 0x1f, R5 ;  /* 0x0000001fff047819 */ /* 0x000fe20000011405 */
[----:B------:R-:W-:-:S04]  /*1c940*/  IMAD.WIDE.U32 R10, R5, R12, R10 ;  /* 0x0000000c050a7225 */ /* 0x000fc800078e000a */
[----:B------:R-:W-:Y:S02]  /*1c950*/  IMAD R4, R12, R4, R7 ;  /* 0x000000040c047224 */ /* 0x000fe400078e0207 */
[----:B------:R-:W-:-:S03]  /*1c960*/  IMAD.MOV.U32 R5, RZ, RZ, R10 ;  /* 0x000000ffff057224 */ /* 0x000fc600078e000a */
[----:B------:R-:W-:Y:S01]  /*1c970*/  IADD3 R4, R11, R4, RZ ;  /* 0x000000040b047210 */ /* 0x000fe20007ffe0ff */
[----:B------:R-:W-:Y:S05]  /*1c980*/  BRA `(.L_x_1108) ;  /* 0x0000004000007947 */ /* 0x000fea0003800000 */
.L_x_1107:
[----:B------:R-:W-:Y:S02]  /*1c990*/  ULDC.64 UR4, c[0x0][0x118] ;  /* 0x0000460000047ab9 */ /* 0x000fe40000000a00 */
[----:B------:R-:W2:Y:S02]  /*1c9a0*/  LD.E R5, [R196.64+0x40] ;  /* 0x00004004c4057980 */ /* 0x000ea4000c101900 */
[----:B--2---:R-:W-:-:S04]  /*1c9b0*/  LEA R5, -R5, RZ, 0x6 ;  /* 0x000000ff05057211 */ /* 0x004fc800078e31ff */
[----:B------:R-:W-:Y:S02]  /*1c9c0*/  SHF.R.S32.HI R4, RZ, 0x1f, R5 ;  /* 0x0000001fff047819 */ /* 0x000fe40000011405 */
.L_x_1108:
[----:B------:R-:W-:Y:S05]  /*1c9d0*/  BSYNC B0 ;  /* 0x0000000000007941 */ /* 0x000fea0003800000 */
.L_x_1106:
[C---:B------:R-:W-:Y:S01]  /*1c9e0*/  LOP3.LUT P3, RZ, R250.reuse, 0x1, RZ, 0xc0, !PT ;  /* 0x00000001faff7812 */ /* 0x040fe2000786c0ff */
[----:B------:R-:W-:Y:S01]  /*1c9f0*/  ULDC.64 UR4, c[0x0][0x118] ;  /* 0x0000460000047ab9 */ /* 0x000fe20000000a00 */
[C---:B------:R-:W-:Y:S01]  /*1ca00*/  LOP3.LUT P6, RZ, R250.reuse, 0x2, RZ, 0xc0, !PT ;  /* 0x00000002faff7812 */ /* 0x040fe200078cc0ff */
[----:B------:R-:W-:Y:S01]  /*1ca10*/  BSSY B1, `(.L_x_1109) ;  /* 0x0000265000017945 */ /* 0x000fe20003800000 */
[C---:B------:R-:W-:Y:S02]  /*1ca20*/  LOP3.LUT P5, RZ, R250.reuse, 0x4, RZ, 0xc0, !PT ;  /* 0x00000004faff7812 */ /* 0x040fe400078ac0ff */
[C---:B------:R-:W-:Y:S02]  /*1ca30*/  IADD3 R7, P1, R5.reuse, R234, RZ ;  /* 0x000000ea05077210 */ /* 0x040fe40007f3e0ff */
[C---:B------:R-:W-:Y:S02]  /*1ca40*/  LEA R198, P2, R5.reuse, R188, 0x1 ;  /* 0x000000bc05c67211 */ /* 0x040fe400078408ff */
[----:B------:R-:W-:Y:S01]  /*1ca50*/  LOP3.LUT P4, RZ, R250, 0x8, RZ, 0xc0, !PT ;  /* 0x00000008faff7812 */ /* 0x000fe2000788c0ff */
[----:B------:R-:W-:Y:S01]  /*1ca60*/  IMAD.X R6, R4, 0x1, R235, P1 ;  /* 0x0000000104067824 */ /* 0x000fe200008e06eb */
[----:B------:R-:W-:-:S02]  /*1ca70*/  LEA.HI.X R199, R5, R189, R4, 0x1, P2 ;  /* 0x000000bd05c77211 */ /* 0x000fc400010f0c04 */
[CC--:B------:R-:W-:Y:S02]  /*1ca80*/  @P3 LEA R14, P2, R7.reuse, R188.reuse, 0x1 ;  /* 0x000000bc070e3211 */ /* 0x0c0fe400078408ff */
[CC--:B------:R-:W-:Y:S01]  /*1ca90*/  @P6 LEA R12, P1, R7.reuse, R188.reuse, 0x1 ;  /* 0x000000bc070c6211 */ /* 0x0c0fe200078208ff */
[----:B------:R-:W-:Y:S01]  /*1caa0*/  @!PT LDS RZ, [RZ] ;  /* 0x00000000fffff984 */ /* 0x000fe20000000800 */
[----:B------:R-:W-:Y:S01]  /*1cab0*/  @!PT LDS RZ, [RZ] ;  /* 0x00000000fffff984 */ /* 0x000fe20000000800 */
[----:B------:R-:W-:Y:S01]  /*1cac0*/  @!PT LDS RZ, [RZ] ;  /* 0x00000000fffff984 */ /* 0x000fe20000000800 */
[----:B------:R1:W-:Y:S01]  /*1cad0*/  @P3 LDGSTS.E.BYPASS.LTC128B.128 [R245+0x10000], [R198.64] ;  /* 0x10000000c6f53fae */ /* 0x0003e2000b901d44 */
[CCC-:B------:R-:W-:Y:S02]  /*1cae0*/  @P3 LEA.HI.X R15, R7.reuse, R189.reuse, R6.reuse, 0x1, P2 ;  /* 0x000000bd070f3211 */ /* 0x1c0fe400010f0c06 */
[C---:B------:R-:W-:Y:S01]  /*1caf0*/  @P5 LEA R10, P2, R7.reuse, R188, 0x1 ;  /* 0x000000bc070a5211 */ /* 0x040fe200078408ff */
[----:B------:R-:W-:Y:S01]  /*1cb00*/  @!P3 STS.128 [R245+0x10000], RZ ;  /* 0x010000fff500b388 */ /* 0x000fe20000000c00 */
[CCC-:B------:R-:W-:Y:S02]  /*1cb10*/  @P6 LEA.HI.X R13, R7.reuse, R189.reuse, R6.reuse, 0x1, P1 ;  /* 0x000000bd070d6211 */ /* 0x1c0fe400008f0c06 */
[----:B------:R-:W-:-:S02]  /*1cb20*/  @P5 LEA.HI.X R11, R7, R189, R6, 0x1, P2 ;  /* 0x000000bd070b5211 */ /* 0x000fc400010f0c06 */
[C---:B------:R-:W-:Y:S02]  /*1cb30*/  @P4 LEA R8, P1, R7.reuse, R188, 0x1 ;  /* 0x000000bc07084211 */ /* 0x040fe400078208ff */
[C---:B------:R-:W-:Y:S02]  /*1cb40*/  IADD3 R5, P2, R7.reuse, R234, RZ ;  /* 0x000000ea07057210 */ /* 0x040fe40007f5e0ff */
[----:B------:R-:W-:Y:S02]  /*1cb50*/  @P4 LEA.HI.X R9, R7, R189, R6, 0x1, P1 ;  /* 0x000000bd07094211 */ /* 0x000fe400008f0c06 */
[CC--:B------:R-:W-:Y:S01]  /*1cb60*/  @P6 LEA R20, P1, R5.reuse, R188.reuse, 0x1 ;  /* 0x000000bc05146211 */ /* 0x0c0fe200078208ff */
[----:B------:R-:W-:Y:S01]  /*1cb70*/  IMAD.X R6, R6, 0x1, R235, P2 ;  /* 0x0000000106067824 */ /* 0x000fe200010e06eb */
[----:B------:R-:W-:-:S04]  /*1cb80*/  @P3 LEA R22, P2, R5, R188, 0x1 ;  /* 0x000000bc05163211 */ /* 0x000fc800078408ff */
[CCC-:B------:R-:W-:Y:S02]  /*1cb90*/  @P3 LEA.HI.X R23, R5.reuse, R189.reuse, R6.reuse, 0x1, P2 ;  /* 0x000000bd05173211 */ /* 0x1c0fe400010f0c06 */
[CC--:B------:R-:W-:Y:S02]  /*1cba0*/  @P5 LEA R18, P2, R5.reuse, R188.reuse, 0x1 ;  /* 0x000000bc05125211 */ /* 0x0c0fe400078408ff */
[CCC-:B------:R-:W-:Y:S02]  /*1cbb0*/  @P6 LEA.HI.X R21, R5.reuse, R189.reuse, R6.reuse, 0x1, P1 ;  /* 0x000000bd05156211 */ /* 0x1c0fe400008f0c06 */
[C---:B------:R-:W-:Y:S02]  /*1cbc0*/  @P5 LEA.HI.X R19, R5.reuse, R189, R6, 0x1, P2 ;  /* 0x000000bd05135211 */ /* 0x040fe400010f0c06 */
[C---:B------:R-:W-:Y:S02]  /*1cbd0*/  @P4 LEA R16, P1, R5.reuse, R188, 0x1 ;  /* 0x000000bc05104211 */ /* 0x040fe400078208ff */
[----:B------:R-:W-:-:S02]  /*1cbe0*/  IADD3 R4, P2, R5, R234, RZ ;  /* 0x000000ea05047210 */ /* 0x000fc40007f5e0ff */
[----:B------:R-:W-:Y:S01]  /*1cbf0*/  @P4 LEA.HI.X R17, R5, R189, R6, 0x1, P1 ;  /* 0x000000bd05114211 */ /* 0x000fe200008f0c06 */
[----:B------:R-:W-:Y:S01]  /*1cc00*/  @P6 IMAD.MOV.U32 R5, RZ, RZ, R199 ;  /* 0x000000ffff056224 */ /* 0x000fe200078e00c7 */
[-C--:B------:R-:W-:Y:S01]  /*1cc10*/  @P6 LEA R30, P1, R4, R188.reuse, 0x1 ;  /* 0x000000bc041e6211 */ /* 0x080fe200078208ff */
[----:B------:R-:W-:Y:S01]  /*1cc20*/  IMAD.X R6, R6, 0x1, R235, P2 ;  /* 0x0000000106067824 */ /* 0x000fe200010e06eb */
[----:B------:R-:W-:-:S04]  /*1cc30*/  @P3 LEA R32, P2, R4, R188, 0x1 ;  /* 0x000000bc04203211 */ /* 0x000fc800078408ff */
[CCC-:B------:R-:W-:Y:S02]  /*1cc40*/  @P3 LEA.HI.X R33, R4.reuse, R189.reuse, R6.reuse, 0x1, P2 ;  /* 0x000000bd04213211 */ /* 0x1c0fe400010f0c06 */
[CCC-:B------:R-:W-:Y:S02]  /*1cc50*/  @P6 LEA.HI.X R31, R4.reuse, R189.reuse, R6.reuse, 0x1, P1 ;  /* 0x000000bd041f6211 */ /* 0x1c0fe400008f0c06 */
[CC--:B------:R-:W-:Y:S02]  /*1cc60*/  @P5 LEA R28, P2, R4.reuse, R188.reuse, 0x1 ;  /* 0x000000bc041c5211 */ /* 0x0c0fe400078408ff */
[C---:B------:R-:W-:Y:S02]  /*1cc70*/  @P4 LEA R168, P1, R4.reuse, R188, 0x1 ;  /* 0x000000bc04a84211 */ /* 0x040fe400078208ff */
[CCC-:B------:R-:W-:Y:S02]  /*1cc80*/  @P5 LEA.HI.X R29, R4.reuse, R189.reuse, R6.reuse, 0x1, P2 ;  /* 0x000000bd041d5211 */ /* 0x1c0fe400010f0c06 */
[----:B------:R-:W-:Y:S01]  /*1cc90*/  @P4 LEA.HI.X R169, R4, R189, R6, 0x1, P1 ;  /* 0x000000bd04a94211 */ /* 0x000fe200008f0c06 */
[----:B------:R-:W-:-:S05]  /*1cca0*/  @P6 IMAD.MOV.U32 R4, RZ, RZ, R198 ;  /* 0x000000ffff046224 */ /* 0x000fca00078e00c6 */
[----:B------:R-:W-:Y:S01]  /*1ccb0*/  @!PT LDS RZ, [RZ] ;  /* 0x00000000fffff984 */ /* 0x000fe20000000800 */
[----:B------:R-:W-:Y:S01]  /*1ccc0*/  @!PT LDS RZ, [RZ] ;  /* 0x00000000fffff984 */ /* 0x000fe20000000800 */
[----:B------:R-:W-:Y:S01]  /*1ccd0*/  @!PT LDS RZ, [RZ] ;  /* 0x00000000fffff984 */ /* 0x000fe20000000800 */
[----:B------:R2:W-:Y:S04]  /*1cce0*/  @P6 LDGSTS.E.BYPASS.LTC128B.128 [R245+0x12000], [R4.64+0x80] ;  /* 0x1200008004f56fae */ /* 0x0005e8000b901d44 */
[----:B------:R-:W-:Y:S01]  /*1ccf0*/  @!P6 STS.128 [R245+0x12000], RZ ;  /* 0x012000fff500e388 */ /* 0x000fe20000000c00 */
[----:B--2---:R-:W-:Y:S02]  /*1cd00*/  @P5 IMAD.MOV.U32 R4, RZ, RZ, R198 ;  /* 0x000000ffff045224 */ /* 0x004fe400078e00c6 */
        /* <DEDUP_REMOVED lines=12> */
[----:B------:R-:W-:Y:S04]  /*1cdd0*/  @!P4 STS.128 [R245+0x16000], RZ ;  /* 0x016000fff500c388 */ /* 0x000fe80000000c00 */
[----:B------:R-:W-:Y:S01]  /*1cde0*/  @!PT LDS RZ, [RZ] ;  /* 0x00000000fffff984 */ /* 0x000fe20000000800 */
[----:B------:R-:W-:Y:S01]  /*1cdf0*/  @!PT LDS RZ, [RZ] ;  /* 0x00000000fffff984 */ /* 0x000fe20000000800 */
[----:B------:R-:W-:Y:S01]  /*1ce00*/  @!PT LDS RZ, [RZ] ;  /* 0x00000000fffff984 */ /* 0x000fe20000000800 */
[----:B------:R3:W-:Y:S04]  /*1ce10*/  @P3 LDGSTS.E.BYPASS.LTC128B.128 [R245+0x10800], [R14.64] ;  /* 0x108000000ef53fae */ /* 0x0007e8000b901d44 */
[----:B------:R-:W-:Y:S04]  /*1ce20*/  @!P3 STS.128 [R245+0x10800], RZ ;  /* 0x010800fff500b388 */ /* 0x000fe80000000c00 */
        /* <DEDUP_REMOVED lines=55> */
[----:B------:R-:W-:Y:S04]  /*1d1a0*/  LDSM.16.M88.4 R24, [R229] ;  /* 0x00000000e518783b */ /* 0x000fe80000000200 */
[----:B--2---:R-:W4:Y:S04]  /*1d1b0*/  LDSM.16.M88.4 R4, [R228+0x8000] ;  /* 0x00800000e404783b */ /* 0x004f280000000200 */
[----:B------:R-:W2:Y:S04]  /*1d1c0*/  LDSM.16.M88.4 R172, [R228+0x8800] ;  /* 0x00880000e4ac783b */ /* 0x000ea80000000200 */
[----:B-1----:R-:W1:Y:S04]  /*1d1d0*/  LDSM.16.M88.4 R32, [R228+0x9000] ;  /* 0x00900000e420783b */ /* 0x002e680000000200 */
[----:B------:R-:W1:Y:S04]  /*1d1e0*/  LDSM.16.M88.4 R16, [R228+0x9800] ;  /* 0x00980000e410783b */ /* 0x000e680000000200 */
[----:B------:R-:W-:Y:S04]  /*1d1f0*/  LDSM.16.M88.4 R180, [R227] ;  /* 0x00000000e3b4783b */ /* 0x000fe80000000200 */
[----:B---3--:R-:W3:Y:S04]  /*1d200*/  LDSM.16.M88.4 R12, [R226] ;  /* 0x00000000e20c783b */ /* 0x008ee80000000200 */
[----:B------:R-:W1:Y:S04]  /*1d210*/  LDSM.16.M88.4 R192, [R222] ;  /* 0x00000000dec0783b */ /* 0x000e680000000200 */
[----:B------:R-:W1:Y:S04]  /*1d220*/  LDSM.16.M88.4 R188, [R221] ;  /* 0x00000000ddbc783b */ /* 0x000e680000000200 */
[----:B------:R-:W1:Y:S04]  /*1d230*/  LDSM.16.M88.4 R184, [R220] ;  /* 0x00000000dcb8783b */ /* 0x000e680000000200 */
[----:B-----5:R-:W-:Y:S01]  /*1d240*/  LDSM.16.M88.4 R20, [R225] ;  /* 0x00000000e114783b */ /* 0x020fe20000000200 */
[C---:B----4-:R-:W-:Y:S03]  /*1d250*/  HMMA.16816.F32.BF16 R8, R24.reuse, R4, RZ ;  /* 0x000000041808723c */ /* 0x050fe600000418ff */
[----:B------:R-:W0:Y:S05]  /*1d260*/  LDGDEPBAR ;  /* 0x00000000000079af */ /* 0x000e2a0000000000 */
[C---:B------:R-:W-:Y:S08]  /*1d270*/  HMMA.16816.F32.BF16 R4, R24.reuse, R6, RZ ;  /* 0x000000061804723c */ /* 0x040ff000000418ff */
[C---:B--2---:R-:W-:Y:S08]  /*1d280*/  HMMA.16816.F32.BF16 R176, R24.reuse, R172, RZ ;  /* 0x000000ac18b0723c */ /* 0x044ff000000418ff */
[C---:B------:R-:W-:Y:S08]  /*1d290*/  HMMA.16816.F32.BF16 R172, R24.reuse, R174, RZ ;  /* 0x000000ae18ac723c */ /* 0x040ff000000418ff */
[C---:B-1----:R-:W-:Y:S08]  /*1d2a0*/  HMMA.16816.F32.BF16 R168, R24.reuse, R32, RZ ;  /* 0x0000002018a8723c */ /* 0x042ff000000418ff */
[C---:B------:R-:W-:Y:S08]  /*1d2b0*/  HMMA.16816.F32.BF16 R32, R24.reuse, R34, RZ ;  /* 0x000000221820723c */ /* 0x040ff000000418ff */
[C---:B------:R-:W-:Y:S08]  /*1d2c0*/  HMMA.16816.F32.BF16 R28, R24.reuse, R16, RZ ;  /* 0x00000010181c723c */ /* 0x040ff000000418ff */
[----:B------:R-:W-:Y:S01]  /*1d2d0*/  HMMA.16816.F32.BF16 R24, R24, R18, RZ ;  /* 0x000000121818723c */ /* 0x000fe200000418ff */
[----:B------:R-:W1:Y:S07]  /*1d2e0*/  LDSM.16.M88.4 R16, [R223+0x8000] ;  /* 0x00800000df10783b */ /* 0x000e6e0000000200 */
[C---:B---3--:R-:W-:Y:S08]  /*1d2f0*/  HMMA.16816.F32.BF16 R8, R180.reuse, R12, R8 ;  /* 0x0000000cb408723c */ /* 0x048ff00000041808 */
[C---:B------:R-:W-:Y:S01]  /*1d300*/  HMMA.16816.F32.BF16 R4, R180.reuse, R14, R4 ;  /* 0x0000000eb404723c */ /* 0x040fe20000041804 */
[----:B------:R-:W2:Y:S07]  /*1d310*/  LDSM.16.M88.4 R12, [R223+0x8800] ;  /* 0x00880000df0c783b */ /* 0x000eae0000000200 */
[C---:B------:R-:W-:Y:S08]  /*1d320*/  HMMA.16816.F32.BF16 R176, R180.reuse, R192, R176 ;  /* 0x000000c0b4b0723c */ /* 0x040ff000000418b0 */
[C---:B------:R-:W-:Y:S01]  /*1d330*/  HMMA.16816.F32.BF16 R172, R180.reuse, R194, R172 ;  /* 0x000000c2b4ac723c */ /* 0x040fe200000418ac */
[----:B------:R-:W-:Y:S07]  /*1d340*/  LDSM.16.M88.4 R192, [R219+0x1000] ;  /* 0x00100000dbc0783b */ /* 0x000fee0000000200 */
[C---:B------:R-:W-:Y:S08]  /*1d350*/  HMMA.16816.F32.BF16 R168, R180.reuse, R188, R168 ;  /* 0x000000bcb4a8723c */ /* 0x040ff000000418a8 */
[C---:B------:R-:W-:Y:S01]  /*1d360*/  HMMA.16816.F32.BF16 R32, R180.reuse, R190, R32 ;  /* 0x000000beb420723c */ /* 0x040fe20000041820 */
[----:B------:R-:W3:Y:S07]  /*1d370*/  LDSM.16.M88.4 R188, [R223+0x9000] ;  /* 0x00900000dfbc783b */ /* 0x000eee0000000200 */
[C---:B------:R-:W-:Y:S08]  /*1d380*/  HMMA.16816.F32.BF16 R28, R180.reuse, R184, R28 ;  /* 0x000000b8b41c723c */ /* 0x040ff0000004181c */
[----:B------:R-:W-:Y:S01]  /*1d390*/  HMMA.16816.F32.BF16 R24, R180, R186, R24 ;  /* 0x000000bab418723c */ /* 0x000fe20000041818 */
[----:B------:R-:W4:Y:S04]  /*1d3a0*/  LDSM.16.M88.4 R184, [R223+0x9800] ;  /* 0x00980000dfb8783b */ /* 0x000f280000000200 */
[----:B------:R-:W-:Y:S03]  /*1d3b0*/  LDSM.16.M88.4 R180, [R224] ;  /* 0x00000000e0b4783b */ /* 0x000fe60000000200 */
[C---:B-1----:R-:W-:Y:S08]  /*1d3c0*/  HMMA.16816.F32.BF16 R8, R20.reuse, R16, R8 ;  /* 0x000000101408723c */ /* 0x042ff00000041808 */
[C---:B------:R-:W-:Y:S01]  /*1d3d0*/  HMMA.16816.F32.BF16 R4, R20.reuse, R18, R4 ;  /* 0x000000121404723c */ /* 0x040fe20000041804 */
[----:B------:R-:W1:Y:S07]  /*1d3e0*/  LDSM.16.M88.4 R16, [R219] ;  /* 0x00000000db10783b */ /* 0x000e6e0000000200 */
        /* <DEDUP_REMOVED lines=8> */
[----:B------:R-:W-:Y:S04]  /*1d470*/  LDSM.16.M88.4 R184, [R229+0x2000] ;  /* 0x00200000e5b8783b */ /* 0x000fe80000000200 */
[----:B------:R-:W4:Y:S03]  /*1d480*/  LDSM.16.M88.4 R20, [R228+0xa000] ;  /* 0x00a00000e414783b */ /* 0x000f260000000200 */
[C---:B-1----:R-:W-:Y:S08]  /*1d490*/  HMMA.16816.F32.BF16 R8, R180.reuse, R16, R8 ;  /* 0x00000010b408723c */ /* 0x042ff00000041808 */
[C---:B------:R-:W-:Y:S01]  /*1d4a0*/  HMMA.16816.F32.BF16 R4, R180.reuse, R18, R4 ;  /* 0x00000012b404723c */ /* 0x040fe20000041804 */
[----:B------:R-:W1:Y:S07]  /*1d4b0*/  LDSM.16.M88.4 R16, [R228+0xa800] ;  /* 0x00a80000e410783b */ /* 0x000e6e0000000200 */
[C---:B--2---:R-:W-:Y:S08]  /*1d4c0*/  HMMA.16816.F32.BF16 R176, R180.reuse, R12, R176 ;  /* 0x0000000cb4b0723c */ /* 0x044ff000000418b0 */
[C---:B------:R-:W-:Y:S01]  /*1d4d0*/  HMMA.16816.F32.BF16 R172, R180.reuse, R14, R172 ;  /* 0x0000000eb4ac723c */ /* 0x040fe200000418ac */
[----:B------:R-:W2:Y:S07]  /*1d4e0*/  LDSM.16.M88.4 R12, [R228+0xb000] ;  /* 0x00b00000e40c783b */ /* 0x000eae0000000200 */
[C---:B------:R-:W-:Y:S08]  /*1d4f0*/  HMMA.16816.F32.BF16 R168, R180.reuse, R192, R168 ;  /* 0x000000c0b4a8723c */ /* 0x040ff000000418a8 */
[C---:B------:R-:W-:Y:S01]  /*1d500*/  HMMA.16816.F32.BF16 R32, R180.reuse, R194, R32 ;  /* 0x000000c2b420723c */ /* 0x040fe20000041820 */
[----:B------:R-:W5:Y:S07]  /*1d510*/  LDSM.16.M88.4 R192, [R228+0xb800] ;  /* 0x00b80000e4c0783b */ /* 0x000f6e0000000200 */
[C---:B---3--:R-:W-:Y:S08]  /*1d520*/  HMMA.16816.F32.BF16 R28, R180.reuse, R188, R28 ;  /* 0x000000bcb41c723c */ /* 0x048ff0000004181c */
[----:B------:R-:W-:Y:S01]  /*1d530*/  HMMA.16816.F32.BF16 R24, R180, R190, R24 ;  /* 0x000000beb418723c */ /* 0x000fe20000041818 */
[----:B------:R-:W-:Y:S04]  /*1d540*/  LDSM.16.M88.4 R180, [R227+0x2000] ;  /* 0x00200000e3b4783b */ /* 0x000fe80000000200 */
[----:B------:R-:W-:Y:S03]  /*1d550*/  LDSM.16.M88.4 R188, [R215] ;  /* 0x00000000d7bc783b */ /* 0x000fe60000000200 */
[C---:B----4-:R-:W-:Y:S08]  /*1d560*/  HMMA.16816.F32.BF16 R8, R184.reuse, R20, R8 ;  /* 0x00000014b808723c */ /* 0x050ff00000041808 */
[C---:B------:R-:W-:Y:S01]  /*1d570*/  HMMA.16816.F32.BF16 R4, R184.reuse, R22, R4 ;  /* 0x00000016b804723c */ /* 0x040fe20000041804 */
[----:B------:R-:W3:Y:S07]  /*1d580*/  LDSM.16.M88.4 R20, [R218] ;  /* 0x00000000da14783b */ /* 0x000eee0000000200 */
[C---:B-1----:R-:W-:Y:S08]  /*1d590*/  HMMA.16816.F32.BF16 R176, R184.reuse, R16, R176 ;  /* 0x00000010b8b0723c */ /* 0x042ff000000418b0 */
[C---:B------:R-:W-:Y:S01]  /*1d5a0*/  HMMA.16816.F32.BF16 R172, R184.reuse, R18, R172 ;  /* 0x00000012b8ac723c */ /* 0x040fe200000418ac */
[----:B------:R-:W1:Y:S07]  /*1d5b0*/  LDSM.16.M88.4 R16, [R217] ;  /* 0x00000000d910783b */ /* 0x000e6e0000000200 */
[C---:B--2---:R-:W-:Y:S08]  /*1d5c0*/  HMMA.16816.F32.BF16 R168, R184.reuse, R12, R168 ;  /* 0x0000000cb8a8723c */ /* 0x044ff000000418a8 */
[C---:B------:R-:W-:Y:S01]  /*1d5d0*/  HMMA.16816.F32.BF16 R32, R184.reuse, R14, R32 ;  /* 0x0000000eb820723c */ /* 0x040fe20000041820 */
[----:B------:R-:W2:Y:S07]  /*1d5e0*/  LDSM.16.M88.4 R12, [R216] ;  /* 0x00000000d80c783b */ /* 0x000eae0000000200 */
[C---:B-----5:R-:W-:Y:S08]  /*1d5f0*/  HMMA.16816.F32.BF16 R28, R184.reuse, R192, R28 ;  /* 0x000000c0b81c723c */ /* 0x060ff0000004181c */
[----:B------:R-:W-:Y:S01]  /*1d600*/  HMMA.16816.F32.BF16 R24, R184, R194, R24 ;  /* 0x000000c2b818723c */ /* 0x000fe20000041818 */
[----:B------:R-:W-:Y:S04]  /*1d610*/  LDSM.16.M88.4 R184, [R223+0xb000] ;  /* 0x00b00000dfb8783b */ /* 0x000fe80000000200 */
[----:B------:R-:W-:Y:S03]  /*1d620*/  LDSM.16.M88.4 R192, [R227+0x4000] ;  /* 0x00400000e3c0783b */ /* 0x000fe60000000200 */
[C---:B---3--:R-:W-:Y:S08]  /*1d630*/  HMMA.16816.F32.BF16 R8, R180.reuse, R20, R8 ;  /* 0x00000014b408723c */ /* 0x048ff00000041808 */
[C---:B------:R-:W-:Y:S01]  /*1d640*/  HMMA.16816.F32.BF16 R4, R180.reuse, R22, R4 ;  /* 0x00000016b404723c */ /* 0x040fe20000041804 */
[----:B------:R-:W-:Y:S07]  /*1d650*/  LDSM.16.M88.4 R20, [R223+0xa000] ;  /* 0x00a00000df14783b */ /* 0x000fee0000000200 */
[C---:B-1----:R-:W-:Y:S08]  /*1d660*/  HMMA.16816.F32.BF16 R176, R180.reuse, R16, R176 ;  /* 0x00000010b4b0723c */ /* 0x042ff000000418b0 */
[C---:B------:R-:W-:Y:S01]  /*1d670*/  HMMA.16816.F32.BF16 R172, R180.reuse, R18, R172 ;  /* 0x00000012b4ac723c */ /* 0x040fe200000418ac */
[----:B------:R-:W1:Y:S07]  /*1d680*/  LDSM.16.M88.4 R16, [R225+0x2000] ;  /* 0x00200000e110783b */ /* 0x000e6e0000000200 */
[C---:B--2---:R-:W-:Y:S08]  /*1d690*/  HMMA.16816.F32.BF16 R168, R180.reuse, R12, R168 ;  /* 0x0000000cb4a8723c */ /* 0x044ff000000418a8 */
[C---:B------:R-:W-:Y:S01]  /*1d6a0*/  HMMA.16816.F32.BF16 R32, R180.reuse, R14, R32 ;  /* 0x0000000eb420723c */ /* 0x040fe20000041820 */
[----:B------:R-:W2:Y:S07]  /*1d6b0*/  LDSM.16.M88.4 R12, [R223+0xa800] ;  /* 0x00a80000df0c783b */ /* 0x000eae0000000200 */
[C---:B------:R-:W-:Y:S08]  /*1d6c0*/  HMMA.16816.F32.BF16 R28, R180.reuse, R188, R28 ;  /* 0x000000bcb41c723c */ /* 0x040ff0000004181c */
[----:B------:R-:W-:Y:S01]  /*1d6d0*/  HMMA.16816.F32.BF16 R24, R180, R190, R24 ;  /* 0x000000beb418723c */ /* 0x000fe20000041818 */
[----:B------:R-:W3:Y:S04]  /*1d6e0*/  LDSM.16.M88.4 R180, [R223+0xb800] ;  /* 0x00b80000dfb4783b */ /* 0x000ee80000000200 */
[----:B------:R-:W-:Y:S03]  /*1d6f0*/  LDSM.16.M88.4 R188, [R219+0x2800] ;  /* 0x00280000dbbc783b */ /* 0x000fe60000000200 */
        /* <DEDUP_REMOVED lines=8> */
[----:B------:R-:W4:Y:S07]  /*1d780*/  LDSM.16.M88.4 R184, [R219+0x3000] ;  /* 0x00300000dbb8783b */ /* 0x000f2e0000000200 */
[C---:B---3--:R-:W-:Y:S08]  /*1d790*/  HMMA.16816.F32.BF16 R28, R16.reuse, R180, R28 ;  /* 0x000000b4101c723c */ /* 0x048ff0000004181c */
[----:B------:R-:W-:Y:S01]  /*1d7a0*/  HMMA.16816.F32.BF16 R24, R16, R182, R24 ;  /* 0x000000b61018723c */ /* 0x000fe20000041818 */
[----:B------:R-:W3:Y:S04]  /*1d7b0*/  LDSM.16.M88.4 R180, [R219+0x3800] ;  /* 0x00380000dbb4783b */ /* 0x000ee80000000200 */
[----:B------:R-:W-:Y:S03]  /*1d7c0*/  LDSM.16.M88.4 R16, [R229+0x4000] ;  /* 0x00400000e510783b */ /* 0x000fe60000000200 */
[C---:B-1----:R-:W-:Y:S08]  /*1d7d0*/  HMMA.16816.F32.BF16 R176, R20.reuse, R188, R176 ;  /* 0x000000bc14b0723c */ /* 0x042ff000000418b0 */
[C---:B--2---:R-:W-:Y:S08]  /*1d7e0*/  HMMA.16816.F32.BF16 R8, R20.reuse, R12, R8 ;  /* 0x0000000c1408723c */ /* 0x044ff00000041808 */
[C---:B------:R-:W-:Y:S01]  /*1d7f0*/  HMMA.16816.F32.BF16 R4, R20.reuse, R14, R4 ;  /* 0x0000000e1404723c */ /* 0x040fe20000041804 */
[----:B------:R-:W1:Y:S07]  /*1d800*/  LDSM.16.M88.4 R12, [R228+0xc000] ;  /* 0x00c00000e40c783b */ /* 0x000e6e0000000200 */
[C---:B----4-:R-:W-:Y:S08]  /*1d810*/  HMMA.16816.F32.BF16 R168, R20.reuse, R184, R168 ;  /* 0x000000b814a8723c */ /* 0x050ff000000418a8 */
[C---:B------:R-:W-:Y:S01]  /*1d820*/  HMMA.16816.F32.BF16 R32, R20.reuse, R186, R32 ;  /* 0x000000ba1420723c */ /* 0x040fe20000041820 */
[----:B------:R-:W2:Y:S07]  /*1d830*/  LDSM.16.M88.4 R184, [R228+0xc800] ;  /* 0x00c80000e4b8783b */ /* 0x000eae0000000200 */
[C---:B---3--:R-:W-:Y:S08]  /*1d840*/  HMMA.16816.F32.BF16 R28, R20.reuse, R180, R28 ;  /* 0x000000b4141c723c */ /* 0x048ff0000004181c */
[C---:B------:R-:W-:Y:S01]  /*1d850*/  HMMA.16816.F32.BF16 R24, R20.reuse, R182, R24 ;  /* 0x000000b61418723c */ /* 0x040fe20000041818 */
[----:B------:R-:W3:Y:S07]  /*1d860*/  LDSM.16.M88.4 R180, [R228+0xd000] ;  /* 0x00d00000e4b4783b */ /* 0x000eee0000000200 */
        /* <DEDUP_REMOVED lines=8> */
[----:B------:R-:W2:Y:S07]  /*1d8f0*/  LDSM.16.M88.4 R184, [R212] ;  /* 0x00000000d4b8783b */ /* 0x000eae0000000200 */
[C---:B---3--:R-:W-:Y:S08]  /*1d900*/  HMMA.16816.F32.BF16 R168, R16.reuse, R180, R168 ;  /* 0x000000b410a8723c */ /* 0x048ff000000418a8 */
[C---:B------:R-:W-:Y:S01]  /*1d910*/  HMMA.16816.F32.BF16 R32, R16.reuse, R182, R32 ;  /* 0x000000b61020723c */ /* 0x040fe20000041820 */
[----:B------:R-:W3:Y:S07]  /*1d920*/  LDSM.16.M88.4 R180, [R211] ;  /* 0x00000000d3b4783b */ /* 0x000eee0000000200 */
        /* <DEDUP_REMOVED lines=15> */
[----:B------:R-:W-:Y:S04]  /*1da20*/  LDSM.16.M88.4 R192, [R224+0x4000] ;  /* 0x00400000e0c0783b */ /* 0x000fe80000000200 */
[----:B------:R-:W-:Y:S03]  /*1da30*/  LDSM.16.M88.4 R188, [R219+0x4000] ;  /* 0x00400000dbbc783b */ /* 0x000fe60000000200 */
[C---:B----4-:R-:W-:Y:S08]  /*1da40*/  HMMA.16816.F32.BF16 R8, R20.reuse, R16, R8 ;  /* 0x000000101408723c */ /* 0x050ff00000041808 */
[C---:B------:R-:W-:Y:S01]  /*1da50*/  HMMA.16816.F32.BF16 R4, R20.reuse, R18, R4 ;  /* 0x000000121404723c */ /* 0x040fe20000041804 */
[----:B------:R-:W4:Y:S07]  /*1da60*/  LDSM.16.M88.4 R16, [R219+0x4800] ;  /* 0x00480000db10783b */ /* 0x000f2e0000000200 */
[C---:B-1----:R-:W-:Y:S08]  /*1da70*/  HMMA.16816.F32.BF16 R176, R20.reuse, R12, R176 ;  /* 0x0000000c14b0723c */ /* 0x042ff000000418b0 */
[C---:B------:R-:W-:Y:S01]  /*1da80*/  HMMA.16816.F32.BF16 R172, R20.reuse, R14, R172 ;  /* 0x0000000e14ac723c */ /* 0x040fe200000418ac */
[----:B------:R-:W1:Y:S07]  /*1da90*/  LDSM.16.M88.4 R12, [R219+0x5800] ;  /* 0x00580000db0c783b */ /* 0x000e6e0000000200 */
        /* <DEDUP_REMOVED lines=10> */
[C---:B------:R-:W-:Y:S08]  /*1db40*/  HMMA.16816.F32.BF16 R8, R192.reuse, R188, R8 ;  /* 0x000000bcc008723c */ /* 0x040ff00000041808 */
[C---:B------:R-:W-:Y:S01]  /*1db50*/  HMMA.16816.F32.BF16 R4, R192.reuse, R190, R4 ;  /* 0x000000bec004723c */ /* 0x040fe20000041804 */
[----:B------:R-:W-:Y:S07]  /*1db60*/  LDSM.16.M88.4 R188, [R227+0x6000] ;  /* 0x00600000e3bc783b */ /* 0x000fee0000000200 */
[C---:B-1----:R-:W-:Y:S08]  /*1db70*/  HMMA.16816.F32.BF16 R28, R192.reuse, R12, R28 ;  /* 0x0000000cc01c723c */ /* 0x042ff0000004181c */
[C---:B--2---:R-:W-:Y:S08]  /*1db80*/  HMMA.16816.F32.BF16 R168, R192.reuse, R20, R168 ;  /* 0x00000014c0a8723c */ /* 0x044ff000000418a8 */
[C---:B------:R-:W-:Y:S01]  /*1db90*/  HMMA.16816.F32.BF16 R32, R192.reuse, R22, R32 ;  /* 0x00000016c020723c */ /* 0x040fe20000041820 */
[----:B------:R-:W1:Y:S07]  /*1dba0*/  LDSM.16.M88.4 R20, [R228+0xf000] ;  /* 0x00f00000e414783b */ /* 0x000e6e0000000200 */
[----:B------:R-:W-:Y:S01]  /*1dbb0*/  HMMA.16816.F32.BF16 R24, R192, R14, R24 ;  /* 0x0000000ec018723c */ /* 0x000fe20000041818 */
[----:B------:R-:W2:Y:S07]  /*1dbc0*/  LDSM.16.M88.4 R12, [R228+0xf800] ;  /* 0x00f80000e40c783b */ /* 0x000eae0000000200 */
[C---:B---3--:R-:W-:Y:S08]  /*1dbd0*/  HMMA.16816.F32.BF16 R8, R184.reuse, R180, R8 ;  /* 0x000000b4b808723c */ /* 0x048ff00000041808 */
[C---:B------:R-:W-:Y:S01]  /*1dbe0*/  HMMA.16816.F32.BF16 R4, R184.reuse, R182, R4 ;  /* 0x000000b6b804723c */ /* 0x040fe20000041804 */
[----:B------:R-:W3:Y:S07]  /*1dbf0*/  LDSM.16.M88.4 R180, [R210] ;  /* 0x00000000d2b4783b */ /* 0x000eee0000000200 */
[C---:B----4-:R-:W-:Y:S08]  /*1dc00*/  HMMA.16816.F32.BF16 R176, R184.reuse, R16, R176 ;  /* 0x00000010b8b0723c */ /* 0x050ff000000418b0 */
[C---:B------:R-:W-:Y:S01]  /*1dc10*/  HMMA.16816.F32.BF16 R172, R184.reuse, R18, R172 ;  /* 0x00000012b8ac723c */ /* 0x040fe200000418ac */
[----:B------:R-:W4:Y:S07]  /*1dc20*/  LDSM.16.M88.4 R16, [R209] ;  /* 0x00000000d110783b */ /* 0x000f2e0000000200 */
[C---:B-1----:R-:W-:Y:S08]  /*1dc30*/  HMMA.16816.F32.BF16 R168, R184.reuse, R20, R168 ;  /* 0x00000014b8a8723c */ /* 0x042ff000000418a8 */
[C---:B------:R-:W-:Y:S01]  /*1dc40*/  HMMA.16816.F32.BF16 R32, R184.reuse, R22, R32 ;  /* 0x00000016b820723c */ /* 0x040fe20000041820 */
[----:B------:R-:W1:Y:S07]  /*1dc50*/  LDSM.16.M88.4 R20, [R208] ;  /* 0x00000000d014783b */ /* 0x000e6e0000000200 */
[C---:B--2---:R-:W-:Y:S08]  /*1dc60*/  HMMA.16816.F32.BF16 R28, R184.reuse, R12, R28 ;  /* 0x0000000cb81c723c */ /* 0x044ff0000004181c */
[----:B------:R-:W-:Y:S01]  /*1dc70*/  HMMA.16816.F32.BF16 R24, R184, R14, R24 ;  /* 0x0000000eb818723c */ /* 0x000fe20000041818 */
[----:B------:R-:W2:Y:S04]  /*1dc80*/  LDSM.16.M88.4 R12, [R167] ;  /* 0x00000000a70c783b */ /* 0x000ea80000000200 */
[----:B------:R-:W-:Y:S03]  /*1dc90*/  LDSM.16.M88.4 R184, [R225+0x6000] ;  /* 0x00600000e1b8783b */ /* 0x000fe60000000200 */
[C---:B---3--:R-:W-:Y:S08]  /*1dca0*/  HMMA.16816.F32.BF16 R8, R188.reuse, R180, R8 ;  /* 0x000000b4bc08723c */ /* 0x048ff00000041808 */
[C---:B------:R-:W-:Y:S01]  /*1dcb0*/  HMMA.16816.F32.BF16 R4, R188.reuse, R182, R4 ;  /* 0x000000b6bc04723c */ /* 0x040fe20000041804 */
[----:B------:R-:W3:Y:S07]  /*1dcc0*/  LDSM.16.M88.4 R180, [R223+0xe000] ;  /* 0x00e00000dfb4783b */ /* 0x000eee0000000200 */
[C---:B----4-:R-:W-:Y:S08]  /*1dcd0*/  HMMA.16816.F32.BF16 R176, R188.reuse, R16, R176 ;  /* 0x00000010bcb0723c */ /* 0x050ff000000418b0 */
[C---:B------:R-:W-:Y:S01]  /*1dce0*/  HMMA.16816.F32.BF16 R172, R188.reuse, R18, R172 ;  /* 0x00000012bcac723c */ /* 0x040fe200000418ac */
[----:B------:R-:W4:Y:S07]  /*1dcf0*/  LDSM.16.M88.4 R16, [R223+0xe800] ;  /* 0x00e80000df10783b */ /* 0x000f2e0000000200 */
[C---:B-1----:R-:W-:Y:S08]  /*1dd00*/  HMMA.16816.F32.BF16 R168, R188.reuse, R20, R168 ;  /* 0x00000014bca8723c */ /* 0x042ff000000418a8 */
[C---:B------:R-:W-:Y:S01]  /*1dd10*/  HMMA.16816.F32.BF16 R32, R188.reuse, R22, R32 ;  /* 0x00000016bc20723c */ /* 0x040fe20000041820 */
[----:B------:R-:W1:Y:S07]  /*1dd20*/  LDSM.16.M88.4 R20, [R223+0xf000] ;  /* 0x00f00000df14783b */ /* 0x000e6e0000000200 */
[C---:B--2---:R-:W-:Y:S08]  /*1dd30*/  HMMA.16816.F32.BF16 R28, R188.reuse, R12, R28 ;  /* 0x0000000cbc1c723c */ /* 0x044ff0000004181c */
[----:B------:R-:W-:Y:S01]  /*1dd40*/  HMMA.16816.F32.BF16 R24, R188, R14, R24 ;  /* 0x0000000ebc18723c */ /* 0x000fe20000041818 */
[----:B------:R-:W-:Y:S04]  /*1dd50*/  LDSM.16.M88.4 R12, [R219+0x6000] ;  /* 0x00600000db0c783b */ /* 0x000fe80000000200 */
[----:B------:R-:W-:Y:S03]  /*1dd60*/  LDSM.16.M88.4 R188, [R219+0x6800] ;  /* 0x00680000dbbc783b */ /* 0x000fe60000000200 */
[C---:B---3--:R-:W-:Y:S08]  /*1dd70*/  HMMA.16816.F32.BF16 R8, R184.reuse, R180, R8 ;  /* 0x000000b4b808723c */ /* 0x048ff00000041808 */
[C---:B------:R-:W-:Y:S01]  /*1dd80*/  HMMA.16816.F32.BF16 R4, R184.reuse, R182, R4 ;  /* 0x000000b6b804723c */ /* 0x040fe20000041804 */
[----:B------:R-:W2:Y:S07]  /*1dd90*/  LDSM.16.M88.4 R180, [R224+0x6000] ;  /* 0x00600000e0b4783b */ /* 0x000eae0000000200 */
[C---:B----4-:R-:W-:Y:S08]  /*1dda0*/  HMMA.16816.F32.BF16 R176, R184.reuse, R16, R176 ;  /* 0x00000010b8b0723c */ /* 0x050ff000000418b0 */
[C---:B------:R-:W-:Y:S01]  /*1ddb0*/  HMMA.16816.F32.BF16 R172, R184.reuse, R18, R172 ;  /* 0x00000012b8ac723c */ /* 0x040fe200000418ac */
[----:B------:R-:W3:Y:S07]  /*1ddc0*/  LDSM.16.M88.4 R16, [R223+0xf800] ;  /* 0x00f80000df10783b */ /* 0x000eee0000000200 */
[C---:B-1----:R-:W-:Y:S01]  /*1ddd0*/  HMMA.16816.F32.BF16 R168, R184.reuse, R20, R168 ;  /* 0x00000014b8a8723c */ /* 0x042fe200000418a8 */
[----:B------:R-:W1:Y:S07]  /*1dde0*/  S2R R20, SR_TID.X ;  /* 0x0000000000147919 */ /* 0x000e6e0000002100 */
[----:B------:R-:W-:Y:S08]  /*1ddf0*/  HMMA.16816.F32.BF16 R32, R184, R22, R32 ;  /* 0x00000016b820723c */ /* 0x000ff00000041820 */
[C---:B--2---:R-:W-:Y:S08]  /*1de00*/  HMMA.16816.F32.BF16 R8, R180.reuse, R12, R8 ;  /* 0x0000000cb408723c */ /* 0x044ff00000041808 */
[----:B------:R-:W-:Y:S01]  /*1de10*/  HMMA.16816.F32.BF16 R4, R180, R14, R4 ;  /* 0x0000000eb404723c */ /* 0x000fe20000041804 */
[----:B------:R-:W2:Y:S07]  /*1de20*/  LDSM.16.M88.4 R12, [R219+0x7000] ;  /* 0x00700000db0c783b */ /* 0x000eae0000000200 */
[C---:B---3--:R-:W-:Y:S07]  /*1de30*/  HMMA.16816.F32.BF16 R28, R184.reuse, R16, R28 ;  /* 0x00000010b81c723c */ /* 0x048fee000004181c */
[----:B-1----:R-:W-:Y:S01]  /*1de40*/  IMAD.SHL.U32 R16, R20, 0x2, RZ ;  /* 0x0000000214107824 */ /* 0x002fe200078e00ff */
[----:B------:R-:W-:Y:S04]  /*1de50*/  HMMA.16816.F32.BF16 R24, R184, R18, R24 ;  /* 0x00000012b818723c */ /* 0x000fe80000041818 */
[----:B------:R-:W-:-:S04]  /*1de60*/  LOP3.LUT R16, R16, 0x6, RZ, 0xc0, !PT ;  /* 0x0000000610107812 */ /* 0x000fc800078ec0ff */
[----:B------:R-:W-:Y:S01]  /*1de70*/  HMMA.16816.F32.BF16 R176, R180, R188, R176 ;  /* 0x000000bcb4b0723c */ /* 0x000fe200000418b0 */
[----:B------:R-:W-:Y:S02]  /*1de80*/  IMAD R23, R247, 0x40, R16 ;  /* 0x00000040f7177824 */ /* 0x000fe400078e0210 */
[----:B------:R-:W1:Y:S01]  /*1de90*/  LDSM.16.M88.4 R16, [R219+0x7800] ;  /* 0x00780000db10783b */ /* 0x000e620000000200 */
[----:B------:R-:W-:-:S04]  /*1dea0*/  DEPBAR.LE SB0, 0x0 ;  /* 0x000080000000791a */ /* 0x000fc80000000000 */
[C---:B------:R-:W-:Y:S01]  /*1deb0*/  IADD3 R21, R23.reuse, 0x1, RZ ;  /* 0x0000000117157810 */ /* 0x040fe20007ffe0ff */
[C---:B------:R-:W-:Y:S01]  /*1dec0*/  HMMA.16816.F32.BF16 R172, R180.reuse, R190, R172 ;  /* 0x000000beb4ac723c */ /* 0x040fe200000418ac */
[----:B------:R-:W-:Y:S01]  /*1ded0*/  IADD3 R185, R23, 0x8, RZ ;  /* 0x0000000817b97810 */ /* 0x000fe20007ffe0ff */
[----:B------:R-:W-:Y:S01]  /*1dee0*/  IMAD.MOV.U32 R188, RZ, RZ, R198 ;  /* 0x000000ffffbc7224 */ /* 0x000fe200078e00c6 */
[C---:B------:R-:W-:Y:S01]  /*1def0*/  ISETP.GE.AND P1, PT, R21.reuse, R0, PT ;  /* 0x000000001500720c */ /* 0x040fe20003f26270 */
[----:B------:R-:W-:Y:S01]  /*1df00*/  IMAD.MOV.U32 R189, RZ, RZ, R199 ;  /* 0x000000ffffbd7224 */ /* 0x000fe200078e00c7 */
[----:B------:R-:W-:Y:S01]  /*1df10*/  BAR.SYNC.DEFER_BLOCKING 0x0 ;  /* 0x0000000000007b1d */ /* 0x000fe20000010000 */
[----:B------:R-:W-:Y:S02]  /*1df20*/  ISETP.GE.AND P3, PT, R21, R2, PT ;  /* 0x000000021500720c */ /* 0x000fe40003f66270 */
[----:B------:R-:W-:Y:S01]  /*1df30*/  ISETP.GE.AND P2, PT, R185, R0, PT ;  /* 0x00000000b900720c */ /* 0x000fe20003f46270 */
[----:B--2---:R-:W-:Y:S01]  /*1df40*/  HMMA.16816.F32.BF16 R168, R180, R12, R168 ;  /* 0x0000000cb4a8723c */ /* 0x004fe200000418a8 */
[----:B------:R-:W-:-:S02]  /*1df50*/  IADD3 R21, R23, 0x9, RZ ;  /* 0x0000000917157810 */ /* 0x000fc40007ffe0ff */
[----:B------:R-:W-:Y:S02]  /*1df60*/  FSEL R9, R9, -INF , !P1 ;  /* 0xff80000009097808 */ /* 0x000fe40004800000 */
[----:B------:R-:W-:Y:S02]  /*1df70*/  FSEL R11, R11, -INF , !P3 ;  /* 0xff8000000b0b7808 */ /* 0x000fe40005800000 */
[----:B------:R-:W-:Y:S01]  /*1df80*/  FSEL R4, R4, -INF , !P2 ;  /* 0xff80000004047808 */ /* 0x000fe20005000000 */
[----:B------:R-:W-:Y:S01]  /*1df90*/  HMMA.16816.F32.BF16 R32, R180, R14, R32 ;  /* 0x0000000eb420723c */ /* 0x000fe20000041820 */
[----:B------:R-:W-:Y:S02]  /*1dfa0*/  ISETP.GE.AND P1, PT, R185, R2, PT ;  /* 0x00000002b900720c */ /* 0x000fe40003f26270 */
[C---:B------:R-:W-:Y:S02]  /*1dfb0*/  ISETP.GE.AND P3, PT, R21.reuse, R0, PT ;  /* 0x000000001500720c */ /* 0x040fe40003f66270 */
[----:B------:R-:W-:-:S02]  /*1dfc0*/  ISETP.GE.AND P2, PT, R21, R2, PT ;  /* 0x000000021500720c */ /* 0x000fc40003f46270 */
[C---:B------:R-:W-:Y:S02]  /*1dfd0*/  IADD3 R185, R23.reuse, 0x10, RZ ;  /* 0x0000001017b97810 */ /* 0x040fe40007ffe0ff */
[----:B------:R-:W-:Y:S02]  /*1dfe0*/  IADD3 R21, R23, 0x11, RZ ;  /* 0x0000001117157810 */ /* 0x000fe40007ffe0ff */
[----:B------:R-:W-:Y:S02]  /*1dff0*/  FSEL R6, R6, -INF , !P1 ;  /* 0xff80000006067808 */ /* 0x000fe40004800000 */
[----:B------:R-:W-:Y:S02]  /*1e000*/  FSEL R5, R5, -INF , !P3 ;  /* 0xff80000005057808 */ /* 0x000fe40005800000 */
[----:B------:R-:W-:Y:S02]  /*1e010*/  FSEL R7, R7, -INF , !P2 ;  /* 0xff80000007077808 */ /* 0x000fe40005000000 */
[C---:B------:R-:W-:Y:S01]  /*1e020*/  ISETP.GE.AND P1, PT, R185.reuse, R0, PT ;  /* 0x00000000b900720c */ /* 0x040fe20003f26270 */
[----:B-1----:R-:W-:Y:S01]  /*1e030*/  HMMA.16816.F32.BF16 R28, R180, R16, R28 ;  /* 0x00000010b41c723c */ /* 0x002fe2000004181c */
[----:B------:R-:W-:-:S02]  /*1e040*/  ISETP.GE.AND P3, PT, R185, R2, PT ;  /* 0x00000002b900720c */ /* 0x000fc40003f66270 */
[----:B------:R-:W-:Y:S02]  /*1e050*/  ISETP.GE.AND P2, PT, R21, R0, PT ;  /* 0x000000001500720c */ /* 0x000fe40003f46270 */
[----:B------:R-:W-:Y:S02]  /*1e060*/  IADD3 R13, R23, 0x18, RZ ;  /* 0x00000018170d7810 */ /* 0x000fe40007ffe0ff */
[----:B------:R-:W-:Y:S01]  /*1e070*/  FSEL R176, R176, -INF , !P1 ;  /* 0xff800000b0b07808 */ /* 0x000fe20004800000 */
[----:B------:R-:W-:Y:S01]  /*1e080*/  HMMA.16816.F32.BF16 R24, R180, R18, R24 ;  /* 0x00000012b418723c */ /* 0x000fe20000041818 */
[----:B------:R-:W-:Y:S02]  /*1e090*/  FSEL R178, R178, -INF , !P3 ;  /* 0xff800000b2b27808 */ /* 0x000fe40005800000 */
[----:B------:R-:W-:Y:S02]  /*1e0a0*/  FSEL R22, R177, -INF , !P2 ;  /* 0xff800000b1167808 */ /* 0x000fe40005000000 */
[----:B------:R-:W-:-:S02]  /*1e0b0*/  ISETP.GE.AND P1, PT, R21, R2, PT ;  /* 0x000000021500720c */ /* 0x000fc40003f26270 */
[C---:B------:R-:W-:Y:S02]  /*1e0c0*/  ISETP.GE.AND P3, PT, R13.reuse, R0, PT ;  /* 0x000000000d00720c */ /* 0x040fe40003f66270 */
[----:B------:R-:W-:Y:S02]  /*1e0d0*/  ISETP.GE.AND P2, PT, R13, R2, PT ;  /* 0x000000020d00720c */ /* 0x000fe40003f46270 */
[----:B------:R-:W-:Y:S02]  /*1e0e0*/  IADD3 R13, R23, 0x19, RZ ;  /* 0x00000019170d7810 */ /* 0x000fe40007ffe0ff */
[----:B------:R-:W-:Y:S02]  /*1e0f0*/  FSEL R185, R179, -INF , !P1 ;  /* 0xff800000b3b97808 */ /* 0x000fe40004800000 */
[----:B------:R-:W-:Y:S02]  /*1e100*/  ISETP.GE.AND P1, PT, R13, R0, PT ;  /* 0x000000000d00720c */ /* 0x000fe40003f26270 */
[----:B------:R-:W-:-:S02]  /*1e110*/  IADD3 R15, R23, 0x20, RZ ;  /* 0x00000020170f7810 */ /* 0x000fc40007ffe0ff */
[----:B------:R-:W-:Y:S02]  /*1e120*/  FSEL R21, R172, -INF , !P3 ;  /* 0xff800000ac157808 */ /* 0x000fe40005800000 */
[----:B------:R-:W-:Y:S02]  /*1e130*/  FSEL R195, R174, -INF , !P2 ;  /* 0xff800000aec37808 */ /* 0x000fe40005000000 */
[----:B------:R-:W-:Y:S02]  /*1e140*/  FSEL R20, R173, -INF , !P1 ;  /* 0xff800000ad147808 */ /* 0x000fe40004800000 */
        /* <DEDUP_REMOVED lines=14> */
[----:B------:R-:W-:-:S02]  /*1e230*/  FSEL R194, R32, -INF , !P1 ;  /* 0xff80000020c27808 */ /* 0x000fc40004800000 */
[----:B------:R-:W-:Y:S02]  /*1e240*/  ISETP.GE.AND P3, PT, R15, R2, PT ;  /* 0x000000020f00720c */ /* 0x000fe40003f66270 */
[C---:B------:R-:W-:Y:S02]  /*1e250*/  ISETP.GE.AND P2, PT, R13.reuse, R0, PT ;  /* 0x000000000d00720c */ /* 0x040fe40003f46270 */
[----:B------:R-:W-:Y:S02]  /*1e260*/  ISETP.GE.AND P1, PT, R13, R2, PT ;  /* 0x000000020d00720c */ /* 0x000fe40003f26270 */
[C---:B------:R-:W-:Y:S02]  /*1e270*/  IADD3 R15, R23.reuse, 0x30, RZ ;  /* 0x00000030170f7810 */ /* 0x040fe40007ffe0ff */
[----:B------:R-:W-:Y:S02]  /*1e280*/  IADD3 R13, R23, 0x31, RZ ;  /* 0x00000031170d7810 */ /* 0x000fe40007ffe0ff */
[----:B------:R-:W-:-:S02]  /*1e290*/  FSEL R190, R34, -INF , !P3 ;  /* 0xff80000022be7808 */ /* 0x000fc40005800000 */
[----:B------:R-:W-:Y:S02]  /*1e2a0*/  FSEL R192, R33, -INF , !P2 ;  /* 0xff80000021c07808 */ /* 0x000fe40005000000 */
[----:B------:R-:W-:Y:S02]  /*1e2b0*/  FSEL R182, R35, -INF , !P1 ;  /* 0xff80000023b67808 */ /* 0x000fe40004800000 */
[C---:B------:R-:W-:Y:S02]  /*1e2c0*/  ISETP.GE.AND P3, PT, R15.reuse, R0, PT ;  /* 0x000000000f00720c */ /* 0x040fe40003f66270 */
[----:B------:R-:W-:Y:S02]  /*1e2d0*/  ISETP.GE.AND P2, PT, R15, R2, PT ;  /* 0x000000020f00720c */ /* 0x000fe40003f46270 */
[----:B------:R-:W-:Y:S02]  /*1e2e0*/  ISETP.GE.AND P1, PT, R13, R0, PT ;  /* 0x000000000d00720c */ /* 0x000fe40003f26270 */
[----:B------:R-:W-:-:S02]  /*1e2f0*/  IADD3 R15, R23, 0x38, RZ ;  /* 0x00000038170f7810 */ /* 0x000fc40007ffe0ff */
[----:B------:R-:W-:Y:S02]  /*1e300*/  FSEL R177, R29, -INF , !P1 ;  /* 0xff8000001db17808 */ /* 0x000fe40004800000 */
[----:B------:R-:W-:Y:S02]  /*1e310*/  ISETP.GE.AND P1, PT, R15, R2, PT ;  /* 0x000000020f00720c */ /* 0x000fe40003f26270 */
[----:B------:R-:W-:Y:S02]  /*1e320*/  FSEL R172, R28, -INF , !P3 ;  /* 0xff8000001cac7808 */ /* 0x000fe40005800000 */
[----:B------:R-:W-:Y:S02]  /*1e330*/  FSEL R28, R26, -INF , !P1 ;  /* 0xff8000001a1c7808 */ /* 0x000fe40004800000 */
[----:B------:R-:W-:Y:S02]  /*1e340*/  FSEL R171, R30, -INF , !P2 ;  /* 0xff8000001eab7808 */ /* 0x000fe40005000000 */
[----:B------:R-:W-:-:S02]  /*1e350*/  ISETP.GE.AND P1, PT, R165, 0x3, PT ;  /* 0x00000003a500780c */ /* 0x000fc40003f26270 */
[----:B------:R-:W-:Y:S02]  /*1e360*/  ISETP.GE.AND P3, PT, R13, R2, PT ;  /* 0x000000020d00720c */ /* 0x000fe40003f66270 */
[-C--:B------:R-:W-:Y:S02]  /*1e370*/  ISETP.GE.AND P2, PT, R15, R0.reuse, PT ;  /* 0x000000000f00720c */ /* 0x080fe40003f46270 */
        /* <DEDUP_REMOVED lines=12> */
[----:B------:R-:W-:Y:S01]  /*1e440*/  BSSY B0, `(.L_x_1111) ;  /* 0x0000045000007945 */ /* 0x000fe20003800000 */
[----:B------:R-:W-:Y:S05]  /*1e450*/  @!P0 BRA `(.L_x_1112) ;  /* 0x000003f000008947 */ /* 0x000fea0003800000 */
[----:B------:R-:W-:Y:S02]  /*1e460*/  ULDC.64 UR4, c[0x0][0x118] ;  /* 0x0000460000047ab9 */ /* 0x000fe40000000a00 */
[----:B------:R-:W2:Y:S01]  /*1e470*/  LD.E R17, [R196.64+0x170] ;  /* 0x00017004c4117980 */ /* 0x000ea2000c101900 */
[----:B------:R-:W-:-:S03]  /*1e480*/  IMAD.SHL.U32 R2, R247, 0x40, RZ ;  /* 0x00000040f7027824 */ /* 0x000fc600078e00ff */
[----:B------:R-:W3:Y:S02]  /*1e490*/  LD.E.64 R26, [R196.64+0x20] ;  /* 0x00002004c41a7980 */ /* 0x000ee4000c101b00 */
[----:B------:R-:W-:Y:S02]  /*1e4a0*/  IADD3 R14, R2, -0x40, RZ ;  /* 0xffffffc0020e7810 */ /* 0x000fe40007ffe0ff */
[-C--:B--2---:R-:W-:Y:S02]  /*1e4b0*/  IABS R12, R17.reuse ;  /* 0x00000011000c7213 */ /* 0x084fe40000000000 */
[----:B------:R-:W-:Y:S02]  /*1e4c0*/  IABS R8, R17 ;  /* 0x0000001100087213 */ /* 0x000fe40000000000 */
[----:B------:R-:W1:Y:S02]  /*1e4d0*/  I2F.RP R0, R12 ;  /* 0x0000000c00007306 */ /* 0x000e640000209400 */
[----:B------:R-:W-:-:S06]  /*1e4e0*/  IADD3 R8, RZ, -R8, RZ ;  /* 0x80000008ff087210 */ /* 0x000fcc0007ffe0ff */
[----:B-1----:R-:W1:Y:S02]  /*1e4f0*/  MUFU.RCP R24, R0 ;  /* 0x0000000000187308 */ /* 0x002e640000001000 */
[----:B-1----:R-:W-:Y:S02]  /*1e500*/  IADD3 R24, R24, 0xffffffe, RZ ;  /* 0x0ffffffe18187810 */ /* 0x002fe40007ffe0ff */
[----:B------:R-:W-:-:S04]  /*1e510*/  IABS R0, R14 ;  /* 0x0000000e00007213 */ /* 0x000fc80000000000 */
[----:B------:R-:W1:Y:S01]  /*1e520*/  F2I.FTZ.U32.TRUNC.NTZ R25, R24 ;  /* 0x0000001800197305 */ /* 0x000e62000021f000 */
[-C--:B------:R-:W-:Y:S01]  /*1e530*/  LOP3.LUT R14, R14, R17.reuse, RZ, 0x3c, !PT ;  /* 0x000000110e0e7212 */ /* 0x080fe200078e3cff */
[--C-:B-1----:R-:W-:Y:S02]  /*1e540*/  IMAD.MOV R15, RZ, RZ, -R25.reuse ;  /* 0x000000ffff0f7224 */ /* 0x102fe400078e0a19 */
[----:B------:R-:W-:Y:S02]  /*1e550*/  IMAD.MOV.U32 R24, RZ, RZ, RZ ;  /* 0x000000ffff187224 */ /* 0x000fe400078e00ff */
[----:B------:R-:W-:Y:S01]  /*1e560*/  IMAD R18, R15, R12, RZ ;  /* 0x0000000c0f127224 */ /* 0x000fe200078e02ff */
[----:B------:R-:W-:Y:S02]  /*1e570*/  IABS R15, R2 ;  /* 0x00000002000f7213 */ /* 0x000fe40000000000 */
[----:B------:R-:W-:Y:S01]  /*1e580*/  LOP3.LUT R2, R2, R17, RZ, 0x3c, !PT ;  /* 0x0000001102027212 */ /* 0x000fe200078e3cff */
[----:B------:R-:W-:-:S02]  /*1e590*/  IMAD.HI.U32 R18, R25, R18, R24 ;  /* 0x0000001219127227 */ /* 0x000fc400078e0018 */
[----:B------:R-:W2:Y:S04]  /*1e5a0*/  LD.E.64 R24, [R196.64+0x38] ;  /* 0x00003804c4187980 */ /* 0x000ea8000c101b00 */
[----:B------:R-:W-:-:S04]  /*1e5b0*/  IMAD.HI.U32 R16, R18, R15, RZ ;  /* 0x0000000f12107227 */ /* 0x000fc800078e00ff */
[----:B------:R-:W-:Y:S02]  /*1e5c0*/  IMAD R15, R16, R8, R15 ;  /* 0x00000008100f7224 */ /* 0x000fe400078e020f */
[----:B------:R-:W-:-:S03]  /*1e5d0*/  IMAD.HI.U32 R19, R18, R0, RZ ;  /* 0x0000000012137227 */ /* 0x000fc600078e00ff */
[----:B------:R-:W-:Y:S01]  /*1e5e0*/  ISETP.GT.U32.AND P2, PT, R12, R15, PT ;  /* 0x0000000f0c00720c */ /* 0x000fe20003f44070 */
[----:B------:R-:W-:-:S05]  /*1e5f0*/  IMAD R23, R19, R8, R0 ;  /* 0x0000000813177224 */ /* 0x000fca00078e0200 */
[----:B------:R-:W-:-:S07]  /*1e600*/  ISETP.GT.U32.AND P1, PT, R12, R23, PT ;  /* 0x000000170c00720c */ /* 0x000fce0003f24070 */
[--C-:B------:R-:W-:Y:S01]  /*1e610*/  @!P2 IMAD.IADD R15, R15, 0x1, -R12.reuse ;  /* 0x000000010f0fa824 */ /* 0x100fe200078e0a0c */
[----:B------:R-:W-:Y:S02]  /*1e620*/  @!P2 IADD3 R16, R16, 0x1, RZ ;  /* 0x000000011010a810 */ /* 0x000fe40007ffe0ff */
[----:B------:R-:W-:Y:S02]  /*1e630*/  ISETP.GE.AND P2, PT, R2, RZ, PT ;  /* 0x000000ff0200720c */ /* 0x000fe40003f46270 */
[-C--:B------:R-:W-:Y:S01]  /*1e640*/  ISETP.GE.U32.AND P0, PT, R15, R12.reuse, PT ;  /* 0x0000000c0f00720c */ /* 0x080fe20003f06070 */
[----:B------:R-:W-:Y:S01]  /*1e650*/  @!P1 IMAD.IADD R23, R23, 0x1, -R12 ;  /* 0x0000000117179824 */ /* 0x000fe200078e0a0c */
[----:B------:R-:W-:Y:S02]  /*1e660*/  @!P1 IADD3 R19, R19, 0x1, RZ ;  /* 0x0000000113139810 */ /* 0x000fe40007ffe0ff */
[----:B------:R-:W-:Y:S02]  /*1e670*/  ISETP.NE.AND P1, PT, R17, RZ, PT ;  /* 0x000000ff1100720c */ /* 0x000fe40003f25270 */
[----:B------:R-:W-:-:S02]  /*1e680*/  ISETP.GE.U32.AND P3, PT, R23, R12, PT ;  /* 0x0000000c1700720c */ /* 0x000fc40003f66070 */
[----:B------:R-:W-:-:S05]  /*1e690*/  LOP3.LUT R15, RZ, R17, RZ, 0x33, !PT ;  /* 0x00000011ff0f7212 */ /* 0x000fca00078e33ff */
[----:B------:R-:W-:Y:S02]  /*1e6a0*/  @P0 IADD3 R16, R16, 0x1, RZ ;  /* 0x0000000110100810 */ /* 0x000fe40007ffe0ff */
[----:B------:R-:W-:-:S03]  /*1e6b0*/  ISETP.GE.AND P0, PT, R14, RZ, PT ;  /* 0x000000ff0e00720c */ /* 0x000fc60003f06270 */
[----:B------:R-:W-:Y:S01]  /*1e6c0*/  @!P2 IMAD.MOV R16, RZ, RZ, -R16 ;  /* 0x000000ffff10a224 */ /* 0x000fe200078e0a10 */
[----:B------:R-:W-:-:S04]  /*1e6d0*/  @P3 IADD3 R19, R19, 0x1, RZ ;  /* 0x0000000113133810 */ /* 0x000fc80007ffe0ff */
[----:B------:R-:W-:Y:S02]  /*1e6e0*/  MOV R2, R19 ;  /* 0x0000001300027202 */ /* 0x000fe40000000f00 */
[----:B------:R-:W-:-:S03]  /*1e6f0*/  SEL R19, R15, R16, !P1 ;  /* 0x000000100f137207 */ /* 0x000fc60004800000 */
[----:B------:R-:W-:Y:S02]  /*1e700*/  @!P0 IMAD.MOV R2, RZ, RZ, -R2 ;  /* 0x000000ffff028224 */ /* 0x000fe400078e0a02 */
[----:B------:R-:W-:-:S03]  /*1e710*/  IMAD.WIDE R34, R19, 0x4, R248 ;  /* 0x0000000413227825 */ /* 0x000fc600078e02f8 */
[----:B------:R-:W-:Y:S02]  /*1e720*/  SEL R2, R15, R2, !P1 ;  /* 0x000000020f027207 */ /* 0x000fe40004800000 */
[----:B------:R-:W4:Y:S03]  /*1e730*/  LD.E R15, [R34.64] ;  /* 0x00000004220f7980 */ /* 0x000f26000c101900 */
[----:B------:R-:W-:-:S05]  /*1e740*/  IMAD.WIDE R32, R2, 0x4, R248 ;  /* 0x0000000402207825 */ /* 0x000fca00078e02f8 */
[----:B------:R-:W4:Y:S01]  /*1e750*/  LD.E R0, [R32.64] ;  /* 0x0000000420007980 */ /* 0x000f22000c101900 */
[----:B------:R-:W-:-:S05]  /*1e760*/  IADD3 R8, R19, -R2, RZ ;  /* 0x8000000213087210 */ /* 0x000fca0007ffe0ff */
[----:B------:R-:W-:-:S05]  /*1e770*/  IMAD R8, R17, R8, -0x40 ;  /* 0xffffffc011087424 */ /* 0x000fca00078e0208 */
[----:B------:R-:W-:Y:S01]  /*1e780*/  SHF.R.S32.HI R17, RZ, 0x1f, R8 ;  /* 0x0000001fff117819 */ /* 0x000fe20000011408 */
[-C--:B--2---:R-:W-:Y:S02]  /*1e790*/  IMAD R2, R25, R8.reuse, RZ ;  /* 0x0000000819027224 */ /* 0x084fe400078e02ff */
[----:B------:R-:W-:-:S04]  /*1e7a0*/  IMAD.WIDE.U32 R18, R24, R8, RZ ;  /* 0x0000000818127225 */ /* 0x000fc800078e00ff */
[----:B------:R-:W-:-:S04]  /*1e7b0*/  IMAD R2, R24, R17, R2 ;  /* 0x0000001118027224 */ /* 0x000fc800078e0202 */
[----:B------:R-:W-:Y:S02]  /*1e7c0*/  IMAD.IADD R19, R19, 0x1, R2 ;  /* 0x0000000113137824 */ /* 0x000fe400078e0202 */
[----:B----4-:R-:W-:-:S04]  /*1e7d0*/  IMAD.IADD R15, R0, 0x1, -R15 ;  /* 0x00000001000f7824 */ /* 0x010fc800078e0a0f */
[----:B---3--:R-:W-:Y:S01]  /*1e7e0*/  IMAD R17, R27, R15, RZ ;  /* 0x0000000f1b117224 */ /* 0x008fe200078e02ff */
[----:B------:R-:W-:Y:S01]  /*1e7f0*/  SHF.R.S32.HI R0, RZ, 0x1f, R15 ;  /* 0x0000001fff007819 */ /* 0x000fe2000001140f */
[----:B------:R-:W-:-:S04]  /*1e800*/  IMAD.WIDE.U32 R18, R15, R26, R18 ;  /* 0x0000001a0f127225 */ /* 0x000fc800078e0012 */
[----:B------:R-:W-:Y:S02]  /*1e810*/  IMAD R0, R26, R0, R17 ;  /* 0x000000001a007224 */ /* 0x000fe400078e0211 */
[----:B------:R-:W-:-:S03]  /*1e820*/  IMAD.MOV.U32 R17, RZ, RZ, R18 ;  /* 0x000000ffff117224 */ /* 0x000fc600078e0012 */
[----:B------:R-:W-:Y:S01]  /*1e830*/  IADD3 R8, R19, R0, RZ ;  /* 0x0000000013087210 */ /* 0x000fe20007ffe0ff */
[----:B------:R-:W-:Y:S05]  /*1e840*/  BRA `(.L_x_1113) ;  /* 0x0000004000007947 */ /* 0x000fea0003800000 */
.L_x_1112:
[----:B------:R-:W-:Y:S02]  /*1e850*/  ULDC.64 UR4, c[0x0][0x118] ;  /* 0x0000460000047ab9 */ /* 0x000fe40000000a00 */
[----:B------:R-:W2:Y:S02]  /*1e860*/  LD.E R17, [R196.64+0x38] ;  /* 0x00003804c4117980 */ /* 0x000ea4000c101900 */
[----:B--2---:R-:W-:-:S04]  /*1e870*/  LEA R17, -R17, RZ, 0x6 ;  /* 0x000000ff11117211 */ /* 0x004fc800078e31ff */
[----:B------:R-:W-:Y:S02]  /*1e880*/  SHF.R.S32.HI R8, RZ, 0x1f, R17 ;  /* 0x0000001fff087819 */ /* 0x000fe40000011411 */
.L_x_1113:
[----:B------:R-:W-:Y:S05]  /*1e890*/  BSYNC B0 ;  /* 0x0000000000007941 */ /* 0x000fea0003800000 */
.L_x_1111:
[----:B------:R-:W-:Y:S01]  /*1e8a0*/  @P6 IADD3 R23, P0, R17, R236, RZ ;  /* 0x000000ec11176210 */ /* 0x000fe20007f1e0ff */
[----:B------:R-:W-:Y:S01]  /*1e8b0*/  ULDC.64 UR4, c[0x0][0x118] ;  /* 0x0000460000047ab9 */ /* 0x000fe20000000a00 */
[----:B------:R-:W-:Y:S02]  /*1e8c0*/  LOP3.LUT R2, R250, 0x1, RZ, 0xc0, !PT ;  /* 0x00000001fa027812 */ /* 0x000fe400078ec0ff */
[----:B------:R-:W-:Y:S01]  /*1e8d0*/  @P6 LEA R34, P2, R23, R238, 0x1 ;  /* 0x000000ee17226211 */ /* 0x000fe200078408ff */
[--C-:B------:R-:W-:Y:S01]  /*1e8e0*/  @P6 IMAD.X R0, R8, 0x1, R237.reuse, P0 ;  /* 0x0000000108006824 */ /* 0x100fe200000e06ed */
[CC--:B------:R-:W-:Y:S02]  /*1e8f0*/  @P5 IADD3 R15, P0, R17.reuse, R236.reuse, RZ ;  /* 0x000000ec110f5210 */ /* 0x0c0fe40007f1e0ff */
[----:B------:R-:W-:Y:S02]  /*1e900*/  ISETP.NE.U32.AND P3, PT, R2, 0x1, PT ;  /* 0x000000010200780c */ /* 0x000fe40003f65070 */
[----:B------:R-:W-:Y:S01]  /*1e910*/  @P4 IADD3 R19, P1, R17, R236, RZ ;  /* 0x000000ec11134210 */ /* 0x000fe20007f3e0ff */
[----:B------:R-:W-:Y:S01]  /*1e920*/  @P5 IMAD.X R2, R8, 0x1, R237, P0 ;  /* 0x0000000108025824 */ /* 0x000fe200000e06ed */
[----:B------:R-:W-:-:S02]  /*1e930*/  @P5 LEA R32, P0, R15, R238, 0x1 ;  /* 0x000000ee0f205211 */ /* 0x000fc400078008ff */
[-C--:B------:R-:W-:Y:S01]  /*1e940*/  @P6 LEA.HI.X R35, R23, R239.reuse, R0, 0x1, P2 ;  /* 0x000000ef17236211 */ /* 0x080fe200010f0c00 */
[----:B------:R-:W-:Y:S01]  /*1e950*/  @P4 IMAD.X R0, R8, 0x1, R237, P1 ;  /* 0x0000000108004824 */ /* 0x000fe200008e06ed */
[----:B------:R-:W-:Y:S02]  /*1e960*/  @P4 LEA R26, P1, R19, R238, 0x1 ;  /* 0x000000ee131a4211 */ /* 0x000fe400078208ff */
[-C--:B------:R-:W-:Y:S02]  /*1e970*/  @P5 LEA.HI.X R33, R15, R239.reuse, R2, 0x1, P0 ;  /* 0x000000ef0f215211 */ /* 0x080fe400000f0c02 */
[----:B------:R-:W-:Y:S02]  /*1e980*/  IADD3 R15, P2, P0, R236, R236, R17 ;  /* 0x000000ecec0f7210 */ /* 0x000fe4000785e011 */
[----:B------:R-:W-:Y:S02]  /*1e990*/  @P4 LEA.HI.X R27, R19, R239, R0, 0x1, P1 ;  /* 0x000000ef131b4211 */ /* 0x000fe400008f0c00 */
[----:B------:R-:W-:-:S02]  /*1e9a0*/  LEA R180, P1, R17, R238, 0x1 ;  /* 0x000000ee11b47211 */ /* 0x000fc400078208ff */
[--C-:B------:R-:W-:Y:S02]  /*1e9b0*/  IADD3.X R2, R237, R237, R8.reuse, P2, P0 ;  /* 0x000000eded027210 */ /* 0x100fe400017e0408 */
[CC--:B------:R-:W-:Y:S02]  /*1e9c0*/  @!P3 LEA R168, P0, R15.reuse, R238.reuse, 0x1 ;  /* 0x000000ee0fa8b211 */ /* 0x0c0fe400078008ff */
[-C--:B------:R-:W-:Y:S02]  /*1e9d0*/  @P6 LEA R24, P2, R15, R238.reuse, 0x1 ;  /* 0x000000ee0f186211 */ /* 0x080fe400078408ff */
[-C--:B------:R-:W-:Y:S02]  /*1e9e0*/  LEA.HI.X R181, R17, R239.reuse, R8, 0x1, P1 ;  /* 0x000000ef11b57211 */ /* 0x080fe400008f0c08 */
[C---:B------:R-:W-:Y:S02]  /*1e9f0*/  @P5 LEA R18, P1, R15.reuse, R238, 0x1 ;  /* 0x000000ee0f125211 */ /* 0x040fe400078208ff */
[CCC-:B------:R-:W-:Y:S01]  /*1ea00*/  @!P3 LEA.HI.X R169, R15.reuse, R239.reuse, R2.reuse, 0x1, P0 ;  /* 0x000000ef0fa9b211 */ /* 0x1c0fe200000f0c02 */
[----:B------:R-:W-:Y:S01]  /*1ea10*/  @!PT LDS RZ, [RZ] ;  /* 0x00000000fffff984 */ /* 0x000fe20000000800 */
[----:B------:R-:W-:Y:S01]  /*1ea20*/  @!PT LDS RZ, [RZ] ;  /* 0x00000000fffff984 */ /* 0x000fe20000000800 */
[----:B------:R-:W-:Y:S01]  /*1ea30*/  @!PT LDS RZ, [RZ] ;  /* 0x00000000fffff984 */ /* 0x000fe20000000800 */
[----:B------:R1:W-:Y:S01]  /*1ea40*/  @!P3 LDGSTS.E.BYPASS.LTC128B.128 [R245+0x8000], [R180.64] ;  /* 0x08000000b4f5bfae */ /* 0x0003e2000b901d44 */
[----:B------:R-:W-:-:S02]  /*1ea50*/  @P6 LEA.HI.X R25, R15, R239, R2, 0x1, P2 ;  /* 0x000000ef0f196211 */ /* 0x000fc400010f0c02 */
[C---:B------:R-:W-:Y:S01]  /*1ea60*/  @P4 LEA R14, P0, R15.reuse, R238, 0x1 ;  /* 0x000000ee0f0e4211 */ /* 0x040fe200078008ff */
[----:B------:R1:W-:Y:S01]  /*1ea70*/  @P3 STS.128 [R245+0x8000], RZ ;  /* 0x008000fff5003388 */ /* 0x0003e20000000c00 */
[CC--:B------:R-:W-:Y:S02]  /*1ea80*/  IADD3 R0, P2, R15.reuse, R236.reuse, RZ ;  /* 0x000000ec0f007210 */ /* 0x0c0fe40007f5e0ff */
[CCC-:B------:R-:W-:Y:S01]  /*1ea90*/  @P5 LEA.HI.X R19, R15.reuse, R239.reuse, R2.reuse, 0x1, P1 ;  /* 0x000000ef0f135211 */ /* 0x1c0fe200008f0c02 */
[----:B------:R-:W-:Y:S01]  /*1eaa0*/  @!PT LDS RZ, [RZ] ;  /* 0x00000000fffff984 */ /* 0x000fe20000000800 */
[----:B------:R-:W-:Y:S01]  /*1eab0*/  @!PT LDS RZ, [RZ] ;  /* 0x00000000fffff984 */ /* 0x000fe20000000800 */
[----:B------:R-:W-:Y:S01]  /*1eac0*/  @!PT LDS RZ, [RZ] ;  /* 0x00000000fffff984 */ /* 0x000fe20000000800 */
[----:B------:R1:W-:Y:S01]  /*1ead0*/  @P6 LDGSTS.E.BYPASS.LTC128B.128 [R245+0xa000], [R180.64+0x80] ;  /* 0x0a000080b4f56fae */ /* 0x0003e2000b901d44 */
[----:B------:R-:W-:Y:S01]  /*1eae0*/  @P4 LEA.HI.X R15, R15, R239, R2, 0x1, P0 ;  /* 0x000000ef0f0f4211 */ /* 0x000fe200000f0c02 */
[----:B------:R-:W-:Y:S01]  /*1eaf0*/  IMAD.X R2, R2, 0x1, R237, P2 ;  /* 0x0000000102027824 */ /* 0x000fe200010e06ed */
[----:B------:R-:W-:Y:S01]  /*1eb00*/  @!P3 IADD3 R17, P1, R17, R236, RZ ;  /* 0x000000ec1111b210 */ /* 0x000fe20007f3e0ff */
[----:B------:R1:W-:Y:S01]  /*1eb10*/  @!P6 STS.128 [R245+0xa000], RZ ;  /* 0x00a000fff500e388 */ /* 0x0003e20000000c00 */
[----:B------:R-:W-:-:S02]  /*1eb20*/  @P6 LEA R204, P2, R0, R238, 0x1 ;  /* 0x000000ee00cc6211 */ /* 0x000fc400078408ff */
[-C--:B------:R-:W-:Y:S01]  /*1eb30*/  @!P3 LEA R198, P0, R0, R238.reuse, 0x1 ;  /* 0x000000ee00c6b211 */ /* 0x080fe200078008ff */
[----:B------:R-:W-:Y:S01]  /*1eb40*/  @!P3 IMAD.X R8, R8, 0x1, R237, P1 ;  /* 0x000000010808b824 */ /* 0x000fe200008e06ed */
[CC--:B------:R-:W-:Y:S01]  /*1eb50*/  @P6 LEA.HI.X R205, R0.reuse, R239.reuse, R2, 0x1, P2 ;  /* 0x000000ef00cd6211 */ /* 0x0c0fe200010f0c02 */
[----:B------:R-:W-:Y:S01]  /*1eb60*/  @!PT LDS RZ, [RZ] ;  /* 0x00000000fffff984 */ /* 0x000fe20000000800 */
[----:B------:R-:W-:Y:S01]  /*1eb70*/  @!PT LDS RZ, [RZ] ;  /* 0x00000000fffff984 */ /* 0x000fe20000000800 */
[----:B------:R-:W-:Y:S01]  /*1eb80*/  @!PT LDS RZ, [RZ] ;  /* 0x00000000fffff984 */ /* 0x000fe20000000800 */
[----:B------:R1:W-:Y:S01]  /*1eb90*/  @P5 LDGSTS.E.BYPASS.LTC128B.128 [R245+0xc000], [R180.64+0x100] ;  /* 0x0c000100b4f55fae */ /* 0x0003e2000b901d44 */
[CC--:B------:R-:W-:Y:S02]  /*1eba0*/  @!P3 LEA R16, P2, R17.reuse, R238.reuse, 0x1 ;  /* 0x000000ee1110b211 */ /* 0x0c0fe400078408ff */
[CC--:B------:R-:W-:Y:S01]  /*1ebb0*/  @P5 LEA R202, P1, R0.reuse, R238.reuse, 0x1 ;  /* 0x000000ee00ca5211 */ /* 0x0c0fe200078208ff */
[----:B------:R1:W-:Y:S01]  /*1ebc0*/  @!P5 STS.128 [R245+0xc000], RZ ;  /* 0x00c000fff500d388 */ /* 0x0003e20000000c00 */
[-C--:B------:R-:W-:Y:S02]  /*1ebd0*/  @!P3 LEA.HI.X R17, R17, R239.reuse, R8, 0x1, P2 ;  /* 0x000000ef1111b211 */ /* 0x080fe400010f0c08 */
[CC--:B------:R-:W-:Y:S01]  /*1ebe0*/  @!P3 LEA.HI.X R199, R0.reuse, R239.reuse, R2, 0x1, P0 ;  /* 0x000000ef00c7b211 */ /* 0x0c0fe200000f0c02 */
[----:B------:R-:W-:Y:S01]  /*1ebf0*/  @!PT LDS RZ, [RZ] ;  /* 0x00000000fffff984 */ /* 0x000fe20000000800 */
[----:B------:R-:W-:Y:S01]  /*1ec00*/  @!PT LDS RZ, [RZ] ;  /* 0x00000000fffff984 */ /* 0x000fe20000000800 */
[----:B------:R-:W-:Y:S01]  /*1ec10*/  @!PT LDS RZ, [RZ] ;  /* 0x00000000fffff984 */ /* 0x000fe20000000800 */
[----:B------:R1:W-:Y:S01]  /*1ec20*/  @P4 LDGSTS.E.BYPASS.LTC128B.128 [R245+0xe000], [R180.64+0x180] ;  /* 0x0e000180b4f54fae */ /* 0x0003e2000b901d44 */
[C---:B------:R-:W-:Y:S01]  /*1ec30*/  @P4 LEA R200, P0, R0.reuse, R238, 0x1 ;  /* 0x000000ee00c84211 */ /* 0x040fe200078008ff */
[----:B------:R-:W-:Y:S01]  /*1ec40*/  IMAD.MOV.U32 R238, RZ, RZ, R180 ;  /* 0x000000ffffee7224 */ /* 0x000fe200078e00b4 */
[CCC-:B------:R-:W-:Y:S01]  /*1ec50*/  @P5 LEA.HI.X R203, R0.reuse, R239.reuse, R2.reuse, 0x1, P1 ;  /* 0x000000ef00cb5211 */ /* 0x1c0fe200008f0c02 */
[----:B------:R1:W-:Y:S01]  /*1ec60*/  @!P4 STS.128 [R245+0xe000], RZ ;  /* 0x00e000fff500c388 */ /* 0x0003e20000000c00 */
[----:B------:R-:W-:Y:S01]  /*1ec70*/  @P4 LEA.HI.X R201, R0, R239, R2, 0x1, P0 ;  /* 0x000000ef00c94211 */ /* 0x000fe200000f0c02 */
[----:B------:R-:W-:-:S02]  /*1ec80*/  IMAD.MOV.U32 R239, RZ, RZ, R181 ;  /* 0x000000ffffef7224 */ /* 0x000fc400078e00b5 */
        /* <DEDUP_REMOVED lines=61> */
.L_x_1110:
[----:B------:R-:W-:Y:S05]  /*1f060*/  BSYNC B1 ;  /* 0x0000000000017941 */ /* 0x000fea0003800000 */
.L_x_1109:
[----:B------:R-:W-:Y:S01]  /*1f070*/  ULDC.64 UR4, c[0x0][0x118] ;  /* 0x0000460000047ab9 */ /* 0x000fe20000000a00 */
[----:B------:R-:W-:Y:S01]  /*1f080*/  FMNMX.FTZ R0, R164, R13, !PT ;  /* 0x0000000da4007209 */ /* 0x000fe20007810000 */
[----:B------:R-:W2:Y:S01]  /*1f090*/  LD.E R170, [R196.64+0xdc] ;  /* 0x0000dc04c4aa7980 */ /* 0x000ea2000c101900 */
[----:B------:R-:W-:-:S02]  /*1f0a0*/  FMNMX.FTZ R2, R3, R10, !PT ;  /* 0x0000000a03027209 */ /* 0x000fc40007810000 */
[----:B-1----:R-:W-:Y:S01]  /*1f0b0*/  FMNMX.FTZ R15, R9, R0, !PT ;  /* 0x00000000090f7209 */ /* 0x002fe20007810000 */
[----:B------:R-:W-:Y:S01]  /*1f0c0*/  LDSM.16.MT88.4 R24, [R230+0x11000] ;  /* 0x01100000e618783b */ /* 0x000fe20000004200 */
[----:B------:R-:W-:Y:S02]  /*1f0d0*/  FMNMX.FTZ R17, R11, R2, !PT ;  /* 0x000000020b117209 */ /* 0x000fe40007810000 */
[----:B------:R-:W-:-:S04]  /*1f0e0*/  FMNMX.FTZ R0, R4, R15, !PT ;  /* 0x0000000f04007209 */ /* 0x000fc80007810000 */
[----:B------:R-:W-:-:S04]  /*1f0f0*/  FMNMX.FTZ R15, R5, R0, !PT ;  /* 0x00000000050f7209 */ /* 0x000fc80007810000 */
[----:B------:R-:W-:-:S04]  /*1f100*/  FMNMX.FTZ R15, R176, R15, !PT ;  /* 0x0000000fb00f7209 */ /* 0x000fc80007810000 */
[----:B------:R-:W-:-:S04]  /*1f110*/  FMNMX.FTZ R0, R22, R15, !PT ;  /* 0x0000000f16007209 */ /* 0x000fc80007810000 */
        /* <DEDUP_REMOVED lines=20> */
[----:B------:R-:W1:Y:S01]  /*1f260*/  SHFL.BFLY PT, R17, R2, 0x2, 0x1f ;  /* 0x0c401f0002117f89 */ /* 0x000e6200000e0000 */
[----:B------:R-:W-:-:S04]  /*1f270*/  FMNMX.FTZ R15, R171, R0, !PT ;  /* 0x00000000ab0f7209 */ /* 0x000fc80007810000 */
[----:B------:R-:W-:-:S04]  /*1f280*/  FMNMX.FTZ R15, R30, R15, !PT ;  /* 0x0000000f1e0f7209 */ /* 0x000fc80007810000 */
[----:B------:R-:W-:-:S04]  /*1f290*/  FMNMX.FTZ R0, R28, R15, !PT ;  /* 0x0000000f1c007209 */ /* 0x000fc80007810000 */
[----:B------:R-:W-:-:S05]  /*1f2a0*/  FMNMX.FTZ R0, R29, R0, !PT ;  /* 0x000000001d007209 */ /* 0x000fca0007810000 */
[----:B------:R-:W3:Y:S01]  /*1f2b0*/  SHFL.BFLY PT, R15, R0, 0x2, 0x1f ;  /* 0x0c401f00000f7f89 */ /* 0x000ee200000e0000 */
[----:B-1----:R-:W-:-:S05]  /*1f2c0*/  FMNMX.FTZ R17, R2, R17, !PT ;  /* 0x0000001102117209 */ /* 0x002fca0007810000 */
[----:B------:R-:W1:Y:S01]  /*1f2d0*/  SHFL.BFLY PT, R168, R17, 0x1, 0x1f ;  /* 0x0c201f0011a87f89 */ /* 0x000e6200000e0000 */
[----:B---3--:R-:W-:-:S05]  /*1f2e0*/  FMNMX.FTZ R15, R0, R15, !PT ;  /* 0x0000000f000f7209 */ /* 0x008fca0007810000 */
[----:B------:R-:W3:Y:S01]  /*1f2f0*/  SHFL.BFLY PT, R166, R15, 0x1, 0x1f ;  /* 0x0c201f000fa67f89 */ /* 0x000ee200000e0000 */
[----:B-1----:R-:W-:-:S03]  /*1f300*/  FMNMX.FTZ R168, R17, R168, !PT ;  /* 0x000000a811a87209 */ /* 0x002fc60007810000 */
[----:B------:R-:W-:Y:S01]  /*1f310*/  LDSM.16.MT88.4 R16, [R233+0x10000] ;  /* 0x01000000e910783b */ /* 0x000fe20000004200 */
[----:B------:R-:W-:Y:S02]  /*1f320*/  FSETP.NEU.FTZ.AND P1, PT, R168, -INF , PT ;  /* 0xff800000a800780b */ /* 0x000fe40003f3d000 */
[----:B---3--:R-:W-:-:S04]  /*1f330*/  FMNMX.FTZ R166, R15, R166, !PT ;  /* 0x000000a60fa67209 */ /* 0x008fc80007810000 */
[----:B------:R-:W-:Y:S01]  /*1f340*/  FSETP.NEU.FTZ.AND P0, PT, R166, -INF , PT ;  /* 0xff800000a600780b */ /* 0x000fe20003f1d000 */
[C---:B--2---:R-:W-:Y:S02]  /*1f350*/  FMUL.FTZ R179, R170.reuse, R168 ;  /* 0x000000a8aab37220 */ /* 0x044fe40000410000 */
[----:B------:R-:W-:-:S03]  /*1f360*/  FMUL.FTZ R31, R170, R166 ;  /* 0x000000a6aa1f7220 */ /* 0x000fc60000410000 */
[----:B------:R-:W-:Y:S02]  /*1f370*/  FSEL R179, R179, RZ, P1 ;  /* 0x000000ffb3b37208 */ /* 0x000fe40000800000 */
[----:B------:R-:W-:-:S03]  /*1f380*/  FSEL R31, R31, RZ, P0 ;  /* 0x000000ff1f1f7208 */ /* 0x000fc60000000000 */
[-CC-:B------:R-:W-:Y:S02]  /*1f390*/  FFMA.FTZ R165, R13, R170.reuse, -R179.reuse ;  /* 0x000000aa0da57223 */ /* 0x180fe400000108b3 */
[-C--:B------:R-:W-:Y:S01]  /*1f3a0*/  FFMA.FTZ R35, R9, R170.reuse, -R179 ;  /* 0x000000aa09237223 */ /* 0x080fe200000108b3 */
[----:B------:R-:W1:Y:S01]  /*1f3b0*/  LDSM.16.MT88.4 R12, [R232+0x10000] ;  /* 0x01000000e80c783b */ /* 0x000e620000004200 */
[-CC-:B------:R-:W-:Y:S02]  /*1f3c0*/  FFMA.FTZ R32, R10, R170.reuse, -R31.reuse ;  /* 0x000000aa0a207223 */ /* 0x180fe4000001081f */
[-C--:B------:R-:W-:Y:S01]  /*1f3d0*/  FFMA.FTZ R2, R11, R170.reuse, -R31 ;  /* 0x000000aa0b027223 */ /* 0x080fe2000001081f */
[----:B------:R-:W-:Y:S01]  /*1f3e0*/  MUFU.EX2 R165, R165 ;  /* 0x000000a500a57308 */ /* 0x000fe20000000800 */
[----:B------:R-:W2:Y:S01]  /*1f3f0*/  LDSM.16.MT88.4 R8, [R231+0x10000] ;  /* 0x01000000e708783b */ /* 0x000ea20000004200 */
[-CC-:B------:R-:W-:Y:S01]  /*1f400*/  FFMA.FTZ R34, R4, R170.reuse, -R179.reuse ;  /* 0x000000aa04227223 */ /* 0x180fe200000108b3 */
[----:B------:R-:W-:Y:S01]  /*1f410*/  FSEL R4, R166, RZ, P0 ;  /* 0x000000ffa6047208 */ /* 0x000fe20000000000 */
[-C--:B------:R-:W-:Y:S01]  /*1f420*/  FFMA.FTZ R33, R5, R170.reuse, -R179 ;  /* 0x000000aa05217223 */ /* 0x080fe200000108b3 */
[----:B------:R-:W-:Y:S01]  /*1f430*/  FSEL R5, R168, RZ, P1 ;  /* 0x000000ffa8057208 */ /* 0x000fe20000800000 */
[----:B------:R-:W-:-:S02]  /*1f440*/  FFMA.FTZ R0, R6, R170, -R31 ;  /* 0x000000aa06007223 */ /* 0x000fc4000001081f */
[----:B------:R-:W-:Y:S01]  /*1f450*/  FADD.FTZ R3, R3, -R4 ;  /* 0x8000000403037221 */ /* 0x000fe20000010000 */
[----:B------:R-:W3:Y:S01]  /*1f460*/  MUFU.EX2 R35, R35 ;  /* 0x0000002300237308 */ /* 0x000ee20000000800 */
[----:B------:R-:W-:Y:S02]  /*1f470*/  FADD.FTZ R5, R164, -R5 ;  /* 0x80000005a4057221 */ /* 0x000fe40000010000 */
[-C--:B------:R-:W-:Y:S02]  /*1f480*/  FFMA.FTZ R169, R7, R170.reuse, -R31 ;  /* 0x000000aa07a97223 */ /* 0x080fe4000001081f */
[C---:B------:R-:W-:Y:S02]  /*1f490*/  FMUL.FTZ R164, R170.reuse, R5 ;  /* 0x00000005aaa47220 */ /* 0x040fe40000410000 */
[----:B------:R-:W-:Y:S01]  /*1f4a0*/  FMUL.FTZ R3, R170, R3 ;  /* 0x00000003aa037220 */ /* 0x000fe20000410000 */
[----:B------:R-:W-:Y:S01]  /*1f4b0*/  MUFU.EX2 R34, R34 ;  /* 0x0000002200227308 */ /* 0x000fe20000000800 */
[----:B------:R-:W-:-:S02]  /*1f4c0*/  FFMA.FTZ R174, R176, R170, -R179 ;  /* 0x000000aab0ae7223 */ /* 0x000fc400000108b3 */
[-CC-:B------:R-:W-:Y:S02]  /*1f4d0*/  FFMA.FTZ R181, R22, R170.reuse, -R179.reuse ;  /* 0x000000aa16b57223 */ /* 0x180fe400000108b3 */
[-CC-:B------:R-:W-:Y:S02]  /*1f4e0*/  FFMA.FTZ R176, R21, R170.reuse, -R179.reuse ;  /* 0x000000aa15b07223 */ /* 0x180fe400000108b3 */
[-C--:B------:R-:W-:Y:S01]  /*1f4f0*/  FFMA.FTZ R183, R20, R170.reuse, -R179 ;  /* 0x000000aa14b77223 */ /* 0x080fe200000108b3 */
[----:B------:R-:W4:Y:S01]  /*1f500*/  MUFU.EX2 R33, R33 ;  /* 0x0000002100217308 */ /* 0x000f220000000800 */
[----:B---3--:R-:W-:Y:S01]  /*1f510*/  F2FP.BF16.PACK_AB R4, R35, R165 ;  /* 0x000000a52304723e */ /* 0x008fe200000010ff */
[----:B------:R-:W-:Y:S01]  /*1f520*/  LDSM.16.MT88.4 R20, [R230+0x16000] ;  /* 0x01600000e614783b */ /* 0x000fe20000004200 */
[-CC-:B------:R-:W-:Y:S02]  /*1f530*/  FFMA.FTZ R178, R178, R170.reuse, -R31.reuse ;  /* 0x000000aab2b27223 */ /* 0x180fe4000001081f */
[----:B------:R-:W-:-:S02]  /*1f540*/  FFMA.FTZ R185, R185, R170, -R31 ;  /* 0x000000aab9b97223 */ /* 0x000fc4000001081f */
[-CC-:B------:R-:W-:Y:S01]  /*1f550*/  FFMA.FTZ R180, R195, R170.reuse, -R31.reuse ;  /* 0x000000aac3b47223 */ /* 0x180fe2000001081f */
[----:B------:R-:W-:Y:S01]  /*1f560*/  MUFU.EX2 R32, R32 ;  /* 0x0000002000207308 */ /* 0x000fe20000000800 */
[-C--:B------:R-:W-:Y:S02]  /*1f570*/  FFMA.FTZ R187, R187, R170.reuse, -R31 ;  /* 0x000000aabbbb7223 */ /* 0x080fe4000001081f */
[-C--:B------:R-:W-:Y:S02]  /*1f580*/  FFMA.FTZ R196, R191, R170.reuse, -R179 ;  /* 0x000000aabfc47223 */ /* 0x080fe400000108b3 */
[-C--:B------:R-:W-:Y:S02]  /*1f590*/  FFMA.FTZ R195, R186, R170.reuse, -R31 ;  /* 0x000000aabac37223 */ /* 0x080fe4000001081f */
[--C-:B------:R-:W-:Y:S01]  /*1f5a0*/  FFMA.FTZ R193, R193, R170, -R179.reuse ;  /* 0x000000aac1c17223 */ /* 0x100fe200000108b3 */
[----:B------:R-:W3:Y:S01]  /*1f5b0*/  MUFU.EX2 R2, R2 ;  /* 0x0000000200027308 */ /* 0x000ee20000000800 */
[----:B----4-:R-:W-:Y:S01]  /*1f5c0*/  F2FP.BF16.PACK_AB R6, R33, R34 ;  /* 0x000000222106723e */ /* 0x010fe200000010ff */
[----:B------:R-:W-:-:S02]  /*1f5d0*/  FFMA.FTZ R191, R194, R170, -R179 ;  /* 0x000000aac2bf7223 */ /* 0x000fc400000108b3 */
[-C--:B------:R-:W-:Y:S02]  /*1f5e0*/  FFMA.FTZ R192, R192, R170.reuse, -R179 ;  /* 0x000000aac0c07223 */ /* 0x080fe400000108b3 */
[-CC-:B------:R-:W-:Y:S02]  /*1f5f0*/  FFMA.FTZ R184, R184, R170.reuse, -R31.reuse ;  /* 0x000000aab8b87223 */ /* 0x180fe4000001081f */
[----:B------:R-:W-:Y:S01]  /*1f600*/  MUFU.EX2 R0, R0 ;  /* 0x0000000000007308 */ /* 0x000fe20000000800 */
[-CC-:B------:R-:W-:Y:S02]  /*1f610*/  FFMA.FTZ R186, R190, R170.reuse, -R31.reuse ;  /* 0x000000aabeba7223 */ /* 0x180fe4000001081f */
[-C--:B------:R-:W-:Y:S02]  /*1f620*/  FFMA.FTZ R197, R182, R170.reuse, -R31 ;  /* 0x000000aab6c57223 */ /* 0x080fe4000001081f */
[-CC-:B------:R-:W-:Y:S02]  /*1f630*/  FFMA.FTZ R182, R173, R170.reuse, -R179.reuse ;  /* 0x000000aaadb67223 */ /* 0x180fe400000108b3 */
[--C-:B------:R-:W-:Y:S01]  /*1f640*/  FFMA.FTZ R172, R172, R170, -R179.reuse ;  /* 0x000000aaacac7223 */ /* 0x100fe200000108b3 */
[----:B------:R-:W4:Y:S01]  /*1f650*/  MUFU.EX2 R169, R169 ;  /* 0x000000a900a97308 */ /* 0x000f220000000800 */
[----:B---3--:R-:W-:Y:S01]  /*1f660*/  F2FP.BF16.PACK_AB R5, R2, R32 ;  /* 0x000000200205723e */ /* 0x008fe200000010ff */
[----:B------:R-:W-:-:S02]  /*1f670*/  FFMA.FTZ R177, R177, R170, -R179 ;  /* 0x000000aab1b17223 */ /* 0x000fc400000108b3 */
[-C--:B------:R-:W-:Y:S02]  /*1f680*/  FFMA.FTZ R175, R175, R170.reuse, -R179 ;  /* 0x000000aaafaf7223 */ /* 0x080fe400000108b3 */
[-CC-:B------:R-:W-:Y:S02]  /*1f690*/  FFMA.FTZ R171, R171, R170.reuse, -R31.reuse ;  /* 0x000000aaabab7223 */ /* 0x180fe4000001081f */
[----:B------:R-:W3:Y:S01]  /*1f6a0*/  MUFU.EX2 R164, R164 ;  /* 0x000000a400a47308 */ /* 0x000ee20000000800 */
[-CC-:B------:R-:W-:Y:S02]  /*1f6b0*/  FFMA.FTZ R190, R30, R170.reuse, -R31.reuse ;  /* 0x000000aa1ebe7223 */ /* 0x180fe4000001081f */
[-CC-:B------:R-:W-:Y:S02]  /*1f6c0*/  FFMA.FTZ R173, R28, R170.reuse, -R31.reuse ;  /* 0x000000aa1cad7223 */ /* 0x180fe4000001081f */
[----:B------:R-:W-:Y:S02]  /*1f6d0*/  FFMA.FTZ R170, R29, R170, -R31 ;  /* 0x000000aa1daa7223 */ /* 0x000fe4000001081f */
[----:B------:R-:W-:Y:S01]  /*1f6e0*/  LDSM.16.MT88.4 R28, [R230+0x11800] ;  /* 0x01180000e61c783b */ /* 0x000fe20000004200 */
[----:B------:R-:W5:Y:S01]  /*1f6f0*/  MUFU.EX2 R3, R3 ;  /* 0x0000000300037308 */ /* 0x000f620000000800 */
[----:B----4-:R-:W-:Y:S01]  /*1f700*/  F2FP.BF16.PACK_AB R7, R169, R0 ;  /* 0x00000000a907723e */ /* 0x010fe200000010ff */
[----:B---3--:R-:W-:-:S06]  /*1f710*/  FMUL.FTZ R36, R36, R164 ;  /* 0x000000a424247220 */ /* 0x008fcc0000410000 */
[----:B------:R-:W-:Y:S01]  /*1f720*/  MUFU.EX2 R174, R174 ;  /* 0x000000ae00ae7308 */ /* 0x000fe20000000800 */
[-C--:B------:R-:W-:Y:S02]  /*1f730*/  FMUL.FTZ R37, R37, R164.reuse ;  /* 0x000000a425257220 */ /* 0x080fe40000410000 */
[-C--:B------:R-:W-:Y:S02]  /*1f740*/  FMUL.FTZ R40, R40, R164.reuse ;  /* 0x000000a428287220 */ /* 0x080fe40000410000 */
[----:B------:R-:W-:Y:S02]  /*1f750*/  FMUL.FTZ R41, R41, R164 ;  /* 0x000000a429297220 */ /* 0x000fe40000410000 */
[-C--:B-----5:R-:W-:Y:S01]  /*1f760*/  FMUL.FTZ R38, R38, R3.reuse ;  /* 0x0000000326267220 */ /* 0x0a0fe20000410000 */
[----:B------:R-:W3:Y:S01]  /*1f770*/  MUFU.EX2 R181, R181 ;  /* 0x000000b500b57308 */ /* 0x000ee20000000800 */
[-C--:B------:R-:W-:Y:S02]  /*1f780*/  FMUL.FTZ R39, R39, R3.reuse ;  /* 0x0000000327277220 */ /* 0x080fe40000410000 */
[----:B------:R-:W-:-:S02]  /*1f790*/  FMUL.FTZ R42, R42, R3 ;  /* 0x000000032a2a7220 */ /* 0x000fc40000410000 */
[-C--:B------:R-:W-:Y:S02]  /*1f7a0*/  FMUL.FTZ R43, R43, R3.reuse ;  /* 0x000000032b2b7220 */ /* 0x080fe40000410000 */
[-C--:B------:R-:W-:Y:S01]  /*1f7b0*/  FMUL.FTZ R44, R44, R164.reuse ;  /* 0x000000a42c2c7220 */ /* 0x080fe20000410000 */
[C---:B-1----:R-:W-:Y:S01]  /*1f7c0*/  HMMA.16816.F32.BF16 R36, R4.reuse, R12, R36 ;  /* 0x0000000c0424723c */ /* 0x042fe20000041824 */
[-C--:B------:R-:W-:Y:S01]  /*1f7d0*/  FMUL.FTZ R45, R45, R164.reuse ;  /* 0x000000a42d2d7220 */ /* 0x080fe20000410000 */
[----:B------:R-:W-:Y:S01]  /*1f7e0*/  MUFU.EX2 R176, R176 ;  /* 0x000000b000b07308 */ /* 0x000fe20000000800 */
[-C--:B------:R-:W-:Y:S02]  /*1f7f0*/  FMUL.FTZ R46, R46, R3.reuse ;  /* 0x000000032e2e7220 */ /* 0x080fe40000410000 */
[-C--:B------:R-:W-:Y:S02]  /*1f800*/  FMUL.FTZ R47, R47, R3.reuse ;  /* 0x000000032f2f7220 */ /* 0x080fe40000410000 */
[-C--:B------:R-:W-:Y:S01]  /*1f810*/  FMUL.FTZ R48, R48, R164.reuse ;  /* 0x000000a430307220 */ /* 0x080fe20000410000 */
[----:B------:R-:W-:Y:S01]  /*1f820*/  HMMA.16816.F32.BF16 R40, R4, R14, R40 ;  /* 0x0000000e0428723c */ /* 0x000fe20000041828 */
[----:B------:R-:W-:Y:S01]  /*1f830*/  FMUL.FTZ R49, R49, R164 ;  /* 0x000000a431317220 */ /* 0x000fe20000410000 */
[----:B------:R-:W1:Y:S01]  /*1f840*/  LDSM.16.MT88.4 R12, [R233+0x12000] ;  /* 0x01200000e90c783b */ /* 0x000e620000004200 */
[-C--:B------:R-:W-:Y:S01]  /*1f850*/  FMUL.FTZ R50, R50, R3.reuse ;  /* 0x0000000332327220 */ /* 0x080fe20000410000 */
[----:B------:R-:W-:Y:S01]  /*1f860*/  MUFU.EX2 R183, R183 ;  /* 0x000000b700b77308 */ /* 0x000fe20000000800 */
[----:B------:R-:W-:-:S02]  /*1f870*/  FMUL.FTZ R51, R51, R3 ;  /* 0x0000000333337220 */ /* 0x000fc40000410000 */
[-C--:B------:R-:W-:Y:S01]  /*1f880*/  FMUL.FTZ R160, R160, R164.reuse ;  /* 0x000000a4a0a07220 */ /* 0x080fe20000410000 */
[C---:B--2---:R-:W-:Y:S01]  /*1f890*/  HMMA.16816.F32.BF16 R44, R4.reuse, R8, R44 ;  /* 0x00000008042c723c */ /* 0x044fe2000004182c */
[-C--:B------:R-:W-:Y:S02]  /*1f8a0*/  FMUL.FTZ R161, R161, R164.reuse ;  /* 0x000000a4a1a17220 */ /* 0x080fe40000410000 */
[-C--:B------:R-:W-:Y:S01]  /*1f8b0*/  FMUL.FTZ R162, R162, R3.reuse ;  /* 0x00000003a2a27220 */ /* 0x080fe20000410000 */
[----:B------:R-:W-:Y:S01]  /*1f8c0*/  MUFU.EX2 R178, R178 ;  /* 0x000000b200b27308 */ /* 0x000fe20000000800 */
[-C--:B------:R-:W-:Y:S02]  /*1f8d0*/  FMUL.FTZ R163, R163, R3.reuse ;  /* 0x00000003a3a37220 */ /* 0x080fe40000410000 */
[-C--:B------:R-:W-:Y:S01]  /*1f8e0*/  FMUL.FTZ R156, R156, R164.reuse ;  /* 0x000000a49c9c7220 */ /* 0x080fe20000410000 */
[----:B------:R-:W-:Y:S01]  /*1f8f0*/  HMMA.16816.F32.BF16 R48, R4, R10, R48 ;  /* 0x0000000a0430723c */ /* 0x000fe20000041830 */
[----:B------:R-:W-:Y:S01]  /*1f900*/  FMUL.FTZ R157, R157, R164 ;  /* 0x000000a49d9d7220 */ /* 0x000fe20000410000 */
[----:B------:R-:W2:Y:S01]  /*1f910*/  LDSM.16.MT88.4 R8, [R232+0x12000] ;  /* 0x01200000e808783b */ /* 0x000ea20000004200 */
[-C--:B------:R-:W-:Y:S01]  /*1f920*/  FMUL.FTZ R158, R158, R3.reuse ;  /* 0x000000039e9e7220 */ /* 0x080fe20000410000 */
[----:B------:R-:W4:Y:S01]  /*1f930*/  MUFU.EX2 R185, R185 ;  /* 0x000000b900b97308 */ /* 0x000f220000000800 */
[----:B------:R-:W-:-:S02]  /*1f940*/  FMUL.FTZ R159, R159, R3 ;  /* 0x000000039f9f7220 */ /* 0x000fc40000410000 */
[-C--:B------:R-:W-:Y:S01]  /*1f950*/  FMUL.FTZ R60, R60, R164.reuse ;  /* 0x000000a43c3c7220 */ /* 0x080fe20000410000 */
[C---:B------:R-:W-:Y:S01]  /*1f960*/  HMMA.16816.F32.BF16 R160, R4.reuse, R16, R160 ;  /* 0x0000001004a0723c */ /* 0x040fe200000418a0 */
[-C--:B------:R-:W-:Y:S02]  /*1f970*/  FMUL.FTZ R61, R61, R164.reuse ;  /* 0x000000a43d3d7220 */ /* 0x080fe40000410000 */
[-C--:B------:R-:W-:Y:S01]  /*1f980*/  FMUL.FTZ R62, R62, R3.reuse ;  /* 0x000000033e3e7220 */ /* 0x080fe20000410000 */
[----:B------:R-:W-:Y:S01]  /*1f990*/  MUFU.EX2 R180, R180 ;  /* 0x000000b400b47308 */ /* 0x000fe20000000800 */
[----:B------:R-:W-:Y:S02]  /*1f9a0*/  FMUL.FTZ R63, R63, R3 ;  /* 0x000000033f3f7220 */ /* 0x000fe40000410000 */
[-C--:B------:R-:W-:Y:S01]  /*1f9b0*/  FMUL.FTZ R64, R64, R164.reuse ;  /* 0x000000a440407220 */ /* 0x080fe20000410000 */
[----:B------:R-:W-:Y:S01]  /*1f9c0*/  HMMA.16816.F32.BF16 R156, R4, R18, R156 ;  /* 0x00000012049c723c */ /* 0x000fe2000004189c */
[----:B------:R-:W5:Y:S01]  /*1f9d0*/  LDSM.16.MT88.4 R16, [R230+0x10000] ;  /* 0x01000000e610783b */ /* 0x000f620000004200 */
[----:B------:R-:W-:-:S02]  /*1f9e0*/  FMUL.FTZ R65, R65, R164 ;  /* 0x000000a441417220 */ /* 0x000fc40000410000 */
[-C--:B------:R-:W-:Y:S01]  /*1f9f0*/  FMUL.FTZ R66, R66, R3.reuse ;  /* 0x0000000342427220 */ /* 0x080fe20000410000 */
[----:B------:R-:W2:Y:S01]  /*1fa00*/  MUFU.EX2 R187, R187 ;  /* 0x000000bb00bb7308 */ /* 0x000ea20000000800 */
[-C--:B------:R-:W-:Y:S02]  /*1fa10*/  FMUL.FTZ R67, R67, R3.reuse ;  /* 0x0000000343437220 */ /* 0x080fe40000410000 */
[-C--:B------:R-:W-:Y:S02]  /*1fa20*/  FMUL.FTZ R68, R68, R164.reuse ;  /* 0x000000a444447220 */ /* 0x080fe40000410000 */
[----:B------:R-:W-:Y:S01]  /*1fa30*/  FMUL.FTZ R69, R69, R164 ;  /* 0x000000a445457220 */ /* 0x000fe20000410000 */
[----:B-1----:R-:W-:Y:S01]  /*1fa40*/  HMMA.16816.F32.BF16 R60, R4, R12, R60 ;  /* 0x0000000c043c723c */ /* 0x002fe2000004183c */
[-C--:B------:R-:W-:Y:S01]  /*1fa50*/  FMUL.FTZ R70, R70, R3.reuse ;  /* 0x0000000346467220 */ /* 0x080fe20000410000 */
[----:B------:R-:W-:Y:S01]  /*1fa60*/  MUFU.EX2 R193, R193 ;  /* 0x000000c100c17308 */ /* 0x000fe20000000800 */
[----:B------:R-:W-:-:S02]  /*1fa70*/  FMUL.FTZ R71, R71, R3 ;  /* 0x0000000347477220 */ /* 0x000fc40000410000 */
[-C--:B------:R-:W-:Y:S02]  /*1fa80*/  FMUL.FTZ R72, R72, R164.reuse ;  /* 0x000000a448487220 */ /* 0x080fe40000410000 */
[-C--:B------:R-:W-:Y:S01]  /*1fa90*/  FMUL.FTZ R73, R73, R164.reuse ;  /* 0x000000a449497220 */ /* 0x080fe20000410000 */
[C---:B------:R-:W-:Y:S01]  /*1faa0*/  HMMA.16816.F32.BF16 R64, R4.reuse, R14, R64 ;  /* 0x0000000e0440723c */ /* 0x040fe20000041840 */
[-C--:B------:R-:W-:Y:S01]  /*1fab0*/  FMUL.FTZ R74, R74, R3.reuse ;  /* 0x000000034a4a7220 */ /* 0x080fe20000410000 */
[----:B------:R-:W1:Y:S01]  /*1fac0*/  LDSM.16.MT88.4 R12, [R230+0x12000] ;  /* 0x01200000e60c783b */ /* 0x000e620000004200 */
[-C--:B------:R-:W-:Y:S01]  /*1fad0*/  FMUL.FTZ R75, R75, R3.reuse ;  /* 0x000000034b4b7220 */ /* 0x080fe20000410000 */
[----:B------:R-:W1:Y:S01]  /*1fae0*/  MUFU.EX2 R196, R196 ;  /* 0x000000c400c47308 */ /* 0x000e620000000800 */
[-C--:B------:R-:W-:Y:S02]  /*1faf0*/  FMUL.FTZ R52, R52, R164.reuse ;  /* 0x000000a434347220 */ /* 0x080fe40000410000 */
[----:B------:R-:W-:Y:S01]  /*1fb00*/  FMUL.FTZ R53, R53, R164 ;  /* 0x000000a435357220 */ /* 0x000fe20000410000 */
[----:B--2---:R-:W-:Y:S01]  /*1fb10*/  HMMA.16816.F32.BF16 R68, R4, R8, R68 ;  /* 0x000000080444723c */ /* 0x004fe20000041844 */
[----:B------:R-:W-:-:S02]  /*1fb20*/  FMUL.FTZ R54, R54, R3 ;  /* 0x0000000336367220 */ /* 0x000fc40000410000 */
[-C--:B------:R-:W-:Y:S01]  /*1fb30*/  FMUL.FTZ R55, R55, R3.reuse ;  /* 0x0000000337377220 */ /* 0x080fe20000410000 */
[----:B------:R-:W-:Y:S01]  /*1fb40*/  MUFU.EX2 R191, R191 ;  /* 0x000000bf00bf7308 */ /* 0x000fe20000000800 */
[-C--:B------:R-:W-:Y:S02]  /*1fb50*/  FMUL.FTZ R56, R56, R164.reuse ;  /* 0x000000a438387220 */ /* 0x080fe40000410000 */
[-C--:B------:R-:W-:Y:S01]  /*1fb60*/  FMUL.FTZ R57, R57, R164.reuse ;  /* 0x000000a439397220 */ /* 0x080fe20000410000 */
[----:B------:R-:W-:Y:S01]  /*1fb70*/  HMMA.16816.F32.BF16 R72, R4, R10, R72 ;  /* 0x0000000a0448723c */ /* 0x000fe20000041848 */
[-C--:B------:R-:W-:Y:S01]  /*1fb80*/  FMUL.FTZ R58, R58, R3.reuse ;  /* 0x000000033a3a7220 */ /* 0x080fe20000410000 */
[----:B------:R-:W2:Y:S01]  /*1fb90*/  LDSM.16.MT88.4 R8, [R233+0x14000] ;  /* 0x01400000e908783b */ /* 0x000ea20000004200 */
[----:B------:R-:W-:Y:S01]  /*1fba0*/  FMUL.FTZ R59, R59, R3 ;  /* 0x000000033b3b7220 */ /* 0x000fe20000410000 */
[----:B------:R-:W-:Y:S01]  /*1fbb0*/  MUFU.EX2 R192, R192 ;  /* 0x000000c000c07308 */ /* 0x000fe20000000800 */
[----:B------:R-:W-:-:S02]  /*1fbc0*/  FMUL.FTZ R84, R84, R164 ;  /* 0x000000a454547220 */ /* 0x000fc40000410000 */
[-C--:B------:R-:W-:Y:S01]  /*1fbd0*/  FMUL.FTZ R85, R85, R164.reuse ;  /* 0x000000a455557220 */ /* 0x080fe20000410000 */
[C---:B-----5:R-:W-:Y:S01]  /*1fbe0*/  HMMA.16816.F32.BF16 R52, R4.reuse, R16, R52 ;  /* 0x000000100434723c */ /* 0x060fe20000041834 */
[-C--:B------:R-:W-:Y:S02]  /*1fbf0*/  FMUL.FTZ R86, R86, R3.reuse ;  /* 0x0000000356567220 */ /* 0x080fe40000410000 */
[-C--:B------:R-:W-:Y:S01]  /*1fc00*/  FMUL.FTZ R87, R87, R3.reuse ;  /* 0x0000000357577220 */ /* 0x080fe20000410000 */
[----:B------:R-:W-:Y:S01]  /*1fc10*/  MUFU.EX2 R184, R184 ;  /* 0x000000b800b87308 */ /* 0x000fe20000000800 */
[-C--:B------:R-:W-:Y:S02]  /*1fc20*/  FMUL.FTZ R88, R88, R164.reuse ;  /* 0x000000a458587220 */ /* 0x080fe40000410000 */
[----:B------:R-:W-:Y:S01]  /*1fc30*/  FMUL.FTZ R89, R89, R164 ;  /* 0x000000a459597220 */ /* 0x000fe20000410000 */
[----:B------:R-:W-:Y:S01]  /*1fc40*/  HMMA.16816.F32.BF16 R56, R4, R18, R56 ;  /* 0x000000120438723c */ /* 0x000fe20000041838 */
[----:B------:R-:W5:Y:S01]  /*1fc50*/  LDSM.16.MT88.4 R16, [R231+0x12000] ;  /* 0x01200000e710783b */ /* 0x000f620000004200 */
[----:B------:R-:W-:-:S02]  /*1fc60*/  FMUL.FTZ R90, R90, R3 ;  /* 0x000000035a5a7220 */ /* 0x000fc40000410000 */
[-C--:B------:R-:W-:Y:S01]  /*1fc70*/  FMUL.FTZ R91, R91, R3.reuse ;  /* 0x000000035b5b7220 */ /* 0x080fe20000410000 */
[----:B------:R-:W2:Y:S01]  /*1fc80*/  MUFU.EX2 R195, R195 ;  /* 0x000000c300c37308 */ /* 0x000ea20000000800 */
[-C--:B------:R-:W-:Y:S02]  /*1fc90*/  FMUL.FTZ R92, R92, R164.reuse ;  /* 0x000000a45c5c7220 */ /* 0x080fe40000410000 */
[-C--:B------:R-:W-:Y:S02]  /*1fca0*/  FMUL.FTZ R93, R93, R164.reuse ;  /* 0x000000a45d5d7220 */ /* 0x080fe40000410000 */
[-C--:B------:R-:W-:Y:S01]  /*1fcb0*/  FMUL.FTZ R94, R94, R3.reuse ;  /* 0x000000035e5e7220 */ /* 0x080fe20000410000 */
[----:B-1----:R-:W-:Y:S01]  /*1fcc0*/  HMMA.16816.F32.BF16 R84, R4, R12, R84 ;  /* 0x0000000c0454723c */ /* 0x002fe20000041854 */
[----:B------:R-:W-:Y:S01]  /*1fcd0*/  FMUL.FTZ R95, R95, R3 ;  /* 0x000000035f5f7220 */ /* 0x000fe20000410000 */
        /* <DEDUP_REMOVED lines=9> */
[----:B------:R-:W-:Y:S02]  /*1fd70*/  FMUL.FTZ R77, R77, R164 ;  /* 0x000000a44d4d7220 */ /* 0x000fe40000410000 */
[-C--:B------:R-:W-:Y:S01]  /*1fd80*/  FMUL.FTZ R78, R78, R3.reuse ;  /* 0x000000034e4e7220 */ /* 0x080fe20000410000 */
[----:B--2---:R-:W-:Y:S01]  /*1fd90*/  HMMA.16816.F32.BF16 R92, R4, R8, R92 ;  /* 0x00000008045c723c */ /* 0x004fe2000004185c */
[----:B------:R-:W-:-:S02]  /*1fda0*/  FMUL.FTZ R79, R79, R3 ;  /* 0x000000034f4f7220 */ /* 0x000fc40000410000 */
        /* <DEDUP_REMOVED lines=8> */
[----:B------:R-:W1:Y:S01]  /*1fe30*/  MUFU.EX2 R177, R177 ;  /* 0x000000b100b17308 */ /* 0x000e620000000800 */
[----:B------:R-:W-:-:S02]  /*1fe40*/  FMUL.FTZ R109, R109, R164 ;  /* 0x000000a46d6d7220 */ /* 0x000fc40000410000 */
[-C--:B------:R-:W-:Y:S01]  /*1fe50*/  FMUL.FTZ R110, R110, R3.reuse ;  /* 0x000000036e6e7220 */ /* 0x080fe20000410000 */
[C---:B-----5:R-:W-:Y:S01]  /*1fe60*/  HMMA.16816.F32.BF16 R76, R4.reuse, R16, R76 ;  /* 0x00000010044c723c */ /* 0x060fe2000004184c */
        /* <DEDUP_REMOVED lines=9> */
[----:B------:R-:W-:Y:S01]  /*1ff00*/  MUFU.EX2 R182, R182 ;  /* 0x000000b600b67308 */ /* 0x000fe20000000800 */
        /* <DEDUP_REMOVED lines=23> */
[----:B------:R-:W2:Y:S01]  /*20080*/  LDSM.16.MT88.4 R8, [R231+0x16000] ;  /* 0x01600000e708783b */ /* 0x000ea20000004200 */
[-C--:B------:R-:W-:Y:S02]  /*20090*/  FMUL.FTZ R132, R132, R164.reuse ;  /* 0x000000a484847220 */ /* 0x080fe40000410000 */
[----:B------:R-:W-:Y:S01]  /*200a0*/  FMUL.FTZ R133, R133, R164 ;  /* 0x000000a485857220 */ /* 0x000fe20000410000 */
[----:B------:R-:W1:Y:S01]  /*200b0*/  MUFU.EX2 R170, R170 ;  /* 0x000000aa00aa7308 */ /* 0x000e620000000800 */
[----:B------:R-:W-:-:S02]  /*200c0*/  FMUL.FTZ R134, R134, R3 ;  /* 0x0000000386867220 */ /* 0x000fc40000410000 */
[C---:B-----5:R-:W-:Y:S01]  /*200d0*/  HMMA.16816.F32.BF16 R100, R4.reuse, R16, R100 ;  /* 0x000000100464723c */ /* 0x060fe20000041864 */
[-C--:B------:R-:W-:Y:S02]  /*200e0*/  FMUL.FTZ R135, R135, R3.reuse ;  /* 0x0000000387877220 */ /* 0x080fe40000410000 */
[-C--:B------:R-:W-:Y:S02]  /*200f0*/  FMUL.FTZ R152, R152, R164.reuse ;  /* 0x000000a498987220 */ /* 0x080fe40000410000 */
[----:B------:R-:W-:Y:S02]  /*20100*/  FMUL.FTZ R153, R153, R164 ;  /* 0x000000a499997220 */ /* 0x000fe40000410000 */
[-C--:B------:R-:W-:Y:S01]  /*20110*/  FMUL.FTZ R154, R154, R3.reuse ;  /* 0x000000039a9a7220 */ /* 0x080fe20000410000 */
[----:B------:R-:W-:Y:S01]  /*20120*/  HMMA.16816.F32.BF16 R104, R4, R18, R104 ;  /* 0x000000120468723c */ /* 0x000fe20000041868 */
[----:B------:R-:W5:Y:S01]  /*20130*/  LDSM.16.MT88.4 R16, [R233+0x16000] ;  /* 0x01600000e910783b */ /* 0x000f620000004200 */
[----:B------:R-:W-:-:S02]  /*20140*/  FMUL.FTZ R155, R155, R3 ;  /* 0x000000039b9b7220 */ /* 0x000fc40000410000 */
[-C--:B------:R-:W-:Y:S02]  /*20150*/  FMUL.FTZ R136, R136, R164.reuse ;  /* 0x000000a488887220 */ /* 0x080fe40000410000 */
[-C--:B------:R-:W-:Y:S02]  /*20160*/  FMUL.FTZ R137, R137, R164.reuse ;  /* 0x000000a489897220 */ /* 0x080fe40000410000 */
[-C--:B------:R-:W-:Y:S02]  /*20170*/  FMUL.FTZ R138, R138, R3.reuse ;  /* 0x000000038a8a7220 */ /* 0x080fe40000410000 */
[----:B------:R-:W-:Y:S01]  /*20180*/  FMUL.FTZ R139, R139, R3 ;  /* 0x000000038b8b7220 */ /* 0x000fe20000410000 */
[----:B-1----:R-:W-:Y:S01]  /*20190*/  HMMA.16816.F32.BF16 R132, R4, R12, R132 ;  /* 0x0000000c0484723c */ /* 0x002fe20000041884 */
[-C--:B------:R-:W-:Y:S02]  /*201a0*/  FMUL.FTZ R140, R140, R164.reuse ;  /* 0x000000a48c8c7220 */ /* 0x080fe40000410000 */
[----:B------:R-:W-:-:S02]  /*201b0*/  FMUL.FTZ R141, R141, R164 ;  /* 0x000000a48d8d7220 */ /* 0x000fc40000410000 */
[-C--:B------:R-:W-:Y:S02]  /*201c0*/  FMUL.FTZ R142, R142, R3.reuse ;  /* 0x000000038e8e7220 */ /* 0x080fe40000410000 */
[-C--:B------:R-:W-:Y:S01]  /*201d0*/  FMUL.FTZ R143, R143, R3.reuse ;  /* 0x000000038f8f7220 */ /* 0x080fe20000410000 */
[C---:B------:R-:W-:Y:S01]  /*201e0*/  HMMA.16816.F32.BF16 R152, R4.reuse, R14, R152 ;  /* 0x0000000e0498723c */ /* 0x040fe20000041898 */
[-C--:B------:R-:W-:Y:S01]  /*201f0*/  FMUL.FTZ R124, R124, R164.reuse ;  /* 0x000000a47c7c7220 */ /* 0x080fe20000410000 */
[----:B------:R-:W1:Y:S01]  /*20200*/  LDSM.16.MT88.4 R12, [R233+0x10800] ;  /* 0x01080000e90c783b */ /* 0x000e620000004200 */
[-C--:B------:R-:W-:Y:S02]  /*20210*/  FMUL.FTZ R125, R125, R164.reuse ;  /* 0x000000a47d7d7220 */ /* 0x080fe40000410000 */
[-C--:B------:R-:W-:Y:S02]  /*20220*/  FMUL.FTZ R126, R126, R3.reuse ;  /* 0x000000037e7e7220 */ /* 0x080fe40000410000 */
[----:B------:R-:W-:Y:S01]  /*20230*/  FMUL.FTZ R127, R127, R3 ;  /* 0x000000037f7f7220 */ /* 0x000fe20000410000 */
[----:B--2---:R-:W-:Y:S01]  /*20240*/  HMMA.16816.F32.BF16 R136, R4, R8, R136 ;  /* 0x000000080488723c */ /* 0x004fe20000041888 */
[----:B------:R-:W-:-:S02]  /*20250*/  FMUL.FTZ R128, R128, R164 ;  /* 0x000000a480807220 */ /* 0x000fc40000410000 */
[-C--:B------:R-:W-:Y:S02]  /*20260*/  FMUL.FTZ R129, R129, R164.reuse ;  /* 0x000000a481817220 */ /* 0x080fe40000410000 */
[-C--:B------:R-:W-:Y:S02]  /*20270*/  FMUL.FTZ R130, R130, R3.reuse ;  /* 0x0000000382827220 */ /* 0x080fe40000410000 */
[-C--:B------:R-:W-:Y:S01]  /*20280*/  FMUL.FTZ R131, R131, R3.reuse ;  /* 0x0000000383837220 */ /* 0x080fe20000410000 */
[----:B------:R-:W-:Y:S01]  /*20290*/  HMMA.16816.F32.BF16 R140, R4, R10, R140 ;  /* 0x0000000a048c723c */ /* 0x000fe2000004188c */
[----:B------:R-:W2:Y:S01]  /*202a0*/  LDSM.16.MT88.4 R8, [R232+0x10800] ;  /* 0x01080000e808783b */ /* 0x000ea20000004200 */
[-C--:B------:R-:W-:Y:S02]  /*202b0*/  FMUL.FTZ R148, R148, R164.reuse ;  /* 0x000000a494947220 */ /* 0x080fe40000410000 */
[----:B------:R-:W-:Y:S02]  /*202c0*/  FMUL.FTZ R149, R149, R164 ;  /* 0x000000a495957220 */ /* 0x000fe40000410000 */
        /* <DEDUP_REMOVED lines=9> */
[----:B------:R-:W-:Y:S02]  /*20360*/  FFMA.FTZ R164, R252, R164, R165 ;  /* 0x000000a4fca47223 */ /* 0x000fe400000100a5 */
[----:B------:R-:W-:Y:S02]  /*20370*/  FFMA.FTZ R3, R251, R3, R32 ;  /* 0x00000003fb037223 */ /* 0x000fe40000010020 */
[C---:B------:R-:W-:Y:S01]  /*20380*/  HMMA.16816.F32.BF16 R148, R4.reuse, R20, R148 ;  /* 0x000000140494723c */ /* 0x040fe20000041894 */
[----:B------:R-:W-:Y:S01]  /*20390*/  FADD.FTZ R35, R35, R164 ;  /* 0x000000a423237221 */ /* 0x000fe20000010000 */
[----:B------:R-:W-:Y:S01]  /*203a0*/  MOV R164, R168 ;  /* 0x000000a800a47202 */ /* 0x000fe20000000f00 */
[----:B------:R-:W-:Y:S02]  /*203b0*/  FADD.FTZ R3, R2, R3 ;  /* 0x0000000302037221 */ /* 0x000fe40000010000 */
[----:B------:R-:W-:Y:S02]  /*203c0*/  FADD.FTZ R34, R34, R35 ;  /* 0x0000002322227221 */ /* 0x000fe40000010000 */
[----:B------:R-:W-:Y:S01]  /*203d0*/  FADD.FTZ R0, R0, R3 ;  /* 0x0000000300007221 */ /* 0x000fe20000010000 */
[----:B------:R-:W-:Y:S01]  /*203e0*/  HMMA.16816.F32.BF16 R144, R4, R22, R144 ;  /* 0x000000160490723c */ /* 0x000fe20000041890 */
[----:B------:R-:W5:Y:S01]  /*203f0*/  LDSM.16.MT88.4 R20, [R230+0x10800] ;  /* 0x01080000e614783b */ /* 0x000f620000004200 */
[----:B------:R-:W-:-:S02]  /*20400*/  FADD.FTZ R33, R33, R34 ;  /* 0x0000002221217221 */ /* 0x000fc40000010000 */
[----:B------:R-:W-:-:S03]  /*20410*/  FADD.FTZ R169, R169, R0 ;  /* 0x00000000a9a97221 */ /* 0x000fc60000010000 */
[----:B---3--:R-:W-:Y:S01]  /*20420*/  F2FP.BF16.PACK_AB R4, R181, R174 ;  /* 0x000000aeb504723e */ /* 0x008fe200000010ff */
[----:B------:R-:W-:Y:S01]  /*20430*/  FADD.FTZ R174, R174, R33 ;  /* 0x00000021aeae7221 */ /* 0x000fe20000010000 */
[----:B----4-:R-:W-:Y:S01]  /*20440*/  F2FP.BF16.PACK_AB R5, R185, R178 ;  /* 0x000000b2b905723e */ /* 0x010fe200000010ff */
[----:B------:R-:W-:Y:S01]  /*20450*/  FADD.FTZ R178, R178, R169 ;  /* 0x000000a9b2b27221 */ /* 0x000fe20000010000 */
[----:B------:R-:W-:Y:S01]  /*20460*/  F2FP.BF16.PACK_AB R6, R183, R176 ;  /* 0x000000b0b706723e */ /* 0x000fe200000010ff */
[----:B------:R-:W-:Y:S01]  /*20470*/  FADD.FTZ R181, R181, R174 ;  /* 0x000000aeb5b57221 */ /* 0x000fe20000010000 */
[----:B------:R-:W-:Y:S01]  /*20480*/  F2FP.BF16.PACK_AB R7, R187, R180 ;  /* 0x000000b4bb07723e */ /* 0x000fe200000010ff */
[----:B------:R-:W-:Y:S02]  /*20490*/  FADD.FTZ R185, R185, R178 ;  /* 0x000000b2b9b97221 */ /* 0x000fe40000010000 */
[----:B------:R-:W-:Y:S02]  /*204a0*/  FADD.FTZ R0, R176, R181 ;  /* 0x000000b5b0007221 */ /* 0x000fe40000010000 */
[----:B------:R-:W-:-:S02]  /*204b0*/  FADD.FTZ R180, R180, R185 ;  /* 0x000000b9b4b47221 */ /* 0x000fc40000010000 */
[----:B-1----:R-:W-:Y:S01]  /*204c0*/  HMMA.16816.F32.BF16 R160, R4, R12, R160 ;  /* 0x0000000c04a0723c */ /* 0x002fe200000418a0 */
[----:B------:R-:W-:Y:S02]  /*204d0*/  FADD.FTZ R0, R183, R0 ;  /* 0x00000000b7007221 */ /* 0x000fe40000010000 */
[----:B------:R-:W-:-:S05]  /*204e0*/  FADD.FTZ R187, R187, R180 ;  /* 0x000000b4bbbb7221 */ /* 0x000fca0000010000 */
[C---:B------:R-:W-:Y:S01]  /*204f0*/  HMMA.16816.F32.BF16 R156, R4.reuse, R14, R156 ;  /* 0x0000000e049c723c */ /* 0x040fe2000004189c */
[----:B------:R-:W1:Y:S07]  /*20500*/  LDSM.16.MT88.4 R12, [R233+0x12800] ;  /* 0x01280000e90c783b */ /* 0x000e6e0000004200 */
[C---:B--2---:R-:W-:Y:S08]  /*20510*/  HMMA.16816.F32.BF16 R36, R4.reuse, R8, R36 ;  /* 0x000000080424723c */ /* 0x044ff00000041824 */
[C---:B------:R-:W-:Y:S01]  /*20520*/  HMMA.16816.F32.BF16 R40, R4.reuse, R10, R40 ;  /* 0x0000000a0428723c */ /* 0x040fe20000041828 */
[----:B------:R-:W2:Y:S07]  /*20530*/  LDSM.16.MT88.4 R8, [R232+0x12800] ;  /* 0x01280000e808783b */ /* 0x000eae0000004200 */
[C---:B-----5:R-:W-:Y:S08]  /*20540*/  HMMA.16816.F32.BF16 R44, R4.reuse, R16, R44 ;  /* 0x00000010042c723c */ /* 0x060ff0000004182c */
        /* <DEDUP_REMOVED lines=14> */
[C---:B----4-:R-:W-:Y:S08]  /*20630*/  HMMA.16816.F32.BF16 R84, R4.reuse, R20, R84 ;  /* 0x000000140454723c */ /* 0x050ff00000041854 */
        /* <DEDUP_REMOVED lines=24> */
[----:B------:R-:W-:Y:S01]  /*207c0*/  HMMA.16816.F32.BF16 R144, R4, R22, R144 ;  /* 0x000000160490723c */ /* 0x000fe20000041890 */
[----:B------:R-:W4:Y:S06]  /*207d0*/  LDSM.16.MT88.4 R20, [R231+0x13000] ;  /* 0x01300000e714783b */ /* 0x000f2c0000004200 */
[----:B------:R-:W-:Y:S01]  /*207e0*/  F2FP.BF16.PACK_AB R4, R196, R193 ;  /* 0x000000c1c404723e */ /* 0x000fe200000010ff */
[----:B------:R-:W-:Y:S01]  /*207f0*/  FADD.FTZ R193, R193, R0 ;  /* 0x00000000c1c17221 */ /* 0x000fe20000010000 */
[----:B------:R-:W-:Y:S01]  /*20800*/  F2FP.BF16.PACK_AB R5, R195, R184 ;  /* 0x000000b8c305723e */ /* 0x000fe200000010ff */
[----:B------:R-:W-:Y:S01]  /*20810*/  FADD.FTZ R184, R184, R187 ;  /* 0x000000bbb8b87221 */ /* 0x000fe20000010000 */
[----:B------:R-:W-:Y:S01]  /*20820*/  F2FP.BF16.PACK_AB R6, R192, R191 ;  /* 0x000000bfc006723e */ /* 0x000fe200000010ff */
[----:B------:R-:W-:Y:S01]  /*20830*/  FADD.FTZ R196, R196, R193 ;  /* 0x000000c1c4c47221 */ /* 0x000fe20000010000 */
[----:B------:R-:W-:Y:S01]  /*20840*/  F2FP.BF16.PACK_AB R7, R197, R186 ;  /* 0x000000bac507723e */ /* 0x000fe200000010ff */
        /* <DEDUP_REMOVED lines=15> */
[C---:B-1----:R-:W-:Y:S08]  /*20940*/  HMMA.16816.F32.BF16 R60, R4.reuse, R12, R60 ;  /* 0x0000000c043c723c */ /* 0x042ff0000004183c */
[C---:B------:R-:W-:Y:S01]  /*20950*/  HMMA.16816.F32.BF16 R64, R4.reuse, R14, R64 ;  /* 0x0000000e0440723c */ /* 0x040fe20000041840 */
[----:B------:R-:W1:Y:S07]  /*20960*/  LDSM.16.MT88.4 R12, [R233+0x15000] ;  /* 0x01500000e90c783b */ /* 0x000e6e0000004200 */
[C---:B--2---:R-:W-:Y:S08]  /*20970*/  HMMA.16816.F32.BF16 R68, R4.reuse, R8, R68 ;  /* 0x000000080444723c */ /* 0x044ff00000041844 */
[C---:B------:R-:W-:Y:S01]  /*20980*/  HMMA.16816.F32.BF16 R72, R4.reuse, R10, R72 ;  /* 0x0000000a0448723c */ /* 0x040fe20000041848 */
[----:B------:R-:W2:Y:S07]  /*20990*/  LDSM.16.MT88.4 R8, [R232+0x15000] ;  /* 0x01500000e808783b */ /* 0x000eae0000004200 */
[C---:B------:R-:W-:Y:S01]  /*209a0*/  HMMA.16816.F32.BF16 R80, R4.reuse, R22, R80 ;  /* 0x000000160450723c */ /* 0x040fe20000041850 */
[----:B------:R-:W4:Y:S07]  /*209b0*/  LDSM.16.MT88.4 R20, [R231+0x15000] ;  /* 0x01500000e714783b */ /* 0x000f2e0000004200 */
[C---:B---3--:R-:W-:Y:S08]  /*209c0*/  HMMA.16816.F32.BF16 R84, R4.reuse, R16, R84 ;  /* 0x000000100454723c */ /* 0x048ff00000041854 */
[C---:B------:R-:W-:Y:S01]  /*209d0*/  HMMA.16816.F32.BF16 R88, R4.reuse, R18, R88 ;  /* 0x000000120458723c */ /* 0x040fe20000041858 */
[----:B------:R-:W3:Y:S07]  /*209e0*/  LDSM.16.MT88.4 R16, [R230+0x15000] ;  /* 0x01500000e610783b */ /* 0x000eee0000004200 */
[C---:B------:R-:W-:Y:S08]  /*209f0*/  HMMA.16816.F32.BF16 R52, R4.reuse, R24, R52 ;  /* 0x000000180434723c */ /* 0x040ff00000041834 */
[C---:B------:R-:W-:Y:S01]  /*20a00*/  HMMA.16816.F32.BF16 R56, R4.reuse, R26, R56 ;  /* 0x0000001a0438723c */ /* 0x040fe20000041838 */
[----:B------:R-:W-:Y:S07]  /*20a10*/  LDSM.16.MT88.4 R24, [R231+0x17000] ;  /* 0x01700000e718783b */ /* 0x000fee0000004200 */
[C---:B-1----:R-:W-:Y:S08]  /*20a20*/  HMMA.16816.F32.BF16 R92, R4.reuse, R12, R92 ;  /* 0x0000000c045c723c */ /* 0x042ff0000004185c */
[C---:B------:R-:W-:Y:S01]  /*20a30*/  HMMA.16816.F32.BF16 R96, R4.reuse, R14, R96 ;  /* 0x0000000e0460723c */ /* 0x040fe20000041860 */
[----:B------:R-:W1:Y:S07]  /*20a40*/  LDSM.16.MT88.4 R12, [R233+0x17000] ;  /* 0x01700000e90c783b */ /* 0x000e6e0000004200 */
[C---:B--2---:R-:W-:Y:S08]  /*20a50*/  HMMA.16816.F32.BF16 R100, R4.reuse, R8, R100 ;  /* 0x000000080464723c */ /* 0x044ff00000041864 */
[C---:B------:R-:W-:Y:S01]  /*20a60*/  HMMA.16816.F32.BF16 R104, R4.reuse, R10, R104 ;  /* 0x0000000a0468723c */ /* 0x040fe20000041868 */
[----:B------:R-:W2:Y:S07]  /*20a70*/  LDSM.16.MT88.4 R8, [R232+0x17000] ;  /* 0x01700000e808783b */ /* 0x000eae0000004200 */
[C---:B----4-:R-:W-:Y:S08]  /*20a80*/  HMMA.16816.F32.BF16 R108, R4.reuse, R20, R108 ;  /* 0x00000014046c723c */ /* 0x050ff0000004186c */
[C---:B------:R-:W-:Y:S01]  /*20a90*/  HMMA.16816.F32.BF16 R112, R4.reuse, R22, R112 ;  /* 0x000000160470723c */ /* 0x040fe20000041870 */
[----:B------:R-:W4:Y:S07]  /*20aa0*/  LDSM.16.MT88.4 R20, [R230+0x17000] ;  /* 0x01700000e614783b */ /* 0x000f2e0000004200 */
[C---:B---3--:R-:W-:Y:S08]  /*20ab0*/  HMMA.16816.F32.BF16 R116, R4.reuse, R16, R116 ;  /* 0x000000100474723c */ /* 0x048ff00000041874 */
        /* <DEDUP_REMOVED lines=11> */
[C---:B----4-:R-:W-:Y:S08]  /*20b70*/  HMMA.16816.F32.BF16 R148, R4.reuse, R20, R148 ;  /* 0x000000140494723c */ /* 0x050ff00000041894 */
        /* <DEDUP_REMOVED lines=8> */
[----:B------:R-:W-:Y:S01]  /*20c00*/  F2FP.BF16.PACK_AB R7, R170, R173 ;  /* 0x000000adaa07723e */ /* 0x000fe200000010ff */
[----:B------:R-:W-:Y:S01]  /*20c10*/  FADD.FTZ R190, R190, R171 ;  /* 0x000000abbebe7221 */ /* 0x000fe20000010000 */
[----:B------:R-:W-:Y:S01]  /*20c20*/  MOV R3, R166 ;  /* 0x000000a600037202 */ /* 0x000fe20000000f00 */
[----:B------:R-:W-:-:S02]  /*20c30*/  FADD.FTZ R175, R175, R172 ;  /* 0x000000acafaf7221 */ /* 0x000fc40000010000 */
[----:B------:R-:W-:Y:S02]  /*20c40*/  FADD.FTZ R173, R173, R190 ;  /* 0x000000beadad7221 */ /* 0x000fe40000010000 */
[----:B---3--:R-:W-:Y:S01]  /*20c50*/  HMMA.16816.F32.BF16 R160, R4, R16, R160 ;  /* 0x0000001004a0723c */ /* 0x008fe200000418a0 */
[----:B------:R-:W-:Y:S02]  /*20c60*/  FADD.FTZ R252, R182, R175 ;  /* 0x000000afb6fc7221 */ /* 0x000fe40000010000 */
[----:B------:R-:W-:-:S05]  /*20c70*/  FADD.FTZ R251, R170, R173 ;  /* 0x000000adaafb7221 */ /* 0x000fca0000010000 */
        /* <DEDUP_REMOVED lines=9> */
[C---:B---3--:R-:W-:Y:S08]  /*20d10*/  HMMA.16816.F32.BF16 R76, R4.reuse, R16, R76 ;  /* 0x00000010044c723c */ /* 0x048ff0000004184c */
[C---:B------:R-:W-:Y:S01]  /*20d20*/  HMMA.16816.F32.BF16 R80, R4.reuse, R18, R80 ;  /* 0x000000120450723c */ /* 0x040fe20000041850 */
[----:B------:R-:W3:Y:S07]  /*20d30*/  LDSM.16.MT88.4 R16, [R233+0x17800] ;  /* 0x01780000e910783b */ /* 0x000eee0000004200 */
[C---:B------:R-:W-:Y:S01]  /*20d40*/  HMMA.16816.F32.BF16 R56, R4.reuse, R30, R56 ;  /* 0x0000001e0438723c */ /* 0x040fe20000041838 */
[----:B------:R-:W-:Y:S07]  /*20d50*/  LDSM.16.MT88.4 R28, [R231+0x15800] ;  /* 0x01580000e71c783b */ /* 0x000fee0000004200 */
[C---:B------:R-:W-:Y:S08]  /*20d60*/  HMMA.16816.F32.BF16 R60, R4.reuse, R24, R60 ;  /* 0x00000018043c723c */ /* 0x040ff0000004183c */
[C---:B------:R-:W-:Y:S01]  /*20d70*/  HMMA.16816.F32.BF16 R64, R4.reuse, R26, R64 ;  /* 0x0000001a0440723c */ /* 0x040fe20000041840 */
[----:B------:R-:W4:Y:S07]  /*20d80*/  LDSM.16.MT88.4 R24, [R232+0x15800] ;  /* 0x01580000e818783b */ /* 0x000f2e0000004200 */
[C---:B------:R-:W-:Y:S08]  /*20d90*/  HMMA.16816.F32.BF16 R68, R4.reuse, R20, R68 ;  /* 0x000000140444723c */ /* 0x040ff00000041844 */
[C---:B------:R-:W-:Y:S01]  /*20da0*/  HMMA.16816.F32.BF16 R72, R4.reuse, R22, R72 ;  /* 0x000000160448723c */ /* 0x040fe20000041848 */
[----:B------:R-:W5:Y:S07]  /*20db0*/  LDSM.16.MT88.4 R20, [R230+0x15800] ;  /* 0x01580000e614783b */ /* 0x000f6e0000004200 */
        /* <DEDUP_REMOVED lines=10> */
[C---:B------:R-:W-:Y:S08]  /*20e60*/  HMMA.16816.F32.BF16 R104, R4.reuse, R26, R104 ;  /* 0x0000001a0468723c */ /* 0x040ff00000041868 */
[C---:B------:R-:W-:Y:S08]  /*20e70*/  HMMA.16816.F32.BF16 R108, R4.reuse, R28, R108 ;  /* 0x0000001c046c723c */ /* 0x040ff0000004186c */
[C---:B------:R-:W-:Y:S08]  /*20e80*/  HMMA.16816.F32.BF16 R112, R4.reuse, R30, R112 ;  /* 0x0000001e0470723c */ /* 0x040ff00000041870 */
[C---:B-----5:R-:W-:Y:S08]  /*20e90*/  HMMA.16816.F32.BF16 R116, R4.reuse, R20, R116 ;  /* 0x000000140474723c */ /* 0x060ff00000041874 */
[C---:B------:R-:W-:Y:S08]  /*20ea0*/  HMMA.16816.F32.BF16 R120, R4.reuse, R22, R120 ;  /* 0x000000160478723c */ /* 0x040ff00000041878 */
[C---:B-1----:R-:W-:Y:S08]  /*20eb0*/  HMMA.16816.F32.BF16 R132, R4.reuse, R12, R132 ;  /* 0x0000000c0484723c */ /* 0x042ff00000041884 */
[C---:B------:R-:W-:Y:S08]  /*20ec0*/  HMMA.16816.F32.BF16 R152, R4.reuse, R14, R152 ;  /* 0x0000000e0498723c */ /* 0x040ff00000041898 */
[C---:B--2---:R-:W-:Y:S08]  /*20ed0*/  HMMA.16816.F32.BF16 R136, R4.reuse, R8, R136 ;  /* 0x000000080488723c */ /* 0x044ff00000041888 */
[C---:B------:R-:W-:Y:S08]  /*20ee0*/  HMMA.16816.F32.BF16 R140, R4.reuse, R10, R140 ;  /* 0x0000000a048c723c */ /* 0x040ff0000004188c */
[C---:B---3--:R-:W-:Y:S08]  /*20ef0*/  HMMA.16816.F32.BF16 R148, R4.reuse, R16, R148 ;  /* 0x000000100494723c */ /* 0x048ff00000041894 */
[----:B------:R-:W-:Y:S08]  /*20f00*/  HMMA.16816.F32.BF16 R144, R4, R18, R144 ;  /* 0x000000120490723c */ /* 0x000ff00000041890 */
.L_x_1105:
[----:B------:R-:W-:-:S13]  /*20f10*/  ISETP.GE.AND P0, PT, R247, 0x1, PT ;  /* 0x00000001f700780c */ /* 0x000fda0003f06270 */
[----:B------:R-:W-:Y:S05]  /*20f20*/  @!P0 BRA `(.L_x_1114) ;  /* 0x0000455000008947 */ /* 0x000fea0003800000 */
[----:B------:R-:W-:Y:S02]  /*20f30*/  MOV R0, R3 ;  /* 0x0000000300007202 */ /* 0x000fe40000000f00 */
[----:B------:R-:W-:Y:S02]  /*20f40*/  MOV R165, R164 ;  /* 0x000000a400a57202 */ /* 0x000fe40000000f00 */
.L_x_1123:
[----:B------:R-:W-:Y:S01]  /*20f50*/  ULDC.64 UR4, c[0x0][0x40] ;  /* 0x0000100000047ab9 */ /* 0x000fe20000000a00 */
[----:B------:R-:W-:Y:S04]  /*20f60*/  DEPBAR.LE SB0, 0x0 ;  /* 0x000080000000791a */ /* 0x000fe80000000000 */
[----:B------:R-:W-:Y:S01]  /*20f70*/  ISETP.NE.U32.AND P0, PT, R248, RZ, PT ;  /* 0x000000fff800720c */ /* 0x000fe20003f05070 */
[----:B------:R-:W-:Y:S03]  /*20f80*/  UIADD3 UR4, UP0, UR4, 0x160, URZ ;  /* 0x0000016004047890 */ /* 0x000fe6000ff1e03f */
[----:B------:R-:W-:Y:S01]  /*20f90*/  ISETP.NE.AND.EX P0, PT, R249, RZ, PT, P0 ;  /* 0x000000fff900720c */ /* 0x000fe20003f05300 */
[----:B------:R-:W-:Y:S02]  /*20fa0*/  UIADD3.X UR5, URZ, UR5, URZ, UP0, !UPT ;  /* 0x000000053f057290 */ /* 0x000fe400087fe43f */
[----:B------:R-:W-:Y:S04]  /*20fb0*/  IMAD.U32 R2, RZ, RZ, UR4 ;  /* 0x00000004ff027e24 */ /* 0x000fe8000f8e00ff */
[----:B------:R-:W-:Y:S01]  /*20fc0*/  IMAD.U32 R3, RZ, RZ, UR5 ;  /* 0x00000005ff037e24 */ /* 0x000fe2000f8e00ff */
[----:B------:R-:W-:Y:S01]  /*20fd0*/  WARPSYNC 0xffffffff ;  /* 0xffffffff00007948 */ /* 0x000fe20003800000 */
[----:B------:R-:W-:Y:S06]  /*20fe0*/  BAR.SYNC.DEFER_BLOCKING 0x0 ;  /* 0x0000000000007b1d */ /* 0x000fec0000010000 */
[----:B------:R-:W-:Y:S01]  /*20ff0*/  BSSY B0, `(.L_x_1115) ;  /* 0x0000046000007945 */ /* 0x000fe20003800000 */
[----:B------:R-:W-:-:S05]  /*21000*/  @!P0 BRA `(.L_x_1116) ;  /* 0x0000040000008947 */ /* 0x000fca0003800000 */
[----:B------:R-:W-:Y:S01]  /*21010*/  IMAD.SHL.U32 R12, R247, 0x40, RZ ;  /* 0x00000040f70c7824 */ /* 0x000fe200078e00ff */
[----:B------:R-:W-:Y:S02]  /*21020*/  ULDC.64 UR4, c[0x0][0x118] ;  /* 0x0000460000047ab9 */ /* 0x000fe40000000a00 */
[----:B------:R-:W2:Y:S02]  /*21030*/  LD.E R11, [R2.64+0x170] ;  /* 0x00017004020b7980 */ /* 0x000ea4000c101900 */
[----:B------:R-:W-:Y:S02]  /*21040*/  IABS R7, R12 ;  /* 0x0000000c00077213 */ /* 0x000fe40000000000 */
[-C--:B--2---:R-:W-:Y:S02]  /*21050*/  IABS R8, R11.reuse ;  /* 0x0000000b00087213 */ /* 0x084fe40000000000 */
[-C--:B------:R-:W-:Y:S02]  /*21060*/  IABS R6, R11.reuse ;  /* 0x0000000b00067213 */ /* 0x080fe40000000000 */
[----:B------:R-:W1:Y:S03]  /*21070*/  I2F.RP R9, R8 ;  /* 0x0000000800097306 */ /* 0x000e660000209400 */
[----:B------:R-:W-:Y:S07]  /*21080*/  IMAD.MOV R6, RZ, RZ, -R6 ;  /* 0x000000ffff067224 */ /* 0x000fee00078e0a06 */
[----:B-1----:R-:W1:Y:S02]  /*21090*/  MUFU.RCP R4, R9 ;  /* 0x0000000900047308 */ /* 0x002e640000001000 */
[----:B-1----:R-:W-:Y:S02]  /*210a0*/  IADD3 R14, R4, 0xffffffe, RZ ;  /* 0x0ffffffe040e7810 */ /* 0x002fe40007ffe0ff */
[C---:B------:R-:W-:Y:S06]  /*210b0*/  IADD3 R4, R12.reuse, -0x40, RZ ;  /* 0xffffffc00c047810 */ /* 0x040fec0007ffe0ff */
[----:B------:R-:W1:Y:S01]  /*210c0*/  F2I.FTZ.U32.TRUNC.NTZ R15, R14 ;  /* 0x0000000e000f7305 */ /* 0x000e62000021f000 */
[-C--:B------:R-:W-:Y:S04]  /*210d0*/  LOP3.LUT R12, R12, R11.reuse, RZ, 0x3c, !PT ;  /* 0x0000000b0c0c7212 */ /* 0x080fe800078e3cff */
[----:B------:R-:W-:Y:S01]  /*210e0*/  ISETP.GE.AND P2, PT, R12, RZ, PT ;  /* 0x000000ff0c00720c */ /* 0x000fe20003f46270 */
[--C-:B-1----:R-:W-:Y:S02]  /*210f0*/  IMAD.MOV R5, RZ, RZ, -R15.reuse ;  /* 0x000000ffff057224 */ /* 0x102fe400078e0a0f */
[----:B------:R-:W-:Y:S02]  /*21100*/  IMAD.MOV.U32 R14, RZ, RZ, RZ ;  /* 0x000000ffff0e7224 */ /* 0x000fe400078e00ff */
[----:B------:R-:W-:Y:S01]  /*21110*/  IMAD R10, R5, R8, RZ ;  /* 0x00000008050a7224 */ /* 0x000fe200078e02ff */
[----:B------:R-:W-:Y:S02]  /*21120*/  IABS R5, R4 ;  /* 0x0000000400057213 */ /* 0x000fe40000000000 */
[----:B------:R-:W-:Y:S01]  /*21130*/  LOP3.LUT R4, R4, R11, RZ, 0x3c, !PT ;  /* 0x0000000b04047212 */ /* 0x000fe200078e3cff */
[----:B------:R-:W-:Y:S02]  /*21140*/  IMAD.HI.U32 R10, R15, R10, R14 ;  /* 0x0000000a0f0a7227 */ /* 0x000fe400078e000e */
[----:B------:R-:W2:Y:S01]  /*21150*/  LD.E.64 R14, [R2.64+0x28] ;  /* 0x00002804020e7980 */ /* 0x000ea2000c101b00 */
[----:B------:R-:W-:Y:S03]  /*21160*/  ISETP.GE.AND P0, PT, R4, RZ, PT ;  /* 0x000000ff0400720c */ /* 0x000fe60003f06270 */
        /* <DEDUP_REMOVED lines=12> */
[----:B------:R-:W-:Y:S02]  /*21230*/  ISETP.NE.AND P1, PT, R11, RZ, PT ;  /* 0x000000ff0b00720c */ /* 0x000fe40003f25270 */
[----:B------:R-:W-:Y:S07]  /*21240*/  LOP3.LUT R7, RZ, R11, RZ, 0x33, !PT ;  /* 0x0000000bff077212 */ /* 0x000fee00078e33ff */
[----:B------:R-:W-:Y:S02]  /*21250*/  @P4 IADD3 R9, R9, 0x1, RZ ;  /* 0x0000000109094810 */ /* 0x000fe40007ffe0ff */
[----:B------:R-:W-:Y:S03]  /*21260*/  @P5 IADD3 R10, R10, 0x1, RZ ;  /* 0x000000010a0a5810 */ /* 0x000fe60007ffe0ff */
[----:B------:R-:W-:Y:S02]  /*21270*/  @!P0 IMAD.MOV R9, RZ, RZ, -R9 ;  /* 0x000000ffff098224 */ /* 0x000fe400078e0a09 */
[----:B------:R-:W-:Y:S03]  /*21280*/  @!P2 IMAD.MOV R10, RZ, RZ, -R10 ;  /* 0x000000ffff0aa224 */ /* 0x000fe600078e0a0a */
[C---:B------:R-:W-:Y:S02]  /*21290*/  SEL R13, R7.reuse, R9, !P1 ;  /* 0x00000009070d7207 */ /* 0x040fe40004800000 */
[----:B------:R-:W-:Y:S01]  /*212a0*/  SEL R7, R7, R10, !P1 ;  /* 0x0000000a07077207 */ /* 0x000fe20004800000 */
[----:B------:R-:W3:Y:S01]  /*212b0*/  LD.E.64 R8, [R2.64+0x40] ;  /* 0x0000400402087980 */ /* 0x000ee2000c101b00 */
[-C--:B------:R-:W-:Y:S02]  /*212c0*/  LEA R18, P1, R13, R248.reuse, 0x2 ;  /* 0x000000f80d127211 */ /* 0x080fe400078210ff */
[C---:B------:R-:W-:Y:S01]  /*212d0*/  LEA R16, P0, R7.reuse, R248, 0x2 ;  /* 0x000000f807107211 */ /* 0x040fe200078010ff */
[----:B------:R-:W-:Y:S01]  /*212e0*/  IMAD.IADD R6, R7, 0x1, -R13 ;  /* 0x0000000107067824 */ /* 0x000fe200078e0a0d */
[-C--:B------:R-:W-:Y:S02]  /*212f0*/  LEA.HI.X.SX32 R19, R13, R249.reuse, 0x2, P1 ;  /* 0x000000f90d137211 */ /* 0x080fe400008f16ff */
[----:B------:R-:W-:Y:S01]  /*21300*/  LEA.HI.X.SX32 R17, R7, R249, 0x2, P0 ;  /* 0x000000f907117211 */ /* 0x000fe200000f16ff */
[----:B------:R-:W-:Y:S02]  /*21310*/  IMAD R11, R11, R6, -0x40 ;  /* 0xffffffc00b0b7424 */ /* 0x000fe400078e0206 */
[----:B------:R-:W4:Y:S03]  /*21320*/  LD.E R4, [R18.64] ;  /* 0x0000000412047980 */ /* 0x000f26000c101900 */
[----:B------:R-:W-:Y:S01]  /*21330*/  SHF.R.S32.HI R7, RZ, 0x1f, R11 ;  /* 0x0000001fff077819 */ /* 0x000fe2000001140b */
[----:B------:R-:W4:Y:S01]  /*21340*/  LD.E R5, [R16.64] ;  /* 0x0000000410057980 */ /* 0x000f22000c101900 */
[-C--:B---3--:R-:W-:Y:S02]  /*21350*/  IMAD R6, R9, R11.reuse, RZ ;  /* 0x0000000b09067224 */ /* 0x088fe400078e02ff */
[C---:B------:R-:W-:Y:S04]  /*21360*/  IMAD.WIDE.U32 R10, R8.reuse, R11, RZ ;  /* 0x0000000b080a7225 */ /* 0x040fe800078e00ff */
[----:B------:R-:W-:Y:S04]  /*21370*/  IMAD R6, R8, R7, R6 ;  /* 0x0000000708067224 */ /* 0x000fe800078e0206 */
[----:B------:R-:W-:Y:S02]  /*21380*/  IMAD.IADD R11, R11, 0x1, R6 ;  /* 0x000000010b0b7824 */ /* 0x000fe400078e0206 */
[----:B----4-:R-:W-:Y:S04]  /*21390*/  IMAD.IADD R5, R4, 0x1, -R5 ;  /* 0x0000000104057824 */ /* 0x010fe800078e0a05 */
[----:B--2---:R-:W-:Y:S01]  /*213a0*/  IMAD R7, R15, R5, RZ ;  /* 0x000000050f077224 */ /* 0x004fe200078e02ff */
[----:B------:R-:W-:Y:S01]  /*213b0*/  SHF.R.S32.HI R4, RZ, 0x1f, R5 ;  /* 0x0000001fff047819 */ /* 0x000fe20000011405 */
[----:B------:R-:W-:Y:S04]  /*213c0*/  IMAD.WIDE.U32 R10, R5, R14, R10 ;  /* 0x0000000e050a7225 */ /* 0x000fe800078e000a */
[----:B------:R-:W-:Y:S02]  /*213d0*/  IMAD R7, R14, R4, R7 ;  /* 0x000000040e077224 */ /* 0x000fe400078e0207 */
[----:B------:R-:W-:Y:S02]  /*213e0*/  IMAD.MOV.U32 R9, RZ, RZ, R10 ;  /* 0x000000ffff097224 */ /* 0x000fe400078e000a */
[----:B------:R-:W-:Y:S01]  /*213f0*/  IMAD.IADD R4, R11, 0x1, R7 ;  /* 0x000000010b047824 */ /* 0x000fe200078e0207 */
[----:B------:R-:W-:-:S05]  /*21400*/  BRA `(.L_x_1117) ;  /* 0x0000004000007947 */ /* 0x000fca0003800000 */
.L_x_1116:
[----:B------:R-:W-:Y:S02]  /*21410*/  ULDC.64 UR4, c[0x0][0x118] ;  /* 0x0000460000047ab9 */ /* 0x000fe40000000a00 */
[----:B------:R-:W2:Y:S02]  /*21420*/  LD.E R9, [R2.64+0x40] ;  /* 0x0000400402097980 */ /* 0x000ea4000c101900 */
[----:B--2---:R-:W-:Y:S04]  /*21430*/  LEA R9, -R9, RZ, 0x6 ;  /* 0x000000ff09097211 */ /* 0x004fe800078e31ff */
[----:B------:R-:W-:Y:S02]  /*21440*/  SHF.R.S32.HI R4, RZ, 0x1f, R9 ;  /* 0x0000001fff047819 */ /* 0x000fe40000011409 */
.L_x_1117:
[----:B------:R-:W-:Y:S05]  /*21450*/  BSYNC B0 ;  /* 0x0000000000007941 */ /* 0x000fea0003800000 */
.L_x_1115:
[----:B------:R1:W-:Y:S01]  /*21460*/  STL.64 [R1], R2 ;  /* 0x0000000201007387 */ /* 0x0003e20000100a00 */
[C---:B------:R-:W-:Y:S01]  /*21470*/  LOP3.LUT P6, RZ, R250.reuse, 0x1, RZ, 0xc0, !PT ;  /* 0x00000001faff7812 */ /* 0x040fe200078cc0ff */
[----:B------:R-:W-:Y:S01]  /*21480*/  ULDC.64 UR4, c[0x0][0x118] ;  /* 0x0000460000047ab9 */ /* 0x000fe20000000a00 */
[C---:B------:R-:W-:Y:S01]  /*21490*/  LOP3.LUT P4, RZ, R250.reuse, 0x4, RZ, 0xc0, !PT ;  /* 0x00000004faff7812 */ /* 0x040fe2000788c0ff */
[----:B------:R-:W-:Y:S01]  /*214a0*/  BSSY B1, `(.L_x_1118) ;  /* 0x0000210000017945 */ /* 0x000fe20003800000 */
[C---:B------:R-:W-:Y:S02]  /*214b0*/  LOP3.LUT P5, RZ, R250.reuse, 0x2, RZ, 0xc0, !PT ;  /* 0x00000002faff7812 */ /* 0x040fe400078ac0ff */
[----:B------:R-:W-:Y:S02]  /*214c0*/  LOP3.LUT P3, RZ, R250, 0x8, RZ, 0xc0, !PT ;  /* 0x00000008faff7812 */ /* 0x000fe4000786c0ff */
[-C--:B------:R-:W-:Y:S04]  /*214d0*/  IADD3 R7, P1, R9, R234.reuse, RZ ;  /* 0x000000ea09077210 */ /* 0x080fe80007f3e0ff */
[C---:B------:R-:W-:Y:S01]  /*214e0*/  IADD3 R5, P2, R7.reuse, R234, RZ ;  /* 0x000000ea07057210 */ /* 0x040fe20007f5e0ff */
[--C-:B------:R-:W-:Y:S01]  /*214f0*/  IMAD.X R6, R4, 0x1, R235.reuse, P1 ;  /* 0x0000000104067824 */ /* 0x100fe200008e06eb */
[CC--:B------:R-:W-:Y:S04]  /*21500*/  @P6 LEA R16, P1, R7.reuse, R188.reuse, 0x1 ;  /* 0x000000bc07106211 */ /* 0x0c0fe800078208ff */
[CC--:B------:R-:W-:Y:S02]  /*21510*/  @P6 LEA.HI.X R17, R7.reuse, R189.reuse, R6, 0x1, P1 ;  /* 0x000000bd07116211 */ /* 0x0c0fe400008f0c06 */
[-C--:B------:R-:W-:Y:S02]  /*21520*/  @P3 LEA R8, P1, R7, R188.reuse, 0x1 ;  /* 0x000000bc07083211 */ /* 0x080fe400078208ff */
[CC--:B-1----:R-:W-:Y:S04]  /*21530*/  LEA R2, P0, R9.reuse, R188.reuse, 0x1 ;  /* 0x000000bc09027211 */ /* 0x0c2fe800078008ff */
[-C--:B------:R-:W-:Y:S01]  /*21540*/  LEA.HI.X R3, R9, R189.reuse, R4, 0x1, P0 ;  /* 0x000000bd09037211 */ /* 0x080fe200000f0c04 */
[--C-:B------:R-:W-:Y:S01]  /*21550*/  IMAD.X R4, R6, 0x1, R235.reuse, P2 ;  /* 0x0000000106047824 */ /* 0x100fe200010e06eb */
[CC--:B------:R-:W-:Y:S02]  /*21560*/  @P4 LEA R10, P2, R7.reuse, R188.reuse, 0x1 ;  /* 0x000000bc070a4211 */ /* 0x0c0fe400078408ff */
[CC--:B------:R-:W-:Y:S01]  /*21570*/  @P5 LEA R12, P0, R7.reuse, R188.reuse, 0x1 ;  /* 0x000000bc070c5211 */ /* 0x0c0fe200078008ff */
[----:B------:R-:W-:Y:S01]  /*21580*/  @!PT LDS RZ, [RZ] ;  /* 0x00000000fffff984 */ /* 0x000fe20000000800 */
[----:B------:R-:W-:Y:S01]  /*21590*/  @!PT LDS RZ, [RZ] ;  /* 0x00000000fffff984 */ /* 0x000fe20000000800 */
[----:B------:R-:W-:Y:S01]  /*215a0*/  @!PT LDS RZ, [RZ] ;  /* 0x00000000fffff984 */ /* 0x000fe20000000800 */
[----:B------:R1:W-:Y:S01]  /*215b0*/  @P6 LDGSTS.E.BYPASS.LTC128B.128 [R245+0x10000], [R2.64] ;  /* 0x1000000002f56fae */ /* 0x0003e2000b901d44 */
[-CC-:B------:R-:W-:Y:S02]  /*215c0*/  @P4 LEA.HI.X R11, R7, R189.reuse, R6.reuse, 0x1, P2 ;  /* 0x000000bd070b4211 */ /* 0x180fe400010f0c06 */
[-C--:B------:R-:W-:Y:S01]  /*215d0*/  @P5 LEA R22, P2, R5, R188.reuse, 0x1 ;  /* 0x000000bc05165211 */ /* 0x080fe200078408ff */
[----:B------:R-:W-:Y:S01]  /*215e0*/  @!P6 STS.128 [R245+0x10000], RZ ;  /* 0x010000fff500e388 */ /* 0x000fe20000000c00 */
[-CC-:B------:R-:W-:Y:S02]  /*215f0*/  @P5 LEA.HI.X R13, R7, R189.reuse, R6.reuse, 0x1, P0 ;  /* 0x000000bd070d5211 */ /* 0x180fe400000f0c06 */
[----:B------:R-:W-:Y:S02]  /*21600*/  @P6 LEA R14, P0, R5, R188, 0x1 ;  /* 0x000000bc050e6211 */ /* 0x000fe400078008ff */
[-C--:B------:R-:W-:Y:S02]  /*21610*/  @P3 LEA.HI.X R9, R7, R189.reuse, R6, 0x1, P1 ;  /* 0x000000bd07093211 */ /* 0x080fe400008f0c06 */
[CCC-:B------:R-:W-:Y:S02]  /*21620*/  @P5 LEA.HI.X R23, R5.reuse, R189.reuse, R4.reuse, 0x1, P2 ;  /* 0x000000bd05175211 */ /* 0x1c0fe400010f0c04 */
[C---:B------:R-:W-:Y:S02]  /*21630*/  IADD3 R6, P2, R5.reuse, R234, RZ ;  /* 0x000000ea05067210 */ /* 0x040fe40007f5e0ff */
[CC--:B------:R-:W-:Y:S02]  /*21640*/  @P4 LEA R20, P1, R5.reuse, R188.reuse, 0x1 ;  /* 0x000000bc05144211 */ /* 0x0c0fe400078208ff */
[CCC-:B------:R-:W-:Y:S02]  /*21650*/  @P6 LEA.HI.X R15, R5.reuse, R189.reuse, R4.reuse, 0x1, P0 ;  /* 0x000000bd050f6211 */ /* 0x1c0fe400000f0c04 */
[CC--:B------:R-:W-:Y:S02]  /*21660*/  @P3 LEA R18, P0, R5.reuse, R188.reuse, 0x1 ;  /* 0x000000bc05123211 */ /* 0x0c0fe400078008ff */
[CCC-:B------:R-:W-:Y:S02]  /*21670*/  @P4 LEA.HI.X R21, R5.reuse, R189.reuse, R4.reuse, 0x1, P1 ;  /* 0x000000bd05154211 */ /* 0x1c0fe400008f0c04 */
[-C--:B------:R-:W-:Y:S01]  /*21680*/  @P3 LEA.HI.X R19, R5, R189.reuse, R4, 0x1, P0 ;  /* 0x000000bd05133211 */ /* 0x080fe200000f0c04 */
[----:B------:R-:W-:Y:S01]  /*21690*/  IMAD.X R4, R4, 0x1, R235, P2 ;  /* 0x0000000104047824 */ /* 0x000fe200010e06eb */
[CC--:B------:R-:W-:Y:S01]  /*216a0*/  @P6 LEA R24, P0, R6.reuse, R188.reuse, 0x1 ;  /* 0x000000bc06186211 */ /* 0x0c0fe200078008ff */
[--C-:B------:R-:W-:Y:S01]  /*216b0*/  @P5 IMAD.MOV.U32 R5, RZ, RZ, R3.reuse ;  /* 0x000000ffff055224 */ /* 0x100fe200078e0003 */
[CC--:B------:R-:W-:Y:S02]  /*216c0*/  @P5 LEA R30, P2, R6.reuse, R188.reuse, 0x1 ;  /* 0x000000bc061e5211 */ /* 0x0c0fe400078408ff */
[CC--:B------:R-:W-:Y:S02]  /*216d0*/  @P4 LEA R28, P1, R6.reuse, R188.reuse, 0x1 ;  /* 0x000000bc061c4211 */ /* 0x0c0fe400078208ff */
[CCC-:B------:R-:W-:Y:S02]  /*216e0*/  @P6 LEA.HI.X R25, R6.reuse, R189.reuse, R4.reuse, 0x1, P0 ;  /* 0x000000bd06196211 */ /* 0x1c0fe400000f0c04 */
[C---:B------:R-:W-:Y:S02]  /*216f0*/  @P3 LEA R188, P0, R6.reuse, R188, 0x1 ;  /* 0x000000bc06bc3211 */ /* 0x040fe400078008ff */
[CCC-:B------:R-:W-:Y:S02]  /*21700*/  @P5 LEA.HI.X R31, R6.reuse, R189.reuse, R4.reuse, 0x1, P2 ;  /* 0x000000bd061f5211 */ /* 0x1c0fe400010f0c04 */
[CCC-:B------:R-:W-:Y:S02]  /*21710*/  @P4 LEA.HI.X R29, R6.reuse, R189.reuse, R4.reuse, 0x1, P1 ;  /* 0x000000bd061d4211 */ /* 0x1c0fe400008f0c04 */
[----:B------:R-:W-:Y:S01]  /*21720*/  @P3 LEA.HI.X R189, R6, R189, R4, 0x1, P0 ;  /* 0x000000bd06bd3211 */ /* 0x000fe200000f0c04 */
[--C-:B------:R-:W-:Y:S01]  /*21730*/  @P5 IMAD.MOV.U32 R4, RZ, RZ, R2.reuse ;  /* 0x000000ffff045224 */ /* 0x100fe200078e0002 */
[----:B------:R-:W-:Y:S04]  /*21740*/  ISETP.GE.AND P0, PT, R247, 0x2, PT ;  /* 0x00000002f700780c */ /* 0x000fe80003f06270 */
[----:B------:R-:W-:Y:S01]  /*21750*/  @!PT LDS RZ, [RZ] ;  /* 0x00000000fffff984 */ /* 0x000fe20000000800 */
[----:B------:R-:W-:Y:S01]  /*21760*/  @!PT LDS RZ, [RZ] ;  /* 0x00000000fffff984 */ /* 0x000fe20000000800 */
[----:B------:R-:W-:Y:S01]  /*21770*/  @!PT LDS RZ, [RZ] ;  /* 0x00000000fffff984 */ /* 0x000fe20000000800 */
[----:B------:R2:W-:Y:S04]  /*21780*/  @P5 LDGSTS.E.BYPASS.LTC128B.128 [R245+0x12000], [R4.64+0x80] ;  /* 0x1200008004f55fae */ /* 0x0005e8000b901d44 */
[----:B------:R-:W-:Y:S01]  /*21790*/  @!P5 STS.128 [R245+0x12000], RZ ;  /* 0x012000fff500d388 */ /* 0x000fe20000000c00 */
[--C-:B--2---:R-:W-:Y:S02]  /*217a0*/  @P4 IMAD.MOV.U32 R4, RZ, RZ, R2.reuse ;  /* 0x000000ffff044224 */ /* 0x104fe400078e0002 */
[--C-:B------:R-:W-:Y:S05]  /*217b0*/  @P4 IMAD.MOV.U32 R5, RZ, RZ, R3.reuse ;  /* 0x000000ffff054224 */ /* 0x100fea00078e0003 */
        /* <DEDUP_REMOVED lines=73> */
[----:B-1----:R-:W1:Y:S04]  /*21c50*/  LDSM.16.M88.4 R8, [R228+0x8000] ;  /* 0x00800000e408783b */ /* 0x002e680000000200 */
[----:B---3--:R-:W4:Y:S04]  /*21c60*/  LDSM.16.M88.4 R16, [R228+0x8800] ;  /* 0x00880000e410783b */ /* 0x008f280000000200 */
[----:B------:R-:W3:Y:S04]  /*21c70*/  LDSM.16.M88.4 R24, [R228+0x9000] ;  /* 0x00900000e418783b */ /* 0x000ee80000000200 */
[----:B------:R-:W0:Y:S04]  /*21c80*/  LDGDEPBAR ;  /* 0x00000000000079af */ /* 0x000e280000000000 */
[----:B------:R-:W3:Y:S04]  /*21c90*/  LDSM.16.M88.4 R168, [R228+0x9800] ;  /* 0x00980000e4a8783b */ /* 0x000ee80000000200 */
[----:B------:R-:W-:Y:S04]  /*21ca0*/  LDSM.16.M88.4 R172, [R227] ;  /* 0x00000000e3ac783b */ /* 0x000fe80000000200 */
[----:B------:R-:W3:Y:S04]  /*21cb0*/  LDSM.16.M88.4 R176, [R226] ;  /* 0x00000000e2b0783b */ /* 0x000ee80000000200 */
[----:B------:R-:W3:Y:S04]  /*21cc0*/  LDSM.16.M88.4 R180, [R222] ;  /* 0x00000000deb4783b */ /* 0x000ee80000000200 */
[----:B------:R-:W3:Y:S04]  /*21cd0*/  LDSM.16.M88.4 R184, [R221] ;  /* 0x00000000ddb8783b */ /* 0x000ee80000000200 */
[----:B--2---:R-:W2:Y:S01]  /*21ce0*/  LDSM.16.M88.4 R188, [R220] ;  /* 0x00000000dcbc783b */ /* 0x004ea20000000200 */
[C---:B-1----:R-:W-:Y:S03]  /*21cf0*/  HMMA.16816.F32.BF16 R4, R32.reuse, R8, RZ ;  /* 0x000000082004723c */ /* 0x042fe600000418ff */
[----:B------:R-:W-:Y:S04]  /*21d00*/  LDSM.16.M88.4 R192, [R225] ;  /* 0x00000000e1c0783b */ /* 0x000fe80000000200 */
[----:B------:R-:W1:Y:S01]  /*21d10*/  LDSM.16.M88.4 R196, [R223+0x8000] ;  /* 0x00800000dfc4783b */ /* 0x000e620000000200 */
[C---:B------:R-:W-:Y:S03]  /*21d20*/  HMMA.16816.F32.BF16 R8, R32.reuse, R10, RZ ;  /* 0x0000000a2008723c */ /* 0x040fe600000418ff */
[----:B------:R-:W1:Y:S04]  /*21d30*/  LDSM.16.M88.4 R200, [R223+0x8800] ;  /* 0x00880000dfc8783b */ /* 0x000e680000000200 */
[----:B------:R-:W-:Y:S01]  /*21d40*/  LDSM.16.M88.4 R204, [R223+0x9800] ;  /* 0x00980000dfcc783b */ /* 0x000fe20000000200 */
[C---:B----4-:R-:W-:Y:S08]  /*21d50*/  HMMA.16816.F32.BF16 R12, R32.reuse, R16, RZ ;  /* 0x00000010200c723c */ /* 0x050ff000000418ff */
[C---:B------:R-:W-:Y:S08]  /*21d60*/  HMMA.16816.F32.BF16 R16, R32.reuse, R18, RZ ;  /* 0x000000122010723c */ /* 0x040ff000000418ff */
[C---:B---3--:R-:W-:Y:S08]  /*21d70*/  HMMA.16816.F32.BF16 R20, R32.reuse, R24, RZ ;  /* 0x000000182014723c */ /* 0x048ff000000418ff */
[C---:B------:R-:W-:Y:S08]  /*21d80*/  HMMA.16816.F32.BF16 R24, R32.reuse, R26, RZ ;  /* 0x0000001a2018723c */ /* 0x040ff000000418ff */
[C---:B------:R-:W-:Y:S08]  /*21d90*/  HMMA.16816.F32.BF16 R28, R32.reuse, R168, RZ ;  /* 0x000000a8201c723c */ /* 0x040ff000000418ff */
[----:B------:R-:W-:Y:S01]  /*21da0*/  HMMA.16816.F32.BF16 R32, R32, R170, RZ ;  /* 0x000000aa2020723c */ /* 0x000fe200000418ff */
[----:B------:R-:W3:Y:S07]  /*21db0*/  LDSM.16.M88.4 R168, [R223+0x9000] ;  /* 0x00900000dfa8783b */ /* 0x000eee0000000200 */
[C---:B------:R-:W-:Y:S08]  /*21dc0*/  HMMA.16816.F32.BF16 R4, R172.reuse, R176, R4 ;  /* 0x000000b0ac04723c */ /* 0x040ff00000041804 */
[C---:B------:R-:W-:Y:S01]  /*21dd0*/  HMMA.16816.F32.BF16 R8, R172.reuse, R178, R8 ;  /* 0x000000b2ac08723c */ /* 0x040fe20000041808 */
[----:B------:R-:W-:Y:S07]  /*21de0*/  LDSM.16.M88.4 R176, [R224] ;  /* 0x00000000e0b0783b */ /* 0x000fee0000000200 */
[C---:B------:R-:W-:Y:S08]  /*21df0*/  HMMA.16816.F32.BF16 R12, R172.reuse, R180, R12 ;  /* 0x000000b4ac0c723c */ /* 0x040ff0000004180c */
[C---:B------:R-:W-:Y:S01]  /*21e00*/  HMMA.16816.F32.BF16 R16, R172.reuse, R182, R16 ;  /* 0x000000b6ac10723c */ /* 0x040fe20000041810 */
[----:B------:R-:W4:Y:S07]  /*21e10*/  LDSM.16.M88.4 R180, [R219] ;  /* 0x00000000dbb4783b */ /* 0x000f2e0000000200 */
[C---:B------:R-:W-:Y:S08]  /*21e20*/  HMMA.16816.F32.BF16 R20, R172.reuse, R184, R20 ;  /* 0x000000b8ac14723c */ /* 0x040ff00000041814 */
[C---:B------:R-:W-:Y:S01]  /*21e30*/  HMMA.16816.F32.BF16 R24, R172.reuse, R186, R24 ;  /* 0x000000baac18723c */ /* 0x040fe20000041818 */
[----:B------:R-:W3:Y:S07]  /*21e40*/  LDSM.16.M88.4 R184, [R219+0x800] ;  /* 0x00080000dbb8783b */ /* 0x000eee0000000200 */
[C---:B--2---:R-:W-:Y:S08]  /*21e50*/  HMMA.16816.F32.BF16 R28, R172.reuse, R188, R28 ;  /* 0x000000bcac1c723c */ /* 0x044ff0000004181c */
[----:B------:R-:W-:Y:S01]  /*21e60*/  HMMA.16816.F32.BF16 R32, R172, R190, R32 ;  /* 0x000000beac20723c */ /* 0x000fe20000041820 */
[----:B------:R-:W2:Y:S04]  /*21e70*/  LDSM.16.M88.4 R172, [R219+0x1000] ;  /* 0x00100000dbac783b */ /* 0x000ea80000000200 */
[----:B------:R-:W2:Y:S03]  /*21e80*/  LDSM.16.M88.4 R188, [R219+0x1800] ;  /* 0x00180000dbbc783b */ /* 0x000ea60000000200 */
[C---:B-1----:R-:W-:Y:S08]  /*21e90*/  HMMA.16816.F32.BF16 R4, R192.reuse, R196, R4 ;  /* 0x000000c4c004723c */ /* 0x042ff00000041804 */
[C---:B------:R-:W-:Y:S01]  /*21ea0*/  HMMA.16816.F32.BF16 R8, R192.reuse, R198, R8 ;  /* 0x000000c6c008723c */ /* 0x040fe20000041808 */
[----:B------:R-:W-:Y:S07]  /*21eb0*/  LDSM.16.M88.4 R196, [R228+0xa000] ;  /* 0x00a00000e4c4783b */ /* 0x000fee0000000200 */
[C---:B------:R-:W-:Y:S08]  /*21ec0*/  HMMA.16816.F32.BF16 R12, R192.reuse, R200, R12 ;  /* 0x000000c8c00c723c */ /* 0x040ff0000004180c */
[C---:B------:R-:W-:Y:S01]  /*21ed0*/  HMMA.16816.F32.BF16 R16, R192.reuse, R202, R16 ;  /* 0x000000cac010723c */ /* 0x040fe20000041810 */
[----:B------:R-:W-:Y:S07]  /*21ee0*/  LDSM.16.M88.4 R200, [R228+0xa800] ;  /* 0x00a80000e4c8783b */ /* 0x000fee0000000200 */
[C---:B---3--:R-:W-:Y:S08]  /*21ef0*/  HMMA.16816.F32.BF16 R20, R192.reuse, R168, R20 ;  /* 0x000000a8c014723c */ /* 0x048ff00000041814 */
[C---:B------:R-:W-:Y:S01]  /*21f00*/  HMMA.16816.F32.BF16 R24, R192.reuse, R170, R24 ;  /* 0x000000aac018723c */ /* 0x040fe20000041818 */
[----:B------:R-:W1:Y:S07]  /*21f10*/  LDSM.16.M88.4 R168, [R229+0x2000] ;  /* 0x00200000e5a8783b */ /* 0x000e6e0000000200 */
[C---:B------:R-:W-:Y:S08]  /*21f20*/  HMMA.16816.F32.BF16 R28, R192.reuse, R204, R28 ;  /* 0x000000ccc01c723c */ /* 0x040ff0000004181c */
[----:B------:R-:W-:Y:S01]  /*21f30*/  HMMA.16816.F32.BF16 R32, R192, R206, R32 ;  /* 0x000000cec020723c */ /* 0x000fe20000041820 */
[----:B------:R-:W3:Y:S04]  /*21f40*/  LDSM.16.M88.4 R192, [R228+0xb000] ;  /* 0x00b00000e4c0783b */ /* 0x000ee80000000200 */
[----:B------:R-:W1:Y:S03]  /*21f50*/  LDSM.16.M88.4 R204, [R228+0xb800] ;  /* 0x00b80000e4cc783b */ /* 0x000e660000000200 */
[C---:B----4-:R-:W-:Y:S08]  /*21f60*/  HMMA.16816.F32.BF16 R4, R176.reuse, R180, R4 ;  /* 0x000000b4b004723c */ /* 0x050ff00000041804 */
[C---:B------:R-:W-:Y:S01]  /*21f70*/  HMMA.16816.F32.BF16 R8, R176.reuse, R182, R8 ;  /* 0x000000b6b008723c */ /* 0x040fe20000041808 */
[----:B------:R-:W-:Y:S07]  /*21f80*/  LDSM.16.M88.4 R180, [R218] ;  /* 0x00000000dab4783b */ /* 0x000fee0000000200 */
[C---:B------:R-:W-:Y:S08]  /*21f90*/  HMMA.16816.F32.BF16 R12, R176.reuse, R184, R12 ;  /* 0x000000b8b00c723c */ /* 0x040ff0000004180c */
[C---:B------:R-:W-:Y:S01]  /*21fa0*/  HMMA.16816.F32.BF16 R16, R176.reuse, R186, R16 ;  /* 0x000000bab010723c */ /* 0x040fe20000041810 */
[----:B------:R-:W-:Y:S07]  /*21fb0*/  LDSM.16.M88.4 R184, [R217] ;  /* 0x00000000d9b8783b */ /* 0x000fee0000000200 */
[C---:B--2---:R-:W-:Y:S08]  /*21fc0*/  HMMA.16816.F32.BF16 R20, R176.reuse, R172, R20 ;  /* 0x000000acb014723c */ /* 0x044ff00000041814 */
[C---:B------:R-:W-:Y:S01]  /*21fd0*/  HMMA.16816.F32.BF16 R24, R176.reuse, R174, R24 ;  /* 0x000000aeb018723c */ /* 0x040fe20000041818 */
[----:B------:R-:W2:Y:S07]  /*21fe0*/  LDSM.16.M88.4 R172, [R227+0x2000] ;  /* 0x00200000e3ac783b */ /* 0x000eae0000000200 */
[C---:B------:R-:W-:Y:S08]  /*21ff0*/  HMMA.16816.F32.BF16 R28, R176.reuse, R188, R28 ;  /* 0x000000bcb01c723c */ /* 0x040ff0000004181c */
[----:B------:R-:W-:Y:S01]  /*22000*/  HMMA.16816.F32.BF16 R32, R176, R190, R32 ;  /* 0x000000beb020723c */ /* 0x000fe20000041820 */
[----:B------:R-:W4:Y:S04]  /*22010*/  LDSM.16.M88.4 R176, [R216] ;  /* 0x00000000d8b0783b */ /* 0x000f280000000200 */
[----:B------:R-:W2:Y:S03]  /*22020*/  LDSM.16.M88.4 R188, [R215] ;  /* 0x00000000d7bc783b */ /* 0x000ea60000000200 */
        /* <DEDUP_REMOVED lines=13> */
[C---:B--2---:R-:W-:Y:S08]  /*22100*/  HMMA.16816.F32.BF16 R4, R172.reuse, R180, R4 ;  /* 0x000000b4ac04723c */ /* 0x044ff00000041804 */
[C---:B------:R-:W-:Y:S01]  /*22110*/  HMMA.16816.F32.BF16 R8, R172.reuse, R182, R8 ;  /* 0x000000b6ac08723c */ /* 0x040fe20000041808 */
[----:B------:R-:W-:Y:S07]  /*22120*/  LDSM.16.M88.4 R180, [R219+0x2000] ;  /* 0x00200000dbb4783b */ /* 0x000fee0000000200 */
[C---:B------:R-:W-:Y:S08]  /*22130*/  HMMA.16816.F32.BF16 R12, R172.reuse, R184, R12 ;  /* 0x000000b8ac0c723c */ /* 0x040ff0000004180c */
[C---:B------:R-:W-:Y:S01]  /*22140*/  HMMA.16816.F32.BF16 R16, R172.reuse, R186, R16 ;  /* 0x000000baac10723c */ /* 0x040fe20000041810 */
[----:B------:R-:W-:Y:S07]  /*22150*/  LDSM.16.M88.4 R184, [R219+0x2800] ;  /* 0x00280000dbb8783b */ /* 0x000fee0000000200 */
[C---:B----4-:R-:W-:Y:S08]  /*22160*/  HMMA.16816.F32.BF16 R20, R172.reuse, R176, R20 ;  /* 0x000000b0ac14723c */ /* 0x050ff00000041814 */
[C---:B------:R-:W-:Y:S01]  /*22170*/  HMMA.16816.F32.BF16 R24, R172.reuse, R178, R24 ;  /* 0x000000b2ac18723c */ /* 0x040fe20000041818 */
[----:B------:R-:W2:Y:S07]  /*22180*/  LDSM.16.M88.4 R176, [R224+0x2000] ;  /* 0x00200000e0b0783b */ /* 0x000eae0000000200 */
[C---:B------:R-:W-:Y:S08]  /*22190*/  HMMA.16816.F32.BF16 R28, R172.reuse, R188, R28 ;  /* 0x000000bcac1c723c */ /* 0x040ff0000004181c */
[----:B------:R-:W-:Y:S01]  /*221a0*/  HMMA.16816.F32.BF16 R32, R172, R190, R32 ;  /* 0x000000beac20723c */ /* 0x000fe20000041820 */
[----:B------:R-:W4:Y:S04]  /*221b0*/  LDSM.16.M88.4 R172, [R219+0x3000] ;  /* 0x00300000dbac783b */ /* 0x000f280000000200 */
        /* <DEDUP_REMOVED lines=16> */
[----:B------:R-:W-:Y:S07]  /*222c0*/  LDSM.16.M88.4 R180, [R214] ;  /* 0x00000000d6b4783b */ /* 0x000fee0000000200 */
[C---:B------:R-:W-:Y:S08]  /*222d0*/  HMMA.16816.F32.BF16 R12, R176.reuse, R184, R12 ;  /* 0x000000b8b00c723c */ /* 0x040ff0000004180c */
[C---:B------:R-:W-:Y:S01]  /*222e0*/  HMMA.16816.F32.BF16 R16, R176.reuse, R186, R16 ;  /* 0x000000bab010723c */ /* 0x040fe20000041810 */
[----:B------:R-:W-:Y:S07]  /*222f0*/  LDSM.16.M88.4 R184, [R213] ;  /* 0x00000000d5b8783b */ /* 0x000fee0000000200 */
[C---:B----4-:R-:W-:Y:S08]  /*22300*/  HMMA.16816.F32.BF16 R20, R176.reuse, R172, R20 ;  /* 0x000000acb014723c */ /* 0x050ff00000041814 */
        /* <DEDUP_REMOVED lines=84> */
[C---:B-1----:R-:W-:Y:S01]  /*22850*/  HMMA.16816.F32.BF16 R4, R192.reuse, R196, R4 ;  /* 0x000000c4c004723c */ /* 0x042fe20000041804 */
[----:B------:R-:W-:Y:S04]  /*22860*/  DEPBAR.LE SB0, 0x0 ;  /* 0x000080000000791a */ /* 0x000fe80000000000 */
[----:B------:R-:W-:Y:S03]  /*22870*/  BAR.SYNC.DEFER_BLOCKING 0x0 ;  /* 0x0000000000007b1d */ /* 0x000fe60000010000 */
[C---:B------:R-:W-:Y:S08]  /*22880*/  HMMA.16816.F32.BF16 R8, R192.reuse, R198, R8 ;  /* 0x000000c6c008723c */ /* 0x040ff00000041808 */
[C---:B------:R-:W-:Y:S08]  /*22890*/  HMMA.16816.F32.BF16 R12, R192.reuse, R200, R12 ;  /* 0x000000c8c00c723c */ /* 0x040ff0000004180c */
[C---:B------:R-:W-:Y:S08]  /*228a0*/  HMMA.16816.F32.BF16 R16, R192.reuse, R202, R16 ;  /* 0x000000cac010723c */ /* 0x040ff00000041810 */
[C---:B---3--:R-:W-:Y:S08]  /*228b0*/  HMMA.16816.F32.BF16 R20, R192.reuse, R168, R20 ;  /* 0x000000a8c014723c */ /* 0x048ff00000041814 */
[C---:B------:R-:W-:Y:S08]  /*228c0*/  HMMA.16816.F32.BF16 R24, R192.reuse, R170, R24 ;  /* 0x000000aac018723c */ /* 0x040ff00000041818 */
[C---:B------:R-:W-:Y:S08]  /*228d0*/  HMMA.16816.F32.BF16 R28, R192.reuse, R204, R28 ;  /* 0x000000ccc01c723c */ /* 0x040ff0000004181c */
[----:B------:R-:W-:Y:S08]  /*228e0*/  HMMA.16816.F32.BF16 R32, R192, R206, R32 ;  /* 0x000000cec020723c */ /* 0x000ff00000041820 */
[C---:B--2---:R-:W-:Y:S08]  /*228f0*/  HMMA.16816.F32.BF16 R4, R176.reuse, R180, R4 ;  /* 0x000000b4b004723c */ /* 0x044ff00000041804 */
[C---:B------:R-:W-:Y:S08]  /*22900*/  HMMA.16816.F32.BF16 R8, R176.reuse, R182, R8 ;  /* 0x000000b6b008723c */ /* 0x040ff00000041808 */
[C---:B------:R-:W-:Y:S08]  /*22910*/  HMMA.16816.F32.BF16 R12, R176.reuse, R184, R12 ;  /* 0x000000b8b00c723c */ /* 0x040ff0000004180c */
[C---:B------:R-:W-:Y:S08]  /*22920*/  HMMA.16816.F32.BF16 R16, R176.reuse, R186, R16 ;  /* 0x000000bab010723c */ /* 0x040ff00000041810 */
[C---:B----4-:R-:W-:Y:S08]  /*22930*/  HMMA.16816.F32.BF16 R20, R176.reuse, R172, R20 ;  /* 0x000000acb014723c */ /* 0x050ff00000041814 */
[C---:B------:R-:W-:Y:S08]  /*22940*/  HMMA.16816.F32.BF16 R24, R176.reuse, R174, R24 ;  /* 0x000000aeb018723c */ /* 0x040ff00000041818 */
[C---:B------:R-:W-:Y:S07]  /*22950*/  HMMA.16816.F32.BF16 R28, R176.reuse, R188, R28 ;  /* 0x000000bcb01c723c */ /* 0x040fee000004181c */
[----:B------:R-:W-:Y:S01]  /*22960*/  IMAD.MOV.U32 R188, RZ, RZ, R2 ;  /* 0x000000ffffbc7224 */ /* 0x000fe200078e0002 */
[----:B------:R-:W-:Y:S04]  /*22970*/  HMMA.16816.F32.BF16 R32, R176, R190, R32 ;  /* 0x000000beb020723c */ /* 0x000fe80000041820 */
[----:B------:R-:W-:Y:S02]  /*22980*/  IMAD.MOV.U32 R189, RZ, RZ, R3 ;  /* 0x000000ffffbd7224 */ /* 0x000fe400078e0003 */
[----:B------:R1:W5:Y:S02]  /*22990*/  LDL.LU.64 R2, [R1] ;  /* 0x0000000001027983 */ /* 0x0003640000300a00 */
[----:B------:R-:W-:-:S11]  /*229a0*/  @!P0 BRA `(.L_x_1119) ;  /* 0x00000bf000008947 */ /* 0x000fd60003800000 */
[----:B------:R-:W-:Y:S01]  /*229b0*/  ISETP.NE.U32.AND P0, PT, R248, RZ, PT ;  /* 0x000000fff800720c */ /* 0x000fe20003f05070 */
[----:B------:R-:W-:Y:S03]  /*229c0*/  BSSY B0, `(.L_x_1120) ;  /* 0x0000049000007945 */ /* 0x000fe60003800000 */
[----:B------:R-:W-:Y:S11]  /*229d0*/  ISETP.NE.AND.EX P0, PT, R249, RZ, PT, P0 ;  /* 0x000000fff900720c */ /* 0x000ff60003f05300 */
[----:B------:R-:W-:Y:S02]  /*229e0*/  @!UPT UIADD3 URZ, URZ, URZ, URZ ;  /* 0x0000003f3f3ff290 */ /* 0x000fe4000fffe03f */
[----:B------:R-:W-:-:S05]  /*229f0*/  @!P0 BRA `(.L_x_1121) ;  /* 0x0000041000008947 */ /* 0x000fca0003800000 */
[----:B------:R-:W-:Y:S01]  /*22a00*/  IMAD.MOV.U32 R172, RZ, RZ, RZ ;  /* 0x000000ffffac7224 */ /* 0x000fe200078e00ff */
[----:B------:R-:W-:Y:S02]  /*22a10*/  ULDC.64 UR4, c[0x0][0x118] ;  /* 0x0000460000047ab9 */ /* 0x000fe40000000a00 */
[----:B-----5:R-:W2:Y:S04]  /*22a20*/  LD.E R175, [R2.64+0x170] ;  /* 0x0001700402af7980 */ /* 0x020ea8000c101900 */
[----:B------:R-:W3:Y:S01]  /*22a30*/  LD.E.64 R178, [R2.64+0x20] ;  /* 0x0000200402b27980 */ /* 0x000ee2000c101b00 */
[-C--:B--2---:R-:W-:Y:S02]  /*22a40*/  IABS R171, R175.reuse ;  /* 0x000000af00ab7213 */ /* 0x084fe40000000000 */
[----:B------:R-:W-:Y:S02]  /*22a50*/  IABS R169, R175 ;  /* 0x000000af00a97213 */ /* 0x000fe40000000000 */
[----:B------:R-:W2:Y:S03]  /*22a60*/  I2F.RP R174, R171 ;  /* 0x000000ab00ae7306 */ /* 0x000ea60000209400 */
[----:B------:R-:W-:Y:S07]  /*22a70*/  IMAD.MOV R169, RZ, RZ, -R169 ;  /* 0x000000ffffa97224 */ /* 0x000fee00078e0aa9 */
[----:B--2---:R-:W2:Y:S02]  /*22a80*/  MUFU.RCP R164, R174 ;  /* 0x000000ae00a47308 */ /* 0x004ea40000001000 */
[----:B--2---:R-:W-:Y:S01]  /*22a90*/  IADD3 R168, R164, 0xffffffe, RZ ;  /* 0x0ffffffea4a87810 */ /* 0x004fe20007ffe0ff */
[----:B------:R-:W-:Y:S07]  /*22aa0*/  IMAD.SHL.U32 R164, R247, 0x40, RZ ;  /* 0x00000040f7a47824 */ /* 0x000fee00078e00ff */
[----:B------:R-:W2:Y:S01]  /*22ab0*/  F2I.FTZ.U32.TRUNC.NTZ R173, R168 ;  /* 0x000000a800ad7305 */ /* 0x000ea2000021f000 */
[----:B------:R-:W-:Y:S01]  /*22ac0*/  IADD3 R170, R164, -0x80, RZ ;  /* 0xffffff80a4aa7810 */ /* 0x000fe20007ffe0ff */
[--C-:B--2---:R-:W-:Y:S04]  /*22ad0*/  IMAD.MOV R166, RZ, RZ, -R173.reuse ;  /* 0x000000ffffa67224 */ /* 0x104fe800078e0aad */
[----:B------:R-:W-:Y:S01]  /*22ae0*/  IMAD R177, R166, R171, RZ ;  /* 0x000000aba6b17224 */ /* 0x000fe200078e02ff */
[----:B------:R-:W-:Y:S02]  /*22af0*/  IABS R166, R170 ;  /* 0x000000aa00a67213 */ /* 0x000fe40000000000 */
[----:B------:R-:W-:Y:S01]  /*22b00*/  LOP3.LUT R170, R170, R175, RZ, 0x3c, !PT ;  /* 0x000000afaaaa7212 */ /* 0x000fe200078e3cff */
[----:B------:R-:W-:Y:S01]  /*22b10*/  IMAD.HI.U32 R173, R173, R177, R172 ;  /* 0x000000b1adad7227 */ /* 0x000fe200078e00ac */
[----:B------:R-:W-:Y:S01]  /*22b20*/  IADD3 R172, R164, -0x40, RZ ;  /* 0xffffffc0a4ac7810 */ /* 0x000fe20007ffe0ff */
[----:B------:R-:W2:Y:S03]  /*22b30*/  LD.E.64 R176, [R2.64+0x38] ;  /* 0x0000380402b07980 */ /* 0x000ea6000c101b00 */
[----:B------:R-:W-:Y:S01]  /*22b40*/  IABS R164, R172 ;  /* 0x000000ac00a47213 */ /* 0x000fe20000000000 */
[C---:B------:R-:W-:Y:S01]  /*22b50*/  IMAD.HI.U32 R168, R173.reuse, R166, RZ ;  /* 0x000000a6ada87227 */ /* 0x040fe200078e00ff */
[----:B------:R-:W-:Y:S03]  /*22b60*/  LOP3.LUT R172, R172, R175, RZ, 0x3c, !PT ;  /* 0x000000afacac7212 */ /* 0x000fe600078e3cff */
[CC--:B------:R-:W-:Y:S02]  /*22b70*/  IMAD R166, R168.reuse, R169.reuse, R166 ;  /* 0x000000a9a8a67224 */ /* 0x0c0fe400078e02a6 */
[----:B------:R-:W-:Y:S03]  /*22b80*/  IMAD.HI.U32 R173, R173, R164, RZ ;  /* 0x000000a4adad7227 */ /* 0x000fe600078e00ff */
[----:B------:R-:W-:Y:S01]  /*22b90*/  ISETP.GT.U32.AND P2, PT, R171, R166, PT ;  /* 0x000000a6ab00720c */ /* 0x000fe20003f44070 */
[----:B------:R-:W-:Y:S05]  /*22ba0*/  IMAD R164, R173, R169, R164 ;  /* 0x000000a9ada47224 */ /* 0x000fea00078e02a4 */
[----:B------:R-:W-:Y:S07]  /*22bb0*/  ISETP.GT.U32.AND P0, PT, R171, R164, PT ;  /* 0x000000a4ab00720c */ /* 0x000fee0003f04070 */
[----:B------:R-:W-:Y:S01]  /*22bc0*/  @!P2 IADD3 R168, R168, 0x1, RZ ;  /* 0x00000001a8a8a810 */ /* 0x000fe20007ffe0ff */
[--C-:B------:R-:W-:Y:S05]  /*22bd0*/  @!P2 IMAD.IADD R166, R166, 0x1, -R171.reuse ;  /* 0x00000001a6a6a824 */ /* 0x100fea00078e0aab */
[-C--:B------:R-:W-:Y:S01]  /*22be0*/  ISETP.GE.U32.AND P1, PT, R166, R171.reuse, PT ;  /* 0x000000aba600720c */ /* 0x080fe20003f26070 */
[----:B------:R-:W-:Y:S01]  /*22bf0*/  @!P0 IMAD.IADD R164, R164, 0x1, -R171 ;  /* 0x00000001a4a48824 */ /* 0x000fe200078e0aab */
[----:B------:R-:W-:Y:S02]  /*22c00*/  @!P0 IADD3 R173, R173, 0x1, RZ ;  /* 0x00000001adad8810 */ /* 0x000fe40007ffe0ff */
[----:B------:R-:W-:Y:S02]  /*22c10*/  ISETP.GE.AND P0, PT, R170, RZ, PT ;  /* 0x000000ffaa00720c */ /* 0x000fe40003f06270 */
[----:B------:R-:W-:Y:S02]  /*22c20*/  ISETP.GE.U32.AND P2, PT, R164, R171, PT ;  /* 0x000000aba400720c */ /* 0x000fe40003f46070 */
[----:B------:R-:W-:Y:S05]  /*22c30*/  LOP3.LUT R164, RZ, R175, RZ, 0x33, !PT ;  /* 0x000000afffa47212 */ /* 0x000fea00078e33ff */
[----:B------:R-:W-:Y:S02]  /*22c40*/  @P1 IADD3 R168, R168, 0x1, RZ ;  /* 0x00000001a8a81810 */ /* 0x000fe40007ffe0ff */
[----:B------:R-:W-:Y:S03]  /*22c50*/  ISETP.GE.AND P1, PT, R172, RZ, PT ;  /* 0x000000ffac00720c */ /* 0x000fe60003f26270 */
[----:B------:R-:W-:Y:S01]  /*22c60*/  @!P0 IMAD.MOV R168, RZ, RZ, -R168 ;  /* 0x000000ffffa88224 */ /* 0x000fe200078e0aa8 */
[----:B------:R-:W-:Y:S02]  /*22c70*/  @P2 IADD3 R173, R173, 0x1, RZ ;  /* 0x00000001adad2810 */ /* 0x000fe40007ffe0ff */
[----:B------:R-:W-:Y:S04]  /*22c80*/  ISETP.NE.AND P2, PT, R175, RZ, PT ;  /* 0x000000ffaf00720c */ /* 0x000fe80003f45270 */
[C---:B------:R-:W-:Y:S03]  /*22c90*/  SEL R171, R164.reuse, R168, !P2 ;  /* 0x000000a8a4ab7207 */ /* 0x040fe60005000000 */
[----:B------:R-:W-:Y:S01]  /*22ca0*/  @!P1 IMAD.MOV R173, RZ, RZ, -R173 ;  /* 0x000000ffffad9224 */ /* 0x000fe200078e0aad */
[CC--:B------:R-:W-:Y:S04]  /*22cb0*/  LEA R182, P1, R171.reuse, R248.reuse, 0x2 ;  /* 0x000000f8abb67211 */ /* 0x0c0fe800078210ff */
[----:B------:R-:W-:Y:S02]  /*22cc0*/  SEL R173, R164, R173, !P2 ;  /* 0x000000ada4ad7207 */ /* 0x000fe40005000000 */
[-C--:B------:R-:W-:Y:S02]  /*22cd0*/  LEA.HI.X.SX32 R183, R171, R249.reuse, 0x2, P1 ;  /* 0x000000f9abb77211 */ /* 0x080fe400008f16ff */
[C---:B------:R-:W-:Y:S01]  /*22ce0*/  LEA R180, P0, R173.reuse, R248, 0x2 ;  /* 0x000000f8adb47211 */ /* 0x040fe200078010ff */
[C---:B------:R-:W-:Y:S02]  /*22cf0*/  IMAD.IADD R166, R173.reuse, 0x1, -R171 ;  /* 0x00000001ada67824 */ /* 0x040fe400078e0aab */
[----:B------:R-:W4:Y:S01]  /*22d00*/  LD.E R164, [R182.64] ;  /* 0x00000004b6a47980 */ /* 0x000f22000c101900 */
[----:B------:R-:W-:Y:S01]  /*22d10*/  LEA.HI.X.SX32 R181, R173, R249, 0x2, P0 ;  /* 0x000000f9adb57211 */ /* 0x000fe200000f16ff */
[----:B------:R-:W-:Y:S04]  /*22d20*/  IMAD R175, R175, R166, -0x40 ;  /* 0xffffffc0afaf7424 */ /* 0x000fe800078e02a6 */
[----:B------:R-:W4:Y:S01]  /*22d30*/  LD.E R169, [R180.64] ;  /* 0x00000004b4a97980 */ /* 0x000f22000c101900 */
[----:B------:R-:W-:Y:S01]  /*22d40*/  SHF.R.S32.HI R171, RZ, 0x1f, R175 ;  /* 0x0000001fffab7819 */ /* 0x000fe200000114af */
[-C--:B--2---:R-:W-:Y:S02]  /*22d50*/  IMAD R166, R177, R175.reuse, RZ ;  /* 0x000000afb1a67224 */ /* 0x084fe400078e02ff */
[C---:B------:R-:W-:Y:S04]  /*22d60*/  IMAD.WIDE.U32 R172, R176.reuse, R175, RZ ;  /* 0x000000afb0ac7225 */ /* 0x040fe800078e00ff */
[----:B------:R-:W-:Y:S04]  /*22d70*/  IMAD R166, R176, R171, R166 ;  /* 0x000000abb0a67224 */ /* 0x000fe800078e02a6 */
[----:B------:R-:W-:Y:S02]  /*22d80*/  IMAD.IADD R173, R173, 0x1, R166 ;  /* 0x00000001adad7824 */ /* 0x000fe400078e02a6 */
[----:B----4-:R-:W-:Y:S04]  /*22d90*/  IMAD.IADD R169, R164, 0x1, -R169 ;  /* 0x00000001a4a97824 */ /* 0x010fe800078e0aa9 */
[----:B---3--:R-:W-:Y:S01]  /*22da0*/  IMAD R171, R179, R169, RZ ;  /* 0x000000a9b3ab7224 */ /* 0x008fe200078e02ff */
[----:B------:R-:W-:Y:S01]  /*22db0*/  SHF.R.S32.HI R164, RZ, 0x1f, R169 ;  /* 0x0000001fffa47819 */ /* 0x000fe200000114a9 */
[----:B------:R-:W-:Y:S04]  /*22dc0*/  IMAD.WIDE.U32 R172, R169, R178, R172 ;  /* 0x000000b2a9ac7225 */ /* 0x000fe800078e00ac */
[----:B------:R-:W-:Y:S04]  /*22dd0*/  IMAD R171, R178, R164, R171 ;  /* 0x000000a4b2ab7224 */ /* 0x000fe800078e02ab */
[----:B------:R-:W-:Y:S02]  /*22de0*/  IMAD.IADD R164, R173, 0x1, R171 ;  /* 0x00000001ada47824 */ /* 0x000fe400078e02ab */
[----:B------:R-:W-:Y:S01]  /*22df0*/  IMAD.MOV.U32 R173, RZ, RZ, R172 ;  /* 0x000000ffffad7224 */ /* 0x000fe200078e00ac */
[----:B------:R-:W-:-:S05]  /*22e00*/  BRA `(.L_x_1122) ;  /* 0x0000004000007947 */ /* 0x000fca0003800000 */
.L_x_1121:
[----:B------:R-:W-:Y:S02]  /*22e10*/  ULDC.64 UR4, c[0x0][0x118] ;  /* 0x0000460000047ab9 */ /* 0x000fe40000000a00 */
[----:B-----5:R-:W2:Y:S02]  /*22e20*/  LD.E R173, [R2.64+0x38] ;  /* 0x0000380402ad7980 */ /* 0x020ea4000c101900 */
[----:B--2---:R-:W-:Y:S04]  /*22e30*/  LEA R173, -R173, RZ, 0x6 ;  /* 0x000000ffadad7211 */ /* 0x004fe800078e31ff */
[----:B------:R-:W-:Y:S02]  /*22e40*/  SHF.R.S32.HI R164, RZ, 0x1f, R173 ;  /* 0x0000001fffa47819 */ /* 0x000fe400000114ad */
.L_x_1122:
[----:B------:R-:W-:Y:S05]  /*22e50*/  BSYNC B0 ;  /* 0x0000000000007941 */ /* 0x000fea0003800000 */
.L_x_1120:
[C---:B------:R-:W-:Y:S01]  /*22e60*/  LEA R180, P0, R173.reuse, R238, 0x1 ;  /* 0x000000eeadb47211 */ /* 0x040fe200078008ff */
[----:B------:R-:W-:Y:S01]  /*22e70*/  ULDC.64 UR4, c[0x0][0x118] ;  /* 0x0000460000047ab9 */ /* 0x000fe20000000a00 */
[C---:B------:R-:W-:Y:S02]  /*22e80*/  IADD3 R171, P1, R173.reuse, R236, RZ ;  /* 0x000000ecadab7210 */ /* 0x040fe40007f3e0ff */
[-C--:B------:R-:W-:Y:S02]  /*22e90*/  LEA.HI.X R181, R173, R239.reuse, R164, 0x1, P0 ;  /* 0x000000efadb57211 */ /* 0x080fe400000f0ca4 */
[CC--:B------:R-:W-:Y:S01]  /*22ea0*/  @P5 LEA R174, P0, R171.reuse, R238.reuse, 0x1 ;  /* 0x000000eeabae5211 */ /* 0x0c0fe200078008ff */
[--C-:B------:R-:W-:Y:S01]  /*22eb0*/  IMAD.X R166, R164, 0x1, R237.reuse, P1 ;  /* 0x00000001a4a67824 */ /* 0x100fe200008e06ed */
[C---:B------:R-:W-:Y:S01]  /*22ec0*/  @P6 LEA R178, P1, R171.reuse, R238, 0x1 ;  /* 0x000000eeabb26211 */ /* 0x040fe200078208ff */
[----:B------:R-:W-:Y:S01]  /*22ed0*/  @!PT LDS RZ, [RZ] ;  /* 0x00000000fffff984 */ /* 0x000fe20000000800 */
[----:B------:R-:W-:Y:S01]  /*22ee0*/  @!PT LDS RZ, [RZ] ;  /* 0x00000000fffff984 */ /* 0x000fe20000000800 */
[----:B------:R-:W-:Y:S01]  /*22ef0*/  @!PT LDS RZ, [RZ] ;  /* 0x00000000fffff984 */ /* 0x000fe20000000800 */
[----:B------:R2:W-:Y:S01]  /*22f00*/  @P6 LDGSTS.E.BYPASS.LTC128B.128 [R245+0x8000], [R180.64] ;  /* 0x08000000b4f56fae */ /* 0x0005e2000b901d44 */
[C---:B------:R-:W-:Y:S02]  /*22f10*/  IADD3 R169, P2, R171.reuse, R236, RZ ;  /* 0x000000ecaba97210 */ /* 0x040fe40007f5e0ff */
[CCC-:B------:R-:W-:Y:S01]  /*22f20*/  @P6 LEA.HI.X R179, R171.reuse, R239.reuse, R166.reuse, 0x1, P1 ;  /* 0x000000efabb36211 */ /* 0x1c0fe200008f0ca6 */
[----:B------:R2:W-:Y:S01]  /*22f30*/  @!P6 STS.128 [R245+0x8000], RZ ;  /* 0x008000fff500e388 */ /* 0x0005e20000000c00 */
[CCC-:B------:R-:W-:Y:S01]  /*22f40*/  @P5 LEA.HI.X R175, R171.reuse, R239.reuse, R166.reuse, 0x1, P0 ;  /* 0x000000efabaf5211 */ /* 0x1c0fe200000f0ca6 */
[--C-:B------:R-:W-:Y:S01]  /*22f50*/  IMAD.X R164, R166, 0x1, R237.reuse, P2 ;  /* 0x00000001a6a47824 */ /* 0x100fe200010e06ed */
[CC--:B------:R-:W-:Y:S01]  /*22f60*/  @P4 LEA R172, P2, R171.reuse, R238.reuse, 0x1 ;  /* 0x000000eeabac4211 */ /* 0x0c0fe200078408ff */
[----:B------:R-:W-:Y:S01]  /*22f70*/  @!PT LDS RZ, [RZ] ;  /* 0x00000000fffff984 */ /* 0x000fe20000000800 */
[----:B------:R-:W-:Y:S01]  /*22f80*/  @!PT LDS RZ, [RZ] ;  /* 0x00000000fffff984 */ /* 0x000fe20000000800 */
[----:B------:R-:W-:Y:S01]  /*22f90*/  @!PT LDS RZ, [RZ] ;  /* 0x00000000fffff984 */ /* 0x000fe20000000800 */
[----:B------:R2:W-:Y:S01]  /*22fa0*/  @P5 LDGSTS.E.BYPASS.LTC128B.128 [R245+0xa000], [R180.64+0x80] ;  /* 0x0a000080b4f55fae */ /* 0x0005e2000b901d44 */
[CC--:B------:R-:W-:Y:S02]  /*22fb0*/  @P3 LEA R170, P1, R171.reuse, R238.reuse, 0x1 ;  /* 0x000000eeabaa3211 */ /* 0x0c0fe400078208ff */
[CCC-:B------:R-:W-:Y:S01]  /*22fc0*/  @P4 LEA.HI.X R173, R171.reuse, R239.reuse, R166.reuse, 0x1, P2 ;  /* 0x000000efabad4211 */ /* 0x1c0fe200010f0ca6 */
[----:B------:R2:W-:Y:S01]  /*22fd0*/  @!P5 STS.128 [R245+0xa000], RZ ;  /* 0x00a000fff500d388 */ /* 0x0005e20000000c00 */
[-C--:B------:R-:W-:Y:S02]  /*22fe0*/  @P3 LEA.HI.X R171, R171, R239.reuse, R166, 0x1, P1 ;  /* 0x000000efabab3211 */ /* 0x080fe400008f0ca6 */
        /* <DEDUP_REMOVED lines=8> */
[CCC-:B------:R-:W-:Y:S02]  /*23070*/  @P5 LEA.HI.X R185, R169.reuse, R239.reuse, R164.reuse, 0x1, P2 ;  /* 0x000000efa9b95211 */ /* 0x1c0fe400010f0ca4 */
[CC--:B------:R-:W-:Y:S01]  /*23080*/  @P4 LEA R182, P1, R169.reuse, R238.reuse, 0x1 ;  /* 0x000000eea9b64211 */ /* 0x0c0fe200078208ff */
[----:B------:R-:W-:Y:S01]  /*23090*/  @!PT LDS RZ, [RZ] ;  /* 0x00000000fffff984 */ /* 0x000fe20000000800 */
[----:B------:R-:W-:Y:S01]  /*230a0*/  @!PT LDS RZ, [RZ] ;  /* 0x00000000fffff984 */ /* 0x000fe20000000800 */
[----:B------:R-:W-:Y:S01]  /*230b0*/  @!PT LDS RZ, [RZ] ;  /* 0x00000000fffff984 */ /* 0x000fe20000000800 */
[----:B------:R2:W-:Y:S01]  /*230c0*/  @P3 LDGSTS.E.BYPASS.LTC128B.128 [R245+0xe000], [R180.64+0x180] ;  /* 0x0e000180b4f53fae */ /* 0x0005e2000b901d44 */
[C---:B------:R-:W-:Y:S02]  /*230d0*/  @P3 LEA R168, P0, R169.reuse, R238, 0x1 ;  /* 0x000000eea9a83211 */ /* 0x040fe400078008ff */
[CCC-:B------:R-:W-:Y:S01]  /*230e0*/  @P4 LEA.HI.X R183, R169.reuse, R239.reuse, R164.reuse, 0x1, P1 ;  /* 0x000000efa9b74211 */ /* 0x1c0fe200008f0ca4 */
[----:B------:R2:W-:Y:S01]  /*230f0*/  @!P3 STS.128 [R245+0xe000], RZ ;  /* 0x00e000fff500b388 */ /* 0x0005e20000000c00 */
[C---:B------:R-:W-:Y:S02]  /*23100*/  IADD3 R166, P2, R169.reuse, R236, RZ ;  /* 0x000000eca9a67210 */ /* 0x040fe40007f5e0ff */
[-C--:B------:R-:W-:Y:S01]  /*23110*/  @P3 LEA.HI.X R169, R169, R239.reuse, R164, 0x1, P0 ;  /* 0x000000efa9a93211 */ /* 0x080fe200000f0ca4 */
[----:B------:R-:W-:Y:S01]  /*23120*/  @!PT LDS RZ, [RZ] ;  /* 0x00000000fffff984 */ /* 0x000fe20000000800 */
[----:B------:R-:W-:Y:S01]  /*23130*/  @!PT LDS RZ, [RZ] ;  /* 0x00000000fffff984 */ /* 0x000fe20000000800 */
[----:B------:R-:W-:Y:S01]  /*23140*/  @!PT LDS RZ, [RZ] ;  /* 0x00000000fffff984 */ /* 0x000fe20000000800 */
[----:B------:R2:W-:Y:S01]  /*23150*/  @P6 LDGSTS.E.BYPASS.LTC128B.128 [R245+0x8800], [R178.64] ;  /* 0x08800000b2f56fae */ /* 0x0005e2000b901d44 */
[-C--:B------:R-:W-:Y:S01]  /*23160*/  @P6 LEA R192, P0, R166, R238.reuse, 0x1 ;  /* 0x000000eea6c06211 */ /* 0x080fe200078008ff */
[----:B------:R-:W-:Y:S01]  /*23170*/  IMAD.X R164, R164, 0x1, R237, P2 ;  /* 0x00000001a4a47824 */ /* 0x000fe200010e06ed */
[CC--:B------:R-:W-:Y:S01]  /*23180*/  @P5 LEA R190, P2, R166.reuse, R238.reuse, 0x1 ;  /* 0x000000eea6be5211 */ /* 0x0c0fe200078408ff */
[----:B------:R2:W-:Y:S01]  /*23190*/  @!P6 STS.128 [R245+0x8800], RZ ;  /* 0x008800fff500e388 */ /* 0x0005e20000000c00 */
[CC--:B------:R-:W-:Y:S02]  /*231a0*/  @P4 LEA R186, P1, R166.reuse, R238.reuse, 0x1 ;  /* 0x000000eea6ba4211 */ /* 0x0c0fe400078208ff */
[CCC-:B------:R-:W-:Y:S01]  /*231b0*/  @P6 LEA.HI.X R193, R166.reuse, R239.reuse, R164.reuse, 0x1, P0 ;  /* 0x000000efa6c16211 */ /* 0x1c0fe200000f0ca4 */
[----:B------:R-:W-:Y:S01]  /*231c0*/  @!PT LDS RZ, [RZ] ;  /* 0x00000000fffff984 */ /* 0x000fe20000000800 */
[----:B------:R-:W-:Y:S01]  /*231d0*/  @!PT LDS RZ, [RZ] ;  /* 0x00000000fffff984 */ /* 0x000fe20000000800 */
[----:B------:R-:W-:Y:S01]  /*231e0*/  @!PT LDS RZ, [RZ] ;  /* 0x00000000fffff984 */ /* 0x000fe20000000800 */
[----:B------:R2:W-:Y:S01]  /*231f0*/  @P5 LDGSTS.E.BYPASS.LTC128B.128 [R245+0xa800], [R174.64+0x80] ;  /* 0x0a800080aef55fae */ /* 0x0005e2000b901d44 */
[CCC-:B------:R-:W-:Y:S02]  /*23200*/  @P5 LEA.HI.X R191, R166.reuse, R239.reuse, R164.reuse, 0x1, P2 ;  /* 0x000000efa6bf5211 */ /* 0x1c0fe400010f0ca4 */
[CC--:B------:R-:W-:Y:S01]  /*23210*/  @P4 LEA.HI.X R187, R166.reuse, R239.reuse, R164, 0x1, P1 ;  /* 0x000000efa6bb4211 */ /* 0x0c0fe200008f0ca4 */
[----:B------:R2:W-:Y:S01]  /*23220*/  @!P5 STS.128 [R245+0xa800], RZ ;  /* 0x00a800fff500d388 */ /* 0x0005e20000000c00 */
[C---:B------:R-:W-:Y:S01]  /*23230*/  @P3 LEA R194, P0, R166.reuse, R238, 0x1 ;  /* 0x000000eea6c23211 */ /* 0x040fe200078008ff */
[----:B------:R-:W-:Y:S02]  /*23240*/  IMAD.MOV.U32 R238, RZ, RZ, R180 ;  /* 0x000000ffffee7224 */ /* 0x000fe400078e00b4 */
[----:B------:R-:W-:Y:S01]  /*23250*/  @!PT LDS RZ, [RZ] ;  /* 0x00000000fffff984 */ /* 0x000fe20000000800 */
[----:B------:R-:W-:Y:S01]  /*23260*/  @!PT LDS RZ, [RZ] ;  /* 0x00000000fffff984 */ /* 0x000fe20000000800 */
[----:B------:R-:W-:Y:S01]  /*23270*/  @!PT LDS RZ, [RZ] ;  /* 0x00000000fffff984 */ /* 0x000fe20000000800 */
[----:B------:R2:W-:Y:S01]  /*23280*/  @P4 LDGSTS.E.BYPASS.LTC128B.128 [R245+0xc800], [R172.64+0x100] ;  /* 0x0c800100acf54fae */ /* 0x0005e2000b901d44 */
[----:B------:R-:W-:Y:S01]  /*23290*/  @P3 LEA.HI.X R195, R166, R239, R164, 0x1, P0 ;  /* 0x000000efa6c33211 */ /* 0x000fe200000f0ca4 */
[----:B------:R-:W-:Y:S02]  /*232a0*/  IMAD.MOV.U32 R239, RZ, RZ, R181 ;  /* 0x000000ffffef7224 */ /* 0x000fe400078e00b5 */
        /* <DEDUP_REMOVED lines=47> */
.L_x_1119:
[----:B------:R-:W-:Y:S05]  /*235a0*/  BSYNC B1 ;  /* 0x0000000000017941 */ /* 0x000fea0003800000 */
.L_x_1118:
[----:B------:R-:W-:Y:S01]  /*235b0*/  ULDC.64 UR4, c[0x0][0x118] ;  /* 0x0000460000047ab9 */ /* 0x000fe20000000a00 */
[----:B------:R-:W-:Y:S01]  /*235c0*/  FMNMX.FTZ R164, R4, R165, !PT ;  /* 0x000000a504a47209 */ /* 0x000fe20007810000 */
[----:B-----5:R3:W4:Y:S01]  /*235d0*/  LD.E R166, [R2.64+0xdc] ;  /* 0x0000dc0402a67980 */ /* 0x020722000c101900 */
[----:B--2---:R-:W-:Y:S02]  /*235e0*/  FMNMX.FTZ R168, R6, R0, !PT ;  /* 0x0000000006a87209 */ /* 0x004fe40007810000 */
        /* <DEDUP_REMOVED lines=8> */
[----:B------:R-:W-:Y:S04]  /*23670*/  FMNMX.FTZ R164, R12, R169, !PT ;  /* 0x000000a90ca47209 */ /* 0x000fe80007810000 */
[----:B------:R-:W-:Y:S01]  /*23680*/  FMNMX.FTZ R169, R13, R164, !PT ;  /* 0x000000a40da97209 */ /* 0x000fe20007810000 */
[----:B------:R-:W-:Y:S01]  /*23690*/  LDSM.16.MT88.4 R180, [R231+0x12800] ;  /* 0x01280000e7b4783b */ /* 0x000fe20000004200 */
[----:B------:R-:W-:Y:S02]  /*236a0*/  FMNMX.FTZ R164, R14, R171, !PT ;  /* 0x000000ab0ea47209 */ /* 0x000fe40007810000 */
[----:B---3--:R-:W-:Y:S02]  /*236b0*/  FMNMX.FTZ R2, R16, R169, !PT ;  /* 0x000000a910027209 */ /* 0x008fe40007810000 */
[----:B------:R-:W-:Y:S03]  /*236c0*/  FMNMX.FTZ R169, R15, R164, !PT ;  /* 0x000000a40fa97209 */ /* 0x000fe60007810000 */
        /* <DEDUP_REMOVED lines=19> */
[----:B------:R-:W2:Y:S01]  /*23800*/  SHFL.BFLY PT, R164, R171, 0x2, 0x1f ;  /* 0x0c401f00aba47f89 */ /* 0x000ea200000e0000 */
[----:B------:R-:W-:Y:S07]  /*23810*/  FMNMX.FTZ R170, R35, R2, !PT ;  /* 0x0000000223aa7209 */ /* 0x000fee0007810000 */
[----:B------:R-:W3:Y:S01]  /*23820*/  SHFL.BFLY PT, R3, R170, 0x2, 0x1f ;  /* 0x0c401f00aa037f89 */ /* 0x000ee200000e0000 */
[----:B--2---:R-:W-:Y:S07]  /*23830*/  FMNMX.FTZ R169, R171, R164, !PT ;  /* 0x000000a4aba97209 */ /* 0x004fee0007810000 */
[----:B------:R-:W2:Y:S01]  /*23840*/  SHFL.BFLY PT, R164, R169, 0x1, 0x1f ;  /* 0x0c201f00a9a47f89 */ /* 0x000ea200000e0000 */
[----:B---3--:R-:W-:Y:S07]  /*23850*/  FMNMX.FTZ R168, R170, R3, !PT ;  /* 0x00000003aaa87209 */ /* 0x008fee0007810000 */
[----:B------:R-:W3:Y:S01]  /*23860*/  SHFL.BFLY PT, R3, R168, 0x1, 0x1f ;  /* 0x0c201f00a8037f89 */ /* 0x000ee200000e0000 */
[----:B--2---:R-:W-:Y:S04]  /*23870*/  FMNMX.FTZ R164, R169, R164, !PT ;  /* 0x000000a4a9a47209 */ /* 0x004fe80007810000 */
[C---:B------:R-:W-:Y:S01]  /*23880*/  FSETP.NEU.FTZ.AND P0, PT, R164.reuse, -INF , PT ;  /* 0xff800000a400780b */ /* 0x040fe20003f1d000 */
[----:B------:R-:W-:Y:S01]  /*23890*/  FADD.FTZ R165, -R164, R165 ;  /* 0x000000a5a4a57221 */ /* 0x000fe20000010100 */
[----:B---3--:R-:W-:Y:S02]  /*238a0*/  FMNMX.FTZ R3, R168, R3, !PT ;  /* 0x00000003a8037209 */ /* 0x008fe40007810000 */
[----:B------:R-:W2:Y:S01]  /*238b0*/  LDSM.16.MT88.4 R168, [R233+0x10000] ;  /* 0x01000000e9a8783b */ /* 0x000ea20000004200 */
[C---:B----4-:R-:W-:Y:S02]  /*238c0*/  FMUL.FTZ R201, R166.reuse, R164 ;  /* 0x000000a4a6c97220 */ /* 0x050fe40000410000 */
[C---:B------:R-:W-:Y:S02]  /*238d0*/  FMUL.FTZ R199, R166.reuse, R3 ;  /* 0x00000003a6c77220 */ /* 0x040fe40000410000 */
[C---:B------:R-:W-:Y:S01]  /*238e0*/  FMUL.FTZ R2, R166.reuse, R165 ;  /* 0x000000a5a6027220 */ /* 0x040fe20000410000 */
[----:B------:R-:W-:Y:S01]  /*238f0*/  FSEL R201, R201, RZ, P0 ;  /* 0x000000ffc9c97208 */ /* 0x000fe20000000000 */
[C---:B------:R-:W-:Y:S01]  /*23900*/  FADD.FTZ R165, -R3.reuse, R0 ;  /* 0x0000000003a57221 */ /* 0x040fe20000010100 */
[----:B------:R-:W-:Y:S03]  /*23910*/  FSETP.NEU.FTZ.AND P0, PT, R3, -INF , PT ;  /* 0xff8000000300780b */ /* 0x000fe60003f1d000 */
[----:B------:R-:W-:Y:S01]  /*23920*/  FMUL.FTZ R0, R166, R165 ;  /* 0x000000a5a6007220 */ /* 0x000fe20000410000 */
[----:B------:R-:W-:Y:S01]  /*23930*/  FSEL R199, R199, RZ, P0 ;  /* 0x000000ffc7c77208 */ /* 0x000fe20000000000 */
[-CC-:B------:R-:W-:Y:S01]  /*23940*/  FFMA.FTZ R193, R4, R166.reuse, -R201.reuse ;  /* 0x000000a604c17223 */ /* 0x180fe200000108c9 */
[----:B------:R-:W3:Y:S01]  /*23950*/  MUFU.EX2 R2, R2 ;  /* 0x0000000200027308 */ /* 0x000ee20000000800 */
[-C--:B------:R-:W-:Y:S01]  /*23960*/  FFMA.FTZ R165, R5, R166.reuse, -R201 ;  /* 0x000000a605a57223 */ /* 0x080fe200000108c9 */
[----:B------:R-:W-:Y:S01]  /*23970*/  ISETP.GT.AND P0, PT, R247, 0x1, PT ;  /* 0x00000001f700780c */ /* 0x000fe20003f04270 */
[-CC-:B------:R-:W-:Y:S02]  /*23980*/  FFMA.FTZ R190, R6, R166.reuse, -R199.reuse ;  /* 0x000000a606be7223 */ /* 0x180fe400000108c7 */
[-C--:B------:R-:W-:Y:S02]  /*23990*/  FFMA.FTZ R191, R7, R166.reuse, -R199 ;  /* 0x000000a607bf7223 */ /* 0x080fe400000108c7 */
[-CC-:B------:R-:W-:Y:S02]  /*239a0*/  FFMA.FTZ R192, R8, R166.reuse, -R201.reuse ;  /* 0x000000a608c07223 */ /* 0x180fe400000108c9 */
[-C--:B------:R-:W-:Y:S01]  /*239b0*/  FFMA.FTZ R195, R9, R166.reuse, -R201 ;  /* 0x000000a609c37223 */ /* 0x080fe200000108c9 */
[----:B------:R-:W4:Y:S01]  /*239c0*/  MUFU.EX2 R0, R0 ;  /* 0x0000000000007308 */ /* 0x000f220000000800 */
[-CC-:B------:R-:W-:Y:S02]  /*239d0*/  FFMA.FTZ R194, R10, R166.reuse, -R199.reuse ;  /* 0x000000a60ac27223 */ /* 0x180fe400000108c7 */
[-C--:B------:R-:W-:Y:S02]  /*239e0*/  FFMA.FTZ R197, R11, R166.reuse, -R199 ;  /* 0x000000a60bc57223 */ /* 0x080fe400000108c7 */
[-CC-:B------:R-:W-:Y:S02]  /*239f0*/  FFMA.FTZ R206, R32, R166.reuse, -R201.reuse ;  /* 0x000000a620ce7223 */ /* 0x180fe400000108c9 */
[-CC-:B------:R-:W-:Y:S02]  /*23a00*/  FFMA.FTZ R196, R12, R166.reuse, -R201.reuse ;  /* 0x000000a60cc47223 */ /* 0x180fe400000108c9 */
[-C--:B------:R-:W-:Y:S01]  /*23a10*/  FFMA.FTZ R203, R13, R166.reuse, -R201 ;  /* 0x000000a60dcb7223 */ /* 0x080fe200000108c9 */
[----:B------:R-:W-:Y:S01]  /*23a20*/  MUFU.EX2 R193, R193 ;  /* 0x000000c100c17308 */ /* 0x000fe20000000800 */
[-CC-:B------:R-:W-:Y:S02]  /*23a30*/  FFMA.FTZ R198, R14, R166.reuse, -R199.reuse ;  /* 0x000000a60ec67223 */ /* 0x180fe400000108c7 */
[----:B------:R-:W-:Y:S02]  /*23a40*/  FFMA.FTZ R205, R15, R166, -R199 ;  /* 0x000000a60fcd7223 */ /* 0x000fe400000108c7 */
[C---:B---3--:R-:W-:Y:S02]  /*23a50*/  FMUL.FTZ R4, R2.reuse, R160 ;  /* 0x000000a002047220 */ /* 0x048fe40000410000 */
[C---:B------:R-:W-:Y:S02]  /*23a60*/  FMUL.FTZ R5, R2.reuse, R161 ;  /* 0x000000a102057220 */ /* 0x040fe40000410000 */
[C---:B------:R-:W-:Y:S01]  /*23a70*/  FMUL.FTZ R8, R2.reuse, R156 ;  /* 0x0000009c02087220 */ /* 0x040fe20000410000 */
[----:B------:R-:W3:Y:S01]  /*23a80*/  MUFU.EX2 R165, R165 ;  /* 0x000000a500a57308 */ /* 0x000ee20000000800 */
[C---:B------:R-:W-:Y:S02]  /*23a90*/  FMUL.FTZ R9, R2.reuse, R157 ;  /* 0x0000009d02097220 */ /* 0x040fe40000410000 */
[----:B------:R-:W-:Y:S02]  /*23aa0*/  FMUL.FTZ R36, R2, R36 ;  /* 0x0000002402247220 */ /* 0x000fe40000410000 */
[C---:B----4-:R-:W-:Y:S02]  /*23ab0*/  FMUL.FTZ R6, R0.reuse, R162 ;  /* 0x000000a200067220 */ /* 0x050fe40000410000 */
[C---:B------:R-:W-:Y:S02]  /*23ac0*/  FMUL.FTZ R7, R0.reuse, R163 ;  /* 0x000000a300077220 */ /* 0x040fe40000410000 */
[C---:B------:R-:W-:Y:S01]  /*23ad0*/  FMUL.FTZ R10, R0.reuse, R158 ;  /* 0x0000009e000a7220 */ /* 0x040fe20000410000 */
[----:B------:R-:W-:Y:S01]  /*23ae0*/  MUFU.EX2 R190, R190 ;  /* 0x000000be00be7308 */ /* 0x000fe20000000800 */
[----:B------:R-:W-:Y:S02]  /*23af0*/  FMUL.FTZ R11, R0, R159 ;  /* 0x0000009f000b7220 */ /* 0x000fe40000410000 */
[----:B------:R-:W4:Y:S01]  /*23b00*/  LDSM.16.MT88.4 R156, [R230+0x10000] ;  /* 0x01000000e69c783b */ /* 0x000f220000004200 */
[----:B------:R-:W-:Y:S02]  /*23b10*/  FMUL.FTZ R37, R2, R37 ;  /* 0x0000002502257220 */ /* 0x000fe40000410000 */
[C---:B------:R-:W-:Y:S02]  /*23b20*/  FMUL.FTZ R38, R0.reuse, R38 ;  /* 0x0000002600267220 */ /* 0x040fe40000410000 */
[----:B------:R-:W-:Y:S02]  /*23b30*/  FMUL.FTZ R39, R0, R39 ;  /* 0x0000002700277220 */ /* 0x000fe40000410000 */
        /* <DEDUP_REMOVED lines=11> */
[----:B------:R-:W-:Y:S01]  /*23bf0*/  LDSM.16.MT88.4 R152, [R230+0x16000] ;  /* 0x01600000e698783b */ /* 0x000fe20000004200 */
[C---:B------:R-:W-:Y:S02]  /*23c00*/  FMUL.FTZ R44, R2.reuse, R44 ;  /* 0x0000002c022c7220 */ /* 0x040fe40000410000 */
[----:B------:R-:W3:Y:S01]  /*23c10*/  MUFU.EX2 R195, R195 ;  /* 0x000000c300c37308 */ /* 0x000ee20000000800 */
[----:B------:R-:W-:Y:S02]  /*23c20*/  FMUL.FTZ R45, R2, R45 ;  /* 0x0000002d022d7220 */ /* 0x000fe40000410000 */
[C---:B------:R-:W-:Y:S01]  /*23c30*/  FMUL.FTZ R46, R0.reuse, R46 ;  /* 0x0000002e002e7220 */ /* 0x040fe20000410000 */
[----:B-1----:R-:W-:Y:S01]  /*23c40*/  F2FP.BF16.PACK_AB R161, R191, R190 ;  /* 0x000000bebfa1723e */ /* 0x002fe200000010ff */
[----:B------:R-:W-:Y:S02]  /*23c50*/  FMUL.FTZ R47, R0, R47 ;  /* 0x0000002f002f7220 */ /* 0x000fe40000410000 */
[C---:B------:R-:W-:Y:S02]  /*23c60*/  FMUL.FTZ R48, R2.reuse, R48 ;  /* 0x0000003002307220 */ /* 0x040fe40000410000 */
[----:B------:R-:W-:Y:S01]  /*23c70*/  FMUL.FTZ R49, R2, R49 ;  /* 0x0000003102317220 */ /* 0x000fe20000410000 */
        /* <DEDUP_REMOVED lines=8> */
[C---:B------:R-:W-:Y:S01]  /*23d00*/  FMUL.FTZ R56, R2.reuse, R56 ;  /* 0x0000003802387220 */ /* 0x040fe20000410000 */
[----:B---3--:R-:W-:Y:S01]  /*23d10*/  F2FP.BF16.PACK_AB R162, R195, R192 ;  /* 0x000000c0c3a2723e */ /* 0x008fe200000010ff */
        /* <DEDUP_REMOVED lines=17> */
[C---:B--2---:R-:W-:Y:S05]  /*23e30*/  HMMA.16816.F32.BF16 R4, R160.reuse, R168, R4 ;  /* 0x000000a8a004723c */ /* 0x044fea0000041804 */
[C---:B------:R-:W-:Y:S02]  /*23e40*/  FMUL.FTZ R70, R0.reuse, R70 ;  /* 0x0000004600467220 */ /* 0x040fe40000410000 */
[----:B------:R-:W-:Y:S01]  /*23e50*/  FMUL.FTZ R71, R0, R71 ;  /* 0x0000004700477220 */ /* 0x000fe20000410000 */
[C---:B------:R-:W-:Y:S01]  /*23e60*/  HMMA.16816.F32.BF16 R8, R160.reuse, R170, R8 ;  /* 0x000000aaa008723c */ /* 0x040fe20000041808 */
[----:B------:R-:W1:Y:S01]  /*23e70*/  LDSM.16.MT88.4 R168, [R233+0x12000] ;  /* 0x01200000e9a8783b */ /* 0x000e620000004200 */
[----:B------:R-:W2:Y:S02]  /*23e80*/  MUFU.EX2 R205, R205 ;  /* 0x000000cd00cd7308 */ /* 0x000ea40000000800 */
[C---:B------:R-:W-:Y:S02]  /*23e90*/  FMUL.FTZ R72, R2.reuse, R72 ;  /* 0x0000004802487220 */ /* 0x040fe40000410000 */
[----:B------:R-:W-:Y:S02]  /*23ea0*/  FMUL.FTZ R73, R2, R73 ;  /* 0x0000004902497220 */ /* 0x000fe40000410000 */
[C---:B------:R-:W-:Y:S04]  /*23eb0*/  HMMA.16816.F32.BF16 R36, R160.reuse, R172, R36 ;  /* 0x000000aca024723c */ /* 0x040fe80000041824 */
[C---:B------:R-:W-:Y:S01]  /*23ec0*/  FMUL.FTZ R74, R0.reuse, R74 ;  /* 0x0000004a004a7220 */ /* 0x040fe20000410000 */
[----:B------:R-:W-:Y:S01]  /*23ed0*/  MUFU.EX2 R206, R206 ;  /* 0x000000ce00ce7308 */ /* 0x000fe20000000800 */
[----:B------:R-:W-:Y:S02]  /*23ee0*/  FMUL.FTZ R75, R0, R75 ;  /* 0x0000004b004b7220 */ /* 0x000fe40000410000 */
[C---:B------:R-:W-:Y:S01]  /*23ef0*/  HMMA.16816.F32.BF16 R40, R160.reuse, R174, R40 ;  /* 0x000000aea028723c */ /* 0x040fe20000041828 */
[----:B------:R-:W2:Y:S03]  /*23f00*/  LDSM.16.MT88.4 R172, [R232+0x12000] ;  /* 0x01200000e8ac783b */ /* 0x000ea60000004200 */
[C---:B------:R-:W-:Y:S02]  /*23f10*/  FMUL.FTZ R76, R2.reuse, R76 ;  /* 0x0000004c024c7220 */ /* 0x040fe40000410000 */
[----:B------:R-:W-:Y:S02]  /*23f20*/  FMUL.FTZ R77, R2, R77 ;  /* 0x0000004d024d7220 */ /* 0x000fe40000410000 */
[C---:B------:R-:W-:Y:S04]  /*23f30*/  HMMA.16816.F32.BF16 R44, R160.reuse, R176, R44 ;  /* 0x000000b0a02c723c */ /* 0x040fe8000004182c */
[C---:B------:R-:W-:Y:S02]  /*23f40*/  FMUL.FTZ R78, R0.reuse, R78 ;  /* 0x0000004e004e7220 */ /* 0x040fe40000410000 */
[----:B------:R-:W-:Y:S02]  /*23f50*/  FMUL.FTZ R79, R0, R79 ;  /* 0x0000004f004f7220 */ /* 0x000fe40000410000 */
        /* <DEDUP_REMOVED lines=11> */
[C---:B-1----:R-:W-:Y:S04]  /*24010*/  HMMA.16816.F32.BF16 R60, R160.reuse, R168, R60 ;  /* 0x000000a8a03c723c */ /* 0x042fe8000004183c */
[C---:B------:R-:W-:Y:S02]  /*24020*/  FMUL.FTZ R86, R0.reuse, R86 ;  /* 0x0000005600567220 */ /* 0x040fe40000410000 */
[----:B------:R-:W-:Y:S02]  /*24030*/  FMUL.FTZ R87, R0, R87 ;  /* 0x0000005700577220 */ /* 0x000fe40000410000 */
[C---:B------:R-:W-:Y:S01]  /*24040*/  HMMA.16816.F32.BF16 R64, R160.reuse, R170, R64 ;  /* 0x000000aaa040723c */ /* 0x040fe20000041840 */
[----:B------:R-:W1:Y:S03]  /*24050*/  LDSM.16.MT88.4 R168, [R230+0x12000] ;  /* 0x01200000e6a8783b */ /* 0x000e660000004200 */
[C---:B------:R-:W-:Y:S02]  /*24060*/  FMUL.FTZ R88, R2.reuse, R88 ;  /* 0x0000005802587220 */ /* 0x040fe40000410000 */
[----:B------:R-:W-:Y:S02]  /*24070*/  FMUL.FTZ R89, R2, R89 ;  /* 0x0000005902597220 */ /* 0x000fe40000410000 */
[C---:B--2---:R-:W-:Y:S04]  /*24080*/  HMMA.16816.F32.BF16 R68, R160.reuse, R172, R68 ;  /* 0x000000aca044723c */ /* 0x044fe80000041844 */
[C---:B------:R-:W-:Y:S02]  /*24090*/  FMUL.FTZ R90, R0.reuse, R90 ;  /* 0x0000005a005a7220 */ /* 0x040fe40000410000 */
[----:B------:R-:W-:Y:S02]  /*240a0*/  FMUL.FTZ R91, R0, R91 ;  /* 0x0000005b005b7220 */ /* 0x000fe40000410000 */
[C---:B------:R-:W-:Y:S01]  /*240b0*/  HMMA.16816.F32.BF16 R72, R160.reuse, R174, R72 ;  /* 0x000000aea048723c */ /* 0x040fe20000041848 */
[----:B------:R-:W2:Y:S03]  /*240c0*/  LDSM.16.MT88.4 R172, [R233+0x14000] ;  /* 0x01400000e9ac783b */ /* 0x000ea60000004200 */
[C---:B------:R-:W-:Y:S02]  /*240d0*/  FMUL.FTZ R92, R2.reuse, R92 ;  /* 0x0000005c025c7220 */ /* 0x040fe40000410000 */
[----:B------:R-:W-:Y:S02]  /*240e0*/  FMUL.FTZ R93, R2, R93 ;  /* 0x0000005d025d7220 */ /* 0x000fe40000410000 */
[C---:B------:R-:W-:Y:S01]  /*240f0*/  FMUL.FTZ R94, R0.reuse, R94 ;  /* 0x0000005e005e7220 */ /* 0x040fe20000410000 */
[C---:B----4-:R-:W-:Y:S03]  /*24100*/  HMMA.16816.F32.BF16 R76, R160.reuse, R156, R76 ;  /* 0x0000009ca04c723c */ /* 0x050fe6000004184c */
[----:B------:R-:W-:Y:S02]  /*24110*/  FMUL.FTZ R95, R0, R95 ;  /* 0x0000005f005f7220 */ /* 0x000fe40000410000 */
[C---:B------:R-:W-:Y:S02]  /*24120*/  FMUL.FTZ R96, R2.reuse, R96 ;  /* 0x0000006002607220 */ /* 0x040fe40000410000 */
[----:B------:R-:W-:Y:S01]  /*24130*/  FMUL.FTZ R97, R2, R97 ;  /* 0x0000006102617220 */ /* 0x000fe20000410000 */
        /* <DEDUP_REMOVED lines=30> */
[C---:B------:R-:W-:Y:S04]  /*24320*/  FMUL.FTZ R116, R2.reuse, R116 ;  /* 0x0000007402747220 */ /* 0x040fe80000410000 */
[----:B------:R-:W-:Y:S01]  /*24330*/  FMUL.FTZ R117, R2, R117 ;  /* 0x0000007502757220 */ /* 0x000fe20000410000 */
[C---:B------:R-:W-:Y:S01]  /*24340*/  HMMA.16816.F32.BF16 R112, R160.reuse, R170, R112 ;  /* 0x000000aaa070723c */ /* 0x040fe20000041870 */
[----:B------:R-:W1:Y:S02]  /*24350*/  LDSM.16.MT88.4 R168, [R232+0x16000] ;  /* 0x01600000e8a8783b */ /* 0x000e640000004200 */
        /* <DEDUP_REMOVED lines=18> */
[C---:B------:R-:W-:Y:S02]  /*24480*/  FMUL.FTZ R132, R2.reuse, R132 ;  /* 0x0000008402847220 */ /* 0x040fe40000410000 */
[----:B------:R-:W-:Y:S03]  /*24490*/  FMUL.FTZ R133, R2, R133 ;  /* 0x0000008502857220 */ /* 0x000fe60000410000 */
[C---:B------:R-:W-:Y:S01]  /*244a0*/  HMMA.16816.F32.BF16 R128, R160.reuse, R158, R128 ;  /* 0x0000009ea080723c */ /* 0x040fe20000041880 */
[----:B------:R-:W4:Y:S02]  /*244b0*/  LDSM.16.MT88.4 R156, [R233+0x10800] ;  /* 0x01080000e99c783b */ /* 0x000f240000004200 */
[C---:B------:R-:W-:Y:S02]  /*244c0*/  FMUL.FTZ R134, R0.reuse, R134 ;  /* 0x0000008600867220 */ /* 0x040fe40000410000 */
[----:B------:R-:W-:Y:S02]  /*244d0*/  FMUL.FTZ R135, R0, R135 ;  /* 0x0000008700877220 */ /* 0x000fe40000410000 */
[C---:B------:R-:W-:Y:S02]  /*244e0*/  FMUL.FTZ R136, R2.reuse, R136 ;  /* 0x0000008802887220 */ /* 0x040fe40000410000 */
[----:B------:R-:W-:Y:S03]  /*244f0*/  FMUL.FTZ R137, R2, R137 ;  /* 0x0000008902897220 */ /* 0x000fe60000410000 */
[C---:B-1----:R-:W-:Y:S03]  /*24500*/  HMMA.16816.F32.BF16 R132, R160.reuse, R168, R132 ;  /* 0x000000a8a084723c */ /* 0x042fe60000041884 */
[C---:B------:R-:W-:Y:S02]  /*24510*/  FMUL.FTZ R138, R0.reuse, R138 ;  /* 0x0000008a008a7220 */ /* 0x040fe40000410000 */
[----:B------:R-:W-:Y:S02]  /*24520*/  FMUL.FTZ R139, R0, R139 ;  /* 0x0000008b008b7220 */ /* 0x000fe40000410000 */
[-CC-:B------:R-:W-:Y:S01]  /*24530*/  FFMA.FTZ R200, R16, R166.reuse, -R201.reuse ;  /* 0x000000a610c87223 */ /* 0x180fe200000108c9 */
[C---:B------:R-:W-:Y:S01]  /*24540*/  HMMA.16816.F32.BF16 R12, R160.reuse, R170, R12 ;  /* 0x000000aaa00c723c */ /* 0x040fe2000004180c */
[----:B------:R-:W1:Y:S03]  /*24550*/  LDSM.16.MT88.4 R168, [R232+0x10800] ;  /* 0x01080000e8a8783b */ /* 0x000e660000004200 */
[-C--:B------:R-:W-:Y:S01]  /*24560*/  FFMA.FTZ R207, R17, R166.reuse, -R201 ;  /* 0x000000a611cf7223 */ /* 0x080fe200000108c9 */
[----:B------:R-:W-:Y:S01]  /*24570*/  MUFU.EX2 R200, R200 ;  /* 0x000000c800c87308 */ /* 0x000fe20000000800 */
[-CC-:B------:R-:W-:Y:S02]  /*24580*/  FFMA.FTZ R202, R18, R166.reuse, -R199.reuse ;  /* 0x000000a612ca7223 */ /* 0x180fe400000108c7 */
[C---:B--2---:R-:W-:Y:S04]  /*24590*/  HMMA.16816.F32.BF16 R136, R160.reuse, R172, R136 ;  /* 0x000000aca088723c */ /* 0x044fe80000041888 */
[----:B------:R-:W-:Y:S02]  /*245a0*/  FFMA.FTZ R204, R19, R166, -R199 ;  /* 0x000000a613cc7223 */ /* 0x000fe400000108c7 */
[C---:B------:R-:W-:Y:S01]  /*245b0*/  FMUL.FTZ R140, R2.reuse, R140 ;  /* 0x0000008c028c7220 */ /* 0x040fe20000410000 */
[----:B------:R-:W2:Y:S01]  /*245c0*/  MUFU.EX2 R207, R207 ;  /* 0x000000cf00cf7308 */ /* 0x000ea20000000800 */
[----:B------:R-:W-:Y:S04]  /*245d0*/  FMUL.FTZ R141, R2, R141 ;  /* 0x0000008d028d7220 */ /* 0x000fe80000410000 */
[C---:B------:R-:W-:Y:S02]  /*245e0*/  FMUL.FTZ R142, R0.reuse, R142 ;  /* 0x0000008e008e7220 */ /* 0x040fe40000410000 */
[----:B------:R-:W-:Y:S02]  /*245f0*/  FMUL.FTZ R143, R0, R143 ;  /* 0x0000008f008f7220 */ /* 0x000fe40000410000 */
[C---:B------:R-:W-:Y:S01]  /*24600*/  FMUL.FTZ R16, R2.reuse, R148 ;  /* 0x0000009402107220 */ /* 0x040fe20000410000 */
[----:B------:R-:W-:Y:S01]  /*24610*/  MUFU.EX2 R202, R202 ;  /* 0x000000ca00ca7308 */ /* 0x000fe20000000800 */
[----:B---3--:R-:W-:Y:S01]  /*24620*/  F2FP.BF16.PACK_AB R148, R203, R196 ;  /* 0x000000c4cb94723e */ /* 0x008fe200000010ff */
[----:B------:R-:W-:Y:S01]  /*24630*/  FMUL.FTZ R17, R2, R149 ;  /* 0x0000009502117220 */ /* 0x000fe20000410000 */
[----:B------:R-:W-:Y:S01]  /*24640*/  F2FP.BF16.PACK_AB R149, R205, R198 ;  /* 0x000000c6cd95723e */ /* 0x000fe200000010ff */
[C---:B------:R-:W-:Y:S01]  /*24650*/  HMMA.16816.F32.BF16 R140, R160.reuse, R174, R140 ;  /* 0x000000aea08c723c */ /* 0x040fe2000004188c */
[----:B------:R-:W3:Y:S02]  /*24660*/  LDSM.16.MT88.4 R172, [R231+0x10800] ;  /* 0x01080000e7ac783b */ /* 0x000ee40000004200 */
[C---:B------:R-:W-:Y:S02]  /*24670*/  FMUL.FTZ R18, R0.reuse, R150 ;  /* 0x0000009600127220 */ /* 0x040fe40000410000 */
[----:B------:R-:W-:Y:S01]  /*24680*/  FMUL.FTZ R19, R0, R151 ;  /* 0x0000009700137220 */ /* 0x000fe20000410000 */
[----:B------:R-:W1:Y:S01]  /*24690*/  MUFU.EX2 R204, R204 ;  /* 0x000000cc00cc7308 */ /* 0x000e620000000800 */
[C---:B------:R-:W-:Y:S02]  /*246a0*/  FMUL.FTZ R144, R2.reuse, R144 ;  /* 0x0000009002907220 */ /* 0x040fe40000410000 */
[----:B------:R-:W-:Y:S03]  /*246b0*/  FMUL.FTZ R145, R2, R145 ;  /* 0x0000009102917220 */ /* 0x000fe60000410000 */
[C---:B------:R-:W-:Y:S03]  /*246c0*/  HMMA.16816.F32.BF16 R16, R160.reuse, R152, R16 ;  /* 0x00000098a010723c */ /* 0x040fe60000041810 */
[C---:B------:R-:W-:Y:S01]  /*246d0*/  FMUL.FTZ R146, R0.reuse, R146 ;  /* 0x0000009200927220 */ /* 0x040fe20000410000 */
[----:B--2---:R-:W-:Y:S01]  /*246e0*/  F2FP.BF16.PACK_AB R150, R207, R200 ;  /* 0x000000c8cf96723e */ /* 0x004fe200000010ff */
[----:B------:R-:W-:Y:S02]  /*246f0*/  FMUL.FTZ R147, R0, R147 ;  /* 0x0000009300937220 */ /* 0x000fe40000410000 */
[----:B------:R-:W-:Y:S02]  /*24700*/  FFMA.FTZ R193, R2, R252, R193 ;  /* 0x000000fc02c17223 */ /* 0x000fe400000100c1 */
[----:B------:R-:W-:Y:S03]  /*24710*/  FFMA.FTZ R190, R0, R251, R190 ;  /* 0x000000fb00be7223 */ /* 0x000fe600000100be */
[----:B------:R-:W-:Y:S01]  /*24720*/  HMMA.16816.F32.BF16 R144, R160, R154, R144 ;  /* 0x0000009aa090723c */ /* 0x000fe20000041890 */
[----:B------:R-:W2:Y:S02]  /*24730*/  LDSM.16.MT88.4 R152, [R230+0x10800] ;  /* 0x01080000e698783b */ /* 0x000ea40000004200 */
[----:B------:R-:W-:Y:S01]  /*24740*/  IADD3 R0, R247, -0x1, RZ ;  /* 0xfffffffff7007810 */ /* 0x000fe20007ffe0ff */
[----:B------:R-:W-:Y:S01]  /*24750*/  FADD.FTZ R193, R165, R193 ;  /* 0x000000c1a5c17221 */ /* 0x000fe20000010000 */
[----:B------:R-:W-:Y:S01]  /*24760*/  MOV R165, R164 ;  /* 0x000000a400a57202 */ /* 0x000fe20000000f00 */
[----:B------:R-:W-:Y:S01]  /*24770*/  FADD.FTZ R191, R191, R190 ;  /* 0x000000bebfbf7221 */ /* 0x000fe20000010000 */
[----:B-1----:R-:W-:Y:S01]  /*24780*/  F2FP.BF16.PACK_AB R151, R204, R202 ;  /* 0x000000cacc97723e */ /* 0x002fe200000010ff */
[----:B------:R-:W-:Y:S01]  /*24790*/  FADD.FTZ R192, R192, R193 ;  /* 0x000000c1c0c07221 */ /* 0x000fe20000010000 */
[----:B------:R-:W1:Y:S03]  /*247a0*/  LDSM.16.MT88.4 R160, [R233+0x12800] ;  /* 0x01280000e9a0783b */ /* 0x000e660000004200 */
[----:B------:R-:W-:Y:S01]  /*247b0*/  MOV R247, R0 ;  /* 0x0000000000f77202 */ /* 0x000fe20000000f00 */
[----:B------:R-:W-:Y:S01]  /*247c0*/  FADD.FTZ R194, R194, R191 ;  /* 0x000000bfc2c27221 */ /* 0x000fe20000010000 */
[C---:B----4-:R-:W-:Y:S05]  /*247d0*/  HMMA.16816.F32.BF16 R4, R148.reuse, R156, R4 ;  /* 0x0000009c9404723c */ /* 0x050fea0000041804 */
[----:B------:R-:W-:Y:S01]  /*247e0*/  FADD.FTZ R195, R195, R192 ;  /* 0x000000c0c3c37221 */ /* 0x000fe20000010000 */
[----:B------:R-:W-:Y:S01]  /*247f0*/  MOV R0, R3 ;  /* 0x0000000300007202 */ /* 0x000fe20000000f00 */
[----:B------:R-:W-:Y:S01]  /*24800*/  FADD.FTZ R197, R197, R194 ;  /* 0x000000c2c5c57221 */ /* 0x000fe20000010000 */
[C---:B------:R-:W-:Y:S01]  /*24810*/  HMMA.16816.F32.BF16 R8, R148.reuse, R158, R8 ;  /* 0x0000009e9408723c */ /* 0x040fe20000041808 */
[----:B------:R-:W4:Y:S03]  /*24820*/  LDSM.16.MT88.4 R156, [R230+0x12800] ;  /* 0x01280000e69c783b */ /* 0x000f260000004200 */
[----:B------:R-:W-:Y:S02]  /*24830*/  FADD.FTZ R196, R196, R195 ;  /* 0x000000c3c4c47221 */ /* 0x000fe40000010000 */
[----:B------:R-:W-:Y:S02]  /*24840*/  FADD.FTZ R198, R198, R197 ;  /* 0x000000c5c6c67221 */ /* 0x000fe40000010000 */
[C---:B------:R-:W-:Y:S04]  /*24850*/  HMMA.16816.F32.BF16 R36, R148.reuse, R168, R36 ;  /* 0x000000a89424723c */ /* 0x040fe80000041824 */
[----:B------:R-:W-:Y:S02]  /*24860*/  FADD.FTZ R203, R203, R196 ;  /* 0x000000c4cbcb7221 */ /* 0x000fe40000010000 */
[----:B------:R-:W-:Y:S02]  /*24870*/  FADD.FTZ R205, R205, R198 ;  /* 0x000000c6cdcd7221 */ /* 0x000fe40000010000 */
[C---:B------:R-:W-:Y:S01]  /*24880*/  HMMA.16816.F32.BF16 R40, R148.reuse, R170, R40 ;  /* 0x000000aa9428723c */ /* 0x040fe20000041828 */
[----:B------:R-:W4:Y:S03]  /*24890*/  LDSM.16.MT88.4 R168, [R233+0x14800] ;  /* 0x01480000e9a8783b */ /* 0x000f260000004200 */
[----:B------:R-:W-:Y:S04]  /*248a0*/  FADD.FTZ R200, R200, R203 ;  /* 0x000000cbc8c87221 */ /* 0x000fe80000010000 */
[C---:B---3--:R-:W-:Y:S04]  /*248b0*/  HMMA.16816.F32.BF16 R44, R148.reuse, R172, R44 ;  /* 0x000000ac942c723c */ /* 0x048fe8000004182c */
[----:B------:R-:W-:Y:S04]  /*248c0*/  FADD.FTZ R207, R207, R200 ;  /* 0x000000c8cfcf7221 */ /* 0x000fe80000010000 */
[C---:B------:R-:W-:Y:S01]  /*248d0*/  HMMA.16816.F32.BF16 R48, R148.reuse, R174, R48 ;  /* 0x000000ae9430723c */ /* 0x040fe20000041830 */
[----:B------:R-:W-:Y:S07]  /*248e0*/  LDSM.16.MT88.4 R172, [R233+0x13000] ;  /* 0x01300000e9ac783b */ /* 0x000fee0000004200 */
        /* <DEDUP_REMOVED lines=8> */
[----:B------:R-:W-:Y:S07]  /*24970*/  LDSM.16.MT88.4 R176, [R230+0x13000] ;  /* 0x01300000e6b0783b */ /* 0x000fee0000004200 */
[C---:B------:R-:W-:Y:S07]  /*24980*/  HMMA.16816.F32.BF16 R76, R148.reuse, R180, R76 ;  /* 0x000000b4944c723c */ /* 0x040fee000004184c */
[-CC-:B------:R-:W-:Y:S01]  /*24990*/  FFMA.FTZ R180, R20, R166.reuse, -R201.reuse ;  /* 0x000000a614b47223 */ /* 0x180fe200000108c9 */
[C---:B------:R-:W-:Y:S04]  /*249a0*/  HMMA.16816.F32.BF16 R80, R148.reuse, R182, R80 ;  /* 0x000000b69450723c */ /* 0x040fe80000041850 */
[-C--:B------:R-:W-:Y:S01]  /*249b0*/  FFMA.FTZ R181, R21, R166.reuse, -R201 ;  /* 0x000000a615b57223 */ /* 0x080fe200000108c9 */
[----:B------:R-:W-:Y:S02]  /*249c0*/  MUFU.EX2 R180, R180 ;  /* 0x000000b400b47308 */ /* 0x000fe40000000800 */
[-CC-:B------:R-:W-:Y:S01]  /*249d0*/  FFMA.FTZ R182, R22, R166.reuse, -R199.reuse ;  /* 0x000000a616b67223 */ /* 0x180fe200000108c7 */
[C---:B----4-:R-:W-:Y:S04]  /*249e0*/  HMMA.16816.F32.BF16 R84, R148.reuse, R156, R84 ;  /* 0x0000009c9454723c */ /* 0x050fe80000041854 */
[-C--:B------:R-:W-:Y:S02]  /*249f0*/  FFMA.FTZ R183, R23, R166.reuse, -R199 ;  /* 0x000000a617b77223 */ /* 0x080fe400000108c7 */
[----:B------:R-:W-:Y:S01]  /*24a00*/  LDSM.16.MT88.4 R20, [R231+0x16800] ;  /* 0x01680000e714783b */ /* 0x000fe20000004200 */
[----:B------:R-:W3:Y:S01]  /*24a10*/  MUFU.EX2 R181, R181 ;  /* 0x000000b500b57308 */ /* 0x000ee20000000800 */
[C---:B------:R-:W-:Y:S06]  /*24a20*/  HMMA.16816.F32.BF16 R88, R148.reuse, R158, R88 ;  /* 0x0000009e9458723c */ /* 0x040fec0000041858 */
[----:B------:R-:W4:Y:S02]  /*24a30*/  LDSM.16.MT88.4 R156, [R233+0x16800] ;  /* 0x01680000e99c783b */ /* 0x000f240000004200 */
[C---:B------:R-:W-:Y:S01]  /*24a40*/  HMMA.16816.F32.BF16 R92, R148.reuse, R168, R92 ;  /* 0x000000a8945c723c */ /* 0x040fe2000004185c */
[----:B------:R-:W-:Y:S07]  /*24a50*/  MUFU.EX2 R182, R182 ;  /* 0x000000b600b67308 */ /* 0x000fee0000000800 */
[C---:B------:R-:W-:Y:S01]  /*24a60*/  HMMA.16816.F32.BF16 R96, R148.reuse, R170, R96 ;  /* 0x000000aa9460723c */ /* 0x040fe20000041860 */
[----:B------:R-:W3:Y:S02]  /*24a70*/  LDSM.16.MT88.4 R168, [R232+0x16800] ;  /* 0x01680000e8a8783b */ /* 0x000ee40000004200 */
[----:B------:R-:W1:Y:S05]  /*24a80*/  MUFU.EX2 R183, R183 ;  /* 0x000000b700b77308 */ /* 0x000e6a0000000800 */
[C---:B------:R-:W-:Y:S07]  /*24a90*/  HMMA.16816.F32.BF16 R100, R148.reuse, R184, R100 ;  /* 0x000000b89464723c */ /* 0x040fee0000041864 */
[-CC-:B------:R-:W-:Y:S01]  /*24aa0*/  FFMA.FTZ R184, R24, R166.reuse, -R201.reuse ;  /* 0x000000a618b87223 */ /* 0x180fe200000108c9 */
[C---:B------:R-:W-:Y:S04]  /*24ab0*/  HMMA.16816.F32.BF16 R104, R148.reuse, R186, R104 ;  /* 0x000000ba9468723c */ /* 0x040fe80000041868 */
[-C--:B------:R-:W-:Y:S01]  /*24ac0*/  FFMA.FTZ R185, R25, R166.reuse, -R201 ;  /* 0x000000a619b97223 */ /* 0x080fe200000108c9 */
[----:B------:R-:W-:Y:S02]  /*24ad0*/  MUFU.EX2 R184, R184 ;  /* 0x000000b800b87308 */ /* 0x000fe40000000800 */
[-CC-:B------:R-:W-:Y:S01]  /*24ae0*/  FFMA.FTZ R186, R26, R166.reuse, -R199.reuse ;  /* 0x000000a61aba7223 */ /* 0x180fe200000108c7 */
[C---:B--2---:R-:W-:Y:S04]  /*24af0*/  HMMA.16816.F32.BF16 R108, R148.reuse, R152, R108 ;  /* 0x00000098946c723c */ /* 0x044fe8000004186c */
[----:B------:R-:W-:Y:S02]  /*24b00*/  FFMA.FTZ R187, R27, R166, -R199 ;  /* 0x000000a61bbb7223 */ /* 0x000fe400000108c7 */
[----:B------:R-:W-:Y:S01]  /*24b10*/  LDSM.16.MT88.4 R24, [R232+0x11000] ;  /* 0x01100000e818783b */ /* 0x000fe20000004200 */
[----:B------:R-:W2:Y:S01]  /*24b20*/  MUFU.EX2 R185, R185 ;  /* 0x000000b900b97308 */ /* 0x000ea20000000800 */
[C---:B------:R-:W-:Y:S06]  /*24b30*/  HMMA.16816.F32.BF16 R112, R148.reuse, R154, R112 ;  /* 0x0000009a9470723c */ /* 0x040fec0000041870 */
[----:B------:R-:W2:Y:S02]  /*24b40*/  LDSM.16.MT88.4 R152, [R230+0x16800] ;  /* 0x01680000e698783b */ /* 0x000ea40000004200 */
[C---:B-1----:R-:W-:Y:S01]  /*24b50*/  HMMA.16816.F32.BF16 R116, R148.reuse, R160, R116 ;  /* 0x000000a09474723c */ /* 0x042fe20000041874 */
[----:B------:R-:W-:Y:S07]  /*24b60*/  MUFU.EX2 R186, R186 ;  /* 0x000000ba00ba7308 */ /* 0x000fee0000000800 */
[C---:B------:R-:W-:Y:S01]  /*24b70*/  HMMA.16816.F32.BF16 R120, R148.reuse, R162, R120 ;  /* 0x000000a29478723c */ /* 0x040fe20000041878 */
[----:B------:R-:W-:Y:S02]  /*24b80*/  LDSM.16.MT88.4 R160, [R231+0x11000] ;  /* 0x01100000e7a0783b */ /* 0x000fe40000004200 */
[----:B------:R-:W1:Y:S05]  /*24b90*/  MUFU.EX2 R187, R187 ;  /* 0x000000bb00bb7308 */ /* 0x000e6a0000000800 */
[C---:B----4-:R-:W-:Y:S08]  /*24ba0*/  HMMA.16816.F32.BF16 R124, R148.reuse, R156, R124 ;  /* 0x0000009c947c723c */ /* 0x050ff0000004187c */
[C---:B------:R-:W-:Y:S01]  /*24bb0*/  HMMA.16816.F32.BF16 R128, R148.reuse, R158, R128 ;  /* 0x0000009e9480723c */ /* 0x040fe20000041880 */
[----:B------:R-:W4:Y:S07]  /*24bc0*/  LDSM.16.MT88.4 R156, [R233+0x11000] ;  /* 0x01100000e99c783b */ /* 0x000f2e0000004200 */
[C---:B---3--:R-:W-:Y:S08]  /*24bd0*/  HMMA.16816.F32.BF16 R132, R148.reuse, R168, R132 ;  /* 0x000000a89484723c */ /* 0x048ff00000041884 */
[C---:B------:R-:W-:Y:S01]  /*24be0*/  HMMA.16816.F32.BF16 R12, R148.reuse, R170, R12 ;  /* 0x000000aa940c723c */ /* 0x040fe2000004180c */
[----:B------:R-:W3:Y:S07]  /*24bf0*/  LDSM.16.MT88.4 R168, [R230+0x11000] ;  /* 0x01100000e6a8783b */ /* 0x000eee0000004200 */
[C---:B------:R-:W-:Y:S07]  /*24c00*/  HMMA.16816.F32.BF16 R136, R148.reuse, R20, R136 ;  /* 0x000000149488723c */ /* 0x040fee0000041888 */
[----:B------:R-:W-:Y:S01]  /*24c10*/  F2FP.BF16.PACK_AB R20, R181, R180 ;  /* 0x000000b4b514723e */ /* 0x000fe200000010ff */
[C---:B------:R-:W-:Y:S04]  /*24c20*/  HMMA.16816.F32.BF16 R140, R148.reuse, R22, R140 ;  /* 0x00000016948c723c */ /* 0x040fe8000004188c */
[----:B------:R-:W-:Y:S01]  /*24c30*/  F2FP.BF16.PACK_AB R21, R183, R182 ;  /* 0x000000b6b715723e */ /* 0x000fe200000010ff */
[----:B------:R-:W-:Y:S02]  /*24c40*/  FADD.FTZ R180, R180, R207 ;  /* 0x000000cfb4b47221 */ /* 0x000fe40000010000 */
[----:B--2---:R-:W-:Y:S01]  /*24c50*/  F2FP.BF16.PACK_AB R22, R185, R184 ;  /* 0x000000b8b916723e */ /* 0x004fe200000010ff */
[C---:B------:R-:W-:Y:S04]  /*24c60*/  HMMA.16816.F32.BF16 R16, R148.reuse, R152, R16 ;  /* 0x000000989410723c */ /* 0x040fe80000041810 */
[----:B-1----:R-:W-:Y:S01]  /*24c70*/  F2FP.BF16.PACK_AB R23, R187, R186 ;  /* 0x000000babb17723e */ /* 0x002fe200000010ff */
[----:B------:R-:W-:Y:S03]  /*24c80*/  FADD.FTZ R181, R181, R180 ;  /* 0x000000b4b5b57221 */ /* 0x000fe60000010000 */
[----:B------:R-:W-:Y:S01]  /*24c90*/  HMMA.16816.F32.BF16 R144, R148, R154, R144 ;  /* 0x0000009a9490723c */ /* 0x000fe20000041890 */
[----:B------:R-:W1:Y:S03]  /*24ca0*/  LDSM.16.MT88.4 R148, [R232+0x13000] ;  /* 0x01300000e894783b */ /* 0x000e660000004200 */
[----:B------:R-:W-:Y:S04]  /*24cb0*/  FADD.FTZ R184, R184, R181 ;  /* 0x000000b5b8b87221 */ /* 0x000fe80000010000 */
[C---:B----4-:R-:W-:Y:S01]  /*24cc0*/  HMMA.16816.F32.BF16 R4, R20.reuse, R156, R4 ;  /* 0x0000009c1404723c */ /* 0x050fe20000041804 */
[----:B------:R-:W2:Y:S04]  /*24cd0*/  LDSM.16.MT88.4 R152, [R231+0x13000] ;  /* 0x01300000e798783b */ /* 0x000ea80000004200 */
[----:B------:R-:W-:Y:S03]  /*24ce0*/  FADD.FTZ R185, R185, R184 ;  /* 0x000000b8b9b97221 */ /* 0x000fe60000010000 */
[C---:B------:R-:W-:Y:S01]  /*24cf0*/  HMMA.16816.F32.BF16 R8, R20.reuse, R158, R8 ;  /* 0x0000009e1408723c */ /* 0x040fe20000041808 */
[----:B------:R-:W-:Y:S07]  /*24d00*/  LDSM.16.MT88.4 R156, [R230+0x15000] ;  /* 0x01500000e69c783b */ /* 0x000fee0000004200 */
[C---:B------:R-:W-:Y:S08]  /*24d10*/  HMMA.16816.F32.BF16 R36, R20.reuse, R24, R36 ;  /* 0x000000181424723c */ /* 0x040ff00000041824 */
[C---:B------:R-:W-:Y:S01]  /*24d20*/  HMMA.16816.F32.BF16 R40, R20.reuse, R26, R40 ;  /* 0x0000001a1428723c */ /* 0x040fe20000041828 */
[----:B------:R-:W4:Y:S07]  /*24d30*/  LDSM.16.MT88.4 R24, [R233+0x15000] ;  /* 0x01500000e918783b */ /* 0x000f2e0000004200 */
[C---:B------:R-:W-:Y:S08]  /*24d40*/  HMMA.16816.F32.BF16 R44, R20.reuse, R160, R44 ;  /* 0x000000a0142c723c */ /* 0x040ff0000004182c */
[C---:B------:R-:W-:Y:S01]  /*24d50*/  HMMA.16816.F32.BF16 R48, R20.reuse, R162, R48 ;  /* 0x000000a21430723c */ /* 0x040fe20000041830 */
[----:B------:R-:W-:Y:S07]  /*24d60*/  LDSM.16.MT88.4 R160, [R231+0x17000] ;  /* 0x01700000e7a0783b */ /* 0x000fee0000004200 */
[C---:B---3--:R-:W-:Y:S08]  /*24d70*/  HMMA.16816.F32.BF16 R52, R20.reuse, R168, R52 ;  /* 0x000000a81434723c */ /* 0x048ff00000041834 */
[C---:B------:R-:W-:Y:S01]  /*24d80*/  HMMA.16816.F32.BF16 R56, R20.reuse, R170, R56 ;  /* 0x000000aa1438723c */ /* 0x040fe20000041838 */
[----:B------:R-:W-:Y:S07]  /*24d90*/  LDSM.16.MT88.4 R168, [R232+0x11800] ;  /* 0x01180000e8a8783b */ /* 0x000fee0000004200 */
[C---:B------:R-:W-:Y:S07]  /*24da0*/  HMMA.16816.F32.BF16 R60, R20.reuse, R172, R60 ;  /* 0x000000ac143c723c */ /* 0x040fee000004183c */
[-C--:B------:R-:W-:Y:S01]  /*24db0*/  FFMA.FTZ R172, R34, R166.reuse, -R199 ;  /* 0x000000a622ac7223 */ /* 0x080fe200000108c7 */
[C---:B------:R-:W-:Y:S03]  /*24dc0*/  HMMA.16816.F32.BF16 R64, R20.reuse, R174, R64 ;  /* 0x000000ae1440723c */ /* 0x040fe60000041840 */
[----:B------:R-:W3:Y:S05]  /*24dd0*/  MUFU.EX2 R173, R172 ;  /* 0x000000ac00ad7308 */ /* 0x000eea0000000800 */
[C---:B-1----:R-:W-:Y:S08]  /*24de0*/  HMMA.16816.F32.BF16 R68, R20.reuse, R148, R68 ;  /* 0x000000941444723c */ /* 0x042ff00000041844 */
[C---:B------:R-:W-:Y:S01]  /*24df0*/  HMMA.16816.F32.BF16 R72, R20.reuse, R150, R72 ;  /* 0x000000961448723c */ /* 0x040fe20000041848 */
[----:B------:R-:W1:Y:S07]  /*24e00*/  LDSM.16.MT88.4 R148, [R232+0x15000] ;  /* 0x01500000e894783b */ /* 0x000e6e0000004200 */
[C---:B--2---:R-:W-:Y:S08]  /*24e10*/  HMMA.16816.F32.BF16 R76, R20.reuse, R152, R76 ;  /* 0x00000098144c723c */ /* 0x044ff0000004184c */
[C---:B------:R-:W-:Y:S01]  /*24e20*/  HMMA.16816.F32.BF16 R80, R20.reuse, R154, R80 ;  /* 0x0000009a1450723c */ /* 0x040fe20000041850 */
[----:B------:R-:W2:Y:S07]  /*24e30*/  LDSM.16.MT88.4 R152, [R231+0x15000] ;  /* 0x01500000e798783b */ /* 0x000eae0000004200 */
[C---:B------:R-:W-:Y:S07]  /*24e40*/  HMMA.16816.F32.BF16 R84, R20.reuse, R176, R84 ;  /* 0x000000b01454723c */ /* 0x040fee0000041854 */
[-CC-:B------:R-:W-:Y:S01]  /*24e50*/  FFMA.FTZ R176, R28, R166.reuse, -R201.reuse ;  /* 0x000000a61cb07223 */ /* 0x180fe200000108c9 */
[C---:B------:R-:W-:Y:S04]  /*24e60*/  HMMA.16816.F32.BF16 R88, R20.reuse, R178, R88 ;  /* 0x000000b21458723c */ /* 0x040fe80000041858 */
[-CC-:B------:R-:W-:Y:S01]  /*24e70*/  FFMA.FTZ R177, R29, R166.reuse, -R201.reuse ;  /* 0x000000a61db17223 */ /* 0x180fe200000108c9 */
[----:B------:R-:W-:Y:S01]  /*24e80*/  MUFU.EX2 R176, R176 ;  /* 0x000000b000b07308 */ /* 0x000fe20000000800 */
[-C--:B------:R-:W-:Y:S02]  /*24e90*/  FFMA.FTZ R201, R33, R166.reuse, -R201 ;  /* 0x000000a621c97223 */ /* 0x080fe400000108c9 */
[C---:B----4-:R-:W-:Y:S04]  /*24ea0*/  HMMA.16816.F32.BF16 R92, R20.reuse, R24, R92 ;  /* 0x00000018145c723c */ /* 0x050fe8000004185c */
[-CC-:B------:R-:W-:Y:S02]  /*24eb0*/  FFMA.FTZ R178, R30, R166.reuse, -R199.reuse ;  /* 0x000000a61eb27223 */ /* 0x180fe400000108c7 */
[-CC-:B------:R-:W-:Y:S01]  /*24ec0*/  FFMA.FTZ R179, R31, R166.reuse, -R199.reuse ;  /* 0x000000a61fb37223 */ /* 0x180fe200000108c7 */
[----:B------:R-:W4:Y:S01]  /*24ed0*/  MUFU.EX2 R177, R177 ;  /* 0x000000b100b17308 */ /* 0x000f220000000800 */
[C---:B------:R-:W-:Y:S01]  /*24ee0*/  HMMA.16816.F32.BF16 R96, R20.reuse, R26, R96 ;  /* 0x0000001a1460723c */ /* 0x040fe20000041860 */
[----:B------:R-:W4:Y:S03]  /*24ef0*/  LDSM.16.MT88.4 R24, [R233+0x17000] ;  /* 0x01700000e918783b */ /* 0x000f260000004200 */
[----:B------:R-:W-:Y:S01]  /*24f00*/  FFMA.FTZ R199, R35, R166, -R199 ;  /* 0x000000a623c77223 */ /* 0x000fe200000108c7 */
[----:B---3--:R-:W-:Y:S03]  /*24f10*/  MOV R166, R173 ;  /* 0x000000ad00a67202 */ /* 0x008fe60000000f00 */
[C---:B-1----:R-:W-:Y:S01]  /*24f20*/  HMMA.16816.F32.BF16 R100, R20.reuse, R148, R100 ;  /* 0x000000941464723c */ /* 0x042fe20000041864 */
[----:B------:R-:W1:Y:S01]  /*24f30*/  LDSM.16.MT88.4 R28, [R232+0x17000] ;  /* 0x01700000e81c783b */ /* 0x000e620000004200 */
[----:B------:R-:W-:Y:S06]  /*24f40*/  MUFU.EX2 R178, R178 ;  /* 0x000000b200b27308 */ /* 0x000fec0000000800 */
[C---:B------:R-:W-:Y:S01]  /*24f50*/  HMMA.16816.F32.BF16 R104, R20.reuse, R150, R104 ;  /* 0x000000961468723c */ /* 0x040fe20000041868 */
[----:B------:R-:W3:Y:S03]  /*24f60*/  LDSM.16.MT88.4 R148, [R230+0x17000] ;  /* 0x01700000e694783b */ /* 0x000ee60000004200 */
[----:B------:R-:W1:Y:S04]  /*24f70*/  MUFU.EX2 R179, R179 ;  /* 0x000000b300b37308 */ /* 0x000e680000000800 */
[C---:B--2---:R-:W-:Y:S01]  /*24f80*/  HMMA.16816.F32.BF16 R108, R20.reuse, R152, R108 ;  /* 0x00000098146c723c */ /* 0x044fe2000004186c */
[----:B------:R-:W-:Y:S05]  /*24f90*/  LDSM.16.MT88.4 R32, [R231+0x11800] ;  /* 0x01180000e720783b */ /* 0x000fea0000004200 */
[----:B------:R-:W2:Y:S02]  /*24fa0*/  MUFU.EX2 R201, R201 ;  /* 0x000000c900c97308 */ /* 0x000ea40000000800 */
[C---:B------:R-:W-:Y:S01]  /*24fb0*/  HMMA.16816.F32.BF16 R112, R20.reuse, R154, R112 ;  /* 0x0000009a1470723c */ /* 0x040fe20000041870 */
[----:B------:R-:W2:Y:S07]  /*24fc0*/  LDSM.16.MT88.4 R152, [R233+0x11800] ;  /* 0x01180000e998783b */ /* 0x000eae0000004200 */
[C---:B------:R-:W-:Y:S01]  /*24fd0*/  HMMA.16816.F32.BF16 R116, R20.reuse, R156, R116 ;  /* 0x0000009c1474723c */ /* 0x040fe20000041874 */
[----:B------:R-:W-:Y:S01]  /*24fe0*/  LDSM.16.MT88.4 R172, [R233+0x17800] ;  /* 0x01780000e9ac783b */ /* 0x000fe20000004200 */
[----:B------:R-:W1:Y:S06]  /*24ff0*/  MUFU.EX2 R199, R199 ;  /* 0x000000c700c77308 */ /* 0x000e6c0000000800 */
[C---:B------:R-:W-:Y:S08]  /*25000*/  HMMA.16816.F32.BF16 R120, R20.reuse, R158, R120 ;  /* 0x0000009e1478723c */ /* 0x040ff00000041878 */
[C---:B----4-:R-:W-:Y:S08]  /*25010*/  HMMA.16816.F32.BF16 R124, R20.reuse, R24, R124 ;  /* 0x00000018147c723c */ /* 0x050ff0000004187c */
[C---:B------:R-:W-:Y:S01]  /*25020*/  HMMA.16816.F32.BF16 R128, R20.reuse, R26, R128 ;  /* 0x0000001a1480723c */ /* 0x040fe20000041880 */
[----:B------:R-:W4:Y:S07]  /*25030*/  LDSM.16.MT88.4 R24, [R230+0x11800] ;  /* 0x01180000e618783b */ /* 0x000f2e0000004200 */
[C---:B-1----:R-:W-:Y:S08]  /*25040*/  HMMA.16816.F32.BF16 R132, R20.reuse, R28, R132 ;  /* 0x0000001c1484723c */ /* 0x042ff00000041884 */
[C---:B------:R-:W-:Y:S01]  /*25050*/  HMMA.16816.F32.BF16 R12, R20.reuse, R30, R12 ;  /* 0x0000001e140c723c */ /* 0x040fe2000004180c */
[----:B------:R-:W1:Y:S07]  /*25060*/  LDSM.16.MT88.4 R28, [R233+0x13800] ;  /* 0x01380000e91c783b */ /* 0x000e6e0000004200 */
[C---:B------:R-:W-:Y:S08]  /*25070*/  HMMA.16816.F32.BF16 R136, R20.reuse, R160, R136 ;  /* 0x000000a01488723c */ /* 0x040ff00000041888 */
[C---:B------:R-:W-:Y:S08]  /*25080*/  HMMA.16816.F32.BF16 R140, R20.reuse, R162, R140 ;  /* 0x000000a2148c723c */ /* 0x040ff0000004188c */
[C---:B---3--:R-:W-:Y:S08]  /*25090*/  HMMA.16816.F32.BF16 R16, R20.reuse, R148, R16 ;  /* 0x000000941410723c */ /* 0x048ff00000041810 */
[----:B------:R-:W-:Y:S01]  /*250a0*/  HMMA.16816.F32.BF16 R144, R20, R150, R144 ;  /* 0x000000961490723c */ /* 0x000fe20000041890 */
[----:B------:R-:W-:Y:S06]  /*250b0*/  LDSM.16.MT88.4 R148, [R230+0x13800] ;  /* 0x01380000e694783b */ /* 0x000fec0000004200 */
[----:B------:R-:W-:Y:S01]  /*250c0*/  F2FP.BF16.PACK_AB R20, R177, R176 ;  /* 0x000000b0b114723e */ /* 0x000fe200000010ff */
[----:B------:R-:W-:Y:S01]  /*250d0*/  FADD.FTZ R176, R176, R185 ;  /* 0x000000b9b0b07221 */ /* 0x000fe20000010000 */
[----:B------:R-:W-:Y:S03]  /*250e0*/  F2FP.BF16.PACK_AB R21, R179, R178 ;  /* 0x000000b2b315723e */ /* 0x000fe600000010ff */
[----:B--2---:R-:W-:Y:S01]  /*250f0*/  F2FP.BF16.PACK_AB R22, R201, R206 ;  /* 0x000000cec916723e */ /* 0x004fe200000010ff */
[----:B------:R-:W-:Y:S01]  /*25100*/  FADD.FTZ R177, R177, R176 ;  /* 0x000000b0b1b17221 */ /* 0x000fe20000010000 */
[----:B------:R-:W-:Y:S03]  /*25110*/  F2FP.BF16.PACK_AB R23, R199, R166 ;  /* 0x000000a6c717723e */ /* 0x000fe600000010ff */
[----:B------:R-:W-:Y:S04]  /*25120*/  FADD.FTZ R206, R206, R177 ;  /* 0x000000b1cece7221 */ /* 0x000fe80000010000 */
[C---:B------:R-:W-:Y:S01]  /*25130*/  HMMA.16816.F32.BF16 R160, R20.reuse, R152, R4 ;  /* 0x0000009814a0723c */ /* 0x040fe20000041804 */
[----:B------:R-:W2:Y:S02]  /*25140*/  LDSM.16.MT88.4 R4, [R232+0x13800] ;  /* 0x01380000e804783b */ /* 0x000ea40000004200 */
[----:B------:R-:W-:Y:S05]  /*25150*/  FADD.FTZ R252, R201, R206 ;  /* 0x000000cec9fc7221 */ /* 0x000fea0000010000 */
[C---:B------:R-:W-:Y:S01]  /*25160*/  HMMA.16816.F32.BF16 R156, R20.reuse, R154, R8 ;  /* 0x0000009a149c723c */ /* 0x040fe20000041808 */
[----:B------:R-:W3:Y:S07]  /*25170*/  LDSM.16.MT88.4 R8, [R231+0x13800] ;  /* 0x01380000e708783b */ /* 0x000eee0000004200 */
[C---:B------:R-:W-:Y:S01]  /*25180*/  HMMA.16816.F32.BF16 R36, R20.reuse, R168, R36 ;  /* 0x000000a81424723c */ /* 0x040fe20000041824 */
[----:B------:R-:W1:Y:S07]  /*25190*/  LDSM.16.MT88.4 R152, [R233+0x15800] ;  /* 0x01580000e998783b */ /* 0x000e6e0000004200 */
[C---:B------:R-:W-:Y:S01]  /*251a0*/  HMMA.16816.F32.BF16 R40, R20.reuse, R170, R40 ;  /* 0x000000aa1428723c */ /* 0x040fe20000041828 */
[----:B------:R-:W-:Y:S07]  /*251b0*/  LDSM.16.MT88.4 R168, [R230+0x15800] ;  /* 0x01580000e6a8783b */ /* 0x000fee0000004200 */
[C---:B------:R-:W-:Y:S08]  /*251c0*/  HMMA.16816.F32.BF16 R44, R20.reuse, R32, R44 ;  /* 0x00000020142c723c */ /* 0x040ff0000004182c */
        /* <DEDUP_REMOVED lines=14> */
[C---:B------:R-:W-:Y:S08]  /*252b0*/  HMMA.16816.F32.BF16 R84, R20.reuse, R148, R84 ;  /* 0x000000941454723c */ /* 0x040ff00000041854 */
[C---:B------:R-:W-:Y:S08]  /*252c0*/  HMMA.16816.F32.BF16 R88, R20.reuse, R150, R88 ;  /* 0x000000961458723c */ /* 0x040ff00000041858 */
[C---:B------:R-:W-:Y:S08]  /*252d0*/  HMMA.16816.F32.BF16 R92, R20.reuse, R152, R92 ;  /* 0x00000098145c723c */ /* 0x040ff0000004185c */
        /* <DEDUP_REMOVED lines=9> */
[C---:B-1----:R-:W-:Y:S08]  /*25370*/  HMMA.16816.F32.BF16 R132, R20.reuse, R28, R132 ;  /* 0x0000001c1484723c */ /* 0x042ff00000041884 */
[C---:B------:R-:W-:Y:S08]  /*25380*/  HMMA.16816.F32.BF16 R152, R20.reuse, R30, R12 ;  /* 0x0000001e1498723c */ /* 0x040ff0000004180c */
[C---:B--2---:R-:W-:Y:S07]  /*25390*/  HMMA.16816.F32.BF16 R136, R20.reuse, R4, R136 ;  /* 0x000000041488723c */ /* 0x044fee0000041888 */
[----:B------:R-:W-:Y:S01]  /*253a0*/  FADD.FTZ R5, R202, R205 ;  /* 0x000000cdca057221 */ /* 0x000fe20000010000 */
[C---:B------:R-:W-:Y:S04]  /*253b0*/  HMMA.16816.F32.BF16 R140, R20.reuse, R6, R140 ;  /* 0x00000006148c723c */ /* 0x040fe8000004188c */
[----:B------:R-:W-:Y:S04]  /*253c0*/  FADD.FTZ R5, R204, R5 ;  /* 0x00000005cc057221 */ /* 0x000fe80000010000 */
[C---:B---3--:R-:W-:Y:S04]  /*253d0*/  HMMA.16816.F32.BF16 R148, R20.reuse, R8, R16 ;  /* 0x000000081494723c */ /* 0x048fe80000041810 */
[----:B------:R-:W-:Y:S04]  /*253e0*/  FADD.FTZ R182, R182, R5 ;  /* 0x00000005b6b67221 */ /* 0x000fe80000010000 */
[----:B------:R-:W-:Y:S01]  /*253f0*/  FADD.FTZ R183, R183, R182 ;  /* 0x000000b6b7b77221 */ /* 0x000fe20000010000 */
[----:B------:R-:W-:Y:S03]  /*25400*/  HMMA.16816.F32.BF16 R144, R20, R10, R144 ;  /* 0x0000000a1490723c */ /* 0x000fe60000041890 */
[----:B------:R-:W-:Y:S04]  /*25410*/  FADD.FTZ R186, R186, R183 ;  /* 0x000000b7baba7221 */ /* 0x000fe80000010000 */
[----:B------:R-:W-:Y:S05]  /*25420*/  FADD.FTZ R187, R187, R186 ;  /* 0x000000babbbb7221 */ /* 0x000fea0000010000 */
[----:B------:R-:W-:Y:S04]  /*25430*/  FADD.FTZ R178, R178, R187 ;  /* 0x000000bbb2b27221 */ /* 0x000fe80000010000 */
[----:B------:R-:W-:Y:S04]  /*25440*/  FADD.FTZ R178, R179, R178 ;  /* 0x000000b2b3b27221 */ /* 0x000fe80000010000 */
[----:B------:R-:W-:Y:S04]  /*25450*/  FADD.FTZ R178, R166, R178 ;  /* 0x000000b2a6b27221 */ /* 0x000fe80000010000 */
[----:B------:R-:W-:Y:S01]  /*25460*/  FADD.FTZ R251, R199, R178 ;  /* 0x000000b2c7fb7221 */ /* 0x000fe20000010000 */
[----:B------:R-:W-:-:S05]  /*25470*/  @P0 BRA `(.L_x_1123) ;  /* 0xffffbad000000947 */ /* 0x000fca000383ffff */
.L_x_1114:
[----:B------:R-:W-:Y:S02]  /*25480*/  ULDC.64 UR4, c[0x0][0x40] ;  /* 0x0000100000047ab9 */ /* 0x000fe40000000a00 */
[----:B------:R-:W-:-:S04]  /*25490*/  UIADD3 UR4, UP0, UR4, 0x160, URZ ;  /* 0x0000016004047890 */ /* 0x000fc8000ff1e03f */
[----:B------:R-:W-:Y:S02]  /*254a0*/  UIADD3.X UR5, URZ, UR5, URZ, UP0, !UPT ;  /* 0x000000053f057290 */ /* 0x000fe400087fe43f */
[----:B------:R-:W-:-:S04]  /*254b0*/  IMAD.U32 R8, RZ, RZ, UR4 ;  /* 0x00000004ff087e24 */ /* 0x000fc8000f8e00ff */
[----:B------:R-:W-:Y:S01]  /*254c0*/  IMAD.U32 R9, RZ, RZ, UR5 ;  /* 0x00000005ff097e24 */ /* 0x000fe2000f8e00ff */
[----:B------:R-:W-:Y:S01]  /*254d0*/  ULDC.64 UR4, c[0x0][0x118] ;  /* 0x0000460000047ab9 */ /* 0x000fe20000000a00 */
[----:B------:R-:W-:-:S03]  /*254e0*/  MOV R5, 0x1f ;  /* 0x0000001f00057802 */ /* 0x000fc60000000f00 */
[----:B------:R1:W5:Y:S01]  /*254f0*/  LD.E R2, [R8.64+0xd8] ;  /* 0x0000d80408027980 */ /* 0x000362000c101900 */
[----:B------:R-:W-:Y:S01]  /*25500*/  MOV R0, 0xffffffff ;  /* 0xffffffff00007802 */ /* 0x000fe20000000f00 */
[----:B------:R-:W-:Y:S05]  /*25510*/  BRA.DIV ~URZ, `(.L_x_1124) ;  /* 0x000020a27f007947 */ /* 0x000fea000b800000 */
[----:B------:R2:W3:Y:S02]  /*25520*/  SHFL.BFLY PT, R6, R252, 0x2, 0x1f ;  /* 0x0c401f00fc067f89 */ /* 0x0004e400000e0000 */
.L_x_1137:
[----:B--23--:R-:W-:Y:S01]  /*25530*/  FADD.FTZ R252, R6, R252 ;  /* 0x000000fc06fc7221 */ /* 0x00cfe20000010000 */
[----:B------:R-:W-:Y:S05]  /*25540*/  BRA.DIV ~URZ, `(.L_x_1125) ;  /* 0x000020b27f007947 */ /* 0x000fea000b800000 */
[----:B------:R-:W2:Y:S04]  /*25550*/  SHFL.BFLY PT, R0, R251, 0x2, 0x1f ;  /* 0x0c401f00fb007f89 */ /* 0x000ea800000e0000 */
[----:B------:R-:W3:Y:S01]  /*25560*/  SHFL.BFLY PT, R5, R252, 0x1, 0x1f ;  /* 0x0c201f00fc057f89 */ /* 0x000ee200000e0000 */
[----:B--2---:R-:W-:Y:S02]  /*25570*/  FADD.FTZ R7, R0, R251 ;  /* 0x000000fb00077221 */ /* 0x004fe40000010000 */
[----:B---3--:R-:W-:-:S03]  /*25580*/  FADD.FTZ R10, R252, R5 ;  /* 0x00000005fc0a7221 */ /* 0x008fc60000010000 */
[----:B------:R2:W3:Y:S04]  /*25590*/  SHFL.BFLY PT, R6, R7, 0x1, 0x1f ;  /* 0x0c201f0007067f89 */ /* 0x0004e800000e0000 */
.L_x_1138:
[----:B------:R-:W4:Y:S01]  /*255a0*/  S2R R4, SR_TID.X ;  /* 0x0000000000047919 */ /* 0x000f220000002100 */
[----:B------:R-:W-:Y:S01]  /*255b0*/  FSETP.NE.FTZ.AND P4, PT, R10, RZ, PT ;  /* 0x000000ff0a00720b */ /* 0x000fe20003f95000 */
[----:B---3--:R-:W-:Y:S01]  /*255c0*/  FADD.FTZ R6, R6, R7 ;  /* 0x0000000706067221 */ /* 0x008fe20000010000 */
[----:B------:R-:W-:Y:S01]  /*255d0*/  MOV R0, 0x3f800000 ;  /* 0x3f80000000007802 */ /* 0x000fe20000000f00 */
[----:B------:R-:W-:-:S03]  /*255e0*/  ULDC.64 UR4, c[0x0][0x118] ;  /* 0x0000460000047ab9 */ /* 0x000fc60000000a00 */
[----:B------:R-:W-:-:S07]  /*255f0*/  FSETP.NE.FTZ.AND P3, PT, R6, RZ, PT ;  /* 0x000000ff0600720b */ /* 0x000fce0003f75000 */
[----:B------:R-:W3:Y:S01]  /*25600*/  @P4 MUFU.RCP R0, R10 ;  /* 0x0000000a00004308 */ /* 0x000ee20000001000 */
[----:B----4-:R-:W-:-:S04]  /*25610*/  SHF.R.S32.HI R5, RZ, 0x1f, R4 ;  /* 0x0000001fff057819 */ /* 0x010fc80000011404 */
[----:B--2---:R-:W-:Y:S01]  /*25620*/  LEA.HI R7, R5, R4, RZ, 0x2 ;  /* 0x0000000405077211 */ /* 0x004fe200078f10ff */
[----:B---3--:R-:W-:-:S03]  /*25630*/  FMUL.FTZ R160, R0, R160 ;  /* 0x000000a000a07220 */ /* 0x008fc60000410000 */
[--C-:B------:R-:W-:Y:S01]  /*25640*/  SHF.R.S32.HI R12, RZ, 0x2, R7.reuse ;  /* 0x00000002ff0c7819 */ /* 0x100fe20000011407 */
[C---:B------:R-:W-:Y:S01]  /*25650*/  FMUL.FTZ R161, R0.reuse, R161 ;  /* 0x000000a100a17220 */ /* 0x040fe20000410000 */
[----:B------:R-:W-:Y:S01]  /*25660*/  SHF.R.S32.HI R11, RZ, 0x1f, R7 ;  /* 0x0000001fff0b7819 */ /* 0x000fe20000011407 */
[C---:B------:R-:W-:Y:S01]  /*25670*/  FMUL.FTZ R156, R0.reuse, R156 ;  /* 0x0000009c009c7220 */ /* 0x040fe20000410000 */
[----:B------:R-:W-:Y:S01]  /*25680*/  LOP3.LUT R7, R7, 0x3ffffffc, RZ, 0xc0, !PT ;  /* 0x3ffffffc07077812 */ /* 0x000fe200078ec0ff */
[C---:B------:R-:W-:Y:S01]  /*25690*/  FMUL.FTZ R157, R0.reuse, R157 ;  /* 0x0000009d009d7220 */ /* 0x040fe20000410000 */
[----:B------:R-:W-:Y:S01]  /*256a0*/  LEA.HI R11, R11, R12, RZ, 0x3 ;  /* 0x0000000c0b0b7211 */ /* 0x000fe200078f18ff */
[C---:B------:R-:W-:Y:S01]  /*256b0*/  FMUL.FTZ R36, R0.reuse, R36 ;  /* 0x0000002400247220 */ /* 0x040fe20000410000 */
[----:B------:R-:W-:Y:S01]  /*256c0*/  IADD3 R16, -R7, R4, RZ ;  /* 0x0000000407107210 */ /* 0x000fe20007ffe1ff */
[C---:B------:R-:W-:Y:S01]  /*256d0*/  FMUL.FTZ R37, R0.reuse, R37 ;  /* 0x0000002500257220 */ /* 0x040fe20000410000 */
[----:B------:R-:W-:Y:S01]  /*256e0*/  LOP3.LUT R11, R11, 0xfffffff8, RZ, 0xc0, !PT ;  /* 0xfffffff80b0b7812 */ /* 0x000fe200078ec0ff */
[C---:B------:R-:W-:Y:S01]  /*256f0*/  FMUL.FTZ R40, R0.reuse, R40 ;  /* 0x0000002800287220 */ /* 0x040fe20000410000 */
[----:B------:R-:W-:Y:S01]  /*25700*/  F2FP.BF16.PACK_AB R160, R161, R160 ;  /* 0x000000a0a1a0723e */ /* 0x000fe200000010ff */
[----:B------:R-:W-:Y:S01]  /*25710*/  FMUL.FTZ R41, R0, R41 ;  /* 0x0000002900297220 */ /* 0x000fe20000410000 */
[----:B------:R-:W-:Y:S01]  /*25720*/  IADD3 R12, R12, -R11, RZ ;  /* 0x8000000b0c0c7210 */ /* 0x000fe20007ffe0ff */
[C---:B------:R-:W-:Y:S01]  /*25730*/  FMUL.FTZ R44, R0.reuse, R44 ;  /* 0x0000002c002c7220 */ /* 0x040fe20000410000 */
[----:B------:R-:W-:Y:S01]  /*25740*/  LEA.HI R11, R5, R4, RZ, 0x5 ;  /* 0x00000004050b7211 */ /* 0x000fe200078f28ff */
[----:B------:R-:W-:Y:S01]  /*25750*/  FMUL.FTZ R45, R0, R45 ;  /* 0x0000002d002d7220 */ /* 0x000fe20000410000 */
[----:B------:R-:W-:Y:S01]  /*25760*/  SHF.L.U32 R14, R12, 0x6, RZ ;  /* 0x000000060c0e7819 */ /* 0x000fe200000006ff */
[C---:B------:R-:W-:Y:S01]  /*25770*/  FMUL.FTZ R48, R0.reuse, R48 ;  /* 0x0000003000307220 */ /* 0x040fe20000410000 */
[----:B------:R-:W-:Y:S01]  /*25780*/  SHF.R.S32.HI R13, RZ, 0x5, R11 ;  /* 0x00000005ff0d7819 */ /* 0x000fe2000001140b */
[----:B------:R-:W-:Y:S01]  /*25790*/  FMUL.FTZ R49, R0, R49 ;  /* 0x0000003100317220 */ /* 0x000fe20000410000 */
[----:B------:R-:W-:Y:S01]  /*257a0*/  LOP3.LUT R14, R14, 0x1c0, RZ, 0xc0, !PT ;  /* 0x000001c00e0e7812 */ /* 0x000fe200078ec0ff */
[----:B------:R-:W-:Y:S01]  /*257b0*/  FMUL.FTZ R52, R0, R52 ;  /* 0x0000003400347220 */ /* 0x000fe20000410000 */
[----:B------:R-:W-:Y:S01]  /*257c0*/  LOP3.LUT R7, R12, 0x1, RZ, 0xc0, !PT ;  /* 0x000000010c077812 */ /* 0x000fe200078ec0ff */
[C---:B------:R-:W-:Y:S01]  /*257d0*/  FMUL.FTZ R53, R0.reuse, R53 ;  /* 0x0000003500357220 */ /* 0x040fe20000410000 */
[----:B------:R-:W-:Y:S01]  /*257e0*/  LEA R16, R13, R16, 0x9 ;  /* 0x000000100d107211 */ /* 0x000fe200078e48ff */
[----:B------:R-:W-:Y:S01]  /*257f0*/  FMUL.FTZ R56, R0, R56 ;  /* 0x0000003800387220 */ /* 0x000fe20000410000 */
[----:B------:R-:W-:Y:S01]  /*25800*/  LEA.HI R15, R14, R14, RZ, 0x1d ;  /* 0x0000000e0e0f7211 */ /* 0x000fe200078fe8ff */
[C---:B------:R-:W-:Y:S01]  /*25810*/  FMUL.FTZ R57, R0.reuse, R57 ;  /* 0x0000003900397220 */ /* 0x040fe20000410000 */
[----:B------:R-:W-:Y:S01]  /*25820*/  ISETP.NE.U32.AND P0, PT, R7, 0x1, PT ;  /* 0x000000010700780c */ /* 0x000fe20003f05070 */
[----:B------:R-:W-:Y:S01]  /*25830*/  FMUL.FTZ R60, R0, R60 ;  /* 0x0000003c003c7220 */ /* 0x000fe20000410000 */
[----:B------:R-:W-:Y:S01]  /*25840*/  LEA R15, R16, R15, 0x1 ;  /* 0x0000000f100f7211 */ /* 0x000fe200078e08ff */
[----:B------:R-:W-:Y:S01]  /*25850*/  FMUL.FTZ R61, R0, R61 ;  /* 0x0000003d003d7220 */ /* 0x000fe20000410000 */
[----:B------:R-:W-:Y:S01]  /*25860*/  R2P PR, R12, 0x6 ;  /* 0x000000060c007804 */ /* 0x000fe20000000000 */
[C---:B------:R-:W-:Y:S01]  /*25870*/  FMUL.FTZ R64, R0.reuse, R64 ;  /* 0x0000004000407220 */ /* 0x040fe20000410000 */
[----:B------:R-:W-:Y:S01]  /*25880*/  MOV R7, 0x20 ;  /* 0x0000002000077802 */ /* 0x000fe20000000f00 */
[C---:B------:R-:W-:Y:S01]  /*25890*/  FMUL.FTZ R65, R0.reuse, R65 ;  /* 0x0000004100417220 */ /* 0x040fe20000410000 */
[----:B------:R-:W-:Y:S01]  /*258a0*/  SHF.L.U32 R15, R15, 0x1, RZ ;  /* 0x000000010f0f7819 */ /* 0x000fe200000006ff */
[C---:B------:R-:W-:Y:S01]  /*258b0*/  FMUL.FTZ R68, R0.reuse, R68 ;  /* 0x0000004400447220 */ /* 0x040fe20000410000 */
[----:B------:R-:W-:Y:S01]  /*258c0*/  SEL R12, R7, 0xffffffe0, !P1 ;  /* 0xffffffe0070c7807 */ /* 0x000fe20004800000 */
[C---:B------:R-:W-:Y:S01]  /*258d0*/  FMUL.FTZ R69, R0.reuse, R69 ;  /* 0x0000004500457220 */ /* 0x040fe20000410000 */
[----:B------:R-:W-:Y:S01]  /*258e0*/  MOV R7, 0x40 ;  /* 0x0000004000077802 */ /* 0x000fe20000000f00 */
[C---:B------:R-:W-:Y:S01]  /*258f0*/  FMUL.FTZ R72, R0.reuse, R72 ;  /* 0x0000004800487220 */ /* 0x040fe20000410000 */
[C---:B------:R-:W-:Y:S01]  /*25900*/  IADD3 R17, R15.reuse, -0x10, RZ ;  /* 0xfffffff00f117810 */ /* 0x040fe20007ffe0ff */
[C---:B------:R-:W-:Y:S01]  /*25910*/  FMUL.FTZ R73, R0.reuse, R73 ;  /* 0x0000004900497220 */ /* 0x040fe20000410000 */
[----:B------:R-:W-:Y:S01]  /*25920*/  @P0 IADD3 R17, R15, 0x10, RZ ;  /* 0x000000100f110810 */ /* 0x000fe20007ffe0ff */
[C---:B------:R-:W-:Y:S01]  /*25930*/  FMUL.FTZ R76, R0.reuse, R76 ;  /* 0x0000004c004c7220 */ /* 0x040fe20000410000 */
[----:B------:R-:W-:Y:S01]  /*25940*/  SEL R14, R7, 0xffffffc0, !P2 ;  /* 0xffffffc0070e7807 */ /* 0x000fe20005000000 */
[C---:B------:R-:W-:Y:S01]  /*25950*/  FMUL.FTZ R77, R0.reuse, R77 ;  /* 0x0000004d004d7220 */ /* 0x040fe20000410000 */
[----:B------:R-:W-:Y:S01]  /*25960*/  F2FP.BF16.PACK_AB R156, R157, R156 ;  /* 0x0000009c9d9c723e */ /* 0x000fe200000010ff */
[C---:B------:R-:W-:Y:S01]  /*25970*/  FMUL.FTZ R80, R0.reuse, R80 ;  /* 0x0000005000507220 */ /* 0x040fe20000410000 */
[----:B------:R-:W-:Y:S01]  /*25980*/  F2FP.BF16.PACK_AB R36, R37, R36 ;  /* 0x000000242524723e */ /* 0x000fe200000010ff */
[C---:B------:R-:W-:Y:S01]  /*25990*/  FMUL.FTZ R81, R0.reuse, R81 ;  /* 0x0000005100517220 */ /* 0x040fe20000410000 */
[----:B------:R-:W-:Y:S01]  /*259a0*/  IADD3 R19, R15, R12, RZ ;  /* 0x0000000c0f137210 */ /* 0x000fe20007ffe0ff */
[C---:B------:R-:W-:Y:S01]  /*259b0*/  FMUL.FTZ R84, R0.reuse, R84 ;  /* 0x0000005400547220 */ /* 0x040fe20000410000 */
[----:B------:R-:W-:Y:S01]  /*259c0*/  F2FP.BF16.PACK_AB R40, R41, R40 ;  /* 0x000000282928723e */ /* 0x000fe200000010ff */
[----:B------:R-:W-:Y:S01]  /*259d0*/  FMUL.FTZ R85, R0, R85 ;  /* 0x0000005500557220 */ /* 0x000fe20000410000 */
[----:B------:R-:W-:Y:S01]  /*259e0*/  IADD3 R7, R12, R17, RZ ;  /* 0x000000110c077210 */ /* 0x000fe20007ffe0ff */
[C---:B------:R-:W-:Y:S01]  /*259f0*/  FMUL.FTZ R88, R0.reuse, R88 ;  /* 0x0000005800587220 */ /* 0x040fe20000410000 */
[----:B------:R-:W-:Y:S01]  /*25a00*/  F2FP.BF16.PACK_AB R44, R45, R44 ;  /* 0x0000002c2d2c723e */ /* 0x000fe200000010ff */
[C---:B------:R-:W-:Y:S01]  /*25a10*/  FMUL.FTZ R89, R0.reuse, R89 ;  /* 0x0000005900597220 */ /* 0x040fe20000410000 */
[----:B------:R-:W-:Y:S01]  /*25a20*/  IADD3 R21, R15, R14, RZ ;  /* 0x0000000e0f157210 */ /* 0x000fe20007ffe0ff */
[C---:B------:R-:W-:Y:S01]  /*25a30*/  FMUL.FTZ R92, R0.reuse, R92 ;  /* 0x0000005c005c7220 */ /* 0x040fe20000410000 */
[----:B------:R-:W-:Y:S01]  /*25a40*/  F2FP.BF16.PACK_AB R48, R49, R48 ;  /* 0x000000303130723e */ /* 0x000fe200000010ff */
[C---:B------:R-:W-:Y:S01]  /*25a50*/  FMUL.FTZ R93, R0.reuse, R93 ;  /* 0x0000005d005d7220 */ /* 0x040fe20000410000 */
[----:B------:R-:W-:Y:S01]  /*25a60*/  STS [R15], R160 ;  /* 0x000000a00f007388 */ /* 0x000fe20000000800 */
        /* <DEDUP_REMOVED lines=52> */
[----:B------:R-:W-:Y:S01]  /*25db0*/  FMUL.FTZ R148, R0, R148 ;  /* 0x0000009400947220 */ /* 0x000fe20000410000 */
[----:B------:R-:W-:Y:S01]  /*25dc0*/  ISETP.NE.AND P0, PT, R246, -0x1, PT ;  /* 0xfffffffff600780c */ /* 0x000fe20003f05270 */
[C---:B------:R-:W-:Y:S01]  /*25dd0*/  FMUL.FTZ R149, R0.reuse, R149 ;  /* 0x0000009500957220 */ /* 0x040fe20000410000 */
[----:B------:R-:W-:Y:S01]  /*25de0*/  F2FP.BF16.PACK_AB R140, R141, R140 ;  /* 0x0000008c8d8c723e */ /* 0x000fe200000010ff */
[----:B------:R-:W-:-:S02]  /*25df0*/  FMUL.FTZ R144, R0, R144 ;  /* 0x0000009000907220 */ /* 0x000fc40000410000 */
[----:B------:R-:W-:Y:S01]  /*25e00*/  FMUL.FTZ R145, R0, R145 ;  /* 0x0000009100917220 */ /* 0x000fe20000410000 */
[----:B------:R-:W-:Y:S02]  /*25e10*/  MOV R0, 0x3f800000 ;  /* 0x3f80000000007802 */ /* 0x000fe40000000f00 */
[----:B------:R-:W-:Y:S02]  /*25e20*/  F2FP.BF16.PACK_AB R148, R149, R148 ;  /* 0x000000949594723e */ /* 0x000fe400000010ff */
[----:B------:R-:W-:Y:S02]  /*25e30*/  F2FP.BF16.PACK_AB R144, R145, R144 ;  /* 0x000000909190723e */ /* 0x000fe400000010ff */
[----:B------:R-:W2:Y:S02]  /*25e40*/  @P3 MUFU.RCP R0, R6 ;  /* 0x0000000600003308 */ /* 0x000ea40000001000 */
[C---:B--2---:R-:W-:Y:S02]  /*25e50*/  FMUL.FTZ R163, R0.reuse, R163 ;  /* 0x000000a300a37220 */ /* 0x044fe40000410000 */
[----:B------:R-:W-:-:S02]  /*25e60*/  FMUL.FTZ R162, R0, R162 ;  /* 0x000000a200a27220 */ /* 0x000fc40000410000 */
[C---:B------:R-:W-:Y:S02]  /*25e70*/  FMUL.FTZ R159, R0.reuse, R159 ;  /* 0x0000009f009f7220 */ /* 0x040fe40000410000 */
[C---:B------:R-:W-:Y:S01]  /*25e80*/  FMUL.FTZ R158, R0.reuse, R158 ;  /* 0x0000009e009e7220 */ /* 0x040fe20000410000 */
[----:B------:R-:W-:Y:S01]  /*25e90*/  F2FP.BF16.PACK_AB R162, R163, R162 ;  /* 0x000000a2a3a2723e */ /* 0x000fe200000010ff */
[C---:B------:R-:W-:Y:S02]  /*25ea0*/  FMUL.FTZ R39, R0.reuse, R39 ;  /* 0x0000002700277220 */ /* 0x040fe40000410000 */
[C---:B------:R-:W-:Y:S01]  /*25eb0*/  FMUL.FTZ R38, R0.reuse, R38 ;  /* 0x0000002600267220 */ /* 0x040fe20000410000 */
[----:B------:R-:W-:Y:S01]  /*25ec0*/  F2FP.BF16.PACK_AB R158, R159, R158 ;  /* 0x0000009e9f9e723e */ /* 0x000fe200000010ff */
[C---:B------:R-:W-:Y:S01]  /*25ed0*/  FMUL.FTZ R43, R0.reuse, R43 ;  /* 0x0000002b002b7220 */ /* 0x040fe20000410000 */
[----:B------:R-:W-:Y:S01]  /*25ee0*/  STS [R15+0x400], R162 ;  /* 0x000400a20f007388 */ /* 0x000fe20000000800 */
[C---:B------:R-:W-:Y:S01]  /*25ef0*/  FMUL.FTZ R42, R0.reuse, R42 ;  /* 0x0000002a002a7220 */ /* 0x040fe20000410000 */
[----:B------:R-:W-:Y:S01]  /*25f00*/  F2FP.BF16.PACK_AB R38, R39, R38 ;  /* 0x000000262726723e */ /* 0x000fe200000010ff */
[C---:B------:R-:W-:Y:S01]  /*25f10*/  FMUL.FTZ R47, R0.reuse, R47 ;  /* 0x0000002f002f7220 */ /* 0x040fe20000410000 */
[----:B------:R-:W-:Y:S01]  /*25f20*/  STS [R17], R156 ;  /* 0x0000009c11007388 */ /* 0x000fe20000000800 */
        /* <DEDUP_REMOVED lines=108> */
[----:B------:R-:W-:Y:S01]  /*265f0*/  FMUL.FTZ R0, R0, R146 ;  /* 0x0000009200007220 */ /* 0x000fe20000410000 */
[----:B------:R-:W-:-:S02]  /*26600*/  F2FP.BF16.PACK_AB R150, R151, R150 ;  /* 0x000000969796723e */ /* 0x000fc400000010ff */
[----:B------:R-:W-:Y:S02]  /*26610*/  STS [R27+0x2000], R88 ;  /* 0x002000581b007388 */ /* 0x000fe40000000800 */
[----:B------:R-:W-:Y:S02]  /*26620*/  F2FP.BF16.PACK_AB R0, R147, R0 ;  /* 0x000000009300723e */ /* 0x000fe400000010ff */
        /* <DEDUP_REMOVED lines=33> */
[----:B--2---:R-:W2:Y:S04]  /*26840*/  LD.E.U8 R7, [R8.64+0x1c8] ;  /* 0x0001c80408077980 */ /* 0x004ea8000c101100 */
[----:B------:R-:W4:Y:S04]  /*26850*/  @!P0 LD.E.64 R16, [R8.64+0x80] ;  /* 0x0000800408108980 */ /* 0x000f28000c101b00 */
[----:B------:R-:W3:Y:S01]  /*26860*/  LD.E.64 R82, [R8.64+0x88] ;  /* 0x0000880408527980 */ /* 0x000ee2000c101b00 */
[----:B------:R-:W1:Y:S01]  /*26870*/  @P4 MUFU.LG2 R15, R10 ;  /* 0x0000000a000f4308 */ /* 0x000e620000000c00 */
[----:B------:R-:W-:Y:S01]  /*26880*/  @!P0 SHF.R.S32.HI R14, RZ, 0x1f, R242 ;  /* 0x0000001fff0e8819 */ /* 0x000fe200000114f2 */
[----:B------:R-:W-:Y:S01]  /*26890*/  BSSY B0, `(.L_x_1126) ;  /* 0x0000020000007945 */ /* 0x000fe20003800000 */
[----:B------:R2:W5:Y:S05]  /*268a0*/  LD.E.64 R80, [R8.64+0x90] ;  /* 0x0000900408507980 */ /* 0x00056a000c101b00 */
[----:B------:R-:W1:Y:S01]  /*268b0*/  @P3 MUFU.LG2 R6, R6 ;  /* 0x0000000600063308 */ /* 0x000e620000000c00 */
[----:B------:R-:W-:Y:S01]  /*268c0*/  MOV R12, 0x7f800000 ;  /* 0x7f800000000c7802 */ /* 0x000fe20000000f00 */
[----:B-1----:R-:W-:-:S02]  /*268d0*/  @P4 FMUL.FTZ R15, R15, 0.69314718246459960938 ;  /* 0x3f3172180f0f4820 */ /* 0x002fc40000410000 */
[----:B------:R-:W-:-:S04]  /*268e0*/  @P3 FMUL.FTZ R10, R6, 0.69314718246459960938 ;  /* 0x3f317218060a3820 */ /* 0x000fc80000410000 */
[----:B-----5:R-:W-:Y:S01]  /*268f0*/  @P3 FFMA.FTZ R12, R3, R2, R10 ;  /* 0x00000002030c3223 */ /* 0x020fe2000001000a */
[----:B--2---:R-:W-:Y:S01]  /*26900*/  ISETP.NE.AND P1, PT, R7, RZ, PT ;  /* 0x000000ff0700720c */ /* 0x004fe20003f25270 */
[----:B----4-:R-:W-:-:S04]  /*26910*/  @!P0 IMAD R17, R17, R242, RZ ;  /* 0x000000f211118224 */ /* 0x010fc800078e02ff */
[----:B------:R-:W-:Y:S02]  /*26920*/  @!P0 IMAD R14, R16, R14, R17 ;  /* 0x0000000e100e8224 */ /* 0x000fe400078e0211 */
[-C--:B---3--:R-:W-:Y:S02]  /*26930*/  @P0 IMAD R0, R83, R246.reuse, RZ ;  /* 0x000000f653000224 */ /* 0x088fe400078e02ff */
[----:B------:R-:W-:-:S04]  /*26940*/  @P0 IMAD.WIDE.U32 R18, R82, R246, RZ ;  /* 0x000000f652120225 */ /* 0x000fc800078e00ff */
[----:B------:R-:W-:Y:S01]  /*26950*/  @!P0 IMAD.WIDE.U32 R16, R16, R242, RZ ;  /* 0x000000f210108225 */ /* 0x000fe200078e00ff */
[----:B------:R-:W-:Y:S02]  /*26960*/  MOV R7, 0x7f800000 ;  /* 0x7f80000000077802 */ /* 0x000fe40000000f00 */
[----:B------:R-:W-:Y:S01]  /*26970*/  @P0 IADD3 R0, R19, R0, RZ ;  /* 0x0000000013000210 */ /* 0x000fe20007ffe0ff */
[----:B------:R-:W-:Y:S01]  /*26980*/  @P4 FFMA.FTZ R7, R164, R2, R15 ;  /* 0x00000002a4074223 */ /* 0x000fe2000001000f */
[----:B------:R-:W-:Y:S02]  /*26990*/  @P0 MOV R6, R18 ;  /* 0x0000001200060202 */ /* 0x000fe40000000f00 */
[----:B------:R-:W-:Y:S02]  /*269a0*/  @!P0 IADD3 R0, R17, R14, RZ ;  /* 0x0000000e11008210 */ /* 0x000fe40007ffe0ff */
[----:B------:R-:W-:Y:S01]  /*269b0*/  @!P0 MOV R6, R16 ;  /* 0x0000001000068202 */ /* 0x000fe20000000f00 */
[----:B------:R-:W-:Y:S05]  /*269c0*/  @!P1 BRA `(.L_x_1127) ;  /* 0x0000007000009947 */ /* 0x000fea0003800000 */
[----:B------:R-:W-:Y:S01]  /*269d0*/  ISETP.NE.AND P0, PT, R246, -0x1, PT ;  /* 0xfffffffff600780c */ /* 0x000fe20003f05270 */
[----:B------:R-:W-:-:S02]  /*269e0*/  ULDC.64 UR4, c[0x0][0x118] ;  /* 0x0000460000047ab9 */ /* 0x000fc40000000a00 */
[----:B------:R-:W2:Y:S10]  /*269f0*/  LD.E R2, [R8.64+0xd4] ;  /* 0x0000d40408027980 */ /* 0x000eb4000c101900 */
[----:B------:R-:W3:Y:S02]  /*26a00*/  @!P0 LD.E R3, [R8.64+0xb4] ;  /* 0x0000b40408038980 */ /* 0x000ee4000c101900 */
[----:B---3--:R-:W-:-:S04]  /*26a10*/  @!P0 IMAD R246, R3, R242, RZ ;  /* 0x000000f203f68224 */ /* 0x008fc800078e02ff */
[----:B--2---:R-:W-:Y:S01]  /*26a20*/  IMAD R246, R2, R241, R246 ;  /* 0x000000f102f67224 */ /* 0x004fe200078e02f6 */
[----:B------:R-:W-:Y:S05]  /*26a30*/  BRA `(.L_x_1128) ;  /* 0x0000005000007947 */ /* 0x000fea0003800000 */
.L_x_1127:
[----:B------:R-:W-:Y:S02]  /*26a40*/  ULDC.64 UR4, c[0x0][0x118] ;  /* 0x0000460000047ab9 */ /* 0x000fe40000000a00 */
[----:B------:R-:W2:Y:S04]  /*26a50*/  LD.E R2, [R8.64+0x60] ;  /* 0x0000600408027980 */ /* 0x000ea8000c101900 */
[----:B------:R-:W3:Y:S01]  /*26a60*/  LD.E R246, [R8.64+0xb4] ;  /* 0x0000b40408f67980 */ /* 0x000ee2000c101900 */
[----:B--2---:R-:W-:-:S04]  /*26a70*/  IMAD R3, R2, R242, R241 ;  /* 0x000000f202037224 */ /* 0x004fc800078e02f1 */
[----:B---3--:R-:W-:Y:S02]  /*26a80*/  IMAD R246, R246, R3, RZ ;  /* 0x00000003f6f67224 */ /* 0x008fe400078e02ff */
.L_x_1128:
[----:B------:R-:W-:Y:S05]  /*26a90*/  BSYNC B0 ;  /* 0x0000000000007941 */ /* 0x000fea0003800000 */
.L_x_1126:
[----:B------:R-:W-:Y:S02]  /*26aa0*/  ULDC.64 UR4, c[0x0][0x118] ;  /* 0x0000460000047ab9 */ /* 0x000fe40000000a00 */
[----:B------:R1:W5:Y:S04]  /*26ab0*/  LD.E.64 R84, [R8.64+0x70] ;  /* 0x0000700408547980 */ /* 0x000368000c101b00 */
[----:B------:R1:W5:Y:S01]  /*26ac0*/  LD.E.64 R86, [R8.64+0xa0] ;  /* 0x0000a00408567980 */ /* 0x000362000c101b00 */
[----:B------:R-:W-:Y:S01]  /*26ad0*/  WARPSYNC 0xffffffff ;  /* 0xffffffff00007948 */ /* 0x000fe20003800000 */
[----:B------:R-:W-:Y:S01]  /*26ae0*/  LOP3.LUT R11, R11, 0xffffffe0, RZ, 0xc0, !PT ;  /* 0xffffffe00b0b7812 */ /* 0x000fe200078ec0ff */
[----:B------:R-:W-:Y:S01]  /*26af0*/  BSSY B0, `(.L_x_1129) ;  /* 0x000002f000007945 */ /* 0x000fe20003800000 */
[----:B------:R-:W-:Y:S01]  /*26b00*/  BAR.SYNC.DEFER_BLOCKING 0x0 ;  /* 0x0000000000007b1d */ /* 0x000fe20000010000 */
[----:B------:R-:W-:-:S02]  /*26b10*/  SHF.R.S32.HI R14, RZ, 0x1f, R13 ;  /* 0x0000001fff0e7819 */ /* 0x000fc4000001140d */
[----:B------:R-:W-:Y:S02]  /*26b20*/  IMAD.IADD R11, R4, 0x1, -R11 ;  /* 0x00000001040b7824 */ /* 0x000fe400078e0a0b */
[----:B------:R-:W-:Y:S01]  /*26b30*/  LEA.HI R14, R14, R13, RZ, 0x2 ;  /* 0x0000000d0e0e7211 */ /* 0x000fe200078f10ff */
[----:B------:R-:W2:Y:S02]  /*26b40*/  S2R R2, SR_TID.X ;  /* 0x0000000000027919 */ /* 0x000ea40000002100 */
[----:B------:R-:W-:Y:S02]  /*26b50*/  LOP3.LUT P0, RZ, R11, 0x3, RZ, 0xc0, !PT ;  /* 0x000000030bff7812 */ /* 0x000fe4000780c0ff */
[----:B------:R-:W-:Y:S01]  /*26b60*/  LOP3.LUT R14, R14, 0xffffffc, RZ, 0xc0, !PT ;  /* 0x0ffffffc0e0e7812 */ /* 0x000fe200078ec0ff */
[----:B------:R1:W3:Y:S04]  /*26b70*/  LDS.128 R72, [R245] ;  /* 0x00000000f5487984 */ /* 0x0002e80000000c00 */
[----:B------:R1:W4:Y:S01]  /*26b80*/  LDS.128 R68, [R245+0x800] ;  /* 0x00080000f5447984 */ /* 0x0003220000000c00 */
[----:B--2---:R-:W-:-:S03]  /*26b90*/  SHF.R.S32.HI R15, RZ, 0x1f, R2 ;  /* 0x0000001fff0f7819 */ /* 0x004fc60000011402 */
[----:B------:R1:W2:Y:S01]  /*26ba0*/  LDS.128 R64, [R245+0x1000] ;  /* 0x00100000f5407984 */ /* 0x0002a20000000c00 */
[----:B------:R-:W-:-:S03]  /*26bb0*/  LEA.HI R3, R15, R2, RZ, 0x5 ;  /* 0x000000020f037211 */ /* 0x000fc600078f28ff */
[----:B------:R1:W1:Y:S01]  /*26bc0*/  LDS.128 R60, [R245+0x1800] ;  /* 0x00180000f53c7984 */ /* 0x0002620000000c00 */
[----:B------:R-:W-:-:S03]  /*26bd0*/  LOP3.LUT R3, R3, 0xffffffe0, RZ, 0xc0, !PT ;  /* 0xffffffe003037812 */ /* 0x000fc600078ec0ff */
[----:B------:R1:W1:Y:S02]  /*26be0*/  LDS.128 R56, [R245+0x2000] ;  /* 0x00200000f5387984 */ /* 0x0002640000000c00 */
[----:B------:R-:W-:Y:S02]  /*26bf0*/  IMAD.IADD R3, R2, 0x1, -R3 ;  /* 0x0000000102037824 */ /* 0x000fe400078e0a03 */
[----:B------:R1:W1:Y:S04]  /*26c00*/  LDS.128 R52, [R245+0x2800] ;  /* 0x00280000f5347984 */ /* 0x0002680000000c00 */
[----:B------:R1:W1:Y:S01]  /*26c10*/  LDS.128 R48, [R245+0x3000] ;  /* 0x00300000f5307984 */ /* 0x0002620000000c00 */
[----:B------:R-:W-:-:S03]  /*26c20*/  SHF.R.S32.HI R10, RZ, 0x1f, R3 ;  /* 0x0000001fff0a7819 */ /* 0x000fc60000011403 */
[----:B------:R1:W1:Y:S01]  /*26c30*/  LDS.128 R44, [R245+0x3800] ;  /* 0x00380000f52c7984 */ /* 0x0002620000000c00 */
[----:B------:R-:W-:Y:S01]  /*26c40*/  LEA.HI R10, R10, R3, RZ, 0x2 ;  /* 0x000000030a0a7211 */ /* 0x000fe200078f10ff */
[----:B------:R-:W-:Y:S02]  /*26c50*/  IMAD.IADD R3, R13, 0x1, -R14 ;  /* 0x000000010d037824 */ /* 0x000fe400078e0a0e */
[----:B------:R1:W1:Y:S01]  /*26c60*/  LDS.128 R40, [R245+0x4000] ;  /* 0x00400000f5287984 */ /* 0x0002620000000c00 */
[----:B------:R-:W-:-:S03]  /*26c70*/  SHF.R.S32.HI R10, RZ, 0x2, R10 ;  /* 0x00000002ff0a7819 */ /* 0x000fc6000001140a */
[----:B------:R1:W1:Y:S02]  /*26c80*/  LDS.128 R36, [R245+0x4800] ;  /* 0x00480000f5247984 */ /* 0x0002640000000c00 */
[----:B------:R-:W-:Y:S02]  /*26c90*/  IMAD R3, R3, 0x10, R10 ;  /* 0x0000001003037824 */ /* 0x000fe400078e020a */
[----:B------:R1:W1:Y:S04]  /*26ca0*/  LDS.128 R32, [R245+0x5000] ;  /* 0x00500000f5207984 */ /* 0x0002680000000c00 */
[----:B------:R1:W1:Y:S04]  /*26cb0*/  LDS.128 R28, [R245+0x5800] ;  /* 0x00580000f51c7984 */ /* 0x0002680000000c00 */
[----:B------:R1:W1:Y:S04]  /*26cc0*/  LDS.128 R24, [R245+0x6000] ;  /* 0x00600000f5187984 */ /* 0x0002680000000c00 */
[----:B------:R1:W1:Y:S04]  /*26cd0*/  LDS.128 R20, [R245+0x6800] ;  /* 0x00680000f5147984 */ /* 0x0002680000000c00 */
[----:B------:R1:W1:Y:S04]  /*26ce0*/  LDS.128 R16, [R245+0x7000] ;  /* 0x00700000f5107984 */ /* 0x0002680000000c00 */
[----:B------:R1:W1:Y:S01]  /*26cf0*/  LDS.128 R76, [R245+0x7800] ;  /* 0x00780000f54c7984 */ /* 0x0002620000000c00 */
[----:B------:R-:W-:Y:S05]  /*26d00*/  @P0 BRA `(.L_x_1130) ;  /* 0x000000d000000947 */ /* 0x000fea0003800000 */
[----:B--234-:R-:W-:Y:S01]  /*26d10*/  IMAD R246, R243, 0x40, R246 ;  /* 0x00000040f3f67824 */ /* 0x01cfe200078e02f6 */
[----:B------:R-:W-:Y:S01]  /*26d20*/  IADD3 R13, R3, 0x8, RZ ;  /* 0x00000008030d7810 */ /* 0x000fe20007ffe0ff */
[----:B------:R-:W-:Y:S01]  /*26d30*/  IMAD R10, R243, -0x40, R244 ;  /* 0xffffffc0f30a7824 */ /* 0x000fe200078e02f4 */
[----:B------:R-:W-:-:S02]  /*26d40*/  ULDC.64 UR4, c[0x0][0x118] ;  /* 0x0000460000047ab9 */ /* 0x000fc40000000a00 */
[----:B------:R-:W-:Y:S02]  /*26d50*/  SHF.R.S32.HI R14, RZ, 0x1f, R246 ;  /* 0x0000001fff0e7819 */ /* 0x000fe400000114f6 */
[C---:B------:R-:W-:Y:S02]  /*26d60*/  IADD3 R11, P0, R3.reuse, R246, RZ ;  /* 0x000000f6030b7210 */ /* 0x040fe40007f1e0ff */
[-C--:B------:R-:W-:Y:S02]  /*26d70*/  ISETP.GE.AND P2, PT, R3, R10.reuse, PT ;  /* 0x0000000a0300720c */ /* 0x080fe40003f46270 */
[----:B------:R-:W-:Y:S02]  /*26d80*/  ISETP.GE.AND P1, PT, R13, R10, PT ;  /* 0x0000000a0d00720c */ /* 0x000fe40003f26270 */
[----:B------:R-:W-:Y:S02]  /*26d90*/  LEA.HI.X.SX32 R14, R3, R14, 0x1, P0 ;  /* 0x0000000e030e7211 */ /* 0x000fe400000f0eff */
[----:B-----5:R-:W-:-:S04]  /*26da0*/  LEA R10, P0, R11, R86, 0x2 ;  /* 0x000000560b0a7211 */ /* 0x020fc800078010ff */
[----:B------:R-:W-:-:S05]  /*26db0*/  LEA.HI.X R11, R11, R87, R14, 0x2, P0 ;  /* 0x000000570b0b7211 */ /* 0x000fca00000f140e */
[----:B------:R2:W-:Y:S04]  /*26dc0*/  @!P2 ST.E [R10.64], R7 ;  /* 0x000000070a00a985 */ /* 0x0005e8000c101904 */
[----:B------:R2:W-:Y:S02]  /*26dd0*/  @!P1 ST.E [R10.64+0x20], R12 ;  /* 0x0000200c0a009985 */ /* 0x0005e4000c101904 */
.L_x_1130:
[----:B--234-:R-:W-:Y:S05]  /*26de0*/  BSYNC B0 ;  /* 0x0000000000007941 */ /* 0x01cfea0003800000 */
.L_x_1129:
[----:B------:R-:W-:Y:S01]  /*26df0*/  LEA.HI R3, R5, R4, RZ, 0x3 ;  /* 0x0000000405037211 */ /* 0x000fe200078f18ff */
[----:B------:R-:W-:Y:S01]  /*26e00*/  ULDC.64 UR4, c[0x0][0x118] ;  /* 0x0000460000047ab9 */ /* 0x000fe20000000a00 */
[----:B------:R-:W-:Y:S01]  /*26e10*/  IMAD.SHL.U32 R243, R243, 0x40, RZ ;  /* 0x00000040f3f37824 */ /* 0x000fe200078e00ff */
[----:B------:R-:W-:Y:S01]  /*26e20*/  LEA.HI R15, R15, R2, RZ, 0x3 ;  /* 0x000000020f0f7211 */ /* 0x000fe200078f18ff */
[----:B------:R-:W-:Y:S01]  /*26e30*/  IMAD R7, R81, R241, RZ ;  /* 0x000000f151077224 */ /* 0x000fe200078e02ff */
[----:B------:R-:W-:Y:S01]  /*26e40*/  LOP3.LUT R3, R3, 0xfffffff8, RZ, 0xc0, !PT ;  /* 0xfffffff803037812 */ /* 0x000fe200078ec0ff */
[----:B-1----:R1:W5:Y:S01]  /*26e50*/  LD.E R8, [R8.64+0xc0] ;  /* 0x0000c00408087980 */ /* 0x002362000c101900 */
[----:B------:R-:W-:Y:S01]  /*26e60*/  IMAD R5, R83, R243, RZ ;  /* 0x000000f353057224 */ /* 0x000fe200078e02ff */
[----:B------:R-:W-:Y:S02]  /*26e70*/  BSSY B0, `(.L_x_1131) ;  /* 0x0000028000007945 */ /* 0x000fe40003800000 */
[----:B------:R-:W-:Y:S01]  /*26e80*/  IMAD.IADD R3, R4, 0x1, -R3 ;  /* 0x0000000104037824 */ /* 0x000fe200078e0a03 */
[----:B------:R-:W-:-:S03]  /*26e90*/  SHF.R.S32.HI R4, RZ, 0x1f, R243 ;  /* 0x0000001fff047819 */ /* 0x000fc600000114f3 */
[----:B------:R-:W-:Y:S01]  /*26ea0*/  IMAD.SHL.U32 R12, R3, 0x8, RZ ;  /* 0x00000008030c7824 */ /* 0x000fe200078e00ff */
[----:B------:R-:W-:Y:S01]  /*26eb0*/  LOP3.LUT R3, R15, 0xfffffff8, RZ, 0xc0, !PT ;  /* 0xfffffff80f037812 */ /* 0x000fe200078ec0ff */
[----:B------:R-:W-:Y:S01]  /*26ec0*/  IMAD R5, R82, R4, R5 ;  /* 0x0000000452057224 */ /* 0x000fe200078e0205 */
[----:B------:R-:W-:Y:S02]  /*26ed0*/  SHF.R.S32.HI R15, RZ, 0x3, R15 ;  /* 0x00000003ff0f7819 */ /* 0x000fe4000001140f */
[----:B------:R-:W-:Y:S01]  /*26ee0*/  SHF.R.S32.HI R13, RZ, 0x1f, R12 ;  /* 0x0000001fff0d7819 */ /* 0x000fe2000001140c */
[----:B------:R-:W-:Y:S01]  /*26ef0*/  IMAD.IADD R3, R2, 0x1, -R3 ;  /* 0x0000000102037824 */ /* 0x000fe200078e0a03 */
[----:B------:R-:W-:-:S03]  /*26f00*/  SHF.R.S32.HI R2, RZ, 0x1f, R241 ;  /* 0x0000001fff027819 */ /* 0x000fc600000114f1 */
[----:B------:R-:W-:-:S04]  /*26f10*/  IMAD.WIDE.U32 R10, R82, R243, R12 ;  /* 0x000000f3520a7225 */ /* 0x000fc800078e000c */
[----:B------:R-:W-:Y:S01]  /*26f20*/  IMAD.IADD R243, R244, 0x1, -R243 ;  /* 0x00000001f4f37824 */ /* 0x000fe200078e0af3 */
[----:B------:R-:W-:Y:S01]  /*26f30*/  IADD3 R4, P0, R6, R10, RZ ;  /* 0x0000000a06047210 */ /* 0x000fe20007f1e0ff */
[----:B------:R-:W-:Y:S01]  /*26f40*/  IMAD.SHL.U32 R3, R3, 0x8, RZ ;  /* 0x0000000803037824 */ /* 0x000fe200078e00ff */
[----:B-1----:R-:W-:Y:S01]  /*26f50*/  SHF.R.S32.HI R9, RZ, 0x1f, R15 ;  /* 0x0000001fff097819 */ /* 0x002fe2000001140f */
[----:B------:R-:W-:Y:S01]  /*26f60*/  IMAD R2, R80, R2, R7 ;  /* 0x0000000250027224 */ /* 0x000fe200078e0207 */
[----:B------:R-:W-:Y:S02]  /*26f70*/  IADD3.X R5, R0, R11, R5, P0, !PT ;  /* 0x0000000b00057210 */ /* 0x000fe400007fe405 */
[----:B------:R-:W-:Y:S02]  /*26f80*/  ISETP.GE.AND P0, PT, R15, R243, PT ;  /* 0x000000f30f00720c */ /* 0x000fe40003f06270 */
[C---:B------:R-:W-:Y:S01]  /*26f90*/  IADD3 R7, R3.reuse, 0xc0, RZ ;  /* 0x000000c003077810 */ /* 0x040fe20007ffe0ff */
[----:B------:R-:W-:Y:S01]  /*26fa0*/  IMAD.WIDE.U32 R80, R80, R241, R4 ;  /* 0x000000f150507225 */ /* 0x000fe200078e0004 */
[----:B------:R-:W-:-:S02]  /*26fb0*/  IADD3 R5, R3, 0x40, RZ ;  /* 0x0000004003057810 */ /* 0x000fc40007ffe0ff */
[----:B------:R-:W-:Y:S01]  /*26fc0*/  IADD3 R3, R3, 0x80, RZ ;  /* 0x0000008003037810 */ /* 0x000fe20007ffe0ff */
[----:B-----5:R-:W-:-:S06]  /*26fd0*/  IMAD.IADD R87, R81, 0x1, R2 ;  /* 0x0000000151577824 */ /* 0x020fcc00078e0202 */
[----:B------:R-:W-:Y:S05]  /*26fe0*/  @P0 BRA `(.L_x_1132) ;  /* 0x0000010000000947 */ /* 0x000fea0003800000 */
[----:B------:R-:W-:Y:S01]  /*26ff0*/  IMAD R0, R83, R15, RZ ;  /* 0x0000000f53007224 */ /* 0x000fe200078e02ff */
[-C--:B------:R-:W-:Y:S01]  /*27000*/  ISETP.GE.AND P4, PT, R12, R8.reuse, PT ;  /* 0x000000080c00720c */ /* 0x080fe20003f86270 */
[----:B------:R-:W-:Y:S01]  /*27010*/  IMAD.MOV.U32 R86, RZ, RZ, R80 ;  /* 0x000000ffff567224 */ /* 0x000fe200078e0050 */
[-C--:B------:R-:W-:Y:S01]  /*27020*/  ISETP.GE.AND P3, PT, R5, R8.reuse, PT ;  /* 0x000000080500720c */ /* 0x080fe20003f66270 */
[----:B------:R-:W-:Y:S01]  /*27030*/  IMAD R0, R82, R9, R0 ;  /* 0x0000000952007224 */ /* 0x000fe200078e0200 */
[----:B------:R-:W-:Y:S01]  /*27040*/  ISETP.GE.AND P2, PT, R3, R8, PT ;  /* 0x000000080300720c */ /* 0x000fe20003f46270 */
[----:B------:R-:W-:Y:S01]  /*27050*/  IMAD.WIDE.U32 R10, R15, R82, R86 ;  /* 0x000000520f0a7225 */ /* 0x000fe200078e0056 */
[----:B------:R-:W-:Y:S01]  /*27060*/  ISETP.GE.AND P1, PT, R7, R8, PT ;  /* 0x000000080700720c */ /* 0x000fe20003f26270 */
[----:B------:R-:W-:Y:S02]  /*27070*/  ULDC.64 UR4, c[0x0][0x118] ;  /* 0x0000460000047ab9 */ /* 0x000fe40000000a00 */
[----:B------:R-:W-:Y:S01]  /*27080*/  IMAD.IADD R11, R11, 0x1, R0 ;  /* 0x000000010b0b7824 */ /* 0x000fe200078e0200 */
[----:B------:R-:W-:-:S04]  /*27090*/  LEA R88, P0, R10, R84, 0x1 ;  /* 0x000000540a587211 */ /* 0x000fc800078008ff */
[----:B------:R-:W-:-:S05]  /*270a0*/  LEA.HI.X R89, R10, R85, R11, 0x1, P0 ;  /* 0x000000550a597211 */ /* 0x000fca00000f0c0b */
[----:B------:R1:W-:Y:S04]  /*270b0*/  @!P4 ST.E.128 [R88.64], R72 ;  /* 0x000000485800c985 */ /* 0x0003e8000c101d04 */
[----:B------:R1:W-:Y:S04]  /*270c0*/  @!P3 ST.E.128 [R88.64+0x80], R56 ;  /* 0x000080385800b985 */ /* 0x0003e8000c101d04 */
[----:B------:R1:W-:Y:S04]  /*270d0*/  @!P2 ST.E.128 [R88.64+0x100], R40 ;  /* 0x000100285800a985 */ /* 0x0003e8000c101d04 */
[----:B------:R1:W-:Y:S02]  /*270e0*/  @!P1 ST.E.128 [R88.64+0x180], R24 ;  /* 0x0001801858009985 */ /* 0x0003e4000c101d04 */
.L_x_1132:
[----:B------:R-:W-:Y:S05]  /*270f0*/  BSYNC B0 ;  /* 0x0000000000007941 */ /* 0x000fea0003800000 */
.L_x_1131:
[----:B------:R-:W-:Y:S01]  /*27100*/  IADD3 R0, R15, 0x10, RZ ;  /* 0x000000100f007810 */ /* 0x000fe20007ffe0ff */
[----:B------:R-:W-:Y:S03]  /*27110*/  BSSY B0, `(.L_x_1133) ;  /* 0x0000016000007945 */ /* 0x000fe60003800000 */
[----:B------:R-:W-:-:S13]  /*27120*/  ISETP.GE.AND P0, PT, R0, R243, PT ;  /* 0x000000f30000720c */ /* 0x000fda0003f06270 */
[----:B------:R-:W-:Y:S05]  /*27130*/  @P0 BRA `(.L_x_1134) ;  /* 0x0000013000000947 */ /* 0x000fea0003800000 */
[----:B-1----:R-:W-:Y:S01]  /*27140*/  IADD3 R25, P0, R15, 0x10, RZ ;  /* 0x000000100f197810 */ /* 0x002fe20007f1e0ff */
[----:B------:R-:W-:Y:S01]  /*27150*/  IMAD.MOV.U32 R26, RZ, RZ, R80 ;  /* 0x000000ffff1a7224 */ /* 0x000fe200078e0050 */
[-C--:B------:R-:W-:Y:S01]  /*27160*/  ISETP.GE.AND P3, PT, R12, R8.reuse, PT ;  /* 0x000000080c00720c */ /* 0x080fe20003f66270 */
[----:B------:R-:W-:Y:S01]  /*27170*/  IMAD.MOV.U32 R27, RZ, RZ, R87 ;  /* 0x000000ffff1b7224 */ /* 0x000fe200078e0057 */
[-C--:B------:R-:W-:Y:S01]  /*27180*/  ISETP.GE.AND P2, PT, R5, R8.reuse, PT ;  /* 0x000000080500720c */ /* 0x080fe20003f46270 */
[----:B------:R-:W-:Y:S01]  /*27190*/  IMAD.X R11, RZ, RZ, R9, P0 ;  /* 0x000000ffff0b7224 */ /* 0x000fe200000e0609 */
[-C--:B------:R-:W-:Y:S01]  /*271a0*/  ISETP.GE.AND P1, PT, R3, R8.reuse, PT ;  /* 0x000000080300720c */ /* 0x080fe20003f26270 */
[----:B------:R-:W-:Y:S01]  /*271b0*/  IMAD.WIDE.U32 R26, R82, R25, R26 ;  /* 0x00000019521a7225 */ /* 0x000fe200078e001a */
[----:B------:R-:W-:Y:S01]  /*271c0*/  ISETP.GE.AND P0, PT, R7, R8, PT ;  /* 0x000000080700720c */ /* 0x000fe20003f06270 */
[----:B------:R-:W-:Y:S02]  /*271d0*/  ULDC.64 UR4, c[0x0][0x118] ;  /* 0x0000460000047ab9 */ /* 0x000fe40000000a00 */
[----:B------:R-:W-:Y:S01]  /*271e0*/  IMAD R11, R11, R82, RZ ;  /* 0x000000520b0b7224 */ /* 0x000fe200078e02ff */
[----:B------:R-:W-:-:S03]  /*271f0*/  LEA R10, P4, R26, R84, 0x1 ;  /* 0x000000541a0a7211 */ /* 0x000fc600078808ff */
[----:B------:R-:W-:-:S04]  /*27200*/  IMAD R11, R83, R25, R11 ;  /* 0x00000019530b7224 */ /* 0x000fc800078e020b */
[----:B------:R-:W-:-:S05]  /*27210*/  IMAD.IADD R11, R27, 0x1, R11 ;  /* 0x000000011b0b7824 */ /* 0x000fca00078e020b */
[----:B------:R-:W-:-:S05]  /*27220*/  LEA.HI.X R11, R26, R85, R11, 0x1, P4 ;  /* 0x000000551a0b7211 */ /* 0x000fca00020f0c0b */
[----:B------:R1:W-:Y:S04]  /*27230*/  @!P3 ST.E.128 [R10.64], R68 ;  /* 0x000000440a00b985 */ /* 0x0003e8000c101d04 */
[----:B------:R1:W-:Y:S04]  /*27240*/  @!P2 ST.E.128 [R10.64+0x80], R52 ;  /* 0x000080340a00a985 */ /* 0x0003e8000c101d04 */
[----:B------:R1:W-:Y:S04]  /*27250*/  @!P1 ST.E.128 [R10.64+0x100], R36 ;  /* 0x000100240a009985 */ /* 0x0003e8000c101d04 */
[----:B------:R1:W-:Y:S02]  /*27260*/  @!P0 ST.E.128 [R10.64+0x180], R20 ;  /* 0x000180140a008985 */ /* 0x0003e4000c101d04 */
.L_x_1134:
[----:B------:R-:W-:Y:S05]  /*27270*/  BSYNC B0 ;  /* 0x0000000000007941 */ /* 0x000fea0003800000 */
.L_x_1133:
        /* <DEDUP_REMOVED lines=23> */
.L_x_1136:
[----:B------:R-:W-:Y:S05]  /*273f0*/  BSYNC B0 ;  /* 0x0000000000007941 */ /* 0x000fea0003800000 */
.L_x_1135:
[----:B------:R-:W-:Y:S01]  /*27400*/  IADD3 R0, R15, 0x30, RZ ;  /* 0x000000300f007810 */ /* 0x000fe20007ffe0ff */
[----:B------:R-:W-:-:S03]  /*27410*/  IMAD.MOV.U32 R241, RZ, RZ, 0x0 ;  /* 0x00000000fff17424 */ /* 0x000fc600078e00ff */
[----:B------:R-:W-:-:S13]  /*27420*/  ISETP.GE.AND P0, PT, R0, R243, PT ;  /* 0x000000f30000720c */ /* 0x000fda0003f06270 */
[----:B------:R-:W-:Y:S05]  /*27430*/  @P0 RET.REL.NODEC R240 `(_ZN5flash24flash_fwd_splitkv_kernelI23Flash_fwd_kernel_traitsILi256ELi64ELi64ELi4ELb0ELb0EN7cutlass10bfloat16_tE19Flash_kernel_traitsILi256ELi64ELi64ELi4ES3_EELb1ELb0ELb0ELb0ELb0ELb0ELb0ELb1EEEvNS_16Flash_fwd_paramsE) ;  /* 0xfffd8bc0f0000950 */ /* 0x000fea0003c3ffff */
[----:B------:R-:W-:Y:S01]  /*27440*/  IADD3 R15, P0, R15, 0x30, RZ ;  /* 0x000000300f0f7810 */ /* 0x000fe20007f1e0ff */
[----:B-1----:R-:W-:Y:S01]  /*27450*/  IMAD.MOV.U32 R10, RZ, RZ, R80 ;  /* 0x000000ffff0a7224 */ /* 0x002fe200078e0050 */
[----:B------:R-:W-:Y:S01]  /*27460*/  MOV R11, R87 ;  /* 0x00000057000b7202 */ /* 0x000fe20000000f00 */
[----:B------:R-:W-:Y:S01]  /*27470*/  ULDC.64 UR4, c[0x0][0x118] ;  /* 0x0000460000047ab9 */ /* 0x000fe20000000a00 */
[-C--:B------:R-:W-:Y:S01]  /*27480*/  ISETP.GE.AND P2, PT, R12, R8.reuse, PT ;  /* 0x000000080c00720c */ /* 0x080fe20003f46270 */
[----:B------:R-:W-:Y:S01]  /*27490*/  IMAD.X R9, RZ, RZ, R9, P0 ;  /* 0x000000ffff097224 */ /* 0x000fe200000e0609 */
[-C--:B------:R-:W-:Y:S01]  /*274a0*/  ISETP.GE.AND P0, PT, R3, R8.reuse, PT ;  /* 0x000000080300720c */ /* 0x080fe20003f06270 */
[----:B------:R-:W-:Y:S01]  /*274b0*/  IMAD.WIDE.U32 R10, R82, R15, R10 ;  /* 0x0000000f520a7225 */ /* 0x000fe200078e000a */
[----:B------:R-:W-:Y:S02]  /*274c0*/  ISETP.GE.AND P1, PT, R5, R8, PT ;  /* 0x000000080500720c */ /* 0x000fe40003f26270 */
[----:B------:R-:W-:Y:S01]  /*274d0*/  MOV R241, 0x0 ;  /* 0x0000000000f17802 */ /* 0x000fe20000000f00 */
[----:B------:R-:W-:Y:S01]  /*274e0*/  IMAD R9, R9, R82, RZ ;  /* 0x0000005209097224 */ /* 0x000fe200078e02ff */
[----:B------:R-:W-:-:S03]  /*274f0*/  LEA R2, P3, R10, R84, 0x1 ;  /* 0x000000540a027211 */ /* 0x000fc600078608ff */
[----:B------:R-:W-:-:S04]  /*27500*/  IMAD R9, R83, R15, R9 ;  /* 0x0000000f53097224 */ /* 0x000fc800078e0209 */
[----:B------:R-:W-:-:S05]  /*27510*/  IMAD.IADD R9, R11, 0x1, R9 ;  /* 0x000000010b097824 */ /* 0x000fca00078e0209 */
[----:B------:R-:W-:-:S05]  /*27520*/  LEA.HI.X R3, R10, R85, R9, 0x1, P3 ;  /* 0x000000550a037211 */ /* 0x000fca00018f0c09 */
[----:B------:R1:W-:Y:S01]  /*27530*/  @!P0 ST.E.128 [R2.64+0x100], R28 ;  /* 0x0001001c02008985 */ /* 0x0003e2000c101d04 */
[----:B------:R-:W-:-:S03]  /*27540*/  ISETP.GE.AND P0, PT, R7, R8, PT ;  /* 0x000000080700720c */ /* 0x000fc60003f06270 */
[----:B------:R1:W-:Y:S04]  /*27550*/  @!P2 ST.E.128 [R2.64], R60 ;  /* 0x0000003c0200a985 */ /* 0x0003e8000c101d04 */
[----:B------:R1:W-:Y:S06]  /*27560*/  @!P1 ST.E.128 [R2.64+0x80], R44 ;  /* 0x0000802c02009985 */ /* 0x0003ec000c101d04 */
[----:B------:R-:W-:Y:S05]  /*27570*/  @P0 RET.REL.NODEC R240 `(_ZN5flash24flash_fwd_splitkv_kernelI23Flash_fwd_kernel_traitsILi256ELi64ELi64ELi4ELb0ELb0EN7cutlass10bfloat16_tE19Flash_kernel_traitsILi256ELi64ELi64ELi4ES3_EELb1ELb0ELb0ELb0ELb0ELb0ELb0ELb1EEEvNS_16Flash_fwd_paramsE) ;  /* 0xfffd8a80f0000950 */ /* 0x000fea0003c3ffff */
[----:B------:R-:W-:Y:S01]  /*27580*/  MOV R241, 0x0 ;  /* 0x0000000000f17802 */ /* 0x000fe20000000f00 */
[----:B------:R-:W-:-:S02]  /*27590*/  ULDC.64 UR4, c[0x0][0x118] ;  /* 0x0000460000047ab9 */ /* 0x000fc40000000a00 */
[----:B------:R2:W-:Y:S01]  /*275a0*/  ST.E.128 [R2.64+0x180], R76 ;  /* 0x0001804c02007985 */ /* 0x0005e2000c101d04 */
[----:B------:R-:W-:Y:S05]  /*275b0*/  RET.REL.NODEC R240 `(_ZN5flash24flash_fwd_splitkv_kernelI23Flash_fwd_kernel_traitsILi256ELi64ELi64ELi4ELb0ELb0EN7cutlass10bfloat16_tE19Flash_kernel_traitsILi256ELi64ELi64ELi4ES3_EELb1ELb0ELb0ELb0ELb0ELb0ELb0ELb1EEEvNS_16Flash_fwd_paramsE) ;  /* 0xfffd8a40f0007950 */ /* 0x000fea0003c3ffff */
.L_x_1124:
[----:B------:R-:W-:Y:S02]  /*275c0*/  MOV R6, 0x2 ;  /* 0x0000000200067802 */ /* 0x000fe40000000f00 */
[----:B------:R-:W-:Y:S02]  /*275d0*/  MOV R4, 0x275f0 ;  /* 0x000275f000047802 */ /* 0x000fe40000000f00 */
[----:B-1---5:R-:W-:Y:S05]  /*275e0*/  CALL.REL.NOINC `($__internal_14_$__cuda_sm70_shflsync_bfly_p) ;  /* 0x000000f000007944 */ /* 0x022fea0003c00000 */
[----:B-12---:R-:W-:Y:S05]  /*275f0*/  BRA `(.L_x_1137) ;  /* 0xffffdf3000007947 */ /* 0x006fea000383ffff */
.L_x_1125:
[----:B------:R-:W-:Y:S02]  /*27600*/  MOV R6, 0x1 ;  /* 0x0000000100067802 */ /* 0x000fe40000000f00 */
[----:B------:R-:W-:Y:S02]  /*27610*/  MOV R4, 0x27630 ;  /* 0x0002763000047802 */ /* 0x000fe40000000f00 */
[----:B-1---5:R-:W-:Y:S05]  /*27620*/  CALL.REL.NOINC `($__internal_14_$__cuda_sm70_shflsync_bfly_p) ;  /* 0x000000b000007944 */ /* 0x022fea0003c00000 */
[----:B--2---:R-:W-:Y:S01]  /*27630*/  FADD.FTZ R10, R252, R6 ;  /* 0x00000006fc0a7221 */ /* 0x004fe20000010000 */
[----:B-1----:R-:W-:Y:S02]  /*27640*/  MOV R252, R251 ;  /* 0x000000fb00fc7202 */ /* 0x002fe40000000f00 */
[----:B------:R-:W-:Y:S02]  /*27650*/  MOV R6, 0x2 ;  /* 0x0000000200067802 */ /* 0x000fe40000000f00 */
[----:B------:R-:W-:-:S02]  /*27660*/  MOV R4, 0x27680 ;  /* 0x0002768000047802 */ /* 0x000fc40000000f00 */
[----:B------:R-:W-:Y:S05]  /*27670*/  CALL.REL.NOINC `($__internal_14_$__cuda_sm70_shflsync_bfly_p) ;  /* 0x0000006000007944 */ /* 0x000fea0003c00000 */
[----:B--2---:R-:W-:Y:S01]  /*27680*/  FADD.FTZ R7, R251, R6 ;  /* 0x00000006fb077221 */ /* 0x004fe20000010000 */
[----:B------:R-:W-:-:S02]  /*27690*/  MOV R6, 0x1 ;  /* 0x0000000100067802 */ /* 0x000fc40000000f00 */
[----:B------:R-:W-:Y:S02]  /*276a0*/  MOV R4, 0x276d0 ;  /* 0x000276d000047802 */ /* 0x000fe40000000f00 */
[----:B-1----:R-:W-:Y:S02]  /*276b0*/  MOV R252, R7 ;  /* 0x0000000700fc7202 */ /* 0x002fe40000000f00 */
[----:B------:R-:W-:Y:S05]  /*276c0*/  CALL.REL.NOINC `($__internal_14_$__cuda_sm70_shflsync_bfly_p) ;  /* 0x0000001000007944 */ /* 0x000fea0003c00000 */
[----:B-12---:R-:W-:Y:S05]  /*276d0*/  BRA `(.L_x_1138) ;  /* 0xffffdec000007947 */ /* 0x006fea000383ffff */
        .weak           $__internal_14_$__cuda_sm70_shflsync_bfly_p
        .type           $__internal_14_$__cuda_sm70_shflsync_bfly_p,@function
        .size           $__internal_14_$__cuda_sm70_shflsync_bfly_p,(.L_x_4875 - $__internal_14_$__cuda_sm70_shflsync_bfly_p)
$__internal_14_$__cuda_sm70_shflsync_bfly_p:
[----:B------:R-:W-:Y:S01]  /*276e0*/  MOV R12, R4 ;  /* 0x00000004000c7202 */ /* 0x000fe20000000f00 */
[----:B------:R-:W-:Y:S04]  /*276f0*/  WARPSYNC R0 ;  /* 0x0000000000007348 */ /* 0x000fe80003800000 */
[----:B------:R-:W-:Y:S01]  /*27700*/  MOV R13, 0x0 ;  /* 0x00000000000d7802 */ /* 0x000fe20000000f00 */
[----:B------:R1:W2:Y:S03]  /*27710*/  SHFL.BFLY PT, R6, R252, R6, R5 ;  /* 0x0c000006fc067389 */ /* 0x0002a600000e0005 */
[----:B------:R-:W-:Y:S05]  /*27720*/  RET.REL.NODEC R12 `(_ZN5flash24flash_fwd_splitkv_kernelI23Flash_fwd_kernel_traitsILi256ELi64ELi64ELi4ELb0ELb0EN7cutlass10bfloat16_tE19Flash_kernel_traitsILi256ELi64ELi64ELi4ES3_EELb1ELb0ELb0ELb0ELb0ELb0ELb0ELb1EEEvNS_16Flash_fwd_paramsE) ;  /* 0xfffd88d00c007950 */ /* 0x000fea0003c3ffff */
.L_x_1139:
        /* <DEDUP_REMOVED lines=13> */
.L_x_4875:


//--------------------- .text._ZN5flash24flash_fwd_splitkv_kernelI23Flash_fwd_kernel_traitsILi256ELi64ELi64ELi4ELb0ELb0EN7cutlass10bfloat16_tE19Flash_kernel_traitsILi256ELi64ELi64ELi4ES3_EELb1ELb0ELb0ELb0ELb0ELb1ELb0ELb1EEEvNS_16Flash_fwd_paramsE --------------------------
	.section	.text._ZN5flash24flash_fwd_splitkv_kernelI23Flash_fwd_kernel_traitsILi256ELi64ELi64ELi4ELb0ELb0EN7cutlass10bfloat16_tE19Flash_kernel_traitsILi256ELi64ELi64ELi4ES3_EELb1ELb0ELb0ELb0ELb0ELb1ELb0ELb1EEEvNS_16Flash_fwd_paramsE,"ax",@progbits
	.sectioninfo	@"SHI_REGISTERS=255"
	.align	128
        .global         _ZN5flash24flash_fwd_splitkv_kernelI23Flash_fwd_kernel_traitsILi256ELi64ELi64ELi4ELb0ELb0EN7cutlass10bfloat16_tE19Flash_kernel_traitsILi256ELi64ELi64ELi4ES3_EELb1ELb0ELb0ELb0ELb0ELb1ELb0ELb1EEEvNS_16Flash_fwd_paramsE
        .type           _ZN5flash24flash_fwd_splitkv_kernelI23Flash_fwd_kernel_traitsILi256ELi64ELi64ELi4ELb0ELb0EN7cutlass10bfloat16_tE19Flash_kernel_traitsILi256ELi64ELi64ELi4ES3_EELb1ELb0ELb0ELb0ELb0ELb1ELb0ELb1EEEvNS_16Flash_fwd_paramsE,@function
        .size           _ZN5flash24flash_fwd_splitkv_kernelI23Flash_fwd_kernel_traitsILi256ELi64ELi64ELi4ELb0ELb0EN7cutlass10bfloat16_tE19Flash_kernel_traitsILi256ELi64ELi64ELi4ES3_EELb1ELb0ELb0ELb0ELb0ELb1ELb0ELb1EEEvNS_16Flash_fwd_paramsE,(.L_x_4877 - _ZN5flash24flash_fwd_splitkv_kernelI23Flash_fwd_kernel_traitsILi256ELi64ELi64ELi4ELb0ELb0EN7cutlass10bfloat16_tE19Flash_kernel_traitsILi256ELi64ELi64ELi4ES3_EELb1ELb0ELb0ELb0ELb0ELb1ELb0ELb1EEEvNS_16Flash_fwd_paramsE)
        .other          _ZN5flash24flash_fwd_splitkv_kernelI23Flash_fwd_kernel_traitsILi256ELi64ELi64ELi4ELb0ELb0EN7cutlass10bfloat16_tE19Flash_kernel_traitsILi256ELi64ELi64ELi4ES3_EELb1ELb0ELb0ELb0ELb0ELb1ELb0ELb1EEEvNS_16Flash_fwd_paramsE,@"STO_CUDA_ENTRY STV_DEFAULT"
_ZN5flash24flash_fwd_splitkv_kernelI23Flash_fwd_kernel_traitsILi256ELi64ELi64ELi4ELb0ELb0EN7cutlass10bfloat16_tE19Flash_kernel_traitsILi256ELi64ELi64ELi4ES3_EELb1ELb0ELb0ELb0ELb0ELb1ELb0ELb1EEEvNS_16Flash_fwd_paramsE:
.text._ZN5flash24flash_fwd_splitkv_kernelI23Flash_fwd_kernel_traitsILi256ELi64ELi64ELi4ELb0ELb0EN7cutlass10bfloat16_tE19Flash_kernel_traitsILi256ELi64ELi64ELi4ES3_EELb1ELb0ELb0ELb0ELb0ELb1ELb0ELb1EEEvNS_16Flash_fwd_paramsE:
        /* <DEDUP_REMOVED lines=10> */
[----:B-123--:R-:W-:Y:S05]  /*00a0*/  CALL.REL.NOINC `($_ZN5flash24flash_fwd_splitkv_kernelI23Flash_fwd_kernel_traitsILi256ELi64ELi64ELi4ELb0ELb0EN7cutlass10bfloat16_tE19Flash_kernel_traitsILi256ELi64ELi64ELi4ES3_EELb1ELb0ELb0ELb0ELb0ELb1ELb0ELb1EEEvNS_16Flash_fwd_paramsE$_ZN5flash30compute_attn_1rowblock_splitkvI23Flash_fwd_kernel_traitsILi256ELi64ELi64ELi4ELb0ELb0EN7cutlass10bfloat16_tE19Flash_kernel_traitsILi256ELi64ELi64ELi4ES3_EELb1ELb0ELb0ELb0ELb0ELb1ELb0ELb1ENS_16Flash_fwd_paramsEEEvRKT8_iiiii) ;  /* 0x0000002000007944 */ /* 0x00efea0003c00000 */
[----:B------:R-:W-:Y:S05]  /*00b0*/  BSYNC B4 ;  /* 0x0000000000047941 */ /* 0x000fea0003800000 */
.L_x_1140:
[----:B------:R-:W-:Y:S05]  /*00c0*/  EXIT ;  /* 0x000000000000794d */ /* 0x000fea0003800000 */
        .type           $_ZN5flash24flash_fwd_splitkv_kernelI23Flash_fwd_kernel_traitsILi256ELi64ELi64ELi4ELb0ELb0EN7cutlass10bfloat16_tE19Flash_kernel_traitsILi256ELi64ELi64ELi4ES3_EELb1ELb0ELb0ELb0ELb0ELb1ELb0ELb1EEEvNS_16Flash_fwd_paramsE$_ZN5flash30compute_attn_1rowblock_splitkvI23Flash_fwd_kernel_traitsILi256ELi64ELi64ELi4ELb0ELb0EN7cutlass10bfloat16_tE19Flash_kernel_traitsILi256ELi64ELi64ELi4ES3_EELb1ELb0ELb0ELb0ELb0ELb1ELb0ELb1ENS_16Flash_fwd_paramsEEEvRKT8_iiiii,@function
        .size           $_ZN5flash24flash_fwd_splitkv_kernelI23Flash_fwd_kernel_traitsILi256ELi64ELi64ELi4ELb0ELb0EN7cutlass10bfloat16_tE19Flash_kernel_traitsILi256ELi64ELi64ELi4ES3_EELb1ELb0ELb0ELb0ELb0ELb1ELb0ELb1EEEvNS_16Flash_fwd_paramsE$_ZN5flash30compute_attn_1rowblock_splitkvI23Flash_fwd_kernel_traitsILi256ELi64ELi64ELi4ELb0ELb0EN7cutlass10bfloat16_tE19Flash_kernel_traitsILi256ELi64ELi64ELi4ES3_EELb1ELb0ELb0ELb0ELb0ELb1ELb0ELb1ENS_16Flash_fwd_paramsEEEvRKT8_iiiii,($__internal_15_$__cuda_sm70_shflsync_bfly_p - $_ZN5flash24flash_fwd_splitkv_kernelI23Flash_fwd_kernel_traitsILi256ELi64ELi64ELi4ELb0ELb0EN7cutlass10bfloat16_tE19Flash_kernel_traitsILi256ELi64ELi64ELi4ES3_EELb1ELb0ELb0ELb0ELb0ELb1ELb0ELb1EEEvNS_16Flash_fwd_paramsE$_ZN5flash30compute_attn_1rowblock_splitkvI23Flash_fwd_kernel_traitsILi256ELi64ELi64ELi4ELb0ELb0EN7cutlass10bfloat16_tE19Flash_kernel_traitsILi256ELi64ELi64ELi4ES3_EELb1ELb0ELb0ELb0ELb0ELb1ELb0ELb1ENS_16Flash_fwd_paramsEEEvRKT8_iiiii)
$_ZN5flash24flash_fwd_splitkv_kernelI23Flash_fwd_kernel_traitsILi256ELi64ELi64ELi4ELb0ELb0EN7cutlass10bfloat16_tE19Flash_kernel_traitsILi256ELi64ELi64ELi4ES3_EELb1ELb0ELb0ELb0ELb0ELb1ELb0ELb1EEEvNS_16Flash_fwd_paramsE$_ZN5flash30compute_attn_1rowblock_splitkvI23Flash_fwd_kernel_traitsILi256ELi64ELi64ELi4ELb0ELb0EN7cutlass10bfloat16_tE19Flash_kernel_traitsILi256ELi64ELi64ELi4ES3_EELb1ELb0ELb0ELb0ELb0ELb1ELb0ELb1ENS_16Flash_fwd_paramsEEEvRKT8_iiiii:
        /* <DEDUP_REMOVED lines=20> */
.L_x_1142:
[----:B------:R-:W-:Y:S05]  /*0210*/  BSYNC B0 ;  /* 0x0000000000007941 */ /* 0x000fea0003800000 */
.L_x_1141:
[----:B------:R-:W3:Y:S04]  /*0220*/  LD.E.64 R18, [R20.64+0xf0] ;  /* 0x0000f00614127980 */ /* 0x000ee8000c101b00 */
[----:B------:R-:W4:Y:S01]  /*0230*/  @P1 LD.E R245, [R4.64+0x4] ;  /* 0x0000040604f51980 */ /* 0x000f22000c101900 */
        /* <DEDUP_REMOVED lines=9> */
[----:B------:R-:W4:Y:S02]  /*02d0*/  LD.E.U8 R0, [R20.64+0x1b2] ;  /* 0x0001b20614007980 */ /* 0x000f24000c101100 */
[----:B----4-:R-:W-:-:S13]  /*02e0*/  ISETP.NE.AND P0, PT, R0, RZ, PT ;  /* 0x000000ff0000720c */ /* 0x010fda0003f05270 */
[----:B------:R-:W4:Y:S02]  /*02f0*/  @P0 LD.E R0, [R2.64+0x4] ;  /* 0x0000040602000980 */ /* 0x000f24000c101900 */
[----:B----4-:R-:W-:-:S06]  /*0300*/  @P0 IADD3 R77, R0, -R13, RZ ;  /* 0x8000000d004d0210 */ /* 0x010fcc0007ffe0ff */
[----:B------:R4:W5:Y:S01]  /*0310*/  @!P0 LD.E R77, [R2.64] ;  /* 0x00000006024d8980 */ /* 0x000962000c101900 */
[----:B------:R-:W-:Y:S05]  /*0320*/  BRA `(.L_x_1145) ;  /* 0x0000001000007947 */ /* 0x000fea0003800000 */
.L_x_1144:
[----:B------:R4:W5:Y:S02]  /*0330*/  LD.E R77, [R20.64+0xb8] ;  /* 0x0000b806144d7980 */ /* 0x000964000c101900 */
.L_x_1145:
[----:B------:R-:W-:Y:S05]  /*0340*/  BSYNC B0 ;  /* 0x0000000000007941 */ /* 0x000fea0003800000 */
.L_x_1143:
[----:B--2-4-:R-:W2:Y:S01]  /*0350*/  LD.E.64 R2, [R20.64+0xf8] ;  /* 0x0000f80614027980 */ /* 0x014ea2000c101b00 */
[----:B------:R-:W-:Y:S01]  /*0360*/  BSSY B1, `(.L_x_1146) ;  /* 0x0000012000017945 */ /* 0x000fe20003800000 */
[----:B-----5:R-:W-:Y:S01]  /*0370*/  IMAD.IADD R77, R77, 0x1, -R12 ;  /* 0x000000014d4d7824 */ /* 0x020fe200078e0a0c */
[----:B--2---:R-:W-:-:S04]  /*0380*/  ISETP.NE.U32.AND P0, PT, R2, RZ, PT ;  /* 0x000000ff0200720c */ /* 0x004fc80003f05070 */
[----:B------:R-:W-:-:S13]  /*0390*/  ISETP.NE.AND.EX P0, PT, R3, RZ, PT, P0 ;  /* 0x000000ff0300720c */ /* 0x000fda0003f05300 */
[----:B------:R-:W-:Y:S05]  /*03a0*/  @!P0 BRA `(.L_x_1147) ;  /* 0x0000004000008947 */ /* 0x000fea0003800000 */
[----:B------:R-:W-:-:S06]  /*03b0*/  IMAD.WIDE R2, R243, 0x4, R2 ;  /* 0x00000004f3027825 */ /* 0x000fcc00078e0202 */
[----:B------:R-:W2:Y:S02]  /*03c0*/  LD.E R3, [R2.64] ;  /* 0x0000000602037980 */ /* 0x000ea4000c101900 */
[----:B--2---:R-:W-:Y:S01]  /*03d0*/  IADD3 R70, R3, -R12, RZ ;  /* 0x8000000c03467210 */ /* 0x004fe20007ffe0ff */
[----:B------:R-:W-:Y:S05]  /*03e0*/  BRA `(.L_x_1148) ;  /* 0x0000009000007947 */ /* 0x000fea0003800000 */
.L_x_1147:
[----:B------:R-:W2:Y:S01]  /*03f0*/  LD.E.64 R2, [R20.64+0x108] ;  /* 0x0001080614027980 */ /* 0x000ea2000c101b00 */
[----:B------:R-:W-:Y:S01]  /*0400*/  BSSY B0, `(.L_x_1149) ;  /* 0x0000006000007945 */ /* 0x000fe20003800000 */
[----:B------:R-:W-:Y:S01]  /*0410*/  IMAD.MOV.U32 R70, RZ, RZ, RZ ;  /* 0x000000ffff467224 */ /* 0x000fe200078e00ff */
[----:B--2---:R-:W-:-:S04]  /*0420*/  ISETP.NE.U32.AND P0, PT, R2, RZ, PT ;  /* 0x000000ff0200720c */ /* 0x004fc80003f05070 */
[----:B------:R-:W-:-:S13]  /*0430*/  ISETP.NE.AND.EX P0, PT, R3, RZ, PT, P0 ;  /* 0x000000ff0300720c */ /* 0x000fda0003f05300 */
[----:B------:R-:W-:Y:S05]  /*0440*/  @!P0 BRA `(.L_x_1150) ;  /* 0x0000001000008947 */ /* 0x000fea0003800000 */
[----:B------:R2:W5:Y:S02]  /*0450*/  LD.E R70, [R20.64+0xbc] ;  /* 0x0000bc0614467980 */ /* 0x000564000c101900 */
.L_x_1150:
[----:B------:R-:W-:Y:S05]  /*0460*/  BSYNC B0 ;  /* 0x0000000000007941 */ /* 0x000fea0003800000 */
.L_x_1149:
[----:B-----5:R-:W-:Y:S02]  /*0470*/  IADD3 R70, R77, R70, RZ ;  /* 0x000000464d467210 */ /* 0x020fe40007ffe0ff */
.L_x_1148:
[----:B------:R-:W-:Y:S05]  /*0480*/  BSYNC B1 ;  /* 0x0000000000017941 */ /* 0x000fea0003800000 */
.L_x_1146:
[----:B------:R-:W-:Y:S01]  /*0490*/  IMAD.SHL.U32 R68, R244, 0x40, RZ ;  /* 0x00000040f4447824 */ /* 0x000fe200078e00ff */
[----:B------:R-:W-:Y:S01]  /*04a0*/  MOV R2, R242 ;  /* 0x000000f200027202 */ /* 0x000fe20000000f00 */
[----:B------:R-:W-:-:S03]  /*04b0*/  IMAD.MOV.U32 R3, RZ, RZ, 0x0 ;  /* 0x00000000ff037424 */ /* 0x000fc600078e00ff */
[----:B------:R-:W-:-:S13]  /*04c0*/  ISETP.GT.AND P0, PT, R245, R68, PT ;  /* 0x00000044f500720c */ /* 0x000fda0003f04270 */
[----:B------:R-:W-:Y:S05]  /*04d0*/  @!P0 RET.REL.NODEC R2 `(_ZN5flash24flash_fwd_splitkv_kernelI23Flash_fwd_kernel_traitsILi256ELi64ELi64ELi4ELb0ELb0EN7cutlass10bfloat16_tE19Flash_kernel_traitsILi256ELi64ELi64ELi4ES3_EELb1ELb0ELb0ELb0ELb0ELb1ELb0ELb1EEEvNS_16Flash_fwd_paramsE) ;  /* 0xfffffb2002008950 */ /* 0x000fea0003c3ffff */
[----:B------:R-:W4:Y:S04]  /*04e0*/  LD.E R7, [R20.64+0xb8] ;  /* 0x0000b80614077980 */ /* 0x000f28000c101900 */
[----:B------:R-:W5:Y:S01]  /*04f0*/  LD.E R3, [R20.64+0x188] ;  /* 0x0001880614037980 */ /* 0x000f62000c101900 */
[----:B------:R-:W-:Y:S02]  /*0500*/  IADD3 R0, -R245, 0x7f, R68 ;  /* 0x0000007ff5007810 */ /* 0x000fe40007ffe144 */
[----:B-1----:R-:W-:Y:S01]  /*0510*/  IADD3 R5, R70, 0x3f, RZ ;  /* 0x0000003f46057810 */ /* 0x002fe20007ffe0ff */
[----:B------:R-:W1:Y:S03]  /*0520*/  S2R R73, SR_TID.X ;  /* 0x0000000000497919 */ /* 0x000e660000002100 */
[----:B------:R-:W-:-:S04]  /*0530*/  SHF.R.S32.HI R2, RZ, 0x1f, R5 ;  /* 0x0000001fff027819 */ /* 0x000fc80000011405 */
[----:B------:R-:W-:-:S04]  /*0540*/  LEA.HI R2, R2, R5, RZ, 0x6 ;  /* 0x0000000502027211 */ /* 0x000fc800078f30ff */
[----:B------:R-:W-:Y:S02]  /*0550*/  SHF.R.S32.HI R2, RZ, 0x6, R2 ;  /* 0x00000006ff027819 */ /* 0x000fe40000011402 */
[----:B----4-:R-:W-:Y:S02]  /*0560*/  IADD3 R7, R7, 0x3f, RZ ;  /* 0x0000003f07077810 */ /* 0x010fe40007ffe0ff */
[----:B-----5:R-:W-:Y:S02]  /*0570*/  IADD3 R3, R3, R0, R70 ;  /* 0x0000000003037210 */ /* 0x020fe40007ffe046 */
        /* <DEDUP_REMOVED lines=11> */
[----:B------:R-:W4:Y:S04]  /*0630*/  LD.E.64 R4, [R20.64+0x88] ;  /* 0x0000880614047980 */ /* 0x000f28000c101b00 */
[----:B--2---:R1:W2:Y:S04]  /*0640*/  LD.E.64 R16, [R20.64+0x90] ;  /* 0x0000900614107980 */ /* 0x0042a8000c101b00 */
[----:B---3--:R1:W3:Y:S04]  /*0650*/  LD.E R12, [R20.64+0x60] ;  /* 0x00006006140c7980 */ /* 0x0082e8000c101900 */
[----:B------:R-:W2:Y:S04]  /*0660*/  @!P0 LD.E.64 R22, [R20.64+0x80] ;  /* 0x0000800614168980 */ /* 0x000ea8000c101b00 */
[----:B------:R1:W3:Y:S01]  /*0670*/  LD.E R9, [R20.64+0xb4] ;  /* 0x0000b40614097980 */ /* 0x0002e2000c101900 */
        /* <DEDUP_REMOVED lines=11> */
[----:B------:R-:W-:Y:S01]  /*0730*/  BSSY B0, `(.L_x_1152) ;  /* 0x000002c000007945 */ /* 0x000fe20003800000 */
[-C--:B----4-:R-:W-:Y:S02]  /*0740*/  @P0 IMAD R15, R5, R246.reuse, RZ ;  /* 0x000000f6050f0224 */ /* 0x090fe400078e02ff */
[----:B------:R-:W-:-:S04]  /*0750*/  @P0 IMAD.WIDE.U32 R18, R4, R246, RZ ;  /* 0x000000f604120225 */ /* 0x000fc800078e00ff */
[-C--:B--2---:R-:W-:Y:S02]  /*0760*/  @!P0 IMAD R11, R23, R243.reuse, RZ ;  /* 0x000000f3170b8224 */ /* 0x084fe400078e02ff */
[----:B-1----:R-:W-:-:S04]  /*0770*/  @!P0 IMAD.WIDE.U32 R20, R22, R243, RZ ;  /* 0x000000f316148225 */ /* 0x002fc800078e00ff */
[----:B------:R-:W-:Y:S01]  /*0780*/  @!P0 IMAD R14, R22, R14, R11 ;  /* 0x0000000e160e8224 */ /* 0x000fe200078e020b */
[----:B------:R-:W-:Y:S02]  /*0790*/  SHF.R.S32.HI R11, RZ, 0x1f, R10 ;  /* 0x0000001fff0b7819 */ /* 0x000fe4000001140a */
        /* <DEDUP_REMOVED lines=10> */
[----:B------:R-:W-:Y:S01]  /*0840*/  IMAD R25, R17, R241, RZ ;  /* 0x000000f111197224 */ /* 0x000fe200078e02ff */
[----:B------:R-:W-:Y:S01]  /*0850*/  SHF.R.S32.HI R14, RZ, 0x1f, R241 ;  /* 0x0000001fff0e7819 */ /* 0x000fe200000114f1 */
[----:B------:R-:W-:-:S04]  /*0860*/  IMAD.WIDE.U32 R20, R241, R16, R18 ;  /* 0x00000010f1147225 */ /* 0x000fc800078e0012 */
[----:B------:R-:W-:Y:S02]  /*0870*/  IMAD R25, R16, R14, R25 ;  /* 0x0000000e10197224 */ /* 0x000fe400078e0219 */
[----:B---3--:R-:W-:Y:S01]  /*0880*/  IMAD R243, R243, R12, R241 ;  /* 0x0000000cf3f37224 */ /* 0x008fe200078e02f1 */
[----:B------:R-:W-:Y:S02]  /*0890*/  SHF.R.S32.HI R13, RZ, 0x1f, R8 ;  /* 0x0000001fff0d7819 */ /* 0x000fe40000011408 */
[C---:B------:R-:W-:Y:S01]  /*08a0*/  IADD3 R19, R10.reuse, 0x40, RZ ;  /* 0x000000400a137810 */ /* 0x040fe20007ffe0ff */
[----:B------:R-:W-:Y:S01]  /*08b0*/  IMAD R68, R9, R243, R68 ;  /* 0x000000f309447224 */ /* 0x000fe200078e0244 */
[C---:B------:R-:W-:Y:S02]  /*08c0*/  IADD3 R17, R10.reuse, 0x80, RZ ;  /* 0x000000800a117810 */ /* 0x040fe40007ffe0ff */
        /* <DEDUP_REMOVED lines=8> */
[----:B------:R-:W-:Y:S01]  /*0950*/  ISETP.GE.AND P2, PT, R17, R0, PT ;  /* 0x000000001100720c */ /* 0x000fe20003f46270 */
        /* <DEDUP_REMOVED lines=9> */
.L_x_1153:
[----:B------:R-:W-:Y:S05]  /*09f0*/  BSYNC B0 ;  /* 0x0000000000007941 */ /* 0x000fea0003800000 */
.L_x_1152:
[----:B------:R-:W-:Y:S01]  /*0a00*/  IADD3 R16, R8, 0x10, RZ ;  /* 0x0000001008107810 */ /* 0x000fe20007ffe0ff */
[----:B------:R-:W-:Y:S03]  /*0a10*/  BSSY B0, `(.L_x_1154) ;  /* 0x0000015000007945 */ /* 0x000fe60003800000 */
[----:B------:R-:W-:-:S13]  /*0a20*/  ISETP.GE.AND P0, PT, R16, R245, PT ;  /* 0x000000f51000720c */ /* 0x000fda0003f06270 */
[----:B------:R-:W-:Y:S05]  /*0a30*/  @P0 BRA `(.L_x_1155) ;  /* 0x0000012000000947 */ /* 0x000fea0003800000 */
[----:B------:R-:W-:Y:S01]  /*0a40*/  IADD3 R23, P0, R8, 0x10, RZ ;  /* 0x0000001008177810 */ /* 0x000fe20007f1e0ff */
[----:B-1----:R-:W-:Y:S01]  /*0a50*/  IMAD.MOV.U32 R26, RZ, RZ, R20 ;  /* 0x000000ffff1a7224 */ /* 0x002fe200078e0014 */
        /* <DEDUP_REMOVED lines=16> */
.L_x_1155:
[----:B------:R-:W-:Y:S05]  /*0b60*/  BSYNC B0 ;  /* 0x0000000000007941 */ /* 0x000fea0003800000 */
.L_x_1154:
        /* <DEDUP_REMOVED lines=22> */
.L_x_1157:
[----:B------:R-:W-:Y:S05]  /*0cd0*/  BSYNC B0 ;  /* 0x0000000000007941 */ /* 0x000fea0003800000 */
.L_x_1156:
[----:B------:R-:W-:Y:S01]  /*0ce0*/  IADD3 R12, R8, 0x30, RZ ;  /* 0x00000030080c7810 */ /* 0x000fe20007ffe0ff */
[----:B------:R-:W-:Y:S03]  /*0cf0*/  BSSY B0, `(.L_x_1158) ;  /* 0x0000014000007945 */ /* 0x000fe60003800000 */
[----:B------:R-:W-:-:S13]  /*0d00*/  ISETP.GE.AND P0, PT, R12, R245, PT ;  /* 0x000000f50c00720c */ /* 0x000fda0003f06270 */
[----:B------:R-:W-:Y:S05]  /*0d10*/  @P0 BRA `(.L_x_1159) ;  /* 0x0000011000000947 */ /* 0x000fea0003800000 */
[----:B------:R-:W-:Y:S01]  /*0d20*/  IADD3 R11, P0, R8, 0x30, RZ ;  /* 0x00000030080b7810 */ /* 0x000fe20007f1e0ff */
[----:B------:R-:W-:Y:S01]  /*0d30*/  IMAD.MOV.U32 R21, RZ, RZ, R25 ;  /* 0x000000ffff157224 */ /* 0x000fe200078e0019 */
[-C--:B-----5:R-:W-:Y:S02]  /*0d40*/  ISETP.GE.AND P3, PT, R10, R0.reuse, PT ;  /* 0x000000000a00720c */ /* 0x0a0fe40003f66270 */
        /* <DEDUP_REMOVED lines=14> */
.L_x_1159:
[----:B------:R-:W-:Y:S05]  /*0e30*/  BSYNC B0 ;  /* 0x0000000000007941 */ /* 0x000fea0003800000 */
.L_x_1158:
[----:B------:R-:W-:Y:S01]  /*0e40*/  ISETP.NE.AND P4, PT, R73, RZ, PT ;  /* 0x000000ff4900720c */ /* 0x000fe20003f85270 */
[----:B------:R-:W-:Y:S01]  /*0e50*/  IMAD.MOV.U32 R243, RZ, RZ, 0x0 ;  /* 0x00000000fff37424 */ /* 0x000fe200078e00ff */
[----:B--2--5:R-:W-:-:S02]  /*0e60*/  IADD3 R3, P0, R68, R8, RZ ;  /* 0x0000000844037210 */ /* 0x024fc40007f1e0ff */
[-C--:B------:R-:W-:Y:S02]  /*0e70*/  ISETP.GE.OR P3, PT, R8, R245.reuse, P4 ;  /* 0x000000f50800720c */ /* 0x080fe40002766670 */
[-C--:B------:R-:W-:Y:S02]  /*0e80*/  ISETP.GE.OR P2, PT, R16, R245.reuse, P4 ;  /* 0x000000f51000720c */ /* 0x080fe40002746670 */
[-C--:B------:R-:W-:Y:S02]  /*0e90*/  ISETP.GE.OR P1, PT, R14, R245.reuse, P4 ;  /* 0x000000f50e00720c */ /* 0x080fe40002726670 */
[----:B------:R-:W-:Y:S02]  /*0ea0*/  ISETP.GE.OR P4, PT, R12, R245, P4 ;  /* 0x000000f50c00720c */ /* 0x000fe40002786670 */
[----:B------:R-:W-:Y:S02]  /*0eb0*/  LEA.HI.X.SX32 R13, R68, R13, 0x1, P0 ;  /* 0x0000000d440d7211 */ /* 0x000fe400000f0eff */
[----:B------:R-:W-:-:S03]  /*0ec0*/  LEA R2, P0, R3, R6, 0x2 ;  /* 0x0000000603027211 */ /* 0x000fc600078010ff */
[----:B------:R-:W-:Y:S01]  /*0ed0*/  @!P3 IMAD.MOV.U32 R9, RZ, RZ, 0x7f800000 ;  /* 0x7f800000ff09b424 */ /* 0x000fe200078e00ff */
[----:B------:R-:W-:Y:S01]  /*0ee0*/  LEA.HI.X R3, R3, R7, R13, 0x2, P0 ;  /* 0x0000000703037211 */ /* 0x000fe200000f140d */
[----:B------:R-:W-:Y:S02]  /*0ef0*/  @!P2 IMAD.MOV.U32 R7, RZ, RZ, 0x7f800000 ;  /* 0x7f800000ff07a424 */ /* 0x000fe400078e00ff */
[----:B------:R-:W-:Y:S02]  /*0f00*/  @!P1 IMAD.MOV.U32 R5, RZ, RZ, 0x7f800000 ;  /* 0x7f800000ff059424 */ /* 0x000fe400078e00ff */
[----:B------:R2:W-:Y:S04]  /*0f10*/  @!P3 ST.E [R2.64], R9 ;  /* 0x000000090200b985 */ /* 0x0005e8000c101906 */
[----:B------:R2:W-:Y:S04]  /*0f20*/  @!P2 ST.E [R2.64+0x40], R7 ;  /* 0x000040070200a985 */ /* 0x0005e8000c101906 */
[----:B------:R2:W-:Y:S01]  /*0f30*/  @!P1 ST.E [R2.64+0x80], R5 ;  /* 0x0000800502009985 */ /* 0x0005e2000c101906 */
[----:B------:R-:W-:Y:S05]  /*0f40*/  @P4 RET.REL.NODEC R242 `(_ZN5flash24flash_fwd_splitkv_kernelI23Flash_fwd_kernel_traitsILi256ELi64ELi64ELi4ELb0ELb0EN7cutlass10bfloat16_tE19Flash_kernel_traitsILi256ELi64ELi64ELi4ES3_EELb1ELb0ELb0ELb0ELb0ELb1ELb0ELb1EEEvNS_16Flash_fwd_paramsE) ;  /* 0xfffff0b0f2004950 */ /* 0x000fea0003c3ffff */
[----:B--2---:R-:W-:Y:S02]  /*0f50*/  MOV R5, 0x7f800000 ;  /* 0x7f80000000057802 */ /* 0x004fe40000000f00 */
[----:B------:R-:W-:-:S03]  /*0f60*/  MOV R243, 0x0 ;  /* 0x0000000000f37802 */ /* 0x000fc60000000f00 */
[----:B------:R2:W-:Y:S01]  /*0f70*/  ST.E [R2.64+0xc0], R5 ;  /* 0x0000c00502007985 */ /* 0x0005e2000c101906 */
[----:B------:R-:W-:Y:S05]  /*0f80*/  RET.REL.NODEC R242 `(_ZN5flash24flash_fwd_splitkv_kernelI23Flash_fwd_kernel_traitsILi256ELi64ELi64ELi4ELb0ELb0EN7cutlass10bfloat16_tE19Flash_kernel_traitsILi256ELi64ELi64ELi4ES3_EELb1ELb0ELb0ELb0ELb0ELb1ELb0ELb1EEEvNS_16Flash_fwd_paramsE) ;  /* 0xfffff070f2007950 */ /* 0x000fea0003c3ffff */
.L_x_1151:
[----:B-1----:R-:W4:Y:S04]  /*0f90*/  LD.E.64 R6, [R20.64+0x160] ;  /* 0x0001600614067980 */ /* 0x002f28000c101b00 */
[----:B--2---:R-:W2:Y:S01]  /*0fa0*/  LD.E.64 R10, [R20.64+0x158] ;  /* 0x00015806140a7980 */ /* 0x004ea2000c101b00 */
[----:B----4-:R-:W-:-:S04]  /*0fb0*/  ISETP.NE.U32.AND P1, PT, R6, RZ, PT ;  /* 0x000000ff0600720c */ /* 0x010fc80003f25070 */
[----:B------:R-:W-:-:S13]  /*0fc0*/  ISETP.NE.AND.EX P1, PT, R7, RZ, PT, P1 ;  /* 0x000000ff0700720c */ /* 0x000fda0003f25310 */
[----:B------:R-:W4:Y:S01]  /*0fd0*/  @P1 LD.E.64 R4, [R20.64+0x168] ;  /* 0x0001680614041980 */ /* 0x000f22000c101b00 */
[----:B--2---:R-:W-:Y:S01]  /*0fe0*/  ISETP.NE.U32.AND P0, PT, R10, RZ, PT ;  /* 0x000000ff0a00720c */ /* 0x004fe20003f05070 */
[----:B------:R-:W-:-:S03]  /*0ff0*/  IMAD.MOV.U32 R8, RZ, RZ, R243 ;  /* 0x000000ffff087224 */ /* 0x000fc600078e00f3 */
[----:B------:R-:W-:Y:S02]  /*1000*/  ISETP.NE.AND.EX P0, PT, R11, RZ, PT, P0 ;  /* 0x000000ff0b00720c */ /* 0x000fe40003f05300 */
[----:B------:R-:W-:Y:S01]  /*1010*/  @P1 SHF.R.S32.HI R0, RZ, 0x1f, R243 ;  /* 0x0000001fff001819 */ /* 0x000fe200000114f3 */
[----:B------:R-:W-:-:S10]  /*1020*/  CS2R R248, SRZ ;  /* 0x0000000000f87805 */ /* 0x000fd4000001ff00 */
[----:B------:R-:W-:-:S05]  /*1030*/  @P0 IMAD.WIDE R10, R243, 0x4, R10 ;  /* 0x00000004f30a0825 */ /* 0x000fca00078e020a */
[----:B------:R1:W5:Y:S01]  /*1040*/  @P0 LD.E R8, [R10.64] ;  /* 0x000000060a080980 */ /* 0x000362000c101900 */
[----:B------:R-:W-:Y:S01]  /*1050*/  BSSY B0, `(.L_x_1160) ;  /* 0x00000ac000007945 */ /* 0x000fe20003800000 */
[-C--:B----4-:R-:W-:Y:S02]  /*1060*/  @P1 IMAD R5, R5, R243.reuse, RZ ;  /* 0x000000f305051224 */ /* 0x090fe400078e02ff */
        /* <DEDUP_REMOVED lines=8> */
[----:B-1----:R-:W2:Y:S04]  /*10f0*/  LD.E R6, [R20.64+0x170] ;  /* 0x0001700614067980 */ /* 0x002ea8000c101900 */
[----:B------:R-:W4:Y:S01]  /*1100*/  LD.E R4, [R20.64+0x68] ;  /* 0x0000680614047980 */ /* 0x000f22000c101900 */
[----:B------:R-:W-:-:S03]  /*1110*/  LEA R5, R165, 0xffffffc0, 0x6 ;  /* 0xffffffc0a5057811 */ /* 0x000fc600078e30ff */
[----:B---3--:R-:W3:Y:S01]  /*1120*/  LD.E.64 R24, [R20.64+0x20] ;  /* 0x0000200614187980 */ /* 0x008ee2000c101b00 */
[----:B------:R-:W-:-:S03]  /*1130*/  IABS R2, R5 ;  /* 0x0000000500027213 */ /* 0x000fc60000000000 */
[----:B------:R-:W3:Y:S04]  /*1140*/  LD.E.64 R64, [R20.64+0x38] ;  /* 0x0000380614407980 */ /* 0x000ee8000c101b00 */
[----:B------:R-:W3:Y:S04]  /*1150*/  LD.E.64 R12, [R20.64+0x50] ;  /* 0x00005006140c7980 */ /* 0x000ee8000c101b00 */
[----:B------:R1:W5:Y:S04]  /*1160*/  LD.E.64 R22, [R20.64+0x58] ;  /* 0x0000580614167980 */ /* 0x000368000c101b00 */
[----:B------:R1:W5:Y:S01]  /*1170*/  LD.E.64 R66, [R20.64+0x40] ;  /* 0x0000400614427980 */ /* 0x000362000c101b00 */
[----:B--2---:R-:W-:-:S04]  /*1180*/  IABS R3, R6 ;  /* 0x0000000600037213 */ /* 0x004fc80000000000 */
[----:B------:R-:W2:Y:S08]  /*1190*/  I2F.RP R10, R3 ;  /* 0x00000003000a7306 */ /* 0x000eb00000209400 */
[----:B--2--5:R-:W2:Y:S02]  /*11a0*/  MUFU.RCP R8, R10 ;  /* 0x0000000a00087308 */ /* 0x024ea40000001000 */
[----:B--2---:R-:W-:Y:S01]  /*11b0*/  IADD3 R8, R8, 0xffffffe, RZ ;  /* 0x0ffffffe08087810 */ /* 0x004fe20007ffe0ff */
[----:B------:R-:W2:Y:S05]  /*11c0*/  LD.E.64 R10, [R20.64+0x28] ;  /* 0x00002806140a7980 */ /* 0x000eaa000c101b00 */
[----:B------:R-:W1:Y:S02]  /*11d0*/  F2I.FTZ.U32.TRUNC.NTZ R9, R8 ;  /* 0x0000000800097305 */ /* 0x000e64000021f000 */
[----:B-1----:R-:W-:-:S02]  /*11e0*/  IMAD.MOV R0, RZ, RZ, -R9 ;  /* 0x000000ffff007224 */ /* 0x002fc400078e0a09 */
        /* <DEDUP_REMOVED lines=25> */
[----:B-1----:R-:W-:Y:S02]  /*1380*/  IABS R3, R4 ;  /* 0x0000000400037213 */ /* 0x002fe40000000000 */
        /* <DEDUP_REMOVED lines=13> */
[----:B------:R-:W-:Y:S02]  /*1460*/  ISETP.GE.AND P0, PT, R7, RZ, PT ;  /* 0x000000ff0700720c */ /* 0x000fe40003f06270 */
[----:B------:R-:W-:Y:S01]  /*1470*/  ISETP.NE.AND P1, PT, R4, RZ, PT ;  /* 0x000000ff0400720c */ /* 0x000fe20003f25270 */
[----:B------:R-:W-:-:S04]  /*1480*/  IMAD R7, R6, R9, R5 ;  /* 0x0000000906077224 */ /* 0x000fc800078e0205 */
[----:B------:R-:W-:Y:S01]  /*1490*/  @P2 IADD3 R16, R16, 0x1, RZ ;  /* 0x0000000110102810 */ /* 0x000fe20007ffe0ff */
[----:B---3--:R-:W-:Y:S01]  /*14a0*/  IMAD R6, R65, R7, RZ ;  /* 0x0000000741067224 */ /* 0x008fe200078e02ff */
[----:B------:R-:W-:-:S04]  /*14b0*/  SHF.R.S32.HI R9, RZ, 0x1f, R7 ;  /* 0x0000001fff097819 */ /* 0x000fc80000011407 */
[----:B------:R-:W-:Y:S02]  /*14c0*/  @!P0 IMAD.MOV R16, RZ, RZ, -R16 ;  /* 0x000000ffff108224 */ /* 0x000fe400078e0a10 */
[----:B------:R-:W-:Y:S01]  /*14d0*/  IMAD R6, R64, R9, R6 ;  /* 0x0000000940067224 */ /* 0x000fe200078e0206 */
[----:B------:R-:W-:-:S04]  /*14e0*/  @!P1 LOP3.LUT R16, RZ, R4, RZ, 0x33, !PT ;  /* 0x00000004ff109212 */ /* 0x000fc800078e33ff */
[----:B------:R-:W-:Y:S02]  /*14f0*/  SHF.R.S32.HI R8, RZ, 0x1f, R16 ;  /* 0x0000001fff087819 */ /* 0x000fe40000011410 */
[----:B--2---:R-:W-:Y:S01]  /*1500*/  SHF.R.S32.HI R0, RZ, 0x1f, R2 ;  /* 0x0000001fff007819 */ /* 0x004fe20000011402 */
[-C--:B------:R-:W-:Y:S02]  /*1510*/  IMAD R3, R25, R2.reuse, RZ ;  /* 0x0000000219037224 */ /* 0x080fe400078e02ff */
[----:B------:R-:W-:-:S04]  /*1520*/  IMAD.WIDE.U32 R14, R24, R2, RZ ;  /* 0x00000002180e7225 */ /* 0x000fc800078e00ff */
[----:B------:R-:W-:-:S05]  /*1530*/  IMAD R3, R24, R0, R3 ;  /* 0x0000000018037224 */ /* 0x000fca00078e0203 */
[----:B------:R-:W-:Y:S01]  /*1540*/  IADD3 R15, R15, R3, RZ ;  /* 0x000000030f0f7210 */ /* 0x000fe20007ffe0ff */
[----:B------:R-:W-:-:S04]  /*1550*/  IMAD R3, R11, R2, RZ ;  /* 0x000000020b037224 */ /* 0x000fc800078e02ff */
[----:B------:R-:W-:-:S04]  /*1560*/  IMAD.WIDE.U32 R14, R7, R64, R14 ;  /* 0x00000040070e7225 */ /* 0x000fc800078e000e */
[----:B------:R-:W-:Y:S01]  /*1570*/  IMAD R11, R13, R16, RZ ;  /* 0x000000100d0b7224 */ /* 0x000fe200078e02ff */
[----:B------:R-:W-:Y:S01]  /*1580*/  IADD3 R15, R15, R6, RZ ;  /* 0x000000060f0f7210 */ /* 0x000fe20007ffe0ff */
[C---:B------:R-:W-:Y:S02]  /*1590*/  IMAD R3, R10.reuse, R0, R3 ;  /* 0x000000000a037224 */ /* 0x040fe400078e0203 */
[----:B------:R-:W-:-:S04]  /*15a0*/  IMAD.WIDE.U32 R24, R10, R2, RZ ;  /* 0x000000020a187225 */ /* 0x000fc800078e00ff */
[----:B------:R-:W-:Y:S02]  /*15b0*/  IMAD R0, R12, R8, R11 ;  /* 0x000000080c007224 */ /* 0x000fe400078e020b */
[----:B------:R-:W-:Y:S01]  /*15c0*/  IMAD.WIDE.U32 R12, R16, R12, R14 ;  /* 0x0000000c100c7225 */ /* 0x000fe200078e000e */
[----:B------:R-:W-:-:S03]  /*15d0*/  IADD3 R11, R25, R3, RZ ;  /* 0x00000003190b7210 */ /* 0x000fc60007ffe0ff */
[----:B------:R-:W-:Y:S01]  /*15e0*/  IMAD.MOV.U32 R10, RZ, RZ, R24 ;  /* 0x000000ffff0a7224 */ /* 0x000fe200078e0018 */
[----:B------:R-:W-:Y:S01]  /*15f0*/  MOV R2, R12 ;  /* 0x0000000c00027202 */ /* 0x000fe20000000f00 */
[----:B------:R-:W-:Y:S01]  /*1600*/  IMAD.IADD R3, R13, 0x1, R0 ;  /* 0x000000010d037824 */ /* 0x000fe200078e0200 */
[----:B------:R-:W-:Y:S05]  /*1610*/  BRA `(.L_x_1162) ;  /* 0x000004f000007947 */ /* 0x000fea0003800000 */
.L_x_1161:
[----:B-1----:R-:W2:Y:S01]  /*1620*/  LD.E R4, [R20.64+0x68] ;  /* 0x0000680614047980 */ /* 0x002ea2000c101900 */
[----:B------:R-:W-:-:S03]  /*1630*/  ISETP.NE.AND P3, PT, R13, -0x1, PT ;  /* 0xffffffff0d00780c */ /* 0x000fc60003f65270 */
[----:B------:R-:W4:Y:S04]  /*1640*/  LD.E.64 R64, [R20.64+0x38] ;  /* 0x0000380614407980 */ /* 0x000f28000c101b00 */
[----:B---3--:R-:W3:Y:S04]  /*1650*/  LD.E.64 R66, [R20.64+0x40] ;  /* 0x0000400614427980 */ /* 0x008ee8000c101b00 */
[----:B------:R-:W3:Y:S04]  /*1660*/  LD.E.64 R14, [R20.64+0x50] ;  /* 0x00005006140e7980 */ /* 0x000ee8000c101b00 */
[----:B------:R-:W3:Y:S04]  /*1670*/  @!P3 LD.E.64 R16, [R20.64+0x20] ;  /* 0x000020061410b980 */ /* 0x000ee8000c101b00 */
[----:B------:R-:W3:Y:S04]  /*1680*/  @!P3 LD.E.64 R24, [R20.64+0x28] ;  /* 0x000028061418b980 */ /* 0x000ee8000c101b00 */
[----:B------:R1:W5:Y:S01]  /*1690*/  LD.E.64 R22, [R20.64+0x58] ;  /* 0x0000580614167980 */ /* 0x000362000c101b00 */
[----:B------:R-:W-:Y:S01]  /*16a0*/  IMAD.MOV.U32 R10, RZ, RZ, RZ ;  /* 0x000000ffff0a7224 */ /* 0x000fe200078e00ff */
[----:B--2---:R-:W-:-:S04]  /*16b0*/  IABS R3, R4 ;  /* 0x0000000400037213 */ /* 0x004fc80000000000 */
[----:B------:R-:W2:Y:S08]  /*16c0*/  I2F.RP R6, R3 ;  /* 0x0000000300067306 */ /* 0x000eb00000209400 */
[----:B--2---:R-:W2:Y:S02]  /*16d0*/  MUFU.RCP R2, R6 ;  /* 0x0000000600027308 */ /* 0x004ea40000001000 */
[----:B--2---:R-:W-:-:S06]  /*16e0*/  IADD3 R2, R2, 0xffffffe, RZ ;  /* 0x0ffffffe02027810 */ /* 0x004fcc0007ffe0ff */
[----:B------:R-:W2:Y:S01]  /*16f0*/  F2I.FTZ.U32.TRUNC.NTZ R11, R2 ;  /* 0x00000002000b7305 */ /* 0x000ea2000021f000 */
[----:B------:R-:W-:Y:S02]  /*1700*/  IABS R7, R4 ;  /* 0x0000000400077213 */ /* 0x000fe40000000000 */
[----:B--2---:R-:W-:-:S05]  /*1710*/  IADD3 R0, RZ, -R11, RZ ;  /* 0x8000000bff007210 */ /* 0x004fca0007ffe0ff */
[----:B------:R-:W-:Y:S01]  /*1720*/  IMAD R5, R0, R3, RZ ;  /* 0x0000000300057224 */ /* 0x000fe200078e02ff */
[----:B------:R-:W-:-:S03]  /*1730*/  IABS R0, R241 ;  /* 0x000000f100007213 */ /* 0x000fc60000000000 */
[----:B------:R-:W-:Y:S01]  /*1740*/  IMAD.HI.U32 R5, R11, R5, R10 ;  /* 0x000000050b057227 */ /* 0x000fe200078e000a */
[----:B------:R-:W-:-:S05]  /*1750*/  IADD3 R7, RZ, -R7, RZ ;  /* 0x80000007ff077210 */ /* 0x000fca0007ffe0ff */
[----:B------:R-:W-:-:S04]  /*1760*/  IMAD.HI.U32 R2, R5, R0, RZ ;  /* 0x0000000005027227 */ /* 0x000fc800078e00ff */
[----:B------:R-:W-:-:S05]  /*1770*/  IMAD R0, R2, R7, R0 ;  /* 0x0000000702007224 */ /* 0x000fca00078e0200 */
[----:B------:R-:W-:Y:S01]  /*1780*/  ISETP.GT.U32.AND P0, PT, R3, R0, PT ;  /* 0x000000000300720c */ /* 0x000fe20003f04070 */
[-C--:B----4-:R-:W-:Y:S01]  /*1790*/  @!P3 IMAD R5, R65, R12.reuse, RZ ;  /* 0x0000000c4105b224 */ /* 0x090fe200078e02ff */
[----:B------:R-:W-:Y:S01]  /*17a0*/  @!P3 SHF.R.S32.HI R6, RZ, 0x1f, R12 ;  /* 0x0000001fff06b819 */ /* 0x000fe2000001140c */
[----:B------:R-:W-:-:S04]  /*17b0*/  @!P3 IMAD.WIDE.U32 R26, R64, R12, RZ ;  /* 0x0000000c401ab225 */ /* 0x000fc800078e00ff */
[----:B------:R-:W-:Y:S01]  /*17c0*/  @!P3 IMAD R5, R6, R64, R5 ;  /* 0x000000400605b224 */ /* 0x000fe200078e0205 */
[----:B-----5:R-:W-:-:S05]  /*17d0*/  @!P3 SHF.R.S32.HI R6, RZ, 0x1f, R8 ;  /* 0x0000001fff06b819 */ /* 0x020fca0000011408 */
[----:B------:R-:W-:Y:S01]  /*17e0*/  @!P0 IADD3 R0, R0, -R3, RZ ;  /* 0x8000000300008210 */ /* 0x000fe20007ffe0ff */
[----:B------:R-:W-:Y:S01]  /*17f0*/  @P3 IMAD.IADD R7, R12, 0x1, R13 ;  /* 0x000000010c073824 */ /* 0x000fe200078e020d */
[----:B------:R-:W-:Y:S02]  /*1800*/  @!P3 IADD3 R27, R27, R5, RZ ;  /* 0x000000051b1bb210 */ /* 0x000fe40007ffe0ff */
[----:B------:R-:W-:Y:S01]  /*1810*/  ISETP.GE.U32.AND P2, PT, R0, R3, PT ;  /* 0x000000030000720c */ /* 0x000fe20003f46070 */
[----:B---3--:R-:W-:Y:S01]  /*1820*/  @!P3 IMAD R5, R17, R8, RZ ;  /* 0x000000081105b224 */ /* 0x008fe200078e02ff */
[----:B------:R-:W-:Y:S01]  /*1830*/  LOP3.LUT R0, R241, R4, RZ, 0x3c, !PT ;  /* 0x00000004f1007212 */ /* 0x000fe200078e3cff */
[-C--:B------:R-:W-:Y:S02]  /*1840*/  @P3 IMAD R11, R65, R7.reuse, RZ ;  /* 0x00000007410b3224 */ /* 0x080fe400078e02ff */
[----:B------:R-:W-:Y:S01]  /*1850*/  @P3 IMAD.WIDE.U32 R28, R64, R7, RZ ;  /* 0x00000007401c3225 */ /* 0x000fe200078e00ff */
[----:B------:R-:W-:-:S03]  /*1860*/  ISETP.GE.AND P1, PT, R0, RZ, PT ;  /* 0x000000ff0000720c */ /* 0x000fc60003f26270 */
[----:B------:R-:W-:Y:S01]  /*1870*/  @!P3 IMAD R5, R16, R6, R5 ;  /* 0x000000061005b224 */ /* 0x000fe200078e0205 */
[----:B------:R-:W-:Y:S01]  /*1880*/  @!P0 IADD3 R2, R2, 0x1, RZ ;  /* 0x0000000102028810 */ /* 0x000fe20007ffe0ff */
[----:B------:R-:W-:Y:S01]  /*1890*/  @!P3 IMAD.WIDE.U32 R16, R16, R8, R26 ;  /* 0x000000081010b225 */ /* 0x000fe200078e001a */
[----:B------:R-:W-:Y:S02]  /*18a0*/  @!P3 SHF.R.S32.HI R3, RZ, 0x1f, R12 ;  /* 0x0000001fff03b819 */ /* 0x000fe4000001140c */
[----:B------:R-:W-:Y:S01]  /*18b0*/  ISETP.NE.AND P0, PT, R4, RZ, PT ;  /* 0x000000ff0400720c */ /* 0x000fe20003f05270 */
[----:B------:R-:W-:Y:S02]  /*18c0*/  @P3 IMAD.IADD R11, R29, 0x1, R11 ;  /* 0x000000011d0b3824 */ /* 0x000fe400078e020b */
[----:B------:R-:W-:Y:S02]  /*18d0*/  @!P3 IMAD R6, R67, R12, RZ ;  /* 0x0000000c4306b224 */ /* 0x000fe400078e02ff */
[----:B------:R-:W-:Y:S01]  /*18e0*/  @!P3 IMAD.IADD R11, R17, 0x1, R5 ;  /* 0x00000001110bb824 */ /* 0x000fe200078e0205 */
[----:B------:R-:W-:Y:S01]  /*18f0*/  LEA R5, R165, 0xffffffc0, 0x6 ;  /* 0xffffffc0a5057811 */ /* 0x000fe200078e30ff */
[----:B------:R-:W-:Y:S01]  /*1900*/  @!P3 IMAD R3, R3, R66, R6 ;  /* 0x000000420303b224 */ /* 0x000fe200078e0206 */
[----:B------:R-:W-:Y:S01]  /*1910*/  @P2 IADD3 R2, R2, 0x1, RZ ;  /* 0x0000000102022810 */ /* 0x000fe20007ffe0ff */
[----:B------:R-:W-:Y:S01]  /*1920*/  @!P3 IMAD.WIDE.U32 R26, R66, R12, RZ ;  /* 0x0000000c421ab225 */ /* 0x000fe200078e00ff */
[----:B------:R-:W-:-:S02]  /*1930*/  @P3 MOV R10, R28 ;  /* 0x0000001c000a3202 */ /* 0x000fc40000000f00 */
[----:B------:R-:W-:Y:S01]  /*1940*/  @!P3 MOV R10, R16 ;  /* 0x00000010000ab202 */ /* 0x000fe20000000f00 */
[-C--:B------:R-:W-:Y:S01]  /*1950*/  IMAD R7, R65, R5.reuse, RZ ;  /* 0x0000000541077224 */ /* 0x080fe200078e02ff */
[----:B------:R-:W-:Y:S01]  /*1960*/  SHF.R.S32.HI R9, RZ, 0x1f, R5 ;  /* 0x0000001fff097819 */ /* 0x000fe20000011405 */
[----:B------:R-:W-:Y:S01]  /*1970*/  @!P3 IMAD.IADD R27, R27, 0x1, R3 ;  /* 0x000000011b1bb824 */ /* 0x000fe200078e0203 */
[----:B------:R-:W-:Y:S01]  /*1980*/  MOV R16, R2 ;  /* 0x0000000200107202 */ /* 0x000fe20000000f00 */
[----:B------:R-:W-:Y:S01]  /*1990*/  @!P3 IMAD R0, R25, R8, RZ ;  /* 0x000000081900b224 */ /* 0x000fe200078e02ff */
[----:B------:R-:W-:Y:S01]  /*19a0*/  @!P3 SHF.R.S32.HI R3, RZ, 0x1f, R8 ;  /* 0x0000001fff03b819 */ /* 0x000fe20000011408 */
[----:B------:R-:W-:Y:S01]  /*19b0*/  IMAD R7, R9, R64, R7 ;  /* 0x0000004009077224 */ /* 0x000fe200078e0207 */
[----:B------:R-:W-:Y:S01]  /*19c0*/  @!P1 IADD3 R16, -R16, RZ, RZ ;  /* 0x000000ff10109210 */ /* 0x000fe20007ffe1ff */
[----:B------:R-:W-:Y:S01]  /*19d0*/  IMAD.WIDE.U32 R10, R64, R5, R10 ;  /* 0x00000005400a7225 */ /* 0x000fe200078e000a */
[----:B------:R-:W-:-:S02]  /*19e0*/  @!P0 LOP3.LUT R16, RZ, R4, RZ, 0x33, !PT ;  /* 0x00000004ff108212 */ /* 0x000fc400078e33ff */
[----:B------:R-:W-:Y:S01]  /*19f0*/  @P3 IADD3 R12, R12, R13, RZ ;  /* 0x0000000d0c0c3210 */ /* 0x000fe20007ffe0ff */
[C---:B------:R-:W-:Y:S01]  /*1a00*/  @!P3 IMAD R0, R24.reuse, R3, R0 ;  /* 0x000000031800b224 */ /* 0x040fe200078e0200 */
[----:B------:R-:W-:Y:S01]  /*1a10*/  IADD3 R7, R11, R7, RZ ;  /* 0x000000070b077210 */ /* 0x000fe20007ffe0ff */
[----:B------:R-:W-:Y:S01]  /*1a20*/  @!P3 IMAD.WIDE.U32 R24, R24, R8, R26 ;  /* 0x000000081818b225 */ /* 0x000fe200078e001a */
[----:B------:R-:W-:-:S03]  /*1a30*/  SHF.R.S32.HI R8, RZ, 0x1f, R16 ;  /* 0x0000001fff087819 */ /* 0x000fc60000011410 */
[----:B------:R-:W-:Y:S02]  /*1a40*/  IMAD.MOV.U32 R6, RZ, RZ, R10 ;  /* 0x000000ffff067224 */ /* 0x000fe400078e000a */
[----:B------:R-:W-:Y:S02]  /*1a50*/  IMAD R3, R15, R16, RZ ;  /* 0x000000100f037224 */ /* 0x000fe400078e02ff */
[-C--:B------:R-:W-:Y:S02]  /*1a60*/  @P3 IMAD R11, R67, R12.reuse, RZ ;  /* 0x0000000c430b3224 */ /* 0x080fe400078e02ff */
[----:B------:R-:W-:-:S04]  /*1a70*/  @P3 IMAD.WIDE.U32 R12, R66, R12, RZ ;  /* 0x0000000c420c3225 */ /* 0x000fc800078e00ff */
[----:B------:R-:W-:-:S04]  /*1a80*/  IMAD.WIDE.U32 R6, R14, R16, R6 ;  /* 0x000000100e067225 */ /* 0x000fc800078e0006 */
[----:B------:R-:W-:Y:S01]  /*1a90*/  IMAD R3, R14, R8, R3 ;  /* 0x000000080e037224 */ /* 0x000fe200078e0203 */
[----:B------:R-:W-:Y:S01]  /*1aa0*/  @P3 IADD3 R11, R13, R11, RZ ;  /* 0x0000000b0d0b3210 */ /* 0x000fe20007ffe0ff */
[----:B------:R-:W-:Y:S01]  /*1ab0*/  @P3 IMAD.MOV.U32 R10, RZ, RZ, R12 ;  /* 0x000000ffff0a3224 */ /* 0x000fe200078e000c */
[----:B------:R-:W-:Y:S01]  /*1ac0*/  @!P3 IADD3 R11, R25, R0, RZ ;  /* 0x00000000190bb210 */ /* 0x000fe20007ffe0ff */
[----:B------:R-:W-:Y:S01]  /*1ad0*/  IMAD.MOV.U32 R2, RZ, RZ, R6 ;  /* 0x000000ffff027224 */ /* 0x000fe200078e0006 */
[----:B------:R-:W-:Y:S02]  /*1ae0*/  IADD3 R3, R7, R3, RZ ;  /* 0x0000000307037210 */ /* 0x000fe40007ffe0ff */
[----:B------:R-:W-:Y:S02]  /*1af0*/  @!P3 MOV R10, R24 ;  /* 0x00000018000ab202 */ /* 0x000fe40000000f00 */
[----:B------:R-:W-:Y:S02]  /*1b00*/  MOV R7, R5 ;  /* 0x0000000500077202 */ /* 0x000fe40000000f00 */
.L_x_1162:
[----:B-1----:R-:W-:Y:S05]  /*1b10*/  BSYNC B0 ;  /* 0x0000000000007941 */ /* 0x002fea0003800000 */
.L_x_1160:
        /* <DEDUP_REMOVED lines=10> */
[----:B------:R-:W-:-:S04]  /*1bc0*/  LEA.HI R4, R0, R73, RZ, 0x3 ;  /* 0x0000004900047211 */ /* 0x000fc800078f18ff */
[----:B------:R-:W-:Y:S02]  /*1bd0*/  SHF.R.S32.HI R182, RZ, 0x3, R4 ;  /* 0x00000003ffb67819 */ /* 0x000fe40000011404 */
[----:B------:R-:W-:Y:S02]  /*1be0*/  LOP3.LUT R4, R4, 0xfffffff8, RZ, 0xc0, !PT ;  /* 0xfffffff804047812 */ /* 0x000fe400078ec0ff */
[----:B------:R-:W-:Y:S01]  /*1bf0*/  LEA.HI R72, R0, R73, RZ, 0x4 ;  /* 0x0000004900487211 */ /* 0x000fe200078f20ff */
[----:B------:R-:W-:Y:S02]  /*1c00*/  IMAD.SHL.U32 R17, R182, 0x40, RZ ;  /* 0x00000040b6117824 */ /* 0x000fe400078e00ff */
[----:B------:R-:W-:Y:S01]  /*1c10*/  IMAD.IADD R71, R73, 0x1, -R4 ;  /* 0x0000000149477824 */ /* 0x000fe200078e0a04 */
[----:B------:R-:W-:Y:S02]  /*1c20*/  LOP3.LUT R6, R72, 0xfffffff0, RZ, 0xc0, !PT ;  /* 0xfffffff048067812 */ /* 0x000fe400078ec0ff */
[----:B------:R-:W-:Y:S01]  /*1c30*/  LOP3.LUT R17, R17, 0x1c0, RZ, 0xc0, !PT ;  /* 0x000001c011117812 */ /* 0x000fe200078ec0ff */
[----:B------:R-:W-:-:S02]  /*1c40*/  IMAD.SHL.U32 R14, R71, 0x8, RZ ;  /* 0x00000008470e7824 */ /* 0x000fc400078e00ff */
[----:B------:R-:W-:Y:S01]  /*1c50*/  IMAD.IADD R6, R73, 0x1, -R6 ;  /* 0x0000000149067824 */ /* 0x000fe200078e0a06 */
[----:B------:R-:W-:Y:S02]  /*1c60*/  SHF.R.U32.HI R174, RZ, 0x3, R17 ;  /* 0x00000003ffae7819 */ /* 0x000fe40000011611 */
[----:B------:R-:W-:Y:S02]  /*1c70*/  LOP3.LUT R15, R17, 0x38, R14, 0xf8, !PT ;  /* 0x00000038110f7812 */ /* 0x000fe400078ef80e */
[----:B------:R-:W-:Y:S02]  /*1c80*/  SHF.R.S32.HI R27, RZ, 0x4, R72 ;  /* 0x00000004ff1b7819 */ /* 0x000fe40000011448 */
[----:B-1----:R-:W-:Y:S02]  /*1c90*/  SHF.R.S32.HI R19, RZ, 0x1f, R6 ;  /* 0x0000001fff137819 */ /* 0x002fe40000011406 */
[----:B------:R-:W-:Y:S02]  /*1ca0*/  LOP3.LUT R174, R15, R174, RZ, 0x3c, !PT ;  /* 0x000000ae0fae7212 */ /* 0x000fe400078e3cff */
[----:B------:R-:W-:-:S02]  /*1cb0*/  LEA.HI R72, R72, R27, RZ, 0x1 ;  /* 0x0000001b48487211 */ /* 0x000fc400078f08ff */
[----:B------:R-:W-:Y:S02]  /*1cc0*/  IADD3 R10, P1, R14, R10, RZ ;  /* 0x0000000a0e0a7210 */ /* 0x000fe40007f3e0ff */
[----:B------:R-:W-:Y:S02]  /*1cd0*/  SHF.R.S32.HI R15, RZ, 0x1f, R14 ;  /* 0x0000001fff0f7819 */ /* 0x000fe4000001140e */
[----:B------:R-:W-:Y:S02]  /*1ce0*/  LEA.HI R19, R19, R6, RZ, 0x3 ;  /* 0x0000000613137211 */ /* 0x000fe400078f18ff */
[----:B------:R-:W-:Y:S01]  /*1cf0*/  LOP3.LUT R72, R72, 0xfffffffe, RZ, 0xc0, !PT ;  /* 0xfffffffe48487812 */ /* 0x000fe200078ec0ff */
[----:B------:R-:W-:Y:S01]  /*1d00*/  IMAD R4, R9, R66, RZ ;  /* 0x0000004209047224 */ /* 0x000fe200078e02ff */
[----:B------:R-:W-:Y:S01]  /*1d10*/  LOP3.LUT R17, R19, 0xfffffff8, RZ, 0xc0, !PT ;  /* 0xfffffff813117812 */ /* 0x000fe200078ec0ff */
[----:B------:R-:W-:Y:S01]  /*1d20*/  IMAD.X R11, R15, 0x1, R11, P1 ;  /* 0x000000010f0b7824 */ /* 0x000fe200008e060b */
[----:B------:R-:W-:Y:S01]  /*1d30*/  LEA.HI R9, R0, R73, RZ, 0x6 ;  /* 0x0000004900097211 */ /* 0x000fe200078f30ff */
[----:B------:R-:W-:Y:S01]  /*1d40*/  IMAD.IADD R72, R27, 0x1, -R72 ;  /* 0x000000011b487824 */ /* 0x000fe200078e0a48 */
[----:B------:R-:W-:Y:S01]  /*1d50*/  SHF.R.S32.HI R76, RZ, 0x1f, R243 ;  /* 0x0000001fff4c7819 */ /* 0x000fe200000114f3 */
[----:B------:R-:W-:-:S02]  /*1d60*/  IMAD R4, R7, R67, R4 ;  /* 0x0000004307047224 */ /* 0x000fc400078e0204 */
[----:B------:R-:W-:-:S04]  /*1d70*/  IMAD.WIDE.U32 R26, R7, R66, R10 ;  /* 0x00000042071a7225 */ /* 0x000fc800078e000a */
[----:B------:R-:W-:Y:S02]  /*1d80*/  IMAD.IADD R17, R6, 0x1, -R17 ;  /* 0x0000000106117824 */ /* 0x000fe400078e0a11 */
[----:B------:R-:W-:-:S05]  /*1d90*/  IMAD.SHL.U32 R9, R9, 0x8, RZ ;  /* 0x0000000809097824 */ /* 0x000fca00078e00ff */
[----:B------:R-:W-:Y:S01]  /*1da0*/  LOP3.LUT R174, R174, 0xfffffe00, R9, 0xf8, !PT ;  /* 0xfffffe00aeae7812 */ /* 0x000fe200078ef809 */
[----:B------:R-:W-:Y:S02]  /*1db0*/  IMAD R23, R23, R16, RZ ;  /* 0x0000001017177224 */ /* 0x000fe400078e02ff */
[----:B------:R-:W-:Y:S02]  /*1dc0*/  IMAD.IADD R27, R27, 0x1, R4 ;  /* 0x000000011b1b7824 */ /* 0x000fe400078e0204 */
[----:B------:R-:W-:Y:S01]  /*1dd0*/  IMAD.SHL.U32 R19, R19, 0x40, RZ ;  /* 0x0000004013137824 */ /* 0x000fe200078e00ff */
[----:B------:R-:W-:Y:S01]  /*1de0*/  SHF.R.S32.HI R4, RZ, 0x1f, R241 ;  /* 0x0000001fff047819 */ /* 0x000fe200000114f1 */
[----:B------:R-:W-:Y:S01]  /*1df0*/  IMAD R189, R67, R182, RZ ;  /* 0x000000b643bd7224 */ /* 0x000fe200078e02ff */
[----:B------:R-:W-:Y:S02]  /*1e00*/  SHF.R.S32.HI R183, RZ, 0x1f, R182 ;  /* 0x0000001fffb77819 */ /* 0x000fe400000114b6 */
[----:B------:R-:W-:-:S03]  /*1e10*/  SHF.R.S32.HI R106, RZ, 0x1f, R77 ;  /* 0x0000001fff6a7819 */ /* 0x000fc6000001144d */
[----:B------:R-:W-:Y:S01]  /*1e20*/  IMAD R189, R183, R66, R189 ;  /* 0x00000042b7bd7224 */ /* 0x000fe200078e02bd */
[----:B------:R-:W-:-:S04]  /*1e30*/  LEA.HI R106, R106, R77, RZ, 0x6 ;  /* 0x0000004d6a6a7211 */ /* 0x000fc800078f30ff */
[----:B------:R-:W-:-:S04]  /*1e40*/  SHF.R.S32.HI R106, RZ, 0x6, R106 ;  /* 0x00000006ff6a7819 */ /* 0x000fc8000001146a */
[----:B------:R-:W-:Y:S01]  /*1e50*/  IMNMX R106, RZ, R106, !PT ;  /* 0x0000006aff6a7217 */ /* 0x000fe20007800200 */
[----:B------:R-:W-:Y:S01]  /*1e60*/  IMAD R181, R65, R182, RZ ;  /* 0x000000b641b57224 */ /* 0x000fe200078e02ff */
[----:B------:R-:W-:-:S03]  /*1e70*/  LEA.HI R69, R0, R73, RZ, 0x5 ;  /* 0x0000004900457211 */ /* 0x000fc600078f28ff */
[----:B------:R-:W-:Y:S01]  /*1e80*/  IMAD R181, R183, R64, R181 ;  /* 0x00000040b7b57224 */ /* 0x000fe200078e02b5 */
[----:B------:R-:W-:Y:S01]  /*1e90*/  LOP3.LUT R74, R69, 0xffffffe0, RZ, 0xc0, !PT ;  /* 0xffffffe0454a7812 */ /* 0x000fe200078ec0ff */
[----:B------:R-:W-:Y:S01]  /*1ea0*/  IMAD.MOV.U32 R57, RZ, RZ, 0x10 ;  /* 0x00000010ff397424 */ /* 0x000fe200078e00ff */
[C---:B------:R-:W-:Y:S01]  /*1eb0*/  LOP3.LUT P3, RZ, R17.reuse, 0x4, RZ, 0xc0, !PT ;  /* 0x0000000411ff7812 */ /* 0x040fe2000786c0ff */
[----:B------:R-:W-:Y:S01]  /*1ec0*/  IMAD.MOV.U32 R55, RZ, RZ, 0x20 ;  /* 0x00000020ff377424 */ /* 0x000fe200078e00ff */
[----:B------:R-:W-:Y:S01]  /*1ed0*/  LOP3.LUT P2, RZ, R17, 0x2, RZ, 0xc0, !PT ;  /* 0x0000000211ff7812 */ /* 0x000fe2000784c0ff */
[C---:B------:R-:W-:Y:S01]  /*1ee0*/  IMAD.SHL.U32 R237, R64.reuse, 0x10, RZ ;  /* 0x0000001040ed7824 */ /* 0x040fe200078e00ff */
[----:B------:R-:W-:Y:S01]  /*1ef0*/  SHF.L.U64.HI R238, R64, 0x4, R65 ;  /* 0x0000000440ee7819 */ /* 0x000fe20000010241 */
[C---:B------:R-:W-:Y:S01]  /*1f00*/  IMAD.SHL.U32 R235, R66.reuse, 0x10, RZ ;  /* 0x0000001042eb7824 */ /* 0x040fe200078e00ff */
[----:B------:R-:W-:Y:S01]  /*1f10*/  SHF.L.U64.HI R236, R66, 0x4, R67 ;  /* 0x0000000442ec7819 */ /* 0x000fe20000010243 */
[----:B------:R-:W-:Y:S01]  /*1f20*/  IMAD.IADD R74, R73, 0x1, -R74 ;  /* 0x00000001494a7824 */ /* 0x000fe200078e0a4a */
[----:B------:R-:W-:Y:S01]  /*1f30*/  SHF.R.S32.HI R69, RZ, 0x5, R69 ;  /* 0x00000005ff457819 */ /* 0x000fe20000011445 */
[----:B------:R-:W-:Y:S01]  /*1f40*/  IMAD.SHL.U32 R78, R71, 0x4, RZ ;  /* 0x00000004474e7824 */ /* 0x000fe200078e00ff */
[----:B------:R-:W-:-:S02]  /*1f50*/  SEL R57, R57, 0xfffffff0, !P2 ;  /* 0xfffffff039397807 */ /* 0x000fc40005000000 */
[----:B------:R-:W-:Y:S01]  /*1f60*/  SEL R55, R55, 0xffffffe0, !P3 ;  /* 0xffffffe037377807 */ /* 0x000fe20005800000 */
[----:B--2---:R-:W-:-:S04]  /*1f70*/  @P0 IMAD.WIDE.U32 R10, R192, R246, RZ ;  /* 0x000000f6c00a0225 */ /* 0x004fc800078e00ff */
[----:B------:R-:W-:Y:S02]  /*1f80*/  @P0 IMAD R6, R193, R246, RZ ;  /* 0x000000f6c1060224 */ /* 0x000fe400078e02ff */
[-C--:B---3--:R-:W-:Y:S02]  /*1f90*/  @!P0 IMAD R7, R29, R243.reuse, RZ ;  /* 0x000000f31d078224 */ /* 0x088fe400078e02ff */
[----:B------:R-:W-:-:S04]  /*1fa0*/  @!P0 IMAD.WIDE.U32 R30, R28, R243, RZ ;  /* 0x000000f31c1e8225 */ /* 0x000fc800078e00ff */
[----:B------:R-:W-:Y:S02]  /*1fb0*/  @!P0 IMAD R28, R28, R76, R7 ;  /* 0x0000004c1c1c8224 */ /* 0x000fe400078e0207 */
[----:B------:R-:W-:Y:S02]  /*1fc0*/  @P0 IMAD.IADD R7, R11, 0x1, R6 ;  /* 0x000000010b070824 */ /* 0x000fe400078e0206 */
[----:B------:R-:W-:Y:S02]  /*1fd0*/  IMAD.SHL.U32 R11, R17, 0x40, RZ ;  /* 0x00000040110b7824 */ /* 0x000fe400078e00ff */
[----:B------:R-:W-:Y:S02]  /*1fe0*/  @P0 IMAD.MOV.U32 R9, RZ, RZ, R10 ;  /* 0x000000ffff090224 */ /* 0x000fe400078e000a */
[----:B------:R-:W-:Y:S01]  /*1ff0*/  IMAD.SHL.U32 R10, R72, 0x8, RZ ;  /* 0x00000008480a7824 */ /* 0x000fe200078e00ff */
[----:B------:R-:W-:Y:S01]  /*2000*/  LOP3.LUT R11, R11, 0x1c0, RZ, 0xc0, !PT ;  /* 0x000001c00b0b7812 */ /* 0x000fe200078ec0ff */
[----:B------:R-:W-:-:S03]  /*2010*/  @!P0 IMAD.MOV.U32 R9, RZ, RZ, R30 ;  /* 0x000000ffff098224 */ /* 0x000fc600078e001e */
[----:B------:R-:W-:Y:S02]  /*2020*/  LOP3.LUT R10, R11, 0x8, R10, 0xf8, !PT ;  /* 0x000000080b0a7812 */ /* 0x000fe400078ef80a */
[----:B------:R-:W-:Y:S01]  /*2030*/  SHF.R.U32.HI R11, RZ, 0x3, R11 ;  /* 0x00000003ff0b7819 */ /* 0x000fe2000001160b */
[----:B------:R-:W-:Y:S01]  /*2040*/  @!P0 IMAD.IADD R7, R31, 0x1, R28 ;  /* 0x000000011f078824 */ /* 0x000fe200078e021c */
[----:B------:R-:W-:Y:S01]  /*2050*/  IADD3 R28, P1, R14, R9, RZ ;  /* 0x000000090e1c7210 */ /* 0x000fe20007f3e0ff */
[-C--:B------:R-:W-:Y:S01]  /*2060*/  IMAD R6, R8, R22.reuse, R23 ;  /* 0x0000001608067224 */ /* 0x080fe200078e0217 */
[----:B------:R-:W-:Y:S01]  /*2070*/  LOP3.LUT R10, R10, R11, RZ, 0x3c, !PT ;  /* 0x0000000b0a0a7212 */ /* 0x000fe200078e3cff */
[----:B------:R-:W-:Y:S01]  /*2080*/  IMAD.WIDE.U32 R22, R16, R22, R26 ;  /* 0x0000001610167225 */ /* 0x000fe200078e001a */
[----:B------:R-:W-:Y:S02]  /*2090*/  IADD3 R11, R14, 0x40, RZ ;  /* 0x000000400e0b7810 */ /* 0x000fe40007ffe0ff */
[----:B------:R-:W-:Y:S01]  /*20a0*/  LOP3.LUT R56, R10, 0xfffffe00, R19, 0xf8, !PT ;  /* 0xfffffe000a387812 */ /* 0x000fe200078ef813 */
[----:B------:R-:W-:Y:S01]  /*20b0*/  IMAD R9, R25, R241, RZ ;  /* 0x000000f119097224 */ /* 0x000fe200078e02ff */
[-C--:B----4-:R-:W-:Y:S01]  /*20c0*/  ISETP.GE.AND P0, PT, R11, R79.reuse, PT ;  /* 0x0000004f0b00720c */ /* 0x090fe20003f06270 */
[----:B------:R-:W-:Y:S01]  /*20d0*/  IMAD.X R29, R15, 0x1, R7, P1 ;  /* 0x000000010f1d7824 */ /* 0x000fe200008e0607 */
[----:B------:R-:W-:Y:S01]  /*20e0*/  IADD3 R10, R14, 0x80, RZ ;  /* 0x000000800e0a7810 */ /* 0x000fe20007ffe0ff */
[----:B------:R-:W-:Y:S01]  /*20f0*/  IMAD.IADD R23, R23, 0x1, R6 ;  /* 0x0000000117177824 */ /* 0x000fe200078e0206 */
[----:B------:R-:W-:Y:S01]  /*2100*/  SEL R6, RZ, 0xffffffff, P0 ;  /* 0xffffffffff067807 */ /* 0x000fe20000000000 */
[----:B------:R-:W-:Y:S01]  /*2110*/  IMAD R4, R24, R4, R9 ;  /* 0x0000000418047224 */ /* 0x000fe200078e0209 */
[-C--:B------:R-:W-:Y:S01]  /*2120*/  ISETP.GE.AND P0, PT, R10, R79.reuse, PT ;  /* 0x0000004f0a00720c */ /* 0x080fe20003f06270 */
[----:B------:R-:W-:Y:S01]  /*2130*/  IMAD.WIDE.U32 R186, R241, R24, R28 ;  /* 0x00000018f1ba7225 */ /* 0x000fe200078e001c */
[----:B------:R-:W-:-:S03]  /*2140*/  ISETP.GE.AND P1, PT, R14, R79, PT ;  /* 0x0000004f0e00720c */ /* 0x000fc60003f26270 */
[----:B------:R-:W-:Y:S01]  /*2150*/  IMAD.WIDE.U32 R22, R182, R66, R22 ;  /* 0x00000042b6167225 */ /* 0x000fe200078e0016 */
[----:B------:R-:W-:-:S03]  /*2160*/  IADD3 R9, R14, 0xc0, RZ ;  /* 0x000000c00e097810 */ /* 0x000fc60007ffe0ff */
[----:B------:R-:W-:Y:S01]  /*2170*/  IMAD.IADD R187, R187, 0x1, R4 ;  /* 0x00000001bbbb7824 */ /* 0x000fe200078e0204 */
[----:B------:R-:W-:Y:S01]  /*2180*/  SEL R4, RZ, 0x4, P0 ;  /* 0x00000004ff047807 */ /* 0x000fe20000000000 */
[----:B------:R-:W-:Y:S01]  /*2190*/  IMAD.IADD R189, R23, 0x1, R189 ;  /* 0x0000000117bd7824 */ /* 0x000fe200078e02bd */
[C---:B------:R-:W-:Y:S02]  /*21a0*/  LEA R188, P0, R22.reuse, R12, 0x1 ;  /* 0x0000000c16bc7211 */ /* 0x040fe400078008ff */
[----:B------:R-:W-:Y:S02]  /*21b0*/  SEL R7, RZ, 0x1, P1 ;  /* 0x00000001ff077807 */ /* 0x000fe40000800000 */
[----:B------:R-:W-:Y:S02]  /*21c0*/  ISETP.GE.AND P1, PT, R9, R79, PT ;  /* 0x0000004f0900720c */ /* 0x000fe40003f26270 */
[----:B------:R-:W-:Y:S02]  /*21d0*/  LEA.HI.X R189, R22, R13, R189, 0x1, P0 ;  /* 0x0000000d16bd7211 */ /* 0x000fe400000f0cbd */
[----:B------:R-:W-:-:S02]  /*21e0*/  IADD3 R178, P0, R14, R2, RZ ;  /* 0x000000020eb27210 */ /* 0x000fc40007f1e0ff */
[----:B------:R-:W-:Y:S02]  /*21f0*/  SEL R75, RZ, 0x8, P1 ;  /* 0x00000008ff4b7807 */ /* 0x000fe40000800000 */
[----:B------:R-:W-:Y:S01]  /*2200*/  ISETP.GT.AND P1, PT, R165, R106, PT ;  /* 0x0000006aa500720c */ /* 0x000fe20003f24270 */
[----:B------:R-:W-:Y:S02]  /*2210*/  IMAD.X R179, R15, 0x1, R3, P0 ;  /* 0x000000010fb37824 */ /* 0x000fe400000e0603 */
        /* <DEDUP_REMOVED lines=46> */
[----:B--2---:R-:W-:-:S04]  /*2500*/  IMAD R3, R33, R243, RZ ;  /* 0x000000f321037224 */ /* 0x004fc800078e02ff */
[----:B------:R-:W-:Y:S02]  /*2510*/  IMAD R0, R32, R76, R3 ;  /* 0x0000004c20007224 */ /* 0x000fe400078e0203 */
[----:B---3--:R-:W-:Y:S02]  /*2520*/  IMAD R3, R35, R243, RZ ;  /* 0x000000f323037224 */ /* 0x008fe400078e02ff */
[C---:B------:R-:W-:Y:S01]  /*2530*/  IMAD.WIDE.U32 R32, R243.reuse, R32, R14 ;  /* 0x00000020f3207225 */ /* 0x040fe200078e000e */
[C-C-:B----4-:R-:W-:Y:S02]  /*2540*/  SHF.L.U64.HI R129, R198.reuse, 0x4, R199.reuse ;  /* 0x00000004c6817819 */ /* 0x150fe400000102c7 */
[----:B------:R-:W-:Y:S01]  /*2550*/  SHF.L.U64.HI R131, R198, 0x5, R199 ;  /* 0x00000005c6837819 */ /* 0x000fe200000102c7 */
[----:B------:R-:W-:Y:S01]  /*2560*/  IMAD.WIDE.U32 R30, R243, R34, R14 ;  /* 0x00000022f31e7225 */ /* 0x000fe200078e000e */
[----:B------:R-:W-:Y:S02]  /*2570*/  SHF.L.U64.HI R107, R200, 0x4, R201 ;  /* 0x00000004c86b7819 */ /* 0x000fe400000102c9 */
[----:B------:R-:W-:Y:S01]  /*2580*/  SHF.L.U32 R132, R198, 0x5, RZ ;  /* 0x00000005c6847819 */ /* 0x000fe200000006ff */
[----:B------:R-:W-:Y:S01]  /*2590*/  IMAD R2, R34, R76, R3 ;  /* 0x0000004c22027224 */ /* 0x000fe200078e0203 */
[----:B------:R-:W-:Y:S01]  /*25a0*/  SHF.R.S32.HI R3, RZ, 0x1f, R5 ;  /* 0x0000001fff037819 */ /* 0x000fe20000011405 */
[----:B------:R-:W-:Y:S01]  /*25b0*/  IMAD.IADD R33, R33, 0x1, R0 ;  /* 0x0000000121217824 */ /* 0x000fe200078e0200 */
[----:B------:R-:W-:Y:S01]  /*25c0*/  SHF.L.U64.HI R117, R200, 0x5, R201 ;  /* 0x00000005c8757819 */ /* 0x000fe200000102c9 */
[-C--:B------:R-:W-:Y:S01]  /*25d0*/  IMAD R4, R199, R5.reuse, RZ ;  /* 0x00000005c7047224 */ /* 0x080fe200078e02ff */
[----:B------:R-:W-:Y:S01]  /*25e0*/  SHF.L.U64.HI R131, R132, 0x1, R131 ;  /* 0x0000000184837819 */ /* 0x000fe20000010283 */
[----:B------:R-:W-:-:S02]  /*25f0*/  IMAD R0, R201, R5, RZ ;  /* 0x00000005c9007224 */ /* 0x000fc400078e02ff */
        /* <DEDUP_REMOVED lines=70> */
[----:B------:R-:W-:Y:S01]  /*2a60*/  IADD3 R98, P1, R237, 0x80, RZ ;  /* 0x00000080ed627810 */ /* 0x000fe20007f3e0ff */
[C---:B------:R-:W-:Y:S01]  /*2a70*/  IMAD.X R141, R7.reuse, 0x1, R141, P2 ;  /* 0x00000001078d7824 */ /* 0x040fe200010e068d */
[----:B------:R-:W-:Y:S01]  /*2a80*/  IADD3.X R19, R7, R0, RZ, P0, !PT ;  /* 0x0000000007137210 */ /* 0x000fe200007fe4ff */
[----:B------:R-:W-:Y:S01]  /*2a90*/  IMAD.IADD R159, R175, 0x1, R162 ;  /* 0x00000001af9f7824 */ /* 0x000fe200078e02a2 */
[C---:B------:R-:W-:Y:S01]  /*2aa0*/  IADD3 R102, P2, R237.reuse, 0x40, RZ ;  /* 0x00000040ed667810 */ /* 0x040fe20007f5e0ff */
[----:B------:R-:W-:Y:S01]  /*2ab0*/  IMAD.X R99, RZ, RZ, R238, P1 ;  /* 0x000000ffff637224 */ /* 0x000fe200008e06ee */
        /* <DEDUP_REMOVED lines=13> */
[C---:B------:R-:W-:Y:S01]  /*2b90*/  IADD3 R113, P1, R108.reuse, 0x80, RZ ;  /* 0x000000806c717810 */ /* 0x040fe20007f3e0ff */
[--C-:B------:R-:W-:Y:S01]  /*2ba0*/  IMAD.X R94, R101, 0x1, R238.reuse, P4 ;  /* 0x00000001655e7824 */ /* 0x100fe200020e06ee */
        /* <DEDUP_REMOVED lines=32> */
.L_x_1281:
        /* <DEDUP_REMOVED lines=21> */
.L_x_1165:
[----:B------:R-:W-:Y:S05]  /*2f00*/  BSYNC B0 ;  /* 0x0000000000007941 */ /* 0x000fea0003800000 */
.L_x_1164:
        /* <DEDUP_REMOVED lines=21> */
.L_x_1167:
[----:B------:R-:W-:Y:S05]  /*3060*/  BSYNC B0 ;  /* 0x0000000000007941 */ /* 0x000fea0003800000 */
.L_x_1166:
        /* <DEDUP_REMOVED lines=21> */
.L_x_1169:
[----:B------:R-:W-:Y:S05]  /*31c0*/  BSYNC B0 ;  /* 0x0000000000007941 */ /* 0x000fea0003800000 */
.L_x_1168:
        /* <DEDUP_REMOVED lines=21> */
.L_x_1171:
[----:B------:R-:W-:Y:S05]  /*3320*/  BSYNC B0 ;  /* 0x0000000000007941 */ /* 0x000fea0003800000 */
.L_x_1170:
        /* <DEDUP_REMOVED lines=65> */
.L_x_1178:
[----:B------:R-:W-:Y:S05]  /*3740*/  BSYNC B0 ;  /* 0x0000000000007941 */ /* 0x000fea0003800000 */
.L_x_1177:
        /* <DEDUP_REMOVED lines=50> */
.L_x_1180:
[----:B------:R-:W-:Y:S05]  /*3a70*/  BSYNC B0 ;  /* 0x0000000000007941 */ /* 0x000fea0003800000 */
.L_x_1179:
        /* <DEDUP_REMOVED lines=50> */
.L_x_1182:
[----:B------:R-:W-:Y:S05]  /*3da0*/  BSYNC B0 ;  /* 0x0000000000007941 */ /* 0x000fea0003800000 */
.L_x_1181:
        /* <DEDUP_REMOVED lines=49> */
.L_x_1176:
[----:B------:R-:W-:Y:S05]  /*40c0*/  BSYNC B1 ;  /* 0x0000000000017941 */ /* 0x000fea0003800000 */
.L_x_1175:
        /* <DEDUP_REMOVED lines=63> */
.L_x_1186:
[----:B------:R-:W-:Y:S05]  /*44c0*/  BSYNC B0 ;  /* 0x0000000000007941 */ /* 0x000fea0003800000 */
.L_x_1185:
        /* <DEDUP_REMOVED lines=53> */
.L_x_1188:
[----:B------:R-:W-:Y:S05]  /*4820*/  BSYNC B0 ;  /* 0x0000000000007941 */ /* 0x000fea0003800000 */
.L_x_1187:
        /* <DEDUP_REMOVED lines=53> */
.L_x_1190:
[----:B------:R-:W-:Y:S05]  /*4b80*/  BSYNC B0 ;  /* 0x0000000000007941 */ /* 0x000fea0003800000 */
.L_x_1189:
        /* <DEDUP_REMOVED lines=52> */
.L_x_1184:
[----:B------:R-:W-:Y:S05]  /*4ed0*/  BSYNC B1 ;  /* 0x0000000000017941 */ /* 0x000fea0003800000 */
.L_x_1183:
        /* <DEDUP_REMOVED lines=63> */
.L_x_1194:
[----:B------:R-:W-:Y:S05]  /*52d0*/  BSYNC B0 ;  /* 0x0000000000007941 */ /* 0x000fea0003800000 */
.L_x_1193:
        /* <DEDUP_REMOVED lines=53> */
.L_x_1196:
[----:B------:R-:W-:Y:S05]  /*5630*/  BSYNC B0 ;  /* 0x0000000000007941 */ /* 0x000fea0003800000 */
.L_x_1195:
        /* <DEDUP_REMOVED lines=53> */
.L_x_1198:
[----:B------:R-:W-:Y:S05]  /*5990*/  BSYNC B0 ;  /* 0x0000000000007941 */ /* 0x000fea0003800000 */
.L_x_1197:
        /* <DEDUP_REMOVED lines=52> */
.L_x_1192:
[----:B------:R-:W-:Y:S05]  /*5ce0*/  BSYNC B1 ;  /* 0x0000000000017941 */ /* 0x000fea0003800000 */
.L_x_1191:
        /* <DEDUP_REMOVED lines=65> */
.L_x_1202:
[----:B------:R-:W-:Y:S05]  /*6100*/  BSYNC B0 ;  /* 0x0000000000007941 */ /* 0x000fea0003800000 */
.L_x_1201:
        /* <DEDUP_REMOVED lines=53> */
.L_x_1204:
[----:B------:R-:W-:Y:S05]  /*6460*/  BSYNC B0 ;  /* 0x0000000000007941 */ /* 0x000fea0003800000 */
.L_x_1203:
        /* <DEDUP_REMOVED lines=53> */
.L_x_1206:
[----:B------:R-:W-:Y:S05]  /*67c0*/  BSYNC B0 ;  /* 0x0000000000007941 */ /* 0x000fea0003800000 */
.L_x_1205:
        /* <DEDUP_REMOVED lines=52> */
.L_x_1200:
[----:B------:R-:W-:Y:S05]  /*6b10*/  BSYNC B1 ;  /* 0x0000000000017941 */ /* 0x000fea0003800000 */
.L_x_1199:
[----:B------:R-:W2:Y:S02]  /*6b20*/  LD.E R3, [R20.64+0xd0] ;  /* 0x0000d00614037980 */ /* 0x000ea4000c101900 */
[----:B--2---:R-:W-:Y:S05]  /*6b30*/  IMAD.U32 R3, R3, -0x20, RZ ;  /* 0xffffffe003037824 */ /* 0x004fea00078e00ff */
[C---:B------:R-:W-:Y:S02]  /*6b40*/  LEA R18, P1, R3.reuse, R18, 0x1 ;  /* 0x0000001203127211 */ /* 0x040fe400078208ff */
[C---:B------:R-:W-:Y:S02]  /*6b50*/  LEA R58, P0, R3.reuse, R58, 0x1 ;  /* 0x0000003a033a7211 */ /* 0x040fe400078008ff */
[C---:B------:R-:W-:Y:S02]  /*6b60*/  LEA.HI.X.SX32 R19, R3.reuse, R19, 0x1, P1 ;  /* 0x0000001303137211 */ /* 0x040fe400008f0eff */
[----:B------:R-:W-:Y:S01]  /*6b70*/  LEA.HI.X.SX32 R59, R3, R59, 0x1, P0 ;  /* 0x0000003b033b7211 */ /* 0x000fe200000f0eff */
[----:B------:R-:W-:-:S05]  /*6b80*/  BRA `(.L_x_1207) ;  /* 0x0000680000007947 */ /* 0x000fca0003800000 */
.L_x_1174:
        /* <DEDUP_REMOVED lines=89> */
.L_x_1213:
[----:B------:R-:W-:Y:S05]  /*7120*/  BSYNC B0 ;  /* 0x0000000000007941 */ /* 0x000fea0003800000 */
.L_x_1212:
[----:B-----5:R2:W-:Y:S02]  /*7130*/  ST.E.128 [R142.64], R44 ;  /* 0x0000002c8e007985 */ /* 0x0205e4000c101d06 */
.L_x_1211:
[----:B------:R-:W-:Y:S05]  /*7140*/  BSYNC B1 ;  /* 0x0000000000017941 */ /* 0x000fea0003800000 */
.L_x_1210:
        /* <DEDUP_REMOVED lines=87> */
.L_x_1217:
[----:B------:R-:W-:Y:S05]  /*76c0*/  BSYNC B0 ;  /* 0x0000000000007941 */ /* 0x000fea0003800000 */
.L_x_1216:
[----:B-----5:R3:W-:Y:S02]  /*76d0*/  ST.E.128 [R142.64+0x80], R44 ;  /* 0x0000802c8e007985 */ /* 0x0207e4000c101d06 */
.L_x_1215:
[----:B------:R-:W-:Y:S05]  /*76e0*/  BSYNC B1 ;  /* 0x0000000000017941 */ /* 0x000fea0003800000 */
.L_x_1214:
        /* <DEDUP_REMOVED lines=87> */
.L_x_1221:
[----:B------:R-:W-:Y:S05]  /*7c60*/  BSYNC B0 ;  /* 0x0000000000007941 */ /* 0x000fea0003800000 */
.L_x_1220:
[----:B-----5:R3:W-:Y:S02]  /*7c70*/  ST.E.128 [R142.64+0x100], R44 ;  /* 0x0001002c8e007985 */ /* 0x0207e4000c101d06 */
.L_x_1219:
[----:B------:R-:W-:Y:S05]  /*7c80*/  BSYNC B1 ;  /* 0x0000000000017941 */ /* 0x000fea0003800000 */
.L_x_1218:
        /* <DEDUP_REMOVED lines=86> */
.L_x_1223:
[----:B------:R-:W-:Y:S05]  /*81f0*/  BSYNC B0 ;  /* 0x0000000000007941 */ /* 0x000fea0003800000 */
.L_x_1222:
[----:B-----5:R3:W-:Y:S02]  /*8200*/  ST.E.128 [R142.64+0x180], R44 ;  /* 0x0001802c8e007985 */ /* 0x0207e4000c101d06 */
.L_x_1209:
[----:B------:R-:W-:Y:S05]  /*8210*/  BSYNC B2 ;  /* 0x0000000000027941 */ /* 0x000fea0003800000 */
.L_x_1208:
        /* <DEDUP_REMOVED lines=43> */
[----:B------:R-:W-:Y:S06]  /*84d0*/  LEA.HI.X R61, R209, R141, R54, 0x1, P0 ;  /* 0x0000008dd13d7211 */ /* 0x000fec00000f0c36 */
        /* <DEDUP_REMOVED lines=22> */
[----:B------:R-:W-:Y:S01]  /*8640*/  FMUL.FTZ R2, R31, R36 ;  /* 0x000000241f027220 */ /* 0x000fe20000410000 */
[C---:B----4-:R-:W-:Y:S01]  /*8650*/  LOP3.LUT R40, R60.reuse, 0xffff0000, RZ, 0xc0, !PT ;  /* 0xffff00003c287812 */ /* 0x050fe200078ec0ff */
[----:B------:R-:W-:Y:S01]  /*8660*/  IMAD.U32 R38, R60, 0x10000, RZ ;  /* 0x000100003c267824 */ /* 0x000fe200078e00ff */
        /* <DEDUP_REMOVED lines=28> */
.L_x_1229:
[----:B------:R-:W-:Y:S05]  /*8830*/  BSYNC B0 ;  /* 0x0000000000007941 */ /* 0x000fea0003800000 */
.L_x_1228:
[C---:B------:R-:W-:Y:S04]  /*8840*/  LEA R2, P0, R237.reuse, R142, 0x1 ;  /* 0x0000008eed027211 */ /* 0x040fe800078008ff */
[----:B------:R-:W-:Y:S05]  /*8850*/  LEA.HI.X R3, R237, R143, R238, 0x1, P0 ;  /* 0x0000008fed037211 */ /* 0x000fea00000f0cee */
[----:B-----5:R1:W-:Y:S04]  /*8860*/  ST.E.128 [R2.64], R48 ;  /* 0x0000003002007985 */ /* 0x0203e8000c101d06 */
.L_x_1227:
[----:B------:R-:W-:Y:S05]  /*8870*/  BSYNC B1 ;  /* 0x0000000000017941 */ /* 0x000fea0003800000 */
.L_x_1226:
        /* <DEDUP_REMOVED lines=92> */
.L_x_1233:
[----:B------:R-:W-:Y:S05]  /*8e40*/  BSYNC B0 ;  /* 0x0000000000007941 */ /* 0x000fea0003800000 */
.L_x_1232:
[C---:B------:R-:W-:Y:S04]  /*8e50*/  LEA R2, P0, R102.reuse, R142, 0x1 ;  /* 0x0000008e66027211 */ /* 0x040fe800078008ff */
[----:B------:R-:W-:Y:S05]  /*8e60*/  LEA.HI.X R3, R102, R143, R103, 0x1, P0 ;  /* 0x0000008f66037211 */ /* 0x000fea00000f0c67 */
[----:B-----5:R4:W-:Y:S04]  /*8e70*/  ST.E.128 [R2.64], R48 ;  /* 0x0000003002007985 */ /* 0x0209e8000c101d06 */
.L_x_1231:
[----:B------:R-:W-:Y:S05]  /*8e80*/  BSYNC B1 ;  /* 0x0000000000017941 */ /* 0x000fea0003800000 */
.L_x_1230:
[----:B------:R-:W-:Y:S01]  /*8e90*/  ISETP.GE.AND P0, PT, R10, R176, PT ;  /* 0x000000b00a00720c */ /* 0x000fe20003f06270 */
        /* <DEDUP_REMOVED lines=91> */
.L_x_1237:
[----:B------:R-:W-:Y:S05]  /*9450*/  BSYNC B0 ;  /* 0x0000000000007941 */ /* 0x000fea0003800000 */
.L_x_1236:
[C---:B------:R-:W-:Y:S04]  /*9460*/  LEA R2, P0, R98.reuse, R142, 0x1 ;  /* 0x0000008e62027211 */ /* 0x040fe800078008ff */
[----:B------:R-:W-:Y:S05]  /*9470*/  LEA.HI.X R3, R98, R143, R99, 0x1, P0 ;  /* 0x0000008f62037211 */ /* 0x000fea00000f0c63 */
[----:B-----5:R4:W-:Y:S04]  /*9480*/  ST.E.128 [R2.64], R48 ;  /* 0x0000003002007985 */ /* 0x0209e8000c101d06 */
.L_x_1235:
[----:B------:R-:W-:Y:S05]  /*9490*/  BSYNC B1 ;  /* 0x0000000000017941 */ /* 0x000fea0003800000 */
.L_x_1234:
        /* <DEDUP_REMOVED lines=91> */
.L_x_1239:
[----:B------:R-:W-:Y:S05]  /*9a50*/  BSYNC B0 ;  /* 0x0000000000007941 */ /* 0x000fea0003800000 */
.L_x_1238:
[C---:B------:R-:W-:Y:S04]  /*9a60*/  LEA R2, P0, R92.reuse, R142, 0x1 ;  /* 0x0000008e5c027211 */ /* 0x040fe800078008ff */
[----:B------:R-:W-:Y:S05]  /*9a70*/  LEA.HI.X R3, R92, R143, R93, 0x1, P0 ;  /* 0x0000008f5c037211 */ /* 0x000fea00000f0c5d */
[----:B-----5:R4:W-:Y:S04]  /*9a80*/  ST.E.128 [R2.64], R48 ;  /* 0x0000003002007985 */ /* 0x0209e8000c101d06 */
.L_x_1225:
[----:B------:R-:W-:Y:S05]  /*9a90*/  BSYNC B2 ;  /* 0x0000000000027941 */ /* 0x000fea0003800000 */
.L_x_1224:
        /* <DEDUP_REMOVED lines=97> */
.L_x_1245:
[----:B------:R-:W-:Y:S05]  /*a0b0*/  BSYNC B0 ;  /* 0x0000000000007941 */ /* 0x000fea0003800000 */
.L_x_1244:
[C---:B------:R-:W-:Y:S04]  /*a0c0*/  LEA R2, P0, R104.reuse, R142, 0x1 ;  /* 0x0000008e68027211 */ /* 0x040fe800078008ff */
[----:B------:R-:W-:Y:S05]  /*a0d0*/  LEA.HI.X R3, R104, R143, R105, 0x1, P0 ;  /* 0x0000008f68037211 */ /* 0x000fea00000f0c69 */
[----:B-----5:R4:W-:Y:S04]  /*a0e0*/  ST.E.128 [R2.64], R48 ;  /* 0x0000003002007985 */ /* 0x0209e8000c101d06 */
.L_x_1243:
[----:B------:R-:W-:Y:S05]  /*a0f0*/  BSYNC B1 ;  /* 0x0000000000017941 */ /* 0x000fea0003800000 */
.L_x_1242:
        /* <DEDUP_REMOVED lines=31> */
[C---:B------:R-:W-:Y:S01]  /*a2f0*/  LEA R212, P0, R205.reuse, R138, 0x1 ;  /* 0x0000008acdd47211 */ /* 0x040fe200078008ff */
[----:B------:R-:W2:Y:S03]  /*a300*/  LD.E.128 R24, [R22.64] ;  /* 0x0000000616187980 */ /* 0x000ea6000c101d00 */
[----:B------:R-:W-:Y:S02]  /*a310*/  LEA.HI.X R213, R205, R139, R202, 0x1, P0 ;  /* 0x0000008bcdd57211 */ /* 0x000fe400000f0cca */
[----:B-1----:R-:W-:Y:S03]  /*a320*/  IADD3 R209, P0, R164, R211, RZ ;  /* 0x000000d3a4d17210 */ /* 0x002fe60007f1e0ff */
[----:B------:R-:W3:Y:S01]  /*a330*/  LD.E.128 R204, [R212.64] ;  /* 0x00000006d4cc7980 */ /* 0x000ee2000c101d00 */
        /* <DEDUP_REMOVED lines=23> */
[----:B------:R-:W-:Y:S01]  /*a4b0*/  @!P1 FADD.FTZ R35, -R35, -RZ ;  /* 0x800000ff23239221 */ /* 0x000fe20000010100 */
[C---:B----4-:R-:W-:Y:S01]  /*a4c0*/  LOP3.LUT R40, R60.reuse, 0xffff0000, RZ, 0xc0, !PT ;  /* 0xffff00003c287812 */ /* 0x050fe200078ec0ff */
[----:B------:R-:W-:Y:S01]  /*a4d0*/  IMAD.U32 R38, R60, 0x10000, RZ ;  /* 0x000100003c267824 */ /* 0x000fe200078e00ff */
        /* <DEDUP_REMOVED lines=30> */
.L_x_1249:
[----:B------:R-:W-:Y:S05]  /*a6c0*/  BSYNC B0 ;  /* 0x0000000000007941 */ /* 0x000fea0003800000 */
.L_x_1248:
[C---:B------:R-:W-:Y:S04]  /*a6d0*/  LEA R2, P0, R100.reuse, R142, 0x1 ;  /* 0x0000008e64027211 */ /* 0x040fe800078008ff */
[----:B------:R-:W-:Y:S05]  /*a6e0*/  LEA.HI.X R3, R100, R143, R101, 0x1, P0 ;  /* 0x0000008f64037211 */ /* 0x000fea00000f0c65 */
[----:B-----5:R4:W-:Y:S04]  /*a6f0*/  ST.E.128 [R2.64], R48 ;  /* 0x0000003002007985 */ /* 0x0209e8000c101d06 */
.L_x_1247:
[----:B------:R-:W-:Y:S05]  /*a700*/  BSYNC B1 ;  /* 0x0000000000017941 */ /* 0x000fea0003800000 */
.L_x_1246:
        /* <DEDUP_REMOVED lines=92> */
.L_x_1253:
[----:B------:R-:W-:Y:S05]  /*acd0*/  BSYNC B0 ;  /* 0x0000000000007941 */ /* 0x000fea0003800000 */
.L_x_1252:
[C---:B------:R-:W-:Y:S04]  /*ace0*/  LEA R2, P0, R96.reuse, R142, 0x1 ;  /* 0x0000008e60027211 */ /* 0x040fe800078008ff */
[----:B------:R-:W-:Y:S05]  /*acf0*/  LEA.HI.X R3, R96, R143, R97, 0x1, P0 ;  /* 0x0000008f60037211 */ /* 0x000fea00000f0c61 */
[----:B-----5:R4:W-:Y:S04]  /*ad00*/  ST.E.128 [R2.64], R48 ;  /* 0x0000003002007985 */ /* 0x0209e8000c101d06 */
.L_x_1251:
[----:B------:R-:W-:Y:S05]  /*ad10*/  BSYNC B1 ;  /* 0x0000000000017941 */ /* 0x000fea0003800000 */
.L_x_1250:
        /* <DEDUP_REMOVED lines=91> */
.L_x_1255:
[----:B------:R-:W-:Y:S05]  /*b2d0*/  BSYNC B0 ;  /* 0x0000000000007941 */ /* 0x000fea0003800000 */
.L_x_1254:
[C---:B------:R-:W-:Y:S04]  /*b2e0*/  LEA R2, P0, R90.reuse, R142, 0x1 ;  /* 0x0000008e5a027211 */ /* 0x040fe800078008ff */
[----:B------:R-:W-:Y:S05]  /*b2f0*/  LEA.HI.X R3, R90, R143, R91, 0x1, P0 ;  /* 0x0000008f5a037211 */ /* 0x000fea00000f0c5b */
[----:B-----5:R4:W-:Y:S04]  /*b300*/  ST.E.128 [R2.64], R48 ;  /* 0x0000003002007985 */ /* 0x0209e8000c101d06 */
.L_x_1241:
[----:B------:R-:W-:Y:S05]  /*b310*/  BSYNC B2 ;  /* 0x0000000000027941 */ /* 0x000fea0003800000 */
.L_x_1240:
        /* <DEDUP_REMOVED lines=98> */
.L_x_1261:
[----:B------:R-:W-:Y:S05]  /*b940*/  BSYNC B0 ;  /* 0x0000000000007941 */ /* 0x000fea0003800000 */
.L_x_1260:
[----:B------:R-:W-:Y:S02]  /*b950*/  IMAD R0, R65, 0x60, RZ ;  /* 0x0000006041007824 */ /* 0x000fe400078e02ff */
[----:B------:R-:W-:Y:S05]  /*b960*/  IMAD.WIDE.U32 R2, R64, 0x60, R142 ;  /* 0x0000006040027825 */ /* 0x000fea00078e008e */
[----:B------:R-:W-:Y:S05]  /*b970*/  IADD3 R3, R3, R0, RZ ;  /* 0x0000000003037210 */ /* 0x000fea0007ffe0ff */
[----:B-----5:R4:W-:Y:S02]  /*b980*/  ST.E.128 [R2.64], R48 ;  /* 0x0000003002007985 */ /* 0x0209e4000c101d06 */
.L_x_1259:
[----:B------:R-:W-:Y:S05]  /*b990*/  BSYNC B1 ;  /* 0x0000000000017941 */ /* 0x000fea0003800000 */
.L_x_1258:
        /* <DEDUP_REMOVED lines=92> */
.L_x_1265:
[----:B------:R-:W-:Y:S05]  /*bf60*/  BSYNC B0 ;  /* 0x0000000000007941 */ /* 0x000fea0003800000 */
.L_x_1264:
[C---:B------:R-:W-:Y:S04]  /*bf70*/  LEA R2, P0, R95.reuse, R142, 0x1 ;  /* 0x0000008e5f027211 */ /* 0x040fe800078008ff */
[----:B------:R-:W-:Y:S05]  /*bf80*/  LEA.HI.X R3, R95, R143, R94, 0x1, P0 ;  /* 0x0000008f5f037211 */ /* 0x000fea00000f0c5e */
[----:B-----5:R4:W-:Y:S04]  /*bf90*/  ST.E.128 [R2.64], R48 ;  /* 0x0000003002007985 */ /* 0x0209e8000c101d06 */
.L_x_1263:
[----:B------:R-:W-:Y:S05]  /*bfa0*/  BSYNC B1 ;  /* 0x0000000000017941 */ /* 0x000fea0003800000 */
.L_x_1262:
        /* <DEDUP_REMOVED lines=92> */
.L_x_1269:
[----:B------:R-:W-:Y:S05]  /*c570*/  BSYNC B0 ;  /* 0x0000000000007941 */ /* 0x000fea0003800000 */
.L_x_1268:
[C---:B------:R-:W-:Y:S04]  /*c580*/  LEA R2, P0, R89.reuse, R142, 0x1 ;  /* 0x0000008e59027211 */ /* 0x040fe800078008ff */
[----:B------:R-:W-:Y:S05]  /*c590*/  LEA.HI.X R3, R89, R143, R88, 0x1, P0 ;  /* 0x0000008f59037211 */ /* 0x000fea00000f0c58 */
[----:B-----5:R4:W-:Y:S04]  /*c5a0*/  ST.E.128 [R2.64], R48 ;  /* 0x0000003002007985 */ /* 0x0209e8000c101d06 */
.L_x_1267:
[----:B------:R-:W-:Y:S05]  /*c5b0*/  BSYNC B1 ;  /* 0x0000000000017941 */ /* 0x000fea0003800000 */
.L_x_1266:
        /* <DEDUP_REMOVED lines=91> */
.L_x_1271:
[----:B------:R-:W-:Y:S05]  /*cb70*/  BSYNC B0 ;  /* 0x0000000000007941 */ /* 0x000fea0003800000 */
.L_x_1270:
[C---:B-1----:R-:W-:Y:S04]  /*cb80*/  LEA R2, P0, R87.reuse, R142, 0x1 ;  /* 0x0000008e57027211 */ /* 0x042fe800078008ff */
[----:B------:R-:W-:Y:S05]  /*cb90*/  LEA.HI.X R3, R87, R143, R86, 0x1, P0 ;  /* 0x0000008f57037211 */ /* 0x000fea00000f0c56 */
[----:B-----5:R1:W-:Y:S04]  /*cba0*/  ST.E.128 [R2.64], R24 ;  /* 0x0000001802007985 */ /* 0x0203e8000c101d06 */
.L_x_1257:
[----:B------:R-:W-:Y:S05]  /*cbb0*/  BSYNC B2 ;  /* 0x0000000000027941 */ /* 0x000fea0003800000 */
.L_x_1256:
[----:B-1--4-:R-:W4:Y:S02]  /*cbc0*/  LD.E R3, [R20.64+0xd0] ;  /* 0x0000d00614037980 */ /* 0x012f24000c101900 */
[----:B----4-:R-:W-:Y:S05]  /*cbd0*/  IMAD.U32 R3, R3, -0x20, RZ ;  /* 0xffffffe003037824 */ /* 0x010fea00078e00ff */
[C---:B------:R-:W-:Y:S02]  /*cbe0*/  LEA R140, P1, R3.reuse, R140, 0x1 ;  /* 0x0000008c038c7211 */ /* 0x040fe400078208ff */
[C---:B------:R-:W-:Y:S02]  /*cbf0*/  LEA R138, P0, R3.reuse, R138, 0x1 ;  /* 0x0000008a038a7211 */ /* 0x040fe400078008ff */
[C---:B------:R-:W-:Y:S02]  /*cc00*/  LEA.HI.X.SX32 R141, R3.reuse, R141, 0x1, P1 ;  /* 0x0000008d038d7211 */ /* 0x040fe400008f0eff */
[----:B------:R-:W-:Y:S01]  /*cc10*/  LEA.HI.X.SX32 R139, R3, R139, 0x1, P0 ;  /* 0x0000008b038b7211 */ /* 0x000fe200000f0eff */
[----:B------:R-:W-:-:S05]  /*cc20*/  BRA `(.L_x_1207) ;  /* 0x0000076000007947 */ /* 0x000fca0003800000 */
.L_x_1173:
        /* <DEDUP_REMOVED lines=14> */
.L_x_1273:
[----:B------:R-:W-:Y:S05]  /*cd10*/  BSYNC B0 ;  /* 0x0000000000007941 */ /* 0x000fea0003800000 */
.L_x_1272:
[C---:B------:R-:W-:Y:S01]  /*cd20*/  ISETP.GE.AND P0, PT, R82.reuse, R203, PT ;  /* 0x000000cb5200720c */ /* 0x040fe20003f06270 */
[----:B------:R-:W-:Y:S03]  /*cd30*/  BSSY B0, `(.L_x_1274) ;  /* 0x0000020000007945 */ /* 0x000fe60003800000 */
[----:B------:R-:W-:Y:S11]  /*cd40*/  ISETP.GE.AND P0, PT, R82, R177, !P0 ;  /* 0x000000b15200720c */ /* 0x000ff60004706270 */
[----:B------:R-:W-:Y:S02]  /*cd50*/  @!UPT UIADD3 URZ, URZ, URZ, URZ ;  /* 0x0000003f3f3ff290 */ /* 0x000fe4000fffe03f */
[----:B------:R-:W-:-:S05]  /*cd60*/  @!P0 BRA `(.L_x_1275) ;  /* 0x000001c000008947 */ /* 0x000fca0003800000 */
[----:B------:R-:W-:Y:S02]  /*cd70*/  ISETP.NE.AND P3, PT, R173, RZ, PT ;  /* 0x000000ffad00720c */ /* 0x000fe40003f65270 */
[----:B------:R-:W-:Y:S11]  /*cd80*/  ISETP.NE.AND P2, PT, R172, RZ, PT ;  /* 0x000000ffac00720c */ /* 0x000ff60003f45270 */
[C---:B------:R-:W-:Y:S02]  /*cd90*/  @P3 LEA R22, P0, R108.reuse, R136, 0x1 ;  /* 0x000000886c163211 */ /* 0x040fe400078008ff */
        /* <DEDUP_REMOVED lines=25> */
.L_x_1275:
[----:B------:R-:W-:Y:S05]  /*cf30*/  BSYNC B0 ;  /* 0x0000000000007941 */ /* 0x000fea0003800000 */
.L_x_1274:
        /* <DEDUP_REMOVED lines=33> */
.L_x_1277:
[----:B------:R-:W-:Y:S05]  /*d150*/  BSYNC B0 ;  /* 0x0000000000007941 */ /* 0x000fea0003800000 */
.L_x_1276:
        /* <DEDUP_REMOVED lines=35> */
.L_x_1207:
[----:B------:R-:W-:Y:S05]  /*d390*/  BSYNC B3 ;  /* 0x0000000000037941 */ /* 0x000fea0003800000 */
.L_x_1172:
        /* <DEDUP_REMOVED lines=89> */
.L_x_1279:
        /* <DEDUP_REMOVED lines=8> */
.L_x_1280:
[----:B------:R-:W-:Y:S05]  /*d9b0*/  BSYNC B0 ;  /* 0x0000000000007941 */ /* 0x000fea0003800000 */
.L_x_1278:
[----:B------:R-:W-:Y:S04]  /*d9c0*/  IADD3 R12, R12, -0x1, RZ ;  /* 0xffffffff0c0c7810 */ /* 0x000fe80007ffe0ff */
[----:B------:R-:W-:Y:S11]  /*d9d0*/  ISETP.GT.AND P0, PT, R12, R106, PT ;  /* 0x0000006a0c00720c */ /* 0x000ff60003f04270 */
[----:B------:R-:W-:Y:S02]  /*d9e0*/  @!UPT UIADD3 URZ, URZ, URZ, URZ ;  /* 0x0000003f3f3ff290 */ /* 0x000fe4000fffe03f */
[----:B------:R-:W-:-:S05]  /*d9f0*/  @P0 BRA `(.L_x_1281) ;  /* 0xffff53b000000947 */ /* 0x000fca000383ffff */
.L_x_1163:
        /* <DEDUP_REMOVED lines=108> */
.L_x_1290:
[----:B------:R-:W-:Y:S05]  /*e0c0*/  BSYNC B0 ;  /* 0x0000000000007941 */ /* 0x000fea0003800000 */
.L_x_1289:
[----:B-----5:R3:W-:Y:S02]  /*e0d0*/  STS.128 [R247], R24 ;  /* 0x00000018f7007388 */ /* 0x0207e40000000c00 */
.L_x_1288:
[----:B------:R-:W-:Y:S05]  /*e0e0*/  BSYNC B1 ;  /* 0x0000000000017941 */ /* 0x000fea0003800000 */
.L_x_1287:
        /* <DEDUP_REMOVED lines=47> */
.L_x_1294:
[----:B------:R-:W-:Y:S05]  /*e3e0*/  BSYNC B0 ;  /* 0x0000000000007941 */ /* 0x000fea0003800000 */
.L_x_1293:
[----:B-----5:R1:W-:Y:S02]  /*e3f0*/  STS.128 [R247+0x2000], R24 ;  /* 0x00200018f7007388 */ /* 0x0203e40000000c00 */
.L_x_1292:
[----:B------:R-:W-:Y:S05]  /*e400*/  BSYNC B1 ;  /* 0x0000000000017941 */ /* 0x000fea0003800000 */
.L_x_1291:
        /* <DEDUP_REMOVED lines=47> */
.L_x_1298:
[----:B------:R-:W-:Y:S05]  /*e700*/  BSYNC B0 ;  /* 0x0000000000007941 */ /* 0x000fea0003800000 */
.L_x_1297:
[----:B-----5:R3:W-:Y:S02]  /*e710*/  STS.128 [R247+0x4000], R24 ;  /* 0x00400018f7007388 */ /* 0x0207e40000000c00 */
.L_x_1296:
[----:B------:R-:W-:Y:S05]  /*e720*/  BSYNC B1 ;  /* 0x0000000000017941 */ /* 0x000fea0003800000 */
.L_x_1295:
        /* <DEDUP_REMOVED lines=47> */
.L_x_1300:
[----:B------:R-:W-:Y:S05]  /*ea20*/  BSYNC B0 ;  /* 0x0000000000007941 */ /* 0x000fea0003800000 */
.L_x_1299:
[----:B-----5:R3:W-:Y:S02]  /*ea30*/  STS.128 [R247+0x6000], R24 ;  /* 0x00600018f7007388 */ /* 0x0207e40000000c00 */
.L_x_1286:
[----:B------:R-:W-:Y:S05]  /*ea40*/  BSYNC B2 ;  /* 0x0000000000027941 */ /* 0x000fea0003800000 */
.L_x_1285:
        /* <DEDUP_REMOVED lines=60> */
.L_x_1306:
[----:B------:R-:W-:Y:S05]  /*ee10*/  BSYNC B0 ;  /* 0x0000000000007941 */ /* 0x000fea0003800000 */
.L_x_1305:
[----:B-----5:R3:W-:Y:S02]  /*ee20*/  STS.128 [R247+0x800], R24 ;  /* 0x00080018f7007388 */ /* 0x0207e40000000c00 */
.L_x_1304:
[----:B------:R-:W-:Y:S05]  /*ee30*/  BSYNC B1 ;  /* 0x0000000000017941 */ /* 0x000fea0003800000 */
.L_x_1303:
        /* <DEDUP_REMOVED lines=47> */
.L_x_1310:
[----:B------:R-:W-:Y:S05]  /*f130*/  BSYNC B0 ;  /* 0x0000000000007941 */ /* 0x000fea0003800000 */
.L_x_1309:
[----:B-----5:R3:W-:Y:S02]  /*f140*/  STS.128 [R247+0x2800], R24 ;  /* 0x00280018f7007388 */ /* 0x0207e40000000c00 */
.L_x_1308:
[----:B------:R-:W-:Y:S05]  /*f150*/  BSYNC B1 ;  /* 0x0000000000017941 */ /* 0x000fea0003800000 */
.L_x_1307:
        /* <DEDUP_REMOVED lines=47> */
.L_x_1314:
[----:B------:R-:W-:Y:S05]  /*f450*/  BSYNC B0 ;  /* 0x0000000000007941 */ /* 0x000fea0003800000 */
.L_x_1313:
[----:B-----5:R3:W-:Y:S02]  /*f460*/  STS.128 [R247+0x4800], R24 ;  /* 0x00480018f7007388 */ /* 0x0207e40000000c00 */
.L_x_1312:
[----:B------:R-:W-:Y:S05]  /*f470*/  BSYNC B1 ;  /* 0x0000000000017941 */ /* 0x000fea0003800000 */
.L_x_1311:
        /* <DEDUP_REMOVED lines=47> */
.L_x_1316:
[----:B------:R-:W-:Y:S05]  /*f770*/  BSYNC B0 ;  /* 0x0000000000007941 */ /* 0x000fea0003800000 */
.L_x_1315:
[----:B-----5:R3:W-:Y:S02]  /*f780*/  STS.128 [R247+0x6800], R24 ;  /* 0x00680018f7007388 */ /* 0x0207e40000000c00 */
.L_x_1302:
[----:B------:R-:W-:Y:S05]  /*f790*/  BSYNC B2 ;  /* 0x0000000000027941 */ /* 0x000fea0003800000 */
.L_x_1301:
        /* <DEDUP_REMOVED lines=60> */
.L_x_1322:
[----:B------:R-:W-:Y:S05]  /*fb60*/  BSYNC B0 ;  /* 0x0000000000007941 */ /* 0x000fea0003800000 */
.L_x_1321:
[----:B-----5:R3:W-:Y:S02]  /*fb70*/  STS.128 [R247+0x1000], R24 ;  /* 0x00100018f7007388 */ /* 0x0207e40000000c00 */
.L_x_1320:
[----:B------:R-:W-:Y:S05]  /*fb80*/  BSYNC B1 ;  /* 0x0000000000017941 */ /* 0x000fea0003800000 */
.L_x_1319:
        /* <DEDUP_REMOVED lines=46> */
.L_x_1326:
[----:B------:R-:W-:Y:S05]  /*fe70*/  BSYNC B0 ;  /* 0x0000000000007941 */ /* 0x000fea0003800000 */
.L_x_1325:
[----:B-----5:R3:W-:Y:S02]  /*fe80*/  STS.128 [R247+0x3000], R24 ;  /* 0x00300018f7007388 */ /* 0x0207e40000000c00 */
.L_x_1324:
[----:B------:R-:W-:Y:S05]  /*fe90*/  BSYNC B1 ;  /* 0x0000000000017941 */ /* 0x000fea0003800000 */
.L_x_1323:
        /* <DEDUP_REMOVED lines=46> */
.L_x_1330:
[----:B------:R-:W-:Y:S05]  /*10180*/  BSYNC B0 ;  /* 0x0000000000007941 */ /* 0x000fea0003800000 */
.L_x_1329:
[----:B-----5:R3:W-:Y:S02]  /*10190*/  STS.128 [R247+0x5000], R24 ;  /* 0x00500018f7007388 */ /* 0x0207e40000000c00 */
.L_x_1328:
[----:B------:R-:W-:Y:S05]  /*101a0*/  BSYNC B1 ;  /* 0x0000000000017941 */ /* 0x000fea0003800000 */
.L_x_1327:
        /* <DEDUP_REMOVED lines=45> */
.L_x_1332:
[----:B------:R-:W-:Y:S05]  /*10480*/  BSYNC B0 ;  /* 0x0000000000007941 */ /* 0x000fea0003800000 */
.L_x_1331:
[----:B-----5:R1:W-:Y:S02]  /*10490*/  STS.128 [R247+0x7000], R40 ;  /* 0x00700028f7007388 */ /* 0x0203e40000000c00 */
.L_x_1318:
[----:B------:R-:W-:Y:S05]  /*104a0*/  BSYNC B2 ;  /* 0x0000000000027941 */ /* 0x000fea0003800000 */
.L_x_1317:
        /* <DEDUP_REMOVED lines=60> */
.L_x_1337:
[----:B------:R-:W-:Y:S05]  /*10870*/  BSYNC B0 ;  /* 0x0000000000007941 */ /* 0x000fea0003800000 */
.L_x_1336:
[----:B-----5:R3:W-:Y:S02]  /*10880*/  STS.128 [R247+0x1800], R16 ;  /* 0x00180010f7007388 */ /* 0x0207e40000000c00 */
.L_x_1335:
[----:B------:R-:W-:Y:S05]  /*10890*/  BSYNC B1 ;  /* 0x0000000000017941 */ /* 0x000fea0003800000 */
.L_x_1334:
        /* <DEDUP_REMOVED lines=46> */
.L_x_1341:
[----:B------:R-:W-:Y:S05]  /*10b80*/  BSYNC B0 ;  /* 0x0000000000007941 */ /* 0x000fea0003800000 */
.L_x_1340:
[----:B-----5:R1:W-:Y:S02]  /*10b90*/  STS.128 [R247+0x3800], R16 ;  /* 0x00380010f7007388 */ /* 0x0203e40000000c00 */
.L_x_1339:
[----:B------:R-:W-:Y:S05]  /*10ba0*/  BSYNC B1 ;  /* 0x0000000000017941 */ /* 0x000fea0003800000 */
.L_x_1338:
        /* <DEDUP_REMOVED lines=47> */
.L_x_1345:
[----:B------:R-:W-:Y:S05]  /*10ea0*/  BSYNC B0 ;  /* 0x0000000000007941 */ /* 0x000fea0003800000 */
.L_x_1344:
[----:B-----5:R3:W-:Y:S02]  /*10eb0*/  STS.128 [R247+0x5800], R16 ;  /* 0x00580010f7007388 */ /* 0x0207e40000000c00 */
.L_x_1343:
[----:B------:R-:W-:Y:S05]  /*10ec0*/  BSYNC B1 ;  /* 0x0000000000017941 */ /* 0x000fea0003800000 */
.L_x_1342:
        /* <DEDUP_REMOVED lines=45> */
.L_x_1347:
[----:B------:R-:W-:Y:S05]  /*111a0*/  BSYNC B0 ;  /* 0x0000000000007941 */ /* 0x000fea0003800000 */
.L_x_1346:
[----:B-----5:R1:W-:Y:S01]  /*111b0*/  STS.128 [R247+0x7800], R36 ;  /* 0x00780024f7007388 */ /* 0x0203e20000000c00 */
[----:B------:R-:W-:Y:S05]  /*111c0*/  BRA `(.L_x_1333) ;  /* 0x000066f000007947 */ /* 0x000fea0003800000 */
.L_x_1284:
        /* <DEDUP_REMOVED lines=89> */
.L_x_1353:
[----:B------:R-:W-:Y:S05]  /*11760*/  BSYNC B0 ;  /* 0x0000000000007941 */ /* 0x000fea0003800000 */
.L_x_1352:
[----:B-----5:R3:W-:Y:S02]  /*11770*/  STS.128 [R247], R32 ;  /* 0x00000020f7007388 */ /* 0x0207e40000000c00 */
.L_x_1351:
[----:B------:R-:W-:Y:S05]  /*11780*/  BSYNC B1 ;  /* 0x0000000000017941 */ /* 0x000fea0003800000 */
.L_x_1350:
        /* <DEDUP_REMOVED lines=87> */
.L_x_1357:
[----:B------:R-:W-:Y:S05]  /*11d00*/  BSYNC B0 ;  /* 0x0000000000007941 */ /* 0x000fea0003800000 */
.L_x_1356:
[----:B-----5:R1:W-:Y:S02]  /*11d10*/  STS.128 [R247+0x2000], R32 ;  /* 0x00200020f7007388 */ /* 0x0203e40000000c00 */
.L_x_1355:
[----:B------:R-:W-:Y:S05]  /*11d20*/  BSYNC B1 ;  /* 0x0000000000017941 */ /* 0x000fea0003800000 */
.L_x_1354:
        /* <DEDUP_REMOVED lines=87> */
.L_x_1361:
[----:B------:R-:W-:Y:S05]  /*122a0*/  BSYNC B0 ;  /* 0x0000000000007941 */ /* 0x000fea0003800000 */
.L_x_1360:
[----:B-----5:R3:W-:Y:S02]  /*122b0*/  STS.128 [R247+0x4000], R32 ;  /* 0x00400020f7007388 */ /* 0x0207e40000000c00 */
.L_x_1359:
[----:B------:R-:W-:Y:S05]  /*122c0*/  BSYNC B1 ;  /* 0x0000000000017941 */ /* 0x000fea0003800000 */
.L_x_1358:
        /* <DEDUP_REMOVED lines=86> */
.L_x_1363:
[----:B------:R-:W-:Y:S05]  /*12830*/  BSYNC B0 ;  /* 0x0000000000007941 */ /* 0x000fea0003800000 */
.L_x_1362:
[----:B-----5:R3:W-:Y:S02]  /*12840*/  STS.128 [R247+0x6000], R32 ;  /* 0x00600020f7007388 */ /* 0x0207e40000000c00 */
.L_x_1349:
[----:B------:R-:W-:Y:S05]  /*12850*/  BSYNC B2 ;  /* 0x0000000000027941 */ /* 0x000fea0003800000 */
.L_x_1348:
        /* <DEDUP_REMOVED lines=94> */
.L_x_1369:
[----:B------:R-:W-:Y:S05]  /*12e40*/  BSYNC B0 ;  /* 0x0000000000007941 */ /* 0x000fea0003800000 */
.L_x_1368:
[----:B-----5:R3:W-:Y:S02]  /*12e50*/  STS.128 [R247+0x800], R32 ;  /* 0x00080020f7007388 */ /* 0x0207e40000000c00 */
.L_x_1367:
[----:B------:R-:W-:Y:S05]  /*12e60*/  BSYNC B1 ;  /* 0x0000000000017941 */ /* 0x000fea0003800000 */
.L_x_1366:
        /* <DEDUP_REMOVED lines=90> */
.L_x_1373:
[----:B------:R-:W-:Y:S05]  /*13410*/  BSYNC B0 ;  /* 0x0000000000007941 */ /* 0x000fea0003800000 */
.L_x_1372:
[----:B-----5:R3:W-:Y:S02]  /*13420*/  STS.128 [R247+0x2800], R32 ;  /* 0x00280020f7007388 */ /* 0x0207e40000000c00 */
.L_x_1371:
[----:B------:R-:W-:Y:S05]  /*13430*/  BSYNC B1 ;  /* 0x0000000000017941 */ /* 0x000fea0003800000 */
.L_x_1370:
        /* <DEDUP_REMOVED lines=90> */
.L_x_1377:
[----:B------:R-:W-:Y:S05]  /*139e0*/  BSYNC B0 ;  /* 0x0000000000007941 */ /* 0x000fea0003800000 */
.L_x_1376:
[----:B-----5:R3:W-:Y:S02]  /*139f0*/  STS.128 [R247+0x4800], R32 ;  /* 0x00480020f7007388 */ /* 0x0207e40000000c00 */
.L_x_1375:
[----:B------:R-:W-:Y:S05]  /*13a00*/  BSYNC B1 ;  /* 0x0000000000017941 */ /* 0x000fea0003800000 */
.L_x_1374:
        /* <DEDUP_REMOVED lines=90> */
.L_x_1379:
[----:B------:R-:W-:Y:S05]  /*13fb0*/  BSYNC B0 ;  /* 0x0000000000007941 */ /* 0x000fea0003800000 */
.L_x_1378:
[----:B-----5:R1:W-:Y:S02]  /*13fc0*/  STS.128 [R247+0x6800], R16 ;  /* 0x00680010f7007388 */ /* 0x0203e40000000c00 */
.L_x_1365:
[----:B------:R-:W-:Y:S05]  /*13fd0*/  BSYNC B2 ;  /* 0x0000000000027941 */ /* 0x000fea0003800000 */
.L_x_1364:
        /* <DEDUP_REMOVED lines=95> */
.L_x_1385:
[----:B------:R-:W-:Y:S05]  /*145d0*/  BSYNC B0 ;  /* 0x0000000000007941 */ /* 0x000fea0003800000 */
.L_x_1384:
[----:B-----5:R3:W-:Y:S02]  /*145e0*/  STS.128 [R247+0x1000], R32 ;  /* 0x00100020f7007388 */ /* 0x0207e40000000c00 */
.L_x_1383:
[----:B------:R-:W-:Y:S05]  /*145f0*/  BSYNC B1 ;  /* 0x0000000000017941 */ /* 0x000fea0003800000 */
.L_x_1382:
        /* <DEDUP_REMOVED lines=90> */
.L_x_1389:
[----:B------:R-:W-:Y:S05]  /*14ba0*/  BSYNC B0 ;  /* 0x0000000000007941 */ /* 0x000fea0003800000 */
.L_x_1388:
[----:B-----5:R3:W-:Y:S02]  /*14bb0*/  STS.128 [R247+0x3000], R32 ;  /* 0x00300020f7007388 */ /* 0x0207e40000000c00 */
.L_x_1387:
[----:B------:R-:W-:Y:S05]  /*14bc0*/  BSYNC B1 ;  /* 0x0000000000017941 */ /* 0x000fea0003800000 */
.L_x_1386:
        /* <DEDUP_REMOVED lines=90> */
.L_x_1393:
[----:B------:R-:W-:Y:S05]  /*15170*/  BSYNC B0 ;  /* 0x0000000000007941 */ /* 0x000fea0003800000 */
.L_x_1392:
[----:B-----5:R3:W-:Y:S02]  /*15180*/  STS.128 [R247+0x5000], R32 ;  /* 0x00500020f7007388 */ /* 0x0207e40000000c00 */
.L_x_1391:
[----:B------:R-:W-:Y:S05]  /*15190*/  BSYNC B1 ;  /* 0x0000000000017941 */ /* 0x000fea0003800000 */
.L_x_1390:
        /* <DEDUP_REMOVED lines=90> */
.L_x_1395:
[----:B------:R-:W-:Y:S05]  /*15740*/  BSYNC B0 ;  /* 0x0000000000007941 */ /* 0x000fea0003800000 */
.L_x_1394:
[----:B-----5:R1:W-:Y:S02]  /*15750*/  STS.128 [R247+0x7000], R24 ;  /* 0x00700018f7007388 */ /* 0x0203e40000000c00 */
.L_x_1381:
[----:B------:R-:W-:Y:S05]  /*15760*/  BSYNC B2 ;  /* 0x0000000000027941 */ /* 0x000fea0003800000 */
.L_x_1380:
        /* <DEDUP_REMOVED lines=96> */
.L_x_1399:
[----:B------:R-:W-:Y:S05]  /*15d70*/  BSYNC B0 ;  /* 0x0000000000007941 */ /* 0x000fea0003800000 */
.L_x_1398:
[----:B-----5:R1:W-:Y:S02]  /*15d80*/  STS.128 [R247+0x1800], R16 ;  /* 0x00180010f7007388 */ /* 0x0203e40000000c00 */
.L_x_1397:
[----:B------:R-:W-:Y:S05]  /*15d90*/  BSYNC B1 ;  /* 0x0000000000017941 */ /* 0x000fea0003800000 */
.L_x_1396:
        /* <DEDUP_REMOVED lines=92> */
.L_x_1403:
[----:B------:R-:W-:Y:S05]  /*16360*/  BSYNC B0 ;  /* 0x0000000000007941 */ /* 0x000fea0003800000 */
.L_x_1402:
[----:B-----5:R1:W-:Y:S02]  /*16370*/  STS.128 [R247+0x3800], R16 ;  /* 0x00380010f7007388 */ /* 0x0203e40000000c00 */
.L_x_1401:
[----:B------:R-:W-:Y:S05]  /*16380*/  BSYNC B1 ;  /* 0x0000000000017941 */ /* 0x000fea0003800000 */
.L_x_1400:
        /* <DEDUP_REMOVED lines=92> */
.L_x_1407:
[----:B------:R-:W-:Y:S05]  /*16950*/  BSYNC B0 ;  /* 0x0000000000007941 */ /* 0x000fea0003800000 */
.L_x_1406:
[----:B-----5:R1:W-:Y:S02]  /*16960*/  STS.128 [R247+0x5800], R16 ;  /* 0x00580010f7007388 */ /* 0x0203e40000000c00 */
.L_x_1405:
[----:B------:R-:W-:Y:S05]  /*16970*/  BSYNC B1 ;  /* 0x0000000000017941 */ /* 0x000fea0003800000 */
.L_x_1404:
        /* <DEDUP_REMOVED lines=92> */
.L_x_1409:
[----:B------:R-:W-:Y:S05]  /*16f40*/  BSYNC B0 ;  /* 0x0000000000007941 */ /* 0x000fea0003800000 */
.L_x_1408:
[----:B-----5:R1:W-:Y:S01]  /*16f50*/  STS.128 [R247+0x7800], R16 ;  /* 0x00780010f7007388 */ /* 0x0203e20000000c00 */
[----:B------:R-:W-:Y:S05]  /*16f60*/  BRA `(.L_x_1333) ;  /* 0x0000095000007947 */ /* 0x000fea0003800000 */
.L_x_1283:
        /* <DEDUP_REMOVED lines=37> */
.L_x_1411:
[----:B------:R-:W-:Y:S05]  /*171c0*/  BSYNC B0 ;  /* 0x0000000000007941 */ /* 0x000fea0003800000 */
.L_x_1410:
        /* <DEDUP_REMOVED lines=36> */
.L_x_1413:
[----:B------:R-:W-:Y:S05]  /*17410*/  BSYNC B0 ;  /* 0x0000000000007941 */ /* 0x000fea0003800000 */
.L_x_1412:
        /* <DEDUP_REMOVED lines=36> */
.L_x_1415:
[----:B------:R-:W-:Y:S05]  /*17660*/  BSYNC B0 ;  /* 0x0000000000007941 */ /* 0x000fea0003800000 */
.L_x_1414:
        /* <DEDUP_REMOVED lines=37> */
.L_x_1333:
[----:B------:R-:W-:Y:S05]  /*178c0*/  BSYNC B3 ;  /* 0x0000000000037941 */ /* 0x000fea0003800000 */
.L_x_1282:
[----:B------:R-:W-:Y:S01]  /*178d0*/  IADD3 R250, R165, -0x1, RZ ;  /* 0xffffffffa5fa7810 */ /* 0x000fe20007ffe0ff */
[----:B------:R-:W-:Y:S01]  /*178e0*/  BSSY B0, `(.L_x_1416) ;  /* 0x0000025000007945 */ /* 0x000fe20003800000 */
[----:B------:R-:W-:-:S03]  /*178f0*/  LOP3.LUT R251, R75, 0xff, RZ, 0xc0, !PT ;  /* 0x000000ff4bfb7812 */ /* 0x000fc600078ec0ff */
[----:B--2---:R-:W-:-:S04]  /*17900*/  IMAD.SHL.U32 R3, R250, 0x40, RZ ;  /* 0x00000040fa037824 */ /* 0x004fc800078e00ff */
[----:B------:R-:W-:-:S05]  /*17910*/  IMAD.IADD R5, R70, 0x1, -R3 ;  /* 0x0000000146057824 */ /* 0x000fca00078e0a03 */
[----:B------:R-:W-:-:S13]  /*17920*/  ISETP.GE.AND P0, PT, R182, R5, PT ;  /* 0x00000005b600720c */ /* 0x000fda0003f06270 */
[----:B------:R-:W-:Y:S05]  /*17930*/  @P0 BRA `(.L_x_1417) ;  /* 0x000001f000000947 */ /* 0x000fea0003800000 */
[C---:B------:R-:W-:Y:S02]  /*17940*/  LOP3.LUT R0, R251.reuse, 0x1, RZ, 0xc0, !PT ;  /* 0x00000001fb007812 */ /* 0x040fe400078ec0ff */
[----:B------:R-:W-:Y:S02]  /*17950*/  R2P PR, R251, 0xe ;  /* 0x0000000efb007804 */ /* 0x000fe40000000000 */
[----:B------:R-:W-:-:S11]  /*17960*/  ISETP.NE.U32.AND P0, PT, R0, 0x1, PT ;  /* 0x000000010000780c */ /* 0x000fd60003f05070 */
[----:B-1----:R-:W-:Y:S01]  /*17970*/  @P1 IMAD.MOV.U32 R14, RZ, RZ, R240 ;  /* 0x000000ffff0e1224 */ /* 0x002fe200078e00f0 */
[-C--:B------:R-:W-:Y:S01]  /*17980*/  @P2 MOV R10, R240.reuse ;  /* 0x000000f0000a2202 */ /* 0x080fe20000000f00 */
[--C-:B------:R-:W-:Y:S01]  /*17990*/  @!P0 IMAD.MOV.U32 R7, RZ, RZ, R239.reuse ;  /* 0x000000ffff078224 */ /* 0x100fe200078e00ef */
[-C--:B------:R-:W-:Y:S01]  /*179a0*/  @!P0 MOV R6, R240.reuse ;  /* 0x000000f000068202 */ /* 0x080fe20000000f00 */
[--C-:B------:R-:W-:Y:S02]  /*179b0*/  @P1 IMAD.MOV.U32 R15, RZ, RZ, R239.reuse ;  /* 0x000000ffff0f1224 */ /* 0x100fe400078e00ef */
[--C-:B------:R-:W-:Y:S02]  /*179c0*/  @P2 IMAD.MOV.U32 R11, RZ, RZ, R239.reuse ;  /* 0x000000ffff0b2224 */ /* 0x100fe400078e00ef */
        /* <DEDUP_REMOVED lines=14> */
[----:B------:R2:W-:Y:S01]  /*17ab0*/  @!P2 STS.128 [R247+0xc000], RZ ;  /* 0x00c000fff700a388 */ /* 0x0005e20000000c00 */
[----:B-1----:R-:W-:Y:S01]  /*17ac0*/  @P3 MOV R6, R240 ;  /* 0x000000f000063202 */ /* 0x002fe20000000f00 */
[----:B------:R-:W-:-:S05]  /*17ad0*/  @P3 IMAD.MOV.U32 R7, RZ, RZ, R239 ;  /* 0x000000ffff073224 */ /* 0x000fca00078e00ef */
[----:B------:R-:W-:Y:S01]  /*17ae0*/  @!PT LDS RZ, [RZ] ;  /* 0x00000000fffff984 */ /* 0x000fe20000000800 */
[----:B------:R-:W-:Y:S01]  /*17af0*/  @!PT LDS RZ, [RZ] ;  /* 0x00000000fffff984 */ /* 0x000fe20000000800 */
[----:B------:R-:W-:Y:S01]  /*17b00*/  @!PT LDS RZ, [RZ] ;  /* 0x00000000fffff984 */ /* 0x000fe20000000800 */
[----:B------:R2:W-:Y:S04]  /*17b10*/  @P3 LDGSTS.E.BYPASS.LTC128B.128 [R247+0xe000], [R6.64+0x180] ;  /* 0x0e00018006f73fae */ /* 0x0005e8000b901d46 */
[----:B------:R2:W-:Y:S02]  /*17b20*/  @!P3 STS.128 [R247+0xe000], RZ ;  /* 0x00e000fff700b388 */ /* 0x0005e40000000c00 */
.L_x_1417:
[----:B------:R-:W-:Y:S05]  /*17b30*/  BSYNC B0 ;  /* 0x0000000000007941 */ /* 0x000fea0003800000 */
.L_x_1416:
[----:B------:R-:W-:Y:S01]  /*17b40*/  ISETP.GE.AND P0, PT, R8, R5, PT ;  /* 0x000000050800720c */ /* 0x000fe20003f06270 */
[----:B------:R-:W-:-:S12]  /*17b50*/  BSSY B0, `(.L_x_1418) ;  /* 0x0000025000007945 */ /* 0x000fd80003800000 */
[----:B------:R-:W-:Y:S05]  /*17b60*/  @P0 BRA `(.L_x_1419) ;  /* 0x0000023000000947 */ /* 0x000fea0003800000 */
[C---:B------:R-:W-:Y:S02]  /*17b70*/  LOP3.LUT R0, R251.reuse, 0x1, RZ, 0xc0, !PT ;  /* 0x00000001fb007812 */ /* 0x040fe400078ec0ff */
[C---:B------:R-:W-:Y:S02]  /*17b80*/  LOP3.LUT P4, RZ, R251.reuse, 0x2, RZ, 0xc0, !PT ;  /* 0x00000002fbff7812 */ /* 0x040fe4000788c0ff */
[----:B------:R-:W-:Y:S02]  /*17b90*/  ISETP.NE.U32.AND P5, PT, R0, 0x1, PT ;  /* 0x000000010000780c */ /* 0x000fe40003fa5070 */
[C---:B------:R-:W-:Y:S02]  /*17ba0*/  LOP3.LUT P3, RZ, R251.reuse, 0x4, RZ, 0xc0, !PT ;  /* 0x00000004fbff7812 */ /* 0x040fe4000786c0ff */
[----:B------:R-:W-:Y:S02]  /*17bb0*/  LOP3.LUT P1, RZ, R251, 0x8, RZ, 0xc0, !PT ;  /* 0x00000008fbff7812 */ /* 0x000fe4000782c0ff */
[----:B------:R-:W-:-:S05]  /*17bc0*/  IADD3 R9, P2, R237, R178, RZ ;  /* 0x000000b2ed097210 */ /* 0x000fca0007f5e0ff */
[----:B-12---:R-:W-:Y:S01]  /*17bd0*/  IMAD.X R7, R238, 0x1, R181, P2 ;  /* 0x00000001ee077824 */ /* 0x006fe200010e06b5 */
[----:B------:R-:W-:Y:S02]  /*17be0*/  @P4 LEA R14, P6, R9, R184, 0x1 ;  /* 0x000000b8090e4211 */ /* 0x000fe400078c08ff */
[----:B---3--:R-:W-:Y:S02]  /*17bf0*/  @!P5 LEA R16, P0, R237, R240, 0x1 ;  /* 0x000000f0ed10d211 */ /* 0x008fe400078008ff */
[-C--:B------:R-:W-:Y:S02]  /*17c00*/  @P3 LEA R10, P2, R9, R184.reuse, 0x1 ;  /* 0x000000b8090a3211 */ /* 0x080fe400078408ff */
        /* <DEDUP_REMOVED lines=25> */
.L_x_1419:
[----:B------:R-:W-:Y:S05]  /*17da0*/  BSYNC B0 ;  /* 0x0000000000007941 */ /* 0x000fea0003800000 */
.L_x_1418:
[----:B------:R-:W-:Y:S01]  /*17db0*/  ISETP.GE.AND P0, PT, R12, R5, PT ;  /* 0x000000050c00720c */ /* 0x000fe20003f06270 */
[----:B------:R-:W-:-:S12]  /*17dc0*/  BSSY B0, `(.L_x_1420) ;  /* 0x0000027000007945 */ /* 0x000fd80003800000 */
[----:B------:R-:W-:Y:S05]  /*17dd0*/  @P0 BRA `(.L_x_1421) ;  /* 0x0000025000000947 */ /* 0x000fea0003800000 */
[C---:B------:R-:W-:Y:S02]  /*17de0*/  LOP3.LUT R0, R251.reuse, 0x1, RZ, 0xc0, !PT ;  /* 0x00000001fb007812 */ /* 0x040fe400078ec0ff */
[C---:B------:R-:W-:Y:S02]  /*17df0*/  LOP3.LUT P4, RZ, R251.reuse, 0x2, RZ, 0xc0, !PT ;  /* 0x00000002fbff7812 */ /* 0x040fe4000788c0ff */
[----:B------:R-:W-:Y:S01]  /*17e00*/  ISETP.NE.U32.AND P5, PT, R0, 0x1, PT ;  /* 0x000000010000780c */ /* 0x000fe20003fa5070 */
[C---:B------:R-:W-:Y:S01]  /*17e10*/  IMAD.SHL.U32 R0, R64.reuse, 0x20, RZ ;  /* 0x0000002040007824 */ /* 0x040fe200078e00ff */
[C---:B------:R-:W-:Y:S02]  /*17e20*/  LOP3.LUT P3, RZ, R251.reuse, 0x4, RZ, 0xc0, !PT ;  /* 0x00000004fbff7812 */ /* 0x040fe4000786c0ff */
[----:B------:R-:W-:Y:S02]  /*17e30*/  LOP3.LUT P1, RZ, R251, 0x8, RZ, 0xc0, !PT ;  /* 0x00000008fbff7812 */ /* 0x000fe4000782c0ff */
[----:B------:R-:W-:-:S02]  /*17e40*/  SHF.L.U64.HI R2, R64, 0x5, R65 ;  /* 0x0000000540027819 */ /* 0x000fc40000010241 */
[----:B-12---:R-:W-:-:S04]  /*17e50*/  LEA R7, P0, R64, R178, 0x5 ;  /* 0x000000b240077211 */ /* 0x006fc800078028ff */
[----:B---3--:R-:W-:Y:S02]  /*17e60*/  @P4 LEA R16, P6, R7, R184, 0x1 ;  /* 0x000000b807104211 */ /* 0x008fe400078c08ff */
        /* <DEDUP_REMOVED lines=28> */
.L_x_1421:
[----:B------:R-:W-:Y:S05]  /*18030*/  BSYNC B0 ;  /* 0x0000000000007941 */ /* 0x000fea0003800000 */
.L_x_1420:
        /* <DEDUP_REMOVED lines=8> */
[C---:B------:R-:W-:Y:S01]  /*180c0*/  LOP3.LUT P3, RZ, R251.reuse, 0x4, RZ, 0xc0, !PT ;  /* 0x00000004fbff7812 */ /* 0x040fe2000786c0ff */
[----:B------:R-:W-:Y:S01]  /*180d0*/  IMAD.WIDE.U32 R180, R64, 0x30, R180 ;  /* 0x0000003040b47825 */ /* 0x000fe200078e00b4 */
[----:B------:R-:W-:-:S07]  /*180e0*/  LOP3.LUT P1, RZ, R251, 0x8, RZ, 0xc0, !PT ;  /* 0x00000008fbff7812 */ /* 0x000fce000782c0ff */
[CC--:B-1-3--:R-:W-:Y:S02]  /*180f0*/  @P4 LEA R16, P6, R180.reuse, R184.reuse, 0x1 ;  /* 0x000000b8b4104211 */ /* 0x0cafe400078c08ff */
[----:B--2---:R-:W-:Y:S02]  /*18100*/  @!P5 IMAD.MOV.U32 R6, RZ, RZ, R240 ;  /* 0x000000ffff06d224 */ /* 0x004fe400078e00f0 */
[----:B------:R-:W-:Y:S01]  /*18110*/  @!P5 IMAD.MOV.U32 R7, RZ, RZ, R239 ;  /* 0x000000ffff07d224 */ /* 0x000fe200078e00ef */
[-C--:B------:R-:W-:Y:S01]  /*18120*/  @P3 LEA R14, P2, R180, R184.reuse, 0x1 ;  /* 0x000000b8b40e3211 */ /* 0x080fe200078408ff */
[----:B------:R-:W-:Y:S02]  /*18130*/  @!P5 IMAD R65, R65, 0x60, RZ ;  /* 0x000000604141d824 */ /* 0x000fe400078e02ff */
[----:B------:R-:W-:Y:S01]  /*18140*/  @!P5 IMAD.WIDE.U32 R10, R64, 0x60, R6 ;  /* 0x00000060400ad825 */ /* 0x000fe200078e0006 */
[----:B------:R-:W-:-:S03]  /*18150*/  @P1 LEA R6, P0, R180, R184, 0x1 ;  /* 0x000000b8b4061211 */ /* 0x000fc600078008ff */
[----:B------:R-:W-:Y:S02]  /*18160*/  IMAD.IADD R7, R181, 0x1, R0 ;  /* 0x00000001b5077824 */ /* 0x000fe400078e0200 */
[----:B------:R-:W-:-:S03]  /*18170*/  @!P5 IMAD.IADD R11, R65, 0x1, R11 ;  /* 0x00000001410bd824 */ /* 0x000fc600078e020b */
[CCC-:B------:R-:W-:Y:S02]  /*18180*/  @P4 LEA.HI.X R17, R180.reuse, R185.reuse, R7.reuse, 0x1, P6 ;  /* 0x000000b9b4114211 */ /* 0x1c0fe400030f0c07 */
[CCC-:B------:R-:W-:Y:S01]  /*18190*/  @P3 LEA.HI.X R15, R180.reuse, R185.reuse, R7.reuse, 0x1, P2 ;  /* 0x000000b9b40f3211 */ /* 0x1c0fe200010f0c07 */
[----:B------:R-:W-:Y:S01]  /*181a0*/  @!PT LDS RZ, [RZ] ;  /* 0x00000000fffff984 */ /* 0x000fe20000000800 */
[----:B------:R-:W-:Y:S01]  /*181b0*/  @!PT LDS RZ, [RZ] ;  /* 0x00000000fffff984 */ /* 0x000fe20000000800 */
[----:B------:R-:W-:Y:S01]  /*181c0*/  @!PT LDS RZ, [RZ] ;  /* 0x00000000fffff984 */ /* 0x000fe20000000800 */
[----:B------:R1:W-:Y:S01]  /*181d0*/  @!P5 LDGSTS.E.BYPASS.LTC128B.128 [R247+0x9800], [R10.64] ;  /* 0x098000000af7dfae */ /* 0x0003e2000b901d46 */
[----:B------:R-:W-:-:S03]  /*181e0*/  @P1 LEA.HI.X R7, R180, R185, R7, 0x1, P0 ;  /* 0x000000b9b4071211 */ /* 0x000fc600000f0c07 */
        /* <DEDUP_REMOVED lines=16> */
.L_x_1423:
[----:B------:R-:W-:Y:S05]  /*182f0*/  BSYNC B0 ;  /* 0x0000000000007941 */ /* 0x000fea0003800000 */
.L_x_1422:
[----:B------:R-:W0:Y:S04]  /*18300*/  LDGDEPBAR ;  /* 0x00000000000079af */ /* 0x000e280000000000 */
[----:B------:R1:W5:Y:S01]  /*18310*/  LD.E R2, [R20.64+0x188] ;  /* 0x0001880614027980 */ /* 0x000362000c101900 */
[----:B------:R-:W-:Y:S01]  /*18320*/  ISETP.GE.AND P0, PT, R182, R5, PT ;  /* 0x00000005b600720c */ /* 0x000fe20003f06270 */
[----:B------:R-:W-:Y:S01]  /*18330*/  IMAD.SHL.U32 R22, R73, 0x2, RZ ;  /* 0x0000000249167824 */ /* 0x000fe200078e00ff */
[----:B-12---:R-:W-:Y:S01]  /*18340*/  SHF.R.S32.HI R7, RZ, 0x1f, R74 ;  /* 0x0000001fff077819 */ /* 0x006fe2000001144a */
        /* <DEDUP_REMOVED lines=14> */
[----:B------:R-:W-:Y:S01]  /*18430*/  @P1 IMAD.MOV.U32 R10, RZ, RZ, R188 ;  /* 0x000000ffff0a1224 */ /* 0x000fe200078e00bc */
        /* <DEDUP_REMOVED lines=23> */
.L_x_1425:
[----:B------:R-:W-:Y:S05]  /*185b0*/  BSYNC B0 ;  /* 0x0000000000007941 */ /* 0x000fea0003800000 */
.L_x_1424:
        /* <DEDUP_REMOVED lines=12> */
[CC--:B--2---:R-:W-:Y:S02]  /*18680*/  @P5 LEA R10, P4, R235.reuse, R188.reuse, 0x1 ;  /* 0x000000bceb0a5211 */ /* 0x0c4fe400078808ff */
        /* <DEDUP_REMOVED lines=27> */
.L_x_1427:
[----:B------:R-:W-:Y:S05]  /*18840*/  BSYNC B0 ;  /* 0x0000000000007941 */ /* 0x000fea0003800000 */
.L_x_1426:
        /* <DEDUP_REMOVED lines=10> */
[C---:B------:R-:W-:Y:S01]  /*188f0*/  IMAD.SHL.U32 R0, R66.reuse, 0x20, RZ ;  /* 0x0000002042007824 */ /* 0x040fe200078e00ff */
[C---:B------:R-:W-:Y:S02]  /*18900*/  LOP3.LUT P3, RZ, R251.reuse, 0x4, RZ, 0xc0, !PT ;  /* 0x00000004fbff7812 */ /* 0x040fe4000786c0ff */
[----:B------:R-:W-:Y:S02]  /*18910*/  LOP3.LUT P1, RZ, R251, 0x8, RZ, 0xc0, !PT ;  /* 0x00000008fbff7812 */ /* 0x000fe4000782c0ff */
[----:B--2---:R-:W-:-:S05]  /*18920*/  SHF.L.U64.HI R6, R66, 0x5, R67 ;  /* 0x0000000542067819 */ /* 0x004fca0000010243 */
[CC--:B------:R-:W-:Y:S02]  /*18930*/  @P5 LEA R12, P4, R0.reuse, R188.reuse, 0x1 ;  /* 0x000000bc000c5211 */ /* 0x0c0fe400078808ff */
        /* <DEDUP_REMOVED lines=27> */
.L_x_1429:
[----:B------:R-:W-:Y:S05]  /*18af0*/  BSYNC B0 ;  /* 0x0000000000007941 */ /* 0x000fea0003800000 */
.L_x_1428:
        /* <DEDUP_REMOVED lines=11> */
[----:B------:R-:W-:Y:S01]  /*18bb0*/  @P2 IMAD.MOV.U32 R5, RZ, RZ, R189 ;  /* 0x000000ffff052224 */ /* 0x000fe200078e00bd */
[----:B--2---:R-:W-:Y:S01]  /*18bc0*/  @P1 MOV R6, R188 ;  /* 0x000000bc00061202 */ /* 0x004fe20000000f00 */
[----:B------:R-:W-:Y:S01]  /*18bd0*/  @P3 IMAD R0, R67, 0x60, RZ ;  /* 0x0000006043003824 */ /* 0x000fe200078e02ff */
[----:B------:R-:W-:Y:S01]  /*18be0*/  @P1 MOV R7, R189 ;  /* 0x000000bd00071202 */ /* 0x000fe20000000f00 */
[----:B------:R-:W-:-:S04]  /*18bf0*/  @P2 IMAD.WIDE.U32 R8, R66, 0x60, R4 ;  /* 0x0000006042082825 */ /* 0x000fc800078e0004 */
[C---:B------:R-:W-:Y:S02]  /*18c00*/  @P1 IMAD R5, R67.reuse, 0x60, RZ ;  /* 0x0000006043051824 */ /* 0x040fe400078e02ff */
[----:B------:R-:W-:Y:S02]  /*18c10*/  @P2 IMAD R4, R67, 0x60, RZ ;  /* 0x0000006043042824 */ /* 0x000fe400078e02ff */
[----:B------:R-:W-:-:S03]  /*18c20*/  @!P0 IMAD.WIDE.U32 R12, R66, 0x60, R188 ;  /* 0x00000060420c8825 */ /* 0x000fc600078e00bc */
[----:B------:R-:W-:Y:S01]  /*18c30*/  @P2 IADD3 R9, R4, R9, RZ ;  /* 0x0000000904092210 */ /* 0x000fe20007ffe0ff */
[----:B------:R-:W-:Y:S02]  /*18c40*/  @!P0 IMAD R67, R67, 0x60, RZ ;  /* 0x0000006043438824 */ /* 0x000fe400078e02ff */
[----:B------:R-:W-:-:S03]  /*18c50*/  @P1 IMAD.WIDE.U32 R10, R66, 0x60, R6 ;  /* 0x00000060420a1825 */ /* 0x000fc600078e0006 */
[----:B------:R-:W-:Y:S01]  /*18c60*/  @!P0 IADD3 R13, R67, R13, RZ ;  /* 0x0000000d430d8210 */ /* 0x000fe20007ffe0ff */
[----:B------:R-:W-:Y:S01]  /*18c70*/  @P3 IMAD.WIDE.U32 R6, R66, 0x60, R188 ;  /* 0x0000006042063825 */ /* 0x000fe200078e00bc */
[----:B------:R-:W-:Y:S02]  /*18c80*/  @P1 IADD3 R5, R5, R11, RZ ;  /* 0x0000000b05051210 */ /* 0x000fe40007ffe0ff */
[----:B------:R-:W-:Y:S01]  /*18c90*/  @P1 MOV R4, R10 ;  /* 0x0000000a00041202 */ /* 0x000fe20000000f00 */
[----:B------:R-:W-:Y:S01]  /*18ca0*/  @!PT LDS RZ, [RZ] ;  /* 0x00000000fffff984 */ /* 0x000fe20000000800 */
[----:B------:R-:W-:Y:S01]  /*18cb0*/  @!PT LDS RZ, [RZ] ;  /* 0x00000000fffff984 */ /* 0x000fe20000000800 */
[----:B------:R-:W-:Y:S01]  /*18cc0*/  @!PT LDS RZ, [RZ] ;  /* 0x00000000fffff984 */ /* 0x000fe20000000800 */
[----:B------:R2:W-:Y:S01]  /*18cd0*/  @!P0 LDGSTS.E.BYPASS.LTC128B.128 [R247+0x11800], [R12.64] ;  /* 0x118000000cf78fae */ /* 0x0005e2000b901d46 */
[----:B------:R-:W-:-:S03]  /*18ce0*/  @P3 IMAD.IADD R7, R0, 0x1, R7 ;  /* 0x0000000100073824 */ /* 0x000fc600078e0207 */
        /* <DEDUP_REMOVED lines=16> */
.L_x_1431:
[----:B------:R-:W-:Y:S05]  /*18df0*/  BSYNC B0 ;  /* 0x0000000000007941 */ /* 0x000fea0003800000 */
.L_x_1430:
[----:B------:R-:W-:Y:S01]  /*18e00*/  IMAD.SHL.U32 R0, R71, 0x40, RZ ;  /* 0x0000004047007824 */ /* 0x000fe200078e00ff */
[----:B------:R-:W-:Y:S01]  /*18e10*/  LEA R230, R69, R56, 0xa ;  /* 0x0000003845e67211 */ /* 0x000fe200078e50ff */
[----:B------:R-:W-:Y:S01]  /*18e20*/  IMAD.SHL.U32 R182, R182, 0x8, RZ ;  /* 0x00000008b6b67824 */ /* 0x000fe200078e00ff */
[----:B------:R-:W-:Y:S01]  /*18e30*/  R2P PR, R71, 0x6 ;  /* 0x0000000647007804 */ /* 0x000fe20000000000 */
[----:B--2---:R-:W2:Y:S01]  /*18e40*/  LD.E R23, [R20.64+0x18c] ;  /* 0x00018c0614177980 */ /* 0x004ea2000c101900 */
[----:B------:R-:W-:-:S02]  /*18e50*/  LOP3.LUT R5, R0, 0x1c0, RZ, 0xc0, !PT ;  /* 0x000001c000057812 */ /* 0x000fc400078ec0ff */
[----:B------:R-:W-:Y:S01]  /*18e60*/  SHF.L.U32 R230, R230, 0x1, RZ ;  /* 0x00000001e6e67819 */ /* 0x000fe200000006ff */
[----:B------:R-:W0:Y:S01]  /*18e70*/  LDGDEPBAR ;  /* 0x00000000000079af */ /* 0x000e220000000000 */
[----:B------:R-:W-:Y:S02]  /*18e80*/  LOP3.LUT R182, R5, 0x8, R182, 0xf8, !PT ;  /* 0x0000000805b67812 */ /* 0x000fe400078ef8b6 */
[----:B------:R-:W-:Y:S01]  /*18e90*/  SHF.R.U32.HI R229, RZ, 0x3, R5 ;  /* 0x00000003ffe57819 */ /* 0x000fe20000011605 */
[----:B---3--:R-:W-:Y:S01]  /*18ea0*/  LDSM.16.M88.4 R24, [R230] ;  /* 0x00000000e618783b */ /* 0x008fe20000000200 */
[-C--:B------:R-:W-:Y:S02]  /*18eb0*/  LEA R228, R57, R230.reuse, 0x1 ;  /* 0x000000e639e47211 */ /* 0x080fe400078e08ff */
[----:B------:R-:W-:Y:S02]  /*18ec0*/  LOP3.LUT R229, R182, R229, RZ, 0x3c, !PT ;  /* 0x000000e5b6e57212 */ /* 0x000fe400078e3cff */
[C---:B------:R-:W-:Y:S01]  /*18ed0*/  LEA R226, R55.reuse, R230, 0x1 ;  /* 0x000000e637e27211 */ /* 0x040fe200078e08ff */
[----:B------:R-:W-:Y:S01]  /*18ee0*/  LDSM.16.M88.4 R36, [R228] ;  /* 0x00000000e424783b */ /* 0x000fe20000000200 */
[----:B------:R-:W-:Y:S01]  /*18ef0*/  LEA R225, R55, R228, 0x1 ;  /* 0x000000e437e17211 */ /* 0x000fe200078e08ff */
[----:B------:R-:W-:-:S02]  /*18f00*/  IMAD R229, R72, 0x200, R229 ;  /* 0x0000020048e57824 */ /* 0x000fc400078e02e5 */
[----:B------:R-:W-:Y:S02]  /*18f10*/  LDSM.16.M88.4 R64, [R226] ;  /* 0x00000000e240783b */ /* 0x000fe40000000200 */
[----:B------:R-:W-:Y:S02]  /*18f20*/  IMAD.SHL.U32 R229, R229, 0x2, RZ ;  /* 0x00000002e5e57824 */ /* 0x000fe400078e00ff */
[----:B------:R-:W-:Y:S03]  /*18f30*/  LDSM.16.M88.4 R40, [R225] ;  /* 0x00000000e128783b */ /* 0x000fe60000000200 */
[C---:B------:R-:W-:Y:S01]  /*18f40*/  IADD3 R0, R229.reuse, 0x8000, RZ ;  /* 0x00008000e5007810 */ /* 0x040fe20007ffe0ff */
[----:B------:R-:W3:Y:S01]  /*18f50*/  LDSM.16.M88.4 R12, [R229+0x8000] ;  /* 0x00800000e50c783b */ /* 0x000ee20000000200 */
[----:B------:R-:W-:Y:S02]  /*18f60*/  IADD3 R227, R229, 0x8020, RZ ;  /* 0x00008020e5e37810 */ /* 0x000fe40007ffe0ff */
[----:B------:R-:W-:Y:S01]  /*18f70*/  @P1 IADD3 R227, R0, -0x20, RZ ;  /* 0xffffffe000e31810 */ /* 0x000fe20007ffe0ff */
[----:B------:R-:W1:Y:S01]  /*18f80*/  LDSM.16.M88.4 R44, [R229+0x8800] ;  /* 0x00880000e52c783b */ /* 0x000e620000000200 */
[----:B------:R-:W-:-:S03]  /*18f90*/  IMAD.MOV.U32 R0, RZ, RZ, 0x40 ;  /* 0x00000040ff007424 */ /* 0x000fc600078e00ff */
[----:B------:R-:W4:Y:S02]  /*18fa0*/  LDSM.16.M88.4 R76, [R229+0x9000] ;  /* 0x00900000e54c783b */ /* 0x000f240000000200 */
[----:B------:R-:W-:Y:S02]  /*18fb0*/  SEL R0, R0, 0xffffffc0, !P2 ;  /* 0xffffffc000007807 */ /* 0x000fe40005000000 */
[----:B------:R-:W1:Y:S03]  /*18fc0*/  LDSM.16.M88.4 R28, [R229+0x9800] ;  /* 0x00980000e51c783b */ /* 0x000e660000000200 */
[----:B------:R-:W-:Y:S01]  /*18fd0*/  IMAD.IADD R224, R229, 0x1, R0 ;  /* 0x00000001e5e07824 */ /* 0x000fe200078e0200 */
[----:B------:R-:W1:Y:S01]  /*18fe0*/  LDSM.16.M88.4 R4, [R227] ;  /* 0x00000000e304783b */ /* 0x000e620000000200 */
[----:B------:R-:W-:-:S03]  /*18ff0*/  IMAD.IADD R220, R0, 0x1, R227 ;  /* 0x0000000100dc7824 */ /* 0x000fc600078e02e3 */
[----:B------:R-:W4:Y:S04]  /*19000*/  LDSM.16.M88.4 R92, [R227+0x800] ;  /* 0x00080000e35c783b */ /* 0x000f280000000200 */
[----:B------:R-:W4:Y:S04]  /*19010*/  LDSM.16.M88.4 R88, [R227+0x1000] ;  /* 0x00100000e358783b */ /* 0x000f280000000200 */
[----:B------:R-:W4:Y:S04]  /*19020*/  LDSM.16.M88.4 R84, [R227+0x1800] ;  /* 0x00180000e354783b */ /* 0x000f280000000200 */
[----:B------:R-:W4:Y:S04]  /*19030*/  LDSM.16.M88.4 R8, [R224+0x8000] ;  /* 0x00800000e008783b */ /* 0x000f280000000200 */
[----:B------:R-:W4:Y:S01]  /*19040*/  LDSM.16.M88.4 R60, [R224+0x8800] ;  /* 0x00880000e03c783b */ /* 0x000f220000000200 */
[C---:B---3-5:R-:W-:Y:S03]  /*19050*/  HMMA.16816.F32.BF16 R16, R24.reuse, R12, RZ ;  /* 0x0000000c1810723c */ /* 0x068fe600000418ff */
[----:B------:R-:W3:Y:S04]  /*19060*/  LDSM.16.M88.4 R48, [R224+0x9000] ;  /* 0x00900000e030783b */ /* 0x000ee80000000200 */
[----:B------:R-:W-:Y:S01]  /*19070*/  LDSM.16.M88.4 R100, [R220+0x4800] ;  /* 0x00480000dc64783b */ /* 0x000fe20000000200 */
[C---:B------:R-:W-:Y:S03]  /*19080*/  HMMA.16816.F32.BF16 R12, R24.reuse, R14, RZ ;  /* 0x0000000e180c723c */ /* 0x040fe600000418ff */
[----:B------:R-:W-:Y:S05]  /*19090*/  LDSM.16.M88.4 R96, [R229+0xe800] ;  /* 0x00e80000e560783b */ /* 0x000fea0000000200 */
[C---:B-1----:R-:W-:Y:S08]  /*190a0*/  HMMA.16816.F32.BF16 R32, R24.reuse, R44, RZ ;  /* 0x0000002c1820723c */ /* 0x042ff000000418ff */
[C---:B----4-:R-:W-:Y:S08]  /*190b0*/  HMMA.16816.F32.BF16 R80, R24.reuse, R76, RZ ;  /* 0x0000004c1850723c */ /* 0x050ff000000418ff */
[C---:B------:R-:W-:Y:S08]  /*190c0*/  HMMA.16816.F32.BF16 R44, R24.reuse, R46, RZ ;  /* 0x0000002e182c723c */ /* 0x040ff000000418ff */
[C---:B------:R-:W-:Y:S08]  /*190d0*/  HMMA.16816.F32.BF16 R76, R24.reuse, R78, RZ ;  /* 0x0000004e184c723c */ /* 0x040ff000000418ff */
[C---:B------:R-:W-:Y:S08]  /*190e0*/  HMMA.16816.F32.BF16 R72, R24.reuse, R28, RZ ;  /* 0x0000001c1848723c */ /* 0x040ff000000418ff */
[----:B------:R-:W-:Y:S01]  /*190f0*/  HMMA.16816.F32.BF16 R24, R24, R30, RZ ;  /* 0x0000001e1818723c */ /* 0x000fe200000418ff */
[----:B------:R-:W1:Y:S07]  /*19100*/  LDSM.16.M88.4 R28, [R224+0x9800] ;  /* 0x00980000e01c783b */ /* 0x000e6e0000000200 */
[C---:B------:R-:W-:Y:S08]  /*19110*/  HMMA.16816.F32.BF16 R16, R36.reuse, R4, R16 ;  /* 0x000000042410723c */ /* 0x040ff00000041810 */
[C---:B------:R-:W-:Y:S01]  /*19120*/  HMMA.16816.F32.BF16 R12, R36.reuse, R6, R12 ;  /* 0x00000006240c723c */ /* 0x040fe2000004180c */
[----:B------:R-:W4:Y:S07]  /*19130*/  LDSM.16.M88.4 R4, [R220] ;  /* 0x00000000dc04783b */ /* 0x000f2e0000000200 */
[C---:B------:R-:W-:Y:S08]  /*19140*/  HMMA.16816.F32.BF16 R32, R36.reuse, R92, R32 ;  /* 0x0000005c2420723c */ /* 0x040ff00000041820 */
[C---:B------:R-:W-:Y:S01]  /*19150*/  HMMA.16816.F32.BF16 R44, R36.reuse, R94, R44 ;  /* 0x0000005e242c723c */ /* 0x040fe2000004182c */
[----:B------:R-:W-:Y:S07]  /*19160*/  LDSM.16.M88.4 R92, [R225+0x4000] ;  /* 0x00400000e15c783b */ /* 0x000fee0000000200 */
[C---:B------:R-:W-:Y:S08]  /*19170*/  HMMA.16816.F32.BF16 R80, R36.reuse, R88, R80 ;  /* 0x000000582450723c */ /* 0x040ff00000041850 */
[C---:B------:R-:W-:Y:S01]  /*19180*/  HMMA.16816.F32.BF16 R76, R36.reuse, R90, R76 ;  /* 0x0000005a244c723c */ /* 0x040fe2000004184c */
[----:B------:R-:W-:Y:S07]  /*19190*/  LDSM.16.M88.4 R88, [R229+0xb800] ;  /* 0x00b80000e558783b */ /* 0x000fee0000000200 */
[C---:B------:R-:W-:Y:S08]  /*191a0*/  HMMA.16816.F32.BF16 R72, R36.reuse, R84, R72 ;  /* 0x000000542448723c */ /* 0x040ff00000041848 */
[----:B------:R-:W-:Y:S01]  /*191b0*/  HMMA.16816.F32.BF16 R24, R36, R86, R24 ;  /* 0x000000562418723c */ /* 0x000fe20000041818 */
[----:B------:R-:W1:Y:S04]  /*191c0*/  LDSM.16.M88.4 R36, [R220+0x800] ;  /* 0x00080000dc24783b */ /* 0x000e680000000200 */
[----:B------:R-:W-:Y:S03]  /*191d0*/  LDSM.16.M88.4 R84, [R230+0x2000] ;  /* 0x00200000e654783b */ /* 0x000fe60000000200 */
[C---:B------:R-:W-:Y:S08]  /*191e0*/  HMMA.16816.F32.BF16 R16, R64.reuse, R8, R16 ;  /* 0x000000084010723c */ /* 0x040ff00000041810 */
[C---:B------:R-:W-:Y:S01]  /*191f0*/  HMMA.16816.F32.BF16 R12, R64.reuse, R10, R12 ;  /* 0x0000000a400c723c */ /* 0x040fe2000004180c */
[----:B------:R-:W4:Y:S07]  /*19200*/  LDSM.16.M88.4 R8, [R220+0x1000] ;  /* 0x00100000dc08783b */ /* 0x000f2e0000000200 */
[C---:B------:R-:W-:Y:S08]  /*19210*/  HMMA.16816.F32.BF16 R32, R64.reuse, R60, R32 ;  /* 0x0000003c4020723c */ /* 0x040ff00000041820 */
[C---:B------:R-:W-:Y:S01]  /*19220*/  HMMA.16816.F32.BF16 R44, R64.reuse, R62, R44 ;  /* 0x0000003e402c723c */ /* 0x040fe2000004182c */
[----:B------:R-:W-:Y:S07]  /*19230*/  LDSM.16.M88.4 R60, [R220+0x1800] ;  /* 0x00180000dc3c783b */ /* 0x000fee0000000200 */
[C---:B---3--:R-:W-:Y:S08]  /*19240*/  HMMA.16816.F32.BF16 R80, R64.reuse, R48, R80 ;  /* 0x000000304050723c */ /* 0x048ff00000041850 */
        /* <DEDUP_REMOVED lines=8> */
[----:B------:R-:W4:Y:S07]  /*192d0*/  LDSM.16.M88.4 R4, [R229+0xb000] ;  /* 0x00b00000e504783b */ /* 0x000f2e0000000200 */
[C---:B------:R-:W-:Y:S08]  /*192e0*/  HMMA.16816.F32.BF16 R32, R40.reuse, R36, R32 ;  /* 0x000000242820723c */ /* 0x040ff00000041820 */
[C---:B------:R-:W-:Y:S01]  /*192f0*/  HMMA.16816.F32.BF16 R44, R40.reuse, R38, R44 ;  /* 0x00000026282c723c */ /* 0x040fe2000004182c */
        /* <DEDUP_REMOVED lines=9> */
[----:B------:R-:W1:Y:S04]  /*19390*/  LDSM.16.M88.4 R60, [R227+0x3000] ;  /* 0x00300000e33c783b */ /* 0x000e680000000200 */
[----:B------:R-:W-:Y:S03]  /*193a0*/  LDSM.16.M88.4 R40, [R227+0x3800] ;  /* 0x00380000e328783b */ /* 0x000fe60000000200 */
[C---:B---3--:R-:W-:Y:S08]  /*193b0*/  HMMA.16816.F32.BF16 R32, R84.reuse, R24, R32 ;  /* 0x000000185420723c */ /* 0x048ff00000041820 */
[C---:B------:R-:W-:Y:S01]  /*193c0*/  HMMA.16816.F32.BF16 R44, R84.reuse, R26, R44 ;  /* 0x0000001a542c723c */ /* 0x040fe2000004182c */
[----:B------:R-:W-:Y:S07]  /*193d0*/  LDSM.16.M88.4 R24, [R224+0xa000] ;  /* 0x00a00000e018783b */ /* 0x000fee0000000200 */
[C---:B----4-:R-:W-:Y:S08]  /*193e0*/  HMMA.16816.F32.BF16 R80, R84.reuse, R4, R80 ;  /* 0x000000045450723c */ /* 0x050ff00000041850 */
[----:B------:R-:W-:Y:S01]  /*193f0*/  HMMA.16816.F32.BF16 R76, R84, R6, R76 ;  /* 0x00000006544c723c */ /* 0x000fe2000004184c */
[----:B------:R-:W3:Y:S07]  /*19400*/  LDSM.16.M88.4 R4, [R226+0x2000] ;  /* 0x00200000e204783b */ /* 0x000eee0000000200 */
[C---:B--2---:R-:W-:Y:S08]  /*19410*/  HMMA.16816.F32.BF16 R16, R36.reuse, R8, R16 ;  /* 0x000000082410723c */ /* 0x044ff00000041810 */
[----:B------:R-:W-:Y:S01]  /*19420*/  HMMA.16816.F32.BF16 R12, R36, R10, R12 ;  /* 0x0000000a240c723c */ /* 0x000fe2000004180c */
[----:B------:R-:W2:Y:S07]  /*19430*/  LDSM.16.M88.4 R8, [R224+0xb000] ;  /* 0x00b00000e008783b */ /* 0x000eae0000000200 */
[C---:B------:R-:W-:Y:S08]  /*19440*/  HMMA.16816.F32.BF16 R72, R84.reuse, R88, R72 ;  /* 0x000000585448723c */ /* 0x040ff00000041848 */
[----:B------:R-:W-:Y:S01]  /*19450*/  HMMA.16816.F32.BF16 R64, R84, R90, R64 ;  /* 0x0000005a5440723c */ /* 0x000fe20000041840 */
[----:B------:R-:W-:Y:S04]  /*19460*/  LDSM.16.M88.4 R84, [R220+0x2000] ;  /* 0x00200000dc54783b */ /* 0x000fe80000000200 */
[----:B------:R-:W-:Y:S03]  /*19470*/  LDSM.16.M88.4 R88, [R227+0x4000] ;  /* 0x00400000e358783b */ /* 0x000fe60000000200 */
[C---:B------:R-:W-:Y:S08]  /*19480*/  HMMA.16816.F32.BF16 R32, R36.reuse, R48, R32 ;  /* 0x000000302420723c */ /* 0x040ff00000041820 */
[C---:B------:R-:W-:Y:S01]  /*19490*/  HMMA.16816.F32.BF16 R44, R36.reuse, R50, R44 ;  /* 0x00000032242c723c */ /* 0x040fe2000004182c */
[----:B------:R-:W4:Y:S07]  /*194a0*/  LDSM.16.M88.4 R48, [R224+0xb800] ;  /* 0x00b80000e030783b */ /* 0x000f2e0000000200 */
[C---:B-1----:R-:W-:Y:S08]  /*194b0*/  HMMA.16816.F32.BF16 R80, R36.reuse, R60, R80 ;  /* 0x0000003c2450723c */ /* 0x042ff00000041850 */
[----:B------:R-:W-:Y:S01]  /*194c0*/  HMMA.16816.F32.BF16 R76, R36, R62, R76 ;  /* 0x0000003e244c723c */ /* 0x000fe2000004184c */
[----:B------:R-:W-:Y:S07]  /*194d0*/  LDSM.16.M88.4 R60, [R220+0x2800] ;  /* 0x00280000dc3c783b */ /* 0x000fee0000000200 */
[C---:B---3--:R-:W-:Y:S08]  /*194e0*/  HMMA.16816.F32.BF16 R16, R4.reuse, R24, R16 ;  /* 0x000000180410723c */ /* 0x048ff00000041810 */
        /* <DEDUP_REMOVED lines=8> */
[----:B------:R-:W-:Y:S07]  /*19570*/  LDSM.16.M88.4 R28, [R220+0x3800] ;  /* 0x00380000dc1c783b */ /* 0x000fee0000000200 */
[C---:B--2---:R-:W-:Y:S08]  /*19580*/  HMMA.16816.F32.BF16 R80, R4.reuse, R8, R80 ;  /* 0x000000080450723c */ /* 0x044ff00000041850 */
[C---:B------:R-:W-:Y:S01]  /*19590*/  HMMA.16816.F32.BF16 R76, R4.reuse, R10, R76 ;  /* 0x0000000a044c723c */ /* 0x040fe2000004184c */
[----:B------:R-:W2:Y:S07]  /*195a0*/  LDSM.16.M88.4 R8, [R229+0xc000] ;  /* 0x00c00000e508783b */ /* 0x000eae0000000200 */
[C---:B----4-:R-:W-:Y:S08]  /*195b0*/  HMMA.16816.F32.BF16 R72, R4.reuse, R48, R72 ;  /* 0x000000300448723c */ /* 0x050ff00000041848 */
[----:B------:R-:W-:Y:S01]  /*195c0*/  HMMA.16816.F32.BF16 R64, R4, R50, R64 ;  /* 0x000000320440723c */ /* 0x000fe20000041840 */
[----:B------:R-:W4:Y:S04]  /*195d0*/  LDSM.16.M88.4 R4, [R229+0xc800] ;  /* 0x00c80000e504783b */ /* 0x000f280000000200 */
[----:B------:R-:W-:Y:S03]  /*195e0*/  LDSM.16.M88.4 R48, [R229+0xd000] ;  /* 0x00d00000e530783b */ /* 0x000fe60000000200 */
[C---:B-1----:R-:W-:Y:S08]  /*195f0*/  HMMA.16816.F32.BF16 R16, R24.reuse, R84, R16 ;  /* 0x000000541810723c */ /* 0x042ff00000041810 */
[C---:B------:R-:W-:Y:S01]  /*19600*/  HMMA.16816.F32.BF16 R12, R24.reuse, R86, R12 ;  /* 0x00000056180c723c */ /* 0x040fe2000004180c */
[----:B------:R-:W-:Y:S07]  /*19610*/  LDSM.16.M88.4 R84, [R220+0x4000] ;  /* 0x00400000dc54783b */ /* 0x000fee0000000200 */
[C---:B------:R-:W-:Y:S08]  /*19620*/  HMMA.16816.F32.BF16 R32, R24.reuse, R60, R32 ;  /* 0x0000003c1820723c */ /* 0x040ff00000041820 */
[C---:B------:R-:W-:Y:S01]  /*19630*/  HMMA.16816.F32.BF16 R44, R24.reuse, R62, R44 ;  /* 0x0000003e182c723c */ /* 0x040fe2000004182c */
[----:B------:R-:W-:Y:S07]  /*19640*/  LDSM.16.M88.4 R60, [R229+0xd800] ;  /* 0x00d80000e53c783b */ /* 0x000fee0000000200 */
[C---:B---3--:R-:W-:Y:S08]  /*19650*/  HMMA.16816.F32.BF16 R80, R24.reuse, R40, R80 ;  /* 0x000000281850723c */ /* 0x048ff00000041850 */
[----:B------:R-:W-:Y:S01]  /*19660*/  HMMA.16816.F32.BF16 R76, R24, R42, R76 ;  /* 0x0000002a184c723c */ /* 0x000fe2000004184c */
[----:B------:R-:W1:Y:S07]  /*19670*/  LDSM.16.M88.4 R40, [R228+0x4000] ;  /* 0x00400000e428783b */ /* 0x000e6e0000000200 */
[C---:B--2---:R-:W-:Y:S08]  /*19680*/  HMMA.16816.F32.BF16 R16, R36.reuse, R8, R16 ;  /* 0x000000082410723c */ /* 0x044ff00000041810 */
[C---:B------:R-:W-:Y:S01]  /*19690*/  HMMA.16816.F32.BF16 R12, R36.reuse, R10, R12 ;  /* 0x0000000a240c723c */ /* 0x040fe2000004180c */
[----:B------:R-:W-:Y:S07]  /*196a0*/  LDSM.16.M88.4 R8, [R224+0xc000] ;  /* 0x00c00000e008783b */ /* 0x000fee0000000200 */
[C---:B----4-:R-:W-:Y:S08]  /*196b0*/  HMMA.16816.F32.BF16 R32, R36.reuse, R4, R32 ;  /* 0x000000042420723c */ /* 0x050ff00000041820 */
[----:B------:R-:W-:Y:S01]  /*196c0*/  HMMA.16816.F32.BF16 R44, R36, R6, R44 ;  /* 0x00000006242c723c */ /* 0x000fe2000004182c */
[----:B------:R-:W2:Y:S07]  /*196d0*/  LDSM.16.M88.4 R4, [R226+0x4000] ;  /* 0x00400000e204783b */ /* 0x000eae0000000200 */
[C---:B------:R-:W-:Y:S08]  /*196e0*/  HMMA.16816.F32.BF16 R72, R24.reuse, R28, R72 ;  /* 0x0000001c1848723c */ /* 0x040ff00000041848 */
[----:B------:R-:W-:Y:S01]  /*196f0*/  HMMA.16816.F32.BF16 R64, R24, R30, R64 ;  /* 0x0000001e1840723c */ /* 0x000fe20000041840 */
[----:B------:R-:W3:Y:S04]  /*19700*/  LDSM.16.M88.4 R28, [R227+0x4800] ;  /* 0x00480000e31c783b */ /* 0x000ee80000000200 */
[----:B------:R-:W4:Y:S03]  /*19710*/  LDSM.16.M88.4 R24, [R227+0x5000] ;  /* 0x00500000e318783b */ /* 0x000f260000000200 */
[C---:B-1----:R-:W-:Y:S08]  /*19720*/  HMMA.16816.F32.BF16 R16, R40.reuse, R88, R16 ;  /* 0x000000582810723c */ /* 0x042ff00000041810 */
[----:B------:R-:W-:Y:S01]  /*19730*/  HMMA.16816.F32.BF16 R12, R40, R90, R12 ;  /* 0x0000005a280c723c */ /* 0x000fe2000004180c */
[----:B------:R-:W-:Y:S07]  /*19740*/  LDSM.16.M88.4 R88, [R220+0x5000] ;  /* 0x00500000dc58783b */ /* 0x000fee0000000200 */
[C---:B------:R-:W-:Y:S08]  /*19750*/  HMMA.16816.F32.BF16 R80, R36.reuse, R48, R80 ;  /* 0x000000302450723c */ /* 0x040ff00000041850 */
[----:B------:R-:W-:Y:S01]  /*19760*/  HMMA.16816.F32.BF16 R76, R36, R50, R76 ;  /* 0x00000032244c723c */ /* 0x000fe2000004184c */
[----:B------:R-:W1:Y:S07]  /*19770*/  LDSM.16.M88.4 R48, [R227+0x5800] ;  /* 0x00580000e330783b */ /* 0x000e6e0000000200 */
[C---:B--2---:R-:W-:Y:S08]  /*19780*/  HMMA.16816.F32.BF16 R16, R4.reuse, R8, R16 ;  /* 0x000000080410723c */ /* 0x044ff00000041810 */
[----:B------:R-:W-:Y:S01]  /*19790*/  HMMA.16816.F32.BF16 R12, R4, R10, R12 ;  /* 0x0000000a040c723c */ /* 0x000fe2000004180c */
[----:B------:R-:W-:Y:S07]  /*197a0*/  LDSM.16.M88.4 R8, [R224+0xd800] ;  /* 0x00d80000e008783b */ /* 0x000fee0000000200 */
[C---:B------:R-:W-:Y:S08]  /*197b0*/  HMMA.16816.F32.BF16 R72, R36.reuse, R60, R72 ;  /* 0x0000003c2448723c */ /* 0x040ff00000041848 */
[----:B------:R-:W-:Y:S01]  /*197c0*/  HMMA.16816.F32.BF16 R64, R36, R62, R64 ;  /* 0x0000003e2440723c */ /* 0x000fe20000041840 */
[----:B------:R-:W-:Y:S04]  /*197d0*/  LDSM.16.M88.4 R60, [R230+0x6000] ;  /* 0x00600000e63c783b */ /* 0x000fe80000000200 */
[----:B------:R-:W2:Y:S03]  /*197e0*/  LDSM.16.M88.4 R36, [R229+0xe000] ;  /* 0x00e00000e524783b */ /* 0x000ea60000000200 */
        /* <DEDUP_REMOVED lines=9> */
[C---:B-1----:R-:W-:Y:S08]  /*19880*/  HMMA.16816.F32.BF16 R72, R40.reuse, R48, R72 ;  /* 0x000000302848723c */ /* 0x042ff00000041848 */
[----:B------:R-:W-:Y:S01]  /*19890*/  HMMA.16816.F32.BF16 R64, R40, R50, R64 ;  /* 0x000000322840723c */ /* 0x000fe20000041840 */
[----:B------:R-:W-:Y:S04]  /*198a0*/  LDSM.16.M88.4 R40, [R228+0x6000] ;  /* 0x00600000e428783b */ /* 0x000fe80000000200 */
[----:B------:R-:W1:Y:S03]  /*198b0*/  LDSM.16.M88.4 R48, [R227+0x6000] ;  /* 0x00600000e330783b */ /* 0x000e660000000200 */
[C---:B--2---:R-:W-:Y:S08]  /*198c0*/  HMMA.16816.F32.BF16 R16, R60.reuse, R36, R16 ;  /* 0x000000243c10723c */ /* 0x044ff00000041810 */
[----:B------:R-:W-:Y:S01]  /*198d0*/  HMMA.16816.F32.BF16 R12, R60, R38, R12 ;  /* 0x000000263c0c723c */ /* 0x000fe2000004180c */
[----:B------:R-:W-:Y:S07]  /*198e0*/  LDSM.16.M88.4 R36, [R227+0x6800] ;  /* 0x00680000e324783b */ /* 0x000fee0000000200 */
[C---:B---3--:R-:W-:Y:S08]  /*198f0*/  HMMA.16816.F32.BF16 R32, R4.reuse, R28, R32 ;  /* 0x0000001c0420723c */ /* 0x048ff00000041820 */
[C---:B------:R-:W-:Y:S01]  /*19900*/  HMMA.16816.F32.BF16 R44, R4.reuse, R30, R44 ;  /* 0x0000001e042c723c */ /* 0x040fe2000004182c */
[----:B------:R-:W-:Y:S07]  /*19910*/  LDSM.16.M88.4 R28, [R226+0x6000] ;  /* 0x00600000e21c783b */ /* 0x000fee0000000200 */
[C---:B----4-:R-:W-:Y:S08]  /*19920*/  HMMA.16816.F32.BF16 R80, R4.reuse, R24, R80 ;  /* 0x000000180450723c */ /* 0x050ff00000041850 */
[----:B------:R-:W-:Y:S01]  /*19930*/  HMMA.16816.F32.BF16 R76, R4, R26, R76 ;  /* 0x0000001a044c723c */ /* 0x000fe2000004184c */
[----:B------:R-:W2:Y:S07]  /*19940*/  LDSM.16.M88.4 R24, [R224+0xe000] ;  /* 0x00e00000e018783b */ /* 0x000eae0000000200 */
[C---:B-1----:R-:W-:Y:S08]  /*19950*/  HMMA.16816.F32.BF16 R16, R40.reuse, R48, R16 ;  /* 0x000000302810723c */ /* 0x042ff00000041810 */
[----:B------:R-:W-:Y:S01]  /*19960*/  HMMA.16816.F32.BF16 R12, R40, R50, R12 ;  /* 0x00000032280c723c */ /* 0x000fe2000004180c */
[----:B------:R-:W1:Y:S07]  /*19970*/  LDSM.16.M88.4 R48, [R229+0xf000] ;  /* 0x00f00000e530783b */ /* 0x000e6e0000000200 */
        /* <DEDUP_REMOVED lines=8> */
[C---:B--2---:R-:W-:Y:S08]  /*19a00*/  HMMA.16816.F32.BF16 R16, R28.reuse, R24, R16 ;  /* 0x000000181c10723c */ /* 0x044ff00000041810 */
[----:B------:R-:W-:Y:S01]  /*19a10*/  HMMA.16816.F32.BF16 R12, R28, R26, R12 ;  /* 0x0000001a1c0c723c */ /* 0x000fe2000004180c */
[----:B------:R-:W2:Y:S07]  /*19a20*/  LDSM.16.M88.4 R24, [R227+0x7000] ;  /* 0x00700000e318783b */ /* 0x000eae0000000200 */
[----:B------:R-:W-:Y:S01]  /*19a30*/  HMMA.16816.F32.BF16 R76, R92, R90, R76 ;  /* 0x0000005a5c4c723c */ /* 0x000fe2000004184c */
[----:B------:R-:W4:Y:S07]  /*19a40*/  LDSM.16.M88.4 R88, [R229+0xf800] ;  /* 0x00f80000e558783b */ /* 0x000f2e0000000200 */
[----:B-1----:R-:W-:Y:S08]  /*19a50*/  HMMA.16816.F32.BF16 R100, R60, R48, R100 ;  /* 0x000000303c64723c */ /* 0x002ff00000041864 */
[----:B---3--:R-:W-:Y:S08]  /*19a60*/  HMMA.16816.F32.BF16 R16, R8, R4, R16 ;  /* 0x000000040810723c */ /* 0x008ff00000041810 */
[C---:B------:R-:W-:Y:S08]  /*19a70*/  HMMA.16816.F32.BF16 R72, R92.reuse, R84, R72 ;  /* 0x000000545c48723c */ /* 0x040ff00000041848 */
[----:B------:R-:W-:Y:S01]  /*19a80*/  HMMA.16816.F32.BF16 R84, R92, R86, R64 ;  /* 0x000000565c54723c */ /* 0x000fe20000041840 */
[----:B------:R-:W-:Y:S07]  /*19a90*/  LDSM.16.M88.4 R64, [R220+0x6800] ;  /* 0x00680000dc40783b */ /* 0x000fee0000000200 */
[----:B------:R-:W-:Y:S01]  /*19aa0*/  HMMA.16816.F32.BF16 R76, R60, R50, R76 ;  /* 0x000000323c4c723c */ /* 0x000fe2000004184c */
[----:B------:R-:W-:-:S02]  /*19ab0*/  FMUL.FTZ R48, R16, R23 ;  /* 0x0000001710307220 */ /* 0x000fc40000410000 */
[----:B------:R-:W-:-:S05]  /*19ac0*/  FMUL.FTZ R49, R17, R23 ;  /* 0x0000001711317220 */ /* 0x000fca0000410000 */
[----:B--2---:R-:W-:Y:S07]  /*19ad0*/  HMMA.16816.F32.BF16 R100, R40, R24, R100 ;  /* 0x000000182864723c */ /* 0x004fee0000041864 */
[-C--:B------:R-:W-:Y:S01]  /*19ae0*/  FMUL.FTZ R24, R18, R23.reuse ;  /* 0x0000001712187220 */ /* 0x080fe20000410000 */
[----:B------:R-:W-:Y:S01]  /*19af0*/  HMMA.16816.F32.BF16 R12, R8, R6, R12 ;  /* 0x00000006080c723c */ /* 0x000fe2000004180c */
[-C--:B------:R-:W-:Y:S01]  /*19b00*/  FMUL.FTZ R25, R19, R23.reuse ;  /* 0x0000001713197220 */ /* 0x080fe20000410000 */
[----:B------:R-:W-:Y:S04]  /*19b10*/  LDSM.16.M88.4 R4, [R224+0xf000] ;  /* 0x00f00000e004783b */ /* 0x000fe80000000200 */
[----:B------:R-:W1:Y:S02]  /*19b20*/  LDSM.16.M88.4 R16, [R227+0x7800] ;  /* 0x00780000e310783b */ /* 0x000e640000000200 */
[C---:B------:R-:W-:Y:S08]  /*19b30*/  HMMA.16816.F32.BF16 R32, R60.reuse, R96, R32 ;  /* 0x000000603c20723c */ /* 0x040ff00000041820 */
[C---:B------:R-:W-:Y:S08]  /*19b40*/  HMMA.16816.F32.BF16 R44, R60.reuse, R98, R44 ;  /* 0x000000623c2c723c */ /* 0x040ff0000004182c */
[----:B----4-:R-:W-:Y:S01]  /*19b50*/  HMMA.16816.F32.BF16 R84, R60, R90, R84 ;  /* 0x0000005a3c54723c */ /* 0x010fe20000041854 */
[----:B------:R-:W-:-:S02]  /*19b60*/  FMUL.FTZ R50, R12, R23 ;  /* 0x000000170c327220 */ /* 0x000fc40000410000 */
[----:B------:R-:W-:-:S05]  /*19b70*/  FMUL.FTZ R51, R13, R23 ;  /* 0x000000170d337220 */ /* 0x000fca0000410000 */
[----:B------:R-:W-:Y:S08]  /*19b80*/  HMMA.16816.F32.BF16 R72, R60, R88, R72 ;  /* 0x000000583c48723c */ /* 0x000ff00000041848 */
[----:B------:R-:W-:Y:S07]  /*19b90*/  HMMA.16816.F32.BF16 R76, R40, R26, R76 ;  /* 0x0000001a284c723c */ /* 0x000fee000004184c */
[----:B------:R-:W-:-:S02]  /*19ba0*/  FMUL.FTZ R26, R14, R23 ;  /* 0x000000170e1a7220 */ /* 0x000fc40000410000 */
[----:B------:R-:W-:Y:S02]  /*19bb0*/  FMUL.FTZ R27, R15, R23 ;  /* 0x000000170f1b7220 */ /* 0x000fe40000410000 */
[----:B------:R-:W2:Y:S01]  /*19bc0*/  LDSM.16.M88.4 R12, [R224+0xf800] ;  /* 0x00f80000e00c783b */ /* 0x000ea20000000200 */
[C---:B------:R-:W-:Y:S08]  /*19bd0*/  HMMA.16816.F32.BF16 R32, R40.reuse, R36, R32 ;  /* 0x000000242820723c */ /* 0x040ff00000041820 */
[C---:B------:R-:W-:Y:S01]  /*19be0*/  HMMA.16816.F32.BF16 R44, R40.reuse, R38, R44 ;  /* 0x00000026282c723c */ /* 0x040fe2000004182c */
[----:B------:R-:W-:Y:S07]  /*19bf0*/  LDSM.16.M88.4 R36, [R220+0x7000] ;  /* 0x00700000dc24783b */ /* 0x000fee0000000200 */
[C---:B-1----:R-:W-:Y:S08]  /*19c00*/  HMMA.16816.F32.BF16 R84, R40.reuse, R18, R84 ;  /* 0x000000122854723c */ /* 0x042ff00000041854 */
[----:B------:R-:W-:Y:S08]  /*19c10*/  HMMA.16816.F32.BF16 R72, R40, R16, R72 ;  /* 0x000000102848723c */ /* 0x000ff00000041848 */
[C---:B------:R-:W-:Y:S08]  /*19c20*/  HMMA.16816.F32.BF16 R100, R28.reuse, R4, R100 ;  /* 0x000000041c64723c */ /* 0x040ff00000041864 */
[----:B------:R-:W-:Y:S01]  /*19c30*/  HMMA.16816.F32.BF16 R76, R28, R6, R76 ;  /* 0x000000061c4c723c */ /* 0x000fe2000004184c */
[----:B------:R-:W1:Y:S01]  /*19c40*/  LDSM.16.M88.4 R4, [R220+0x7800] ;  /* 0x00780000dc04783b */ /* 0x000e620000000200 */
[----:B------:R-:W-:-:S02]  /*19c50*/  LEA R69, R69, R52, 0x4 ;  /* 0x0000003445457211 */ /* 0x000fc400078e20ff */
[----:B------:R-:W-:Y:S01]  /*19c60*/  ISETP.GE.AND P5, PT, R165, 0x2, PT ;  /* 0x00000002a500780c */ /* 0x000fe20003fa6270 */
[----:B------:R-:W3:Y:S01]  /*19c70*/  MUFU.TANH R48, R48 ;  /* 0x0000003000307308 */ /* 0x000ee20000002400 */
[----:B------:R-:W-:Y:S01]  /*19c80*/  ISETP.NE.U32.AND P0, PT, R248, RZ, PT ;  /* 0x000000fff800720c */ /* 0x000fe20003f05070 */
[----:B------:R-:W-:-:S04]  /*19c90*/  DEPBAR.LE SB0, 0x0 ;  /* 0x000080000000791a */ /* 0x000fc80000000000 */
[C---:B------:R-:W-:Y:S08]  /*19ca0*/  HMMA.16816.F32.BF16 R32, R28.reuse, R80, R32 ;  /* 0x000000501c20723c */ /* 0x040ff00000041820 */
[C---:B------:R-:W-:Y:S08]  /*19cb0*/  HMMA.16816.F32.BF16 R44, R28.reuse, R82, R44 ;  /* 0x000000521c2c723c */ /* 0x040ff0000004182c */
[C---:B--2---:R-:W-:Y:S08]  /*19cc0*/  HMMA.16816.F32.BF16 R84, R28.reuse, R14, R84 ;  /* 0x0000000e1c54723c */ /* 0x044ff00000041854 */
[----:B------:R-:W-:Y:S08]  /*19cd0*/  HMMA.16816.F32.BF16 R72, R28, R12, R72 ;  /* 0x0000000c1c48723c */ /* 0x000ff00000041848 */
[C---:B------:R-:W-:Y:S08]  /*19ce0*/  HMMA.16816.F32.BF16 R32, R8.reuse, R64, R32 ;  /* 0x000000400820723c */ /* 0x040ff00000041820 */
[C---:B------:R-:W-:Y:S08]  /*19cf0*/  HMMA.16816.F32.BF16 R44, R8.reuse, R66, R44 ;  /* 0x00000042082c723c */ /* 0x040ff0000004182c */
[C---:B-1----:R-:W-:Y:S08]  /*19d00*/  HMMA.16816.F32.BF16 R84, R8.reuse, R6, R84 ;  /* 0x000000060854723c */ /* 0x042ff00000041854 */
[C---:B------:R-:W-:Y:S08]  /*19d10*/  HMMA.16816.F32.BF16 R100, R8.reuse, R36, R100 ;  /* 0x000000240864723c */ /* 0x040ff00000041864 */
[C---:B------:R-:W-:Y:S08]  /*19d20*/  HMMA.16816.F32.BF16 R76, R8.reuse, R38, R76 ;  /* 0x00000026084c723c */ /* 0x040ff0000004184c */
[----:B------:R-:W-:Y:S01]  /*19d30*/  HMMA.16816.F32.BF16 R72, R8, R4, R72 ;  /* 0x000000040848723c */ /* 0x000fe20000041848 */
[----:B------:R-:W-:-:S02]  /*19d40*/  FMUL.FTZ R16, R34, R23 ;  /* 0x0000001722107220 */ /* 0x000fc40000410000 */
[-C--:B------:R-:W-:Y:S02]  /*19d50*/  FMUL.FTZ R17, R35, R23.reuse ;  /* 0x0000001723117220 */ /* 0x080fe40000410000 */
[-C--:B------:R-:W-:Y:S02]  /*19d60*/  FMUL.FTZ R32, R32, R23.reuse ;  /* 0x0000001720207220 */ /* 0x080fe40000410000 */
[-C--:B------:R-:W-:Y:S02]  /*19d70*/  FMUL.FTZ R33, R33, R23.reuse ;  /* 0x0000001721217220 */ /* 0x080fe40000410000 */
[-C--:B------:R-:W-:Y:S02]  /*19d80*/  FMUL.FTZ R35, R44, R23.reuse ;  /* 0x000000172c237220 */ /* 0x080fe40000410000 */
[-C--:B------:R-:W-:Y:S02]  /*19d90*/  FMUL.FTZ R34, R45, R23.reuse ;  /* 0x000000172d227220 */ /* 0x080fe40000410000 */
[----:B------:R-:W-:-:S02]  /*19da0*/  FMUL.FTZ R12, R46, R23 ;  /* 0x000000172e0c7220 */ /* 0x000fc40000410000 */
[-C--:B------:R-:W-:Y:S02]  /*19db0*/  FMUL.FTZ R36, R47, R23.reuse ;  /* 0x000000172f247220 */ /* 0x080fe40000410000 */
[-C--:B------:R-:W-:Y:S02]  /*19dc0*/  FMUL.FTZ R31, R86, R23.reuse ;  /* 0x00000017561f7220 */ /* 0x080fe40000410000 */
[-C--:B------:R-:W-:Y:S01]  /*19dd0*/  FMUL.FTZ R30, R87, R23.reuse ;  /* 0x00000017571e7220 */ /* 0x080fe20000410000 */
[----:B------:R-:W-:Y:S01]  /*19de0*/  IADD3 R7, R69, 0x1, R68 ;  /* 0x0000000145077810 */ /* 0x000fe20007ffe044 */
[-C--:B------:R-:W-:Y:S02]  /*19df0*/  FMUL.FTZ R100, R100, R23.reuse ;  /* 0x0000001764647220 */ /* 0x080fe40000410000 */
[-C--:B------:R-:W-:Y:S02]  /*19e00*/  FMUL.FTZ R101, R101, R23.reuse ;  /* 0x0000001765657220 */ /* 0x080fe40000410000 */
        /* <DEDUP_REMOVED lines=9> */
[-C--:B------:R-:W-:Y:S02]  /*19ea0*/  FMUL.FTZ R75, R75, R23.reuse ;  /* 0x000000174b4b7220 */ /* 0x080fe40000410000 */
[-C--:B------:R-:W-:Y:S02]  /*19eb0*/  FMUL.FTZ R84, R84, R23.reuse ;  /* 0x0000001754547220 */ /* 0x080fe40000410000 */
[----:B------:R-:W-:Y:S01]  /*19ec0*/  FMUL.FTZ R85, R85, R23 ;  /* 0x0000001755557220 */ /* 0x000fe20000410000 */
[----:B------:R-:W1:Y:S01]  /*19ed0*/  MUFU.TANH R49, R49 ;  /* 0x0000003100317308 */ /* 0x000e620000002400 */
[----:B------:R-:W-:-:S07]  /*19ee0*/  IADD3 R7, R70, R7, -R245 ;  /* 0x0000000746077210 */ /* 0x000fce0007ffe8f5 */
[----:B------:R-:W2:Y:S01]  /*19ef0*/  MUFU.TANH R24, R24 ;  /* 0x0000001800187308 */ /* 0x000ea20000002400 */
[----:B------:R-:W-:-:S07]  /*19f00*/  IADD3 R7, R2, R7, RZ ;  /* 0x0000000702077210 */ /* 0x000fce0007ffe0ff */
[----:B------:R-:W4:Y:S08]  /*19f10*/  MUFU.TANH R25, R25 ;  /* 0x0000001900197308 */ /* 0x000f300000002400 */
[----:B------:R-:W1:Y:S08]  /*19f20*/  MUFU.TANH R50, R50 ;  /* 0x0000003200327308 */ /* 0x000e700000002400 */
        /* <DEDUP_REMOVED lines=26> */
[----:B------:R-:W1:Y:S01]  /*1a0d0*/  MUFU.TANH R30, R30 ;  /* 0x0000001e001e7308 */ /* 0x000e620000002400 */
[C---:B------:R-:W-:Y:S01]  /*1a0e0*/  IADD3 R5, R7.reuse, 0x8, RZ ;  /* 0x0000000807057810 */ /* 0x040fe20007ffe0ff */
[----:B------:R-:W-:Y:S01]  /*1a0f0*/  BSSY B1, `(.L_x_1432) ;  /* 0x00000d3000017945 */ /* 0x000fe20003800000 */
[----:B------:R-:W-:-:S02]  /*1a100*/  IMNMX R0, R7, R70, PT ;  /* 0x0000004607007217 */ /* 0x000fc40003800200 */
[----:B------:R-:W-:Y:S02]  /*1a110*/  IMNMX R2, R5, R70, PT ;  /* 0x0000004605027217 */ /* 0x000fe40003800200 */
[----:B------:R-:W-:Y:S02]  /*1a120*/  ISETP.NE.AND.EX P0, PT, R249, RZ, PT, P0 ;  /* 0x000000fff900720c */ /* 0x000fe40003f05300 */
[C---:B------:R-:W-:Y:S02]  /*1a130*/  IADD3 R223, R227.reuse, 0x800, RZ ;  /* 0x00000800e3df7810 */ /* 0x040fe40007ffe0ff */
[C---:B------:R-:W-:Y:S02]  /*1a140*/  IADD3 R222, R227.reuse, 0x1000, RZ ;  /* 0x00001000e3de7810 */ /* 0x040fe40007ffe0ff */
[C---:B------:R-:W-:Y:S02]  /*1a150*/  IADD3 R221, R227.reuse, 0x1800, RZ ;  /* 0x00001800e3dd7810 */ /* 0x040fe40007ffe0ff */
[----:B------:R-:W-:-:S02]  /*1a160*/  IADD3 R219, R227, 0x2000, RZ ;  /* 0x00002000e3db7810 */ /* 0x000fc40007ffe0ff */
[C---:B------:R-:W-:Y:S02]  /*1a170*/  IADD3 R218, R227.reuse, 0x2800, RZ ;  /* 0x00002800e3da7810 */ /* 0x040fe40007ffe0ff */
[C---:B------:R-:W-:Y:S02]  /*1a180*/  IADD3 R217, R227.reuse, 0x3000, RZ ;  /* 0x00003000e3d97810 */ /* 0x040fe40007ffe0ff */
        /* <DEDUP_REMOVED lines=8> */
[----:B------:R-:W-:Y:S01]  /*1a210*/  IADD3 R208, R227, 0x7800, RZ ;  /* 0x00007800e3d07810 */ /* 0x000fe20007ffe0ff */
[----:B------:R-:W-:Y:S06]  /*1a220*/  BAR.SYNC.DEFER_BLOCKING 0x0 ;  /* 0x0000000000007b1d */ /* 0x000fec0000010000 */
[----:B------:R-:W-:Y:S05]  /*1a230*/  @!P5 BRA `(.L_x_1433) ;  /* 0x00000be00000d947 */ /* 0x000fea0003800000 */
[----:B-1234-:R-:W-:Y:S01]  /*1a240*/  BSSY B0, `(.L_x_1434) ;  /* 0x0000040000007945 */ /* 0x01efe20003800000 */
        /* <DEDUP_REMOVED lines=16> */
[----:B------:R-:W-:-:S02]  /*1a350*/  IMAD.HI.U32 R13, R15, R13, R14 ;  /* 0x0000000d0f0d7227 */ /* 0x000fc400078e000e */
[----:B------:R-:W2:Y:S01]  /*1a360*/  LD.E.64 R14, [R20.64+0x20] ;  /* 0x00002006140e7980 */ /* 0x000ea2000c101b00 */
[----:B------:R-:W-:-:S03]  /*1a370*/  ISETP.GE.AND P1, PT, R11, RZ, PT ;  /* 0x000000ff0b00720c */ /* 0x000fc60003f26270 */
[----:B------:R-:W-:-:S04]  /*1a380*/  IMAD.HI.U32 R9, R13, R4, RZ ;  /* 0x000000040d097227 */ /* 0x000fc800078e00ff */
[----:B------:R-:W-:-:S04]  /*1a390*/  IMAD.HI.U32 R10, R13, R8, RZ ;  /* 0x000000080d0a7227 */ /* 0x000fc800078e00ff */
[-C--:B------:R-:W-:Y:S02]  /*1a3a0*/  IMAD R4, R9, R5.reuse, R4 ;  /* 0x0000000509047224 */ /* 0x080fe400078e0204 */
[----:B------:R-:W-:-:S03]  /*1a3b0*/  IMAD R8, R10, R5, R8 ;  /* 0x000000050a087224 */ /* 0x000fc600078e0208 */
[C---:B------:R-:W-:Y:S02]  /*1a3c0*/  ISETP.GT.U32.AND P2, PT, R7.reuse, R4, PT ;  /* 0x000000040700720c */ /* 0x040fe40003f44070 */
[----:B------:R-:W-:-:S11]  /*1a3d0*/  ISETP.GT.U32.AND P3, PT, R7, R8, PT ;  /* 0x000000080700720c */ /* 0x000fd60003f64070 */
[--C-:B------:R-:W-:Y:S01]  /*1a3e0*/  @!P2 IMAD.IADD R4, R4, 0x1, -R7.reuse ;  /* 0x000000010404a824 */ /* 0x100fe200078e0a07 */
[----:B------:R-:W-:Y:S01]  /*1a3f0*/  @!P2 IADD3 R9, R9, 0x1, RZ ;  /* 0x000000010909a810 */ /* 0x000fe20007ffe0ff */
[----:B------:R-:W-:Y:S01]  /*1a400*/  @!P3 IMAD.IADD R8, R8, 0x1, -R7 ;  /* 0x000000010808b824 */ /* 0x000fe200078e0a07 */
[----:B------:R-:W-:Y:S02]  /*1a410*/  @!P3 IADD3 R10, R10, 0x1, RZ ;  /* 0x000000010a0ab810 */ /* 0x000fe40007ffe0ff */
[-C--:B------:R-:W-:Y:S02]  /*1a420*/  ISETP.GE.U32.AND P4, PT, R4, R7.reuse, PT ;  /* 0x000000070400720c */ /* 0x080fe40003f86070 */
[----:B------:R-:W-:Y:S02]  /*1a430*/  ISETP.GE.U32.AND P6, PT, R8, R7, PT ;  /* 0x000000070800720c */ /* 0x000fe40003fc6070 */
[----:B------:R-:W-:Y:S02]  /*1a440*/  LOP3.LUT R4, R3, R6, RZ, 0x3c, !PT ;  /* 0x0000000603047212 */ /* 0x000fe400078e3cff */
[----:B------:R-:W-:-:S02]  /*1a450*/  ISETP.NE.AND P2, PT, R6, RZ, PT ;  /* 0x000000ff0600720c */ /* 0x000fc40003f45270 */
[----:B------:R-:W-:Y:S02]  /*1a460*/  ISETP.GE.AND P3, PT, R4, RZ, PT ;  /* 0x000000ff0400720c */ /* 0x000fe40003f66270 */
[----:B------:R-:W-:-:S03]  /*1a470*/  LOP3.LUT R8, RZ, R6, RZ, 0x33, !PT ;  /* 0x00000006ff087212 */ /* 0x000fc600078e33ff */
[----:B------:R-:W-:Y:S02]  /*1a480*/  @P4 IADD3 R9, R9, 0x1, RZ ;  /* 0x0000000109094810 */ /* 0x000fe40007ffe0ff */
[----:B------:R-:W-:Y:S02]  /*1a490*/  @P6 IADD3 R10, R10, 0x1, RZ ;  /* 0x000000010a0a6810 */ /* 0x000fe40007ffe0ff */
[----:B------:R-:W-:-:S04]  /*1a4a0*/  @!P1 IADD3 R9, -R9, RZ, RZ ;  /* 0x000000ff09099210 */ /* 0x000fc80007ffe1ff */
[----:B------:R-:W-:Y:S01]  /*1a4b0*/  @!P3 IMAD.MOV R10, RZ, RZ, -R10 ;  /* 0x000000ffff0ab224 */ /* 0x000fe200078e0a0a */
[----:B------:R-:W-:-:S04]  /*1a4c0*/  SEL R4, R8, R9, !P2 ;  /* 0x0000000908047207 */ /* 0x000fc80005000000 */
[----:B------:R-:W-:Y:S01]  /*1a4d0*/  SEL R5, R8, R10, !P2 ;  /* 0x0000000a08057207 */ /* 0x000fe20005000000 */
[--C-:B------:R-:W-:Y:S01]  /*1a4e0*/  IMAD.WIDE R28, R4, 0x4, R248.reuse ;  /* 0x00000004041c7825 */ /* 0x100fe200078e02f8 */
[----:B------:R-:W3:Y:S03]  /*1a4f0*/  LD.E.64 R10, [R20.64+0x38] ;  /* 0x00003806140a7980 */ /* 0x000ee6000c101b00 */
[C---:B------:R-:W-:Y:S01]  /*1a500*/  IMAD.WIDE R18, R5.reuse, 0x4, R248 ;  /* 0x0000000405127825 */ /* 0x040fe200078e02f8 */
[----:B------:R-:W4:Y:S04]  /*1a510*/  LD.E R7, [R28.64] ;  /* 0x000000061c077980 */ /* 0x000f28000c101900 */
[----:B------:R-:W4:Y:S01]  /*1a520*/  LD.E R8, [R18.64] ;  /* 0x0000000612087980 */ /* 0x000f22000c101900 */
[----:B------:R-:W-:-:S04]  /*1a530*/  IMAD.IADD R5, R5, 0x1, -R4 ;  /* 0x0000000105057824 */ /* 0x000fc800078e0a04 */
[----:B------:R-:W-:-:S05]  /*1a540*/  IMAD R6, R6, R5, -0x40 ;  /* 0xffffffc006067424 */ /* 0x000fca00078e0205 */
[----:B------:R-:W-:Y:S01]  /*1a550*/  SHF.R.S32.HI R5, RZ, 0x1f, R6 ;  /* 0x0000001fff057819 */ /* 0x000fe20000011406 */
[----:B---3--:R-:W-:-:S04]  /*1a560*/  IMAD R4, R11, R6, RZ ;  /* 0x000000060b047224 */ /* 0x008fc800078e02ff */
[C---:B------:R-:W-:Y:S02]  /*1a570*/  IMAD R4, R10.reuse, R5, R4 ;  /* 0x000000050a047224 */ /* 0x040fe400078e0204 */
[----:B----4-:R-:W-:Y:S02]  /*1a580*/  IMAD.IADD R7, R7, 0x1, -R8 ;  /* 0x0000000107077824 */ /* 0x010fe400078e0a08 */
[----:B------:R-:W-:-:S03]  /*1a590*/  IMAD.WIDE.U32 R8, R10, R6, RZ ;  /* 0x000000060a087225 */ /* 0x000fc600078e00ff */
[----:B------:R-:W-:Y:S01]  /*1a5a0*/  SHF.R.S32.HI R6, RZ, 0x1f, R7 ;  /* 0x0000001fff067819 */ /* 0x000fe20000011407 */
[----:B--2---:R-:W-:Y:S01]  /*1a5b0*/  IMAD R5, R15, R7, RZ ;  /* 0x000000070f057224 */ /* 0x004fe200078e02ff */
[----:B------:R-:W-:-:S03]  /*1a5c0*/  IADD3 R9, R9, R4, RZ ;  /* 0x0000000409097210 */ /* 0x000fc60007ffe0ff */
[----:B------:R-:W-:Y:S02]  /*1a5d0*/  IMAD R5, R14, R6, R5 ;  /* 0x000000060e057224 */ /* 0x000fe400078e0205 */
[----:B------:R-:W-:-:S04]  /*1a5e0*/  IMAD.WIDE.U32 R6, R7, R14, R8 ;  /* 0x0000000e07067225 */ /* 0x000fc800078e0008 */
[----:B------:R-:W-:Y:S01]  /*1a5f0*/  IMAD.IADD R4, R7, 0x1, R5 ;  /* 0x0000000107047824 */ /* 0x000fe200078e0205 */
[----:B------:R-:W-:Y:S05]  /*1a600*/  BRA `(.L_x_1436) ;  /* 0x0000003000007947 */ /* 0x000fea0003800000 */
.L_x_1435:
[----:B------:R-:W2:Y:S02]  /*1a610*/  LD.E R6, [R20.64+0x38] ;  /* 0x0000380614067980 */ /* 0x000ea4000c101900 */
[----:B--2---:R-:W-:-:S04]  /*1a620*/  LEA R6, -R6, RZ, 0x6 ;  /* 0x000000ff06067211 */ /* 0x004fc800078e31ff */
[----:B------:R-:W-:Y:S02]  /*1a630*/  SHF.R.S32.HI R4, RZ, 0x1f, R6 ;  /* 0x0000001fff047819 */ /* 0x000fe40000011406 */
.L_x_1436:
[----:B------:R-:W-:Y:S05]  /*1a640*/  BSYNC B0 ;  /* 0x0000000000007941 */ /* 0x000fea0003800000 */
.L_x_1434:
[C---:B------:R-:W-:Y:S02]  /*1a650*/  LOP3.LUT P6, RZ, R251.reuse, 0x1, RZ, 0xc0, !PT ;  /* 0x00000001fbff7812 */ /* 0x040fe400078cc0ff */
[C---:B------:R-:W-:Y:S02]  /*1a660*/  LOP3.LUT P4, RZ, R251.reuse, 0x2, RZ, 0xc0, !PT ;  /* 0x00000002fbff7812 */ /* 0x040fe4000788c0ff */
[C---:B------:R-:W-:Y:S02]  /*1a670*/  LEA R42, P2, R6.reuse, R240, 0x1 ;  /* 0x000000f0062a7211 */ /* 0x040fe400078408ff */
[C---:B------:R-:W-:Y:S02]  /*1a680*/  IADD3 R5, P1, R6.reuse, R237, RZ ;  /* 0x000000ed06057210 */ /* 0x040fe40007f3e0ff */
[C---:B------:R-:W-:Y:S02]  /*1a690*/  LOP3.LUT P3, RZ, R251.reuse, 0x4, RZ, 0xc0, !PT ;  /* 0x00000004fbff7812 */ /* 0x040fe4000786c0ff */
[----:B------:R-:W-:Y:S01]  /*1a6a0*/  LEA.HI.X R43, R6, R239, R4, 0x1, P2 ;  /* 0x000000ef062b7211 */ /* 0x000fe200010f0c04 */
[----:B------:R-:W-:Y:S01]  /*1a6b0*/  IMAD.X R4, R4, 0x1, R238, P1 ;  /* 0x0000000104047824 */ /* 0x000fe200008e06ee */
[----:B------:R-:W-:-:S02]  /*1a6c0*/  LOP3.LUT P2, RZ, R251, 0x8, RZ, 0xc0, !PT ;  /* 0x00000008fbff7812 */ /* 0x000fc4000784c0ff */
[CC--:B------:R-:W-:Y:S01]  /*1a6d0*/  @P6 LEA R40, P1, R5.reuse, R240.reuse, 0x1 ;  /* 0x000000f005286211 */ /* 0x0c0fe200078208ff */
[----:B------:R-:W-:Y:S01]  /*1a6e0*/  @!PT LDS RZ, [RZ] ;  /* 0x00000000fffff984 */ /* 0x000fe20000000800 */
[----:B------:R-:W-:Y:S01]  /*1a6f0*/  @!PT LDS RZ, [RZ] ;  /* 0x00000000fffff984 */ /* 0x000fe20000000800 */
[----:B------:R-:W-:Y:S01]  /*1a700*/  @!PT LDS RZ, [RZ] ;  /* 0x00000000fffff984 */ /* 0x000fe20000000800 */
[----:B------:R1:W-:Y:S03]  /*1a710*/  @P6 LDGSTS.E.BYPASS.LTC128B.128 [R247+0x8000], [R42.64] ;  /* 0x080000002af76fae */ /* 0x0003e6000b901d46 */
[C---:B------:R-:W-:Y:S01]  /*1a720*/  @P6 LEA.HI.X R41, R5.reuse, R239, R4, 0x1, P1 ;  /* 0x000000ef05296211 */ /* 0x040fe200008f0c04 */
[----:B------:R1:W-:Y:S01]  /*1a730*/  @!P6 STS.128 [R247+0x8000], RZ ;  /* 0x008000fff700e388 */ /* 0x0003e20000000c00 */
        /* <DEDUP_REMOVED lines=28> */
[--C-:B------:R-:W-:Y:S02]  /*1a900*/  @P4 IMAD.MOV.U32 R5, RZ, RZ, R43.reuse ;  /* 0x000000ffff054224 */ /* 0x100fe400078e002b */
        /* <DEDUP_REMOVED lines=81> */
.L_x_1433:
[----:B-1234-:R-:W-:Y:S05]  /*1ae20*/  BSYNC B1 ;  /* 0x0000000000017941 */ /* 0x01efea0003800000 */
.L_x_1432:
[----:B------:R1:W2:Y:S01]  /*1ae30*/  LD.E R29, [R20.64+0xdc] ;  /* 0x0000dc06141d7980 */ /* 0x0002a2000c101900 */
[----:B------:R-:W-:-:S02]  /*1ae40*/  IMAD.IADD R3, R3, 0x1, R22 ;  /* 0x0000000103037824 */ /* 0x000fc400078e0216 */
[----:B------:R-:W-:-:S03]  /*1ae50*/  IMAD.SHL.U32 R234, R56, 0x2, RZ ;  /* 0x0000000238ea7824 */ /* 0x000fc600078e00ff */
[----:B------:R-:W-:Y:S01]  /*1ae60*/  IADD3 R5, R3, 0x1, RZ ;  /* 0x0000000103057810 */ /* 0x000fe20007ffe0ff */
[--C-:B------:R-:W-:Y:S01]  /*1ae70*/  IMAD R233, R57, 0x2, R234.reuse ;  /* 0x0000000239e97824 */ /* 0x100fe200078e02ea */
[----:B------:R-:W-:Y:S01]  /*1ae80*/  IADD3 R7, R3, 0x8, RZ ;  /* 0x0000000803077810 */ /* 0x000fe20007ffe0ff */
[----:B------:R-:W-:Y:S01]  /*1ae90*/  IMAD R232, R55, 0x2, R234 ;  /* 0x0000000237e87824 */ /* 0x000fe200078e02ea */
[----:B------:R-:W-:Y:S01]  /*1aea0*/  ISETP.GE.AND P4, PT, R5, R0, PT ;  /* 0x000000000500720c */ /* 0x000fe20003f86270 */
[----:B------:R-:W-:Y:S01]  /*1aeb0*/  IMAD R231, R55, 0x2, R233 ;  /* 0x0000000237e77824 */ /* 0x000fe200078e02e9 */
[----:B------:R-:W-:Y:S01]  /*1aec0*/  ISETP.GE.AND P1, PT, R5, R2, PT ;  /* 0x000000020500720c */ /* 0x000fe20003f26270 */
[----:B------:R-:W-:Y:S01]  /*1aed0*/  LDSM.16.MT88.4 R148, [R233+0x10000] ;  /* 0x01000000e994783b */ /* 0x000fe20000004200 */
[----:B------:R-:W-:Y:S02]  /*1aee0*/  IADD3 R5, R3, 0x9, RZ ;  /* 0x0000000903057810 */ /* 0x000fe40007ffe0ff */
[C---:B------:R-:W-:Y:S01]  /*1aef0*/  ISETP.GE.AND P2, PT, R7.reuse, R0, PT ;  /* 0x000000000700720c */ /* 0x040fe20003f46270 */
[----:B------:R-:W-:Y:S01]  /*1af00*/  LDSM.16.MT88.4 R156, [R234+0x10000] ;  /* 0x01000000ea9c783b */ /* 0x000fe20000004200 */
[----:B------:R-:W-:-:S02]  /*1af10*/  ISETP.GE.AND P3, PT, R7, R2, PT ;  /* 0x000000020700720c */ /* 0x000fc40003f66270 */
[----:B------:R-:W-:Y:S01]  /*1af20*/  IADD3 R7, R3, 0x10, RZ ;  /* 0x0000001003077810 */ /* 0x000fe20007ffe0ff */
[----:B------:R-:W-:Y:S01]  /*1af30*/  LDSM.16.MT88.4 R140, [R232+0x10000] ;  /* 0x01000000e88c783b */ /* 0x000fe20000004200 */
[----:B------:R-:W-:Y:S02]  /*1af40*/  FSEL R49, R49, -INF , !P4 ;  /* 0xff80000031317808 */ /* 0x000fe40006000000 */
[C---:B------:R-:W-:Y:S01]  /*1af50*/  ISETP.GE.AND P6, PT, R5.reuse, R0, PT ;  /* 0x000000000500720c */ /* 0x040fe20003fc6270 */
[----:B------:R-:W-:Y:S01]  /*1af60*/  LDSM.16.MT88.4 R132, [R231+0x10000] ;  /* 0x01000000e784783b */ /* 0x000fe20000004200 */
[----:B------:R-:W-:Y:S02]  /*1af70*/  ISETP.GE.AND P4, PT, R5, R2, PT ;  /* 0x000000020500720c */ /* 0x000fe40003f86270 */
[----:B------:R-:W-:Y:S01]  /*1af80*/  IADD3 R5, R3, 0x11, RZ ;  /* 0x0000001103057810 */ /* 0x000fe20007ffe0ff */
[----:B------:R-:W-:Y:S01]  /*1af90*/  LDSM.16.MT88.4 R40, [R234+0x12000] ;  /* 0x01200000ea28783b */ /* 0x000fe20000004200 */
[----:B------:R-:W-:-:S02]  /*1afa0*/  FSEL R25, R25, -INF , !P1 ;  /* 0xff80000019197808 */ /* 0x000fc40004800000 */
[----:B------:R-:W-:Y:S01]  /*1afb0*/  ISETP.GE.AND P1, PT, R7, R0, PT ;  /* 0x000000000700720c */ /* 0x000fe20003f26270 */
[----:B------:R-:W-:Y:S01]  /*1afc0*/  LDSM.16.MT88.4 R56, [R232+0x12000] ;  /* 0x01200000e838783b */ /* 0x000fe20000004200 */
[----:B------:R-:W-:Y:S02]  /*1afd0*/  IADD3 R9, R3, 0x18, RZ ;  /* 0x0000001803097810 */ /* 0x000fe40007ffe0ff */
        /* <DEDUP_REMOVED lines=8> */
[----:B------:R-:W-:Y:S02]  /*1b060*/  FSEL R5, R32, -INF , !P1 ;  /* 0xff80000020057808 */ /* 0x000fe40004800000 */
[C---:B------:R-:W-:Y:S01]  /*1b070*/  ISETP.GE.AND P4, PT, R9.reuse, R0, PT ;  /* 0x000000000900720c */ /* 0x040fe20003f86270 */
[----:B------:R-:W-:Y:S01]  /*1b080*/  LDSM.16.MT88.4 R88, [R232+0x14000] ;  /* 0x01400000e858783b */ /* 0x000fe20000004200 */
[----:B------:R-:W-:Y:S02]  /*1b090*/  ISETP.GE.AND P1, PT, R9, R2, PT ;  /* 0x000000020900720c */ /* 0x000fe40003f26270 */
[----:B------:R-:W-:Y:S01]  /*1b0a0*/  FSEL R9, R17, -INF , !P6 ;  /* 0xff80000011097808 */ /* 0x000fe20007000000 */
[----:B------:R-:W-:Y:S01]  /*1b0b0*/  LDSM.16.MT88.4 R96, [R231+0x14000] ;  /* 0x01400000e760783b */ /* 0x000fe20000004200 */
[----:B------:R-:W-:-:S02]  /*1b0c0*/  ISETP.GE.AND P6, PT, R3, R0, PT ;  /* 0x000000000300720c */ /* 0x000fc40003fc6270 */
[----:B------:R-:W-:Y:S01]  /*1b0d0*/  FSEL R50, R50, -INF , !P2 ;  /* 0xff80000032327808 */ /* 0x000fe20005000000 */
[----:B------:R-:W-:Y:S01]  /*1b0e0*/  LDSM.16.MT88.4 R104, [R234+0x16000] ;  /* 0x01600000ea68783b */ /* 0x000fe20000004200 */
[----:B------:R-:W-:Y:S02]  /*1b0f0*/  ISETP.GE.AND P2, PT, R7, R2, PT ;  /* 0x000000020700720c */ /* 0x000fe40003f46270 */
[----:B------:R-:W-:Y:S01]  /*1b100*/  FSEL R48, R48, -INF , !P6 ;  /* 0xff80000030307808 */ /* 0x000fe20007000000 */
[----:B------:R-:W-:Y:S01]  /*1b110*/  LDSM.16.MT88.4 R112, [R233+0x16000] ;  /* 0x01600000e970783b */ /* 0x000fe20000004200 */
[----:B------:R-:W-:Y:S02]  /*1b120*/  IADD3 R7, R3, 0x19, RZ ;  /* 0x0000001903077810 */ /* 0x000fe40007ffe0ff */
[----:B------:R-:W-:Y:S01]  /*1b130*/  FSEL R10, R16, -INF , !P2 ;  /* 0xff800000100a7808 */ /* 0x000fe20005000000 */
[----:B------:R-:W-:Y:S01]  /*1b140*/  LDSM.16.MT88.4 R120, [R232+0x16000] ;  /* 0x01600000e878783b */ /* 0x000fe20000004200 */
[----:B------:R-:W-:-:S02]  /*1b150*/  FSEL R4, R33, -INF , !P3 ;  /* 0xff80000021047808 */ /* 0x000fc40005800000 */
[----:B------:R-:W-:Y:S02]  /*1b160*/  IADD3 R11, R3, 0x20, RZ ;  /* 0x00000020030b7810 */ /* 0x000fe40007ffe0ff */
[----:B------:R-:W-:Y:S02]  /*1b170*/  FMNMX.FTZ R15, R48, R49, !PT ;  /* 0x00000031300f7209 */ /* 0x000fe40007810000 */
[C---:B------:R-:W-:Y:S02]  /*1b180*/  ISETP.GE.AND P2, PT, R7.reuse, R0, PT ;  /* 0x000000000700720c */ /* 0x040fe40003f46270 */
[----:B------:R-:W-:Y:S02]  /*1b190*/  ISETP.GE.AND P3, PT, R7, R2, PT ;  /* 0x000000020700720c */ /* 0x000fe40003f66270 */
[----:B------:R-:W-:Y:S02]  /*1b1a0*/  IADD3 R7, R3, 0x21, RZ ;  /* 0x0000002103077810 */ /* 0x000fe40007ffe0ff */
[----:B------:R-:W-:-:S02]  /*1b1b0*/  FSEL R13, R35, -INF , !P4 ;  /* 0xff800000230d7808 */ /* 0x000fc40006000000 */
[----:B------:R-:W-:Y:S02]  /*1b1c0*/  FSEL R8, R12, -INF , !P1 ;  /* 0xff8000000c087808 */ /* 0x000fe40004800000 */
[C---:B------:R-:W-:Y:S02]  /*1b1d0*/  ISETP.GE.AND P4, PT, R11.reuse, R0, PT ;  /* 0x000000000b00720c */ /* 0x040fe40003f86270 */
[----:B------:R-:W-:Y:S02]  /*1b1e0*/  ISETP.GE.AND P1, PT, R11, R2, PT ;  /* 0x000000020b00720c */ /* 0x000fe40003f26270 */
        /* <DEDUP_REMOVED lines=13> */
[----:B------:R-:W-:Y:S02]  /*1b2c0*/  FSEL R24, R24, -INF , !P3 ;  /* 0xff80000018187808 */ /* 0x000fe40005800000 */
[----:B------:R-:W-:-:S02]  /*1b2d0*/  FMNMX.FTZ R14, R4, R7, !PT ;  /* 0x00000007040e7209 */ /* 0x000fc40007810000 */
[----:B------:R-:W-:Y:S02]  /*1b2e0*/  FMNMX.FTZ R7, R24, R25, !PT ;  /* 0x0000001918077209 */ /* 0x000fe40007810000 */
[----:B------:R-:W-:Y:S02]  /*1b2f0*/  FMNMX.FTZ R14, R13, R14, !PT ;  /* 0x0000000e0d0e7209 */ /* 0x000fe40007810000 */
[----:B------:R-:W-:Y:S02]  /*1b300*/  FMNMX.FTZ R6, R26, R7, !PT ;  /* 0x000000071a067209 */ /* 0x000fe40007810000 */
[----:B-1----:R-:W-:Y:S02]  /*1b310*/  FMNMX.FTZ R21, R11, R14, !PT ;  /* 0x0000000e0b157209 */ /* 0x002fe40007810000 */
[----:B------:R-:W-:Y:S02]  /*1b320*/  FMNMX.FTZ R19, R27, R6, !PT ;  /* 0x000000061b137209 */ /* 0x000fe40007810000 */
[----:B------:R-:W-:-:S02]  /*1b330*/  IADD3 R15, R3, 0x29, RZ ;  /* 0x00000029030f7810 */ /* 0x000fc40007ffe0ff */
[----:B------:R-:W-:Y:S02]  /*1b340*/  FMNMX.FTZ R14, R10, R19, !PT ;  /* 0x000000130a0e7209 */ /* 0x000fe40007810000 */
[----:B------:R-:W-:Y:S02]  /*1b350*/  FSEL R179, R179, -INF , !P6 ;  /* 0xff800000b3b37808 */ /* 0x000fe40007000000 */
[----:B------:R-:W-:Y:S02]  /*1b360*/  FMNMX.FTZ R6, R178, R21, !PT ;  /* 0x00000015b2067209 */ /* 0x000fe40007810000 */
[----:B------:R-:W-:Y:S02]  /*1b370*/  FMNMX.FTZ R19, R9, R14, !PT ;  /* 0x0000000e09137209 */ /* 0x000fe40007810000 */
[----:B------:R-:W-:Y:S02]  /*1b380*/  ISETP.GE.AND P6, PT, R15, R0, PT ;  /* 0x000000000f00720c */ /* 0x000fe40003fc6270 */
[----:B------:R-:W-:-:S02]  /*1b390*/  IADD3 R17, R3, 0x30, RZ ;  /* 0x0000003003117810 */ /* 0x000fc40007ffe0ff */
[----:B------:R-:W-:Y:S02]  /*1b3a0*/  FSEL R180, R180, -INF , !P4 ;  /* 0xff800000b4b47808 */ /* 0x000fe40006000000 */
[----:B------:R-:W-:Y:S02]  /*1b3b0*/  FMNMX.FTZ R21, R179, R6, !PT ;  /* 0x00000006b3157209 */ /* 0x000fe40007810000 */
[----:B------:R-:W-:Y:S02]  /*1b3c0*/  FMNMX.FTZ R19, R8, R19, !PT ;  /* 0x0000001308137209 */ /* 0x000fe40007810000 */
[----:B------:R-:W-:Y:S02]  /*1b3d0*/  ISETP.GE.AND P3, PT, R15, R2, PT ;  /* 0x000000020f00720c */ /* 0x000fe40003f66270 */
[----:B------:R-:W-:Y:S02]  /*1b3e0*/  FSEL R183, R183, -INF , !P2 ;  /* 0xff800000b7b77808 */ /* 0x000fe40005000000 */
[----:B------:R-:W-:-:S02]  /*1b3f0*/  IADD3 R15, R3, 0x31, RZ ;  /* 0x00000031030f7810 */ /* 0x000fc40007ffe0ff */
[-C--:B------:R-:W-:Y:S02]  /*1b400*/  ISETP.GE.AND P2, PT, R17, R0.reuse, PT ;  /* 0x000000001100720c */ /* 0x080fe40003f46270 */
[----:B------:R-:W-:Y:S02]  /*1b410*/  FSEL R181, R181, -INF , !P6 ;  /* 0xff800000b5b57808 */ /* 0x000fe40007000000 */
[----:B------:R-:W-:Y:S02]  /*1b420*/  FMNMX.FTZ R6, R180, R21, !PT ;  /* 0x00000015b4067209 */ /* 0x000fe40007810000 */
[----:B------:R-:W-:Y:S02]  /*1b430*/  FMNMX.FTZ R19, R12, R19, !PT ;  /* 0x000000130c137209 */ /* 0x000fe40007810000 */
[----:B------:R-:W-:Y:S02]  /*1b440*/  ISETP.GE.AND P4, PT, R15, R0, PT ;  /* 0x000000000f00720c */ /* 0x000fe40003f86270 */
[----:B------:R-:W-:-:S02]  /*1b450*/  FSEL R194, R194, -INF , !P2 ;  /* 0xff800000c2c27808 */ /* 0x000fc40005000000 */
[----:B------:R-:W-:Y:S02]  /*1b460*/  FMNMX.FTZ R21, R181, R6, !PT ;  /* 0x00000006b5157209 */ /* 0x000fe40007810000 */
[----:B------:R-:W-:Y:S02]  /*1b470*/  FMNMX.FTZ R6, R182, R19, !PT ;  /* 0x00000013b6067209 */ /* 0x000fe40007810000 */
[----:B------:R-:W-:Y:S02]  /*1b480*/  IADD3 R7, R3, 0x38, RZ ;  /* 0x0000003803077810 */ /* 0x000fe40007ffe0ff */
[----:B------:R-:W-:Y:S02]  /*1b490*/  FSEL R193, R193, -INF , !P4 ;  /* 0xff800000c1c17808 */ /* 0x000fe40006000000 */
[----:B------:R-:W-:Y:S02]  /*1b4a0*/  FMNMX.FTZ R14, R194, R21, !PT ;  /* 0x00000015c20e7209 */ /* 0x000fe40007810000 */
[----:B------:R-:W-:-:S02]  /*1b4b0*/  FSEL R184, R184, -INF , !P1 ;  /* 0xff800000b8b87808 */ /* 0x000fc40004800000 */
[----:B------:R-:W-:Y:S02]  /*1b4c0*/  FMNMX.FTZ R21, R183, R6, !PT ;  /* 0x00000006b7157209 */ /* 0x000fe40007810000 */
[----:B------:R-:W-:Y:S02]  /*1b4d0*/  ISETP.GE.AND P2, PT, R7, R0, PT ;  /* 0x000000000700720c */ /* 0x000fe40003f46270 */
[----:B------:R-:W-:Y:S02]  /*1b4e0*/  FMNMX.FTZ R19, R193, R14, !PT ;  /* 0x0000000ec1137209 */ /* 0x000fe40007810000 */
[----:B------:R-:W-:Y:S02]  /*1b4f0*/  ISETP.GE.AND P1, PT, R17, R2, PT ;  /* 0x000000021100720c */ /* 0x000fe40003f26270 */
[----:B------:R-:W-:Y:S02]  /*1b500*/  FSEL R185, R185, -INF , !P3 ;  /* 0xff800000b9b97808 */ /* 0x000fe40005800000 */
[----:B------:R-:W-:-:S02]  /*1b510*/  FMNMX.FTZ R14, R184, R21, !PT ;  /* 0x00000015b80e7209 */ /* 0x000fc40007810000 */
[----:B------:R-:W-:Y:S01]  /*1b520*/  IADD3 R3, R3, 0x39, RZ ;  /* 0x0000003903037810 */ /* 0x000fe20007ffe0ff */
[----:B------:R-:W-:Y:S01]  /*1b530*/  LDSM.16.MT88.4 R20, [R231+0x10800] ;  /* 0x01080000e714783b */ /* 0x000fe20000004200 */
[----:B------:R-:W-:Y:S02]  /*1b540*/  FSEL R192, R192, -INF , !P2 ;  /* 0xff800000c0c07808 */ /* 0x000fe40005000000 */
[----:B------:R-:W-:Y:S02]  /*1b550*/  ISETP.GE.AND P2, PT, R15, R2, PT ;  /* 0x000000020f00720c */ /* 0x000fe40003f46270 */
[----:B------:R-:W-:Y:S02]  /*1b560*/  FSEL R187, R187, -INF , !P1 ;  /* 0xff800000bbbb7808 */ /* 0x000fe40004800000 */
[----:B------:R-:W-:Y:S02]  /*1b570*/  FMNMX.FTZ R14, R185, R14, !PT ;  /* 0x0000000eb90e7209 */ /* 0x000fe40007810000 */
[----:B------:R-:W-:-:S02]  /*1b580*/  ISETP.GE.AND P4, PT, R3, R0, PT ;  /* 0x000000000300720c */ /* 0x000fc40003f86270 */
[----:B------:R-:W-:Y:S02]  /*1b590*/  ISETP.GE.AND P1, PT, R7, R2, PT ;  /* 0x000000020700720c */ /* 0x000fe40003f26270 */
[----:B------:R-:W-:Y:S02]  /*1b5a0*/  FSEL R186, R186, -INF , !P2 ;  /* 0xff800000baba7808 */ /* 0x000fe40005000000 */
[----:B------:R-:W-:Y:S02]  /*1b5b0*/  FMNMX.FTZ R7, R187, R14, !PT ;  /* 0x0000000ebb077209 */ /* 0x000fe40007810000 */
[----:B------:R-:W-:Y:S02]  /*1b5c0*/  FSEL R191, R191, -INF , !P4 ;  /* 0xff800000bfbf7808 */ /* 0x000fe40006000000 */
[----:B------:R-:W-:Y:S02]  /*1b5d0*/  FMNMX.FTZ R6, R192, R19, !PT ;  /* 0x00000013c0067209 */ /* 0x000fe40007810000 */
[----:B------:R-:W-:Y:S01]  /*1b5e0*/  ISETP.GE.AND P2, PT, R3, R2, PT ;  /* 0x000000020300720c */ /* 0x000fe20003f46270 */
[----:B------:R-:W-:Y:S01]  /*1b5f0*/  LDSM.16.MT88.4 R16, [R234+0x10800] ;  /* 0x01080000ea10783b */ /* 0x000fe20000004200 */
[----:B------:R-:W-:-:S02]  /*1b600*/  FSEL R31, R31, -INF , !P1 ;  /* 0xff8000001f1f7808 */ /* 0x000fc40004800000 */
        /* <DEDUP_REMOVED lines=9> */
[----:B---3--:R-:W-:-:S05]  /*1b6a0*/  FMNMX.FTZ R6, R14, R3, !PT ;  /* 0x000000030e067209 */ /* 0x008fca0007810000 */
        /* <DEDUP_REMOVED lines=14> */
[-CC-:B------:R-:W-:Y:S01]  /*1b790*/  FFMA.FTZ R176, R24, R29.reuse, -R28.reuse ;  /* 0x0000001d18b07223 */ /* 0x180fe2000001081c */
[----:B------:R-:W1:Y:S01]  /*1b7a0*/  LDSM.16.MT88.4 R48, [R233+0x12000] ;  /* 0x01200000e930783b */ /* 0x000e620000004200 */
[----:B------:R-:W-:-:S02]  /*1b7b0*/  FFMA.FTZ R175, R25, R29, -R28 ;  /* 0x0000001d19af7223 */ /* 0x000fc4000001081c */
[-CC-:B------:R-:W-:Y:S02]  /*1b7c0*/  FFMA.FTZ R177, R26, R29.reuse, -R28.reuse ;  /* 0x0000001d1ab17223 */ /* 0x180fe4000001081c */
[-C--:B------:R-:W-:Y:S01]  /*1b7d0*/  FFMA.FTZ R170, R27, R29.reuse, -R28 ;  /* 0x0000001d1baa7223 */ /* 0x080fe2000001081c */
[----:B------:R-:W2:Y:S01]  /*1b7e0*/  MUFU.EX2 R173, R173 ;  /* 0x000000ad00ad7308 */ /* 0x000ea20000000800 */
[-CC-:B------:R-:W-:Y:S01]  /*1b7f0*/  FFMA.FTZ R172, R5, R29.reuse, -R190.reuse ;  /* 0x0000001d05ac7223 */ /* 0x180fe200000108be */
[----:B------:R-:W-:Y:S01]  /*1b800*/  LDSM.16.MT88.4 R24, [R231+0x12800] ;  /* 0x01280000e718783b */ /* 0x000fe20000004200 */
[-CC-:B------:R-:W-:Y:S02]  /*1b810*/  FFMA.FTZ R167, R4, R29.reuse, -R190.reuse ;  /* 0x0000001d04a77223 */ /* 0x180fe400000108be */
[-C--:B------:R-:W-:Y:S01]  /*1b820*/  FFMA.FTZ R33, R11, R29.reuse, -R190 ;  /* 0x0000001d0b217223 */ /* 0x080fe200000108be */
[----:B------:R-:W3:Y:S01]  /*1b830*/  LDSM.16.MT88.4 R4, [R231+0x16000] ;  /* 0x01600000e704783b */ /* 0x000ee20000004200 */
[-CC-:B------:R-:W-:Y:S01]  /*1b840*/  FFMA.FTZ R169, R10, R29.reuse, -R28.reuse ;  /* 0x0000001d0aa97223 */ /* 0x180fe2000001081c */
[----:B------:R-:W-:Y:S01]  /*1b850*/  MUFU.EX2 R171, R171 ;  /* 0x000000ab00ab7308 */ /* 0x000fe20000000800 */
[----:B------:R-:W-:-:S02]  /*1b860*/  FFMA.FTZ R34, R9, R29, -R28 ;  /* 0x0000001d09227223 */ /* 0x000fc4000001081c */
[-C--:B------:R-:W-:Y:S02]  /*1b870*/  FFMA.FTZ R35, R8, R29.reuse, -R28 ;  /* 0x0000001d08237223 */ /* 0x080fe4000001081c */
[----:B------:R-:W4:Y:S01]  /*1b880*/  LDSM.16.MT88.4 R8, [R233+0x10800] ;  /* 0x01080000e908783b */ /* 0x000f220000004200 */
[-C--:B------:R-:W-:Y:S02]  /*1b890*/  FFMA.FTZ R166, R13, R29.reuse, -R190 ;  /* 0x0000001d0da67223 */ /* 0x080fe400000108be */
[----:B------:R-:W5:Y:S01]  /*1b8a0*/  MUFU.EX2 R168, R168 ;  /* 0x000000a800a87308 */ /* 0x000f620000000800 */
[----:B--2---:R-:W-:Y:S01]  /*1b8b0*/  F2FP.BF16.PACK_AB R128, R173, R174 ;  /* 0x000000aead80723e */ /* 0x004fe200000010ff */
[-C--:B------:R-:W-:Y:S02]  /*1b8c0*/  FFMA.FTZ R32, R12, R29.reuse, -R28 ;  /* 0x0000001d0c207223 */ /* 0x080fe4000001081c */
[----:B------:R-:W2:Y:S01]  /*1b8d0*/  LDSM.16.MT88.4 R12, [R232+0x10800] ;  /* 0x01080000e80c783b */ /* 0x000ea20000004200 */
[----:B------:R-:W-:-:S02]  /*1b8e0*/  FFMA.FTZ R178, R178, R29, -R190 ;  /* 0x0000001db2b27223 */ /* 0x000fc400000108be */
[-CC-:B------:R-:W-:Y:S01]  /*1b8f0*/  FFMA.FTZ R179, R179, R29.reuse, -R190.reuse ;  /* 0x0000001db3b37223 */ /* 0x180fe200000108be */
[----:B------:R-:W-:Y:S01]  /*1b900*/  MUFU.EX2 R176, R176 ;  /* 0x000000b000b07308 */ /* 0x000fe20000000800 */
[-CC-:B------:R-:W-:Y:S02]  /*1b910*/  FFMA.FTZ R180, R180, R29.reuse, -R190.reuse ;  /* 0x0000001db4b47223 */ /* 0x180fe400000108be */
[-C--:B------:R-:W-:Y:S02]  /*1b920*/  FFMA.FTZ R181, R181, R29.reuse, -R190 ;  /* 0x0000001db5b57223 */ /* 0x080fe400000108be */
[-CC-:B------:R-:W-:Y:S02]  /*1b930*/  FFMA.FTZ R182, R182, R29.reuse, -R28.reuse ;  /* 0x0000001db6b67223 */ /* 0x180fe4000001081c */
[--C-:B------:R-:W-:Y:S01]  /*1b940*/  FFMA.FTZ R183, R183, R29, -R28.reuse ;  /* 0x0000001db7b77223 */ /* 0x100fe2000001081c */
[----:B------:R-:W1:Y:S01]  /*1b950*/  MUFU.EX2 R175, R175 ;  /* 0x000000af00af7308 */ /* 0x000e620000000800 */
[----:B-----5:R-:W-:Y:S01]  /*1b960*/  F2FP.BF16.PACK_AB R130, R168, R171 ;  /* 0x000000aba882723e */ /* 0x020fe200000010ff */
[----:B------:R-:W-:-:S02]  /*1b970*/  FFMA.FTZ R184, R184, R29, -R28 ;  /* 0x0000001db8b87223 */ /* 0x000fc4000001081c */
[-C--:B------:R-:W-:Y:S02]  /*1b980*/  FFMA.FTZ R185, R185, R29.reuse, -R28 ;  /* 0x0000001db9b97223 */ /* 0x080fe4000001081c */
[-CC-:B------:R-:W-:Y:S02]  /*1b990*/  FFMA.FTZ R194, R194, R29.reuse, -R190.reuse ;  /* 0x0000001dc2c27223 */ /* 0x180fe400000108be */
[----:B------:R-:W-:Y:S01]  /*1b9a0*/  MUFU.EX2 R177, R177 ;  /* 0x000000b100b17308 */ /* 0x000fe20000000800 */
[-CC-:B------:R-:W-:Y:S02]  /*1b9b0*/  FFMA.FTZ R193, R193, R29.reuse, -R190.reuse ;  /* 0x0000001dc1c17223 */ /* 0x180fe400000108be */
[-CC-:B------:R-:W-:Y:S02]  /*1b9c0*/  FFMA.FTZ R192, R192, R29.reuse, -R190.reuse ;  /* 0x0000001dc0c07223 */ /* 0x180fe400000108be */
[-C--:B------:R-:W-:Y:S02]  /*1b9d0*/  FFMA.FTZ R191, R191, R29.reuse, -R190 ;  /* 0x0000001dbfbf7223 */ /* 0x080fe400000108be */
[-CC-:B------:R-:W-:Y:S01]  /*1b9e0*/  FFMA.FTZ R187, R187, R29.reuse, -R28.reuse ;  /* 0x0000001dbbbb7223 */ /* 0x180fe2000001081c */
[----:B------:R-:W5:Y:S01]  /*1b9f0*/  MUFU.EX2 R170, R170 ;  /* 0x000000aa00aa7308 */ /* 0x000f620000000800 */
[----:B-1----:R-:W-:Y:S01]  /*1ba00*/  F2FP.BF16.PACK_AB R129, R175, R176 ;  /* 0x000000b0af81723e */ /* 0x002fe200000010ff */
[----:B------:R-:W-:-:S02]  /*1ba10*/  FFMA.FTZ R186, R186, R29, -R28 ;  /* 0x0000001dbaba7223 */ /* 0x000fc4000001081c */
[-CC-:B------:R-:W-:Y:S02]  /*1ba20*/  FFMA.FTZ R190, R31, R29.reuse, -R28.reuse ;  /* 0x0000001d1fbe7223 */ /* 0x180fe4000001081c */
[----:B------:R-:W-:Y:S02]  /*1ba30*/  FFMA.FTZ R195, R30, R29, -R28 ;  /* 0x0000001d1ec37223 */ /* 0x000fe4000001081c */
[----:B------:R-:W-:Y:S01]  /*1ba40*/  MUFU.EX2 R172, R172 ;  /* 0x000000ac00ac7308 */ /* 0x000fe20000000800 */
[----:B------:R-:W-:Y:S01]  /*1ba50*/  FADD.FTZ R174, R174, R173 ;  /* 0x000000adaeae7221 */ /* 0x000fe20000010000 */
[----:B------:R-:W-:Y:S01]  /*1ba60*/  LDSM.16.MT88.4 R28, [R234+0x15800] ;  /* 0x01580000ea1c783b */ /* 0x000fe20000004200 */
[----:B------:R-:W-:Y:S02]  /*1ba70*/  FADD.FTZ R176, R176, R175 ;  /* 0x000000afb0b07221 */ /* 0x000fe40000010000 */
[----:B------:R-:W-:Y:S01]  /*1ba80*/  FADD.FTZ R171, R171, R174 ;  /* 0x000000aeabab7221 */ /* 0x000fe20000010000 */
[----:B-----5:R-:W-:-:S02]  /*1ba90*/  F2FP.BF16.PACK_AB R131, R170, R177 ;  /* 0x000000b1aa83723e */ /* 0x020fc400000010ff */
[----:B------:R-:W1:Y:S01]  /*1baa0*/  MUFU.EX2 R167, R167 ;  /* 0x000000a700a77308 */ /* 0x000e620000000800 */
[----:B------:R-:W-:Y:S02]  /*1bab0*/  FADD.FTZ R171, R168, R171 ;  /* 0x000000aba8ab7221 */ /* 0x000fe40000010000 */
[----:B------:R-:W-:Y:S02]  /*1bac0*/  FADD.FTZ R177, R177, R176 ;  /* 0x000000b0b1b17221 */ /* 0x000fe40000010000 */
[C---:B------:R-:W-:Y:S02]  /*1bad0*/  HMMA.16816.F32.BF16 R152, R128.reuse, R148, RZ ;  /* 0x000000948098723c */ /* 0x040fe400000418ff */
[----:B------:R-:W-:Y:S01]  /*1bae0*/  FADD.FTZ R170, R170, R177 ;  /* 0x000000b1aaaa7221 */ /* 0x000fe20000010000 */
[----:B------:R-:W-:Y:S05]  /*1baf0*/  MUFU.EX2 R166, R166 ;  /* 0x000000a600a67308 */ /* 0x000fea0000000800 */
[C---:B------:R-:W-:Y:S03]  /*1bb00*/  HMMA.16816.F32.BF16 R148, R128.reuse, R150, RZ ;  /* 0x000000968094723c */ /* 0x040fe600000418ff */
[----:B------:R-:W-:Y:S05]  /*1bb10*/  MUFU.EX2 R33, R33 ;  /* 0x0000002100217308 */ /* 0x000fea0000000800 */
[C---:B------:R-:W-:Y:S03]  /*1bb20*/  HMMA.16816.F32.BF16 R160, R128.reuse, R156, RZ ;  /* 0x0000009c80a0723c */ /* 0x040fe600000418ff */
[----:B------:R-:W-:Y:S05]  /*1bb30*/  MUFU.EX2 R169, R169 ;  /* 0x000000a900a97308 */ /* 0x000fea0000000800 */
[C---:B------:R-:W-:Y:S03]  /*1bb40*/  HMMA.16816.F32.BF16 R144, R128.reuse, R140, RZ ;  /* 0x0000008c8090723c */ /* 0x040fe600000418ff */
[----:B------:R-:W5:Y:S05]  /*1bb50*/  MUFU.EX2 R34, R34 ;  /* 0x0000002200227308 */ /* 0x000f6a0000000800 */
[C---:B------:R-:W-:Y:S03]  /*1bb60*/  HMMA.16816.F32.BF16 R136, R128.reuse, R132, RZ ;  /* 0x000000848088723c */ /* 0x040fe600000418ff */
[----:B------:R-:W-:Y:S05]  /*1bb70*/  MUFU.EX2 R35, R35 ;  /* 0x0000002300237308 */ /* 0x000fea0000000800 */
[C---:B------:R-:W-:Y:S03]  /*1bb80*/  HMMA.16816.F32.BF16 R36, R128.reuse, R40, RZ ;  /* 0x000000288024723c */ /* 0x040fe600000418ff */
[----:B------:R-:W1:Y:S05]  /*1bb90*/  MUFU.EX2 R32, R32 ;  /* 0x0000002000207308 */ /* 0x000e6a0000000800 */
        /* <DEDUP_REMOVED lines=40> */
[C---:B---3--:R-:W-:Y:S07]  /*1be20*/  HMMA.16816.F32.BF16 R124, R128.reuse, R4, RZ ;  /* 0x00000004807c723c */ /* 0x048fee00000418ff */
[----:B-1----:R-:W-:Y:S01]  /*1be30*/  F2FP.BF16.PACK_AB R4, R167, R172 ;  /* 0x000000aca704723e */ /* 0x002fe200000010ff */
[----:B------:R-:W-:Y:S01]  /*1be40*/  HMMA.16816.F32.BF16 R128, R128, R6, RZ ;  /* 0x000000068080723c */ /* 0x000fe200000418ff */
[----:B-----5:R-:W-:Y:S01]  /*1be50*/  F2FP.BF16.PACK_AB R5, R34, R169 ;  /* 0x000000a92205723e */ /* 0x020fe200000010ff */
[----:B------:R-:W-:-:S02]  /*1be60*/  FADD.FTZ R172, R172, R171 ;  /* 0x000000abacac7221 */ /* 0x000fc40000010000 */
[----:B------:R-:W-:Y:S02]  /*1be70*/  FADD.FTZ R169, R169, R170 ;  /* 0x000000aaa9a97221 */ /* 0x000fe40000010000 */
[----:B------:R-:W-:Y:S01]  /*1be80*/  FADD.FTZ R167, R167, R172 ;  /* 0x000000aca7a77221 */ /* 0x000fe20000010000 */
[----:B------:R-:W-:Y:S01]  /*1be90*/  F2FP.BF16.PACK_AB R6, R33, R166 ;  /* 0x000000a62106723e */ /* 0x000fe200000010ff */
[----:B------:R-:W-:Y:S01]  /*1bea0*/  FADD.FTZ R34, R34, R169 ;  /* 0x000000a922227221 */ /* 0x000fe20000010000 */
[----:B------:R-:W-:Y:S01]  /*1beb0*/  F2FP.BF16.PACK_AB R7, R32, R35 ;  /* 0x000000232007723e */ /* 0x000fe200000010ff */
[----:B------:R-:W-:Y:S02]  /*1bec0*/  FADD.FTZ R166, R166, R167 ;  /* 0x000000a7a6a67221 */ /* 0x000fe40000010000 */
[----:B------:R-:W-:Y:S02]  /*1bed0*/  FADD.FTZ R35, R35, R34 ;  /* 0x0000002223237221 */ /* 0x000fe40000010000 */
[----:B------:R-:W-:-:S02]  /*1bee0*/  FADD.FTZ R33, R33, R166 ;  /* 0x000000a621217221 */ /* 0x000fc40000010000 */
[----:B----4-:R-:W-:Y:S01]  /*1bef0*/  HMMA.16816.F32.BF16 R152, R4, R8, R152 ;  /* 0x000000080498723c */ /* 0x010fe20000041898 */
[----:B------:R-:W-:-:S07]  /*1bf00*/  FADD.FTZ R35, R32, R35 ;  /* 0x0000002320237221 */ /* 0x000fce0000010000 */
[C---:B------:R-:W-:Y:S01]  /*1bf10*/  HMMA.16816.F32.BF16 R148, R4.reuse, R10, R148 ;  /* 0x0000000a0494723c */ /* 0x040fe20000041894 */
[----:B------:R-:W1:Y:S07]  /*1bf20*/  LDSM.16.MT88.4 R8, [R233+0x12800] ;  /* 0x01280000e908783b */ /* 0x000e6e0000004200 */
[C---:B------:R-:W-:Y:S08]  /*1bf30*/  HMMA.16816.F32.BF16 R160, R4.reuse, R16, R160 ;  /* 0x0000001004a0723c */ /* 0x040ff000000418a0 */
        /* <DEDUP_REMOVED lines=9> */
[C---:B------:R-:W-:Y:S01]  /*1bfd0*/  HMMA.16816.F32.BF16 R132, R4.reuse, R22, R132 ;  /* 0x000000160484723c */ /* 0x040fe20000041884 */
[----:B------:R-:W4:Y:S07]  /*1bfe0*/  LDSM.16.MT88.4 R20, [R231+0x14800] ;  /* 0x01480000e714783b */ /* 0x000f2e0000004200 */
[C---:B---3--:R-:W-:Y:S08]  /*1bff0*/  HMMA.16816.F32.BF16 R36, R4.reuse, R16, R36 ;  /* 0x000000100424723c */ /* 0x048ff00000041824 */
        /* <DEDUP_REMOVED lines=8> */
[C---:B----4-:R-:W-:Y:S08]  /*1c080*/  HMMA.16816.F32.BF16 R92, R4.reuse, R20, R92 ;  /* 0x00000014045c723c */ /* 0x050ff0000004185c */
[C---:B---3--:R-:W-:Y:S08]  /*1c090*/  HMMA.16816.F32.BF16 R68, R4.reuse, R16, R68 ;  /* 0x000000100444723c */ /* 0x048ff00000041844 */
[C---:B------:R-:W-:Y:S01]  /*1c0a0*/  HMMA.16816.F32.BF16 R72, R4.reuse, R18, R72 ;  /* 0x000000120448723c */ /* 0x040fe20000041848 */
[----:B------:R-:W3:Y:S07]  /*1c0b0*/  LDSM.16.MT88.4 R16, [R234+0x16800] ;  /* 0x01680000ea10783b */ /* 0x000eee0000004200 */
[C---:B--2---:R-:W-:Y:S08]  /*1c0c0*/  HMMA.16816.F32.BF16 R84, R4.reuse, R12, R84 ;  /* 0x0000000c0454723c */ /* 0x044ff00000041854 */
[C---:B------:R-:W-:Y:S01]  /*1c0d0*/  HMMA.16816.F32.BF16 R88, R4.reuse, R14, R88 ;  /* 0x0000000e0458723c */ /* 0x040fe20000041858 */
[----:B------:R-:W2:Y:S07]  /*1c0e0*/  LDSM.16.MT88.4 R12, [R232+0x16800] ;  /* 0x01680000e80c783b */ /* 0x000eae0000004200 */
        /* <DEDUP_REMOVED lines=8> */
[C---:B---3--:R-:W-:Y:S08]  /*1c170*/  HMMA.16816.F32.BF16 R100, R4.reuse, R16, R100 ;  /* 0x000000100464723c */ /* 0x048ff00000041864 */
[C---:B------:R-:W-:Y:S01]  /*1c180*/  HMMA.16816.F32.BF16 R104, R4.reuse, R18, R104 ;  /* 0x000000120468723c */ /* 0x040fe20000041868 */
[----:B------:R-:W-:Y:S07]  /*1c190*/  LDSM.16.MT88.4 R16, [R234+0x11000] ;  /* 0x01100000ea10783b */ /* 0x000fee0000004200 */
[C---:B--2---:R-:W-:Y:S08]  /*1c1a0*/  HMMA.16816.F32.BF16 R116, R4.reuse, R12, R116 ;  /* 0x0000000c0474723c */ /* 0x044ff00000041874 */
        /* <DEDUP_REMOVED lines=16> */
[----:B------:R-:W-:-:S04]  /*1c2b0*/  FADD.FTZ R184, R184, R183 ;  /* 0x000000b7b8b87221 */ /* 0x000fc80000010000 */
[----:B------:R-:W-:Y:S01]  /*1c2c0*/  FADD.FTZ R184, R185, R184 ;  /* 0x000000b8b9b87221 */ /* 0x000fe20000010000 */
        /* <DEDUP_REMOVED lines=58> */
[----:B------:R-:W-:-:S03]  /*1c670*/  FADD.FTZ R190, R190, R187 ;  /* 0x000000bbbebe7221 */ /* 0x000fc60000010000 */
[----:B------:R-:W-:Y:S01]  /*1c680*/  STL [R1], R202 ;  /* 0x000000ca01007387 */ /* 0x000fe20000100800 */
[----:B------:R-:W-:Y:S01]  /*1c690*/  FADD.FTZ R252, R195, R190 ;  /* 0x000000bec3fc7221 */ /* 0x000fe20000010000 */
[C---:B------:R-:W-:Y:S02]  /*1c6a0*/  HMMA.16816.F32.BF16 R156, R4.reuse, R14, R156 ;  /* 0x0000000e049c723c */ /* 0x040fe4000004189c */
[----:B------:R-:W2:Y:S06]  /*1c6b0*/  LDSM.16.MT88.4 R12, [R234+0x13800] ;  /* 0x01380000ea0c783b */ /* 0x000eac0000004200 */
        /* <DEDUP_REMOVED lines=80> */
[-C--:B------:R-:W-:Y:S02]  /*1cbc0*/  @!P2 IADD3 R5, R5, -R8.reuse, RZ ;  /* 0x800000080505a210 */ /* 0x080fe40007ffe0ff */
[----:B------:R-:W-:Y:S01]  /*1cbd0*/  @!P4 IMAD.IADD R7, R7, 0x1, -R8 ;  /* 0x000000010707c824 */ /* 0x000fe200078e0a08 */
[----:B------:R-:W-:Y:S02]  /*1cbe0*/  @!P2 IADD3 R9, R9, 0x1, RZ ;  /* 0x000000010909a810 */ /* 0x000fe40007ffe0ff */
[-C--:B------:R-:W-:Y:S02]  /*1cbf0*/  ISETP.GE.U32.AND P5, PT, R5, R8.reuse, PT ;  /* 0x000000080500720c */ /* 0x080fe40003fa6070 */
[----:B------:R-:W-:Y:S02]  /*1cc00*/  ISETP.GE.U32.AND P6, PT, R7, R8, PT ;  /* 0x000000080700720c */ /* 0x000fe40003fc6070 */
[----:B------:R-:W-:Y:S02]  /*1cc10*/  @!P4 IADD3 R10, R10, 0x1, RZ ;  /* 0x000000010a0ac810 */ /* 0x000fe40007ffe0ff */
[----:B------:R-:W-:-:S07]  /*1cc20*/  ISETP.NE.AND P2, PT, R11, RZ, PT ;  /* 0x000000ff0b00720c */ /* 0x000fce0003f45270 */
[----:B------:R-:W-:Y:S02]  /*1cc30*/  @P5 IADD3 R9, R9, 0x1, RZ ;  /* 0x0000000109095810 */ /* 0x000fe40007ffe0ff */
[----:B------:R-:W-:-:S03]  /*1cc40*/  @P6 IADD3 R10, R10, 0x1, RZ ;  /* 0x000000010a0a6810 */ /* 0x000fc60007ffe0ff */
[----:B------:R-:W-:Y:S01]  /*1cc50*/  @!P1 IMAD.MOV R9, RZ, RZ, -R9 ;  /* 0x000000ffff099224 */ /* 0x000fe200078e0a09 */
[----:B------:R-:W-:-:S04]  /*1cc60*/  @!P3 IADD3 R10, -R10, RZ, RZ ;  /* 0x000000ff0a0ab210 */ /* 0x000fc80007ffe1ff */
[C---:B------:R-:W-:Y:S02]  /*1cc70*/  SEL R6, R4.reuse, R9, !P2 ;  /* 0x0000000904067207 */ /* 0x040fe40005000000 */
[----:B------:R-:W-:Y:S01]  /*1cc80*/  SEL R7, R4, R10, !P2 ;  /* 0x0000000a04077207 */ /* 0x000fe20005000000 */
[----:B------:R-:W3:Y:S02]  /*1cc90*/  LD.E.64 R8, [R166.64+0x40] ;  /* 0x00004004a6087980 */ /* 0x000ee4000c101b00 */
[----:B------:R-:W-:-:S04]  /*1cca0*/  IMAD.WIDE R16, R6, 0x4, R248 ;  /* 0x0000000406107825 */ /* 0x000fc800078e02f8 */
[C---:B------:R-:W-:Y:S01]  /*1ccb0*/  IMAD.WIDE R14, R7.reuse, 0x4, R248 ;  /* 0x00000004070e7825 */ /* 0x040fe200078e02f8 */
[----:B------:R-:W4:Y:S04]  /*1ccc0*/  LD.E R4, [R16.64] ;  /* 0x0000000410047980 */ /* 0x000f28000c101900 */
[----:B------:R-:W4:Y:S01]  /*1ccd0*/  LD.E R5, [R14.64] ;  /* 0x000000040e057980 */ /* 0x000f22000c101900 */
[----:B------:R-:W-:-:S04]  /*1cce0*/  IMAD.IADD R6, R7, 0x1, -R6 ;  /* 0x0000000107067824 */ /* 0x000fc800078e0a06 */
[----:B------:R-:W-:-:S05]  /*1ccf0*/  IMAD R11, R11, R6, -0x40 ;  /* 0xffffffc00b0b7424 */ /* 0x000fca00078e0206 */
[----:B------:R-:W-:Y:S01]  /*1cd00*/  SHF.R.S32.HI R7, RZ, 0x1f, R11 ;  /* 0x0000001fff077819 */ /* 0x000fe2000001140b */
[-C--:B---3--:R-:W-:Y:S02]  /*1cd10*/  IMAD R6, R9, R11.reuse, RZ ;  /* 0x0000000b09067224 */ /* 0x088fe400078e02ff */
[----:B------:R-:W-:-:S04]  /*1cd20*/  IMAD.WIDE.U32 R10, R8, R11, RZ ;  /* 0x0000000b080a7225 */ /* 0x000fc800078e00ff */
[----:B------:R-:W-:Y:S02]  /*1cd30*/  IMAD R6, R8, R7, R6 ;  /* 0x0000000708067224 */ /* 0x000fe400078e0206 */
[----:B----4-:R-:W-:-:S03]  /*1cd40*/  IMAD.IADD R5, R4, 0x1, -R5 ;  /* 0x0000000104057824 */ /* 0x010fc600078e0a05 */
[----:B------:R-:W-:Y:S01]  /*1cd50*/  IADD3 R11, R11, R6, RZ ;  /* 0x000000060b0b7210 */ /* 0x000fe20007ffe0ff */
[----:B--2---:R-:W-:Y:S01]  /*1cd60*/  IMAD R7, R13, R5, RZ ;  /* 0x000000050d077224 */ /* 0x004fe200078e02ff */
[----:B------:R-:W-:-:S05]  /*1cd70*/  SHF.R.S32.HI R4, RZ, 0x1f, R5 ;  /* 0x0000001fff047819 */ /* 0x000fca0000011405 */
[----:B------:R-:W-:Y:S02]  /*1cd80*/  IMAD R4, R12, R4, R7 ;  /* 0x000000040c047224 */ /* 0x000fe400078e0207 */
[----:B------:R-:W-:-:S04]  /*1cd90*/  IMAD.WIDE.U32 R6, R5, R12, R10 ;  /* 0x0000000c05067225 */ /* 0x000fc800078e000a */
[----:B------:R-:W-:Y:S01]  /*1cda0*/  IMAD.IADD R4, R7, 0x1, R4 ;  /* 0x0000000107047824 */ /* 0x000fe200078e0204 */
[----:B------:R-:W-:Y:S05]  /*1cdb0*/  BRA `(.L_x_1440) ;  /* 0x0000004000007947 */ /* 0x000fea0003800000 */
.L_x_1439:
[----:B------:R-:W-:Y:S02]  /*1cdc0*/  ULDC.64 UR4, c[0x0][0x118] ;  /* 0x0000460000047ab9 */ /* 0x000fe40000000a00 */
[----:B------:R-:W2:Y:S02]  /*1cdd0*/  LD.E R6, [R166.64+0x40] ;  /* 0x00004004a6067980 */ /* 0x000ea4000c101900 */
[----:B--2---:R-:W-:-:S04]  /*1cde0*/  LEA R6, -R6, RZ, 0x6 ;  /* 0x000000ff06067211 */ /* 0x004fc800078e31ff */
[----:B------:R-:W-:Y:S02]  /*1cdf0*/  SHF.R.S32.HI R4, RZ, 0x1f, R6 ;  /* 0x0000001fff047819 */ /* 0x000fe40000011406 */
.L_x_1440:
[----:B------:R-:W-:Y:S05]  /*1ce00*/  BSYNC B0 ;  /* 0x0000000000007941 */ /* 0x000fea0003800000 */
.L_x_1438:
[C---:B------:R-:W-:Y:S01]  /*1ce10*/  LOP3.LUT P3, RZ, R251.reuse, 0x1, RZ, 0xc0, !PT ;  /* 0x00000001fbff7812 */ /* 0x040fe2000786c0ff */
[----:B------:R-:W-:Y:S01]  /*1ce20*/  ULDC.64 UR4, c[0x0][0x118] ;  /* 0x0000460000047ab9 */ /* 0x000fe20000000a00 */
[C---:B------:R-:W-:Y:S02]  /*1ce30*/  LOP3.LUT P6, RZ, R251.reuse, 0x2, RZ, 0xc0, !PT ;  /* 0x00000002fbff7812 */ /* 0x040fe400078cc0ff */
[C---:B------:R-:W-:Y:S02]  /*1ce40*/  LOP3.LUT P5, RZ, R251.reuse, 0x4, RZ, 0xc0, !PT ;  /* 0x00000004fbff7812 */ /* 0x040fe400078ac0ff */
[C---:B------:R-:W-:Y:S02]  /*1ce50*/  LEA R196, P2, R6.reuse, R188, 0x1 ;  /* 0x000000bc06c47211 */ /* 0x040fe400078408ff */
[----:B------:R-:W-:Y:S02]  /*1ce60*/  IADD3 R7, P1, R6, R235, RZ ;  /* 0x000000eb06077210 */ /* 0x000fe40007f3e0ff */
[----:B------:R-:W-:-:S02]  /*1ce70*/  LOP3.LUT P4, RZ, R251, 0x8, RZ, 0xc0, !PT ;  /* 0x00000008fbff7812 */ /* 0x000fc4000788c0ff */
[-C--:B------:R-:W-:Y:S01]  /*1ce80*/  LEA.HI.X R197, R6, R189.reuse, R4, 0x1, P2 ;  /* 0x000000bd06c57211 */ /* 0x080fe200010f0c04 */
[----:B------:R-:W-:Y:S01]  /*1ce90*/  IMAD.X R6, R4, 0x1, R236, P1 ;  /* 0x0000000104067824 */ /* 0x000fe200008e06ec */
        /* <DEDUP_REMOVED lines=9> */
[----:B------:R-:W-:-:S02]  /*1cf30*/  @P6 LEA.HI.X R13, R7, R189, R6, 0x1, P1 ;  /* 0x000000bd070d6211 */ /* 0x000fc400008f0c06 */
[C-C-:B------:R-:W-:Y:S02]  /*1cf40*/  @P5 LEA.HI.X R11, R7.reuse, R189, R6.reuse, 0x1, P2 ;  /* 0x000000bd070b5211 */ /* 0x140fe400010f0c06 */
[CC--:B------:R-:W-:Y:S02]  /*1cf50*/  @P4 LEA R8, P1, R7.reuse, R188.reuse, 0x1 ;  /* 0x000000bc07084211 */ /* 0x0c0fe400078208ff */
        /* <DEDUP_REMOVED lines=103> */
[----:B---3--:R-:W3:Y:S04]  /*1d5d0*/  LDSM.16.M88.4 R12, [R229+0x8000] ;  /* 0x00800000e50c783b */ /* 0x008ee80000000200 */
[----:B--2---:R-:W4:Y:S04]  /*1d5e0*/  LDSM.16.M88.4 R4, [R229+0x8800] ;  /* 0x00880000e504783b */ /* 0x004f280000000200 */
[----:B------:R-:W2:Y:S04]  /*1d5f0*/  LDSM.16.M88.4 R176, [R229+0x9000] ;  /* 0x00900000e5b0783b */ /* 0x000ea80000000200 */
[----:B------:R-:W2:Y:S04]  /*1d600*/  LDSM.16.M88.4 R32, [R229+0x9800] ;  /* 0x00980000e520783b */ /* 0x000ea80000000200 */
[----:B------:R-:W-:Y:S04]  /*1d610*/  LDSM.16.M88.4 R28, [R228] ;  /* 0x00000000e41c783b */ /* 0x000fe80000000200 */
[----:B-1----:R-:W1:Y:S04]  /*1d620*/  LDSM.16.M88.4 R24, [R227] ;  /* 0x00000000e318783b */ /* 0x002e680000000200 */
[----:B-----5:R-:W5:Y:S04]  /*1d630*/  LDSM.16.M88.4 R20, [R223] ;  /* 0x00000000df14783b */ /* 0x020f680000000200 */
[----:B------:R-:W1:Y:S04]  /*1d640*/  LDSM.16.M88.4 R188, [R222] ;  /* 0x00000000debc783b */ /* 0x000e680000000200 */
[----:B------:R-:W1:Y:S04]  /*1d650*/  LDSM.16.M88.4 R184, [R221] ;  /* 0x00000000ddb8783b */ /* 0x000e680000000200 */
[----:B------:R-:W-:Y:S01]  /*1d660*/  LDSM.16.M88.4 R192, [R224+0x9000] ;  /* 0x00900000e0c0783b */ /* 0x000fe20000000200 */
[C---:B---3--:R-:W-:Y:S03]  /*1d670*/  HMMA.16816.F32.BF16 R16, R168.reuse, R12, RZ ;  /* 0x0000000ca810723c */ /* 0x048fe600000418ff */
[----:B------:R-:W3:Y:S04]  /*1d680*/  LD.E R198, [R166.64+0x18c] ;  /* 0x00018c04a6c67980 */ /* 0x000ee8000c101900 */
[----:B------:R-:W0:Y:S01]  /*1d690*/  LDGDEPBAR ;  /* 0x00000000000079af */ /* 0x000e220000000000 */
[C---:B----4-:R-:W-:Y:S08]  /*1d6a0*/  HMMA.16816.F32.BF16 R8, R168.reuse, R4, RZ ;  /* 0x00000004a808723c */ /* 0x050ff000000418ff */
[C---:B------:R-:W-:Y:S08]  /*1d6b0*/  HMMA.16816.F32.BF16 R12, R168.reuse, R14, RZ ;  /* 0x0000000ea80c723c */ /* 0x040ff000000418ff */
[C---:B------:R-:W-:Y:S08]  /*1d6c0*/  HMMA.16816.F32.BF16 R4, R168.reuse, R6, RZ ;  /* 0x00000006a804723c */ /* 0x040ff000000418ff */
[C---:B--2---:R-:W-:Y:S08]  /*1d6d0*/  HMMA.16816.F32.BF16 R180, R168.reuse, R176, RZ ;  /* 0x000000b0a8b4723c */ /* 0x044ff000000418ff */
[C---:B------:R-:W-:Y:S08]  /*1d6e0*/  HMMA.16816.F32.BF16 R176, R168.reuse, R178, RZ ;  /* 0x000000b2a8b0723c */ /* 0x040ff000000418ff */
[C---:B------:R-:W-:Y:S08]  /*1d6f0*/  HMMA.16816.F32.BF16 R172, R168.reuse, R32, RZ ;  /* 0x00000020a8ac723c */ /* 0x040ff000000418ff */
[----:B------:R-:W-:Y:S01]  /*1d700*/  HMMA.16816.F32.BF16 R168, R168, R34, RZ ;  /* 0x00000022a8a8723c */ /* 0x000fe200000418ff */
[----:B------:R-:W-:Y:S07]  /*1d710*/  LDSM.16.M88.4 R32, [R226] ;  /* 0x00000000e220783b */ /* 0x000fee0000000200 */
[C---:B-1----:R-:W-:Y:S08]  /*1d720*/  HMMA.16816.F32.BF16 R16, R28.reuse, R24, R16 ;  /* 0x000000181c10723c */ /* 0x042ff00000041810 */
[C---:B------:R-:W-:Y:S01]  /*1d730*/  HMMA.16816.F32.BF16 R12, R28.reuse, R26, R12 ;  /* 0x0000001a1c0c723c */ /* 0x040fe2000004180c */
[----:B------:R-:W1:Y:S07]  /*1d740*/  LDSM.16.M88.4 R24, [R224+0x8000] ;  /* 0x00800000e018783b */ /* 0x000e6e0000000200 */
[C---:B-----5:R-:W-:Y:S08]  /*1d750*/  HMMA.16816.F32.BF16 R8, R28.reuse, R20, R8 ;  /* 0x000000141c08723c */ /* 0x060ff00000041808 */
[C---:B------:R-:W-:Y:S01]  /*1d760*/  HMMA.16816.F32.BF16 R4, R28.reuse, R22, R4 ;  /* 0x000000161c04723c */ /* 0x040fe20000041804 */
[----:B------:R-:W2:Y:S07]  /*1d770*/  LDSM.16.M88.4 R20, [R224+0x8800] ;  /* 0x00880000e014783b */ /* 0x000eae0000000200 */
[C---:B------:R-:W-:Y:S08]  /*1d780*/  HMMA.16816.F32.BF16 R180, R28.reuse, R188, R180 ;  /* 0x000000bc1cb4723c */ /* 0x040ff000000418b4 */
[C---:B------:R-:W-:Y:S01]  /*1d790*/  HMMA.16816.F32.BF16 R176, R28.reuse, R190, R176 ;  /* 0x000000be1cb0723c */ /* 0x040fe200000418b0 */
[----:B------:R-:W-:Y:S07]  /*1d7a0*/  LDSM.16.M88.4 R188, [R225] ;  /* 0x00000000e1bc783b */ /* 0x000fee0000000200 */
[C---:B------:R-:W-:Y:S08]  /*1d7b0*/  HMMA.16816.F32.BF16 R172, R28.reuse, R184, R172 ;  /* 0x000000b81cac723c */ /* 0x040ff000000418ac */
[----:B------:R-:W-:Y:S01]  /*1d7c0*/  HMMA.16816.F32.BF16 R168, R28, R186, R168 ;  /* 0x000000ba1ca8723c */ /* 0x000fe200000418a8 */
[----:B------:R-:W4:Y:S04]  /*1d7d0*/  LDSM.16.M88.4 R184, [R224+0x9800] ;  /* 0x00980000e0b8783b */ /* 0x000f280000000200 */
[----:B------:R-:W-:Y:S03]  /*1d7e0*/  LDSM.16.M88.4 R28, [R220] ;  /* 0x00000000dc1c783b */ /* 0x000fe60000000200 */
        /* <DEDUP_REMOVED lines=9> */
[C---:B----4-:R-:W-:Y:S08]  /*1d880*/  HMMA.16816.F32.BF16 R172, R32.reuse, R184, R172 ;  /* 0x000000b820ac723c */ /* 0x050ff000000418ac */
[----:B------:R-:W-:Y:S01]  /*1d890*/  HMMA.16816.F32.BF16 R168, R32, R186, R168 ;  /* 0x000000ba20a8723c */ /* 0x000fe200000418a8 */
[----:B------:R-:W-:Y:S04]  /*1d8a0*/  LDSM.16.M88.4 R184, [R229+0xa000] ;  /* 0x00a00000e5b8783b */ /* 0x000fe80000000200 */
        /* <DEDUP_REMOVED lines=10> */
[C---:B-----5:R-:W-:Y:S08]  /*1d950*/  HMMA.16816.F32.BF16 R172, R188.reuse, R192, R172 ;  /* 0x000000c0bcac723c */ /* 0x060ff000000418ac */
[----:B------:R-:W-:Y:S01]  /*1d960*/  HMMA.16816.F32.BF16 R168, R188, R194, R168 ;  /* 0x000000c2bca8723c */ /* 0x000fe200000418a8 */
[----:B------:R-:W-:Y:S04]  /*1d970*/  LDSM.16.M88.4 R188, [R219] ;  /* 0x00000000dbbc783b */ /* 0x000fe80000000200 */
[----:B------:R-:W-:Y:S03]  /*1d980*/  LDSM.16.M88.4 R192, [R224+0xa000] ;  /* 0x00a00000e0c0783b */ /* 0x000fe60000000200 */
[C---:B-1----:R-:W-:Y:S08]  /*1d990*/  HMMA.16816.F32.BF16 R16, R24.reuse, R184, R16 ;  /* 0x000000b81810723c */ /* 0x042ff00000041810 */
[C---:B------:R-:W-:Y:S01]  /*1d9a0*/  HMMA.16816.F32.BF16 R12, R24.reuse, R186, R12 ;  /* 0x000000ba180c723c */ /* 0x040fe2000004180c */
[----:B------:R-:W-:Y:S07]  /*1d9b0*/  LDSM.16.M88.4 R184, [R218] ;  /* 0x00000000dab8783b */ /* 0x000fee0000000200 */
[C---:B--2---:R-:W-:Y:S08]  /*1d9c0*/  HMMA.16816.F32.BF16 R180, R24.reuse, R20, R180 ;  /* 0x0000001418b4723c */ /* 0x044ff000000418b4 */
[C---:B------:R-:W-:Y:S01]  /*1d9d0*/  HMMA.16816.F32.BF16 R176, R24.reuse, R22, R176 ;  /* 0x0000001618b0723c */ /* 0x040fe200000418b0 */
[----:B------:R-:W1:Y:S07]  /*1d9e0*/  LDSM.16.M88.4 R20, [R228+0x2000] ;  /* 0x00200000e414783b */ /* 0x000e6e0000000200 */
[C---:B------:R-:W-:Y:S08]  /*1d9f0*/  HMMA.16816.F32.BF16 R8, R24.reuse, R32, R8 ;  /* 0x000000201808723c */ /* 0x040ff00000041808 */
[C---:B------:R-:W-:Y:S01]  /*1da00*/  HMMA.16816.F32.BF16 R4, R24.reuse, R34, R4 ;  /* 0x000000221804723c */ /* 0x040fe20000041804 */
[----:B------:R-:W2:Y:S07]  /*1da10*/  LDSM.16.M88.4 R32, [R217] ;  /* 0x00000000d920783b */ /* 0x000eae0000000200 */
[C---:B----4-:R-:W-:Y:S08]  /*1da20*/  HMMA.16816.F32.BF16 R172, R24.reuse, R28, R172 ;  /* 0x0000001c18ac723c */ /* 0x050ff000000418ac */
[----:B------:R-:W-:Y:S01]  /*1da30*/  HMMA.16816.F32.BF16 R168, R24, R30, R168 ;  /* 0x0000001e18a8723c */ /* 0x000fe200000418a8 */
[----:B------:R-:W4:Y:S04]  /*1da40*/  LDSM.16.M88.4 R28, [R216] ;  /* 0x00000000d81c783b */ /* 0x000f280000000200 */
[----:B------:R-:W5:Y:S03]  /*1da50*/  LDSM.16.M88.4 R24, [R226+0x2000] ;  /* 0x00200000e218783b */ /* 0x000f660000000200 */
[C---:B-1----:R-:W-:Y:S08]  /*1da60*/  HMMA.16816.F32.BF16 R16, R20.reuse, R188, R16 ;  /* 0x000000bc1410723c */ /* 0x042ff00000041810 */
[C---:B------:R-:W-:Y:S01]  /*1da70*/  HMMA.16816.F32.BF16 R12, R20.reuse, R190, R12 ;  /* 0x000000be140c723c */ /* 0x040fe2000004180c */
[----:B------:R-:W1:Y:S07]  /*1da80*/  LDSM.16.M88.4 R188, [R224+0xa800] ;  /* 0x00a80000e0bc783b */ /* 0x000e6e0000000200 */
[C---:B------:R-:W-:Y:S08]  /*1da90*/  HMMA.16816.F32.BF16 R8, R20.reuse, R184, R8 ;  /* 0x000000b81408723c */ /* 0x040ff00000041808 */
[C---:B------:R-:W-:Y:S01]  /*1daa0*/  HMMA.16816.F32.BF16 R4, R20.reuse, R186, R4 ;  /* 0x000000ba1404723c */ /* 0x040fe20000041804 */
[----:B------:R-:W1:Y:S07]  /*1dab0*/  LDSM.16.M88.4 R184, [R224+0xb000] ;  /* 0x00b00000e0b8783b */ /* 0x000e6e0000000200 */
[C---:B--2---:R-:W-:Y:S08]  /*1dac0*/  HMMA.16816.F32.BF16 R180, R20.reuse, R32, R180 ;  /* 0x0000002014b4723c */ /* 0x044ff000000418b4 */
[C---:B------:R-:W-:Y:S01]  /*1dad0*/  HMMA.16816.F32.BF16 R176, R20.reuse, R34, R176 ;  /* 0x0000002214b0723c */ /* 0x040fe200000418b0 */
[----:B------:R-:W2:Y:S07]  /*1dae0*/  LDSM.16.M88.4 R32, [R224+0xb800] ;  /* 0x00b80000e020783b */ /* 0x000eae0000000200 */
[C---:B----4-:R-:W-:Y:S08]  /*1daf0*/  HMMA.16816.F32.BF16 R172, R20.reuse, R28, R172 ;  /* 0x0000001c14ac723c */ /* 0x050ff000000418ac */
[----:B------:R-:W-:Y:S01]  /*1db00*/  HMMA.16816.F32.BF16 R168, R20, R30, R168 ;  /* 0x0000001e14a8723c */ /* 0x000fe200000418a8 */
[----:B------:R-:W-:Y:S04]  /*1db10*/  LDSM.16.M88.4 R28, [R225+0x2000] ;  /* 0x00200000e11c783b */ /* 0x000fe80000000200 */
[----:B------:R-:W4:Y:S03]  /*1db20*/  LDSM.16.M88.4 R20, [R220+0x2000] ;  /* 0x00200000dc14783b */ /* 0x000f260000000200 */
        /* <DEDUP_REMOVED lines=9> */
[C---:B--2---:R-:W-:Y:S08]  /*1dbc0*/  HMMA.16816.F32.BF16 R172, R24.reuse, R32, R172 ;  /* 0x0000002018ac723c */ /* 0x044ff000000418ac */
[----:B------:R-:W-:Y:S01]  /*1dbd0*/  HMMA.16816.F32.BF16 R168, R24, R34, R168 ;  /* 0x0000002218a8723c */ /* 0x000fe200000418a8 */
[----:B------:R-:W2:Y:S04]  /*1dbe0*/  LDSM.16.M88.4 R32, [R220+0x3800] ;  /* 0x00380000dc20783b */ /* 0x000ea80000000200 */
[----:B------:R-:W2:Y:S03]  /*1dbf0*/  LDSM.16.M88.4 R24, [R229+0xc000] ;  /* 0x00c00000e518783b */ /* 0x000ea60000000200 */
[C---:B----4-:R-:W-:Y:S08]  /*1dc00*/  HMMA.16816.F32.BF16 R16, R28.reuse, R20, R16 ;  /* 0x000000141c10723c */ /* 0x050ff00000041810 */
[C---:B------:R-:W-:Y:S01]  /*1dc10*/  HMMA.16816.F32.BF16 R12, R28.reuse, R22, R12 ;  /* 0x000000161c0c723c */ /* 0x040fe2000004180c */
[----:B------:R-:W4:Y:S07]  /*1dc20*/  LDSM.16.M88.4 R20, [R229+0xc800] ;  /* 0x00c80000e514783b */ /* 0x000f2e0000000200 */
[C---:B-1----:R-:W-:Y:S08]  /*1dc30*/  HMMA.16816.F32.BF16 R8, R28.reuse, R188, R8 ;  /* 0x000000bc1c08723c */ /* 0x042ff00000041808 */
[C---:B------:R-:W-:Y:S01]  /*1dc40*/  HMMA.16816.F32.BF16 R4, R28.reuse, R190, R4 ;  /* 0x000000be1c04723c */ /* 0x040fe20000041804 */
[----:B------:R-:W1:Y:S07]  /*1dc50*/  LDSM.16.M88.4 R188, [R229+0xd000] ;  /* 0x00d00000e5bc783b */ /* 0x000e6e0000000200 */
[C---:B-----5:R-:W-:Y:S08]  /*1dc60*/  HMMA.16816.F32.BF16 R180, R28.reuse, R184, R180 ;  /* 0x000000b81cb4723c */ /* 0x060ff000000418b4 */
[C---:B------:R-:W-:Y:S01]  /*1dc70*/  HMMA.16816.F32.BF16 R176, R28.reuse, R186, R176 ;  /* 0x000000ba1cb0723c */ /* 0x040fe200000418b0 */
[----:B------:R-:W5:Y:S07]  /*1dc80*/  LDSM.16.M88.4 R184, [R229+0xd800] ;  /* 0x00d80000e5b8783b */ /* 0x000f6e0000000200 */
[C---:B--2---:R-:W-:Y:S08]  /*1dc90*/  HMMA.16816.F32.BF16 R172, R28.reuse, R32, R172 ;  /* 0x000000201cac723c */ /* 0x044ff000000418ac */
[----:B------:R-:W-:Y:S01]  /*1dca0*/  HMMA.16816.F32.BF16 R168, R28, R34, R168 ;  /* 0x000000221ca8723c */ /* 0x000fe200000418a8 */
[----:B------:R-:W-:Y:S04]  /*1dcb0*/  LDSM.16.M88.4 R32, [R228+0x4000] ;  /* 0x00400000e420783b */ /* 0x000fe80000000200 */
[----:B------:R-:W2:Y:S03]  /*1dcc0*/  LDSM.16.M88.4 R28, [R215] ;  /* 0x00000000d71c783b */ /* 0x000ea60000000200 */
[C---:B------:R-:W-:Y:S08]  /*1dcd0*/  HMMA.16816.F32.BF16 R16, R192.reuse, R24, R16 ;  /* 0x00000018c010723c */ /* 0x040ff00000041810 */
[C---:B------:R-:W-:Y:S01]  /*1dce0*/  HMMA.16816.F32.BF16 R12, R192.reuse, R26, R12 ;  /* 0x0000001ac00c723c */ /* 0x040fe2000004180c */
[----:B------:R-:W2:Y:S07]  /*1dcf0*/  LDSM.16.M88.4 R24, [R214] ;  /* 0x00000000d618783b */ /* 0x000eae0000000200 */
[C---:B----4-:R-:W-:Y:S08]  /*1dd00*/  HMMA.16816.F32.BF16 R8, R192.reuse, R20, R8 ;  /* 0x00000014c008723c */ /* 0x050ff00000041808 */
[C---:B------:R-:W-:Y:S01]  /*1dd10*/  HMMA.16816.F32.BF16 R4, R192.reuse, R22, R4 ;  /* 0x00000016c004723c */ /* 0x040fe20000041804 */
[----:B------:R-:W4:Y:S07]  /*1dd20*/  LDSM.16.M88.4 R20, [R213] ;  /* 0x00000000d514783b */ /* 0x000f2e0000000200 */
[C---:B-1----:R-:W-:Y:S08]  /*1dd30*/  HMMA.16816.F32.BF16 R180, R192.reuse, R188, R180 ;  /* 0x000000bcc0b4723c */ /* 0x042ff000000418b4 */
[C---:B------:R-:W-:Y:S01]  /*1dd40*/  HMMA.16816.F32.BF16 R176, R192.reuse, R190, R176 ;  /* 0x000000bec0b0723c */ /* 0x040fe200000418b0 */
[----:B------:R-:W-:Y:S07]  /*1dd50*/  LDSM.16.M88.4 R188, [R224+0xc000] ;  /* 0x00c00000e0bc783b */ /* 0x000fee0000000200 */
[C---:B-----5:R-:W-:Y:S08]  /*1dd60*/  HMMA.16816.F32.BF16 R172, R192.reuse, R184, R172 ;  /* 0x000000b8c0ac723c */ /* 0x060ff000000418ac */
[----:B------:R-:W-:Y:S01]  /*1dd70*/  HMMA.16816.F32.BF16 R168, R192, R186, R168 ;  /* 0x000000bac0a8723c */ /* 0x000fe200000418a8 */
[----:B------:R-:W1:Y:S04]  /*1dd80*/  LDSM.16.M88.4 R184, [R212] ;  /* 0x00000000d4b8783b */ /* 0x000e680000000200 */
[----:B------:R-:W-:Y:S03]  /*1dd90*/  LDSM.16.M88.4 R192, [R226+0x4000] ;  /* 0x00400000e2c0783b */ /* 0x000fe60000000200 */
[C---:B--2---:R-:W-:Y:S08]  /*1dda0*/  HMMA.16816.F32.BF16 R16, R32.reuse, R28, R16 ;  /* 0x0000001c2010723c */ /* 0x044ff00000041810 */
[C---:B------:R-:W-:Y:S01]  /*1ddb0*/  HMMA.16816.F32.BF16 R12, R32.reuse, R30, R12 ;  /* 0x0000001e200c723c */ /* 0x040fe2000004180c */
[----:B------:R-:W2:Y:S07]  /*1ddc0*/  LDSM.16.M88.4 R28, [R224+0xc800] ;  /* 0x00c80000e01c783b */ /* 0x000eae0000000200 */
[C---:B------:R-:W-:Y:S08]  /*1ddd0*/  HMMA.16816.F32.BF16 R8, R32.reuse, R24, R8 ;  /* 0x000000182008723c */ /* 0x040ff00000041808 */
[C---:B------:R-:W-:Y:S01]  /*1dde0*/  HMMA.16816.F32.BF16 R4, R32.reuse, R26, R4 ;  /* 0x0000001a2004723c */ /* 0x040fe20000041804 */
[----:B------:R-:W5:Y:S07]  /*1ddf0*/  LDSM.16.M88.4 R24, [R224+0xd000] ;  /* 0x00d00000e018783b */ /* 0x000f6e0000000200 */
[C---:B----4-:R-:W-:Y:S08]  /*1de00*/  HMMA.16816.F32.BF16 R180, R32.reuse, R20, R180 ;  /* 0x0000001420b4723c */ /* 0x050ff000000418b4 */
[C---:B------:R-:W-:Y:S01]  /*1de10*/  HMMA.16816.F32.BF16 R176, R32.reuse, R22, R176 ;  /* 0x0000001620b0723c */ /* 0x040fe200000418b0 */
[----:B------:R-:W4:Y:S07]  /*1de20*/  LDSM.16.M88.4 R20, [R224+0xd800] ;  /* 0x00d80000e014783b */ /* 0x000f2e0000000200 */
[C---:B-1----:R-:W-:Y:S08]  /*1de30*/  HMMA.16816.F32.BF16 R172, R32.reuse, R184, R172 ;  /* 0x000000b820ac723c */ /* 0x042ff000000418ac */
[----:B------:R-:W-:Y:S01]  /*1de40*/  HMMA.16816.F32.BF16 R168, R32, R186, R168 ;  /* 0x000000ba20a8723c */ /* 0x000fe200000418a8 */
[----:B------:R-:W-:Y:S04]  /*1de50*/  LDSM.16.M88.4 R32, [R225+0x4000] ;  /* 0x00400000e120783b */ /* 0x000fe80000000200 */
[----:B------:R-:W1:Y:S03]  /*1de60*/  LDSM.16.M88.4 R184, [R220+0x4800] ;  /* 0x00480000dcb8783b */ /* 0x000e660000000200 */
[C---:B--2---:R-:W-:Y:S08]  /*1de70*/  HMMA.16816.F32.BF16 R8, R192.reuse, R28, R8 ;  /* 0x0000001cc008723c */ /* 0x044ff00000041808 */
[C---:B------:R-:W-:Y:S01]  /*1de80*/  HMMA.16816.F32.BF16 R4, R192.reuse, R30, R4 ;  /* 0x0000001ec004723c */ /* 0x040fe20000041804 */
[----:B------:R-:W2:Y:S07]  /*1de90*/  LDSM.16.M88.4 R28, [R220+0x4000] ;  /* 0x00400000dc1c783b */ /* 0x000eae0000000200 */
[C---:B-----5:R-:W-:Y:S08]  /*1dea0*/  HMMA.16816.F32.BF16 R180, R192.reuse, R24, R180 ;  /* 0x00000018c0b4723c */ /* 0x060ff000000418b4 */
[C---:B------:R-:W-:Y:S01]  /*1deb0*/  HMMA.16816.F32.BF16 R176, R192.reuse, R26, R176 ;  /* 0x0000001ac0b0723c */ /* 0x040fe200000418b0 */
[----:B------:R-:W5:Y:S07]  /*1dec0*/  LDSM.16.M88.4 R24, [R220+0x5000] ;  /* 0x00500000dc18783b */ /* 0x000f6e0000000200 */
[C---:B----4-:R-:W-:Y:S08]  /*1ded0*/  HMMA.16816.F32.BF16 R172, R192.reuse, R20, R172 ;  /* 0x00000014c0ac723c */ /* 0x050ff000000418ac */
[C---:B------:R-:W-:Y:S01]  /*1dee0*/  HMMA.16816.F32.BF16 R168, R192.reuse, R22, R168 ;  /* 0x00000016c0a8723c */ /* 0x040fe200000418a8 */
[----:B------:R-:W4:Y:S07]  /*1def0*/  LDSM.16.M88.4 R20, [R220+0x5800] ;  /* 0x00580000dc14783b */ /* 0x000f2e0000000200 */
[C---:B------:R-:W-:Y:S08]  /*1df00*/  HMMA.16816.F32.BF16 R16, R192.reuse, R188, R16 ;  /* 0x000000bcc010723c */ /* 0x040ff00000041810 */
[----:B------:R-:W-:Y:S01]  /*1df10*/  HMMA.16816.F32.BF16 R12, R192, R190, R12 ;  /* 0x000000bec00c723c */ /* 0x000fe2000004180c */
[----:B------:R-:W-:Y:S07]  /*1df20*/  LDSM.16.M88.4 R188, [R230+0x6000] ;  /* 0x00600000e6bc783b */ /* 0x000fee0000000200 */
[C---:B-1----:R-:W-:Y:S08]  /*1df30*/  HMMA.16816.F32.BF16 R8, R32.reuse, R184, R8 ;  /* 0x000000b82008723c */ /* 0x042ff00000041808 */
[C---:B------:R-:W-:Y:S01]  /*1df40*/  HMMA.16816.F32.BF16 R4, R32.reuse, R186, R4 ;  /* 0x000000ba2004723c */ /* 0x040fe20000041804 */
[----:B------:R-:W1:Y:S07]  /*1df50*/  LDSM.16.M88.4 R184, [R229+0xe000] ;  /* 0x00e00000e5b8783b */ /* 0x000e6e0000000200 */
[C---:B--2---:R-:W-:Y:S08]  /*1df60*/  HMMA.16816.F32.BF16 R16, R32.reuse, R28, R16 ;  /* 0x0000001c2010723c */ /* 0x044ff00000041810 */
[C---:B------:R-:W-:Y:S01]  /*1df70*/  HMMA.16816.F32.BF16 R12, R32.reuse, R30, R12 ;  /* 0x0000001e200c723c */ /* 0x040fe2000004180c */
[----:B------:R-:W2:Y:S07]  /*1df80*/  LDSM.16.M88.4 R28, [R229+0xe800] ;  /* 0x00e80000e51c783b */ /* 0x000eae0000000200 */
[C---:B-----5:R-:W-:Y:S08]  /*1df90*/  HMMA.16816.F32.BF16 R180, R32.reuse, R24, R180 ;  /* 0x0000001820b4723c */ /* 0x060ff000000418b4 */
[C---:B------:R-:W-:Y:S01]  /*1dfa0*/  HMMA.16816.F32.BF16 R176, R32.reuse, R26, R176 ;  /* 0x0000001a20b0723c */ /* 0x040fe200000418b0 */
[----:B------:R-:W5:Y:S07]  /*1dfb0*/  LDSM.16.M88.4 R24, [R229+0xf000] ;  /* 0x00f00000e518783b */ /* 0x000f6e0000000200 */
[C---:B----4-:R-:W-:Y:S08]  /*1dfc0*/  HMMA.16816.F32.BF16 R172, R32.reuse, R20, R172 ;  /* 0x0000001420ac723c */ /* 0x050ff000000418ac */
        /* <DEDUP_REMOVED lines=8> */
[----:B------:R-:W2:Y:S07]  /*1e050*/  LDSM.16.M88.4 R28, [R210] ;  /* 0x00000000d21c783b */ /* 0x000eae0000000200 */
[C---:B-----5:R-:W-:Y:S08]  /*1e060*/  HMMA.16816.F32.BF16 R180, R188.reuse, R24, R180 ;  /* 0x00000018bcb4723c */ /* 0x060ff000000418b4 */
[C---:B------:R-:W-:Y:S01]  /*1e070*/  HMMA.16816.F32.BF16 R176, R188.reuse, R26, R176 ;  /* 0x0000001abcb0723c */ /* 0x040fe200000418b0 */
[----:B------:R-:W-:Y:S07]  /*1e080*/  LDSM.16.M88.4 R24, [R209] ;  /* 0x00000000d118783b */ /* 0x000fee0000000200 */
[C---:B----4-:R-:W-:Y:S08]  /*1e090*/  HMMA.16816.F32.BF16 R172, R188.reuse, R20, R172 ;  /* 0x00000014bcac723c */ /* 0x050ff000000418ac */
[----:B------:R-:W-:Y:S01]  /*1e0a0*/  HMMA.16816.F32.BF16 R168, R188, R22, R168 ;  /* 0x00000016bca8723c */ /* 0x000fe200000418a8 */
[----:B------:R-:W-:Y:S04]  /*1e0b0*/  LDSM.16.M88.4 R188, [R226+0x6000] ;  /* 0x00600000e2bc783b */ /* 0x000fe80000000200 */
[----:B------:R-:W4:Y:S03]  /*1e0c0*/  LDSM.16.M88.4 R20, [R224+0xe000] ;  /* 0x00e00000e014783b */ /* 0x000f260000000200 */
[C---:B-1----:R-:W-:Y:S08]  /*1e0d0*/  HMMA.16816.F32.BF16 R16, R184.reuse, R32, R16 ;  /* 0x00000020b810723c */ /* 0x042ff00000041810 */
[C---:B------:R-:W-:Y:S01]  /*1e0e0*/  HMMA.16816.F32.BF16 R12, R184.reuse, R34, R12 ;  /* 0x00000022b80c723c */ /* 0x040fe2000004180c */
[----:B------:R-:W1:Y:S07]  /*1e0f0*/  LDSM.16.M88.4 R32, [R208] ;  /* 0x00000000d020783b */ /* 0x000e6e0000000200 */
[C---:B--2---:R-:W-:Y:S08]  /*1e100*/  HMMA.16816.F32.BF16 R8, R184.reuse, R28, R8 ;  /* 0x0000001cb808723c */ /* 0x044ff00000041808 */
[----:B------:R-:W-:Y:S01]  /*1e110*/  HMMA.16816.F32.BF16 R4, R184, R30, R4 ;  /* 0x0000001eb804723c */ /* 0x000fe20000041804 */
[----:B------:R-:W-:Y:S07]  /*1e120*/  LDSM.16.M88.4 R28, [R225+0x6000] ;  /* 0x00600000e11c783b */ /* 0x000fee0000000200 */
[C---:B----4-:R-:W-:Y:S08]  /*1e130*/  HMMA.16816.F32.BF16 R16, R188.reuse, R20, R16 ;  /* 0x00000014bc10723c */ /* 0x050ff00000041810 */
[----:B------:R-:W-:Y:S01]  /*1e140*/  HMMA.16816.F32.BF16 R12, R188, R22, R12 ;  /* 0x00000016bc0c723c */ /* 0x000fe2000004180c */
[----:B------:R-:W2:Y:S07]  /*1e150*/  LDSM.16.M88.4 R20, [R224+0xe800] ;  /* 0x00e80000e014783b */ /* 0x000eae0000000200 */
[C---:B------:R-:W-:Y:S08]  /*1e160*/  HMMA.16816.F32.BF16 R180, R184.reuse, R24, R180 ;  /* 0x00000018b8b4723c */ /* 0x040ff000000418b4 */
[C---:B------:R-:W-:Y:S01]  /*1e170*/  HMMA.16816.F32.BF16 R176, R184.reuse, R26, R176 ;  /* 0x0000001ab8b0723c */ /* 0x040fe200000418b0 */
[----:B------:R-:W4:Y:S07]  /*1e180*/  LDSM.16.M88.4 R24, [R220+0x6000] ;  /* 0x00600000dc18783b */ /* 0x000f2e0000000200 */
[C---:B-1----:R-:W-:Y:S08]  /*1e190*/  HMMA.16816.F32.BF16 R172, R184.reuse, R32, R172 ;  /* 0x00000020b8ac723c */ /* 0x042ff000000418ac */
[----:B------:R-:W-:Y:S01]  /*1e1a0*/  HMMA.16816.F32.BF16 R168, R184, R34, R168 ;  /* 0x00000022b8a8723c */ /* 0x000fe200000418a8 */
[----:B------:R-:W1:Y:S07]  /*1e1b0*/  LDSM.16.M88.4 R32, [R220+0x6800] ;  /* 0x00680000dc20783b */ /* 0x000e6e0000000200 */
[----:B--2---:R-:W-:Y:S08]  /*1e1c0*/  HMMA.16816.F32.BF16 R8, R188, R20, R8 ;  /* 0x00000014bc08723c */ /* 0x004ff00000041808 */
[C---:B----4-:R-:W-:Y:S08]  /*1e1d0*/  HMMA.16816.F32.BF16 R16, R28.reuse, R24, R16 ;  /* 0x000000181c10723c */ /* 0x050ff00000041810 */
[----:B------:R-:W-:Y:S01]  /*1e1e0*/  HMMA.16816.F32.BF16 R12, R28, R26, R12 ;  /* 0x0000001a1c0c723c */ /* 0x000fe2000004180c */
[----:B------:R-:W2:Y:S07]  /*1e1f0*/  LDSM.16.M88.4 R24, [R224+0xf000] ;  /* 0x00f00000e018783b */ /* 0x000eae0000000200 */
[----:B------:R-:W-:Y:S08]  /*1e200*/  HMMA.16816.F32.BF16 R4, R188, R22, R4 ;  /* 0x00000016bc04723c */ /* 0x000ff00000041804 */
[----:B-1----:R-:W-:Y:S01]  /*1e210*/  HMMA.16816.F32.BF16 R8, R28, R32, R8 ;  /* 0x000000201c08723c */ /* 0x002fe20000041808 */
[----:B---3--:R-:W-:-:S02]  /*1e220*/  FMUL.FTZ R193, R16, R198 ;  /* 0x000000c610c17220 */ /* 0x008fc40000410000 */
[-C--:B------:R-:W-:Y:S02]  /*1e230*/  FMUL.FTZ R20, R17, R198.reuse ;  /* 0x000000c611147220 */ /* 0x080fe40000410000 */
[-C--:B------:R-:W-:Y:S02]  /*1e240*/  FMUL.FTZ R192, R18, R198.reuse ;  /* 0x000000c612c07220 */ /* 0x080fe40000410000 */
[-C--:B------:R-:W-:Y:S02]  /*1e250*/  FMUL.FTZ R21, R19, R198.reuse ;  /* 0x000000c613157220 */ /* 0x080fe40000410000 */
[----:B------:R-:W1:Y:S01]  /*1e260*/  LDSM.16.M88.4 R16, [R220+0x7000] ;  /* 0x00700000dc10783b */ /* 0x000e620000000200 */
[-C--:B------:R-:W-:Y:S02]  /*1e270*/  FMUL.FTZ R22, R12, R198.reuse ;  /* 0x000000c60c167220 */ /* 0x080fe40000410000 */
[-C--:B------:R-:W-:Y:S02]  /*1e280*/  FMUL.FTZ R12, R13, R198.reuse ;  /* 0x000000c60d0c7220 */ /* 0x080fe40000410000 */
[----:B------:R-:W-:-:S02]  /*1e290*/  FMUL.FTZ R13, R14, R198 ;  /* 0x000000c60e0d7220 */ /* 0x000fc40000410000 */
[-C--:B------:R-:W-:Y:S01]  /*1e2a0*/  FMUL.FTZ R14, R15, R198.reuse ;  /* 0x000000c60f0e7220 */ /* 0x080fe20000410000 */
[----:B------:R-:W-:Y:S07]  /*1e2b0*/  HMMA.16816.F32.BF16 R4, R28, R34, R4 ;  /* 0x000000221c04723c */ /* 0x000fee0000041804 */
[-C--:B------:R-:W-:Y:S01]  /*1e2c0*/  FMUL.FTZ R23, R8, R198.reuse ;  /* 0x000000c608177220 */ /* 0x080fe20000410000 */
[----:B--2---:R-:W-:Y:S01]  /*1e2d0*/  HMMA.16816.F32.BF16 R180, R188, R24, R180 ;  /* 0x00000018bcb4723c */ /* 0x004fe200000418b4 */
[----:B------:R-:W-:-:S02]  /*1e2e0*/  FMUL.FTZ R15, R9, R198 ;  /* 0x000000c6090f7220 */ /* 0x000fc40000410000 */
[----:B------:R-:W-:-:S04]  /*1e2f0*/  FMUL.FTZ R33, R11, R198 ;  /* 0x000000c60b217220 */ /* 0x000fc80000410000 */
[-C--:B------:R-:W-:Y:S02]  /*1e300*/  FMUL.FTZ R24, R10, R198.reuse ;  /* 0x000000c60a187220 */ /* 0x080fe40000410000 */
[----:B------:R-:W2:Y:S01]  /*1e310*/  LDSM.16.M88.4 R8, [R224+0xf800] ;  /* 0x00f80000e008783b */ /* 0x000ea20000000200 */
[----:B------:R-:W-:Y:S03]  /*1e320*/  HMMA.16816.F32.BF16 R176, R188, R26, R176 ;  /* 0x0000001abcb0723c */ /* 0x000fe600000418b0 */
[----:B------:R-:W3:Y:S03]  /*1e330*/  S2R R32, SR_TID.X ;  /* 0x0000000000207919 */ /* 0x000ee60000002100 */
[-C--:B------:R-:W-:Y:S02]  /*1e340*/  FMUL.FTZ R25, R5, R198.reuse ;  /* 0x000000c605197220 */ /* 0x080fe40000410000 */
[----:B------:R-:W-:-:S02]  /*1e350*/  FMUL.FTZ R27, R6, R198 ;  /* 0x000000c6061b7220 */ /* 0x000fc40000410000 */
[----:B------:R-:W-:-:S04]  /*1e360*/  FMUL.FTZ R26, R7, R198 ;  /* 0x000000c6071a7220 */ /* 0x000fc80000410000 */
[C---:B-1----:R-:W-:Y:S07]  /*1e370*/  HMMA.16816.F32.BF16 R180, R28.reuse, R16, R180 ;  /* 0x000000101cb4723c */ /* 0x042fee00000418b4 */
[----:B------:R-:W-:Y:S02]  /*1e380*/  FMUL.FTZ R16, R4, R198 ;  /* 0x000000c604107220 */ /* 0x000fe40000410000 */
[----:B------:R-:W1:Y:S01]  /*1e390*/  LDSM.16.M88.4 R4, [R220+0x7800] ;  /* 0x00780000dc04783b */ /* 0x000e620000000200 */
[----:B------:R-:W-:Y:S01]  /*1e3a0*/  HMMA.16816.F32.BF16 R176, R28, R18, R176 ;  /* 0x000000121cb0723c */ /* 0x000fe200000418b0 */
[----:B------:R-:W4:Y:S01]  /*1e3b0*/  MUFU.TANH R20, R20 ;  /* 0x0000001400147308 */ /* 0x000f220000002400 */
[----:B------:R-:W-:-:S05]  /*1e3c0*/  DEPBAR.LE SB0, 0x0 ;  /* 0x000080000000791a */ /* 0x000fca0000000000 */
[----:B---3--:R-:W-:Y:S01]  /*1e3d0*/  IMAD.SHL.U32 R19, R32, 0x2, RZ ;  /* 0x0000000220137824 */ /* 0x008fe200078e00ff */
[----:B--2---:R-:W-:Y:S04]  /*1e3e0*/  HMMA.16816.F32.BF16 R172, R188, R8, R172 ;  /* 0x00000008bcac723c */ /* 0x004fe800000418ac */
[----:B------:R-:W-:-:S04]  /*1e3f0*/  LOP3.LUT R19, R19, 0x6, RZ, 0xc0, !PT ;  /* 0x0000000613137812 */ /* 0x000fc800078ec0ff */
[----:B------:R-:W-:Y:S01]  /*1e400*/  HMMA.16816.F32.BF16 R168, R188, R10, R168 ;  /* 0x0000000abca8723c */ /* 0x000fe200000418a8 */
[----:B------:R-:W2:Y:S01]  /*1e410*/  MUFU.TANH R21, R21 ;  /* 0x0000001500157308 */ /* 0x000ea20000002400 */
[----:B------:R-:W-:-:S07]  /*1e420*/  IMAD R9, R250, 0x40, R19 ;  /* 0x00000040fa097824 */ /* 0x000fce00078e0213 */
[----:B------:R-:W3:Y:S08]  /*1e430*/  MUFU.TANH R22, R22 ;  /* 0x0000001600167308 */ /* 0x000ef00000002400 */
[----:B------:R-:W5:Y:S01]  /*1e440*/  MUFU.TANH R13, R13 ;  /* 0x0000000d000d7308 */ /* 0x000f620000002400 */
[C---:B-1----:R-:W-:Y:S07]  /*1e450*/  HMMA.16816.F32.BF16 R172, R28.reuse, R4, R172 ;  /* 0x000000041cac723c */ /* 0x042fee00000418ac */
[----:B------:R1:W-:Y:S01]  /*1e460*/  MUFU.TANH R17, R33 ;  /* 0x0000002100117308 */ /* 0x0003e20000002400 */
[----:B------:R-:W-:Y:S07]  /*1e470*/  HMMA.16816.F32.BF16 R168, R28, R6, R168 ;  /* 0x000000061ca8723c */ /* 0x000fee00000418a8 */
[----:B------:R-:W2:Y:S01]  /*1e480*/  MUFU.TANH R12, R12 ;  /* 0x0000000c000c7308 */ /* 0x000ea20000002400 */
[----:B-1----:R-:W-:-:S07]  /*1e490*/  IADD3 R33, R9, 0x1, RZ ;  /* 0x0000000109217810 */ /* 0x002fce0007ffe0ff */
[----:B------:R-:W1:Y:S01]  /*1e4a0*/  MUFU.TANH R14, R14 ;  /* 0x0000000e000e7308 */ /* 0x000e620000002400 */
[C---:B------:R-:W-:Y:S02]  /*1e4b0*/  ISETP.GE.AND P1, PT, R33.reuse, R0, PT ;  /* 0x000000002100720c */ /* 0x040fe40003f26270 */
[----:B------:R-:W-:-:S05]  /*1e4c0*/  ISETP.GE.AND P3, PT, R33, R2, PT ;  /* 0x000000022100720c */ /* 0x000fca0003f66270 */
[----:B------:R-:W1:Y:S01]  /*1e4d0*/  MUFU.TANH R23, R23 ;  /* 0x0000001700177308 */ /* 0x000e620000002400 */
[----:B------:R-:W-:Y:S02]  /*1e4e0*/  IADD3 R33, R9, 0x8, RZ ;  /* 0x0000000809217810 */ /* 0x000fe40007ffe0ff */
[----:B----4-:R-:W-:Y:S02]  /*1e4f0*/  FSEL R10, R20, -INF , !P1 ;  /* 0xff800000140a7808 */ /* 0x010fe40004800000 */
[----:B------:R-:W-:-:S03]  /*1e500*/  ISETP.GE.AND P2, PT, R33, R0, PT ;  /* 0x000000002100720c */ /* 0x000fc60003f46270 */
[----:B------:R-:W4:Y:S01]  /*1e510*/  MUFU.TANH R15, R15 ;  /* 0x0000000f000f7308 */ /* 0x000f220000002400 */
[----:B------:R-:W-:Y:S02]  /*1e520*/  ISETP.GE.AND P1, PT, R33, R2, PT ;  /* 0x000000022100720c */ /* 0x000fe40003f26270 */
[----:B--2---:R-:W-:Y:S02]  /*1e530*/  FSEL R8, R21, -INF , !P3 ;  /* 0xff80000015087808 */ /* 0x004fe40005800000 */
[----:B------:R-:W-:-:S03]  /*1e540*/  IADD3 R35, R9, 0x9, RZ ;  /* 0x0000000909237810 */ /* 0x000fc60007ffe0ff */
[----:B------:R-:W2:Y:S01]  /*1e550*/  MUFU.TANH R24, R24 ;  /* 0x0000001800187308 */ /* 0x000ea20000002400 */
[----:B------:R-:W-:Y:S01]  /*1e560*/  IADD3 R21, R9, 0x10, RZ ;  /* 0x0000001009157810 */ /* 0x000fe20007ffe0ff */
[-C--:B------:R-:W-:Y:S01]  /*1e570*/  FMUL.FTZ R180, R180, R198.reuse ;  /* 0x000000c6b4b47220 */ /* 0x080fe20000410000 */
[----:B---3--:R-:W-:Y:S01]  /*1e580*/  FSEL R11, R22, -INF , !P2 ;  /* 0xff800000160b7808 */ /* 0x008fe20005000000 */
[----:B------:R-:W-:Y:S01]  /*1e590*/  FMUL.FTZ R182, R182, R198 ;  /* 0x000000c6b6b67220 */ /* 0x000fe20000410000 */
[----:B-----5:R-:W-:-:S03]  /*1e5a0*/  FSEL R13, R13, -INF , !P1 ;  /* 0xff8000000d0d7808 */ /* 0x020fc60004800000 */
[----:B------:R-:W3:Y:S01]  /*1e5b0*/  MUFU.TANH R16, R16 ;  /* 0x0000001000107308 */ /* 0x000ee20000002400 */
[C---:B------:R-:W-:Y:S02]  /*1e5c0*/  ISETP.GE.AND P3, PT, R35.reuse, R0, PT ;  /* 0x000000002300720c */ /* 0x040fe40003f66270 */
[----:B------:R-:W-:Y:S02]  /*1e5d0*/  ISETP.GE.AND P2, PT, R35, R2, PT ;  /* 0x000000022300720c */ /* 0x000fe40003f46270 */
[----:B------:R-:W-:-:S03]  /*1e5e0*/  ISETP.GE.AND P1, PT, R21, R0, PT ;  /* 0x000000001500720c */ /* 0x000fc60003f26270 */
[----:B------:R-:W-:Y:S01]  /*1e5f0*/  MUFU.TANH R25, R25 ;  /* 0x0000001900197308 */ /* 0x000fe20000002400 */
[----:B------:R-:W-:Y:S01]  /*1e600*/  IADD3 R5, R9, 0x11, RZ ;  /* 0x0000001109057810 */ /* 0x000fe20007ffe0ff */
[----:B------:R-:W-:-:S06]  /*1e610*/  FMUL.FTZ R18, R183, R198 ;  /* 0x000000c6b7127220 */ /* 0x000fcc0000410000 */
[----:B------:R-:W5:Y:S01]  /*1e620*/  MUFU.TANH R27, R27 ;  /* 0x0000001b001b7308 */ /* 0x000f620000002400 */
[-C--:B------:R-:W-:Y:S01]  /*1e630*/  FMUL.FTZ R181, R181, R198.reuse ;  /* 0x000000c6b5b57220 */ /* 0x080fe20000410000 */
[----:B------:R-:W-:Y:S01]  /*1e640*/  FSEL R12, R12, -INF , !P3 ;  /* 0xff8000000c0c7808 */ /* 0x000fe20005800000 */
[----:B------:R-:W-:Y:S01]  /*1e650*/  FMUL.FTZ R176, R176, R198 ;  /* 0x000000c6b0b07220 */ /* 0x000fe20000410000 */
[----:B-1----:R-:W-:Y:S02]  /*1e660*/  FSEL R14, R14, -INF , !P2 ;  /* 0xff8000000e0e7808 */ /* 0x002fe40005000000 */
[----:B------:R-:W-:Y:S02]  /*1e670*/  FSEL R23, R23, -INF , !P1 ;  /* 0xff80000017177808 */ /* 0x000fe40004800000 */
[----:B------:R-:W1:Y:S01]  /*1e680*/  MUFU.TANH R26, R26 ;  /* 0x0000001a001a7308 */ /* 0x000e620000002400 */
[----:B------:R-:W-:Y:S02]  /*1e690*/  ISETP.GE.AND P3, PT, R21, R2, PT ;  /* 0x000000021500720c */ /* 0x000fe40003f66270 */
[----:B------:R-:W-:-:S02]  /*1e6a0*/  ISETP.GE.AND P2, PT, R5, R0, PT ;  /* 0x000000000500720c */ /* 0x000fc40003f46270 */
[----:B------:R-:W-:-:S03]  /*1e6b0*/  ISETP.GE.AND P1, PT, R5, R2, PT ;  /* 0x000000020500720c */ /* 0x000fc60003f26270 */
[----:B------:R2:W1:Y:S01]  /*1e6c0*/  MUFU.TANH R187, R180 ;  /* 0x000000b400bb7308 */ /* 0x0004620000002400 */
[C---:B------:R-:W-:Y:S01]  /*1e6d0*/  IADD3 R21, R9.reuse, 0x18, RZ ;  /* 0x0000001809157810 */ /* 0x040fe20007ffe0ff */
[----:B------:R-:W-:Y:S01]  /*1e6e0*/  FMUL.FTZ R4, R178, R198 ;  /* 0x000000c6b2047220 */ /* 0x000fe20000410000 */
[----:B------:R-:W-:-:S05]  /*1e6f0*/  IADD3 R5, R9, 0x19, RZ ;  /* 0x0000001909057810 */ /* 0x000fca0007ffe0ff */
[----:B------:R-:W1:Y:S01]  /*1e700*/  MUFU.TANH R19, R182 ;  /* 0x000000b600137308 */ /* 0x000e620000002400 */
[----:B----4-:R-:W-:Y:S01]  /*1e710*/  FSEL R22, R15, -INF , !P2 ;  /* 0xff8000000f167808 */ /* 0x010fe20005000000 */
[----:B------:R-:W-:Y:S01]  /*1e720*/  FMUL.FTZ R177, R177, R198 ;  /* 0x000000c6b1b17220 */ /* 0x000fe20000410000 */
[----:B------:R-:W-:Y:S01]  /*1e730*/  ISETP.GE.AND P2, PT, R21, R2, PT ;  /* 0x000000021500720c */ /* 0x000fe20003f46270 */
[----:B------:R-:W-:Y:S01]  /*1e740*/  FMUL.FTZ R179, R179, R198 ;  /* 0x000000c6b3b37220 */ /* 0x000fe20000410000 */
[----:B------:R-:W-:-:S03]  /*1e750*/  IADD3 R7, R9, 0x20, RZ ;  /* 0x0000002009077810 */ /* 0x000fc60007ffe0ff */
[----:B------:R4:W1:Y:S01]  /*1e760*/  MUFU.TANH R186, R181 ;  /* 0x000000b500ba7308 */ /* 0x0008620000002400 */
[----:B--2---:R-:W-:Y:S02]  /*1e770*/  FSEL R180, R24, -INF , !P3 ;  /* 0xff80000018b47808 */ /* 0x004fe40005800000 */
[----:B------:R-:W-:Y:S01]  /*1e780*/  ISETP.GE.AND P3, PT, R21, R0, PT ;  /* 0x000000001500720c */ /* 0x000fe20003f66270 */
[----:B------:R-:W-:-:S04]  /*1e790*/  FMUL.FTZ R172, R172, R198 ;  /* 0x000000c6acac7220 */ /* 0x000fc80000410000 */
[----:B------:R-:W2:Y:S01]  /*1e7a0*/  MUFU.TANH R18, R18 ;  /* 0x0000001200127308 */ /* 0x000ea20000002400 */
[----:B------:R-:W-:Y:S01]  /*1e7b0*/  FMUL.FTZ R173, R173, R198 ;  /* 0x000000c6adad7220 */ /* 0x000fe20000410000 */
[----:B---3--:R-:W-:-:S06]  /*1e7c0*/  FSEL R20, R16, -INF , !P3 ;  /* 0xff80000010147808 */ /* 0x008fcc0005800000 */
[----:B------:R-:W3:Y:S01]  /*1e7d0*/  MUFU.TANH R185, R176 ;  /* 0x000000b000b97308 */ /* 0x000ee20000002400 */
[----:B----4-:R-:W-:Y:S02]  /*1e7e0*/  FSEL R181, R17, -INF , !P1 ;  /* 0xff80000011b57808 */ /* 0x010fe40004800000 */
[----:B------:R-:W-:Y:S02]  /*1e7f0*/  ISETP.GE.AND P1, PT, R5, R0, PT ;  /* 0x000000000500720c */ /* 0x000fe40003f26270 */
[----:B-----5:R-:W-:Y:S02]  /*1e800*/  FSEL R182, R27, -INF , !P2 ;  /* 0xff8000001bb67808 */ /* 0x020fe40005000000 */
[----:B------:R-:W-:Y:S01]  /*1e810*/  FSEL R21, R25, -INF , !P1 ;  /* 0xff80000019157808 */ /* 0x000fe20004800000 */
[----:B------:R-:W4:Y:S01]  /*1e820*/  MUFU.TANH R4, R4 ;  /* 0x0000000400047308 */ /* 0x000f220000002400 */
[----:B------:R-:W-:Y:S02]  /*1e830*/  ISETP.GE.AND P3, PT, R5, R2, PT ;  /* 0x000000020500720c */ /* 0x000fe40003f66270 */
[----:B------:R-:W-:-:S02]  /*1e840*/  ISETP.GE.AND P2, PT, R7, R0, PT ;  /* 0x000000000700720c */ /* 0x000fc40003f46270 */
[----:B------:R-:W-:-:S03]  /*1e850*/  ISETP.GE.AND P1, PT, R7, R2, PT ;  /* 0x000000020700720c */ /* 0x000fc60003f26270 */
[----:B------:R-:W5:Y:S01]  /*1e860*/  MUFU.TANH R184, R177 ;  /* 0x000000b100b87308 */ /* 0x000f620000002400 */
[C---:B------:R-:W-:Y:S02]  /*1e870*/  IADD3 R5, R9.reuse, 0x21, RZ ;  /* 0x0000002109057810 */ /* 0x040fe40007ffe0ff */
[----:B------:R-:W-:Y:S01]  /*1e880*/  IADD3 R15, R9, 0x28, RZ ;  /* 0x00000028090f7810 */ /* 0x000fe20007ffe0ff */
[----:B------:R-:W-:-:S04]  /*1e890*/  FMUL.FTZ R28, R170, R198 ;  /* 0x000000c6aa1c7220 */ /* 0x000fc80000410000 */
[----:B------:R-:W2:Y:S01]  /*1e8a0*/  MUFU.TANH R24, R179 ;  /* 0x000000b300187308 */ /* 0x000ea20000002400 */
[----:B-1----:R-:W-:Y:S02]  /*1e8b0*/  FSEL R183, R26, -INF , !P3 ;  /* 0xff8000001ab77808 */ /* 0x002fe40005800000 */
[----:B------:R-:W-:Y:S02]  /*1e8c0*/  FSEL R187, R187, -INF , !P2 ;  /* 0xff800000bbbb7808 */ /* 0x000fe40005000000 */
[----:B------:R-:W-:-:S03]  /*1e8d0*/  FSEL R27, R19, -INF , !P1 ;  /* 0xff800000131b7808 */ /* 0x000fc60004800000 */
[----:B------:R-:W1:Y:S01]  /*1e8e0*/  MUFU.TANH R172, R172 ;  /* 0x000000ac00ac7308 */ /* 0x000e620000002400 */
[C---:B------:R-:W-:Y:S01]  /*1e8f0*/  ISETP.GE.AND P3, PT, R5.reuse, R0, PT ;  /* 0x000000000500720c */ /* 0x040fe20003f66270 */
[----:B------:R-:W-:Y:S01]  /*1e900*/  FMUL.FTZ R174, R174, R198 ;  /* 0x000000c6aeae7220 */ /* 0x000fe20000410000 */
[----:B------:R-:W-:Y:S02]  /*1e910*/  ISETP.GE.AND P2, PT, R5, R2, PT ;  /* 0x000000020500720c */ /* 0x000fe40003f46270 */
[----:B------:R-:W-:-:S03]  /*1e920*/  ISETP.GE.AND P1, PT, R15, R0, PT ;  /* 0x000000000f00720c */ /* 0x000fc60003f26270 */
[----:B------:R-:W1:Y:S01]  /*1e930*/  MUFU.TANH R173, R173 ;  /* 0x000000ad00ad7308 */ /* 0x000e620000002400 */
[----:B------:R-:W-:Y:S01]  /*1e940*/  IADD3 R7, R9, 0x29, RZ ;  /* 0x0000002909077810 */ /* 0x000fe20007ffe0ff */
[----:B------:R-:W-:Y:S01]  /*1e950*/  FMUL.FTZ R6, R175, R198 ;  /* 0x000000c6af067220 */ /* 0x000fe20000410000 */
[----:B------:R-:W-:Y:S02]  /*1e960*/  FSEL R186, R186, -INF , !P3 ;  /* 0xff800000baba7808 */ /* 0x000fe40005800000 */
[----:B--2---:R-:W-:Y:S02]  /*1e970*/  FSEL R25, R18, -INF , !P2 ;  /* 0xff80000012197808 */ /* 0x004fe40005000000 */
[----:B---3--:R-:W-:Y:S01]  /*1e980*/  FSEL R185, R185, -INF , !P1 ;  /* 0xff800000b9b97808 */ /* 0x008fe20004800000 */
[----:B------:R-:W-:Y:S01]  /*1e990*/  MUFU.TANH R28, R28 ;  /* 0x0000001c001c7308 */ /* 0x000fe20000002400 */
[----:B------:R-:W-:Y:S01]  /*1e9a0*/  ISETP.GE.AND P3, PT, R15, R2, PT ;  /* 0x000000020f00720c */ /* 0x000fe20003f66270 */
[----:B------:R-:W-:Y:S01]  /*1e9b0*/  FMUL.FTZ R168, R168, R198 ;  /* 0x000000c6a8a87220 */ /* 0x000fe20000410000 */
[----:B------:R-:W-:-:S02]  /*1e9c0*/  ISETP.GE.AND P2, PT, R7, R0, PT ;  /* 0x000000000700720c */ /* 0x000fc40003f46270 */
[----:B------:R-:W-:Y:S02]  /*1e9d0*/  ISETP.GE.AND P1, PT, R7, R2, PT ;  /* 0x000000020700720c */ /* 0x000fe40003f26270 */
[C---:B------:R-:W-:Y:S01]  /*1e9e0*/  IADD3 R7, R9.reuse, 0x30, RZ ;  /* 0x0000003009077810 */ /* 0x040fe20007ffe0ff */
[----:B------:R-:W2:Y:S01]  /*1e9f0*/  MUFU.TANH R5, R174 ;  /* 0x000000ae00057308 */ /* 0x000ea20000002400 */
[----:B------:R-:W-:Y:S02]  /*1ea00*/  IADD3 R15, R9, 0x31, RZ ;  /* 0x00000031090f7810 */ /* 0x000fe40007ffe0ff */
[----:B----4-:R-:W-:Y:S01]  /*1ea10*/  FSEL R26, R4, -INF , !P3 ;  /* 0xff800000041a7808 */ /* 0x010fe20005800000 */
[----:B------:R-:W-:Y:S01]  /*1ea20*/  FMUL.FTZ R169, R169, R198 ;  /* 0x000000c6a9a97220 */ /* 0x000fe20000410000 */
[----:B------:R-:W-:Y:S02]  /*1ea30*/  ISETP.GE.AND P3, PT, R7, R0, PT ;  /* 0x000000000700720c */ /* 0x000fe40003f66270 */
[----:B-----5:R-:W-:Y:S01]  /*1ea40*/  FSEL R184, R184, -INF , !P2 ;  /* 0xff800000b8b87808 */ /* 0x020fe20005000000 */
[----:B------:R-:W3:Y:S01]  /*1ea50*/  MUFU.TANH R6, R6 ;  /* 0x0000000600067308 */ /* 0x000ee20000002400 */
[----:B------:R-:W-:-:S02]  /*1ea60*/  FSEL R24, R24, -INF , !P1 ;  /* 0xff80000018187808 */ /* 0x000fc40004800000 */
[----:B------:R-:W-:Y:S02]  /*1ea70*/  ISETP.GE.AND P2, PT, R7, R2, PT ;  /* 0x000000020700720c */ /* 0x000fe40003f46270 */
[----:B------:R-:W-:-:S03]  /*1ea80*/  ISETP.GE.AND P1, PT, R15, R0, PT ;  /* 0x000000000f00720c */ /* 0x000fc60003f26270 */
[----:B------:R3:W4:Y:S01]  /*1ea90*/  MUFU.TANH R4, R168 ;  /* 0x000000a800047308 */ /* 0x0007220000002400 */
[----:B------:R-:W-:Y:S01]  /*1eaa0*/  IADD3 R7, R9, 0x38, RZ ;  /* 0x0000003809077810 */ /* 0x000fe20007ffe0ff */
[----:B------:R-:W-:Y:S01]  /*1eab0*/  FMUL.FTZ R29, R171, R198 ;  /* 0x000000c6ab1d7220 */ /* 0x000fe20000410000 */
[----:B-1----:R-:W-:Y:S02]  /*1eac0*/  FSEL R175, R172, -INF , !P3 ;  /* 0xff800000acaf7808 */ /* 0x002fe40005800000 */
[----:B------:R-:W-:Y:S02]  /*1ead0*/  FSEL R173, R173, -INF , !P1 ;  /* 0xff800000adad7808 */ /* 0x000fe40004800000 */
[----:B------:R-:W-:Y:S01]  /*1eae0*/  ISETP.GE.AND P1, PT, R7, R2, PT ;  /* 0x000000020700720c */ /* 0x000fe20003f26270 */
[----:B------:R-:W1:Y:S01]  /*1eaf0*/  MUFU.TANH R193, R193 ;  /* 0x000000c100c17308 */ /* 0x000e620000002400 */
[----:B--2---:R-:W-:Y:S02]  /*1eb00*/  FSEL R170, R5, -INF , !P2 ;  /* 0xff80000005aa7808 */ /* 0x004fe40005000000 */
[----:B------:R-:W-:-:S05]  /*1eb10*/  FSEL R28, R28, -INF , !P1 ;  /* 0xff8000001c1c7808 */ /* 0x000fca0004800000 */
[----:B------:R-:W2:Y:S01]  /*1eb20*/  MUFU.TANH R172, R169 ;  /* 0x000000a900ac7308 */ /* 0x000ea20000002400 */
[----:B------:R-:W-:Y:S02]  /*1eb30*/  ISETP.GE.AND P1, PT, R165, 0x3, PT ;  /* 0x00000003a500780c */ /* 0x000fe40003f26270 */
[----:B------:R-:W-:Y:S02]  /*1eb40*/  ISETP.GE.AND P3, PT, R15, R2, PT ;  /* 0x000000020f00720c */ /* 0x000fe40003f66270 */
[----:B------:R-:W-:-:S03]  /*1eb50*/  ISETP.GE.AND P2, PT, R7, R0, PT ;  /* 0x000000000700720c */ /* 0x000fc60003f46270 */
[----:B------:R-:W5:Y:S01]  /*1eb60*/  MUFU.TANH R192, R192 ;  /* 0x000000c000c07308 */ /* 0x000f620000002400 */
[----:B------:R-:W-:-:S07]  /*1eb70*/  IADD3 R5, R9, 0x39, RZ ;  /* 0x0000003909057810 */ /* 0x000fce0007ffe0ff */
[----:B------:R-:W5:Y:S01]  /*1eb80*/  MUFU.TANH R29, R29 ;  /* 0x0000001d001d7308 */ /* 0x000f620000002400 */
[----:B---3--:R-:W-:Y:S02]  /*1eb90*/  FSEL R168, R6, -INF , !P3 ;  /* 0xff80000006a87808 */ /* 0x008fe40005800000 */
[----:B----4-:R-:W-:Y:S01]  /*1eba0*/  FSEL R171, R4, -INF , !P2 ;  /* 0xff80000004ab7808 */ /* 0x010fe20005000000 */
[----:B------:R-:W-:Y:S01]  /*1ebb0*/  BAR.SYNC.DEFER_BLOCKING 0x0 ;  /* 0x0000000000007b1d */ /* 0x000fe20000010000 */
[-C--:B------:R-:W-:Y:S02]  /*1ebc0*/  ISETP.GE.AND P3, PT, R9, R0.reuse, PT ;  /* 0x000000000900720c */ /* 0x080fe40003f66270 */
[----:B------:R-:W-:Y:S02]  /*1ebd0*/  ISETP.GE.AND P2, PT, R5, R0, PT ;  /* 0x000000000500720c */ /* 0x000fe40003f46270 */
[----:B-1----:R-:W-:Y:S02]  /*1ebe0*/  FSEL R193, R193, -INF , !P3 ;  /* 0xff800000c1c17808 */ /* 0x002fe40005800000 */
[----:B--2---:R-:W-:Y:S01]  /*1ebf0*/  FSEL R172, R172, -INF , !P2 ;  /* 0xff800000acac7808 */ /* 0x004fe20005000000 */
[----:B------:R-:W-:Y:S01]  /*1ec00*/  BSSY B1, `(.L_x_1441) ;  /* 0x00000ce000017945 */ /* 0x000fe20003800000 */
[----:B------:R-:W-:-:S02]  /*1ec10*/  ISETP.GE.AND P3, PT, R9, R2, PT ;  /* 0x000000020900720c */ /* 0x000fc40003f66270 */
[----:B------:R-:W-:Y:S01]  /*1ec20*/  ISETP.GE.AND P2, PT, R5, R2, PT ;  /* 0x000000020500720c */ /* 0x000fe20003f46270 */
[----:B------:R-:W-:Y:S01]  /*1ec30*/  IMAD.MOV.U32 R188, RZ, RZ, R196 ;  /* 0x000000ffffbc7224 */ /* 0x000fe200078e00c4 */
[----:B-----5:R-:W-:Y:S01]  /*1ec40*/  FSEL R192, R192, -INF , !P3 ;  /* 0xff800000c0c07808 */ /* 0x020fe20005800000 */
[----:B------:R-:W-:Y:S01]  /*1ec50*/  IMAD.MOV.U32 R189, RZ, RZ, R197 ;  /* 0x000000ffffbd7224 */ /* 0x000fe200078e00c5 */
[----:B------:R-:W-:Y:S01]  /*1ec60*/  FSEL R29, R29, -INF , !P2 ;  /* 0xff8000001d1d7808 */ /* 0x000fe20005000000 */
[----:B------:R-:W-:Y:S05]  /*1ec70*/  @!P1 BRA `(.L_x_1442) ;  /* 0x00000c6000009947 */ /* 0x000fea0003800000 */
[----:B------:R-:W-:Y:S01]  /*1ec80*/  BSSY B0, `(.L_x_1443) ;  /* 0x0000043000007945 */ /* 0x000fe20003800000 */
[----:B------:R-:W-:Y:S05]  /*1ec90*/  @!P0 BRA `(.L_x_1444) ;  /* 0x000003d000008947 */ /* 0x000fea0003800000 */
[----:B------:R-:W-:Y:S02]  /*1eca0*/  ULDC.64 UR4, c[0x0][0x118] ;  /* 0x0000460000047ab9 */ /* 0x000fe40000000a00 */
[----:B------:R-:W2:Y:S01]  /*1ecb0*/  LD.E R15, [R166.64+0x170] ;  /* 0x00017004a60f7980 */ /* 0x000ea2000c101900 */
[----:B------:R-:W-:-:S05]  /*1ecc0*/  IMAD.SHL.U32 R2, R250, 0x40, RZ ;  /* 0x00000040fa027824 */ /* 0x000fca00078e00ff */
[----:B------:R-:W-:Y:S02]  /*1ecd0*/  IADD3 R7, R2, -0x40, RZ ;  /* 0xffffffc002077810 */ /* 0x000fe40007ffe0ff */
[-C--:B--2---:R-:W-:Y:S02]  /*1ece0*/  IABS R6, R15.reuse ;  /* 0x0000000f00067213 */ /* 0x084fe40000000000 */
[----:B------:R-:W-:Y:S02]  /*1ecf0*/  IABS R4, R15 ;  /* 0x0000000f00047213 */ /* 0x000fe40000000000 */
[----:B------:R-:W1:Y:S03]  /*1ed00*/  I2F.RP R0, R6 ;  /* 0x0000000600007306 */ /* 0x000e660000209400 */
[----:B------:R-:W-:-:S05]  /*1ed10*/  IMAD.MOV R4, RZ, RZ, -R4 ;  /* 0x000000ffff047224 */ /* 0x000fca00078e0a04 */
        /* <DEDUP_REMOVED lines=10> */
[----:B------:R-:W-:-:S06]  /*1edc0*/  IMAD.HI.U32 R16, R19, R16, R18 ;  /* 0x0000001013107227 */ /* 0x000fcc00078e0012 */
[----:B------:R-:W-:-:S04]  /*1edd0*/  IMAD.HI.U32 R9, R16, R5, RZ ;  /* 0x0000000510097227 */ /* 0x000fc800078e00ff */
[----:B------:R-:W-:Y:S02]  /*1ede0*/  IMAD R5, R9, R4, R5 ;  /* 0x0000000409057224 */ /* 0x000fe400078e0205 */
[----:B------:R-:W-:-:S03]  /*1edf0*/  IMAD.HI.U32 R17, R16, R0, RZ ;  /* 0x0000000010117227 */ /* 0x000fc600078e00ff */
[----:B------:R-:W-:Y:S01]  /*1ee00*/  ISETP.GT.U32.AND P2, PT, R6, R5, PT ;  /* 0x000000050600720c */ /* 0x000fe20003f44070 */
[----:B------:R-:W-:-:S05]  /*1ee10*/  IMAD R19, R17, R4, R0 ;  /* 0x0000000411137224 */ /* 0x000fca00078e0200 */
[----:B------:R-:W-:-:S07]  /*1ee20*/  ISETP.GT.U32.AND P1, PT, R6, R19, PT ;  /* 0x000000130600720c */ /* 0x000fce0003f24070 */
[-C--:B------:R-:W-:Y:S02]  /*1ee30*/  @!P2 IADD3 R5, R5, -R6.reuse, RZ ;  /* 0x800000060505a210 */ /* 0x080fe40007ffe0ff */
[----:B------:R-:W-:Y:S02]  /*1ee40*/  @!P2 IADD3 R9, R9, 0x1, RZ ;  /* 0x000000010909a810 */ /* 0x000fe40007ffe0ff */
[-C--:B------:R-:W-:Y:S02]  /*1ee50*/  ISETP.GE.U32.AND P0, PT, R5, R6.reuse, PT ;  /* 0x000000060500720c */ /* 0x080fe40003f06070 */
[----:B------:R-:W-:Y:S01]  /*1ee60*/  @!P1 IMAD.IADD R19, R19, 0x1, -R6 ;  /* 0x0000000113139824 */ /* 0x000fe200078e0a06 */
[----:B------:R-:W-:Y:S02]  /*1ee70*/  ISETP.GE.AND P2, PT, R2, RZ, PT ;  /* 0x000000ff0200720c */ /* 0x000fe40003f46270 */
[----:B------:R-:W-:Y:S02]  /*1ee80*/  @!P1 IADD3 R17, R17, 0x1, RZ ;  /* 0x0000000111119810 */ /* 0x000fe40007ffe0ff */
[----:B------:R-:W-:-:S02]  /*1ee90*/  ISETP.GE.U32.AND P3, PT, R19, R6, PT ;  /* 0x000000061300720c */ /* 0x000fc40003f66070 */
[----:B------:R-:W-:Y:S01]  /*1eea0*/  ISETP.NE.AND P1, PT, R15, RZ, PT ;  /* 0x000000ff0f00720c */ /* 0x000fe20003f25270 */
[----:B------:R-:W2:Y:S01]  /*1eeb0*/  LD.E.64 R18, [R166.64+0x20] ;  /* 0x00002004a6127980 */ /* 0x000ea2000c101b00 */
[----:B------:R-:W-:Y:S02]  /*1eec0*/  LOP3.LUT R2, RZ, R15, RZ, 0x33, !PT ;  /* 0x0000000fff027212 */ /* 0x000fe400078e33ff */
[----:B------:R-:W-:Y:S02]  /*1eed0*/  @P0 IADD3 R9, R9, 0x1, RZ ;  /* 0x0000000109090810 */ /* 0x000fe40007ffe0ff */
[----:B------:R-:W-:-:S03]  /*1eee0*/  ISETP.GE.AND P0, PT, R7, RZ, PT ;  /* 0x000000ff0700720c */ /* 0x000fc60003f06270 */
[----:B------:R-:W-:Y:S02]  /*1eef0*/  @!P2 IMAD.MOV R9, RZ, RZ, -R9 ;  /* 0x000000ffff09a224 */ /* 0x000fe400078e0a09 */
[----:B------:R-:W-:-:S03]  /*1ef00*/  @P3 IADD3 R17, R17, 0x1, RZ ;  /* 0x0000000111113810 */ /* 0x000fc60007ffe0ff */
[----:B------:R-:W-:-:S05]  /*1ef10*/  SEL R7, R2, R9, !P1 ;  /* 0x0000000902077207 */ /* 0x000fca0004800000 */
[----:B------:R-:W-:Y:S01]  /*1ef20*/  @!P0 IADD3 R17, -R17, RZ, RZ ;  /* 0x000000ff11118210 */ /* 0x000fe20007ffe1ff */
[----:B------:R-:W-:-:S03]  /*1ef30*/  IMAD.WIDE R34, R7, 0x4, R248 ;  /* 0x0000000407227825 */ /* 0x000fc600078e02f8 */
[----:B------:R-:W-:Y:S02]  /*1ef40*/  SEL R2, R2, R17, !P1 ;  /* 0x0000001102027207 */ /* 0x000fe40004800000 */
[----:B------:R-:W3:Y:S03]  /*1ef50*/  LD.E.64 R16, [R166.64+0x38] ;  /* 0x00003804a6107980 */ /* 0x000ee6000c101b00 */
[----:B------:R-:W-:Y:S01]  /*1ef60*/  IMAD.WIDE R32, R2, 0x4, R248 ;  /* 0x0000000402207825 */ /* 0x000fe200078e02f8 */
        /* <DEDUP_REMOVED lines=11> */
[----:B------:R-:W-:-:S03]  /*1f020*/  SHF.R.S32.HI R0, RZ, 0x1f, R5 ;  /* 0x0000001fff007819 */ /* 0x000fc60000011405 */
[----:B------:R-:W-:-:S04]  /*1f030*/  IMAD.WIDE.U32 R4, R5, R18, R30 ;  /* 0x0000001205047225 */ /* 0x000fc800078e001e */
[----:B------:R-:W-:-:S04]  /*1f040*/  IMAD R7, R18, R0, R7 ;  /* 0x0000000012077224 */ /* 0x000fc800078e0207 */
[----:B------:R-:W-:Y:S01]  /*1f050*/  IMAD.IADD R7, R5, 0x1, R7 ;  /* 0x0000000105077824 */ /* 0x000fe200078e0207 */
[----:B------:R-:W-:Y:S05]  /*1f060*/  BRA `(.L_x_1445) ;  /* 0x0000004000007947 */ /* 0x000fea0003800000 */
.L_x_1444:
[----:B------:R-:W-:Y:S02]  /*1f070*/  ULDC.64 UR4, c[0x0][0x118] ;  /* 0x0000460000047ab9 */ /* 0x000fe40000000a00 */
[----:B------:R-:W2:Y:S02]  /*1f080*/  LD.E R4, [R166.64+0x38] ;  /* 0x00003804a6047980 */ /* 0x000ea4000c101900 */
[----:B--2---:R-:W-:-:S04]  /*1f090*/  LEA R4, -R4, RZ, 0x6 ;  /* 0x000000ff04047211 */ /* 0x004fc800078e31ff */
[----:B------:R-:W-:Y:S02]  /*1f0a0*/  SHF.R.S32.HI R7, RZ, 0x1f, R4 ;  /* 0x0000001fff077819 */ /* 0x000fe40000011404 */
.L_x_1445:
[----:B------:R-:W-:Y:S05]  /*1f0b0*/  BSYNC B0 ;  /* 0x0000000000007941 */ /* 0x000fea0003800000 */
.L_x_1443:
[CC--:B------:R-:W-:Y:S01]  /*1f0c0*/  @P6 IADD3 R15, P0, R4.reuse, R237.reuse, RZ ;  /* 0x000000ed040f6210 */ /* 0x0c0fe20007f1e0ff */
[----:B------:R-:W-:Y:S01]  /*1f0d0*/  ULDC.64 UR4, c[0x0][0x118] ;  /* 0x0000460000047ab9 */ /* 0x000fe20000000a00 */
[----:B------:R-:W-:Y:S02]  /*1f0e0*/  LOP3.LUT R2, R251, 0x1, RZ, 0xc0, !PT ;  /* 0x00000001fb027812 */ /* 0x000fe400078ec0ff */
[-C--:B------:R-:W-:Y:S01]  /*1f0f0*/  @P6 LEA R176, P2, R15, R240.reuse, 0x1 ;  /* 0x000000f00fb06211 */ /* 0x080fe200078408ff */
[C-C-:B------:R-:W-:Y:S01]  /*1f100*/  @P6 IMAD.X R0, R7.reuse, 0x1, R238.reuse, P0 ;  /* 0x0000000107006824 */ /* 0x140fe200000e06ee */
[-C--:B------:R-:W-:Y:S02]  /*1f110*/  @P5 IADD3 R5, P0, R4, R237.reuse, RZ ;  /* 0x000000ed04055210 */ /* 0x080fe40007f1e0ff */
[----:B------:R-:W-:Y:S02]  /*1f120*/  ISETP.NE.U32.AND P3, PT, R2, 0x1, PT ;  /* 0x000000010200780c */ /* 0x000fe40003f65070 */
[----:B------:R-:W-:Y:S01]  /*1f130*/  @P4 IADD3 R9, P1, R4, R237, RZ ;  /* 0x000000ed04094210 */ /* 0x000fe20007f3e0ff */
[----:B------:R-:W-:Y:S01]  /*1f140*/  @P5 IMAD.X R2, R7, 0x1, R238, P0 ;  /* 0x0000000107025824 */ /* 0x000fe200000e06ee */
[----:B------:R-:W-:-:S02]  /*1f150*/  @P5 LEA R34, P0, R5, R240, 0x1 ;  /* 0x000000f005225211 */ /* 0x000fc400078008ff */
[-C--:B------:R-:W-:Y:S01]  /*1f160*/  @P6 LEA.HI.X R177, R15, R239.reuse, R0, 0x1, P2 ;  /* 0x000000ef0fb16211 */ /* 0x080fe200010f0c00 */
[----:B------:R-:W-:Y:S01]  /*1f170*/  @P4 IMAD.X R0, R7, 0x1, R238, P1 ;  /* 0x0000000107004824 */ /* 0x000fe200008e06ee */
[----:B------:R-:W-:Y:S02]  /*1f180*/  @P5 LEA.HI.X R35, R5, R239, R2, 0x1, P0 ;  /* 0x000000ef05235211 */ /* 0x000fe400000f0c02 */
[----:B------:R-:W-:Y:S02]  /*1f190*/  @P4 LEA R32, P1, R9, R240, 0x1 ;  /* 0x000000f009204211 */ /* 0x000fe400078208ff */
[----:B------:R-:W-:Y:S02]  /*1f1a0*/  IADD3 R5, P2, P0, R237, R237, R4 ;  /* 0x000000eded057210 */ /* 0x000fe4000785e004 */
[----:B------:R-:W-:Y:S02]  /*1f1b0*/  @P4 LEA.HI.X R33, R9, R239, R0, 0x1, P1 ;  /* 0x000000ef09214211 */ /* 0x000fe400008f0c00 */
[----:B------:R-:W-:-:S02]  /*1f1c0*/  IADD3.X R2, R238, R238, R7, P2, P0 ;  /* 0x000000eeee027210 */ /* 0x000fc400017e0407 */
[CC--:B------:R-:W-:Y:S02]  /*1f1d0*/  LEA R190, P1, R4.reuse, R240.reuse, 0x1 ;  /* 0x000000f004be7211 */ /* 0x0c0fe400078208ff */
[CC--:B------:R-:W-:Y:S02]  /*1f1e0*/  @!P3 LEA R178, P0, R5.reuse, R240.reuse, 0x1 ;  /* 0x000000f005b2b211 */ /* 0x0c0fe400078008ff */
[CC--:B------:R-:W-:Y:S02]  /*1f1f0*/  @P6 LEA R30, P2, R5.reuse, R240.reuse, 0x1 ;  /* 0x000000f0051e6211 */ /* 0x0c0fe400078408ff */
[-C--:B------:R-:W-:Y:S02]  /*1f200*/  LEA.HI.X R191, R4, R239.reuse, R7, 0x1, P1 ;  /* 0x000000ef04bf7211 */ /* 0x080fe400008f0c07 */
[CCC-:B------:R-:W-:Y:S02]  /*1f210*/  @!P3 LEA.HI.X R179, R5.reuse, R239.reuse, R2.reuse, 0x1, P0 ;  /* 0x000000ef05b3b211 */ /* 0x1c0fe400000f0c02 */
[C---:B------:R-:W-:Y:S01]  /*1f220*/  @P6 LEA.HI.X R31, R5.reuse, R239, R2, 0x1, P2 ;  /* 0x000000ef051f6211 */ /* 0x040fe200010f0c02 */
[----:B------:R-:W-:Y:S01]  /*1f230*/  @!PT LDS RZ, [RZ] ;  /* 0x00000000fffff984 */ /* 0x000fe20000000800 */
[----:B------:R-:W-:Y:S01]  /*1f240*/  @!PT LDS RZ, [RZ] ;  /* 0x00000000fffff984 */ /* 0x000fe20000000800 */
[----:B------:R-:W-:Y:S01]  /*1f250*/  @!PT LDS RZ, [RZ] ;  /* 0x00000000fffff984 */ /* 0x000fe20000000800 */
[----:B------:R1:W-:Y:S01]  /*1f260*/  @!P3 LDGSTS.E.BYPASS.LTC128B.128 [R247+0x8000], [R190.64] ;  /* 0x08000000bef7bfae */ /* 0x0003e2000b901d44 */
[----:B------:R-:W-:-:S02]  /*1f270*/  @P5 LEA R18, P1, R5, R240, 0x1 ;  /* 0x000000f005125211 */ /* 0x000fc400078208ff */
[CC--:B------:R-:W-:Y:S01]  /*1f280*/  @P4 LEA R16, P0, R5.reuse, R240.reuse, 0x1 ;  /* 0x000000f005104211 */ /* 0x0c0fe200078008ff */
[----:B------:R1:W-:Y:S01]  /*1f290*/  @P3 STS.128 [R247+0x8000], RZ ;  /* 0x008000fff7003388 */ /* 0x0003e20000000c00 */
[C---:B------:R-:W-:Y:S02]  /*1f2a0*/  IADD3 R0, P2, R5.reuse, R237, RZ ;  /* 0x000000ed05007210 */ /* 0x040fe40007f5e0ff */
[CCC-:B------:R-:W-:Y:S02]  /*1f2b0*/  @P5 LEA.HI.X R19, R5.reuse, R239.reuse, R2.reuse, 0x1, P1 ;  /* 0x000000ef05135211 */ /* 0x1c0fe400008f0c02 */
[----:B------:R-:W-:Y:S01]  /*1f2c0*/  @P4 LEA.HI.X R17, R5, R239, R2, 0x1, P0 ;  /* 0x000000ef05114211 */ /* 0x000fe200000f0c02 */
[----:B------:R-:W-:Y:S01]  /*1f2d0*/  IMAD.X R2, R2, 0x1, R238, P2 ;  /* 0x0000000102027824 */ /* 0x000fe200010e06ee */
[----:B------:R-:W-:Y:S01]  /*1f2e0*/  @!P3 IADD3 R4, P1, R4, R237, RZ ;  /* 0x000000ed0404b210 */ /* 0x000fe20007f3e0ff */
[----:B------:R-:W-:Y:S01]  /*1f2f0*/  @P6 IMAD.MOV.U32 R5, RZ, RZ, R191 ;  /* 0x000000ffff056224 */ /* 0x000fe200078e00bf */
[----:B------:R-:W-:-:S02]  /*1f300*/  @P6 LEA R200, P2, R0, R240, 0x1 ;  /* 0x000000f000c86211 */ /* 0x000fc400078408ff */
[CC--:B------:R-:W-:Y:S01]  /*1f310*/  @!P3 LEA R194, P0, R0.reuse, R240.reuse, 0x1 ;  /* 0x000000f000c2b211 */ /* 0x0c0fe200078008ff */
[----:B------:R-:W-:Y:S01]  /*1f320*/  @!P3 IMAD.X R7, R7, 0x1, R238, P1 ;  /* 0x000000010707b824 */ /* 0x000fe200008e06ee */
[-C--:B------:R-:W-:Y:S02]  /*1f330*/  @P6 LEA.HI.X R201, R0, R239.reuse, R2, 0x1, P2 ;  /* 0x000000ef00c96211 */ /* 0x080fe400010f0c02 */
[-C--:B------:R-:W-:Y:S02]  /*1f340*/  @!P3 LEA R6, P2, R4, R240.reuse, 0x1 ;  /* 0x000000f00406b211 */ /* 0x080fe400078408ff */
[----:B------:R-:W-:Y:S02]  /*1f350*/  @P5 LEA R198, P1, R0, R240, 0x1 ;  /* 0x000000f000c65211 */ /* 0x000fe400078208ff */
[-C--:B------:R-:W-:Y:S01]  /*1f360*/  @!P3 LEA.HI.X R7, R4, R239.reuse, R7, 0x1, P2 ;  /* 0x000000ef0407b211 */ /* 0x080fe200010f0c07 */
[----:B------:R-:W-:Y:S01]  /*1f370*/  @P6 IMAD.MOV.U32 R4, RZ, RZ, R190 ;  /* 0x000000ffff046224 */ /* 0x000fe200078e00be */
[----:B------:R-:W-:-:S02]  /*1f380*/  @!P3 LEA.HI.X R195, R0, R239, R2, 0x1, P0 ;  /* 0x000000ef00c3b211 */ /* 0x000fc400000f0c02 */
[C---:B------:R-:W-:Y:S01]  /*1f390*/  @P4 LEA R196, P0, R0.reuse, R240, 0x1 ;  /* 0x000000f000c44211 */ /* 0x040fe200078008ff */
[----:B------:R-:W-:Y:S01]  /*1f3a0*/  IMAD.MOV.U32 R240, RZ, RZ, R190 ;  /* 0x000000fffff07224 */ /* 0x000fe200078e00be */
[----:B------:R-:W-:Y:S01]  /*1f3b0*/  @!PT LDS RZ, [RZ] ;  /* 0x00000000fffff984 */ /* 0x000fe20000000800 */
[----:B------:R-:W-:Y:S01]  /*1f3c0*/  @!PT LDS RZ, [RZ] ;  /* 0x00000000fffff984 */ /* 0x000fe20000000800 */
[----:B------:R-:W-:Y:S01]  /*1f3d0*/  @!PT LDS RZ, [RZ] ;  /* 0x00000000fffff984 */ /* 0x000fe20000000800 */
[----:B------:R2:W-:Y:S01]  /*1f3e0*/  @P6 LDGSTS.E.BYPASS.LTC128B.128 [R247+0xa000], [R4.64+0x80] ;  /* 0x0a00008004f76fae */ /* 0x0005e2000b901d44 */
[CCC-:B------:R-:W-:Y:S02]  /*1f3f0*/  @P5 LEA.HI.X R199, R0.reuse, R239.reuse, R2.reuse, 0x1, P1 ;  /* 0x000000ef00c75211 */ /* 0x1c0fe400008f0c02 */
[----:B------:R-:W-:Y:S01]  /*1f400*/  @P4 LEA.HI.X R197, R0, R239, R2, 0x1, P0 ;  /* 0x000000ef00c54211 */ /* 0x000fe200000f0c02 */
[----:B------:R1:W-:Y:S01]  /*1f410*/  @!P6 STS.128 [R247+0xa000], RZ ;  /* 0x00a000fff700e388 */ /* 0x0003e20000000c00 */
[--C-:B------:R-:W-:Y:S02]  /*1f420*/  IMAD.MOV.U32 R239, RZ, RZ, R191.reuse ;  /* 0x000000ffffef7224 */ /* 0x100fe400078e00bf */
        /* <DEDUP_REMOVED lines=75> */
.L_x_1442:
[----:B------:R-:W-:Y:S05]  /*1f8e0*/  BSYNC B1 ;  /* 0x0000000000017941 */ /* 0x000fea0003800000 */
.L_x_1441:
[----:B------:R-:W-:Y:S01]  /*1f8f0*/  ULDC.64 UR4, c[0x0][0x118] ;  /* 0x0000460000047ab9 */ /* 0x000fe20000000a00 */
[----:B-1----:R-:W-:Y:S01]  /*1f900*/  FMNMX.FTZ R5, R164, R193, !PT ;  /* 0x000000c1a4057209 */ /* 0x002fe20007810000 */
[----:B------:R1:W2:Y:S01]  /*1f910*/  LD.E R31, [R166.64+0xdc] ;  /* 0x0000dc04a61f7980 */ /* 0x0002a2000c101900 */
[----:B------:R-:W-:-:S02]  /*1f920*/  FMNMX.FTZ R7, R3, R192, !PT ;  /* 0x000000c003077209 */ /* 0x000fc40007810000 */
[----:B------:R-:W-:Y:S01]  /*1f930*/  FMNMX.FTZ R0, R10, R5, !PT ;  /* 0x000000050a007209 */ /* 0x000fe20007810000 */
[----:B------:R-:W-:Y:S01]  /*1f940*/  LDSM.16.MT88.4 R16, [R234+0x10000] ;  /* 0x01000000ea10783b */ /* 0x000fe20000004200 */
        /* <DEDUP_REMOVED lines=26> */
[----:B------:R-:W-:-:S03]  /*1faf0*/  FMNMX.FTZ R5, R168, R5, !PT ;  /* 0x00000005a8057209 */ /* 0x000fc60007810000 */
[----:B------:R-:W3:Y:S01]  /*1fb00*/  SHFL.BFLY PT, R0, R7, 0x2, 0x1f ;  /* 0x0c401f0007007f89 */ /* 0x000ee200000e0000 */
[----:B------:R-:W-:-:S04]  /*1fb10*/  FMNMX.FTZ R2, R28, R5, !PT ;  /* 0x000000051c027209 */ /* 0x000fc80007810000 */
[----:B------:R-:W-:-:S05]  /*1fb20*/  FMNMX.FTZ R2, R29, R2, !PT ;  /* 0x000000021d027209 */ /* 0x000fca0007810000 */
[----:B------:R-:W4:Y:S01]  /*1fb30*/  SHFL.BFLY PT, R5, R2, 0x2, 0x1f ;  /* 0x0c401f0002057f89 */ /* 0x000f2200000e0000 */
[----:B---3--:R-:W-:-:S05]  /*1fb40*/  FMNMX.FTZ R0, R7, R0, !PT ;  /* 0x0000000007007209 */ /* 0x008fca0007810000 */
[----:B-1----:R-:W1:Y:S01]  /*1fb50*/  SHFL.BFLY PT, R167, R0, 0x1, 0x1f ;  /* 0x0c201f0000a77f89 */ /* 0x002e6200000e0000 */
[----:B----4-:R-:W-:-:S05]  /*1fb60*/  FMNMX.FTZ R5, R2, R5, !PT ;  /* 0x0000000502057209 */ /* 0x010fca0007810000 */
[----:B------:R-:W3:Y:S01]  /*1fb70*/  SHFL.BFLY PT, R166, R5, 0x1, 0x1f ;  /* 0x0c201f0005a67f89 */ /* 0x000ee200000e0000 */
[----:B-1----:R-:W-:-:S04]  /*1fb80*/  FMNMX.FTZ R167, R0, R167, !PT ;  /* 0x000000a700a77209 */ /* 0x002fc80007810000 */
[----:B------:R-:W-:Y:S02]  /*1fb90*/  FSETP.NEU.FTZ.AND P1, PT, R167, -INF , PT ;  /* 0xff800000a700780b */ /* 0x000fe40003f3d000 */
[----:B---3--:R-:W-:Y:S02]  /*1fba0*/  FMNMX.FTZ R166, R5, R166, !PT ;  /* 0x000000a605a67209 */ /* 0x008fe40007810000 */
[----:B------:R-:W-:Y:S02]  /*1fbb0*/  FSEL R5, R167, RZ, P1 ;  /* 0x000000ffa7057208 */ /* 0x000fe40000800000 */
[----:B------:R-:W-:-:S03]  /*1fbc0*/  FSETP.NEU.FTZ.AND P0, PT, R166, -INF , PT ;  /* 0xff800000a600780b */ /* 0x000fc60003f1d000 */
[----:B------:R-:W-:Y:S01]  /*1fbd0*/  FADD.FTZ R4, R164, -R5 ;  /* 0x80000005a4047221 */ /* 0x000fe20000010000 */
[----:B------:R-:W-:-:S05]  /*1fbe0*/  FSEL R6, R166, RZ, P0 ;  /* 0x000000ffa6067208 */ /* 0x000fca0000000000 */
[----:B------:R-:W-:Y:S02]  /*1fbf0*/  FADD.FTZ R6, R3, -R6 ;  /* 0x8000000603067221 */ /* 0x000fe40000010000 */
[C---:B--2---:R-:W-:Y:S02]  /*1fc00*/  FMUL.FTZ R174, R31.reuse, R167 ;  /* 0x000000a71fae7220 */ /* 0x044fe40000410000 */
[C---:B------:R-:W-:Y:S02]  /*1fc10*/  FMUL.FTZ R30, R31.reuse, R166 ;  /* 0x000000a61f1e7220 */ /* 0x040fe40000410000 */
[C---:B------:R-:W-:Y:S01]  /*1fc20*/  FMUL.FTZ R164, R31.reuse, R4 ;  /* 0x000000041fa47220 */ /* 0x040fe20000410000 */
[----:B------:R-:W-:Y:S01]  /*1fc30*/  FSEL R174, R174, RZ, P1 ;  /* 0x000000ffaeae7208 */ /* 0x000fe20000800000 */
[----:B------:R-:W-:Y:S01]  /*1fc40*/  FMUL.FTZ R3, R31, R6 ;  /* 0x000000061f037220 */ /* 0x000fe20000410000 */
[----:B------:R-:W-:-:S03]  /*1fc50*/  FSEL R30, R30, RZ, P0 ;  /* 0x000000ff1e1e7208 */ /* 0x000fc60000000000 */
[-CC-:B------:R-:W-:Y:S01]  /*1fc60*/  FFMA.FTZ R34, R10, R31.reuse, -R174.reuse ;  /* 0x0000001f0a227223 */ /* 0x180fe200000108ae */
[----:B------:R-:W1:Y:S01]  /*1fc70*/  MUFU.EX2 R164, R164 ;  /* 0x000000a400a47308 */ /* 0x000e620000000800 */
[-CC-:B------:R-:W-:Y:S02]  /*1fc80*/  FFMA.FTZ R35, R11, R31.reuse, -R174.reuse ;  /* 0x0000001f0b237223 */ /* 0x180fe400000108ae */
[-C--:B------:R-:W-:Y:S02]  /*1fc90*/  FFMA.FTZ R32, R12, R31.reuse, -R174 ;  /* 0x0000001f0c207223 */ /* 0x080fe400000108ae */
[-CC-:B------:R-:W-:Y:S02]  /*1fca0*/  FFMA.FTZ R2, R8, R31.reuse, -R30.reuse ;  /* 0x0000001f08027223 */ /* 0x180fe4000001081e */
[-CC-:B------:R-:W-:Y:S01]  /*1fcb0*/  FFMA.FTZ R0, R13, R31.reuse, -R30.reuse ;  /* 0x0000001f0d007223 */ /* 0x180fe2000001081e */
[----:B------:R-:W-:Y:S01]  /*1fcc0*/  LDSM.16.MT88.4 R8, [R232+0x10000] ;  /* 0x01000000e808783b */ /* 0x000fe20000004200 */
[-C--:B------:R-:W-:Y:S01]  /*1fcd0*/  FFMA.FTZ R169, R14, R31.reuse, -R30 ;  /* 0x0000001f0ea97223 */ /* 0x080fe2000001081e */
[----:B------:R-:W-:Y:S01]  /*1fce0*/  MUFU.EX2 R34, R34 ;  /* 0x0000002200227308 */ /* 0x000fe20000000800 */
[-C--:B------:R-:W-:Y:S01]  /*1fcf0*/  FFMA.FTZ R165, R193, R31.reuse, -R174 ;  /* 0x0000001fc1a57223 */ /* 0x080fe200000108ae */
[----:B------:R-:W2:Y:S01]  /*1fd00*/  LDSM.16.MT88.4 R12, [R233+0x10000] ;  /* 0x01000000e90c783b */ /* 0x000ea20000004200 */
[----:B------:R-:W-:-:S02]  /*1fd10*/  FFMA.FTZ R33, R192, R31, -R30 ;  /* 0x0000001fc0217223 */ /* 0x000fc4000001081e */
[----:B------:R-:W-:Y:S02]  /*1fd20*/  FFMA.FTZ R176, R23, R31, -R174 ;  /* 0x0000001f17b07223 */ /* 0x000fe400000108ae */
[-C--:B-1----:R-:W-:Y:S01]  /*1fd30*/  FMUL.FTZ R152, R152, R164.reuse ;  /* 0x000000a498987220 */ /* 0x082fe20000410000 */
[----:B------:R-:W1:Y:S01]  /*1fd40*/  MUFU.EX2 R165, R165 ;  /* 0x000000a500a57308 */ /* 0x000e620000000800 */
[-C--:B------:R-:W-:Y:S02]  /*1fd50*/  FMUL.FTZ R153, R153, R164.reuse ;  /* 0x000000a499997220 */ /* 0x080fe40000410000 */
[-C--:B------:R-:W-:Y:S02]  /*1fd60*/  FMUL.FTZ R148, R148, R164.reuse ;  /* 0x000000a494947220 */ /* 0x080fe40000410000 */
[-C--:B------:R-:W-:Y:S02]  /*1fd70*/  FMUL.FTZ R149, R149, R164.reuse ;  /* 0x000000a495957220 */ /* 0x080fe40000410000 */
[-C--:B------:R-:W-:Y:S01]  /*1fd80*/  FMUL.FTZ R144, R144, R164.reuse ;  /* 0x000000a490907220 */ /* 0x080fe20000410000 */
[----:B------:R-:W-:Y:S01]  /*1fd90*/  MUFU.EX2 R35, R35 ;  /* 0x0000002300237308 */ /* 0x000fe20000000800 */
[----:B------:R-:W-:-:S02]  /*1fda0*/  FMUL.FTZ R145, R145, R164 ;  /* 0x000000a491917220 */ /* 0x000fc40000410000 */
[-C--:B------:R-:W-:Y:S02]  /*1fdb0*/  FMUL.FTZ R140, R140, R164.reuse ;  /* 0x000000a48c8c7220 */ /* 0x080fe40000410000 */
[-C--:B------:R-:W-:Y:S02]  /*1fdc0*/  FMUL.FTZ R141, R141, R164.reuse ;  /* 0x000000a48d8d7220 */ /* 0x080fe40000410000 */
[-C--:B------:R-:W-:Y:S01]  /*1fdd0*/  FMUL.FTZ R160, R160, R164.reuse ;  /* 0x000000a4a0a07220 */ /* 0x080fe20000410000 */
[----:B------:R-:W3:Y:S01]  /*1fde0*/  MUFU.EX2 R32, R32 ;  /* 0x0000002000207308 */ /* 0x000ee20000000800 */
[----:B-1----:R-:W-:Y:S01]  /*1fdf0*/  F2FP.BF16.PACK_AB R4, R34, R165 ;  /* 0x000000a52204723e */ /* 0x002fe200000010ff */
[-C--:B------:R-:W-:Y:S02]  /*1fe00*/  FMUL.FTZ R161, R161, R164.reuse ;  /* 0x000000a4a1a17220 */ /* 0x080fe40000410000 */
[-C--:B------:R-:W-:Y:S02]  /*1fe10*/  FMUL.FTZ R156, R156, R164.reuse ;  /* 0x000000a49c9c7220 */ /* 0x080fe40000410000 */
[----:B------:R-:W-:-:S02]  /*1fe20*/  FMUL.FTZ R157, R157, R164 ;  /* 0x000000a49d9d7220 */ /* 0x000fc40000410000 */
[----:B------:R-:W-:Y:S01]  /*1fe30*/  MUFU.EX2 R33, R33 ;  /* 0x0000002100217308 */ /* 0x000fe20000000800 */
[-C--:B------:R-:W-:Y:S02]  /*1fe40*/  FMUL.FTZ R36, R36, R164.reuse ;  /* 0x000000a424247220 */ /* 0x080fe40000410000 */
[-C--:B------:R-:W-:Y:S02]  /*1fe50*/  FMUL.FTZ R37, R37, R164.reuse ;  /* 0x000000a425257220 */ /* 0x080fe40000410000 */
[-C--:B------:R-:W-:Y:S02]  /*1fe60*/  FMUL.FTZ R40, R40, R164.reuse ;  /* 0x000000a428287220 */ /* 0x080fe40000410000 */
[-C--:B------:R-:W-:Y:S01]  /*1fe70*/  FMUL.FTZ R41, R41, R164.reuse ;  /* 0x000000a429297220 */ /* 0x080fe20000410000 */
[----:B------:R-:W1:Y:S01]  /*1fe80*/  MUFU.EX2 R2, R2 ;  /* 0x0000000200027308 */ /* 0x000e620000000800 */
[----:B---3--:R-:W-:Y:S01]  /*1fe90*/  F2FP.BF16.PACK_AB R6, R32, R35 ;  /* 0x000000232006723e */ /* 0x008fe200000010ff */
[----:B------:R-:W-:-:S02]  /*1fea0*/  FMUL.FTZ R44, R44, R164 ;  /* 0x000000a42c2c7220 */ /* 0x000fc40000410000 */
[-C--:B------:R-:W-:Y:S02]  /*1feb0*/  FMUL.FTZ R45, R45, R164.reuse ;  /* 0x000000a42d2d7220 */ /* 0x080fe40000410000 */
[-C--:B------:R-:W-:Y:S02]  /*1fec0*/  FMUL.FTZ R48, R48, R164.reuse ;  /* 0x000000a430307220 */ /* 0x080fe40000410000 */
[----:B------:R-:W-:Y:S01]  /*1fed0*/  MUFU.EX2 R0, R0 ;  /* 0x0000000000007308 */ /* 0x000fe20000000800 */
[-C--:B------:R-:W-:Y:S02]  /*1fee0*/  FMUL.FTZ R49, R49, R164.reuse ;  /* 0x000000a431317220 */ /* 0x080fe40000410000 */
[-C--:B------:R-:W-:Y:S02]  /*1fef0*/  FMUL.FTZ R136, R136, R164.reuse ;  /* 0x000000a488887220 */ /* 0x080fe40000410000 */
[-C--:B------:R-:W-:Y:S02]  /*1ff00*/  FMUL.FTZ R137, R137, R164.reuse ;  /* 0x000000a489897220 */ /* 0x080fe40000410000 */
[-C--:B------:R-:W-:Y:S01]  /*1ff10*/  FMUL.FTZ R132, R132, R164.reuse ;  /* 0x000000a484847220 */ /* 0x080fe20000410000 */
[----:B------:R-:W3:Y:S01]  /*1ff20*/  MUFU.EX2 R169, R169 ;  /* 0x000000a900a97308 */ /* 0x000ee20000000800 */
[----:B-1----:R-:W-:Y:S01]  /*1ff30*/  F2FP.BF16.PACK_AB R5, R2, R33 ;  /* 0x000000210205723e */ /* 0x002fe200000010ff */
[----:B------:R-:W-:-:S02]  /*1ff40*/  FMUL.FTZ R133, R133, R164 ;  /* 0x000000a485857220 */ /* 0x000fc40000410000 */
[-C--:B------:R-:W-:Y:S02]  /*1ff50*/  FMUL.FTZ R60, R60, R164.reuse ;  /* 0x000000a43c3c7220 */ /* 0x080fe40000410000 */
[-C--:B------:R-:W-:Y:S02]  /*1ff60*/  FMUL.FTZ R61, R61, R164.reuse ;  /* 0x000000a43d3d7220 */ /* 0x080fe40000410000 */
[----:B------:R-:W1:Y:S01]  /*1ff70*/  MUFU.EX2 R3, R3 ;  /* 0x0000000300037308 */ /* 0x000e620000000800 */
[-C--:B------:R-:W-:Y:S02]  /*1ff80*/  FMUL.FTZ R64, R64, R164.reuse ;  /* 0x000000a440407220 */ /* 0x080fe40000410000 */
[-C--:B------:R-:W-:Y:S02]  /*1ff90*/  FMUL.FTZ R65, R65, R164.reuse ;  /* 0x000000a441417220 */ /* 0x080fe40000410000 */
[-C--:B------:R-:W-:Y:S02]  /*1ffa0*/  FMUL.FTZ R68, R68, R164.reuse ;  /* 0x000000a444447220 */ /* 0x080fe40000410000 */
[----:B------:R-:W-:Y:S01]  /*1ffb0*/  FMUL.FTZ R69, R69, R164 ;  /* 0x000000a445457220 */ /* 0x000fe20000410000 */
[----:B---3--:R-:W-:Y:S01]  /*1ffc0*/  F2FP.BF16.PACK_AB R7, R169, R0 ;  /* 0x00000000a907723e */ /* 0x008fe200000010ff */
[-C--:B------:R-:W-:Y:S01]  /*1ffd0*/  FMUL.FTZ R72, R72, R164.reuse ;  /* 0x000000a448487220 */ /* 0x080fe20000410000 */
[----:B------:R-:W-:Y:S01]  /*1ffe0*/  MUFU.EX2 R176, R176 ;  /* 0x000000b000b07308 */ /* 0x000fe20000000800 */
[----:B------:R-:W-:-:S02]  /*1fff0*/  FMUL.FTZ R73, R73, R164 ;  /* 0x000000a449497220 */ /* 0x000fc40000410000 */
[-C--:B------:R-:W-:Y:S02]  /*20000*/  FMUL.FTZ R52, R52, R164.reuse ;  /* 0x000000a434347220 */ /* 0x080fe40000410000 */
[----:B------:R-:W-:Y:S02]  /*20010*/  FMUL.FTZ R53, R53, R164 ;  /* 0x000000a435357220 */ /* 0x000fe40000410000 */
[-C--:B-1----:R-:W-:Y:S02]  /*20020*/  FMUL.FTZ R154, R154, R3.reuse ;  /* 0x000000039a9a7220 */ /* 0x082fe40000410000 */
[-C--:B------:R-:W-:Y:S02]  /*20030*/  FMUL.FTZ R155, R155, R3.reuse ;  /* 0x000000039b9b7220 */ /* 0x080fe40000410000 */
[-C--:B------:R-:W-:Y:S02]  /*20040*/  FMUL.FTZ R150, R150, R3.reuse ;  /* 0x0000000396967220 */ /* 0x080fe40000410000 */
[----:B------:R-:W-:-:S02]  /*20050*/  FMUL.FTZ R151, R151, R3 ;  /* 0x0000000397977220 */ /* 0x000fc40000410000 */
[-C--:B------:R-:W-:Y:S01]  /*20060*/  FMUL.FTZ R146, R146, R3.reuse ;  /* 0x0000000392927220 */ /* 0x080fe20000410000 */
[C---:B--2---:R-:W-:Y:S01]  /*20070*/  HMMA.16816.F32.BF16 R152, R4.reuse, R12, R152 ;  /* 0x0000000c0498723c */ /* 0x044fe20000041898 */
[-C--:B------:R-:W-:Y:S02]  /*20080*/  FMUL.FTZ R147, R147, R3.reuse ;  /* 0x0000000393937220 */ /* 0x080fe40000410000 */
[-C--:B------:R-:W-:Y:S02]  /*20090*/  FMUL.FTZ R142, R142, R3.reuse ;  /* 0x000000038e8e7220 */ /* 0x080fe40000410000 */
[-C--:B------:R-:W-:Y:S02]  /*200a0*/  FMUL.FTZ R143, R143, R3.reuse ;  /* 0x000000038f8f7220 */ /* 0x080fe40000410000 */
[-C--:B------:R-:W-:Y:S01]  /*200b0*/  FMUL.FTZ R162, R162, R3.reuse ;  /* 0x00000003a2a27220 */ /* 0x080fe20000410000 */
[----:B------:R-:W-:Y:S01]  /*200c0*/  HMMA.16816.F32.BF16 R148, R4, R14, R148 ;  /* 0x0000000e0494723c */ /* 0x000fe20000041894 */
[-C--:B------:R-:W-:Y:S01]  /*200d0*/  FMUL.FTZ R163, R163, R3.reuse ;  /* 0x00000003a3a37220 */ /* 0x080fe20000410000 */
[----:B------:R-:W1:Y:S01]  /*200e0*/  LDSM.16.MT88.4 R12, [R234+0x12000] ;  /* 0x01200000ea0c783b */ /* 0x000e620000004200 */
[----:B------:R-:W-:-:S02]  /*200f0*/  FMUL.FTZ R158, R158, R3 ;  /* 0x000000039e9e7220 */ /* 0x000fc40000410000 */
[-C--:B------:R-:W-:Y:S02]  /*20100*/  FMUL.FTZ R159, R159, R3.reuse ;  /* 0x000000039f9f7220 */ /* 0x080fe40000410000 */
[-C--:B------:R-:W-:Y:S01]  /*20110*/  FMUL.FTZ R38, R38, R3.reuse ;  /* 0x0000000326267220 */ /* 0x080fe20000410000 */
[C---:B------:R-:W-:Y:S01]  /*20120*/  HMMA.16816.F32.BF16 R144, R4.reuse, R8, R144 ;  /* 0x000000080490723c */ /* 0x040fe20000041890 */
[-C--:B------:R-:W-:Y:S02]  /*20130*/  FMUL.FTZ R39, R39, R3.reuse ;  /* 0x0000000327277220 */ /* 0x080fe40000410000 */
[-C--:B------:R-:W-:Y:S02]  /*20140*/  FMUL.FTZ R42, R42, R3.reuse ;  /* 0x000000032a2a7220 */ /* 0x080fe40000410000 */
[-C--:B------:R-:W-:Y:S02]  /*20150*/  FMUL.FTZ R43, R43, R3.reuse ;  /* 0x000000032b2b7220 */ /* 0x080fe40000410000 */
[-C--:B------:R-:W-:Y:S01]  /*20160*/  FMUL.FTZ R46, R46, R3.reuse ;  /* 0x000000032e2e7220 */ /* 0x080fe20000410000 */
[----:B------:R-:W-:Y:S01]  /*20170*/  HMMA.16816.F32.BF16 R140, R4, R10, R140 ;  /* 0x0000000a048c723c */ /* 0x000fe2000004188c */
[----:B------:R-:W2:Y:S01]  /*20180*/  LDSM.16.MT88.4 R8, [R233+0x12000] ;  /* 0x01200000e908783b */ /* 0x000ea20000004200 */
[----:B------:R-:W-:-:S02]  /*20190*/  FMUL.FTZ R47, R47, R3 ;  /* 0x000000032f2f7220 */ /* 0x000fc40000410000 */
[-C--:B------:R-:W-:Y:S02]  /*201a0*/  FMUL.FTZ R50, R50, R3.reuse ;  /* 0x0000000332327220 */ /* 0x080fe40000410000 */
[-C--:B------:R-:W-:Y:S02]  /*201b0*/  FMUL.FTZ R51, R51, R3.reuse ;  /* 0x0000000333337220 */ /* 0x080fe40000410000 */
[C---:B------:R-:W-:Y:S01]  /*201c0*/  HMMA.16816.F32.BF16 R160, R4.reuse, R16, R160 ;  /* 0x0000001004a0723c */ /* 0x040fe200000418a0 */
[-C--:B------:R-:W-:Y:S02]  /*201d0*/  FMUL.FTZ R138, R138, R3.reuse ;  /* 0x000000038a8a7220 */ /* 0x080fe40000410000 */
[-C--:B------:R-:W-:Y:S02]  /*201e0*/  FMUL.FTZ R139, R139, R3.reuse ;  /* 0x000000038b8b7220 */ /* 0x080fe40000410000 */
[-C--:B------:R-:W-:Y:S02]  /*201f0*/  FMUL.FTZ R134, R134, R3.reuse ;  /* 0x0000000386867220 */ /* 0x080fe40000410000 */
[-C--:B------:R-:W-:Y:S01]  /*20200*/  FMUL.FTZ R135, R135, R3.reuse ;  /* 0x0000000387877220 */ /* 0x080fe20000410000 */
[----:B------:R-:W-:Y:S01]  /*20210*/  HMMA.16816.F32.BF16 R156, R4, R18, R156 ;  /* 0x00000012049c723c */ /* 0x000fe2000004189c */
[----:B------:R-:W3:Y:S01]  /*20220*/  LDSM.16.MT88.4 R16, [R231+0x10000] ;  /* 0x01000000e710783b */ /* 0x000ee20000004200 */
[----:B------:R-:W-:-:S02]  /*20230*/  FMUL.FTZ R62, R62, R3 ;  /* 0x000000033e3e7220 */ /* 0x000fc40000410000 */
[-C--:B------:R-:W-:Y:S02]  /*20240*/  FMUL.FTZ R63, R63, R3.reuse ;  /* 0x000000033f3f7220 */ /* 0x080fe40000410000 */
[-C--:B------:R-:W-:Y:S02]  /*20250*/  FMUL.FTZ R66, R66, R3.reuse ;  /* 0x0000000342427220 */ /* 0x080fe40000410000 */
[-C--:B------:R-:W-:Y:S01]  /*20260*/  FMUL.FTZ R67, R67, R3.reuse ;  /* 0x0000000343437220 */ /* 0x080fe20000410000 */
[----:B-1----:R-:W-:Y:S01]  /*20270*/  HMMA.16816.F32.BF16 R36, R4, R12, R36 ;  /* 0x0000000c0424723c */ /* 0x002fe20000041824 */
[-C--:B------:R-:W-:Y:S02]  /*20280*/  FMUL.FTZ R70, R70, R3.reuse ;  /* 0x0000000346467220 */ /* 0x080fe40000410000 */
[-C--:B------:R-:W-:Y:S02]  /*20290*/  FMUL.FTZ R71, R71, R3.reuse ;  /* 0x0000000347477220 */ /* 0x080fe40000410000 */
[----:B------:R-:W-:-:S02]  /*202a0*/  FMUL.FTZ R74, R74, R3 ;  /* 0x000000034a4a7220 */ /* 0x000fc40000410000 */
[-C--:B------:R-:W-:Y:S01]  /*202b0*/  FMUL.FTZ R75, R75, R3.reuse ;  /* 0x000000034b4b7220 */ /* 0x080fe20000410000 */
[C---:B------:R-:W-:Y:S01]  /*202c0*/  HMMA.16816.F32.BF16 R40, R4.reuse, R14, R40 ;  /* 0x0000000e0428723c */ /* 0x040fe20000041828 */
[----:B------:R-:W1:Y:S01]  /*202d0*/  LDSM.16.MT88.4 R12, [R231+0x12000] ;  /* 0x01200000e70c783b */ /* 0x000e620000004200 */
[-C--:B------:R-:W-:Y:S02]  /*202e0*/  FMUL.FTZ R54, R54, R3.reuse ;  /* 0x0000000336367220 */ /* 0x080fe40000410000 */
[----:B------:R-:W-:Y:S02]  /*202f0*/  FMUL.FTZ R55, R55, R3 ;  /* 0x0000000337377220 */ /* 0x000fe40000410000 */
[-C--:B------:R-:W-:Y:S02]  /*20300*/  FMUL.FTZ R56, R56, R164.reuse ;  /* 0x000000a438387220 */ /* 0x080fe40000410000 */
[----:B--2---:R-:W-:Y:S01]  /*20310*/  HMMA.16816.F32.BF16 R44, R4, R8, R44 ;  /* 0x00000008042c723c */ /* 0x004fe2000004182c */
[----:B------:R-:W-:-:S02]  /*20320*/  FMUL.FTZ R57, R57, R164 ;  /* 0x000000a439397220 */ /* 0x000fc40000410000 */
[-C--:B------:R-:W-:Y:S02]  /*20330*/  FMUL.FTZ R58, R58, R3.reuse ;  /* 0x000000033a3a7220 */ /* 0x080fe40000410000 */
[-C--:B------:R-:W-:Y:S02]  /*20340*/  FMUL.FTZ R59, R59, R3.reuse ;  /* 0x000000033b3b7220 */ /* 0x080fe40000410000 */
[-C--:B------:R-:W-:Y:S01]  /*20350*/  FMUL.FTZ R84, R84, R164.reuse ;  /* 0x000000a454547220 */ /* 0x080fe20000410000 */
[----:B------:R-:W-:Y:S01]  /*20360*/  HMMA.16816.F32.BF16 R48, R4, R10, R48 ;  /* 0x0000000a0430723c */ /* 0x000fe20000041830 */
[----:B------:R-:W2:Y:S01]  /*20370*/  LDSM.16.MT88.4 R8, [R234+0x14000] ;  /* 0x01400000ea08783b */ /* 0x000ea20000004200 */
[----:B------:R-:W-:Y:S02]  /*20380*/  FMUL.FTZ R85, R85, R164 ;  /* 0x000000a455557220 */ /* 0x000fe40000410000 */
[-C--:B------:R-:W-:Y:S02]  /*20390*/  FMUL.FTZ R86, R86, R3.reuse ;  /* 0x0000000356567220 */ /* 0x080fe40000410000 */
[----:B------:R-:W-:-:S02]  /*203a0*/  FMUL.FTZ R87, R87, R3 ;  /* 0x0000000357577220 */ /* 0x000fc40000410000 */
[C---:B---3--:R-:W-:Y:S01]  /*203b0*/  HMMA.16816.F32.BF16 R136, R4.reuse, R16, R136 ;  /* 0x000000100488723c */ /* 0x048fe20000041888 */
[-C--:B------:R-:W-:Y:S02]  /*203c0*/  FMUL.FTZ R88, R88, R164.reuse ;  /* 0x000000a458587220 */ /* 0x080fe40000410000 */
[-C--:B------:R-:W-:Y:S02]  /*203d0*/  FMUL.FTZ R89, R89, R164.reuse ;  /* 0x000000a459597220 */ /* 0x080fe40000410000 */
[-C--:B------:R-:W-:Y:S02]  /*203e0*/  FMUL.FTZ R90, R90, R3.reuse ;  /* 0x000000035a5a7220 */ /* 0x080fe40000410000 */
[----:B------:R-:W-:Y:S01]  /*203f0*/  FMUL.FTZ R91, R91, R3 ;  /* 0x000000035b5b7220 */ /* 0x000fe20000410000 */
        /* <DEDUP_REMOVED lines=8> */
[----:B------:R-:W-:Y:S02]  /*20480*/  FMUL.FTZ R97, R97, R164 ;  /* 0x000000a461617220 */ /* 0x000fe40000410000 */
        /* <DEDUP_REMOVED lines=10> */
[----:B------:R-:W-:Y:S02]  /*20530*/  FMUL.FTZ R81, R81, R164 ;  /* 0x000000a451517220 */ /* 0x000fe40000410000 */
[-C--:B------:R-:W-:Y:S01]  /*20540*/  FMUL.FTZ R82, R82, R3.reuse ;  /* 0x0000000352527220 */ /* 0x080fe20000410000 */
[----:B------:R-:W-:Y:S01]  /*20550*/  HMMA.16816.F32.BF16 R72, R4, R10, R72 ;  /* 0x0000000a0448723c */ /* 0x000fe20000041848 */
[----:B------:R-:W2:Y:S01]  /*20560*/  LDSM.16.MT88.4 R8, [R231+0x14000] ;  /* 0x01400000e708783b */ /* 0x000ea20000004200 */
[----:B------:R-:W-:Y:S02]  /*20570*/  FMUL.FTZ R83, R83, R3 ;  /* 0x0000000353537220 */ /* 0x000fe40000410000 */
[-CC-:B------:R-:W-:Y:S02]  /*20580*/  FFMA.FTZ R177, R22, R31.reuse, -R174.reuse ;  /* 0x0000001f16b17223 */ /* 0x180fe400000108ae */
[----:B------:R-:W-:-:S02]  /*20590*/  FFMA.FTZ R178, R20, R31, -R174 ;  /* 0x0000001f14b27223 */ /* 0x000fc400000108ae */
[C---:B---3--:R-:W-:Y:S01]  /*205a0*/  HMMA.16816.F32.BF16 R52, R4.reuse, R16, R52 ;  /* 0x000000100434723c */ /* 0x048fe20000041834 */
[----:B------:R-:W-:Y:S01]  /*205b0*/  FFMA.FTZ R179, R21, R31, -R174 ;  /* 0x0000001f15b37223 */ /* 0x000fe200000108ae */
[----:B------:R-:W3:Y:S01]  /*205c0*/  MUFU.EX2 R177, R177 ;  /* 0x000000b100b17308 */ /* 0x000ee20000000800 */
[-C--:B------:R-:W-:Y:S01]  /*205d0*/  FMUL.FTZ R108, R108, R164.reuse ;  /* 0x000000a46c6c7220 */ /* 0x080fe20000410000 */
[----:B------:R-:W-:Y:S01]  /*205e0*/  LDSM.16.MT88.4 R20, [R231+0x16000] ;  /* 0x01600000e714783b */ /* 0x000fe20000004200 */
[-C--:B------:R-:W-:Y:S02]  /*205f0*/  FMUL.FTZ R109, R109, R164.reuse ;  /* 0x000000a46d6d7220 */ /* 0x080fe40000410000 */
[-C--:B------:R-:W-:Y:S01]  /*20600*/  FMUL.FTZ R110, R110, R3.reuse ;  /* 0x000000036e6e7220 */ /* 0x080fe20000410000 */
[----:B------:R-:W-:Y:S01]  /*20610*/  HMMA.16816.F32.BF16 R56, R4, R18, R56 ;  /* 0x000000120438723c */ /* 0x000fe20000041838 */
[----:B------:R-:W4:Y:S01]  /*20620*/  LDSM.16.MT88.4 R16, [R233+0x14000] ;  /* 0x01400000e910783b */ /* 0x000f220000004200 */
[----:B------:R-:W-:Y:S01]  /*20630*/  FMUL.FTZ R111, R111, R3 ;  /* 0x000000036f6f7220 */ /* 0x000fe20000410000 */
[----:B------:R-:W-:Y:S01]  /*20640*/  MUFU.EX2 R178, R178 ;  /* 0x000000b200b27308 */ /* 0x000fe20000000800 */
[----:B------:R-:W-:-:S02]  /*20650*/  FMUL.FTZ R112, R112, R164 ;  /* 0x000000a470707220 */ /* 0x000fc40000410000 */
[-C--:B------:R-:W-:Y:S02]  /*20660*/  FMUL.FTZ R113, R113, R164.reuse ;  /* 0x000000a471717220 */ /* 0x080fe40000410000 */
[-C--:B------:R-:W-:Y:S01]  /*20670*/  FMUL.FTZ R114, R114, R3.reuse ;  /* 0x0000000372727220 */ /* 0x080fe20000410000 */
[C---:B-1----:R-:W-:Y:S01]  /*20680*/  HMMA.16816.F32.BF16 R84, R4.reuse, R12, R84 ;  /* 0x0000000c0454723c */ /* 0x042fe20000041854 */
[-C--:B------:R-:W-:Y:S01]  /*20690*/  FMUL.FTZ R115, R115, R3.reuse ;  /* 0x0000000373737220 */ /* 0x080fe20000410000 */
[----:B------:R-:W-:Y:S01]  /*206a0*/  MUFU.EX2 R179, R179 ;  /* 0x000000b300b37308 */ /* 0x000fe20000000800 */
[-C--:B------:R-:W-:Y:S02]  /*206b0*/  FMUL.FTZ R116, R116, R164.reuse ;  /* 0x000000a474747220 */ /* 0x080fe40000410000 */
[----:B------:R-:W-:Y:S02]  /*206c0*/  FMUL.FTZ R117, R117, R164 ;  /* 0x000000a475757220 */ /* 0x000fe40000410000 */
[-C--:B------:R-:W-:Y:S01]  /*206d0*/  FMUL.FTZ R118, R118, R3.reuse ;  /* 0x0000000376767220 */ /* 0x080fe20000410000 */
[----:B------:R-:W-:Y:S01]  /*206e0*/  HMMA.16816.F32.BF16 R88, R4, R14, R88 ;  /* 0x0000000e0458723c */ /* 0x000fe20000041858 */
[----:B------:R-:W1:Y:S01]  /*206f0*/  LDSM.16.MT88.4 R12, [R233+0x16000] ;  /* 0x01600000e90c783b */ /* 0x000e620000004200 */
[----:B------:R-:W-:-:S02]  /*20700*/  FMUL.FTZ R119, R119, R3 ;  /* 0x0000000377777220 */ /* 0x000fc40000410000 */
[-C--:B------:R-:W-:Y:S02]  /*20710*/  FMUL.FTZ R120, R120, R164.reuse ;  /* 0x000000a478787220 */ /* 0x080fe40000410000 */
[-C--:B------:R-:W-:Y:S02]  /*20720*/  FMUL.FTZ R121, R121, R164.reuse ;  /* 0x000000a479797220 */ /* 0x080fe40000410000 */
[C---:B--2---:R-:W-:Y:S01]  /*20730*/  HMMA.16816.F32.BF16 R92, R4.reuse, R8, R92 ;  /* 0x00000008045c723c */ /* 0x044fe2000004185c */
[-C--:B------:R-:W-:Y:S02]  /*20740*/  FMUL.FTZ R122, R122, R3.reuse ;  /* 0x000000037a7a7220 */ /* 0x080fe40000410000 */
[-C--:B------:R-:W-:Y:S02]  /*20750*/  FMUL.FTZ R123, R123, R3.reuse ;  /* 0x000000037b7b7220 */ /* 0x080fe40000410000 */
[-C--:B------:R-:W-:Y:S02]  /*20760*/  FMUL.FTZ R100, R100, R164.reuse ;  /* 0x000000a464647220 */ /* 0x080fe40000410000 */
[----:B------:R-:W-:Y:S01]  /*20770*/  FMUL.FTZ R101, R101, R164 ;  /* 0x000000a465657220 */ /* 0x000fe20000410000 */
[----:B------:R-:W-:Y:S01]  /*20780*/  HMMA.16816.F32.BF16 R96, R4, R10, R96 ;  /* 0x0000000a0460723c */ /* 0x000fe20000041860 */
[----:B------:R-:W2:Y:S01]  /*20790*/  LDSM.16.MT88.4 R8, [R232+0x16000] ;  /* 0x01600000e808783b */ /* 0x000ea20000004200 */
[----:B------:R-:W-:-:S02]  /*207a0*/  FMUL.FTZ R102, R102, R3 ;  /* 0x0000000366667220 */ /* 0x000fc40000410000 */
[-C--:B------:R-:W-:Y:S02]  /*207b0*/  FMUL.FTZ R103, R103, R3.reuse ;  /* 0x0000000367677220 */ /* 0x080fe40000410000 */
[-C--:B------:R-:W-:Y:S02]  /*207c0*/  FMUL.FTZ R104, R104, R164.reuse ;  /* 0x000000a468687220 */ /* 0x080fe40000410000 */
[C---:B----4-:R-:W-:Y:S01]  /*207d0*/  HMMA.16816.F32.BF16 R76, R4.reuse, R16, R76 ;  /* 0x00000010044c723c */ /* 0x050fe2000004184c */
[----:B------:R-:W-:Y:S02]  /*207e0*/  FMUL.FTZ R105, R105, R164 ;  /* 0x000000a469697220 */ /* 0x000fe40000410000 */
[-C--:B------:R-:W-:Y:S02]  /*207f0*/  FMUL.FTZ R106, R106, R3.reuse ;  /* 0x000000036a6a7220 */ /* 0x080fe40000410000 */
[----:B------:R-:W-:Y:S02]  /*20800*/  FMUL.FTZ R107, R107, R3 ;  /* 0x000000036b6b7220 */ /* 0x000fe40000410000 */
[-CC-:B------:R-:W-:Y:S01]  /*20810*/  FFMA.FTZ R180, R180, R31.reuse, -R30.reuse ;  /* 0x0000001fb4b47223 */ /* 0x180fe2000001081e */
[----:B------:R-:W-:Y:S01]  /*20820*/  HMMA.16816.F32.BF16 R80, R4, R18, R80 ;  /* 0x000000120450723c */ /* 0x000fe20000041850 */
[----:B------:R-:W4:Y:S01]  /*20830*/  LDSM.16.MT88.4 R16, [R234+0x16000] ;  /* 0x01600000ea10783b */ /* 0x000f220000004200 */
[----:B------:R-:W-:-:S02]  /*20840*/  FFMA.FTZ R181, R181, R31, -R30 ;  /* 0x0000001fb5b57223 */ /* 0x000fc4000001081e */
[-CC-:B------:R-:W-:Y:S01]  /*20850*/  FFMA.FTZ R182, R182, R31.reuse, -R30.reuse ;  /* 0x0000001fb6b67223 */ /* 0x180fe2000001081e */
[----:B------:R-:W-:Y:S01]  /*20860*/  MUFU.EX2 R180, R180 ;  /* 0x000000b400b47308 */ /* 0x000fe20000000800 */
[----:B------:R-:W-:Y:S02]  /*20870*/  FFMA.FTZ R183, R183, R31, -R30 ;  /* 0x0000001fb7b77223 */ /* 0x000fe4000001081e */
[-C--:B------:R-:W-:Y:S01]  /*20880*/  FMUL.FTZ R124, R124, R164.reuse ;  /* 0x000000a47c7c7220 */ /* 0x080fe20000410000 */
[----:B-1----:R-:W-:Y:S01]  /*20890*/  HMMA.16816.F32.BF16 R108, R4, R12, R108 ;  /* 0x0000000c046c723c */ /* 0x002fe2000004186c */
[----:B------:R-:W-:Y:S02]  /*208a0*/  FMUL.FTZ R125, R125, R164 ;  /* 0x000000a47d7d7220 */ /* 0x000fe40000410000 */
[-C--:B------:R-:W-:Y:S01]  /*208b0*/  FMUL.FTZ R126, R126, R3.reuse ;  /* 0x000000037e7e7220 */ /* 0x080fe20000410000 */
[----:B------:R-:W1:Y:S01]  /*208c0*/  MUFU.EX2 R181, R181 ;  /* 0x000000b500b57308 */ /* 0x000e620000000800 */
[----:B------:R-:W-:-:S02]  /*208d0*/  FMUL.FTZ R127, R127, R3 ;  /* 0x000000037f7f7220 */ /* 0x000fc40000410000 */
[-C--:B------:R-:W-:Y:S01]  /*208e0*/  FMUL.FTZ R128, R128, R164.reuse ;  /* 0x000000a480807220 */ /* 0x080fe20000410000 */
[C---:B------:R-:W-:Y:S01]  /*208f0*/  HMMA.16816.F32.BF16 R112, R4.reuse, R14, R112 ;  /* 0x0000000e0470723c */ /* 0x040fe20000041870 */
[----:B------:R-:W5:Y:S01]  /*20900*/  LDSM.16.MT88.4 R12, [R234+0x10800] ;  /* 0x01080000ea0c783b */ /* 0x000f620000004200 */
[----:B------:R-:W-:Y:S02]  /*20910*/  FMUL.FTZ R129, R129, R164 ;  /* 0x000000a481817220 */ /* 0x000fe40000410000 */
[----:B------:R-:W-:Y:S01]  /*20920*/  MUFU.EX2 R182, R182 ;  /* 0x000000b600b67308 */ /* 0x000fe20000000800 */
[-C--:B------:R-:W-:Y:S02]  /*20930*/  FMUL.FTZ R130, R130, R3.reuse ;  /* 0x0000000382827220 */ /* 0x080fe40000410000 */
[----:B------:R-:W-:Y:S01]  /*20940*/  FMUL.FTZ R131, R131, R3 ;  /* 0x0000000383837220 */ /* 0x000fe20000410000 */
[----:B--2---:R-:W-:Y:S01]  /*20950*/  HMMA.16816.F32.BF16 R116, R4, R8, R116 ;  /* 0x000000080474723c */ /* 0x004fe20000041874 */
[----:B------:R-:W-:-:S02]  /*20960*/  FFMA.FTZ R187, R187, R31, -R174 ;  /* 0x0000001fbbbb7223 */ /* 0x000fc400000108ae */
[-CC-:B------:R-:W-:Y:S01]  /*20970*/  FFMA.FTZ R186, R186, R31.reuse, -R174.reuse ;  /* 0x0000001fbaba7223 */ /* 0x180fe200000108ae */
[----:B------:R-:W2:Y:S01]  /*20980*/  MUFU.EX2 R183, R183 ;  /* 0x000000b700b77308 */ /* 0x000ea20000000800 */
[-CC-:B------:R-:W-:Y:S02]  /*20990*/  FFMA.FTZ R185, R185, R31.reuse, -R174.reuse ;  /* 0x0000001fb9b97223 */ /* 0x180fe400000108ae */
[-C--:B------:R-:W-:Y:S01]  /*209a0*/  FFMA.FTZ R184, R184, R31.reuse, -R174 ;  /* 0x0000001fb8b87223 */ /* 0x080fe200000108ae */
[----:B------:R-:W-:Y:S01]  /*209b0*/  HMMA.16816.F32.BF16 R120, R4, R10, R120 ;  /* 0x0000000a0478723c */ /* 0x000fe20000041878 */
[----:B------:R-:W1:Y:S01]  /*209c0*/  LDSM.16.MT88.4 R8, [R233+0x10800] ;  /* 0x01080000e908783b */ /* 0x000e620000004200 */
[-CC-:B------:R-:W-:Y:S02]  /*209d0*/  FFMA.FTZ R190, R27, R31.reuse, -R30.reuse ;  /* 0x0000001f1bbe7223 */ /* 0x180fe4000001081e */
[-CC-:B------:R-:W-:Y:S01]  /*209e0*/  FFMA.FTZ R191, R25, R31.reuse, -R30.reuse ;  /* 0x0000001f19bf7223 */ /* 0x180fe2000001081e */
[----:B------:R-:W-:Y:S01]  /*209f0*/  MUFU.EX2 R187, R187 ;  /* 0x000000bb00bb7308 */ /* 0x000fe20000000800 */
[----:B------:R-:W-:-:S02]  /*20a00*/  FFMA.FTZ R192, R26, R31, -R30 ;  /* 0x0000001f1ac07223 */ /* 0x000fc4000001081e */
[C---:B----4-:R-:W-:Y:S01]  /*20a10*/  HMMA.16816.F32.BF16 R100, R4.reuse, R16, R100 ;  /* 0x000000100464723c */ /* 0x050fe20000041864 */
[-C--:B------:R-:W-:Y:S02]  /*20a20*/  FFMA.FTZ R193, R24, R31.reuse, -R30 ;  /* 0x0000001f18c17223 */ /* 0x080fe4000001081e */
[----:B------:R-:W-:Y:S01]  /*20a30*/  LDSM.16.MT88.4 R24, [R231+0x11000] ;  /* 0x01100000e718783b */ /* 0x000fe20000004200 */
[-C--:B------:R-:W-:Y:S01]  /*20a40*/  FFMA.FTZ R194, R173, R31.reuse, -R174 ;  /* 0x0000001fadc27223 */ /* 0x080fe200000108ae */
[----:B------:R-:W4:Y:S01]  /*20a50*/  MUFU.EX2 R186, R186 ;  /* 0x000000ba00ba7308 */ /* 0x000f220000000800 */
[-C--:B------:R-:W-:Y:S02]  /*20a60*/  FFMA.FTZ R173, R168, R31.reuse, -R30 ;  /* 0x0000001fa8ad7223 */ /* 0x080fe4000001081e */
[----:B------:R-:W-:Y:S01]  /*20a70*/  HMMA.16816.F32.BF16 R104, R4, R18, R104 ;  /* 0x000000120468723c */ /* 0x000fe20000041868 */
[----:B------:R-:W4:Y:S01]  /*20a80*/  LDSM.16.MT88.4 R16, [R232+0x10800] ;  /* 0x01080000e810783b */ /* 0x000f220000004200 */
[----:B------:R-:W-:-:S02]  /*20a90*/  FFMA.FTZ R175, R175, R31, -R174 ;  /* 0x0000001fafaf7223 */ /* 0x000fc400000108ae */
[-CC-:B------:R-:W-:Y:S01]  /*20aa0*/  FFMA.FTZ R171, R171, R31.reuse, -R174.reuse ;  /* 0x0000001fabab7223 */ /* 0x180fe200000108ae */
[----:B------:R-:W-:Y:S01]  /*20ab0*/  MUFU.EX2 R185, R185 ;  /* 0x000000b900b97308 */ /* 0x000fe20000000800 */
[-C--:B------:R-:W-:Y:S02]  /*20ac0*/  FFMA.FTZ R172, R172, R31.reuse, -R174 ;  /* 0x0000001facac7223 */ /* 0x080fe400000108ae */
[----:B------:R-:W-:Y:S01]  /*20ad0*/  HMMA.16816.F32.BF16 R124, R4, R20, R124 ;  /* 0x00000014047c723c */ /* 0x000fe2000004187c */
[-CC-:B------:R-:W-:Y:S02]  /*20ae0*/  FFMA.FTZ R170, R170, R31.reuse, -R30.reuse ;  /* 0x0000001faaaa7223 */ /* 0x180fe4000001081e */
[-CC-:B------:R-:W-:Y:S02]  /*20af0*/  FFMA.FTZ R168, R28, R31.reuse, -R30.reuse ;  /* 0x0000001f1ca87223 */ /* 0x180fe4000001081e */
[----:B------:R-:W-:Y:S01]  /*20b00*/  MUFU.EX2 R184, R184 ;  /* 0x000000b800b87308 */ /* 0x000fe20000000800 */
[----:B------:R-:W-:-:S02]  /*20b10*/  FFMA.FTZ R195, R29, R31, -R30 ;  /* 0x0000001f1dc37223 */ /* 0x000fc4000001081e */
[----:B------:R-:W-:Y:S01]  /*20b20*/  HMMA.16816.F32.BF16 R128, R4, R22, R128 ;  /* 0x000000160480723c */ /* 0x000fe20000041880 */
[----:B------:R-:W4:Y:S01]  /*20b30*/  LDSM.16.MT88.4 R20, [R231+0x10800] ;  /* 0x01080000e714783b */ /* 0x000f220000004200 */
[----:B------:R-:W-:Y:S01]  /*20b40*/  FFMA.FTZ R165, R202, R164, R165 ;  /* 0x000000a4caa57223 */ /* 0x000fe200000100a5 */
[----:B------:R-:W-:Y:S01]  /*20b50*/  MOV R164, R167 ;  /* 0x000000a700a47202 */ /* 0x000fe20000000f00 */
[----:B------:R-:W-:Y:S01]  /*20b60*/  FFMA.FTZ R3, R252, R3, R33 ;  /* 0x00000003fc037223 */ /* 0x000fe20000010021 */
[----:B------:R-:W-:Y:S01]  /*20b70*/  MUFU.EX2 R190, R190 ;  /* 0x000000be00be7308 */ /* 0x000fe20000000800 */
[----:B------:R-:W-:Y:S01]  /*20b80*/  LDSM.16.MT88.4 R28, [R231+0x11800] ;  /* 0x01180000e71c783b */ /* 0x000fe20000004200 */
[----:B---3--:R-:W-:Y:S01]  /*20b90*/  F2FP.BF16.PACK_AB R4, R177, R176 ;  /* 0x000000b0b104723e */ /* 0x008fe200000010ff */
[----:B------:R-:W-:Y:S01]  /*20ba0*/  FADD.FTZ R34, R34, R165 ;  /* 0x000000a522227221 */ /* 0x000fe20000010000 */
[----:B-1----:R-:W-:Y:S01]  /*20bb0*/  F2FP.BF16.PACK_AB R5, R181, R180 ;  /* 0x000000b4b505723e */ /* 0x002fe200000010ff */
[----:B------:R-:W-:Y:S01]  /*20bc0*/  FADD.FTZ R3, R2, R3 ;  /* 0x0000000302037221 */ /* 0x000fe20000010000 */
[----:B------:R-:W-:Y:S01]  /*20bd0*/  F2FP.BF16.PACK_AB R6, R179, R178 ;  /* 0x000000b2b306723e */ /* 0x000fe200000010ff */
[----:B------:R-:W-:Y:S01]  /*20be0*/  FADD.FTZ R35, R35, R34 ;  /* 0x0000002223237221 */ /* 0x000fe20000010000 */
[----:B--2---:R-:W-:Y:S01]  /*20bf0*/  F2FP.BF16.PACK_AB R7, R183, R182 ;  /* 0x000000b6b707723e */ /* 0x004fe200000010ff */
[----:B------:R-:W1:Y:S01]  /*20c00*/  MUFU.EX2 R191, R191 ;  /* 0x000000bf00bf7308 */ /* 0x000e620000000800 */
[----:B------:R-:W-:-:S02]  /*20c10*/  FADD.FTZ R0, R0, R3 ;  /* 0x0000000300007221 */ /* 0x000fc40000010000 */
[----:B------:R-:W-:Y:S02]  /*20c20*/  FADD.FTZ R3, R32, R35 ;  /* 0x0000002320037221 */ /* 0x000fe40000010000 */
[----:B------:R-:W-:Y:S01]  /*20c30*/  FADD.FTZ R169, R169, R0 ;  /* 0x00000000a9a97221 */ /* 0x000fe20000010000 */
[C---:B-----5:R-:W-:Y:S01]  /*20c40*/  HMMA.16816.F32.BF16 R160, R4.reuse, R12, R160 ;  /* 0x0000000c04a0723c */ /* 0x060fe200000418a0 */
[----:B------:R-:W-:Y:S01]  /*20c50*/  FADD.FTZ R176, R176, R3 ;  /* 0x00000003b0b07221 */ /* 0x000fe20000010000 */
[----:B------:R-:W-:Y:S01]  /*20c60*/  MUFU.EX2 R192, R192 ;  /* 0x000000c000c07308 */ /* 0x000fe20000000800 */
[----:B------:R-:W-:Y:S01]  /*20c70*/  FADD.FTZ R180, R180, R169 ;  /* 0x000000a9b4b47221 */ /* 0x000fe20000010000 */
[----:B------:R-:W-:Y:S01]  /*20c80*/  MOV R3, R166 ;  /* 0x000000a600037202 */ /* 0x000fe20000000f00 */
[----:B------:R-:W-:Y:S02]  /*20c90*/  FADD.FTZ R177, R177, R176 ;  /* 0x000000b0b1b17221 */ /* 0x000fe40000010000 */
[----:B------:R-:W-:Y:S01]  /*20ca0*/  FADD.FTZ R181, R181, R180 ;  /* 0x000000b4b5b57221 */ /* 0x000fe20000010000 */
[----:B------:R-:W-:Y:S01]  /*20cb0*/  HMMA.16816.F32.BF16 R156, R4, R14, R156 ;  /* 0x0000000e049c723c */ /* 0x000fe2000004189c */
[----:B------:R-:W2:Y:S01]  /*20cc0*/  LDSM.16.MT88.4 R12, [R234+0x12800] ;  /* 0x01280000ea0c783b */ /* 0x000ea20000004200 */
[----:B------:R-:W3:Y:S01]  /*20cd0*/  MUFU.EX2 R193, R193 ;  /* 0x000000c100c17308 */ /* 0x000ee20000000800 */
[----:B------:R-:W-:-:S02]  /*20ce0*/  FADD.FTZ R0, R178, R177 ;  /* 0x000000b1b2007221 */ /* 0x000fc40000010000 */
[----:B------:R-:W-:Y:S02]  /*20cf0*/  FADD.FTZ R182, R182, R181 ;  /* 0x000000b5b6b67221 */ /* 0x000fe40000010000 */
[----:B------:R-:W-:Y:S01]  /*20d00*/  FADD.FTZ R0, R179, R0 ;  /* 0x00000000b3007221 */ /* 0x000fe20000010000 */
[C---:B------:R-:W-:Y:S01]  /*20d10*/  HMMA.16816.F32.BF16 R152, R4.reuse, R8, R152 ;  /* 0x000000080498723c */ /* 0x040fe20000041898 */
[----:B------:R-:W-:Y:S01]  /*20d20*/  FADD.FTZ R183, R183, R182 ;  /* 0x000000b6b7b77221 */ /* 0x000fe20000010000 */
[----:B------:R-:W-:Y:S06]  /*20d30*/  MUFU.EX2 R175, R175 ;  /* 0x000000af00af7308 */ /* 0x000fec0000000800 */
[C---:B------:R-:W-:Y:S01]  /*20d40*/  HMMA.16816.F32.BF16 R148, R4.reuse, R10, R148 ;  /* 0x0000000a0494723c */ /* 0x040fe20000041894 */
[----:B------:R-:W5:Y:S01]  /*20d50*/  LDSM.16.MT88.4 R8, [R233+0x12800] ;  /* 0x01280000e908783b */ /* 0x000f620000004200 */
[----:B------:R-:W1:Y:S06]  /*20d60*/  MUFU.EX2 R194, R194 ;  /* 0x000000c200c27308 */ /* 0x000e6c0000000800 */
[C---:B----4-:R-:W-:Y:S02]  /*20d70*/  HMMA.16816.F32.BF16 R144, R4.reuse, R16, R144 ;  /* 0x000000100490723c */ /* 0x050fe40000041890 */
[----:B------:R-:W-:Y:S06]  /*20d80*/  MUFU.EX2 R171, R171 ;  /* 0x000000ab00ab7308 */ /* 0x000fec0000000800 */
[C---:B------:R-:W-:Y:S01]  /*20d90*/  HMMA.16816.F32.BF16 R140, R4.reuse, R18, R140 ;  /* 0x00000012048c723c */ /* 0x040fe2000004188c */
[----:B------:R-:W4:Y:S01]  /*20da0*/  LDSM.16.MT88.4 R16, [R232+0x12800] ;  /* 0x01280000e810783b */ /* 0x000f220000004200 */
[----:B------:R-:W-:Y:S06]  /*20db0*/  MUFU.EX2 R172, R172 ;  /* 0x000000ac00ac7308 */ /* 0x000fec0000000800 */
[C---:B------:R-:W-:Y:S02]  /*20dc0*/  HMMA.16816.F32.BF16 R136, R4.reuse, R20, R136 ;  /* 0x000000140488723c */ /* 0x040fe40000041888 */
[----:B------:R-:W-:Y:S06]  /*20dd0*/  MUFU.EX2 R170, R170 ;  /* 0x000000aa00aa7308 */ /* 0x000fec0000000800 */
[C---:B------:R-:W-:Y:S01]  /*20de0*/  HMMA.16816.F32.BF16 R132, R4.reuse, R22, R132 ;  /* 0x000000160484723c */ /* 0x040fe20000041884 */
[----:B------:R-:W1:Y:S01]  /*20df0*/  LDSM.16.MT88.4 R20, [R231+0x12800] ;  /* 0x01280000e714783b */ /* 0x000e620000004200 */
[----:B------:R-:W1:Y:S06]  /*20e00*/  MUFU.EX2 R173, R173 ;  /* 0x000000ad00ad7308 */ /* 0x000e6c0000000800 */
[C---:B--2---:R-:W-:Y:S02]  /*20e10*/  HMMA.16816.F32.BF16 R36, R4.reuse, R12, R36 ;  /* 0x0000000c0424723c */ /* 0x044fe40000041824 */
[----:B------:R-:W-:Y:S06]  /*20e20*/  MUFU.EX2 R168, R168 ;  /* 0x000000a800a87308 */ /* 0x000fec0000000800 */
[C---:B------:R-:W-:Y:S01]  /*20e30*/  HMMA.16816.F32.BF16 R40, R4.reuse, R14, R40 ;  /* 0x0000000e0428723c */ /* 0x040fe20000041828 */
[----:B------:R-:W2:Y:S01]  /*20e40*/  LDSM.16.MT88.4 R12, [R234+0x14800] ;  /* 0x01480000ea0c783b */ /* 0x000ea20000004200 */
[----:B------:R-:W1:Y:S06]  /*20e50*/  MUFU.EX2 R195, R195 ;  /* 0x000000c300c37308 */ /* 0x000e6c0000000800 */
[C---:B-----5:R-:W-:Y:S08]  /*20e60*/  HMMA.16816.F32.BF16 R44, R4.reuse, R8, R44 ;  /* 0x00000008042c723c */ /* 0x060ff0000004182c */
[C---:B------:R-:W-:Y:S01]  /*20e70*/  HMMA.16816.F32.BF16 R48, R4.reuse, R10, R48 ;  /* 0x0000000a0430723c */ /* 0x040fe20000041830 */
[----:B------:R-:W5:Y:S07]  /*20e80*/  LDSM.16.MT88.4 R8, [R233+0x14800] ;  /* 0x01480000e908783b */ /* 0x000f6e0000004200 */
        /* <DEDUP_REMOVED lines=28> */
[----:B------:R-:W-:Y:S01]  /*21050*/  HMMA.16816.F32.BF16 R128, R4, R22, R128 ;  /* 0x000000160480723c */ /* 0x000fe20000041880 */
[----:B------:R-:W1:Y:S06]  /*21060*/  LDSM.16.MT88.4 R20, [R232+0x13000] ;  /* 0x01300000e814783b */ /* 0x000e6c0000004200 */
[----:B------:R-:W-:Y:S01]  /*21070*/  F2FP.BF16.PACK_AB R4, R186, R187 ;  /* 0x000000bbba04723e */ /* 0x000fe200000010ff */
[----:B------:R-:W-:Y:S01]  /*21080*/  FADD.FTZ R187, R187, R0 ;  /* 0x00000000bbbb7221 */ /* 0x000fe20000010000 */
[----:B------:R-:W-:Y:S01]  /*21090*/  F2FP.BF16.PACK_AB R5, R191, R190 ;  /* 0x000000bebf05723e */ /* 0x000fe200000010ff */
[----:B------:R-:W-:Y:S01]  /*210a0*/  FADD.FTZ R190, R190, R183 ;  /* 0x000000b7bebe7221 */ /* 0x000fe20000010000 */
[----:B------:R-:W-:Y:S01]  /*210b0*/  F2FP.BF16.PACK_AB R6, R184, R185 ;  /* 0x000000b9b806723e */ /* 0x000fe200000010ff */
[----:B------:R-:W-:Y:S01]  /*210c0*/  FADD.FTZ R186, R186, R187 ;  /* 0x000000bbbaba7221 */ /* 0x000fe20000010000 */
[----:B---3--:R-:W-:Y:S01]  /*210d0*/  F2FP.BF16.PACK_AB R7, R193, R192 ;  /* 0x000000c0c107723e */ /* 0x008fe200000010ff */
[----:B------:R-:W-:-:S02]  /*210e0*/  FADD.FTZ R191, R191, R190 ;  /* 0x000000bebfbf7221 */ /* 0x000fc40000010000 */
[----:B------:R-:W-:Y:S02]  /*210f0*/  FADD.FTZ R185, R185, R186 ;  /* 0x000000bab9b97221 */ /* 0x000fe40000010000 */
[----:B------:R-:W-:Y:S02]  /*21100*/  FADD.FTZ R192, R192, R191 ;  /* 0x000000bfc0c07221 */ /* 0x000fe40000010000 */
[----:B--2---:R-:W-:Y:S01]  /*21110*/  HMMA.16816.F32.BF16 R160, R4, R12, R160 ;  /* 0x0000000c04a0723c */ /* 0x004fe200000418a0 */
[----:B------:R-:W-:Y:S02]  /*21120*/  FADD.FTZ R184, R184, R185 ;  /* 0x000000b9b8b87221 */ /* 0x000fe40000010000 */
[----:B------:R-:W-:-:S05]  /*21130*/  FADD.FTZ R193, R193, R192 ;  /* 0x000000c0c1c17221 */ /* 0x000fca0000010000 */
[C---:B------:R-:W-:Y:S01]  /*21140*/  HMMA.16816.F32.BF16 R156, R4.reuse, R14, R156 ;  /* 0x0000000e049c723c */ /* 0x040fe2000004189c */
[----:B------:R-:W2:Y:S07]  /*21150*/  LDSM.16.MT88.4 R12, [R234+0x13000] ;  /* 0x01300000ea0c783b */ /* 0x000eae0000004200 */
[C---:B-----5:R-:W-:Y:S08]  /*21160*/  HMMA.16816.F32.BF16 R152, R4.reuse, R8, R152 ;  /* 0x000000080498723c */ /* 0x060ff00000041898 */
[C---:B------:R-:W-:Y:S01]  /*21170*/  HMMA.16816.F32.BF16 R148, R4.reuse, R10, R148 ;  /* 0x0000000a0494723c */ /* 0x040fe20000041894 */
[----:B------:R-:W3:Y:S07]  /*21180*/  LDSM.16.MT88.4 R8, [R233+0x13000] ;  /* 0x01300000e908783b */ /* 0x000eee0000004200 */
[C---:B----4-:R-:W-:Y:S08]  /*21190*/  HMMA.16816.F32.BF16 R144, R4.reuse, R16, R144 ;  /* 0x000000100490723c */ /* 0x050ff00000041890 */
[C---:B------:R-:W-:Y:S01]  /*211a0*/  HMMA.16816.F32.BF16 R140, R4.reuse, R18, R140 ;  /* 0x00000012048c723c */ /* 0x040fe2000004188c */
[----:B------:R-:W4:Y:S07]  /*211b0*/  LDSM.16.MT88.4 R16, [R231+0x13000] ;  /* 0x01300000e710783b */ /* 0x000f2e0000004200 */
[C---:B-1----:R-:W-:Y:S08]  /*211c0*/  HMMA.16816.F32.BF16 R52, R4.reuse, R20, R52 ;  /* 0x000000140434723c */ /* 0x042ff00000041834 */
[C---:B--2---:R-:W-:Y:S08]  /*211d0*/  HMMA.16816.F32.BF16 R36, R4.reuse, R12, R36 ;  /* 0x0000000c0424723c */ /* 0x044ff00000041824 */
[C---:B------:R-:W-:Y:S01]  /*211e0*/  HMMA.16816.F32.BF16 R40, R4.reuse, R14, R40 ;  /* 0x0000000e0428723c */ /* 0x040fe20000041828 */
[----:B------:R-:W1:Y:S07]  /*211f0*/  LDSM.16.MT88.4 R12, [R234+0x15000] ;  /* 0x01500000ea0c783b */ /* 0x000e6e0000004200 */
[C---:B---3--:R-:W-:Y:S08]  /*21200*/  HMMA.16816.F32.BF16 R44, R4.reuse, R8, R44 ;  /* 0x00000008042c723c */ /* 0x048ff0000004182c */
[C---:B------:R-:W-:Y:S01]  /*21210*/  HMMA.16816.F32.BF16 R48, R4.reuse, R10, R48 ;  /* 0x0000000a0430723c */ /* 0x040fe20000041830 */
[----:B------:R-:W2:Y:S07]  /*21220*/  LDSM.16.MT88.4 R8, [R233+0x15000] ;  /* 0x01500000e908783b */ /* 0x000eae0000004200 */
[C---:B------:R-:W-:Y:S01]  /*21230*/  HMMA.16816.F32.BF16 R56, R4.reuse, R22, R56 ;  /* 0x000000160438723c */ /* 0x040fe20000041838 */
[----:B------:R-:W3:Y:S07]  /*21240*/  LDSM.16.MT88.4 R20, [R232+0x15000] ;  /* 0x01500000e814783b */ /* 0x000eee0000004200 */
[C---:B----4-:R-:W-:Y:S08]  /*21250*/  HMMA.16816.F32.BF16 R60, R4.reuse, R16, R60 ;  /* 0x00000010043c723c */ /* 0x050ff0000004183c */
[C---:B------:R-:W-:Y:S01]  /*21260*/  HMMA.16816.F32.BF16 R64, R4.reuse, R18, R64 ;  /* 0x000000120440723c */ /* 0x040fe20000041840 */
[----:B------:R-:W4:Y:S07]  /*21270*/  LDSM.16.MT88.4 R16, [R231+0x15000] ;  /* 0x01500000e710783b */ /* 0x000f2e0000004200 */
        /* <DEDUP_REMOVED lines=24> */
[C---:B---3--:R-:W-:Y:S08]  /*21400*/  HMMA.16816.F32.BF16 R124, R4.reuse, R20, R124 ;  /* 0x00000014047c723c */ /* 0x048ff0000004187c */
        /* <DEDUP_REMOVED lines=12> */
[----:B----4-:R-:W-:Y:S01]  /*214d0*/  HMMA.16816.F32.BF16 R160, R4, R16, R160 ;  /* 0x0000001004a0723c */ /* 0x010fe200000418a0 */
[----:B------:R-:W-:Y:S02]  /*214e0*/  FADD.FTZ R0, R172, R171 ;  /* 0x000000abac007221 */ /* 0x000fe40000010000 */
[----:B------:R-:W-:-:S03]  /*214f0*/  FADD.FTZ R252, R195, R168 ;  /* 0x000000a8c3fc7221 */ /* 0x000fc60000010000 */
[----:B------:R-:W-:Y:S02]  /*21500*/  STL [R1], R0 ;  /* 0x0000000001007387 */ /* 0x000fe40000100800 */
[C---:B------:R-:W-:Y:S02]  /*21510*/  HMMA.16816.F32.BF16 R156, R4.reuse, R18, R156 ;  /* 0x00000012049c723c */ /* 0x040fe4000004189c */
[----:B------:R-:W3:Y:S06]  /*21520*/  LDSM.16.MT88.4 R16, [R232+0x13800] ;  /* 0x01380000e810783b */ /* 0x000eec0000004200 */
        /* <DEDUP_REMOVED lines=39> */
.L_x_1437:
[----:B------:R-:W-:-:S13]  /*217a0*/  ISETP.GE.AND P0, PT, R250, 0x1, PT ;  /* 0x00000001fa00780c */ /* 0x000fda0003f06270 */
[----:B------:R-:W-:Y:S05]  /*217b0*/  @!P0 BRA `(.L_x_1446) ;  /* 0x00004bb000008947 */ /* 0x000fea0003800000 */
[----:B------:R-:W-:Y:S02]  /*217c0*/  MOV R0, R3 ;  /* 0x0000000300007202 */ /* 0x000fe40000000f00 */
[----:B------:R-:W-:Y:S02]  /*217d0*/  MOV R165, R164 ;  /* 0x000000a400a57202 */ /* 0x000fe40000000f00 */
.L_x_1455:
[----:B------:R-:W-:Y:S01]  /*217e0*/  ULDC.64 UR4, c[0x0][0x40] ;  /* 0x0000100000047ab9 */ /* 0x000fe20000000a00 */
[----:B------:R-:W-:Y:S04]  /*217f0*/  DEPBAR.LE SB0, 0x0 ;  /* 0x000080000000791a */ /* 0x000fe80000000000 */
[----:B------:R-:W-:Y:S01]  /*21800*/  ISETP.NE.U32.AND P0, PT, R248, RZ, PT ;  /* 0x000000fff800720c */ /* 0x000fe20003f05070 */
[----:B------:R-:W-:Y:S03]  /*21810*/  UIADD3 UR4, UP0, UR4, 0x160, URZ ;  /* 0x0000016004047890 */ /* 0x000fe6000ff1e03f */
[----:B------:R-:W-:Y:S01]  /*21820*/  ISETP.NE.AND.EX P0, PT, R249, RZ, PT, P0 ;  /* 0x000000fff900720c */ /* 0x000fe20003f05300 */
[----:B------:R-:W-:Y:S02]  /*21830*/  UIADD3.X UR5, URZ, UR5, URZ, UP0, !UPT ;  /* 0x000000053f057290 */ /* 0x000fe400087fe43f */
[----:B-1----:R-:W-:Y:S04]  /*21840*/  IMAD.U32 R2, RZ, RZ, UR4 ;  /* 0x00000004ff027e24 */ /* 0x002fe8000f8e00ff */
        /* <DEDUP_REMOVED lines=59> */
[----:B------:R-:W-:Y:S02]  /*21c00*/  IMAD R6, R8, R7, R6 ;  /* 0x0000000708067224 */ /* 0x000fe400078e0206 */
[----:B------:R-:W-:Y:S02]  /*21c10*/  IMAD.MOV.U32 R8, RZ, RZ, R10 ;  /* 0x000000ffff087224 */ /* 0x000fe400078e000a */
[----:B------:R-:W-:Y:S02]  /*21c20*/  IMAD.IADD R9, R11, 0x1, R6 ;  /* 0x000000010b097824 */ /* 0x000fe400078e0206 */
[----:B----4-:R-:W-:Y:S04]  /*21c30*/  IMAD.IADD R5, R4, 0x1, -R5 ;  /* 0x0000000104057824 */ /* 0x010fe800078e0a05 */
[----:B--2---:R-:W-:Y:S01]  /*21c40*/  IMAD R7, R15, R5, RZ ;  /* 0x000000050f077224 */ /* 0x004fe200078e02ff */
[----:B------:R-:W-:Y:S01]  /*21c50*/  SHF.R.S32.HI R4, RZ, 0x1f, R5 ;  /* 0x0000001fff047819 */ /* 0x000fe20000011405 */
[----:B------:R-:W-:Y:S04]  /*21c60*/  IMAD.WIDE.U32 R8, R5, R14, R8 ;  /* 0x0000000e05087225 */ /* 0x000fe800078e0008 */
[----:B------:R-:W-:Y:S04]  /*21c70*/  IMAD R7, R14, R4, R7 ;  /* 0x000000040e077224 */ /* 0x000fe800078e0207 */
[----:B------:R-:W-:Y:S01]  /*21c80*/  IMAD.IADD R4, R9, 0x1, R7 ;  /* 0x0000000109047824 */ /* 0x000fe200078e0207 */
[----:B------:R-:W-:-:S05]  /*21c90*/  BRA `(.L_x_1449) ;  /* 0x0000004000007947 */ /* 0x000fca0003800000 */
.L_x_1448:
[----:B------:R-:W-:Y:S02]  /*21ca0*/  ULDC.64 UR4, c[0x0][0x118] ;  /* 0x0000460000047ab9 */ /* 0x000fe40000000a00 */
[----:B------:R-:W2:Y:S02]  /*21cb0*/  LD.E R8, [R2.64+0x40] ;  /* 0x0000400402087980 */ /* 0x000ea4000c101900 */
[----:B--2---:R-:W-:Y:S04]  /*21cc0*/  LEA R8, -R8, RZ, 0x6 ;  /* 0x000000ff08087211 */ /* 0x004fe800078e31ff */
[----:B------:R-:W-:Y:S02]  /*21cd0*/  SHF.R.S32.HI R4, RZ, 0x1f, R8 ;  /* 0x0000001fff047819 */ /* 0x000fe40000011408 */
.L_x_1449:
[----:B------:R-:W-:Y:S05]  /*21ce0*/  BSYNC B0 ;  /* 0x0000000000007941 */ /* 0x000fea0003800000 */
.L_x_1447:
[C---:B------:R-:W-:Y:S01]  /*21cf0*/  LOP3.LUT P6, RZ, R251.reuse, 0x1, RZ, 0xc0, !PT ;  /* 0x00000001fbff7812 */ /* 0x040fe200078cc0ff */
[----:B------:R-:W-:Y:S01]  /*21d00*/  ULDC.64 UR4, c[0x0][0x118] ;  /* 0x0000460000047ab9 */ /* 0x000fe20000000a00 */
[C---:B------:R-:W-:Y:S01]  /*21d10*/  LOP3.LUT P4, RZ, R251.reuse, 0x4, RZ, 0xc0, !PT ;  /* 0x00000004fbff7812 */ /* 0x040fe2000788c0ff */
[----:B------:R-:W-:Y:S01]  /*21d20*/  BSSY B1, `(.L_x_1450) ;  /* 0x0000254000017945 */ /* 0x000fe20003800000 */
[C---:B------:R-:W-:Y:S02]  /*21d30*/  LOP3.LUT P5, RZ, R251.reuse, 0x2, RZ, 0xc0, !PT ;  /* 0x00000002fbff7812 */ /* 0x040fe400078ac0ff */
[CC--:B------:R-:W-:Y:S02]  /*21d40*/  IADD3 R7, P1, R8.reuse, R235.reuse, RZ ;  /* 0x000000eb08077210 */ /* 0x0c0fe40007f3e0ff */
[----:B------:R-:W-:Y:S02]  /*21d50*/  LOP3.LUT P3, RZ, R251, 0x8, RZ, 0xc0, !PT ;  /* 0x00000008fbff7812 */ /* 0x000fe4000786c0ff */
[-C--:B------:R-:W-:Y:S01]  /*21d60*/  LEA R26, P0, R8, R188.reuse, 0x1 ;  /* 0x000000bc081a7211 */ /* 0x080fe200078008ff */
[----:B------:R-:W-:Y:S01]  /*21d70*/  IMAD.X R6, R4, 0x1, R236, P1 ;  /* 0x0000000104067824 */ /* 0x000fe200008e06ec */
[C---:B------:R-:W-:Y:S02]  /*21d80*/  IADD3 R5, P2, R7.reuse, R235, RZ ;  /* 0x000000eb07057210 */ /* 0x040fe40007f5e0ff */
[-C--:B------:R-:W-:Y:S02]  /*21d90*/  LEA.HI.X R27, R8, R189.reuse, R4, 0x1, P0 ;  /* 0x000000bd081b7211 */ /* 0x080fe400000f0c04 */
[C---:B------:R-:W-:Y:S02]  /*21da0*/  @P6 LEA R16, P1, R7.reuse, R188, 0x1 ;  /* 0x000000bc07106211 */ /* 0x040fe400078208ff */
[----:B------:R-:W-:Y:S01]  /*21db0*/  IADD3.X R4, R6, R236, RZ, P2, !PT ;  /* 0x000000ec06047210 */ /* 0x000fe200017fe4ff */
[----:B------:R-:W-:Y:S01]  /*21dc0*/  @!PT LDS RZ, [RZ] ;  /* 0x00000000fffff984 */ /* 0x000fe20000000800 */
[----:B------:R-:W-:Y:S01]  /*21dd0*/  @!PT LDS RZ, [RZ] ;  /* 0x00000000fffff984 */ /* 0x000fe20000000800 */
[----:B------:R-:W-:Y:S01]  /*21de0*/  @!PT LDS RZ, [RZ] ;  /* 0x00000000fffff984 */ /* 0x000fe20000000800 */
[----:B------:R1:W-:Y:S01]  /*21df0*/  @P6 LDGSTS.E.BYPASS.LTC128B.128 [R247+0x10000], [R26.64] ;  /* 0x100000001af76fae */ /* 0x0003e2000b901d44 */
[CC--:B------:R-:W-:Y:S02]  /*21e00*/  @P4 LEA R10, P2, R7.reuse, R188.reuse, 0x1 ;  /* 0x000000bc070a4211 */ /* 0x0c0fe400078408ff */
[CC--:B------:R-:W-:Y:S02]  /*21e10*/  @P5 LEA R12, P0, R7.reuse, R188.reuse, 0x1 ;  /* 0x000000bc070c5211 */ /* 0x0c0fe400078008ff */
[CCC-:B------:R-:W-:Y:S01]  /*21e20*/  @P6 LEA.HI.X R17, R7.reuse, R189.reuse, R6.reuse, 0x1, P1 ;  /* 0x000000bd07116211 */ /* 0x1c0fe200008f0c06 */
[----:B------:R-:W-:Y:S01]  /*21e30*/  @!P6 STS.128 [R247+0x10000], RZ ;  /* 0x010000fff700e388 */ /* 0x000fe20000000c00 */
[CC--:B------:R-:W-:Y:S02]  /*21e40*/  @P3 LEA R8, P1, R7.reuse, R188.reuse, 0x1 ;  /* 0x000000bc07083211 */ /* 0x0c0fe400078208ff */
[-CC-:B------:R-:W-:Y:S02]  /*21e50*/  @P4 LEA.HI.X R11, R7, R189.reuse, R6.reuse, 0x1, P2 ;  /* 0x000000bd070b4211 */ /* 0x180fe400010f0c06 */
[-C--:B------:R-:W-:Y:S02]  /*21e60*/  @P5 LEA R22, P2, R5, R188.reuse, 0x1 ;  /* 0x000000bc05165211 */ /* 0x080fe400078408ff */
[-CC-:B------:R-:W-:Y:S02]  /*21e70*/  @P5 LEA.HI.X R13, R7, R189.reuse, R6.reuse, 0x1, P0 ;  /* 0x000000bd070d5211 */ /* 0x180fe400000f0c06 */
[-C--:B------:R-:W-:Y:S02]  /*21e80*/  @P6 LEA R14, P0, R5, R188.reuse, 0x1 ;  /* 0x000000bc050e6211 */ /* 0x080fe400078008ff */
[-C--:B------:R-:W-:Y:S02]  /*21e90*/  @P3 LEA.HI.X R9, R7, R189.reuse, R6, 0x1, P1 ;  /* 0x000000bd07093211 */ /* 0x080fe400008f0c06 */
[C-C-:B------:R-:W-:Y:S02]  /*21ea0*/  @P5 LEA.HI.X R23, R5.reuse, R189, R4.reuse, 0x1, P2 ;  /* 0x000000bd05175211 */ /* 0x140fe400010f0c04 */
        /* <DEDUP_REMOVED lines=15> */
[----:B------:R-:W-:Y:S02]  /*21fa0*/  @P3 LEA.HI.X R167, R6, R189, R4, 0x1, P0 ;  /* 0x000000bd06a73211 */ /* 0x000fe400000f0c04 */
[-C--:B------:R-:W-:Y:S02]  /*21fb0*/  @P5 MOV R4, R26.reuse ;  /* 0x0000001a00045202 */ /* 0x080fe40000000f00 */
[----:B------:R-:W-:Y:S03]  /*21fc0*/  ISETP.GE.AND P0, PT, R250, 0x2, PT ;  /* 0x00000002fa00780c */ /* 0x000fe60003f06270 */
[----:B------:R-:W-:Y:S01]  /*21fd0*/  @!PT LDS RZ, [RZ] ;  /* 0x00000000fffff984 */ /* 0x000fe20000000800 */
[----:B------:R-:W-:Y:S01]  /*21fe0*/  @!PT LDS RZ, [RZ] ;  /* 0x00000000fffff984 */ /* 0x000fe20000000800 */
[----:B------:R-:W-:Y:S01]  /*21ff0*/  @!PT LDS RZ, [RZ] ;  /* 0x00000000fffff984 */ /* 0x000fe20000000800 */
[----:B------:R2:W-:Y:S05]  /*22000*/  @P5 LDGSTS.E.BYPASS.LTC128B.128 [R247+0x12000], [R4.64+0x80] ;  /* 0x1200008004f75fae */ /* 0x0005ea000b901d44 */
[----:B------:R-:W-:Y:S01]  /*22010*/  @!P5 STS.128 [R247+0x12000], RZ ;  /* 0x012000fff700d388 */ /* 0x000fe20000000c00 */
[-C--:B--2---:R-:W-:Y:S01]  /*22020*/  @P4 MOV R4, R26.reuse ;  /* 0x0000001a00044202 */ /* 0x084fe20000000f00 */
[--C-:B------:R-:W-:Y:S05]  /*22030*/  @P4 IMAD.MOV.U32 R5, RZ, RZ, R27.reuse ;  /* 0x000000ffff054224 */ /* 0x100fea00078e001b */
        /* <DEDUP_REMOVED lines=11> */
[----:B------:R-:W-:Y:S05]  /*220f0*/  @!P3 STS.128 [R247+0x16000], RZ ;  /* 0x016000fff700b388 */ /* 0x000fea0000000c00 */
[----:B------:R-:W-:Y:S01]  /*22100*/  @!PT LDS RZ, [RZ] ;  /* 0x00000000fffff984 */ /* 0x000fe20000000800 */
[----:B------:R-:W-:Y:S01]  /*22110*/  @!PT LDS RZ, [RZ] ;  /* 0x00000000fffff984 */ /* 0x000fe20000000800 */
[----:B------:R-:W-:Y:S01]  /*22120*/  @!PT LDS RZ, [RZ] ;  /* 0x00000000fffff984 */ /* 0x000fe20000000800 */
[----:B------:R3:W-:Y:S05]  /*22130*/  @P6 LDGSTS.E.BYPASS.LTC128B.128 [R247+0x10800], [R16.64] ;  /* 0x1080000010f76fae */ /* 0x0007ea000b901d44 */
[----:B------:R-:W-:Y:S05]  /*22140*/  @!P6 STS.128 [R247+0x10800], RZ ;  /* 0x010800fff700e388 */ /* 0x000fea0000000c00 */
        /* <DEDUP_REMOVED lines=55> */
[----:B------:R-:W-:Y:S05]  /*224c0*/  LDSM.16.M88.4 R32, [R230] ;  /* 0x00000000e620783b */ /* 0x000fea0000000200 */
[----:B-----5:R-:W2:Y:S05]  /*224d0*/  LDSM.16.M88.4 R8, [R229+0x8000] ;  /* 0x00800000e508783b */ /* 0x020eaa0000000200 */
[----:B---3--:R-:W4:Y:S05]  /*224e0*/  LDSM.16.M88.4 R16, [R229+0x8800] ;  /* 0x00880000e510783b */ /* 0x008f2a0000000200 */
[----:B------:R-:W0:Y:S01]  /*224f0*/  LDGDEPBAR ;  /* 0x00000000000079af */ /* 0x000e220000000000 */
[----:B-1----:R-:W-:Y:S01]  /*22500*/  MOV R166, R26 ;  /* 0x0000001a00a67202 */ /* 0x002fe20000000f00 */
[----:B------:R-:W-:Y:S03]  /*22510*/  IMAD.MOV.U32 R167, RZ, RZ, R27 ;  /* 0x000000ffffa77224 */ /* 0x000fe600078e001b */
[----:B------:R-:W1:Y:S05]  /*22520*/  LDSM.16.M88.4 R24, [R229+0x9000] ;  /* 0x00900000e518783b */ /* 0x000e6a0000000200 */
[----:B------:R-:W3:Y:S05]  /*22530*/  LDSM.16.M88.4 R168, [R229+0x9800] ;  /* 0x00980000e5a8783b */ /* 0x000eea0000000200 */
[----:B------:R-:W-:Y:S05]  /*22540*/  LDSM.16.M88.4 R172, [R228] ;  /* 0x00000000e4ac783b */ /* 0x000fea0000000200 */
[----:B------:R-:W5:Y:S05]  /*22550*/  LDSM.16.M88.4 R176, [R227] ;  /* 0x00000000e3b0783b */ /* 0x000f6a0000000200 */
[----:B------:R-:W3:Y:S01]  /*22560*/  LDSM.16.M88.4 R180, [R223] ;  /* 0x00000000dfb4783b */ /* 0x000ee20000000200 */
[C---:B--2---:R-:W-:Y:S04]  /*22570*/  HMMA.16816.F32.BF16 R4, R32.reuse, R8, RZ ;  /* 0x000000082004723c */ /* 0x044fe800000418ff */
[----:B------:R-:W2:Y:S05]  /*22580*/  LDSM.16.M88.4 R184, [R222] ;  /* 0x00000000deb8783b */ /* 0x000eaa0000000200 */
[----:B------:R-:W2:Y:S01]  /*22590*/  LDSM.16.M88.4 R188, [R221] ;  /* 0x00000000ddbc783b */ /* 0x000ea20000000200 */
[C---:B------:R-:W-:Y:S04]  /*225a0*/  HMMA.16816.F32.BF16 R8, R32.reuse, R10, RZ ;  /* 0x0000000a2008723c */ /* 0x040fe800000418ff */
[----:B------:R-:W-:Y:S04]  /*225b0*/  LDSM.16.M88.4 R192, [R226] ;  /* 0x00000000e2c0783b */ /* 0x000fe80000000200 */
[C---:B----4-:R-:W-:Y:S01]  /*225c0*/  HMMA.16816.F32.BF16 R12, R32.reuse, R16, RZ ;  /* 0x00000010200c723c */ /* 0x050fe200000418ff */
[----:B------:R-:W2:Y:S05]  /*225d0*/  LDSM.16.M88.4 R196, [R224+0x8000] ;  /* 0x00800000e0c4783b */ /* 0x000eaa0000000200 */
[----:B------:R-:W2:Y:S02]  /*225e0*/  LDSM.16.M88.4 R200, [R224+0x8800] ;  /* 0x00880000e0c8783b */ /* 0x000ea40000000200 */
[C---:B------:R-:W-:Y:S03]  /*225f0*/  HMMA.16816.F32.BF16 R16, R32.reuse, R18, RZ ;  /* 0x000000122010723c */ /* 0x040fe600000418ff */
[----:B------:R-:W-:Y:S05]  /*22600*/  LDSM.16.M88.4 R204, [R220+0x800] ;  /* 0x00080000dccc783b */ /* 0x000fea0000000200 */
[C---:B-1----:R-:W-:Y:S01]  /*22610*/  HMMA.16816.F32.BF16 R20, R32.reuse, R24, RZ ;  /* 0x000000182014723c */ /* 0x042fe200000418ff */
[----:B------:R-:W4:Y:S07]  /*22620*/  LD.E R164, [R2.64+0x18c] ;  /* 0x00018c0402a47980 */ /* 0x000f2e000c101900 */
[C---:B------:R-:W-:Y:S08]  /*22630*/  HMMA.16816.F32.BF16 R24, R32.reuse, R26, RZ ;  /* 0x0000001a2018723c */ /* 0x040ff000000418ff */
[C---:B---3--:R-:W-:Y:S08]  /*22640*/  HMMA.16816.F32.BF16 R28, R32.reuse, R168, RZ ;  /* 0x000000a8201c723c */ /* 0x048ff000000418ff */
[----:B------:R-:W-:Y:S01]  /*22650*/  HMMA.16816.F32.BF16 R32, R32, R170, RZ ;  /* 0x000000aa2020723c */ /* 0x000fe200000418ff */
[----:B------:R-:W1:Y:S07]  /*22660*/  LDSM.16.M88.4 R168, [R224+0x9000] ;  /* 0x00900000e0a8783b */ /* 0x000e6e0000000200 */
[C---:B-----5:R-:W-:Y:S08]  /*22670*/  HMMA.16816.F32.BF16 R4, R172.reuse, R176, R4 ;  /* 0x000000b0ac04723c */ /* 0x060ff00000041804 */
[C---:B------:R-:W-:Y:S01]  /*22680*/  HMMA.16816.F32.BF16 R8, R172.reuse, R178, R8 ;  /* 0x000000b2ac08723c */ /* 0x040fe20000041808 */
[----:B------:R-:W3:Y:S07]  /*22690*/  LDSM.16.M88.4 R176, [R224+0x9800] ;  /* 0x00980000e0b0783b */ /* 0x000eee0000000200 */
[C---:B------:R-:W-:Y:S08]  /*226a0*/  HMMA.16816.F32.BF16 R12, R172.reuse, R180, R12 ;  /* 0x000000b4ac0c723c */ /* 0x040ff0000004180c */
[C---:B------:R-:W-:Y:S01]  /*226b0*/  HMMA.16816.F32.BF16 R16, R172.reuse, R182, R16 ;  /* 0x000000b6ac10723c */ /* 0x040fe20000041810 */
[----:B------:R-:W-:Y:S07]  /*226c0*/  LDSM.16.M88.4 R180, [R225] ;  /* 0x00000000e1b4783b */ /* 0x000fee0000000200 */
[C---:B--2---:R-:W-:Y:S08]  /*226d0*/  HMMA.16816.F32.BF16 R20, R172.reuse, R184, R20 ;  /* 0x000000b8ac14723c */ /* 0x044ff00000041814 */
[C---:B------:R-:W-:Y:S01]  /*226e0*/  HMMA.16816.F32.BF16 R24, R172.reuse, R186, R24 ;  /* 0x000000baac18723c */ /* 0x040fe20000041818 */
[----:B------:R-:W2:Y:S07]  /*226f0*/  LDSM.16.M88.4 R184, [R220] ;  /* 0x00000000dcb8783b */ /* 0x000eae0000000200 */
[C---:B------:R-:W-:Y:S08]  /*22700*/  HMMA.16816.F32.BF16 R28, R172.reuse, R188, R28 ;  /* 0x000000bcac1c723c */ /* 0x040ff0000004181c */
[----:B------:R-:W-:Y:S01]  /*22710*/  HMMA.16816.F32.BF16 R32, R172, R190, R32 ;  /* 0x000000beac20723c */ /* 0x000fe20000041820 */
[----:B------:R-:W5:Y:S05]  /*22720*/  LDSM.16.M88.4 R172, [R220+0x1000] ;  /* 0x00100000dcac783b */ /* 0x000f6a0000000200 */
[----:B------:R-:W2:Y:S02]  /*22730*/  LDSM.16.M88.4 R188, [R220+0x1800] ;  /* 0x00180000dcbc783b */ /* 0x000ea40000000200 */
[C---:B------:R-:W-:Y:S08]  /*22740*/  HMMA.16816.F32.BF16 R4, R192.reuse, R196, R4 ;  /* 0x000000c4c004723c */ /* 0x040ff00000041804 */
[C---:B------:R-:W-:Y:S01]  /*22750*/  HMMA.16816.F32.BF16 R8, R192.reuse, R198, R8 ;  /* 0x000000c6c008723c */ /* 0x040fe20000041808 */
[----:B------:R-:W-:Y:S07]  /*22760*/  LDSM.16.M88.4 R196, [R230+0x2000] ;  /* 0x00200000e6c4783b */ /* 0x000fee0000000200 */
[C---:B------:R-:W-:Y:S08]  /*22770*/  HMMA.16816.F32.BF16 R12, R192.reuse, R200, R12 ;  /* 0x000000c8c00c723c */ /* 0x040ff0000004180c */
[C---:B------:R-:W-:Y:S01]  /*22780*/  HMMA.16816.F32.BF16 R16, R192.reuse, R202, R16 ;  /* 0x000000cac010723c */ /* 0x040fe20000041810 */
[----:B------:R-:W5:Y:S07]  /*22790*/  LDSM.16.M88.4 R200, [R229+0xa000] ;  /* 0x00a00000e5c8783b */ /* 0x000f6e0000000200 */
[C---:B-1----:R-:W-:Y:S08]  /*227a0*/  HMMA.16816.F32.BF16 R20, R192.reuse, R168, R20 ;  /* 0x000000a8c014723c */ /* 0x042ff00000041814 */
[C---:B------:R-:W-:Y:S01]  /*227b0*/  HMMA.16816.F32.BF16 R24, R192.reuse, R170, R24 ;  /* 0x000000aac018723c */ /* 0x040fe20000041818 */
[----:B------:R-:W1:Y:S07]  /*227c0*/  LDSM.16.M88.4 R168, [R229+0xa800] ;  /* 0x00a80000e5a8783b */ /* 0x000e6e0000000200 */
[C---:B---3--:R-:W-:Y:S08]  /*227d0*/  HMMA.16816.F32.BF16 R28, R192.reuse, R176, R28 ;  /* 0x000000b0c01c723c */ /* 0x048ff0000004181c */
[----:B------:R-:W-:Y:S01]  /*227e0*/  HMMA.16816.F32.BF16 R32, R192, R178, R32 ;  /* 0x000000b2c020723c */ /* 0x000fe20000041820 */
[----:B------:R-:W3:Y:S05]  /*227f0*/  LDSM.16.M88.4 R176, [R229+0xb000] ;  /* 0x00b00000e5b0783b */ /* 0x000eea0000000200 */
[----:B------:R-:W-:Y:S02]  /*22800*/  LDSM.16.M88.4 R192, [R228+0x2000] ;  /* 0x00200000e4c0783b */ /* 0x000fe40000000200 */
[C---:B--2---:R-:W-:Y:S08]  /*22810*/  HMMA.16816.F32.BF16 R4, R180.reuse, R184, R4 ;  /* 0x000000b8b404723c */ /* 0x044ff00000041804 */
[C---:B------:R-:W-:Y:S01]  /*22820*/  HMMA.16816.F32.BF16 R8, R180.reuse, R186, R8 ;  /* 0x000000bab408723c */ /* 0x040fe20000041808 */
[----:B------:R-:W2:Y:S07]  /*22830*/  LDSM.16.M88.4 R184, [R229+0xb800] ;  /* 0x00b80000e5b8783b */ /* 0x000eae0000000200 */
[C---:B------:R-:W-:Y:S08]  /*22840*/  HMMA.16816.F32.BF16 R12, R180.reuse, R204, R12 ;  /* 0x000000ccb40c723c */ /* 0x040ff0000004180c */
[C---:B------:R-:W-:Y:S01]  /*22850*/  HMMA.16816.F32.BF16 R16, R180.reuse, R206, R16 ;  /* 0x000000ceb410723c */ /* 0x040fe20000041810 */
[----:B------:R-:W1:Y:S07]  /*22860*/  LDSM.16.M88.4 R204, [R219] ;  /* 0x00000000dbcc783b */ /* 0x000e6e0000000200 */
[C---:B-----5:R-:W-:Y:S08]  /*22870*/  HMMA.16816.F32.BF16 R20, R180.reuse, R172, R20 ;  /* 0x000000acb414723c */ /* 0x060ff00000041814 */
[C---:B------:R-:W-:Y:S01]  /*22880*/  HMMA.16816.F32.BF16 R24, R180.reuse, R174, R24 ;  /* 0x000000aeb418723c */ /* 0x040fe20000041818 */
[----:B------:R-:W5:Y:S07]  /*22890*/  LDSM.16.M88.4 R172, [R218] ;  /* 0x00000000daac783b */ /* 0x000f6e0000000200 */
[C---:B------:R-:W-:Y:S08]  /*228a0*/  HMMA.16816.F32.BF16 R28, R180.reuse, R188, R28 ;  /* 0x000000bcb41c723c */ /* 0x040ff0000004181c */
[----:B------:R-:W-:Y:S01]  /*228b0*/  HMMA.16816.F32.BF16 R32, R180, R190, R32 ;  /* 0x000000beb420723c */ /* 0x000fe20000041820 */
[----:B------:R-:W2:Y:S05]  /*228c0*/  LDSM.16.M88.4 R180, [R217] ;  /* 0x00000000d9b4783b */ /* 0x000eaa0000000200 */
[----:B------:R-:W2:Y:S02]  /*228d0*/  LDSM.16.M88.4 R188, [R216] ;  /* 0x00000000d8bc783b */ /* 0x000ea40000000200 */
[C---:B------:R-:W-:Y:S08]  /*228e0*/  HMMA.16816.F32.BF16 R4, R196.reuse, R200, R4 ;  /* 0x000000c8c404723c */ /* 0x040ff00000041804 */
[C---:B------:R-:W-:Y:S01]  /*228f0*/  HMMA.16816.F32.BF16 R8, R196.reuse, R202, R8 ;  /* 0x000000cac408723c */ /* 0x040fe20000041808 */
[----:B------:R-:W-:Y:S07]  /*22900*/  LDSM.16.M88.4 R200, [R224+0xb800] ;  /* 0x00b80000e0c8783b */ /* 0x000fee0000000200 */
[C---:B-1----:R-:W-:Y:S08]  /*22910*/  HMMA.16816.F32.BF16 R12, R196.reuse, R168, R12 ;  /* 0x000000a8c40c723c */ /* 0x042ff0000004180c */
[C---:B------:R-:W-:Y:S01]  /*22920*/  HMMA.16816.F32.BF16 R16, R196.reuse, R170, R16 ;  /* 0x000000aac410723c */ /* 0x040fe20000041810 */
[----:B------:R-:W-:Y:S07]  /*22930*/  LDSM.16.M88.4 R168, [R226+0x2000] ;  /* 0x00200000e2a8783b */ /* 0x000fee0000000200 */
[C---:B---3--:R-:W-:Y:S08]  /*22940*/  HMMA.16816.F32.BF16 R20, R196.reuse, R176, R20 ;  /* 0x000000b0c414723c */ /* 0x048ff00000041814 */
[C---:B------:R-:W-:Y:S01]  /*22950*/  HMMA.16816.F32.BF16 R24, R196.reuse, R178, R24 ;  /* 0x000000b2c418723c */ /* 0x040fe20000041818 */
[----:B------:R-:W1:Y:S07]  /*22960*/  LDSM.16.M88.4 R176, [R224+0xa000] ;  /* 0x00a00000e0b0783b */ /* 0x000e6e0000000200 */
[C---:B--2---:R-:W-:Y:S08]  /*22970*/  HMMA.16816.F32.BF16 R28, R196.reuse, R184, R28 ;  /* 0x000000b8c41c723c */ /* 0x044ff0000004181c */
[----:B------:R-:W-:Y:S01]  /*22980*/  HMMA.16816.F32.BF16 R32, R196, R186, R32 ;  /* 0x000000bac420723c */ /* 0x000fe20000041820 */
[----:B------:R-:W2:Y:S05]  /*22990*/  LDSM.16.M88.4 R184, [R224+0xa800] ;  /* 0x00a80000e0b8783b */ /* 0x000eaa0000000200 */
[----:B------:R-:W3:Y:S02]  /*229a0*/  LDSM.16.M88.4 R196, [R224+0xb000] ;  /* 0x00b00000e0c4783b */ /* 0x000ee40000000200 */
[C---:B------:R-:W-:Y:S08]  /*229b0*/  HMMA.16816.F32.BF16 R4, R192.reuse, R204, R4 ;  /* 0x000000ccc004723c */ /* 0x040ff00000041804 */
[C---:B------:R-:W-:Y:S07]  /*229c0*/  HMMA.16816.F32.BF16 R8, R192.reuse, R206, R8 ;  /* 0x000000cec008723c */ /* 0x040fee0000041808 */
[----:B------:R-:W-:Y:S01]  /*229d0*/  MOV R206, R166 ;  /* 0x000000a600ce7202 */ /* 0x000fe20000000f00 */
[C---:B-----5:R-:W-:Y:S04]  /*229e0*/  HMMA.16816.F32.BF16 R12, R192.reuse, R172, R12 ;  /* 0x000000acc00c723c */ /* 0x060fe8000004180c */
[----:B------:R-:W-:Y:S04]  /*229f0*/  IMAD.MOV.U32 R207, RZ, RZ, R167 ;  /* 0x000000ffffcf7224 */ /* 0x000fe800078e00a7 */
[C---:B------:R-:W-:Y:S01]  /*22a00*/  HMMA.16816.F32.BF16 R16, R192.reuse, R174, R16 ;  /* 0x000000aec010723c */ /* 0x040fe20000041810 */
[----:B------:R-:W-:Y:S07]  /*22a10*/  LDSM.16.M88.4 R172, [R225+0x2000] ;  /* 0x00200000e1ac783b */ /* 0x000fee0000000200 */
[C---:B------:R-:W-:Y:S08]  /*22a20*/  HMMA.16816.F32.BF16 R20, R192.reuse, R180, R20 ;  /* 0x000000b4c014723c */ /* 0x040ff00000041814 */
[C---:B------:R-:W-:Y:S01]  /*22a30*/  HMMA.16816.F32.BF16 R24, R192.reuse, R182, R24 ;  /* 0x000000b6c018723c */ /* 0x040fe20000041818 */
[----:B------:R-:W5:Y:S07]  /*22a40*/  LDSM.16.M88.4 R180, [R220+0x2000] ;  /* 0x00200000dcb4783b */ /* 0x000f6e0000000200 */
[C---:B------:R-:W-:Y:S08]  /*22a50*/  HMMA.16816.F32.BF16 R28, R192.reuse, R188, R28 ;  /* 0x000000bcc01c723c */ /* 0x040ff0000004181c */
[----:B------:R-:W-:Y:S01]  /*22a60*/  HMMA.16816.F32.BF16 R32, R192, R190, R32 ;  /* 0x000000bec020723c */ /* 0x000fe20000041820 */
[----:B------:R-:W4:Y:S05]  /*22a70*/  LDSM.16.M88.4 R188, [R220+0x2800] ;  /* 0x00280000dcbc783b */ /* 0x000f2a0000000200 */
[----:B------:R-:W4:Y:S02]  /*22a80*/  LDSM.16.M88.4 R192, [R220+0x3000] ;  /* 0x00300000dcc0783b */ /* 0x000f240000000200 */
[C---:B-1----:R-:W-:Y:S08]  /*22a90*/  HMMA.16816.F32.BF16 R4, R168.reuse, R176, R4 ;  /* 0x000000b0a804723c */ /* 0x042ff00000041804 */
[C---:B------:R-:W-:Y:S01]  /*22aa0*/  HMMA.16816.F32.BF16 R8, R168.reuse, R178, R8 ;  /* 0x000000b2a808723c */ /* 0x040fe20000041808 */
[----:B------:R-:W1:Y:S07]  /*22ab0*/  LDSM.16.M88.4 R176, [R220+0x3800] ;  /* 0x00380000dcb0783b */ /* 0x000e6e0000000200 */
[C---:B--2---:R-:W-:Y:S08]  /*22ac0*/  HMMA.16816.F32.BF16 R12, R168.reuse, R184, R12 ;  /* 0x000000b8a80c723c */ /* 0x044ff0000004180c */
[C---:B------:R-:W-:Y:S01]  /*22ad0*/  HMMA.16816.F32.BF16 R16, R168.reuse, R186, R16 ;  /* 0x000000baa810723c */ /* 0x040fe20000041810 */
[----:B------:R-:W-:Y:S07]  /*22ae0*/  LDSM.16.M88.4 R184, [R230+0x4000] ;  /* 0x00400000e6b8783b */ /* 0x000fee0000000200 */
[C---:B---3--:R-:W-:Y:S08]  /*22af0*/  HMMA.16816.F32.BF16 R20, R168.reuse, R196, R20 ;  /* 0x000000c4a814723c */ /* 0x048ff00000041814 */
[C---:B------:R-:W-:Y:S01]  /*22b00*/  HMMA.16816.F32.BF16 R24, R168.reuse, R198, R24 ;  /* 0x000000c6a818723c */ /* 0x040fe20000041818 */
[----:B------:R-:W2:Y:S07]  /*22b10*/  LDSM.16.M88.4 R196, [R229+0xc000] ;  /* 0x00c00000e5c4783b */ /* 0x000eae0000000200 */
[C---:B------:R-:W-:Y:S08]  /*22b20*/  HMMA.16816.F32.BF16 R28, R168.reuse, R200, R28 ;  /* 0x000000c8a81c723c */ /* 0x040ff0000004181c */
[----:B------:R-:W-:Y:S01]  /*22b30*/  HMMA.16816.F32.BF16 R32, R168, R202, R32 ;  /* 0x000000caa820723c */ /* 0x000fe20000041820 */
[----:B------:R-:W3:Y:S05]  /*22b40*/  LDSM.16.M88.4 R168, [R229+0xc800] ;  /* 0x00c80000e5a8783b */ /* 0x000eea0000000200 */
[----:B------:R-:W1:Y:S02]  /*22b50*/  LDSM.16.M88.4 R200, [R229+0xd000] ;  /* 0x00d00000e5c8783b */ /* 0x000e640000000200 */
[C---:B-----5:R-:W-:Y:S08]  /*22b60*/  HMMA.16816.F32.BF16 R4, R172.reuse, R180, R4 ;  /* 0x000000b4ac04723c */ /* 0x060ff00000041804 */
[C---:B------:R-:W-:Y:S01]  /*22b70*/  HMMA.16816.F32.BF16 R8, R172.reuse, R182, R8 ;  /* 0x000000b6ac08723c */ /* 0x040fe20000041808 */
[----:B------:R-:W5:Y:S07]  /*22b80*/  LDSM.16.M88.4 R180, [R229+0xd800] ;  /* 0x00d80000e5b4783b */ /* 0x000f6e0000000200 */
[C---:B----4-:R-:W-:Y:S08]  /*22b90*/  HMMA.16816.F32.BF16 R12, R172.reuse, R188, R12 ;  /* 0x000000bcac0c723c */ /* 0x050ff0000004180c */
[C---:B------:R-:W-:Y:S01]  /*22ba0*/  HMMA.16816.F32.BF16 R16, R172.reuse, R190, R16 ;  /* 0x000000beac10723c */ /* 0x040fe20000041810 */
[----:B------:R-:W-:Y:S07]  /*22bb0*/  LDSM.16.M88.4 R188, [R228+0x4000] ;  /* 0x00400000e4bc783b */ /* 0x000fee0000000200 */
[C---:B------:R-:W-:Y:S08]  /*22bc0*/  HMMA.16816.F32.BF16 R20, R172.reuse, R192, R20 ;  /* 0x000000c0ac14723c */ /* 0x040ff00000041814 */
[C---:B------:R-:W-:Y:S01]  /*22bd0*/  HMMA.16816.F32.BF16 R24, R172.reuse, R194, R24 ;  /* 0x000000c2ac18723c */ /* 0x040fe20000041818 */
[----:B------:R-:W4:Y:S07]  /*22be0*/  LDSM.16.M88.4 R192, [R215] ;  /* 0x00000000d7c0783b */ /* 0x000f2e0000000200 */
[C---:B-1----:R-:W-:Y:S08]  /*22bf0*/  HMMA.16816.F32.BF16 R28, R172.reuse, R176, R28 ;  /* 0x000000b0ac1c723c */ /* 0x042ff0000004181c */
[----:B------:R-:W-:Y:S01]  /*22c00*/  HMMA.16816.F32.BF16 R32, R172, R178, R32 ;  /* 0x000000b2ac20723c */ /* 0x000fe20000041820 */
[----:B------:R-:W-:Y:S05]  /*22c10*/  LDSM.16.M88.4 R172, [R213] ;  /* 0x00000000d5ac783b */ /* 0x000fea0000000200 */
[----:B------:R-:W-:Y:S02]  /*22c20*/  LDSM.16.M88.4 R176, [R212] ;  /* 0x00000000d4b0783b */ /* 0x000fe40000000200 */
[C---:B--2---:R-:W-:Y:S08]  /*22c30*/  HMMA.16816.F32.BF16 R4, R184.reuse, R196, R4 ;  /* 0x000000c4b804723c */ /* 0x044ff00000041804 */
[C---:B------:R-:W-:Y:S01]  /*22c40*/  HMMA.16816.F32.BF16 R8, R184.reuse, R198, R8 ;  /* 0x000000c6b808723c */ /* 0x040fe20000041808 */
[----:B------:R-:W-:Y:S07]  /*22c50*/  LDSM.16.M88.4 R196, [R226+0x4000] ;  /* 0x00400000e2c4783b */ /* 0x000fee0000000200 */
[C---:B---3--:R-:W-:Y:S08]  /*22c60*/  HMMA.16816.F32.BF16 R12, R184.reuse, R168, R12 ;  /* 0x000000a8b80c723c */ /* 0x048ff0000004180c */
[C---:B------:R-:W-:Y:S01]  /*22c70*/  HMMA.16816.F32.BF16 R16, R184.reuse, R170, R16 ;  /* 0x000000aab810723c */ /* 0x040fe20000041810 */
[----:B------:R-:W1:Y:S07]  /*22c80*/  LDSM.16.M88.4 R168, [R214] ;  /* 0x00000000d6a8783b */ /* 0x000e6e0000000200 */
[C---:B------:R-:W-:Y:S08]  /*22c90*/  HMMA.16816.F32.BF16 R20, R184.reuse, R200, R20 ;  /* 0x000000c8b814723c */ /* 0x040ff00000041814 */
[C---:B------:R-:W-:Y:S01]  /*22ca0*/  HMMA.16816.F32.BF16 R24, R184.reuse, R202, R24 ;  /* 0x000000cab818723c */ /* 0x040fe20000041818 */
[----:B------:R-:W2:Y:S07]  /*22cb0*/  LDSM.16.M88.4 R200, [R224+0xc000] ;  /* 0x00c00000e0c8783b */ /* 0x000eae0000000200 */
[C---:B-----5:R-:W-:Y:S08]  /*22cc0*/  HMMA.16816.F32.BF16 R28, R184.reuse, R180, R28 ;  /* 0x000000b4b81c723c */ /* 0x060ff0000004181c */
[----:B------:R-:W-:Y:S01]  /*22cd0*/  HMMA.16816.F32.BF16 R32, R184, R182, R32 ;  /* 0x000000b6b820723c */ /* 0x000fe20000041820 */
[----:B------:R-:W3:Y:S05]  /*22ce0*/  LDSM.16.M88.4 R180, [R224+0xc800] ;  /* 0x00c80000e0b4783b */ /* 0x000eea0000000200 */
[----:B------:R-:W5:Y:S02]  /*22cf0*/  LDSM.16.M88.4 R184, [R224+0xd000] ;  /* 0x00d00000e0b8783b */ /* 0x000f640000000200 */
[C---:B----4-:R-:W-:Y:S08]  /*22d00*/  HMMA.16816.F32.BF16 R4, R188.reuse, R192, R4 ;  /* 0x000000c0bc04723c */ /* 0x050ff00000041804 */
[C---:B------:R-:W-:Y:S01]  /*22d10*/  HMMA.16816.F32.BF16 R8, R188.reuse, R194, R8 ;  /* 0x000000c2bc08723c */ /* 0x040fe20000041808 */
[----:B------:R-:W4:Y:S07]  /*22d20*/  LDSM.16.M88.4 R192, [R224+0xd800] ;  /* 0x00d80000e0c0783b */ /* 0x000f2e0000000200 */
        /* <DEDUP_REMOVED lines=8> */
[----:B------:R-:W1:Y:S05]  /*22db0*/  LDSM.16.M88.4 R176, [R220+0x4800] ;  /* 0x00480000dcb0783b */ /* 0x000e6a0000000200 */
[----:B------:R-:W1:Y:S02]  /*22dc0*/  LDSM.16.M88.4 R188, [R220+0x5000] ;  /* 0x00500000dcbc783b */ /* 0x000e640000000200 */
[C---:B--2---:R-:W-:Y:S08]  /*22dd0*/  HMMA.16816.F32.BF16 R4, R196.reuse, R200, R4 ;  /* 0x000000c8c404723c */ /* 0x044ff00000041804 */
[C---:B------:R-:W-:Y:S01]  /*22de0*/  HMMA.16816.F32.BF16 R8, R196.reuse, R202, R8 ;  /* 0x000000cac408723c */ /* 0x040fe20000041808 */
[----:B------:R-:W2:Y:S07]  /*22df0*/  LDSM.16.M88.4 R200, [R220+0x5800] ;  /* 0x00580000dcc8783b */ /* 0x000eae0000000200 */
[C---:B---3--:R-:W-:Y:S08]  /*22e00*/  HMMA.16816.F32.BF16 R12, R196.reuse, R180, R12 ;  /* 0x000000b4c40c723c */ /* 0x048ff0000004180c */
[C---:B------:R-:W-:Y:S01]  /*22e10*/  HMMA.16816.F32.BF16 R16, R196.reuse, R182, R16 ;  /* 0x000000b6c410723c */ /* 0x040fe20000041810 */
[----:B------:R-:W-:Y:S07]  /*22e20*/  LDSM.16.M88.4 R180, [R230+0x6000] ;  /* 0x00600000e6b4783b */ /* 0x000fee0000000200 */
[C---:B-----5:R-:W-:Y:S08]  /*22e30*/  HMMA.16816.F32.BF16 R20, R196.reuse, R184, R20 ;  /* 0x000000b8c414723c */ /* 0x060ff00000041814 */
[C---:B------:R-:W-:Y:S01]  /*22e40*/  HMMA.16816.F32.BF16 R24, R196.reuse, R186, R24 ;  /* 0x000000bac418723c */ /* 0x040fe20000041818 */
[----:B------:R-:W3:Y:S07]  /*22e50*/  LDSM.16.M88.4 R184, [R229+0xe000] ;  /* 0x00e00000e5b8783b */ /* 0x000eee0000000200 */
[C---:B----4-:R-:W-:Y:S08]  /*22e60*/  HMMA.16816.F32.BF16 R28, R196.reuse, R192, R28 ;  /* 0x000000c0c41c723c */ /* 0x050ff0000004181c */
[----:B------:R-:W-:Y:S01]  /*22e70*/  HMMA.16816.F32.BF16 R32, R196, R194, R32 ;  /* 0x000000c2c420723c */ /* 0x000fe20000041820 */
[----:B------:R-:W4:Y:S05]  /*22e80*/  LDSM.16.M88.4 R192, [R229+0xe800] ;  /* 0x00e80000e5c0783b */ /* 0x000f2a0000000200 */
[----:B------:R-:W5:Y:S02]  /*22e90*/  LDSM.16.M88.4 R196, [R229+0xf000] ;  /* 0x00f00000e5c4783b */ /* 0x000f640000000200 */
[C---:B-1----:R-:W-:Y:S08]  /*22ea0*/  HMMA.16816.F32.BF16 R4, R168.reuse, R172, R4 ;  /* 0x000000aca804723c */ /* 0x042ff00000041804 */
[C---:B------:R-:W-:Y:S01]  /*22eb0*/  HMMA.16816.F32.BF16 R8, R168.reuse, R174, R8 ;  /* 0x000000aea808723c */ /* 0x040fe20000041808 */
[----:B------:R-:W1:Y:S07]  /*22ec0*/  LDSM.16.M88.4 R172, [R229+0xf800] ;  /* 0x00f80000e5ac783b */ /* 0x000e6e0000000200 */
[C---:B------:R-:W-:Y:S08]  /*22ed0*/  HMMA.16816.F32.BF16 R12, R168.reuse, R176, R12 ;  /* 0x000000b0a80c723c */ /* 0x040ff0000004180c */
[C---:B------:R-:W-:Y:S01]  /*22ee0*/  HMMA.16816.F32.BF16 R16, R168.reuse, R178, R16 ;  /* 0x000000b2a810723c */ /* 0x040fe20000041810 */
[----:B------:R-:W-:Y:S07]  /*22ef0*/  LDSM.16.M88.4 R176, [R228+0x6000] ;  /* 0x00600000e4b0783b */ /* 0x000fee0000000200 */
[C---:B------:R-:W-:Y:S08]  /*22f00*/  HMMA.16816.F32.BF16 R20, R168.reuse, R188, R20 ;  /* 0x000000bca814723c */ /* 0x040ff00000041814 */
[C---:B------:R-:W-:Y:S01]  /*22f10*/  HMMA.16816.F32.BF16 R24, R168.reuse, R190, R24 ;  /* 0x000000bea818723c */ /* 0x040fe20000041818 */
[----:B------:R-:W1:Y:S07]  /*22f20*/  LDSM.16.M88.4 R188, [R211] ;  /* 0x00000000d3bc783b */ /* 0x000e6e0000000200 */
[C---:B--2---:R-:W-:Y:S08]  /*22f30*/  HMMA.16816.F32.BF16 R28, R168.reuse, R200, R28 ;  /* 0x000000c8a81c723c */ /* 0x044ff0000004181c */
[----:B------:R-:W-:Y:S01]  /*22f40*/  HMMA.16816.F32.BF16 R32, R168, R202, R32 ;  /* 0x000000caa820723c */ /* 0x000fe20000041820 */
[----:B------:R-:W2:Y:S05]  /*22f50*/  LDSM.16.M88.4 R168, [R210] ;  /* 0x00000000d2a8783b */ /* 0x000eaa0000000200 */
[----:B------:R-:W1:Y:S02]  /*22f60*/  LDSM.16.M88.4 R200, [R209] ;  /* 0x00000000d1c8783b */ /* 0x000e640000000200 */
[C---:B---3--:R-:W-:Y:S08]  /*22f70*/  HMMA.16816.F32.BF16 R4, R180.reuse, R184, R4 ;  /* 0x000000b8b404723c */ /* 0x048ff00000041804 */
[C---:B------:R-:W-:Y:S01]  /*22f80*/  HMMA.16816.F32.BF16 R8, R180.reuse, R186, R8 ;  /* 0x000000bab408723c */ /* 0x040fe20000041808 */
[----:B------:R-:W3:Y:S07]  /*22f90*/  LDSM.16.M88.4 R184, [R208] ;  /* 0x00000000d0b8783b */ /* 0x000eee0000000200 */
[C---:B----4-:R-:W-:Y:S08]  /*22fa0*/  HMMA.16816.F32.BF16 R12, R180.reuse, R192, R12 ;  /* 0x000000c0b40c723c */ /* 0x050ff0000004180c */
[C---:B------:R-:W-:Y:S01]  /*22fb0*/  HMMA.16816.F32.BF16 R16, R180.reuse, R194, R16 ;  /* 0x000000c2b410723c */ /* 0x040fe20000041810 */
[----:B------:R-:W-:Y:S07]  /*22fc0*/  LDSM.16.M88.4 R192, [R226+0x6000] ;  /* 0x00600000e2c0783b */ /* 0x000fee0000000200 */
[C---:B-----5:R-:W-:Y:S08]  /*22fd0*/  HMMA.16816.F32.BF16 R20, R180.reuse, R196, R20 ;  /* 0x000000c4b414723c */ /* 0x060ff00000041814 */
[C---:B------:R-:W-:Y:S01]  /*22fe0*/  HMMA.16816.F32.BF16 R24, R180.reuse, R198, R24 ;  /* 0x000000c6b418723c */ /* 0x040fe20000041818 */
[----:B------:R-:W4:Y:S07]  /*22ff0*/  LDSM.16.M88.4 R196, [R224+0xe000] ;  /* 0x00e00000e0c4783b */ /* 0x000f2e0000000200 */
[C---:B-1----:R-:W-:Y:S08]  /*23000*/  HMMA.16816.F32.BF16 R28, R180.reuse, R172, R28 ;  /* 0x000000acb41c723c */ /* 0x042ff0000004181c */
[----:B------:R-:W-:Y:S01]  /*23010*/  HMMA.16816.F32.BF16 R32, R180, R174, R32 ;  /* 0x000000aeb420723c */ /* 0x000fe20000041820 */
[----:B------:R-:W-:Y:S05]  /*23020*/  LDSM.16.M88.4 R172, [R224+0xf000] ;  /* 0x00f00000e0ac783b */ /* 0x000fea0000000200 */
[----:B------:R-:W-:Y:S02]  /*23030*/  LDSM.16.M88.4 R180, [R224+0xf800] ;  /* 0x00f80000e0b4783b */ /* 0x000fe40000000200 */
[C---:B------:R-:W-:Y:S08]  /*23040*/  HMMA.16816.F32.BF16 R4, R176.reuse, R188, R4 ;  /* 0x000000bcb004723c */ /* 0x040ff00000041804 */
[C---:B------:R-:W-:Y:S01]  /*23050*/  HMMA.16816.F32.BF16 R8, R176.reuse, R190, R8 ;  /* 0x000000beb008723c */ /* 0x040fe20000041808 */
[----:B------:R-:W-:Y:S07]  /*23060*/  LDSM.16.M88.4 R188, [R225+0x6000] ;  /* 0x00600000e1bc783b */ /* 0x000fee0000000200 */
[C---:B--2---:R-:W-:Y:S08]  /*23070*/  HMMA.16816.F32.BF16 R12, R176.reuse, R168, R12 ;  /* 0x000000a8b00c723c */ /* 0x044ff0000004180c */
[C---:B------:R-:W-:Y:S01]  /*23080*/  HMMA.16816.F32.BF16 R16, R176.reuse, R170, R16 ;  /* 0x000000aab010723c */ /* 0x040fe20000041810 */
[----:B------:R-:W1:Y:S07]  /*23090*/  LDSM.16.M88.4 R168, [R224+0xe800] ;  /* 0x00e80000e0a8783b */ /* 0x000e6e0000000200 */
[C---:B------:R-:W-:Y:S08]  /*230a0*/  HMMA.16816.F32.BF16 R20, R176.reuse, R200, R20 ;  /* 0x000000c8b014723c */ /* 0x040ff00000041814 */
[C---:B------:R-:W-:Y:S01]  /*230b0*/  HMMA.16816.F32.BF16 R24, R176.reuse, R202, R24 ;  /* 0x000000cab018723c */ /* 0x040fe20000041818 */
[----:B------:R-:W2:Y:S07]  /*230c0*/  LDSM.16.M88.4 R200, [R220+0x6000] ;  /* 0x00600000dcc8783b */ /* 0x000eae0000000200 */
[C---:B---3--:R-:W-:Y:S08]  /*230d0*/  HMMA.16816.F32.BF16 R28, R176.reuse, R184, R28 ;  /* 0x000000b8b01c723c */ /* 0x048ff0000004181c */
[----:B------:R-:W-:Y:S08]  /*230e0*/  HMMA.16816.F32.BF16 R32, R176, R186, R32 ;  /* 0x000000bab020723c */ /* 0x000ff00000041820 */
[C---:B----4-:R-:W-:Y:S08]  /*230f0*/  HMMA.16816.F32.BF16 R4, R192.reuse, R196, R4 ;  /* 0x000000c4c004723c */ /* 0x050ff00000041804 */
[C---:B------:R-:W-:Y:S08]  /*23100*/  HMMA.16816.F32.BF16 R8, R192.reuse, R198, R8 ;  /* 0x000000c6c008723c */ /* 0x040ff00000041808 */
[C---:B-1----:R-:W-:Y:S08]  /*23110*/  HMMA.16816.F32.BF16 R12, R192.reuse, R168, R12 ;  /* 0x000000a8c00c723c */ /* 0x042ff0000004180c */
[C---:B------:R-:W-:Y:S01]  /*23120*/  HMMA.16816.F32.BF16 R16, R192.reuse, R170, R16 ;  /* 0x000000aac010723c */ /* 0x040fe20000041810 */
[----:B------:R-:W1:Y:S07]  /*23130*/  LDSM.16.M88.4 R168, [R220+0x6800] ;  /* 0x00680000dca8783b */ /* 0x000e6e0000000200 */
[C---:B------:R-:W-:Y:S08]  /*23140*/  HMMA.16816.F32.BF16 R20, R192.reuse, R172, R20 ;  /* 0x000000acc014723c */ /* 0x040ff00000041814 */
[C---:B------:R-:W-:Y:S08]  /*23150*/  HMMA.16816.F32.BF16 R24, R192.reuse, R174, R24 ;  /* 0x000000aec018723c */ /* 0x040ff00000041818 */
[C---:B------:R-:W-:Y:S08]  /*23160*/  HMMA.16816.F32.BF16 R28, R192.reuse, R180, R28 ;  /* 0x000000b4c01c723c */ /* 0x040ff0000004181c */
[----:B------:R-:W-:Y:S08]  /*23170*/  HMMA.16816.F32.BF16 R32, R192, R182, R32 ;  /* 0x000000b6c020723c */ /* 0x000ff00000041820 */
[C---:B--2---:R-:W-:Y:S08]  /*23180*/  HMMA.16816.F32.BF16 R4, R188.reuse, R200, R4 ;  /* 0x000000c8bc04723c */ /* 0x044ff00000041804 */
[C---:B------:R-:W-:Y:S08]  /*23190*/  HMMA.16816.F32.BF16 R8, R188.reuse, R202, R8 ;  /* 0x000000cabc08723c */ /* 0x040ff00000041808 */
[C---:B-1----:R-:W-:Y:S08]  /*231a0*/  HMMA.16816.F32.BF16 R12, R188.reuse, R168, R12 ;  /* 0x000000a8bc0c723c */ /* 0x042ff0000004180c */
[-C--:B------:R-:W-:Y:S01]  /*231b0*/  FMUL.FTZ R202, R4, R164.reuse ;  /* 0x000000a404ca7220 */ /* 0x080fe20000410000 */
[C---:B------:R-:W-:Y:S03]  /*231c0*/  HMMA.16816.F32.BF16 R16, R188.reuse, R170, R16 ;  /* 0x000000aabc10723c */ /* 0x040fe60000041810 */
[-C--:B------:R-:W-:Y:S02]  /*231d0*/  FMUL.FTZ R194, R5, R164.reuse ;  /* 0x000000a405c27220 */ /* 0x080fe40000410000 */
[----:B------:R-:W1:Y:S01]  /*231e0*/  MUFU.TANH R202, R202 ;  /* 0x000000ca00ca7308 */ /* 0x000e620000002400 */
[-C--:B------:R-:W-:Y:S02]  /*231f0*/  FMUL.FTZ R193, R6, R164.reuse ;  /* 0x000000a406c17220 */ /* 0x080fe40000410000 */
[-C--:B------:R-:W-:Y:S04]  /*23200*/  FMUL.FTZ R9, R9, R164.reuse ;  /* 0x000000a409097220 */ /* 0x080fe80000410000 */
[-C--:B------:R-:W-:Y:S02]  /*23210*/  FMUL.FTZ R10, R10, R164.reuse ;  /* 0x000000a40a0a7220 */ /* 0x080fe40000410000 */
[-C--:B------:R-:W-:Y:S01]  /*23220*/  FMUL.FTZ R11, R11, R164.reuse ;  /* 0x000000a40b0b7220 */ /* 0x080fe20000410000 */
[----:B------:R-:W2:Y:S01]  /*23230*/  MUFU.TANH R205, R9 ;  /* 0x0000000900cd7308 */ /* 0x000ea20000002400 */
[-C--:B------:R-:W-:Y:S02]  /*23240*/  FMUL.FTZ R195, R7, R164.reuse ;  /* 0x000000a407c37220 */ /* 0x080fe40000410000 */
[----:B------:R-:W3:Y:S01]  /*23250*/  LDSM.16.M88.4 R4, [R220+0x7000] ;  /* 0x00700000dc04783b */ /* 0x000ee20000000200 */
[-C--:B------:R-:W-:Y:S02]  /*23260*/  FMUL.FTZ R192, R8, R164.reuse ;  /* 0x000000a408c07220 */ /* 0x080fe40000410000 */
[-C--:B------:R-:W-:Y:S02]  /*23270*/  FMUL.FTZ R196, R12, R164.reuse ;  /* 0x000000a40cc47220 */ /* 0x080fe40000410000 */
[-C--:B------:R-:W-:Y:S02]  /*23280*/  FMUL.FTZ R13, R13, R164.reuse ;  /* 0x000000a40d0d7220 */ /* 0x080fe40000410000 */
[----:B------:R-:W4:Y:S01]  /*23290*/  MUFU.TANH R203, R10 ;  /* 0x0000000a00cb7308 */ /* 0x000f220000002400 */
[-C--:B------:R-:W-:Y:S02]  /*232a0*/  FMUL.FTZ R175, R16, R164.reuse ;  /* 0x000000a410af7220 */ /* 0x080fe40000410000 */
[-C--:B------:R-:W-:Y:S02]  /*232b0*/  FMUL.FTZ R14, R14, R164.reuse ;  /* 0x000000a40e0e7220 */ /* 0x080fe40000410000 */
[-C--:B------:R-:W-:Y:S02]  /*232c0*/  FMUL.FTZ R15, R15, R164.reuse ;  /* 0x000000a40f0f7220 */ /* 0x080fe40000410000 */
[-C--:B------:R-:W-:Y:S02]  /*232d0*/  FMUL.FTZ R17, R17, R164.reuse ;  /* 0x000000a411117220 */ /* 0x080fe40000410000 */
[-C--:B------:R-:W-:Y:S01]  /*232e0*/  FMUL.FTZ R18, R18, R164.reuse ;  /* 0x000000a412127220 */ /* 0x080fe20000410000 */
[----:B------:R5:W1:Y:S01]  /*232f0*/  MUFU.TANH R201, R11 ;  /* 0x0000000b00c97308 */ /* 0x000a620000002400 */
[-C--:B------:R-:W-:Y:S09]  /*23300*/  FMUL.FTZ R19, R19, R164.reuse ;  /* 0x000000a413137220 */ /* 0x080ff20000410000 */
[----:B------:R-:W1:Y:S10]  /*23310*/  MUFU.TANH R194, R194 ;  /* 0x000000c200c27308 */ /* 0x000e740000002400 */
[----:B------:R-:W1:Y:S01]  /*23320*/  MUFU.TANH R193, R193 ;  /* 0x000000c100c17308 */ /* 0x000e620000002400 */
[C---:B---3--:R-:W-:Y:S01]  /*23330*/  HMMA.16816.F32.BF16 R20, R188.reuse, R4, R20 ;  /* 0x00000004bc14723c */ /* 0x048fe20000041814 */
[----:B-----5:R-:W3:Y:S01]  /*23340*/  LDSM.16.M88.4 R8, [R220+0x7800] ;  /* 0x00780000dc08783b */ /* 0x020ee20000000200 */
[----:B------:R-:W-:Y:S07]  /*23350*/  DEPBAR.LE SB0, 0x0 ;  /* 0x000080000000791a */ /* 0x000fee0000000000 */
[----:B------:R-:W1:Y:S01]  /*23360*/  MUFU.TANH R195, R195 ;  /* 0x000000c300c37308 */ /* 0x000e620000002400 */
[----:B------:R-:W-:Y:S01]  /*23370*/  BAR.SYNC.DEFER_BLOCKING 0x0 ;  /* 0x0000000000007b1d */ /* 0x000fe20000010000 */
[C---:B------:R-:W-:Y:S08]  /*23380*/  HMMA.16816.F32.BF16 R24, R188.reuse, R6, R24 ;  /* 0x00000006bc18723c */ /* 0x040ff00000041818 */
[----:B------:R-:W1:Y:S05]  /*23390*/  MUFU.TANH R192, R192 ;  /* 0x000000c000c07308 */ /* 0x000e6a0000002400 */
[-C--:B------:R-:W-:Y:S02]  /*233a0*/  FMUL.FTZ R204, R20, R164.reuse ;  /* 0x000000a414cc7220 */ /* 0x080fe40000410000 */
[-C--:B------:R-:W-:Y:S03]  /*233b0*/  FMUL.FTZ R21, R21, R164.reuse ;  /* 0x000000a415157220 */ /* 0x080fe60000410000 */
[----:B------:R-:W1:Y:S01]  /*233c0*/  MUFU.TANH R196, R196 ;  /* 0x000000c400c47308 */ /* 0x000e620000002400 */
[-C--:B------:R-:W-:Y:S02]  /*233d0*/  FMUL.FTZ R22, R22, R164.reuse ;  /* 0x000000a416167220 */ /* 0x080fe40000410000 */
[-C--:B------:R-:W-:Y:S03]  /*233e0*/  FMUL.FTZ R23, R23, R164.reuse ;  /* 0x000000a417177220 */ /* 0x080fe60000410000 */
[-C--:B------:R-:W-:Y:S02]  /*233f0*/  FMUL.FTZ R184, R24, R164.reuse ;  /* 0x000000a418b87220 */ /* 0x080fe40000410000 */
[-C--:B------:R-:W-:Y:S02]  /*23400*/  FMUL.FTZ R25, R25, R164.reuse ;  /* 0x000000a419197220 */ /* 0x080fe40000410000 */
[----:B------:R1:W1:Y:S01]  /*23410*/  MUFU.TANH R199, R13 ;  /* 0x0000000d00c77308 */ /* 0x0002620000002400 */
[-C--:B------:R-:W-:Y:S02]  /*23420*/  FMUL.FTZ R26, R26, R164.reuse ;  /* 0x000000a41a1a7220 */ /* 0x080fe40000410000 */
[----:B------:R-:W-:Y:S01]  /*23430*/  FMUL.FTZ R27, R27, R164 ;  /* 0x000000a41b1b7220 */ /* 0x000fe20000410000 */
[C---:B---3--:R-:W-:Y:S06]  /*23440*/  HMMA.16816.F32.BF16 R28, R188.reuse, R8, R28 ;  /* 0x00000008bc1c723c */ /* 0x048fec000004181c */
[----:B------:R3:W1:Y:S02]  /*23450*/  MUFU.TANH R198, R14 ;  /* 0x0000000e00c67308 */ /* 0x0006640000002400 */
[----:B------:R-:W-:Y:S07]  /*23460*/  HMMA.16816.F32.BF16 R32, R188, R10, R32 ;  /* 0x0000000abc20723c */ /* 0x000fee0000041820 */
[----:B------:R-:W-:Y:S01]  /*23470*/  MOV R188, R206 ;  /* 0x000000ce00bc7202 */ /* 0x000fe20000000f00 */
[----:B------:R3:W1:Y:S01]  /*23480*/  MUFU.TANH R200, R15 ;  /* 0x0000000f00c87308 */ /* 0x0006620000002400 */
[----:B------:R-:W-:Y:S07]  /*23490*/  IMAD.MOV.U32 R189, RZ, RZ, R207 ;  /* 0x000000ffffbd7224 */ /* 0x000fee00078e00cf */
[-C--:B------:R-:W-:Y:S02]  /*234a0*/  FMUL.FTZ R177, R28, R164.reuse ;  /* 0x000000a41cb17220 */ /* 0x080fe40000410000 */
[----:B------:R-:W1:Y:S01]  /*234b0*/  MUFU.TANH R175, R175 ;  /* 0x000000af00af7308 */ /* 0x000e620000002400 */
[-C--:B------:R-:W-:Y:S02]  /*234c0*/  FMUL.FTZ R29, R29, R164.reuse ;  /* 0x000000a41d1d7220 */ /* 0x080fe40000410000 */
[-C--:B------:R-:W-:Y:S02]  /*234d0*/  FMUL.FTZ R30, R30, R164.reuse ;  /* 0x000000a41e1e7220 */ /* 0x080fe40000410000 */
[-C--:B------:R-:W-:Y:S02]  /*234e0*/  FMUL.FTZ R31, R31, R164.reuse ;  /* 0x000000a41f1f7220 */ /* 0x080fe40000410000 */
[-C--:B------:R-:W-:Y:S02]  /*234f0*/  FMUL.FTZ R178, R32, R164.reuse ;  /* 0x000000a420b27220 */ /* 0x080fe40000410000 */
[-C--:B------:R-:W-:Y:S01]  /*23500*/  FMUL.FTZ R33, R33, R164.reuse ;  /* 0x000000a421217220 */ /* 0x080fe20000410000 */
[----:B------:R3:W1:Y:S01]  /*23510*/  MUFU.TANH R174, R17 ;  /* 0x0000001100ae7308 */ /* 0x0006620000002400 */
[-C--:B------:R-:W-:Y:S02]  /*23520*/  FMUL.FTZ R34, R34, R164.reuse ;  /* 0x000000a422227220 */ /* 0x080fe40000410000 */
[----:B------:R-:W-:Y:S07]  /*23530*/  FMUL.FTZ R35, R35, R164 ;  /* 0x000000a423237220 */ /* 0x000fee0000410000 */
[----:B------:R3:W1:Y:S10]  /*23540*/  MUFU.TANH R173, R18 ;  /* 0x0000001200ad7308 */ /* 0x0006740000002400 */
[----:B------:R3:W1:Y:S10]  /*23550*/  MUFU.TANH R172, R19 ;  /* 0x0000001300ac7308 */ /* 0x0006740000002400 */
[----:B------:R-:W1:Y:S10]  /*23560*/  MUFU.TANH R204, R204 ;  /* 0x000000cc00cc7308 */ /* 0x000e740000002400 */
[----:B------:R3:W1:Y:S10]  /*23570*/  MUFU.TANH R187, R21 ;  /* 0x0000001500bb7308 */ /* 0x0006740000002400 */
        /* <DEDUP_REMOVED lines=13> */
[----:B------:R3:W1:Y:S01]  /*23650*/  MUFU.TANH R166, R35 ;  /* 0x0000002300a67308 */ /* 0x0006620000002400 */
[----:B------:R-:W-:-:S05]  /*23660*/  @!P0 BRA `(.L_x_1451) ;  /* 0x00000bf000008947 */ /* 0x000fca0003800000 */
[----:B--2-4-:R-:W-:Y:S01]  /*23670*/  ISETP.NE.U32.AND P0, PT, R248, RZ, PT ;  /* 0x000000fff800720c */ /* 0x014fe20003f05070 */
[----:B------:R-:W-:Y:S03]  /*23680*/  BSSY B0, `(.L_x_1452) ;  /* 0x0000049000007945 */ /* 0x000fe60003800000 */
[----:B------:R-:W-:Y:S11]  /*23690*/  ISETP.NE.AND.EX P0, PT, R249, RZ, PT, P0 ;  /* 0x000000fff900720c */ /* 0x000ff60003f05300 */
[----:B------:R-:W-:Y:S02]  /*236a0*/  @!UPT UIADD3 URZ, URZ, URZ, URZ ;  /* 0x0000003f3f3ff290 */ /* 0x000fe4000fffe03f */
[----:B------:R-:W-:-:S05]  /*236b0*/  @!P0 BRA `(.L_x_1453) ;  /* 0x0000041000008947 */ /* 0x000fca0003800000 */
[----:B------:R-:W-:Y:S01]  /*236c0*/  IMAD.SHL.U32 R11, R250, 0x40, RZ ;  /* 0x00000040fa0b7824 */ /* 0x000fe200078e00ff */
[----:B------:R-:W-:Y:S02]  /*236d0*/  ULDC.64 UR4, c[0x0][0x118] ;  /* 0x0000460000047ab9 */ /* 0x000fe40000000a00 */
[----:B------:R-:W2:Y:S02]  /*236e0*/  LD.E R12, [R2.64+0x170] ;  /* 0x00017004020c7980 */ /* 0x000ea4000c101900 */
[C---:B------:R-:W-:Y:S02]  /*236f0*/  IADD3 R9, R11.reuse, -0x80, RZ ;  /* 0xffffff800b097810 */ /* 0x040fe40007ffe0ff */
[----:B------:R-:W-:Y:S02]  /*23700*/  IADD3 R11, R11, -0x40, RZ ;  /* 0xffffffc00b0b7810 */ /* 0x000fe40007ffe0ff */
[----:B------:R-:W-:Y:S02]  /*23710*/  IABS R5, R9 ;  /* 0x0000000900057213 */ /* 0x000fe40000000000 */
[-C--:B--2---:R-:W-:Y:S02]  /*23720*/  IABS R7, R12.reuse ;  /* 0x0000000c00077213 */ /* 0x084fe40000000000 */
[-C--:B------:R-:W-:Y:S02]  /*23730*/  IABS R6, R12.reuse ;  /* 0x0000000c00067213 */ /* 0x080fe40000000000 */
[----:B------:R-:W2:Y:S01]  /*23740*/  I2F.RP R4, R7 ;  /* 0x0000000700047306 */ /* 0x000ea20000209400 */
[-C--:B------:R-:W-:Y:S02]  /*23750*/  LOP3.LUT R9, R9, R12.reuse, RZ, 0x3c, !PT ;  /* 0x0000000c09097212 */ /* 0x080fe400078e3cff */
[----:B------:R-:W-:Y:S07]  /*23760*/  IMAD.MOV R6, RZ, RZ, -R6 ;  /* 0x000000ffff067224 */ /* 0x000fee00078e0a06 */
[----:B--2---:R-:W2:Y:S02]  /*23770*/  MUFU.RCP R4, R4 ;  /* 0x0000000400047308 */ /* 0x004ea40000001000 */
[----:B--23--:R-:W-:Y:S02]  /*23780*/  IADD3 R14, R4, 0xffffffe, RZ ;  /* 0x0ffffffe040e7810 */ /* 0x00cfe40007ffe0ff */
[----:B------:R-:W-:Y:S06]  /*23790*/  IABS R4, R11 ;  /* 0x0000000b00047213 */ /* 0x000fec0000000000 */
[----:B------:R-:W2:Y:S01]  /*237a0*/  F2I.FTZ.U32.TRUNC.NTZ R15, R14 ;  /* 0x0000000e000f7305 */ /* 0x000ea2000021f000 */
[----:B------:R-:W-:Y:S01]  /*237b0*/  LOP3.LUT R11, R11, R12, RZ, 0x3c, !PT ;  /* 0x0000000c0b0b7212 */ /* 0x000fe200078e3cff */
[--C-:B--2---:R-:W-:Y:S02]  /*237c0*/  IMAD.MOV R10, RZ, RZ, -R15.reuse ;  /* 0x000000ffff0a7224 */ /* 0x104fe400078e0a0f */
[----:B------:R-:W-:Y:S02]  /*237d0*/  IMAD.MOV.U32 R14, RZ, RZ, RZ ;  /* 0x000000ffff0e7224 */ /* 0x000fe400078e00ff */
[----:B------:R-:W-:Y:S04]  /*237e0*/  IMAD R10, R10, R7, RZ ;  /* 0x000000070a0a7224 */ /* 0x000fe800078e02ff */
[----:B------:R-:W-:Y:S06]  /*237f0*/  IMAD.HI.U32 R10, R15, R10, R14 ;  /* 0x0000000a0f0a7227 */ /* 0x000fec00078e000e */
[----:B------:R-:W-:Y:S04]  /*23800*/  IMAD.HI.U32 R8, R10, R5, RZ ;  /* 0x000000050a087227 */ /* 0x000fe800078e00ff */
[----:B------:R-:W-:Y:S02]  /*23810*/  IMAD R5, R8, R6, R5 ;  /* 0x0000000608057224 */ /* 0x000fe400078e0205 */
[----:B-1----:R-:W-:Y:S03]  /*23820*/  IMAD.HI.U32 R13, R10, R4, RZ ;  /* 0x000000040a0d7227 */ /* 0x002fe600078e00ff */
        /* <DEDUP_REMOVED lines=12> */
[----:B------:R-:W-:Y:S02]  /*238f0*/  ISETP.GE.AND P1, PT, R11, RZ, PT ;  /* 0x000000ff0b00720c */ /* 0x000fe40003f26270 */
[----:B------:R-:W2:Y:S01]  /*23900*/  LD.E.64 R10, [R2.64+0x20] ;  /* 0x00002004020a7980 */ /* 0x000ea2000c101b00 */
[----:B------:R-:W-:Y:S01]  /*23910*/  @!P0 IMAD.MOV R8, RZ, RZ, -R8 ;  /* 0x000000ffff088224 */ /* 0x000fe200078e0a08 */
[----:B------:R-:W-:Y:S02]  /*23920*/  @P2 IADD3 R13, R13, 0x1, RZ ;  /* 0x000000010d0d2810 */ /* 0x000fe40007ffe0ff */
[----:B------:R-:W-:Y:S04]  /*23930*/  ISETP.NE.AND P2, PT, R12, RZ, PT ;  /* 0x000000ff0c00720c */ /* 0x000fe80003f45270 */
[C---:B------:R-:W-:Y:S02]  /*23940*/  SEL R7, R4.reuse, R8, !P2 ;  /* 0x0000000804077207 */ /* 0x040fe40005000000 */
[----:B------:R-:W3:Y:S01]  /*23950*/  LD.E.64 R8, [R2.64+0x38] ;  /* 0x0000380402087980 */ /* 0x000ee2000c101b00 */
        /* <DEDUP_REMOVED lines=23> */
.L_x_1453:
[----:B------:R-:W-:Y:S02]  /*23ad0*/  ULDC.64 UR4, c[0x0][0x118] ;  /* 0x0000460000047ab9 */ /* 0x000fe40000000a00 */
[----:B------:R-:W2:Y:S02]  /*23ae0*/  LD.E R8, [R2.64+0x38] ;  /* 0x0000380402087980 */ /* 0x000ea4000c101900 */
[----:B--2---:R-:W-:Y:S04]  /*23af0*/  LEA R8, -R8, RZ, 0x6 ;  /* 0x000000ff08087211 */ /* 0x004fe800078e31ff */
[----:B------:R-:W-:Y:S02]  /*23b00*/  SHF.R.S32.HI R4, RZ, 0x1f, R8 ;  /* 0x0000001fff047819 */ /* 0x000fe40000011408 */
.L_x_1454:
[----:B------:R-:W-:Y:S05]  /*23b10*/  BSYNC B0 ;  /* 0x0000000000007941 */ /* 0x000fea0003800000 */
.L_x_1452:
[CC--:B---3--:R-:W-:Y:S01]  /*23b20*/  LEA R18, P0, R8.reuse, R240.reuse, 0x1 ;  /* 0x000000f008127211 */ /* 0x0c8fe200078008ff */
[----:B------:R-:W-:Y:S01]  /*23b30*/  ULDC.64 UR4, c[0x0][0x118] ;  /* 0x0000460000047ab9 */ /* 0x000fe20000000a00 */
[C---:B------:R-:W-:Y:S02]  /*23b40*/  IADD3 R7, P1, R8.reuse, R237, RZ ;  /* 0x000000ed08077210 */ /* 0x040fe40007f3e0ff */
[----:B------:R-:W-:Y:S02]  /*23b50*/  LEA.HI.X R19, R8, R239, R4, 0x1, P0 ;  /* 0x000000ef08137211 */ /* 0x000fe400000f0c04 */
[CC--:B------:R-:W-:Y:S01]  /*23b60*/  @P5 LEA R12, P0, R7.reuse, R240.reuse, 0x1 ;  /* 0x000000f0070c5211 */ /* 0x0c0fe200078008ff */
[----:B------:R-:W-:Y:S01]  /*23b70*/  IMAD.X R6, R4, 0x1, R238, P1 ;  /* 0x0000000104067824 */ /* 0x000fe200008e06ee */
[CC--:B------:R-:W-:Y:S01]  /*23b80*/  @P6 LEA R16, P1, R7.reuse, R240.reuse, 0x1 ;  /* 0x000000f007106211 */ /* 0x0c0fe200078208ff */
[----:B------:R-:W-:Y:S01]  /*23b90*/  @!PT LDS RZ, [RZ] ;  /* 0x00000000fffff984 */ /* 0x000fe20000000800 */
[----:B------:R-:W-:Y:S01]  /*23ba0*/  @!PT LDS RZ, [RZ] ;  /* 0x00000000fffff984 */ /* 0x000fe20000000800 */
[----:B------:R-:W-:Y:S01]  /*23bb0*/  @!PT LDS RZ, [RZ] ;  /* 0x00000000fffff984 */ /* 0x000fe20000000800 */
[----:B------:R2:W-:Y:S01]  /*23bc0*/  @P6 LDGSTS.E.BYPASS.LTC128B.128 [R247+0x8000], [R18.64] ;  /* 0x0800000012f76fae */ /* 0x0005e2000b901d44 */
[C---:B------:R-:W-:Y:S02]  /*23bd0*/  IADD3 R5, P2, R7.reuse, R237, RZ ;  /* 0x000000ed07057210 */ /* 0x040fe40007f5e0ff */
[CCC-:B------:R-:W-:Y:S01]  /*23be0*/  @P6 LEA.HI.X R17, R7.reuse, R239.reuse, R6.reuse, 0x1, P1 ;  /* 0x000000ef07116211 */ /* 0x1c0fe200008f0c06 */
[----:B------:R2:W-:Y:S01]  /*23bf0*/  @!P6 STS.128 [R247+0x8000], RZ ;  /* 0x008000fff700e388 */ /* 0x0005e20000000c00 */
[CC--:B-1----:R-:W-:Y:S01]  /*23c00*/  @P5 LEA.HI.X R13, R7.reuse, R239.reuse, R6, 0x1, P0 ;  /* 0x000000ef070d5211 */ /* 0x0c2fe200000f0c06 */
[----:B------:R-:W-:Y:S01]  /*23c10*/  IMAD.X R4, R6, 0x1, R238, P2 ;  /* 0x0000000106047824 */ /* 0x000fe200010e06ee */
        /* <DEDUP_REMOVED lines=26> */
[C---:B------:R-:W-:Y:S02]  /*23dc0*/  @P3 LEA.HI.X R21, R5.reuse, R239, R4, 0x1, P0 ;  /* 0x000000ef05153211 */ /* 0x040fe400000f0c04 */
[----:B------:R-:W-:Y:S01]  /*23dd0*/  IADD3 R6, P2, R5, R237, RZ ;  /* 0x000000ed05067210 */ /* 0x000fe20007f5e0ff */
[----:B------:R-:W-:Y:S01]  /*23de0*/  @!PT LDS RZ, [RZ] ;  /* 0x00000000fffff984 */ /* 0x000fe20000000800 */
[----:B------:R-:W-:Y:S01]  /*23df0*/  @!PT LDS RZ, [RZ] ;  /* 0x00000000fffff984 */ /* 0x000fe20000000800 */
[----:B------:R-:W-:Y:S01]  /*23e00*/  @!PT LDS RZ, [RZ] ;  /* 0x00000000fffff984 */ /* 0x000fe20000000800 */
[----:B------:R2:W-:Y:S03]  /*23e10*/  @P6 LDGSTS.E.BYPASS.LTC128B.128 [R247+0x8800], [R16.64] ;  /* 0x0880000010f76fae */ /* 0x0005e6000b901d44 */
[CC--:B------:R-:W-:Y:S01]  /*23e20*/  @P6 LEA R30, P0, R6.reuse, R240.reuse, 0x1 ;  /* 0x000000f0061e6211 */ /* 0x0c0fe200078008ff */
[----:B------:R2:W-:Y:S01]  /*23e30*/  @!P6 STS.128 [R247+0x8800], RZ ;  /* 0x008800fff700e388 */ /* 0x0005e20000000c00 */
[-C--:B------:R-:W-:Y:S01]  /*23e40*/  @P4 LEA R26, P1, R6, R240.reuse, 0x1 ;  /* 0x000000f0061a4211 */ /* 0x080fe200078208ff */
[----:B------:R-:W-:Y:S01]  /*23e50*/  IMAD.X R4, R4, 0x1, R238, P2 ;  /* 0x0000000104047824 */ /* 0x000fe200010e06ee */
[CC--:B------:R-:W-:Y:S01]  /*23e60*/  @P5 LEA R28, P2, R6.reuse, R240.reuse, 0x1 ;  /* 0x000000f0061c5211 */ /* 0x0c0fe200078408ff */
[----:B------:R-:W-:Y:S01]  /*23e70*/  @!PT LDS RZ, [RZ] ;  /* 0x00000000fffff984 */ /* 0x000fe20000000800 */
[----:B------:R-:W-:Y:S01]  /*23e80*/  @!PT LDS RZ, [RZ] ;  /* 0x00000000fffff984 */ /* 0x000fe20000000800 */
[----:B------:R-:W-:Y:S01]  /*23e90*/  @!PT LDS RZ, [RZ] ;  /* 0x00000000fffff984 */ /* 0x000fe20000000800 */
[----:B------:R2:W-:Y:S03]  /*23ea0*/  @P5 LDGSTS.E.BYPASS.LTC128B.128 [R247+0xa800], [R12.64+0x80] ;  /* 0x0a8000800cf75fae */ /* 0x0005e6000b901d44 */
[CCC-:B------:R-:W-:Y:S01]  /*23eb0*/  @P6 LEA.HI.X R31, R6.reuse, R239.reuse, R4.reuse, 0x1, P0 ;  /* 0x000000ef061f6211 */ /* 0x1c0fe200000f0c04 */
[----:B------:R2:W-:Y:S01]  /*23ec0*/  @!P5 STS.128 [R247+0xa800], RZ ;  /* 0x00a800fff700d388 */ /* 0x0005e20000000c00 */
[CCC-:B------:R-:W-:Y:S02]  /*23ed0*/  @P5 LEA.HI.X R29, R6.reuse, R239.reuse, R4.reuse, 0x1, P2 ;  /* 0x000000ef061d5211 */ /* 0x1c0fe400010f0c04 */
[CC--:B------:R-:W-:Y:S01]  /*23ee0*/  @P4 LEA.HI.X R27, R6.reuse, R239.reuse, R4, 0x1, P1 ;  /* 0x000000ef061b4211 */ /* 0x0c0fe200008f0c04 */
[----:B------:R-:W-:Y:S01]  /*23ef0*/  @!PT LDS RZ, [RZ] ;  /* 0x00000000fffff984 */ /* 0x000fe20000000800 */
[----:B------:R-:W-:Y:S01]  /*23f00*/  @!PT LDS RZ, [RZ] ;  /* 0x00000000fffff984 */ /* 0x000fe20000000800 */
[----:B------:R-:W-:Y:S01]  /*23f10*/  @!PT LDS RZ, [RZ] ;  /* 0x00000000fffff984 */ /* 0x000fe20000000800 */
[----:B------:R2:W-:Y:S01]  /*23f20*/  @P4 LDGSTS.E.BYPASS.LTC128B.128 [R247+0xc800], [R10.64+0x100] ;  /* 0x0c8001000af74fae */ /* 0x0005e2000b901d44 */
[C---:B------:R-:W-:Y:S01]  /*23f30*/  @P3 LEA R32, P0, R6.reuse, R240, 0x1 ;  /* 0x000000f006203211 */ /* 0x040fe200078008ff */
[----:B------:R-:W-:Y:S02]  /*23f40*/  IMAD.MOV.U32 R240, RZ, RZ, R18 ;  /* 0x000000fffff07224 */ /* 0x000fe400078e0012 */
[----:B------:R2:W-:Y:S01]  /*23f50*/  @!P4 STS.128 [R247+0xc800], RZ ;  /* 0x00c800fff700c388 */ /* 0x0005e20000000c00 */
[----:B------:R-:W-:Y:S01]  /*23f60*/  @P3 LEA.HI.X R33, R6, R239, R4, 0x1, P0 ;  /* 0x000000ef06213211 */ /* 0x000fe200000f0c04 */
[----:B------:R-:W-:Y:S02]  /*23f70*/  IMAD.MOV.U32 R239, RZ, RZ, R19 ;  /* 0x000000ffffef7224 */ /* 0x000fe400078e0013 */
        /* <DEDUP_REMOVED lines=46> */
.L_x_1451:
[----:B--2-4-:R-:W-:Y:S05]  /*24260*/  BSYNC B1 ;  /* 0x0000000000017941 */ /* 0x014fea0003800000 */
.L_x_1450:
[----:B------:R-:W-:Y:S01]  /*24270*/  ULDC.64 UR4, c[0x0][0x118] ;  /* 0x0000460000047ab9 */ /* 0x000fe20000000a00 */
[----:B-1----:R-:W-:Y:S01]  /*24280*/  FMNMX.FTZ R5, R202, R165, !PT ;  /* 0x000000a5ca057209 */ /* 0x002fe20007810000 */
[----:B------:R1:W2:Y:S01]  /*24290*/  LD.E R167, [R2.64+0xdc] ;  /* 0x0000dc0402a77980 */ /* 0x0002a2000c101900 */
[----:B------:R-:W-:Y:S02]  /*242a0*/  FMNMX.FTZ R6, R193, R0, !PT ;  /* 0x00000000c1067209 */ /* 0x000fe40007810000 */
[----:B------:R-:W-:Y:S01]  /*242b0*/  FMNMX.FTZ R5, R194, R5, !PT ;  /* 0x00000005c2057209 */ /* 0x000fe20007810000 */
[----:B---3--:R-:W-:Y:S01]  /*242c0*/  LDSM.16.MT88.4 R12, [R234+0x10000] ;  /* 0x01000000ea0c783b */ /* 0x008fe20000004200 */
[----:B------:R-:W-:Y:S02]  /*242d0*/  FMNMX.FTZ R6, R195, R6, !PT ;  /* 0x00000006c3067209 */ /* 0x000fe40007810000 */
[----:B------:R-:W-:Y:S02]  /*242e0*/  FMNMX.FTZ R4, R192, R5, !PT ;  /* 0x00000005c0047209 */ /* 0x000fe40007810000 */
[----:B------:R-:W-:Y:S02]  /*242f0*/  FMNMX.FTZ R6, R203, R6, !PT ;  /* 0x00000006cb067209 */ /* 0x000fe40007810000 */
[----:B------:R-:W-:Y:S01]  /*24300*/  FMNMX.FTZ R5, R205, R4, !PT ;  /* 0x00000004cd057209 */ /* 0x000fe20007810000 */
[----:B------:R-:W-:Y:S03]  /*24310*/  LDSM.16.MT88.4 R20, [R233+0x10000] ;  /* 0x01000000e914783b */ /* 0x000fe60000004200 */
[----:B------:R-:W-:Y:S02]  /*24320*/  FMNMX.FTZ R4, R196, R5, !PT ;  /* 0x00000005c4047209 */ /* 0x000fe40007810000 */
[----:B------:R-:W-:Y:S02]  /*24330*/  FMNMX.FTZ R5, R201, R6, !PT ;  /* 0x00000006c9057209 */ /* 0x000fe40007810000 */
[----:B------:R-:W-:Y:S01]  /*24340*/  FMNMX.FTZ R4, R199, R4, !PT ;  /* 0x00000004c7047209 */ /* 0x000fe20007810000 */
[----:B------:R-:W-:Y:S01]  /*24350*/  LDSM.16.MT88.4 R28, [R232+0x10000] ;  /* 0x01000000e81c783b */ /* 0x000fe20000004200 */
[----:B------:R-:W-:Y:S02]  /*24360*/  FMNMX.FTZ R5, R198, R5, !PT ;  /* 0x00000005c6057209 */ /* 0x000fe40007810000 */
[----:B-1----:R-:W-:Y:S02]  /*24370*/  FMNMX.FTZ R3, R175, R4, !PT ;  /* 0x00000004af037209 */ /* 0x002fe40007810000 */
        /* <DEDUP_REMOVED lines=28> */
[----:B------:R-:W-:Y:S01]  /*24540*/  FADD.FTZ R2, -R164, R165 ;  /* 0x000000a5a4027221 */ /* 0x000fe20000010100 */
[----:B---3--:R-:W-:Y:S05]  /*24550*/  FMNMX.FTZ R3, R4, R3, !PT ;  /* 0x0000000304037209 */ /* 0x008fea0007810000 */
[----:B------:R-:W-:Y:S02]  /*24560*/  FADD.FTZ R6, -R3, R0 ;  /* 0x0000000003067221 */ /* 0x000fe40000010100 */
[C---:B--2---:R-:W-:Y:S02]  /*24570*/  FMUL.FTZ R180, R167.reuse, R164 ;  /* 0x000000a4a7b47220 */ /* 0x044fe40000410000 */
[C---:B------:R-:W-:Y:S02]  /*24580*/  FMUL.FTZ R170, R167.reuse, R3 ;  /* 0x00000003a7aa7220 */ /* 0x040fe40000410000 */
[C---:B------:R-:W-:Y:S01]  /*24590*/  FMUL.FTZ R0, R167.reuse, R6 ;  /* 0x00000006a7007220 */ /* 0x040fe20000410000 */
[----:B------:R-:W-:Y:S01]  /*245a0*/  FSEL R180, R180, RZ, P0 ;  /* 0x000000ffb4b47208 */ /* 0x000fe20000000000 */
[----:B------:R-:W-:Y:S01]  /*245b0*/  FMUL.FTZ R5, R167, R2 ;  /* 0x00000002a7057220 */ /* 0x000fe20000410000 */
[----:B------:R-:W-:Y:S03]  /*245c0*/  FSETP.NEU.FTZ.AND P0, PT, R3, -INF , PT ;  /* 0xff8000000300780b */ /* 0x000fe60003f1d000 */
[-CC-:B------:R-:W-:Y:S01]  /*245d0*/  FFMA.FTZ R197, R202, R167.reuse, -R180.reuse ;  /* 0x000000a7cac57223 */ /* 0x180fe200000108b4 */
[----:B------:R-:W-:Y:S01]  /*245e0*/  FSEL R170, R170, RZ, P0 ;  /* 0x000000ffaaaa7208 */ /* 0x000fe20000000000 */
[-CC-:B------:R-:W-:Y:S01]  /*245f0*/  FFMA.FTZ R194, R194, R167.reuse, -R180.reuse ;  /* 0x000000a7c2c27223 */ /* 0x180fe200000108b4 */
[----:B------:R-:W1:Y:S01]  /*24600*/  MUFU.EX2 R2, R5 ;  /* 0x0000000500027308 */ /* 0x000e620000000800 */
[-C--:B------:R-:W-:Y:S01]  /*24610*/  FFMA.FTZ R196, R196, R167.reuse, -R180 ;  /* 0x000000a7c4c47223 */ /* 0x080fe200000108b4 */
[----:B------:R-:W-:Y:S01]  /*24620*/  ISETP.GT.AND P0, PT, R250, 0x1, PT ;  /* 0x00000001fa00780c */ /* 0x000fe20003f04270 */
[-CC-:B------:R-:W-:Y:S02]  /*24630*/  FFMA.FTZ R193, R193, R167.reuse, -R170.reuse ;  /* 0x000000a7c1c17223 */ /* 0x180fe400000108aa */
[-C--:B------:R-:W-:Y:S02]  /*24640*/  FFMA.FTZ R191, R195, R167.reuse, -R170 ;  /* 0x000000a7c3bf7223 */ /* 0x080fe400000108aa */
[-CC-:B------:R-:W-:Y:S02]  /*24650*/  FFMA.FTZ R195, R192, R167.reuse, -R180.reuse ;  /* 0x000000a7c0c37223 */ /* 0x180fe400000108b4 */
[-C--:B------:R-:W-:Y:S01]  /*24660*/  FFMA.FTZ R192, R205, R167.reuse, -R180 ;  /* 0x000000a7cdc07223 */ /* 0x080fe200000108b4 */
[----:B------:R-:W2:Y:S01]  /*24670*/  MUFU.EX2 R0, R0 ;  /* 0x0000000000007308 */ /* 0x000ea20000000800 */
[-CC-:B------:R-:W-:Y:S02]  /*24680*/  FFMA.FTZ R190, R203, R167.reuse, -R170.reuse ;  /* 0x000000a7cbbe7223 */ /* 0x180fe400000108aa */
[-C--:B------:R-:W-:Y:S02]  /*24690*/  FFMA.FTZ R165, R201, R167.reuse, -R170 ;  /* 0x000000a7c9a57223 */ /* 0x080fe400000108aa */
[-C--:B------:R-:W-:Y:S02]  /*246a0*/  FFMA.FTZ R203, R175, R167.reuse, -R180 ;  /* 0x000000a7afcb7223 */ /* 0x080fe400000108b4 */
[-CC-:B------:R-:W-:Y:S02]  /*246b0*/  FFMA.FTZ R202, R173, R167.reuse, -R170.reuse ;  /* 0x000000a7adca7223 */ /* 0x180fe400000108aa */
[-C--:B------:R-:W-:Y:S01]  /*246c0*/  FFMA.FTZ R205, R172, R167.reuse, -R170 ;  /* 0x000000a7accd7223 */ /* 0x080fe200000108aa */
[----:B------:R-:W-:Y:S01]  /*246d0*/  MUFU.EX2 R197, R197 ;  /* 0x000000c500c57308 */ /* 0x000fe20000000800 */
[-C--:B------:R-:W-:Y:S02]  /*246e0*/  FFMA.FTZ R199, R199, R167.reuse, -R180 ;  /* 0x000000a7c7c77223 */ /* 0x080fe400000108b4 */
[----:B------:R-:W-:Y:S02]  /*246f0*/  FFMA.FTZ R198, R198, R167, -R170 ;  /* 0x000000a7c6c67223 */ /* 0x000fe400000108aa */
[C---:B-1----:R-:W-:Y:S02]  /*24700*/  FMUL.FTZ R4, R2.reuse, R160 ;  /* 0x000000a002047220 */ /* 0x042fe40000410000 */
[C---:B------:R-:W-:Y:S02]  /*24710*/  FMUL.FTZ R5, R2.reuse, R161 ;  /* 0x000000a102057220 */ /* 0x040fe40000410000 */
[C---:B------:R-:W-:Y:S01]  /*24720*/  FMUL.FTZ R8, R2.reuse, R156 ;  /* 0x0000009c02087220 */ /* 0x040fe20000410000 */
[----:B------:R-:W1:Y:S01]  /*24730*/  MUFU.EX2 R194, R194 ;  /* 0x000000c200c27308 */ /* 0x000e620000000800 */
[C---:B------:R-:W-:Y:S02]  /*24740*/  FMUL.FTZ R9, R2.reuse, R157 ;  /* 0x0000009d02097220 */ /* 0x040fe40000410000 */
[----:B------:R-:W-:Y:S02]  /*24750*/  FMUL.FTZ R16, R2, R148 ;  /* 0x0000009402107220 */ /* 0x000fe40000410000 */
[C---:B--2---:R-:W-:Y:S02]  /*24760*/  FMUL.FTZ R6, R0.reuse, R162 ;  /* 0x000000a200067220 */ /* 0x044fe40000410000 */
[C---:B------:R-:W-:Y:S02]  /*24770*/  FMUL.FTZ R7, R0.reuse, R163 ;  /* 0x000000a300077220 */ /* 0x040fe40000410000 */
[C---:B------:R-:W-:Y:S01]  /*24780*/  FMUL.FTZ R10, R0.reuse, R158 ;  /* 0x0000009e000a7220 */ /* 0x040fe20000410000 */
[----:B------:R-:W-:Y:S01]  /*24790*/  MUFU.EX2 R193, R193 ;  /* 0x000000c100c17308 */ /* 0x000fe20000000800 */
[----:B------:R-:W-:Y:S02]  /*247a0*/  FMUL.FTZ R11, R0, R159 ;  /* 0x0000009f000b7220 */ /* 0x000fe40000410000 */
[----:B------:R-:W-:Y:S01]  /*247b0*/  FMUL.FTZ R17, R2, R149 ;  /* 0x0000009502117220 */ /* 0x000fe20000410000 */
[----:B------:R-:W-:Y:S01]  /*247c0*/  LDSM.16.MT88.4 R156, [R233+0x12800] ;  /* 0x01280000e99c783b */ /* 0x000fe20000004200 */
[C---:B------:R-:W-:Y:S02]  /*247d0*/  FMUL.FTZ R18, R0.reuse, R150 ;  /* 0x0000009600127220 */ /* 0x040fe40000410000 */
[----:B------:R-:W-:Y:S02]  /*247e0*/  FMUL.FTZ R19, R0, R151 ;  /* 0x0000009700137220 */ /* 0x000fe40000410000 */
[C---:B------:R-:W-:Y:S01]  /*247f0*/  FMUL.FTZ R24, R2.reuse, R140 ;  /* 0x0000008c02187220 */ /* 0x040fe20000410000 */
[----:B------:R-:W2:Y:S01]  /*24800*/  MUFU.EX2 R191, R191 ;  /* 0x000000bf00bf7308 */ /* 0x000ea20000000800 */
[----:B------:R-:W-:Y:S01]  /*24810*/  FMUL.FTZ R25, R2, R141 ;  /* 0x0000008d02197220 */ /* 0x000fe20000410000 */
[----:B------:R-:W-:Y:S01]  /*24820*/  LDSM.16.MT88.4 R148, [R231+0x10800] ;  /* 0x01080000e794783b */ /* 0x000fe20000004200 */
[----:B------:R-:W-:Y:S01]  /*24830*/  FMUL.FTZ R26, R0, R142 ;  /* 0x0000008e001a7220 */ /* 0x000fe20000410000 */
[----:B-1----:R-:W-:Y:S01]  /*24840*/  F2FP.BF16.PACK_AB R160, R194, R197 ;  /* 0x000000c5c2a0723e */ /* 0x002fe200000010ff */
[----:B------:R-:W-:Y:S02]  /*24850*/  FMUL.FTZ R27, R0, R143 ;  /* 0x0000008f001b7220 */ /* 0x000fe40000410000 */
[C---:B------:R-:W-:Y:S02]  /*24860*/  FMUL.FTZ R32, R2.reuse, R132 ;  /* 0x0000008402207220 */ /* 0x040fe40000410000 */
[----:B------:R-:W-:Y:S01]  /*24870*/  FMUL.FTZ R33, R2, R133 ;  /* 0x0000008502217220 */ /* 0x000fe20000410000 */
[----:B------:R-:W-:Y:S01]  /*24880*/  MUFU.EX2 R195, R195 ;  /* 0x000000c300c37308 */ /* 0x000fe20000000800 */
[C---:B------:R-:W-:Y:S01]  /*24890*/  FMUL.FTZ R34, R0.reuse, R134 ;  /* 0x0000008600227220 */ /* 0x040fe20000410000 */
[----:B------:R-:W-:Y:S01]  /*248a0*/  LDSM.16.MT88.4 R140, [R231+0x12000] ;  /* 0x01200000e78c783b */ /* 0x000fe20000004200 */
[----:B------:R-:W-:Y:S02]  /*248b0*/  FMUL.FTZ R35, R0, R135 ;  /* 0x0000008700237220 */ /* 0x000fe40000410000 */
[C---:B------:R-:W-:Y:S02]  /*248c0*/  FMUL.FTZ R36, R2.reuse, R36 ;  /* 0x0000002402247220 */ /* 0x040fe40000410000 */
[----:B------:R-:W-:Y:S02]  /*248d0*/  FMUL.FTZ R37, R2, R37 ;  /* 0x0000002502257220 */ /* 0x000fe40000410000 */
[C---:B------:R-:W-:Y:S01]  /*248e0*/  FMUL.FTZ R38, R0.reuse, R38 ;  /* 0x0000002600267220 */ /* 0x040fe20000410000 */
[----:B------:R-:W1:Y:S01]  /*248f0*/  MUFU.EX2 R192, R192 ;  /* 0x000000c000c07308 */ /* 0x000e620000000800 */
[----:B------:R-:W-:Y:S01]  /*24900*/  LDSM.16.MT88.4 R132, [R232+0x12000] ;  /* 0x01200000e884783b */ /* 0x000fe20000004200 */
[----:B------:R-:W-:Y:S01]  /*24910*/  FMUL.FTZ R39, R0, R39 ;  /* 0x0000002700277220 */ /* 0x000fe20000410000 */
[----:B--2---:R-:W-:Y:S01]  /*24920*/  F2FP.BF16.PACK_AB R161, R191, R193 ;  /* 0x000000c1bfa1723e */ /* 0x004fe200000010ff */
[C---:B------:R-:W-:Y:S02]  /*24930*/  FMUL.FTZ R40, R2.reuse, R40 ;  /* 0x0000002802287220 */ /* 0x040fe40000410000 */
[----:B------:R-:W-:Y:S02]  /*24940*/  FMUL.FTZ R41, R2, R41 ;  /* 0x0000002902297220 */ /* 0x000fe40000410000 */
[C---:B------:R-:W-:Y:S02]  /*24950*/  FMUL.FTZ R42, R0.reuse, R42 ;  /* 0x0000002a002a7220 */ /* 0x040fe40000410000 */
[----:B------:R-:W-:Y:S01]  /*24960*/  MUFU.EX2 R190, R190 ;  /* 0x000000be00be7308 */ /* 0x000fe20000000800 */
[----:B------:R-:W-:Y:S02]  /*24970*/  FMUL.FTZ R43, R0, R43 ;  /* 0x0000002b002b7220 */ /* 0x000fe40000410000 */
[C---:B------:R-:W-:Y:S02]  /*24980*/  FMUL.FTZ R44, R2.reuse, R44 ;  /* 0x0000002c022c7220 */ /* 0x040fe40000410000 */
[----:B------:R-:W-:Y:S02]  /*24990*/  FMUL.FTZ R45, R2, R45 ;  /* 0x0000002d022d7220 */ /* 0x000fe40000410000 */
[C---:B------:R-:W-:Y:S02]  /*249a0*/  FMUL.FTZ R46, R0.reuse, R46 ;  /* 0x0000002e002e7220 */ /* 0x040fe40000410000 */
[----:B------:R-:W-:Y:S01]  /*249b0*/  FMUL.FTZ R47, R0, R47 ;  /* 0x0000002f002f7220 */ /* 0x000fe20000410000 */
[----:B------:R-:W2:Y:S01]  /*249c0*/  MUFU.EX2 R165, R165 ;  /* 0x000000a500a57308 */ /* 0x000ea20000000800 */
        /* <DEDUP_REMOVED lines=15> */
[----:B--2---:R-:W-:Y:S01]  /*24ac0*/  F2FP.BF16.PACK_AB R163, R165, R190 ;  /* 0x000000bea5a3723e */ /* 0x004fe200000010ff */
[-CC-:B------:R-:W-:Y:S02]  /*24ad0*/  FFMA.FTZ R179, R179, R167.reuse, -R180.reuse ;  /* 0x000000a7b3b37223 */ /* 0x180fe400000108b4 */
[----:B------:R-:W-:Y:S02]  /*24ae0*/  FFMA.FTZ R178, R178, R167, -R180 ;  /* 0x000000a7b2b27223 */ /* 0x000fe400000108b4 */
        /* <DEDUP_REMOVED lines=9> */
[C---:B------:R-:W-:Y:S03]  /*24b80*/  FMUL.FTZ R14, R0.reuse, R154 ;  /* 0x0000009a000e7220 */ /* 0x040fe60000410000 */
[----:B------:R-:W-:Y:S01]  /*24b90*/  MUFU.EX2 R202, R202 ;  /* 0x000000ca00ca7308 */ /* 0x000fe20000000800 */
[C---:B------:R-:W-:Y:S02]  /*24ba0*/  FMUL.FTZ R15, R0.reuse, R155 ;  /* 0x0000009b000f7220 */ /* 0x040fe40000410000 */
[----:B------:R-:W2:Y:S01]  /*24bb0*/  LDSM.16.MT88.4 R152, [R231+0x10000] ;  /* 0x01000000e798783b */ /* 0x000ea20000004200 */
[----:B------:R-:W-:Y:S02]  /*24bc0*/  FMUL.FTZ R63, R0, R63 ;  /* 0x0000003f003f7220 */ /* 0x000fe40000410000 */
[C---:B------:R-:W-:Y:S02]  /*24bd0*/  FMUL.FTZ R64, R2.reuse, R64 ;  /* 0x0000004002407220 */ /* 0x040fe40000410000 */
[C---:B------:R-:W-:Y:S02]  /*24be0*/  HMMA.16816.F32.BF16 R12, R160.reuse, R20, R12 ;  /* 0x00000014a00c723c */ /* 0x040fe4000004180c */
[----:B------:R-:W-:Y:S01]  /*24bf0*/  MUFU.EX2 R205, R205 ;  /* 0x000000cd00cd7308 */ /* 0x000fe20000000800 */
        /* <DEDUP_REMOVED lines=8> */
[----:B------:R-:W3:Y:S01]  /*24c80*/  LDSM.16.MT88.4 R144, [R234+0x12000] ;  /* 0x01200000ea90783b */ /* 0x000ee20000004200 */
        /* <DEDUP_REMOVED lines=11> */
[----:B------:R-:W4:Y:S01]  /*24d40*/  LDSM.16.MT88.4 R136, [R233+0x12000] ;  /* 0x01200000e988783b */ /* 0x000f220000004200 */
[----:B------:R-:W-:Y:S02]  /*24d50*/  FMUL.FTZ R73, R2, R73 ;  /* 0x0000004902497220 */ /* 0x000fe40000410000 */
[C---:B------:R-:W-:Y:S02]  /*24d60*/  FMUL.FTZ R74, R0.reuse, R74 ;  /* 0x0000004a004a7220 */ /* 0x040fe40000410000 */
[C---:B--2---:R-:W-:Y:S03]  /*24d70*/  HMMA.16816.F32.BF16 R28, R160.reuse, R152, R28 ;  /* 0x00000098a01c723c */ /* 0x044fe6000004181c */
[----:B------:R-:W-:Y:S02]  /*24d80*/  FMUL.FTZ R75, R0, R75 ;  /* 0x0000004b004b7220 */ /* 0x000fe40000410000 */
[C---:B------:R-:W-:Y:S02]  /*24d90*/  FMUL.FTZ R76, R2.reuse, R76 ;  /* 0x0000004c024c7220 */ /* 0x040fe40000410000 */
[----:B------:R-:W-:Y:S01]  /*24da0*/  FMUL.FTZ R77, R2, R77 ;  /* 0x0000004d024d7220 */ /* 0x000fe20000410000 */
[C---:B------:R-:W-:Y:S01]  /*24db0*/  HMMA.16816.F32.BF16 R32, R160.reuse, R154, R32 ;  /* 0x0000009aa020723c */ /* 0x040fe20000041820 */
[----:B------:R-:W-:Y:S03]  /*24dc0*/  LDSM.16.MT88.4 R152, [R234+0x12800] ;  /* 0x01280000ea98783b */ /* 0x000fe60000004200 */
[C---:B------:R-:W-:Y:S02]  /*24dd0*/  FMUL.FTZ R78, R0.reuse, R78 ;  /* 0x0000004e004e7220 */ /* 0x040fe40000410000 */
[----:B------:R-:W-:Y:S02]  /*24de0*/  FMUL.FTZ R79, R0, R79 ;  /* 0x0000004f004f7220 */ /* 0x000fe40000410000 */
[C---:B---3--:R-:W-:Y:S04]  /*24df0*/  HMMA.16816.F32.BF16 R36, R160.reuse, R144, R36 ;  /* 0x00000090a024723c */ /* 0x048fe80000041824 */
[C---:B------:R-:W-:Y:S02]  /*24e00*/  FMUL.FTZ R80, R2.reuse, R80 ;  /* 0x0000005002507220 */ /* 0x040fe40000410000 */
[----:B------:R-:W-:Y:S02]  /*24e10*/  FMUL.FTZ R81, R2, R81 ;  /* 0x0000005102517220 */ /* 0x000fe40000410000 */
[C---:B------:R-:W-:Y:S01]  /*24e20*/  HMMA.16816.F32.BF16 R40, R160.reuse, R146, R40 ;  /* 0x00000092a028723c */ /* 0x040fe20000041828 */
[----:B------:R-:W-:Y:S03]  /*24e30*/  LDSM.16.MT88.4 R144, [R232+0x10800] ;  /* 0x01080000e890783b */ /* 0x000fe60000004200 */
        /* <DEDUP_REMOVED lines=15> */
[----:B------:R-:W3:Y:S03]  /*24f30*/  LDSM.16.MT88.4 R132, [R233+0x14000] ;  /* 0x01400000e984783b */ /* 0x000ee60000004200 */
        /* <DEDUP_REMOVED lines=9> */
[C---:B------:R-:W-:Y:S01]  /*24fd0*/  FMUL.FTZ R98, R0.reuse, R98 ;  /* 0x0000006200627220 */ /* 0x040fe20000410000 */
[C---:B--2---:R-:W-:Y:S03]  /*24fe0*/  HMMA.16816.F32.BF16 R68, R160.reuse, R136, R68 ;  /* 0x00000088a044723c */ /* 0x044fe60000041844 */
[----:B------:R-:W-:Y:S02]  /*24ff0*/  FMUL.FTZ R99, R0, R99 ;  /* 0x0000006300637220 */ /* 0x000fe40000410000 */
[C---:B------:R-:W-:Y:S02]  /*25000*/  FMUL.FTZ R100, R2.reuse, R100 ;  /* 0x0000006402647220 */ /* 0x040fe40000410000 */
[----:B------:R-:W-:Y:S01]  /*25010*/  FMUL.FTZ R101, R2, R101 ;  /* 0x0000006502657220 */ /* 0x000fe20000410000 */
[C---:B------:R-:W-:Y:S01]  /*25020*/  HMMA.16816.F32.BF16 R72, R160.reuse, R138, R72 ;  /* 0x0000008aa048723c */ /* 0x040fe20000041848 */
[----:B------:R-:W2:Y:S03]  /*25030*/  LDSM.16.MT88.4 R136, [R231+0x14000] ;  /* 0x01400000e788783b */ /* 0x000ea60000004200 */
[C---:B------:R-:W-:Y:S02]  /*25040*/  FMUL.FTZ R102, R0.reuse, R102 ;  /* 0x0000006600667220 */ /* 0x040fe40000410000 */
[----:B------:R-:W-:Y:S02]  /*25050*/  FMUL.FTZ R103, R0, R103 ;  /* 0x0000006700677220 */ /* 0x000fe40000410000 */
[C---:B---3--:R-:W-:Y:S04]  /*25060*/  HMMA.16816.F32.BF16 R76, R160.reuse, R132, R76 ;  /* 0x00000084a04c723c */ /* 0x048fe8000004184c */
[C---:B------:R-:W-:Y:S02]  /*25070*/  FMUL.FTZ R104, R2.reuse, R104 ;  /* 0x0000006802687220 */ /* 0x040fe40000410000 */
[----:B------:R-:W-:Y:S02]  /*25080*/  FMUL.FTZ R105, R2, R105 ;  /* 0x0000006902697220 */ /* 0x000fe40000410000 */
[C---:B------:R-:W-:Y:S01]  /*25090*/  HMMA.16816.F32.BF16 R80, R160.reuse, R134, R80 ;  /* 0x00000086a050723c */ /* 0x040fe20000041850 */
[----:B------:R-:W3:Y:S03]  /*250a0*/  LDSM.16.MT88.4 R132, [R234+0x16000] ;  /* 0x01600000ea84783b */ /* 0x000ee60000004200 */
        /* <DEDUP_REMOVED lines=23> */
[-C--:B------:R-:W-:Y:S02]  /*25220*/  FFMA.FTZ R201, R200, R167.reuse, -R170 ;  /* 0x000000a7c8c97223 */ /* 0x080fe400000108aa */
[--C-:B------:R-:W-:Y:S02]  /*25230*/  FFMA.FTZ R200, R174, R167, -R180.reuse ;  /* 0x000000a7aec87223 */ /* 0x100fe400000108b4 */
[C---:B----4-:R-:W-:Y:S01]  /*25240*/  HMMA.16816.F32.BF16 R108, R160.reuse, R140, R108 ;  /* 0x0000008ca06c723c */ /* 0x050fe2000004186c */
[----:B------:R-:W-:Y:S01]  /*25250*/  LDSM.16.MT88.4 R172, [R233+0x14800] ;  /* 0x01480000e9ac783b */ /* 0x000fe20000004200 */
[----:B------:R-:W4:Y:S02]  /*25260*/  MUFU.EX2 R201, R201 ;  /* 0x000000c900c97308 */ /* 0x000f240000000800 */
[C---:B------:R-:W-:Y:S02]  /*25270*/  FMUL.FTZ R120, R2.reuse, R120 ;  /* 0x0000007802787220 */ /* 0x040fe40000410000 */
[----:B------:R-:W-:Y:S02]  /*25280*/  FMUL.FTZ R121, R2, R121 ;  /* 0x0000007902797220 */ /* 0x000fe40000410000 */
[C---:B------:R-:W-:Y:S01]  /*25290*/  HMMA.16816.F32.BF16 R112, R160.reuse, R142, R112 ;  /* 0x0000008ea070723c */ /* 0x040fe20000041870 */
[----:B------:R-:W5:Y:S03]  /*252a0*/  LDSM.16.MT88.4 R140, [R234+0x10800] ;  /* 0x01080000ea8c783b */ /* 0x000f660000004200 */
[C---:B------:R-:W-:Y:S01]  /*252b0*/  FMUL.FTZ R122, R0.reuse, R122 ;  /* 0x0000007a007a7220 */ /* 0x040fe20000410000 */
[----:B------:R-:W1:Y:S01]  /*252c0*/  MUFU.EX2 R200, R200 ;  /* 0x000000c800c87308 */ /* 0x000e620000000800 */
        /* <DEDUP_REMOVED lines=12> */
[----:B------:R-:W-:Y:S01]  /*25390*/  FMUL.FTZ R131, R0, R131 ;  /* 0x0000008300837220 */ /* 0x000fe20000410000 */
[----:B-1----:R-:W-:Y:S01]  /*253a0*/  F2FP.BF16.PACK_AB R132, R199, R196 ;  /* 0x000000c4c784723e */ /* 0x002fe200000010ff */
[-C--:B------:R-:W-:Y:S01]  /*253b0*/  FFMA.FTZ R183, R183, R167.reuse, -R180 ;  /* 0x000000a7b7b77223 */ /* 0x080fe200000108b4 */
[----:B----4-:R-:W-:Y:S03]  /*253c0*/  F2FP.BF16.PACK_AB R133, R201, R198 ;  /* 0x000000c6c985723e */ /* 0x010fe600000010ff */
[-C--:B------:R-:W-:Y:S01]  /*253d0*/  FFMA.FTZ R182, R182, R167.reuse, -R170 ;  /* 0x000000a7b6b67223 */ /* 0x080fe200000108aa */
[----:B------:R-:W-:Y:S01]  /*253e0*/  HMMA.16816.F32.BF16 R128, R160, R134, R128 ;  /* 0x00000086a080723c */ /* 0x000fe20000041880 */
[----:B------:R-:W1:Y:S02]  /*253f0*/  LDSM.16.MT88.4 R160, [R232+0x12800] ;  /* 0x01280000e8a0783b */ /* 0x000e640000004200 */
[-CC-:B------:R-:W-:Y:S02]  /*25400*/  FFMA.FTZ R204, R204, R167.reuse, -R180.reuse ;  /* 0x000000a7cccc7223 */ /* 0x180fe400000108b4 */
[----:B------:R-:W-:Y:S02]  /*25410*/  FFMA.FTZ R207, R187, R167, -R180 ;  /* 0x000000a7bbcf7223 */ /* 0x000fe400000108b4 */
[----:B------:R-:W-:Y:S01]  /*25420*/  F2FP.BF16.PACK_AB R134, R200, R203 ;  /* 0x000000cbc886723e */ /* 0x000fe200000010ff */
[-CC-:B------:R-:W-:Y:S01]  /*25430*/  FFMA.FTZ R206, R186, R167.reuse, -R170.reuse ;  /* 0x000000a7bace7223 */ /* 0x180fe200000108aa */
[----:B------:R-:W-:Y:S01]  /*25440*/  F2FP.BF16.PACK_AB R135, R205, R202 ;  /* 0x000000cacd87723e */ /* 0x000fe200000010ff */
[----:B------:R-:W-:Y:S02]  /*25450*/  MUFU.EX2 R187, R182 ;  /* 0x000000b600bb7308 */ /* 0x000fe40000000800 */
[-CC-:B------:R-:W-:Y:S02]  /*25460*/  FFMA.FTZ R185, R185, R167.reuse, -R170.reuse ;  /* 0x000000a7b9b97223 */ /* 0x180fe400000108aa */
[-C--:B------:R-:W-:Y:S02]  /*25470*/  FFMA.FTZ R181, R181, R167.reuse, -R170 ;  /* 0x000000a7b5b57223 */ /* 0x080fe400000108aa */
[C---:B-----5:R-:W-:Y:S04]  /*25480*/  HMMA.16816.F32.BF16 R4, R132.reuse, R140, R4 ;  /* 0x0000008c8404723c */ /* 0x060fe80000041804 */
[----:B------:R-:W-:Y:S01]  /*25490*/  MUFU.EX2 R181, R181 ;  /* 0x000000b500b57308 */ /* 0x000fe20000000800 */
[-CC-:B------:R-:W-:Y:S02]  /*254a0*/  FFMA.FTZ R184, R184, R167.reuse, -R180.reuse ;  /* 0x000000a7b8b87223 */ /* 0x180fe400000108b4 */
[-CC-:B------:R-:W-:Y:S01]  /*254b0*/  FFMA.FTZ R177, R177, R167.reuse, -R180.reuse ;  /* 0x000000a7b1b17223 */ /* 0x180fe200000108b4 */
[C---:B------:R-:W-:Y:S01]  /*254c0*/  HMMA.16816.F32.BF16 R8, R132.reuse, R142, R8 ;  /* 0x0000008e8408723c */ /* 0x040fe20000041808 */
[----:B------:R-:W3:Y:S03]  /*254d0*/  LDSM.16.MT88.4 R140, [R231+0x12800] ;  /* 0x01280000e78c783b */ /* 0x000ee60000004200 */
[-C--:B------:R-:W-:Y:S02]  /*254e0*/  FFMA.FTZ R180, R176, R167.reuse, -R180 ;  /* 0x000000a7b0b47223 */ /* 0x080fe400000108b4 */
[----:B------:R-:W-:Y:S01]  /*254f0*/  MUFU.EX2 R186, R184 ;  /* 0x000000b800ba7308 */ /* 0x000fe20000000800 */
[-CC-:B------:R-:W-:Y:S01]  /*25500*/  FFMA.FTZ R171, R171, R167.reuse, -R170.reuse ;  /* 0x000000a7abab7223 */ /* 0x180fe200000108aa */
[C---:B--2---:R-:W-:Y:S04]  /*25510*/  HMMA.16816.F32.BF16 R12, R132.reuse, R136, R12 ;  /* 0x00000088840c723c */ /* 0x044fe8000004180c */
[-CC-:B------:R-:W-:Y:S02]  /*25520*/  FFMA.FTZ R169, R169, R167.reuse, -R170.reuse ;  /* 0x000000a7a9a97223 */ /* 0x180fe400000108aa */
[-CC-:B------:R-:W-:Y:S02]  /*25530*/  FFMA.FTZ R168, R168, R167.reuse, -R170.reuse ;  /* 0x000000a7a8a87223 */ /* 0x180fe400000108aa */
[C---:B------:R-:W-:Y:S01]  /*25540*/  HMMA.16816.F32.BF16 R16, R132.reuse, R138, R16 ;  /* 0x0000008a8410723c */ /* 0x040fe20000041810 */
[----:B------:R-:W2:Y:S01]  /*25550*/  LDSM.16.MT88.4 R136, [R234+0x14800] ;  /* 0x01480000ea88783b */ /* 0x000ea20000004200 */
[----:B------:R-:W-:Y:S02]  /*25560*/  MUFU.EX2 R184, R178 ;  /* 0x000000b200b87308 */ /* 0x000fe40000000800 */
[----:B------:R-:W-:Y:S02]  /*25570*/  FFMA.FTZ R170, R166, R167, -R170 ;  /* 0x000000a7a6aa7223 */ /* 0x000fe400000108aa */
[----:B------:R-:W-:Y:S02]  /*25580*/  FFMA.FTZ R193, R0, R252, R193 ;  /* 0x000000fc00c17223 */ /* 0x000fe400000100c1 */
[C---:B------:R-:W-:Y:S04]  /*25590*/  HMMA.16816.F32.BF16 R20, R132.reuse, R144, R20 ;  /* 0x000000908414723c */ /* 0x040fe80000041814 */
[----:B------:R-:W-:Y:S01]  /*255a0*/  MUFU.EX2 R185, R185 ;  /* 0x000000b900b97308 */ /* 0x000fe20000000800 */
[----:B------:R-:W-:Y:S03]  /*255b0*/  FADD.FTZ R193, R191, R193 ;  /* 0x000000c1bfc17221 */ /* 0x000fe60000010000 */
[C---:B------:R-:W-:Y:S01]  /*255c0*/  HMMA.16816.F32.BF16 R24, R132.reuse, R146, R24 ;  /* 0x000000928418723c */ /* 0x040fe20000041818 */
[----:B------:R-:W4:Y:S03]  /*255d0*/  LDSM.16.MT88.4 R144, [R232+0x14800] ;  /* 0x01480000e890783b */ /* 0x000f260000004200 */
[----:B------:R-:W-:Y:S02]  /*255e0*/  FADD.FTZ R190, R190, R193 ;  /* 0x000000c1bebe7221 */ /* 0x000fe40000010000 */
[----:B------:R-:W-:Y:S02]  /*255f0*/  MUFU.EX2 R204, R204 ;  /* 0x000000cc00cc7308 */ /* 0x000fe40000000800 */
[C---:B------:R-:W-:Y:S04]  /*25600*/  HMMA.16816.F32.BF16 R28, R132.reuse, R148, R28 ;  /* 0x00000094841c723c */ /* 0x040fe8000004181c */
[----:B------:R-:W-:Y:S04]  /*25610*/  FADD.FTZ R165, R165, R190 ;  /* 0x000000bea5a57221 */ /* 0x000fe80000010000 */
[C---:B------:R-:W-:Y:S01]  /*25620*/  HMMA.16816.F32.BF16 R32, R132.reuse, R150, R32 ;  /* 0x000000968420723c */ /* 0x040fe20000041820 */
[----:B------:R-:W5:Y:S01]  /*25630*/  LDSM.16.MT88.4 R148, [R231+0x14800] ;  /* 0x01480000e794783b */ /* 0x000f620000004200 */
[----:B------:R-:W-:Y:S02]  /*25640*/  MUFU.EX2 R207, R207 ;  /* 0x000000cf00cf7308 */ /* 0x000fe40000000800 */
[----:B------:R-:W-:Y:S01]  /*25650*/  FADD.FTZ R198, R198, R165 ;  /* 0x000000a5c6c67221 */ /* 0x000fe20000010000 */
[----:B------:R-:W-:Y:S03]  /*25660*/  MOV R165, R164 ;  /* 0x000000a400a57202 */ /* 0x000fe60000000f00 */
[C---:B------:R-:W-:Y:S04]  /*25670*/  HMMA.16816.F32.BF16 R36, R132.reuse, R152, R36 ;  /* 0x000000988424723c */ /* 0x040fe80000041824 */
[----:B------:R-:W1:Y:S01]  /*25680*/  MUFU.EX2 R153, R183 ;  /* 0x000000b700997308 */ /* 0x000e620000000800 */
[----:B------:R-:W-:Y:S03]  /*25690*/  FADD.FTZ R201, R201, R198 ;  /* 0x000000c6c9c97221 */ /* 0x000fe60000010000 */
[C---:B------:R-:W-:Y:S04]  /*256a0*/  HMMA.16816.F32.BF16 R40, R132.reuse, R154, R40 ;  /* 0x0000009a8428723c */ /* 0x040fe80000041828 */
[----:B------:R-:W-:Y:S02]  /*256b0*/  FADD.FTZ R202, R202, R201 ;  /* 0x000000c9caca7221 */ /* 0x000fe40000010000 */
[----:B------:R-:W-:Y:S02]  /*256c0*/  MUFU.EX2 R183, R168 ;  /* 0x000000a800b77308 */ /* 0x000fe40000000800 */
[C---:B------:R-:W-:Y:S04]  /*256d0*/  HMMA.16816.F32.BF16 R44, R132.reuse, R156, R44 ;  /* 0x0000009c842c723c */ /* 0x040fe8000004182c */
[----:B------:R-:W-:Y:S04]  /*256e0*/  FADD.FTZ R205, R205, R202 ;  /* 0x000000cacdcd7221 */ /* 0x000fe80000010000 */
[C---:B------:R-:W-:Y:S01]  /*256f0*/  HMMA.16816.F32.BF16 R48, R132.reuse, R158, R48 ;  /* 0x0000009e8430723c */ /* 0x040fe20000041830 */
[----:B------:R-:W-:Y:S01]  /*25700*/  LDSM.16.MT88.4 R156, [R234+0x13000] ;  /* 0x01300000ea9c783b */ /* 0x000fe20000004200 */
[----:B------:R-:W2:Y:S02]  /*25710*/  MUFU.EX2 R206, R206 ;  /* 0x000000ce00ce7308 */ /* 0x000ea40000000800 */
[----:B-1----:R-:W-:Y:S04]  /*25720*/  MOV R182, R153 ;  /* 0x0000009900b67202 */ /* 0x002fe80000000f00 */
[C---:B------:R-:W-:Y:S01]  /*25730*/  HMMA.16816.F32.BF16 R52, R132.reuse, R160, R52 ;  /* 0x000000a08434723c */ /* 0x040fe20000041834 */
[----:B------:R-:W-:Y:S03]  /*25740*/  LDSM.16.MT88.4 R152, [R232+0x11000] ;  /* 0x01100000e898783b */ /* 0x000fe60000004200 */
[----:B------:R-:W-:Y:S04]  /*25750*/  MUFU.EX2 R166, R170 ;  /* 0x000000aa00a67308 */ /* 0x000fe80000000800 */
[C---:B------:R-:W-:Y:S01]  /*25760*/  HMMA.16816.F32.BF16 R56, R132.reuse, R162, R56 ;  /* 0x000000a28438723c */ /* 0x040fe20000041838 */
[----:B------:R-:W-:Y:S07]  /*25770*/  LDSM.16.MT88.4 R160, [R232+0x13000] ;  /* 0x01300000e8a0783b */ /* 0x000fee0000004200 */
[C---:B---3--:R-:W-:Y:S04]  /*25780*/  HMMA.16816.F32.BF16 R60, R132.reuse, R140, R60 ;  /* 0x0000008c843c723c */ /* 0x048fe8000004183c */
[----:B--2---:R-:W-:Y:S04]  /*25790*/  FADD.FTZ R0, R206, R205 ;  /* 0x000000cdce007221 */ /* 0x004fe80000010000 */
[C---:B------:R-:W-:Y:S01]  /*257a0*/  HMMA.16816.F32.BF16 R64, R132.reuse, R142, R64 ;  /* 0x0000008e8440723c */ /* 0x040fe20000041840 */
[----:B------:R-:W-:Y:S07]  /*257b0*/  LDSM.16.MT88.4 R140, [R233+0x16800] ;  /* 0x01680000e98c783b */ /* 0x000fee0000004200 */
[C---:B------:R-:W-:Y:S08]  /*257c0*/  HMMA.16816.F32.BF16 R68, R132.reuse, R136, R68 ;  /* 0x000000888444723c */ /* 0x040ff00000041844 */
[C---:B------:R-:W-:Y:S01]  /*257d0*/  HMMA.16816.F32.BF16 R72, R132.reuse, R138, R72 ;  /* 0x0000008a8448723c */ /* 0x040fe20000041848 */
[----:B------:R-:W1:Y:S07]  /*257e0*/  LDSM.16.MT88.4 R136, [R234+0x16800] ;  /* 0x01680000ea88783b */ /* 0x000e6e0000004200 */
[C---:B------:R-:W-:Y:S08]  /*257f0*/  HMMA.16816.F32.BF16 R76, R132.reuse, R172, R76 ;  /* 0x000000ac844c723c */ /* 0x040ff0000004184c */
[C---:B------:R-:W-:Y:S01]  /*25800*/  HMMA.16816.F32.BF16 R80, R132.reuse, R174, R80 ;  /* 0x000000ae8450723c */ /* 0x040fe20000041850 */
[----:B------:R-:W-:Y:S07]  /*25810*/  LDSM.16.MT88.4 R172, [R231+0x13000] ;  /* 0x01300000e7ac783b */ /* 0x000fee0000004200 */
[C---:B----4-:R-:W-:Y:S08]  /*25820*/  HMMA.16816.F32.BF16 R84, R132.reuse, R144, R84 ;  /* 0x000000908454723c */ /* 0x050ff00000041854 */
[C---:B------:R-:W-:Y:S01]  /*25830*/  HMMA.16816.F32.BF16 R88, R132.reuse, R146, R88 ;  /* 0x000000928458723c */ /* 0x040fe20000041858 */
[----:B------:R-:W2:Y:S07]  /*25840*/  LDSM.16.MT88.4 R144, [R232+0x16800] ;  /* 0x01680000e890783b */ /* 0x000eae0000004200 */
[C---:B-----5:R-:W-:Y:S08]  /*25850*/  HMMA.16816.F32.BF16 R92, R132.reuse, R148, R92 ;  /* 0x00000094845c723c */ /* 0x060ff0000004185c */
[C---:B------:R-:W-:Y:S01]  /*25860*/  HMMA.16816.F32.BF16 R96, R132.reuse, R150, R96 ;  /* 0x000000968460723c */ /* 0x040fe20000041860 */
[----:B------:R-:W3:Y:S07]  /*25870*/  LDSM.16.MT88.4 R148, [R231+0x16800] ;  /* 0x01680000e794783b */ /* 0x000eee0000004200 */
[C---:B-1----:R-:W-:Y:S08]  /*25880*/  HMMA.16816.F32.BF16 R100, R132.reuse, R136, R100 ;  /* 0x000000888464723c */ /* 0x042ff00000041864 */
[C---:B------:R-:W-:Y:S01]  /*25890*/  HMMA.16816.F32.BF16 R104, R132.reuse, R138, R104 ;  /* 0x0000008a8468723c */ /* 0x040fe20000041868 */
[----:B------:R-:W1:Y:S07]  /*258a0*/  LDSM.16.MT88.4 R136, [R234+0x11000] ;  /* 0x01100000ea88783b */ /* 0x000e6e0000004200 */
[C---:B------:R-:W-:Y:S08]  /*258b0*/  HMMA.16816.F32.BF16 R108, R132.reuse, R140, R108 ;  /* 0x0000008c846c723c */ /* 0x040ff0000004186c */
[C---:B------:R-:W-:Y:S01]  /*258c0*/  HMMA.16816.F32.BF16 R112, R132.reuse, R142, R112 ;  /* 0x0000008e8470723c */ /* 0x040fe20000041870 */
[----:B------:R-:W4:Y:S07]  /*258d0*/  LDSM.16.MT88.4 R140, [R233+0x11000] ;  /* 0x01100000e98c783b */ /* 0x000f2e0000004200 */
[C---:B--2---:R-:W-:Y:S08]  /*258e0*/  HMMA.16816.F32.BF16 R116, R132.reuse, R144, R116 ;  /* 0x000000908474723c */ /* 0x044ff00000041874 */
[C---:B------:R-:W-:Y:S01]  /*258f0*/  HMMA.16816.F32.BF16 R120, R132.reuse, R146, R120 ;  /* 0x000000928478723c */ /* 0x040fe20000041878 */
[----:B------:R-:W2:Y:S07]  /*25900*/  LDSM.16.MT88.4 R144, [R231+0x11000] ;  /* 0x01100000e790783b */ /* 0x000eae0000004200 */
[C---:B---3--:R-:W-:Y:S08]  /*25910*/  HMMA.16816.F32.BF16 R124, R132.reuse, R148, R124 ;  /* 0x00000094847c723c */ /* 0x048ff0000004187c */
[----:B------:R-:W-:Y:S01]  /*25920*/  HMMA.16816.F32.BF16 R128, R132, R150, R128 ;  /* 0x000000968480723c */ /* 0x000fe20000041880 */
[----:B------:R-:W3:Y:S06]  /*25930*/  LDSM.16.MT88.4 R148, [R233+0x13000] ;  /* 0x01300000e994783b */ /* 0x000eec0000004200 */
[----:B------:R-:W-:Y:S02]  /*25940*/  F2FP.BF16.PACK_AB R134, R182, R186 ;  /* 0x000000bab686723e */ /* 0x000fe400000010ff */
[----:B------:R-:W-:Y:S03]  /*25950*/  F2FP.BF16.PACK_AB R135, R181, R187 ;  /* 0x000000bbb587723e */ /* 0x000fe600000010ff */
[----:B------:R-:W-:Y:S02]  /*25960*/  F2FP.BF16.PACK_AB R132, R207, R204 ;  /* 0x000000cccf84723e */ /* 0x000fe400000010ff */
[----:B------:R-:W-:Y:S07]  /*25970*/  F2FP.BF16.PACK_AB R133, R185, R206 ;  /* 0x000000ceb985723e */ /* 0x000fee00000010ff */
[C---:B-1----:R-:W-:Y:S08]  /*25980*/  HMMA.16816.F32.BF16 R4, R132.reuse, R136, R4 ;  /* 0x000000888404723c */ /* 0x042ff00000041804 */
[C---:B------:R-:W-:Y:S01]  /*25990*/  HMMA.16816.F32.BF16 R8, R132.reuse, R138, R8 ;  /* 0x0000008a8408723c */ /* 0x040fe20000041808 */
[----:B------:R-:W1:Y:S07]  /*259a0*/  LDSM.16.MT88.4 R136, [R234+0x15000] ;  /* 0x01500000ea88783b */ /* 0x000e6e0000004200 */
[C---:B----4-:R-:W-:Y:S08]  /*259b0*/  HMMA.16816.F32.BF16 R12, R132.reuse, R140, R12 ;  /* 0x0000008c840c723c */ /* 0x050ff0000004180c */
        /* <DEDUP_REMOVED lines=8> */
[C---:B------:R-:W-:Y:S08]  /*25a40*/  HMMA.16816.F32.BF16 R36, R132.reuse, R156, R36 ;  /* 0x0000009c8424723c */ /* 0x040ff00000041824 */
[C---:B------:R-:W-:Y:S01]  /*25a50*/  HMMA.16816.F32.BF16 R40, R132.reuse, R158, R40 ;  /* 0x0000009e8428723c */ /* 0x040fe20000041828 */
[----:B------:R-:W-:Y:S07]  /*25a60*/  LDSM.16.MT88.4 R156, [R232+0x17000] ;  /* 0x01700000e89c783b */ /* 0x000fee0000004200 */
[C---:B---3--:R-:W-:Y:S08]  /*25a70*/  HMMA.16816.F32.BF16 R44, R132.reuse, R148, R44 ;  /* 0x00000094842c723c */ /* 0x048ff0000004182c */
[C---:B------:R-:W-:Y:S01]  /*25a80*/  HMMA.16816.F32.BF16 R48, R132.reuse, R150, R48 ;  /* 0x000000968430723c */ /* 0x040fe20000041830 */
[----:B------:R-:W3:Y:S07]  /*25a90*/  LDSM.16.MT88.4 R148, [R231+0x15000] ;  /* 0x01500000e794783b */ /* 0x000eee0000004200 */
[C---:B------:R-:W-:Y:S01]  /*25aa0*/  HMMA.16816.F32.BF16 R52, R132.reuse, R160, R52 ;  /* 0x000000a08434723c */ /* 0x040fe20000041834 */
[----:B------:R-:W-:Y:S07]  /*25ab0*/  MUFU.EX2 R161, R179 ;  /* 0x000000b300a17308 */ /* 0x000fee0000000800 */
[C---:B------:R-:W-:Y:S03]  /*25ac0*/  HMMA.16816.F32.BF16 R56, R132.reuse, R162, R56 ;  /* 0x000000a28438723c */ /* 0x040fe60000041838 */
[----:B------:R-:W-:Y:S04]  /*25ad0*/  MUFU.EX2 R160, R169 ;  /* 0x000000a900a07308 */ /* 0x000fe80000000800 */
[----:B------:R-:W-:Y:S01]  /*25ae0*/  MOV R163, R185 ;  /* 0x000000b900a37202 */ /* 0x000fe20000000f00 */
[C---:B------:R-:W-:Y:S04]  /*25af0*/  HMMA.16816.F32.BF16 R60, R132.reuse, R172, R60 ;  /* 0x000000ac843c723c */ /* 0x040fe8000004183c */
[----:B------:R-:W-:Y:S01]  /*25b00*/  MOV R162, R187 ;  /* 0x000000bb00a27202 */ /* 0x000fe20000000f00 */
[----:B------:R-:W-:Y:S03]  /*25b10*/  MUFU.EX2 R185, R171 ;  /* 0x000000ab00b97308 */ /* 0x000fe60000000800 */
[C---:B------:R-:W-:Y:S01]  /*25b20*/  HMMA.16816.F32.BF16 R64, R132.reuse, R174, R64 ;  /* 0x000000ae8440723c */ /* 0x040fe20000041840 */
[----:B------:R-:W-:Y:S06]  /*25b30*/  LDSM.16.MT88.4 R172, [R233+0x11800] ;  /* 0x01180000e9ac783b */ /* 0x000fec0000004200 */
[----:B------:R-:W-:Y:S01]  /*25b40*/  MUFU.EX2 R187, R177 ;  /* 0x000000b100bb7308 */ /* 0x000fe20000000800 */
[C---:B-1----:R-:W-:Y:S08]  /*25b50*/  HMMA.16816.F32.BF16 R68, R132.reuse, R136, R68 ;  /* 0x000000888444723c */ /* 0x042ff00000041844 */
[C---:B------:R-:W-:Y:S01]  /*25b60*/  HMMA.16816.F32.BF16 R72, R132.reuse, R138, R72 ;  /* 0x0000008a8448723c */ /* 0x040fe20000041848 */
[----:B------:R-:W1:Y:S01]  /*25b70*/  LDSM.16.MT88.4 R136, [R234+0x17000] ;  /* 0x01700000ea88783b */ /* 0x000e620000004200 */
[----:B------:R-:W5:Y:S06]  /*25b80*/  MUFU.EX2 R177, R180 ;  /* 0x000000b400b17308 */ /* 0x000f6c0000000800 */
[C---:B----4-:R-:W-:Y:S08]  /*25b90*/  HMMA.16816.F32.BF16 R76, R132.reuse, R140, R76 ;  /* 0x0000008c844c723c */ /* 0x050ff0000004184c */
[C---:B------:R-:W-:Y:S01]  /*25ba0*/  HMMA.16816.F32.BF16 R80, R132.reuse, R142, R80 ;  /* 0x0000008e8450723c */ /* 0x040fe20000041850 */
[----:B------:R-:W4:Y:S07]  /*25bb0*/  LDSM.16.MT88.4 R140, [R231+0x17000] ;  /* 0x01700000e78c783b */ /* 0x000f2e0000004200 */
[C---:B--2---:R-:W-:Y:S04]  /*25bc0*/  HMMA.16816.F32.BF16 R84, R132.reuse, R144, R84 ;  /* 0x000000908454723c */ /* 0x044fe80000041854 */
[----:B-----5:R-:W-:Y:S02]  /*25bd0*/  MOV R167, R177 ;  /* 0x000000b100a77202 */ /* 0x020fe40000000f00 */
[----:B------:R-:W-:Y:S02]  /*25be0*/  LDSM.16.MT88.4 R176, [R232+0x11800] ;  /* 0x01180000e8b0783b */ /* 0x000fe40000004200 */
[C---:B------:R-:W-:Y:S06]  /*25bf0*/  HMMA.16816.F32.BF16 R88, R132.reuse, R146, R88 ;  /* 0x000000928458723c */ /* 0x040fec0000041858 */
[----:B------:R-:W2:Y:S02]  /*25c00*/  LDSM.16.MT88.4 R144, [R234+0x11800] ;  /* 0x01180000ea90783b */ /* 0x000ea40000004200 */
[C---:B---3--:R-:W-:Y:S07]  /*25c10*/  HMMA.16816.F32.BF16 R92, R132.reuse, R148, R92 ;  /* 0x00000094845c723c */ /* 0x048fee000004185c */
[----:B------:R-:W-:Y:S01]  /*25c20*/  MOV R148, R162 ;  /* 0x000000a200947202 */ /* 0x000fe20000000f00 */
[C---:B------:R-:W-:Y:S04]  /*25c30*/  HMMA.16816.F32.BF16 R96, R132.reuse, R150, R96 ;  /* 0x000000968460723c */ /* 0x040fe80000041860 */
[----:B------:R-:W-:Y:S04]  /*25c40*/  MOV R149, R163 ;  /* 0x000000a300957202 */ /* 0x000fe80000000f00 */
[C---:B-1----:R-:W-:Y:S07]  /*25c50*/  HMMA.16816.F32.BF16 R100, R132.reuse, R136, R100 ;  /* 0x000000888464723c */ /* 0x042fee0000041864 */
[----:B------:R-:W-:Y:S01]  /*25c60*/  MOV R136, R160 ;  /* 0x000000a000887202 */ /* 0x000fe20000000f00 */
[C---:B------:R-:W-:Y:S04]  /*25c70*/  HMMA.16816.F32.BF16 R104, R132.reuse, R138, R104 ;  /* 0x0000008a8468723c */ /* 0x040fe80000041868 */
[----:B------:R-:W-:Y:S03]  /*25c80*/  MOV R137, R161 ;  /* 0x000000a100897202 */ /* 0x000fe60000000f00 */
[----:B------:R-:W-:Y:S01]  /*25c90*/  MOV R138, R181 ;  /* 0x000000b5008a7202 */ /* 0x000fe20000000f00 */
[C---:B------:R-:W-:Y:S04]  /*25ca0*/  HMMA.16816.F32.BF16 R108, R132.reuse, R152, R108 ;  /* 0x00000098846c723c */ /* 0x040fe8000004186c */
[----:B------:R-:W-:Y:S04]  /*25cb0*/  MOV R139, R182 ;  /* 0x000000b6008b7202 */ /* 0x000fe80000000f00 */
[C---:B------:R-:W-:Y:S08]  /*25cc0*/  HMMA.16816.F32.BF16 R112, R132.reuse, R154, R112 ;  /* 0x0000009a8470723c */ /* 0x040ff00000041870 */
[C---:B------:R-:W-:Y:S08]  /*25cd0*/  HMMA.16816.F32.BF16 R116, R132.reuse, R156, R116 ;  /* 0x0000009c8474723c */ /* 0x040ff00000041874 */
[C---:B------:R-:W-:Y:S08]  /*25ce0*/  HMMA.16816.F32.BF16 R120, R132.reuse, R158, R120 ;  /* 0x0000009e8478723c */ /* 0x040ff00000041878 */
[C---:B----4-:R-:W-:Y:S07]  /*25cf0*/  HMMA.16816.F32.BF16 R124, R132.reuse, R140, R124 ;  /* 0x0000008c847c723c */ /* 0x050fee000004187c */
[----:B------:R-:W-:Y:S01]  /*25d00*/  MOV R140, R183 ;  /* 0x000000b7008c7202 */ /* 0x000fe20000000f00 */
[----:B------:R-:W-:Y:S01]  /*25d10*/  HMMA.16816.F32.BF16 R128, R132, R142, R128 ;  /* 0x0000008e8480723c */ /* 0x000fe20000041880 */
[----:B------:R-:W1:Y:S03]  /*25d20*/  LDSM.16.MT88.4 R180, [R231+0x11800] ;  /* 0x01180000e7b4783b */ /* 0x000e660000004200 */
[----:B------:R-:W-:Y:S02]  /*25d30*/  MOV R141, R184 ;  /* 0x000000b8008d7202 */ /* 0x000fe40000000f00 */
[----:B------:R-:W-:Y:S02]  /*25d40*/  F2FP.BF16.PACK_AB R171, R166, R140 ;  /* 0x0000008ca6ab723e */ /* 0x000fe400000010ff */
[----:B------:R-:W-:Y:S04]  /*25d50*/  MOV R142, R185 ;  /* 0x000000b9008e7202 */ /* 0x000fe80000000f00 */
[----:B------:R-:W-:Y:S02]  /*25d60*/  MOV R135, R187 ;  /* 0x000000bb00877202 */ /* 0x000fe40000000f00 */
[----:B------:R-:W-:Y:S02]  /*25d70*/  F2FP.BF16.PACK_AB R169, R136, R142 ;  /* 0x0000008e88a9723e */ /* 0x000fe400000010ff */
[----:B------:R-:W-:Y:S02]  /*25d80*/  F2FP.BF16.PACK_AB R168, R137, R135 ;  /* 0x0000008789a8723e */ /* 0x000fe400000010ff */
[----:B------:R-:W-:Y:S02]  /*25d90*/  F2FP.BF16.PACK_AB R170, R167, R141 ;  /* 0x0000008da7aa723e */ /* 0x000fe400000010ff */
[----:B------:R-:W-:Y:S02]  /*25da0*/  MOV R143, R186 ;  /* 0x000000ba008f7202 */ /* 0x000fe40000000f00 */
[----:B------:R-:W3:Y:S03]  /*25db0*/  LDSM.16.MT88.4 R184, [R234+0x13800] ;  /* 0x01380000eab8783b */ /* 0x000ee60000004200 */
[C---:B--2---:R-:W-:Y:S05]  /*25dc0*/  HMMA.16816.F32.BF16 R160, R168.reuse, R144, R4 ;  /* 0x00000090a8a0723c */ /* 0x044fea0000041804 */
[----:B------:R-:W2:Y:S03]  /*25dd0*/  LDSM.16.MT88.4 R4, [R233+0x13800] ;  /* 0x01380000e904783b */ /* 0x000ea60000004200 */
[C---:B------:R-:W-:Y:S05]  /*25de0*/  HMMA.16816.F32.BF16 R156, R168.reuse, R146, R8 ;  /* 0x00000092a89c723c */ /* 0x040fea0000041808 */
[----:B------:R-:W4:Y:S03]  /*25df0*/  LDSM.16.MT88.4 R8, [R232+0x13800] ;  /* 0x01380000e808783b */ /* 0x000f260000004200 */
[C---:B------:R-:W-:Y:S05]  /*25e00*/  HMMA.16816.F32.BF16 R152, R168.reuse, R172, R12 ;  /* 0x000000aca898723c */ /* 0x040fea000004180c */
[----:B------:R-:W5:Y:S02]  /*25e10*/  LDSM.16.MT88.4 R12, [R231+0x13800] ;  /* 0x01380000e70c783b */ /* 0x000f640000004200 */
[----:B------:R-:W-:Y:S02]  /*25e20*/  MOV R172, R148 ;  /* 0x0000009400ac7202 */ /* 0x000fe40000000f00 */
[----:B------:R-:W-:Y:S02]  /*25e30*/  MOV R173, R149 ;  /* 0x0000009500ad7202 */ /* 0x000fe40000000f00 */
[C---:B------:R-:W-:Y:S02]  /*25e40*/  HMMA.16816.F32.BF16 R148, R168.reuse, R174, R16 ;  /* 0x000000aea894723c */ /* 0x040fe40000041810 */
[----:B------:R-:W2:Y:S05]  /*25e50*/  LDSM.16.MT88.4 R16, [R234+0x15800] ;  /* 0x01580000ea10783b */ /* 0x000eaa0000004200 */
[----:B------:R-:W-:Y:S01]  /*25e60*/  MOV R174, R142 ;  /* 0x0000008e00ae7202 */ /* 0x000fe20000000f00 */
[C---:B------:R-:W-:Y:S02]  /*25e70*/  HMMA.16816.F32.BF16 R144, R168.reuse, R176, R20 ;  /* 0x000000b0a890723c */ /* 0x040fe40000041814 */
[----:B------:R-:W2:Y:S02]  /*25e80*/  LDSM.16.MT88.4 R20, [R233+0x15800] ;  /* 0x01580000e914783b */ /* 0x000ea40000004200 */
[----:B------:R-:W-:Y:S03]  /*25e90*/  MOV R175, R143 ;  /* 0x0000008f00af7202 */ /* 0x000fe60000000f00 */
[----:B------:R-:W-:Y:S02]  /*25ea0*/  MOV R177, R140 ;  /* 0x0000008c00b17202 */ /* 0x000fe40000000f00 */
[----:B------:R-:W-:Y:S02]  /*25eb0*/  MOV R176, R141 ;  /* 0x0000008d00b07202 */ /* 0x000fe40000000f00 */
[C---:B------:R-:W-:Y:S07]  /*25ec0*/  HMMA.16816.F32.BF16 R140, R168.reuse, R178, R24 ;  /* 0x000000b2a88c723c */ /* 0x040fee0000041818 */
[----:B------:R-:W-:Y:S02]  /*25ed0*/  MOV R24, R138 ;  /* 0x0000008a00187202 */ /* 0x000fe40000000f00 */
[----:B------:R-:W-:Y:S03]  /*25ee0*/  MOV R25, R139 ;  /* 0x0000008b00197202 */ /* 0x000fe60000000f00 */
[----:B------:R-:W-:Y:S02]  /*25ef0*/  MOV R26, R136 ;  /* 0x00000088001a7202 */ /* 0x000fe40000000f00 */
[----:B------:R-:W-:Y:S02]  /*25f00*/  MOV R27, R137 ;  /* 0x00000089001b7202 */ /* 0x000fe40000000f00 */
[C---:B-1----:R-:W-:Y:S01]  /*25f10*/  HMMA.16816.F32.BF16 R136, R168.reuse, R180, R28 ;  /* 0x000000b4a888723c */ /* 0x042fe2000004181c */
[----:B------:R-:W-:Y:S02]  /*25f20*/  LDSM.16.MT88.4 R28, [R231+0x15800] ;  /* 0x01580000e71c783b */ /* 0x000fe40000004200 */
[----:B------:R-:W-:Y:S02]  /*25f30*/  MOV R179, R26 ;  /* 0x0000001a00b37202 */ /* 0x000fe40000000f00 */
[----:B------:R-:W-:Y:S02]  /*25f40*/  MOV R178, R27 ;  /* 0x0000001b00b27202 */ /* 0x000fe40000000f00 */
[----:B------:R-:W-:Y:S02]  /*25f50*/  MOV R180, R135 ;  /* 0x0000008700b47202 */ /* 0x000fe40000000f00 */
[C---:B------:R-:W-:Y:S01]  /*25f60*/  HMMA.16816.F32.BF16 R132, R168.reuse, R182, R32 ;  /* 0x000000b6a884723c */ /* 0x040fe20000041820 */
[----:B------:R-:W-:Y:S02]  /*25f70*/  LDSM.16.MT88.4 R32, [R234+0x17800] ;  /* 0x01780000ea20783b */ /* 0x000fe40000004200 */
[----:B------:R-:W-:Y:S04]  /*25f80*/  MOV R181, R174 ;  /* 0x000000ae00b57202 */ /* 0x000fe80000000f00 */
[----:B------:R-:W-:Y:S01]  /*25f90*/  MOV R183, R24 ;  /* 0x0000001800b77202 */ /* 0x000fe20000000f00 */
[C---:B---3--:R-:W-:Y:S04]  /*25fa0*/  HMMA.16816.F32.BF16 R36, R168.reuse, R184, R36 ;  /* 0x000000b8a824723c */ /* 0x048fe80000041824 */
[----:B------:R-:W-:Y:S02]  /*25fb0*/  MOV R182, R25 ;  /* 0x0000001900b67202 */ /* 0x000fe40000000f00 */
[----:B------:R-:W1:Y:S01]  /*25fc0*/  LDSM.16.MT88.4 R24, [R232+0x15800] ;  /* 0x01580000e818783b */ /* 0x000e620000004200 */
[----:B------:R-:W-:Y:S01]  /*25fd0*/  MOV R184, R175 ;  /* 0x000000af00b87202 */ /* 0x000fe20000000f00 */
[C---:B------:R-:W-:Y:S04]  /*25fe0*/  HMMA.16816.F32.BF16 R40, R168.reuse, R186, R40 ;  /* 0x000000baa828723c */ /* 0x040fe80000041828 */
[----:B------:R-:W-:Y:S02]  /*25ff0*/  MOV R185, R172 ;  /* 0x000000ac00b97202 */ /* 0x000fe40000000f00 */
[----:B------:R-:W3:Y:S01]  /*26000*/  LDL.LU R186, [R1] ;  /* 0x0000000001ba7983 */ /* 0x000ee20000300800 */
[----:B------:R-:W-:Y:S01]  /*26010*/  MOV R187, R173 ;  /* 0x000000ad00bb7202 */ /* 0x000fe20000000f00 */
[C---:B--2---:R-:W-:Y:S02]  /*26020*/  HMMA.16816.F32.BF16 R44, R168.reuse, R4, R44 ;  /* 0x00000004a82c723c */ /* 0x044fe4000004182c */
[----:B------:R-:W2:Y:S02]  /*26030*/  LDSM.16.MT88.4 R172, [R233+0x17800] ;  /* 0x01780000e9ac783b */ /* 0x000ea40000004200 */
[----:B------:R-:W-:Y:S04]  /*26040*/  FADD.FTZ R0, R187, R0 ;  /* 0x00000000bb007221 */ /* 0x000fe80000010000 */
[C---:B------:R-:W-:Y:S02]  /*26050*/  HMMA.16816.F32.BF16 R48, R168.reuse, R6, R48 ;  /* 0x00000006a830723c */ /* 0x040fe40000041830 */
[----:B------:R-:W1:Y:S02]  /*26060*/  LDSM.16.MT88.4 R4, [R232+0x17800] ;  /* 0x01780000e804783b */ /* 0x000e640000004200 */
[----:B------:R-:W-:Y:S04]  /*26070*/  FADD.FTZ R0, R185, R0 ;  /* 0x00000000b9007221 */ /* 0x000fe80000010000 */
[C---:B----4-:R-:W-:Y:S04]  /*26080*/  HMMA.16816.F32.BF16 R52, R168.reuse, R8, R52 ;  /* 0x00000008a834723c */ /* 0x050fe80000041834 */
[----:B------:R-:W-:Y:S04]  /*26090*/  FADD.FTZ R0, R183, R0 ;  /* 0x00000000b7007221 */ /* 0x000fe80000010000 */
[C---:B------:R-:W-:Y:S01]  /*260a0*/  HMMA.16816.F32.BF16 R56, R168.reuse, R10, R56 ;  /* 0x0000000aa838723c */ /* 0x040fe20000041838 */
[----:B------:R-:W4:Y:S03]  /*260b0*/  LDSM.16.MT88.4 R8, [R231+0x17800] ;  /* 0x01780000e708783b */ /* 0x000f260000004200 */
[----:B------:R-:W-:Y:S04]  /*260c0*/  FADD.FTZ R0, R181, R0 ;  /* 0x00000000b5007221 */ /* 0x000fe80000010000 */
[C---:B-----5:R-:W-:Y:S04]  /*260d0*/  HMMA.16816.F32.BF16 R60, R168.reuse, R12, R60 ;  /* 0x0000000ca83c723c */ /* 0x060fe8000004183c */
[----:B------:R-:W-:Y:S04]  /*260e0*/  FADD.FTZ R0, R179, R0 ;  /* 0x00000000b3007221 */ /* 0x000fe80000010000 */
[C---:B------:R-:W-:Y:S08]  /*260f0*/  HMMA.16816.F32.BF16 R64, R168.reuse, R14, R64 ;  /* 0x0000000ea840723c */ /* 0x040ff00000041840 */
[C---:B------:R-:W-:Y:S08]  /*26100*/  HMMA.16816.F32.BF16 R68, R168.reuse, R16, R68 ;  /* 0x00000010a844723c */ /* 0x040ff00000041844 */
[C---:B------:R-:W-:Y:S08]  /*26110*/  HMMA.16816.F32.BF16 R72, R168.reuse, R18, R72 ;  /* 0x00000012a848723c */ /* 0x040ff00000041848 */
        /* <DEDUP_REMOVED lines=10> */
[C---:B------:R-:W-:Y:S07]  /*261c0*/  HMMA.16816.F32.BF16 R116, R168.reuse, R4, R116 ;  /* 0x00000004a874723c */ /* 0x040fee0000041874 */
[----:B------:R-:W-:Y:S01]  /*261d0*/  FADD.FTZ R5, R177, R0 ;  /* 0x00000000b1057221 */ /* 0x000fe20000010000 */
[----:B------:R-:W-:Y:S01]  /*261e0*/  IADD3 R0, R250, -0x1, RZ ;  /* 0xfffffffffa007810 */ /* 0x000fe20007ffe0ff */
[C---:B------:R-:W-:Y:S03]  /*261f0*/  HMMA.16816.F32.BF16 R120, R168.reuse, R6, R120 ;  /* 0x00000006a878723c */ /* 0x040fe60000041878 */
[----:B------:R-:W-:Y:S01]  /*26200*/  FADD.FTZ R252, R166, R5 ;  /* 0x00000005a6fc7221 */ /* 0x000fe20000010000 */
[----:B------:R-:W-:Y:S02]  /*26210*/  MOV R250, R0 ;  /* 0x0000000000fa7202 */ /* 0x000fe40000000f00 */
[----:B------:R-:W-:Y:S02]  /*26220*/  MOV R0, R3 ;  /* 0x0000000300007202 */ /* 0x000fe40000000f00 */
[C---:B----4-:R-:W-:Y:S08]  /*26230*/  HMMA.16816.F32.BF16 R124, R168.reuse, R8, R124 ;  /* 0x00000008a87c723c */ /* 0x050ff0000004187c */
[----:B------:R-:W-:Y:S04]  /*26240*/  HMMA.16816.F32.BF16 R128, R168, R10, R128 ;  /* 0x0000000aa880723c */ /* 0x000fe80000041880 */
[----:B---3--:R-:W-:Y:S04]  /*26250*/  FFMA.FTZ R197, R2, R186, R197 ;  /* 0x000000ba02c57223 */ /* 0x008fe800000100c5 */
[----:B------:R-:W-:Y:S04]  /*26260*/  FADD.FTZ R194, R194, R197 ;  /* 0x000000c5c2c27221 */ /* 0x000fe80000010000 */
        /* <DEDUP_REMOVED lines=13> */
[----:B------:R-:W-:Y:S05]  /*26340*/  FADD.FTZ R2, R167, R2 ;  /* 0x00000002a7027221 */ /* 0x000fea0000010000 */
[----:B------:R1:W-:Y:S01]  /*26350*/  STL [R1], R2 ;  /* 0x0000000201007387 */ /* 0x0003e20000100800 */
[----:B------:R-:W-:-:S05]  /*26360*/  @P0 BRA `(.L_x_1455) ;  /* 0xffffb47000000947 */ /* 0x000fca000383ffff */
.L_x_1446:
[----:B------:R-:W-:Y:S02]  /*26370*/  ULDC.64 UR4, c[0x0][0x40] ;  /* 0x0000100000047ab9 */ /* 0x000fe40000000a00 */
[----:B------:R-:W-:-:S04]  /*26380*/  UIADD3 UR4, UP0, UR4, 0x160, URZ ;  /* 0x0000016004047890 */ /* 0x000fc8000ff1e03f */
[----:B------:R-:W-:Y:S02]  /*26390*/  UIADD3.X UR5, URZ, UR5, URZ, UP0, !UPT ;  /* 0x000000053f057290 */ /* 0x000fe400087fe43f */
[----:B------:R-:W-:-:S04]  /*263a0*/  IMAD.U32 R8, RZ, RZ, UR4 ;  /* 0x00000004ff087e24 */ /* 0x000fc8000f8e00ff */
[----:B------:R-:W-:Y:S01]  /*263b0*/  IMAD.U32 R9, RZ, RZ, UR5 ;  /* 0x00000005ff097e24 */ /* 0x000fe2000f8e00ff */
[----:B------:R-:W-:Y:S01]  /*263c0*/  ULDC.64 UR4, c[0x0][0x118] ;  /* 0x0000460000047ab9 */ /* 0x000fe20000000a00 */
[----:B------:R-:W-:-:S03]  /*263d0*/  MOV R5, 0x1f ;  /* 0x0000001f00057802 */ /* 0x000fc60000000f00 */
[----:B-1----:R1:W5:Y:S01]  /*263e0*/  LD.E R2, [R8.64+0xd8] ;  /* 0x0000d80408027980 */ /* 0x002362000c101900 */
[----:B------:R-:W-:Y:S01]  /*263f0*/  MOV R0, 0xffffffff ;  /* 0xffffffff00007802 */ /* 0x000fe20000000f00 */
[----:B------:R-:W-:Y:S05]  /*26400*/  BRA.DIV ~URZ, `(.L_x_1456) ;  /* 0x000020c27f007947 */ /* 0x000fea000b800000 */
[----:B------:R-:W2:Y:S04]  /*26410*/  LDL R4, [R1] ;  /* 0x0000000001047983 */ /* 0x000ea80000100800 */
[----:B--2---:R2:W3:Y:S02]  /*26420*/  SHFL.BFLY PT, R6, R4, 0x2, 0x1f ;  /* 0x0c401f0004067f89 */ /* 0x0044e400000e0000 */
.L_x_1469:
[----:B--2---:R-:W2:Y:S02]  /*26430*/  LDL.LU R4, [R1] ;  /* 0x0000000001047983 */ /* 0x004ea40000300800 */
[----:B--23--:R-:W-:Y:S01]  /*26440*/  FADD.FTZ R7, R6, R4 ;  /* 0x0000000406077221 */ /* 0x00cfe20000010000 */
[----:B------:R-:W-:Y:S05]  /*26450*/  BRA.DIV ~URZ, `(.L_x_1457) ;  /* 0x000020c27f007947 */ /* 0x000fea000b800000 */
[----:B------:R-:W2:Y:S04]  /*26460*/  SHFL.BFLY PT, R5, R252, 0x2, 0x1f ;  /* 0x0c401f00fc057f89 */ /* 0x000ea800000e0000 */
[----:B------:R-:W3:Y:S01]  /*26470*/  SHFL.BFLY PT, R0, R7, 0x1, 0x1f ;  /* 0x0c201f0007007f89 */ /* 0x000ee200000e0000 */
[----:B--2---:R-:W-:-:S02]  /*26480*/  FADD.FTZ R10, R5, R252 ;  /* 0x000000fc050a7221 */ /* 0x004fc40000010000 */
[----:B---3--:R-:W-:-:S03]  /*26490*/  FADD.FTZ R11, R7, R0 ;  /* 0x00000000070b7221 */ /* 0x008fc60000010000 */
[----:B------:R2:W3:Y:S04]  /*264a0*/  SHFL.BFLY PT, R6, R10, 0x1, 0x1f ;  /* 0x0c201f000a067f89 */ /* 0x0004e800000e0000 */
.L_x_1470:
        /* <DEDUP_REMOVED lines=8> */
[----:B------:R-:W-:Y:S01]  /*26530*/  LEA.HI R7, R5, R4, RZ, 0x2 ;  /* 0x0000000405077211 */ /* 0x000fe200078f10ff */
[----:B---3--:R-:W-:-:S03]  /*26540*/  FMUL.FTZ R160, R0, R160 ;  /* 0x000000a000a07220 */ /* 0x008fc60000410000 */
[--C-:B------:R-:W-:Y:S01]  /*26550*/  SHF.R.S32.HI R13, RZ, 0x2, R7.reuse ;  /* 0x00000002ff0d7819 */ /* 0x100fe20000011407 */
[C---:B------:R-:W-:Y:S01]  /*26560*/  FMUL.FTZ R161, R0.reuse, R161 ;  /* 0x000000a100a17220 */ /* 0x040fe20000410000 */
[----:B--2---:R-:W-:Y:S01]  /*26570*/  SHF.R.S32.HI R10, RZ, 0x1f, R7 ;  /* 0x0000001fff0a7819 */ /* 0x004fe20000011407 */
[C---:B------:R-:W-:Y:S01]  /*26580*/  FMUL.FTZ R156, R0.reuse, R156 ;  /* 0x0000009c009c7220 */ /* 0x040fe20000410000 */
[----:B------:R-:W-:Y:S01]  /*26590*/  LOP3.LUT R7, R7, 0x3ffffffc, RZ, 0xc0, !PT ;  /* 0x3ffffffc07077812 */ /* 0x000fe200078ec0ff */
[----:B------:R-:W-:Y:S01]  /*265a0*/  FMUL.FTZ R157, R0, R157 ;  /* 0x0000009d009d7220 */ /* 0x000fe20000410000 */
[----:B------:R-:W-:Y:S01]  /*265b0*/  LEA.HI R10, R10, R13, RZ, 0x3 ;  /* 0x0000000d0a0a7211 */ /* 0x000fe200078f18ff */
[C---:B------:R-:W-:Y:S01]  /*265c0*/  FMUL.FTZ R152, R0.reuse, R152 ;  /* 0x0000009800987220 */ /* 0x040fe20000410000 */
[----:B------:R-:W-:Y:S01]  /*265d0*/  IADD3 R7, -R7, R4, RZ ;  /* 0x0000000407077210 */ /* 0x000fe20007ffe1ff */
[----:B------:R-:W-:Y:S01]  /*265e0*/  FMUL.FTZ R153, R0, R153 ;  /* 0x0000009900997220 */ /* 0x000fe20000410000 */
[----:B------:R-:W-:Y:S01]  /*265f0*/  LOP3.LUT R10, R10, 0xfffffff8, RZ, 0xc0, !PT ;  /* 0xfffffff80a0a7812 */ /* 0x000fe200078ec0ff */
[C---:B------:R-:W-:Y:S01]  /*26600*/  FMUL.FTZ R148, R0.reuse, R148 ;  /* 0x0000009400947220 */ /* 0x040fe20000410000 */
[----:B------:R-:W-:Y:S01]  /*26610*/  F2FP.BF16.PACK_AB R160, R161, R160 ;  /* 0x000000a0a1a0723e */ /* 0x000fe200000010ff */
[C---:B------:R-:W-:Y:S01]  /*26620*/  FMUL.FTZ R149, R0.reuse, R149 ;  /* 0x0000009500957220 */ /* 0x040fe20000410000 */
[----:B------:R-:W-:Y:S01]  /*26630*/  IADD3 R13, R13, -R10, RZ ;  /* 0x8000000a0d0d7210 */ /* 0x000fe20007ffe0ff */
[C---:B------:R-:W-:Y:S01]  /*26640*/  FMUL.FTZ R144, R0.reuse, R144 ;  /* 0x0000009000907220 */ /* 0x040fe20000410000 */
[----:B------:R-:W-:Y:S01]  /*26650*/  LEA.HI R10, R5, R4, RZ, 0x5 ;  /* 0x00000004050a7211 */ /* 0x000fe200078f28ff */
[C---:B------:R-:W-:Y:S01]  /*26660*/  FMUL.FTZ R145, R0.reuse, R145 ;  /* 0x0000009100917220 */ /* 0x040fe20000410000 */
[C---:B------:R-:W-:Y:S01]  /*26670*/  SHF.L.U32 R14, R13.reuse, 0x6, RZ ;  /* 0x000000060d0e7819 */ /* 0x040fe200000006ff */
[C---:B------:R-:W-:Y:S01]  /*26680*/  FMUL.FTZ R140, R0.reuse, R140 ;  /* 0x0000008c008c7220 */ /* 0x040fe20000410000 */
[----:B------:R-:W-:Y:S01]  /*26690*/  SHF.R.S32.HI R12, RZ, 0x5, R10 ;  /* 0x00000005ff0c7819 */ /* 0x000fe2000001140a */
[----:B------:R-:W-:Y:S01]  /*266a0*/  FMUL.FTZ R141, R0, R141 ;  /* 0x0000008d008d7220 */ /* 0x000fe20000410000 */
[----:B------:R-:W-:Y:S01]  /*266b0*/  LOP3.LUT R14, R14, 0x1c0, RZ, 0xc0, !PT ;  /* 0x000001c00e0e7812 */ /* 0x000fe200078ec0ff */
[C---:B------:R-:W-:Y:S01]  /*266c0*/  FMUL.FTZ R136, R0.reuse, R136 ;  /* 0x0000008800887220 */ /* 0x040fe20000410000 */
[----:B------:R-:W-:Y:S01]  /*266d0*/  LOP3.LUT R15, R13, 0x1, RZ, 0xc0, !PT ;  /* 0x000000010d0f7812 */ /* 0x000fe200078ec0ff */
[----:B------:R-:W-:Y:S01]  /*266e0*/  FMUL.FTZ R137, R0, R137 ;  /* 0x0000008900897220 */ /* 0x000fe20000410000 */
[----:B------:R-:W-:Y:S01]  /*266f0*/  LEA R7, R12, R7, 0x9 ;  /* 0x000000070c077211 */ /* 0x000fe200078e48ff */
[----:B------:R-:W-:Y:S01]  /*26700*/  FMUL.FTZ R132, R0, R132 ;  /* 0x0000008400847220 */ /* 0x000fe20000410000 */
[----:B------:R-:W-:Y:S01]  /*26710*/  LEA.HI R14, R14, R14, RZ, 0x1d ;  /* 0x0000000e0e0e7211 */ /* 0x000fe200078fe8ff */
[C---:B------:R-:W-:Y:S01]  /*26720*/  FMUL.FTZ R133, R0.reuse, R133 ;  /* 0x0000008500857220 */ /* 0x040fe20000410000 */
[----:B------:R-:W-:Y:S01]  /*26730*/  ISETP.NE.U32.AND P0, PT, R15, 0x1, PT ;  /* 0x000000010f00780c */ /* 0x000fe20003f05070 */
[C---:B------:R-:W-:Y:S01]  /*26740*/  FMUL.FTZ R36, R0.reuse, R36 ;  /* 0x0000002400247220 */ /* 0x040fe20000410000 */
[----:B------:R-:W-:Y:S01]  /*26750*/  LEA R7, R7, R14, 0x1 ;  /* 0x0000000e07077211 */ /* 0x000fe200078e08ff */
[C---:B------:R-:W-:Y:S01]  /*26760*/  FMUL.FTZ R37, R0.reuse, R37 ;  /* 0x0000002500257220 */ /* 0x040fe20000410000 */
        /* <DEDUP_REMOVED lines=243> */
[----:B------:R3:W-:Y:S04]  /*276a0*/  STS [R17+0x6400], R110 ;  /* 0x0064006e11007388 */ /* 0x0007e80000000800 */
        /* <DEDUP_REMOVED lines=11> */
[----:B---3--:R-:W4:Y:S04]  /*27760*/  @!P0 LD.E.64 R16, [R8.64+0x80] ;  /* 0x0000800408108980 */ /* 0x008f28000c101b00 */
[----:B------:R-:W1:Y:S01]  /*27770*/  LD.E.64 R86, [R8.64+0x88] ;  /* 0x0000880408567980 */ /* 0x000e62000c101b00 */
[----:B------:R-:W3:Y:S01]  /*27780*/  @P4 MUFU.LG2 R15, R11 ;  /* 0x0000000b000f4308 */ /* 0x000ee20000000c00 */
[----:B------:R-:W-:Y:S01]  /*27790*/  @!P0 SHF.R.S32.HI R14, RZ, 0x1f, R243 ;  /* 0x0000001fff0e8819 */ /* 0x000fe200000114f3 */
[----:B------:R-:W-:Y:S01]  /*277a0*/  BSSY B0, `(.L_x_1458) ;  /* 0x0000020000007945 */ /* 0x000fe20003800000 */
[----:B------:R1:W5:Y:S05]  /*277b0*/  LD.E.64 R84, [R8.64+0x90] ;  /* 0x0000900408547980 */ /* 0x00036a000c101b00 */
[----:B------:R-:W3:Y:S02]  /*277c0*/  @P3 MUFU.LG2 R6, R6 ;  /* 0x0000000600063308 */ /* 0x000ee40000000c00 */
[----:B---3--:R-:W-:-:S02]  /*277d0*/  @P4 FMUL.FTZ R15, R15, 0.69314718246459960938 ;  /* 0x3f3172180f0f4820 */ /* 0x008fc40000410000 */
[----:B------:R-:W-:Y:S01]  /*277e0*/  @P3 FMUL.FTZ R11, R6, 0.69314718246459960938 ;  /* 0x3f317218060b3820 */ /* 0x000fe20000410000 */
[----:B--2---:R-:W-:Y:S01]  /*277f0*/  ISETP.NE.AND P1, PT, R7, RZ, PT ;  /* 0x000000ff0700720c */ /* 0x004fe20003f25270 */
[----:B----4-:R-:W-:-:S04]  /*27800*/  @!P0 IMAD R13, R17, R243, RZ ;  /* 0x000000f3110d8224 */ /* 0x010fc800078e02ff */
[----:B------:R-:W-:Y:S02]  /*27810*/  @!P0 IMAD R14, R16, R14, R13 ;  /* 0x0000000e100e8224 */ /* 0x000fe400078e020d */
[-C--:B-1----:R-:W-:Y:S02]  /*27820*/  @P0 IMAD R0, R87, R246.reuse, RZ ;  /* 0x000000f657000224 */ /* 0x082fe400078e02ff */
[----:B------:R-:W-:-:S04]  /*27830*/  @P0 IMAD.WIDE.U32 R18, R86, R246, RZ ;  /* 0x000000f656120225 */ /* 0x000fc800078e00ff */
[----:B------:R-:W-:Y:S01]  /*27840*/  @!P0 IMAD.WIDE.U32 R16, R16, R243, RZ ;  /* 0x000000f310108225 */ /* 0x000fe200078e00ff */
[----:B------:R-:W-:Y:S02]  /*27850*/  MOV R7, 0x7f800000 ;  /* 0x7f80000000077802 */ /* 0x000fe40000000f00 */
[----:B------:R-:W-:Y:S01]  /*27860*/  MOV R13, 0x7f800000 ;  /* 0x7f800000000d7802 */ /* 0x000fe20000000f00 */
[----:B-----5:R-:W-:Y:S01]  /*27870*/  @P4 FFMA.FTZ R7, R164, R2, R15 ;  /* 0x00000002a4074223 */ /* 0x020fe2000001000f */
        /* <DEDUP_REMOVED lines=13> */
.L_x_1459:
[----:B------:R-:W-:Y:S02]  /*27950*/  ULDC.64 UR4, c[0x0][0x118] ;  /* 0x0000460000047ab9 */ /* 0x000fe40000000a00 */
[----:B------:R-:W2:Y:S04]  /*27960*/  LD.E R2, [R8.64+0x60] ;  /* 0x0000600408027980 */ /* 0x000ea8000c101900 */
[----:B------:R-:W3:Y:S01]  /*27970*/  LD.E R3, [R8.64+0xb4] ;  /* 0x0000b40408037980 */ /* 0x000ee2000c101900 */
[----:B--2---:R-:W-:-:S04]  /*27980*/  IMAD R2, R2, R243, R241 ;  /* 0x000000f302027224 */ /* 0x004fc800078e02f1 */
[----:B---3--:R-:W-:Y:S02]  /*27990*/  IMAD R3, R3, R2, RZ ;  /* 0x0000000203037224 */ /* 0x008fe400078e02ff */
.L_x_1460:
[----:B------:R-:W-:Y:S05]  /*279a0*/  BSYNC B0 ;  /* 0x0000000000007941 */ /* 0x000fea0003800000 */
.L_x_1458:
        /* <DEDUP_REMOVED lines=12> */
[----:B------:R-:W-:-:S05]  /*27a70*/  LOP3.LUT R81, R80, 0xffffffc, RZ, 0xc0, !PT ;  /* 0x0ffffffc50517812 */ /* 0x000fca00078ec0ff */
[----:B------:R-:W-:Y:S01]  /*27a80*/  IMAD.IADD R81, R12, 0x1, -R81 ;  /* 0x000000010c517824 */ /* 0x000fe200078e0a51 */
        /* <DEDUP_REMOVED lines=13> */
[----:B------:R-:W-:-:S03]  /*27b60*/  LEA.HI R10, R10, R11, RZ, 0x2 ;  /* 0x0000000b0a0a7211 */ /* 0x000fc600078f10ff */
        /* <DEDUP_REMOVED lines=24> */
.L_x_1462:
[----:B--234-:R-:W-:Y:S05]  /*27cf0*/  BSYNC B0 ;  /* 0x0000000000007941 */ /* 0x01cfea0003800000 */
.L_x_1461:
[----:B------:R-:W-:Y:S01]  /*27d00*/  LEA.HI R3, R5, R4, RZ, 0x3 ;  /* 0x0000000405037211 */ /* 0x000fe200078f18ff */
[----:B------:R-:W-:Y:S01]  /*27d10*/  ULDC.64 UR4, c[0x0][0x118] ;  /* 0x0000460000047ab9 */ /* 0x000fe20000000a00 */
[----:B------:R-:W-:Y:S01]  /*27d20*/  LEA.HI R15, R15, R2, RZ, 0x3 ;  /* 0x000000020f0f7211 */ /* 0x000fe200078f18ff */
[----:B-1----:R1:W5:Y:S01]  /*27d30*/  LD.E R8, [R8.64+0xc0] ;  /* 0x0000c00408087980 */ /* 0x002362000c101900 */
[----:B------:R-:W-:Y:S01]  /*27d40*/  LOP3.LUT R3, R3, 0xfffffff8, RZ, 0xc0, !PT ;  /* 0xfffffff803037812 */ /* 0x000fe200078ec0ff */
[----:B------:R-:W-:Y:S01]  /*27d50*/  BSSY B0, `(.L_x_1463) ;  /* 0x000002b000007945 */ /* 0x000fe20003800000 */
[----:B------:R-:W-:-:S02]  /*27d60*/  LOP3.LUT R5, R15, 0xfffffff8, RZ, 0xc0, !PT ;  /* 0xfffffff80f057812 */ /* 0x000fc400078ec0ff */
[----:B------:R-:W-:Y:S01]  /*27d70*/  SHF.R.S32.HI R15, RZ, 0x3, R15 ;  /* 0x00000003ff0f7819 */ /* 0x000fe2000001140f */
[----:B------:R-:W-:Y:S02]  /*27d80*/  IMAD.IADD R3, R4, 0x1, -R3 ;  /* 0x0000000104037824 */ /* 0x000fe400078e0a03 */
[----:B------:R-:W-:Y:S01]  /*27d90*/  IMAD.IADD R5, R2, 0x1, -R5 ;  /* 0x0000000102057824 */ /* 0x000fe200078e0a05 */
[----:B------:R-:W-:Y:S01]  /*27da0*/  SHF.R.S32.HI R2, RZ, 0x1f, R241 ;  /* 0x0000001fff027819 */ /* 0x000fe200000114f1 */
[----:B------:R-:W-:Y:S02]  /*27db0*/  IMAD.SHL.U32 R80, R3, 0x8, RZ ;  /* 0x0000000803507824 */ /* 0x000fe400078e00ff */
[----:B------:R-:W-:Y:S02]  /*27dc0*/  IMAD.SHL.U32 R3, R244, 0x40, RZ ;  /* 0x00000040f4037824 */ /* 0x000fe400078e00ff */
[----:B------:R-:W-:Y:S01]  /*27dd0*/  IMAD.SHL.U32 R5, R5, 0x8, RZ ;  /* 0x0000000805057824 */ /* 0x000fe200078e00ff */
[----:B------:R-:W-:Y:S01]  /*27de0*/  SHF.R.S32.HI R81, RZ, 0x1f, R80 ;  /* 0x0000001fff517819 */ /* 0x000fe20000011450 */
[----:B------:R-:W-:Y:S01]  /*27df0*/  IMAD R7, R87, R3, RZ ;  /* 0x0000000357077224 */ /* 0x000fe200078e02ff */
[----:B------:R-:W-:-:S03]  /*27e00*/  SHF.R.S32.HI R4, RZ, 0x1f, R3 ;  /* 0x0000001fff047819 */ /* 0x000fc60000011403 */
[----:B------:R-:W-:-:S04]  /*27e10*/  IMAD.WIDE.U32 R10, R86, R3, R80 ;  /* 0x00000003560a7225 */ /* 0x000fc800078e0050 */
[----:B------:R-:W-:Y:S01]  /*27e20*/  IMAD R7, R86, R4, R7 ;  /* 0x0000000456077224 */ /* 0x000fe200078e0207 */
[----:B------:R-:W-:Y:S01]  /*27e30*/  IADD3 R6, P0, R6, R10, RZ ;  /* 0x0000000a06067210 */ /* 0x000fe20007f1e0ff */
[----:B------:R-:W-:Y:S02]  /*27e40*/  IMAD.IADD R3, R245, 0x1, -R3 ;  /* 0x00000001f5037824 */ /* 0x000fe400078e0a03 */
[----:B-1----:R-:W-:Y:S01]  /*27e50*/  IMAD R9, R85, R241, RZ ;  /* 0x000000f155097224 */ /* 0x002fe200078e02ff */
[----:B------:R-:W-:Y:S02]  /*27e60*/  IADD3.X R7, R0, R11, R7, P0, !PT ;  /* 0x0000000b00077210 */ /* 0x000fe400007fe407 */
[----:B------:R-:W-:Y:S01]  /*27e70*/  ISETP.GE.AND P0, PT, R15, R3, PT ;  /* 0x000000030f00720c */ /* 0x000fe20003f06270 */
[C---:B------:R-:W-:Y:S01]  /*27e80*/  IMAD R2, R84.reuse, R2, R9 ;  /* 0x0000000254027224 */ /* 0x040fe200078e0209 */
[C---:B------:R-:W-:Y:S01]  /*27e90*/  IADD3 R11, R5.reuse, 0x40, RZ ;  /* 0x00000040050b7810 */ /* 0x040fe20007ffe0ff */
[----:B------:R-:W-:Y:S01]  /*27ea0*/  IMAD.WIDE.U32 R84, R84, R241, R6 ;  /* 0x000000f154547225 */ /* 0x000fe200078e0006 */
[----:B------:R-:W-:-:S02]  /*27eb0*/  IADD3 R7, R5, 0xc0, RZ ;  /* 0x000000c005077810 */ /* 0x000fc40007ffe0ff */
[----:B------:R-:W-:Y:S01]  /*27ec0*/  SHF.R.S32.HI R9, RZ, 0x1f, R15 ;  /* 0x0000001fff097819 */ /* 0x000fe2000001140f */
[----:B------:R-:W-:Y:S01]  /*27ed0*/  IMAD.IADD R83, R85, 0x1, R2 ;  /* 0x0000000155537824 */ /* 0x000fe200078e0202 */
[----:B------:R-:W-:-:S05]  /*27ee0*/  IADD3 R5, R5, 0x80, RZ ;  /* 0x0000008005057810 */ /* 0x000fca0007ffe0ff */
[----:B------:R-:W-:Y:S05]  /*27ef0*/  @P0 BRA `(.L_x_1464) ;  /* 0x0000010000000947 */ /* 0x000fea0003800000 */
[----:B------:R-:W-:Y:S01]  /*27f00*/  IMAD R0, R87, R15, RZ ;  /* 0x0000000f57007224 */ /* 0x000fe200078e02ff */
[-C--:B-----5:R-:W-:Y:S01]  /*27f10*/  ISETP.GE.AND P4, PT, R80, R8.reuse, PT ;  /* 0x000000085000720c */ /* 0x0a0fe20003f86270 */
        /* <DEDUP_REMOVED lines=14> */
.L_x_1464:
[----:B------:R-:W-:Y:S05]  /*28000*/  BSYNC B0 ;  /* 0x0000000000007941 */ /* 0x000fea0003800000 */
.L_x_1463:
        /* <DEDUP_REMOVED lines=23> */
.L_x_1466:
[----:B------:R-:W-:Y:S05]  /*28180*/  BSYNC B0 ;  /* 0x0000000000007941 */ /* 0x000fea0003800000 */
.L_x_1465:
        /* <DEDUP_REMOVED lines=23> */
.L_x_1468:
[----:B------:R-:W-:Y:S05]  /*28300*/  BSYNC B0 ;  /* 0x0000000000007941 */ /* 0x000fea0003800000 */
.L_x_1467:
[----:B------:R-:W-:Y:S01]  /*28310*/  IADD3 R0, R15, 0x30, RZ ;  /* 0x000000300f007810 */ /* 0x000fe20007ffe0ff */
[----:B------:R-:W-:-:S03]  /*28320*/  IMAD.MOV.U32 R243, RZ, RZ, 0x0 ;  /* 0x00000000fff37424 */ /* 0x000fc600078e00ff */
[----:B------:R-:W-:-:S13]  /*28330*/  ISETP.GE.AND P0, PT, R0, R3, PT ;  /* 0x000000030000720c */ /* 0x000fda0003f06270 */
[----:B------:R-:W-:Y:S05]  /*28340*/  @P0 RET.REL.NODEC R242 `(_ZN5flash24flash_fwd_splitkv_kernelI23Flash_fwd_kernel_traitsILi256ELi64ELi64ELi4ELb0ELb0EN7cutlass10bfloat16_tE19Flash_kernel_traitsILi256ELi64ELi64ELi4ES3_EELb1ELb0ELb0ELb0ELb0ELb1ELb0ELb1EEEvNS_16Flash_fwd_paramsE) ;  /* 0xfffd7cb0f2000950 */ /* 0x000fea0003c3ffff */
[----:B------:R-:W-:Y:S01]  /*28350*/  IADD3 R15, P0, R15, 0x30, RZ ;  /* 0x000000300f0f7810 */ /* 0x000fe20007f1e0ff */
[----:B------:R-:W-:Y:S01]  /*28360*/  IMAD.MOV.U32 R2, RZ, RZ, R84 ;  /* 0x000000ffff027224 */ /* 0x000fe200078e0054 */
[----:B------:R-:W-:Y:S01]  /*28370*/  MOV R3, R83 ;  /* 0x0000005300037202 */ /* 0x000fe20000000f00 */
[----:B------:R-:W-:Y:S01]  /*28380*/  ULDC.64 UR4, c[0x0][0x118] ;  /* 0x0000460000047ab9 */ /* 0x000fe20000000a00 */
[-C--:B-----5:R-:W-:Y:S01]  /*28390*/  ISETP.GE.AND P2, PT, R80, R8.reuse, PT ;  /* 0x000000085000720c */ /* 0x0a0fe20003f46270 */
        /* <DEDUP_REMOVED lines=14> */
[----:B------:R-:W-:Y:S05]  /*28480*/  @P0 RET.REL.NODEC R242 `(_ZN5flash24flash_fwd_splitkv_kernelI23Flash_fwd_kernel_traitsILi256ELi64ELi64ELi4ELb0ELb0EN7cutlass10bfloat16_tE19Flash_kernel_traitsILi256ELi64ELi64ELi4ES3_EELb1ELb0ELb0ELb0ELb0ELb1ELb0ELb1EEEvNS_16Flash_fwd_paramsE) ;  /* 0xfffd7b70f2000950 */ /* 0x000fea0003c3ffff */
[----:B------:R-:W-:Y:S01]  /*28490*/  MOV R243, 0x0 ;  /* 0x0000000000f37802 */ /* 0x000fe20000000f00 */
[----:B------:R-:W-:-:S02]  /*284a0*/  ULDC.64 UR4, c[0x0][0x118] ;  /* 0x0000460000047ab9 */ /* 0x000fc40000000a00 */
[----:B------:R3:W-:Y:S01]  /*284b0*/  ST.E.128 [R4.64+0x180], R76 ;  /* 0x0001804c04007985 */ /* 0x0007e2000c101d04 */
[----:B------:R-:W-:Y:S05]  /*284c0*/  RET.REL.NODEC R242 `(_ZN5flash24flash_fwd_splitkv_kernelI23Flash_fwd_kernel_traitsILi256ELi64ELi64ELi4ELb0ELb0EN7cutlass10bfloat16_tE19Flash_kernel_traitsILi256ELi64ELi64ELi4ES3_EELb1ELb0ELb0ELb0ELb0ELb1ELb0ELb1EEEvNS_16Flash_fwd_paramsE) ;  /* 0xfffd7b30f2007950 */ /* 0x000fea0003c3ffff */
.L_x_1456:
[----:B------:R2:W5:Y:S01]  /*284d0*/  LDL R7, [R1] ;  /* 0x0000000001077983 */ /* 0x0005620000100800 */
[----:B------:R-:W-:Y:S02]  /*284e0*/  MOV R6, 0x2 ;  /* 0x0000000200067802 */ /* 0x000fe40000000f00 */
[----:B------:R-:W-:Y:S02]  /*284f0*/  MOV R4, 0x28510 ;  /* 0x0002851000047802 */ /* 0x000fe40000000f00 */
[----:B-12--5:R-:W-:Y:S05]  /*28500*/  CALL.REL.NOINC `($__internal_15_$__cuda_sm70_shflsync_bfly_p) ;  /* 0x000000f000007944 */ /* 0x026fea0003c00000 */
[----:B-12---:R-:W-:Y:S05]  /*28510*/  BRA `(.L_x_1469) ;  /* 0xffffdf1000007947 */ /* 0x006fea000383ffff */
.L_x_1457:
[----:B------:R-:W-:Y:S02]  /*28520*/  MOV R6, 0x1 ;  /* 0x0000000100067802 */ /* 0x000fe40000000f00 */
[----:B------:R-:W-:Y:S02]  /*28530*/  MOV R4, 0x28550 ;  /* 0x0002855000047802 */ /* 0x000fe40000000f00 */
[----:B-1---5:R-:W-:Y:S05]  /*28540*/  CALL.REL.NOINC `($__internal_15_$__cuda_sm70_shflsync_bfly_p) ;  /* 0x000000b000007944 */ /* 0x022fea0003c00000 */
[----:B--2---:R-:W-:Y:S01]  /*28550*/  FADD.FTZ R11, R7, R6 ;  /* 0x00000006070b7221 */ /* 0x004fe20000010000 */
[----:B-1----:R-:W-:Y:S02]  /*28560*/  MOV R7, R252 ;  /* 0x000000fc00077202 */ /* 0x002fe40000000f00 */
[----:B------:R-:W-:Y:S02]  /*28570*/  MOV R6, 0x2 ;  /* 0x0000000200067802 */ /* 0x000fe40000000f00 */
[----:B------:R-:W-:-:S02]  /*28580*/  MOV R4, 0x285a0 ;  /* 0x000285a000047802 */ /* 0x000fc40000000f00 */
[----:B------:R-:W-:Y:S05]  /*28590*/  CALL.REL.NOINC `($__internal_15_$__cuda_sm70_shflsync_bfly_p) ;  /* 0x0000006000007944 */ /* 0x000fea0003c00000 */
[----:B--2---:R-:W-:Y:S01]  /*285a0*/  FADD.FTZ R10, R252, R6 ;  /* 0x00000006fc0a7221 */ /* 0x004fe20000010000 */
[----:B------:R-:W-:-:S02]  /*285b0*/  MOV R6, 0x1 ;  /* 0x0000000100067802 */ /* 0x000fc40000000f00 */
[----:B------:R-:W-:Y:S02]  /*285c0*/  MOV R4, 0x285f0 ;  /* 0x000285f000047802 */ /* 0x000fe40000000f00 */
[----:B-1----:R-:W-:Y:S02]  /*285d0*/  MOV R7, R10 ;  /* 0x0000000a00077202 */ /* 0x002fe40000000f00 */
[----:B------:R-:W-:Y:S05]  /*285e0*/  CALL.REL.NOINC `($__internal_15_$__cuda_sm70_shflsync_bfly_p) ;  /* 0x0000001000007944 */ /* 0x000fea0003c00000 */
[----:B-12---:R-:W-:Y:S05]  /*285f0*/  BRA `(.L_x_1470) ;  /* 0xffffdeb000007947 */ /* 0x006fea000383ffff */
        .weak           $__internal_15_$__cuda_sm70_shflsync_bfly_p
        .type           $__internal_15_$__cuda_sm70_shflsync_bfly_p,@function
        .size           $__internal_15_$__cuda_sm70_shflsync_bfly_p,(.L_x_4877 - $__internal_15_$__cuda_sm70_shflsync_bfly_p)
$__internal_15_$__cuda_sm70_shflsync_bfly_p:
[----:B------:R-:W-:Y:S01]  /*28600*/  MOV R12, R4 ;  /* 0x00000004000c7202 */ /* 0x000fe20000000f00 */
[----:B------:R-:W-:Y:S04]  /*28610*/  WARPSYNC R0 ;  /* 0x0000000000007348 */ /* 0x000fe80003800000 */
[----:B------:R-:W-:Y:S01]  /*28620*/  MOV R13, 0x0 ;  /* 0x00000000000d7802 */ /* 0x000fe20000000f00 */
[----:B------:R1:W2:Y:S03]  /*28630*/  SHFL.BFLY PT, R6, R7, R6, R5 ;  /* 0x0c00000607067389 */ /* 0x0002a600000e0005 */
[----:B------:R-:W-:Y:S05]  /*28640*/  RET.REL.NODEC R12 `(_ZN5flash24flash_fwd_splitkv_kernelI23Flash_fwd_kernel_traitsILi256ELi64ELi64ELi4ELb0ELb0EN7cutlass10bfloat16_tE19Flash_kernel_traitsILi256ELi64ELi64ELi4ES3_EELb1ELb0ELb0ELb0ELb0ELb1ELb0ELb1EEEvNS_16Flash_fwd_paramsE) ;  /* 0xfffd79b00c007950 */ /* 0x000fea0003c3ffff */
.L_x_1471:
        /* <DEDUP_REMOVED lines=11> */
.L_x_4877:


//--------------------- .text._ZN5flash24flash_fwd_splitkv_kernelI23Flash_fwd_kernel_traitsILi256ELi64ELi64ELi4ELb0ELb0EN7cutlass10bfloat16_tE19Flash_kernel_traitsILi256ELi64ELi64ELi4ES3_EELb1ELb0ELb0ELb0ELb0ELb0ELb1ELb0EEEvNS_16Flash_fwd_paramsE --------------------------
	.section	.text._ZN5flash24flash_fwd_splitkv_kernelI23Flash_fwd_kernel_traitsILi256ELi64ELi64ELi4ELb0ELb0EN7cutlass10bfloat16_tE19Flash_kernel_traitsILi256ELi64ELi64ELi4ES3_EELb1ELb0ELb0ELb0ELb0ELb0ELb1ELb0EEEvNS_16Flash_fwd_paramsE,"ax",@progbits
	.sectioninfo	@"SHI_REGISTERS=254"
	.align	128
        .global         _ZN5flash24flash_fwd_splitkv_kernelI23Flash_fwd_kernel_traitsILi256ELi64ELi64ELi4ELb0ELb0EN7cutlass10bfloat16_tE19Flash_kernel_traitsILi256ELi64ELi64ELi4ES3_EELb1ELb0ELb0ELb0ELb0ELb0ELb1ELb0EEEvNS_16Flash_fwd_paramsE
        .type           _ZN5flash24flash_fwd_splitkv_kernelI23Flash_fwd_kernel_traitsILi256ELi64ELi64ELi4ELb0ELb0EN7cutlass10bfloat16_tE19Flash_kernel_traitsILi256ELi64ELi64ELi4ES3_EELb1ELb0ELb0ELb0ELb0ELb0ELb1ELb0EEEvNS_16Flash_fwd_paramsE,@function
        .size           _ZN5flash24flash_fwd_splitkv_kernelI23Flash_fwd_kernel_traitsILi256ELi64ELi64ELi4ELb0ELb0EN7cutlass10bfloat16_tE19Flash_kernel_traitsILi256ELi64ELi64ELi4ES3_EELb1ELb0ELb0ELb0ELb0ELb0ELb1ELb0EEEvNS_16Flash_fwd_paramsE,(.L_x_4916 - _ZN5flash24flash_fwd_splitkv_kernelI23Flash_fwd_kernel_traitsILi256ELi64ELi64ELi4ELb0ELb0EN7cutlass10bfloat16_tE19Flash_kernel_traitsILi256ELi64ELi64ELi4ES3_EELb1ELb0ELb0ELb0ELb0ELb0ELb1ELb0EEEvNS_16Flash_fwd_paramsE)
        .other          _ZN5flash24flash_fwd_splitkv_kernelI23Flash_fwd_kernel_traitsILi256ELi64ELi64ELi4ELb0ELb0EN7cutlass10bfloat16_tE19Flash_kernel_traitsILi256ELi64ELi64ELi4ES3_EELb1ELb0ELb0ELb0ELb0ELb0ELb1ELb0EEEvNS_16Flash_fwd_paramsE,@"STO_CUDA_ENTRY STV_DEFAULT"
_ZN5flash24flash_fwd_splitkv_kernelI23Flash_fwd_kernel_traitsILi256ELi64ELi64ELi4ELb0ELb0EN7cutlass10bfloat16_tE19Flash_kernel_traitsILi256ELi64ELi64ELi4ES3_EELb1ELb0ELb0ELb0ELb0ELb0ELb1ELb0EEEvNS_16Flash_fwd_paramsE:
.text._ZN5flash24flash_fwd_splitkv_kernelI23Flash_fwd_kernel_traitsILi256ELi64ELi64ELi4ELb0ELb0EN7cutlass10bfloat16_tE19Flash_kernel_traitsILi256ELi64ELi64ELi4ES3_EELb1ELb0ELb0ELb0ELb0ELb0ELb1ELb0EEEvNS_16Flash_fwd_paramsE:
[----:B------:R-:W-:Y:S02]  /*0000*/  MOV R1, c[0x0][0x28] ;  /* 0x00000a0000017a02 */ /* 0x000fe40000000f00 */
[----:B------:R-:W1:Y:S01]  /*0010*/  I2F.U32.RP R2, c[0x0][0x1c0] ;  /* 0x0000700000027b06 */ /* 0x000e620000209000 */
[----:B------:R-:W2:Y:S01]  /*0020*/  S2UR UR4, SR_CTAID.Z ;  /* 0x00000000000479c3 */ /* 0x000ea20000002700 */
[----:B------:R-:W-:Y:S02]  /*0030*/  ULDC UR6, c[0x0][0x1c0] ;  /* 0x0000700000067ab9 */ /* 0x000fe40000000800 */
[----:B------:R-:W-:Y:S02]  /*0040*/  UMOV UR8, URZ ;  /* 0x0000003f00087c82 */ /* 0x000fe40008000000 */
[----:B------:R-:W-:Y:S02]  /*0050*/  UISETP.NE.U32.AND UP1, UPT, URZ, UR6, UPT ;  /* 0x000000063f00728c */ /* 0x000fe4000bf25070 */
[----:B------:R-:W-:Y:S02]  /*0060*/  UMOV UR26, 0x4 ;  /* 0x00000004001a7882 */ /* 0x000fe40000000000 */
[----:B------:R-:W-:-:S02]  /*0070*/  ULDC.64 UR12, c[0x0][0x240] ;  /* 0x00009000000c7ab9 */ /* 0x000fc40000000a00 */
[----:B------:R-:W-:Y:S02]  /*0080*/  ULDC.64 UR32, c[0x0][0x118] ;  /* 0x0000460000207ab9 */ /* 0x000fe40000000a00 */
[----:B------:R-:W-:Y:S01]  /*0090*/  ULDC.64 UR10, c[0x0][0x248] ;  /* 0x00009200000a7ab9 */ /* 0x000fe20000000a00 */
[----:B-1----:R-:W1:Y:S02]  /*00a0*/  MUFU.RCP R0, R2 ;  /* 0x0000000200007308 */ /* 0x002e640000001000 */
[----:B-1----:R-:W-:-:S06]  /*00b0*/  IADD3 R0, R0, 0xffffffe, RZ ;  /* 0x0ffffffe00007810 */ /* 0x002fcc0007ffe0ff */
[----:B------:R-:W1:Y:S02]  /*00c0*/  F2I.FTZ.U32.TRUNC.NTZ R0, R0 ;  /* 0x0000000000007305 */ /* 0x000e64000021f000 */
[----:B-1----:R-:W1:Y:S02]  /*00d0*/  R2UR UR9, R0 ;  /* 0x00000000000973c2 */ /* 0x002e6400000e0000 */
[----:B-1----:R-:W-:-:S04]  /*00e0*/  UIADD3 UR5, URZ, -UR9, URZ ;  /* 0x800000093f057290 */ /* 0x002fc8000fffe03f */
[----:B------:R-:W-:-:S04]  /*00f0*/  UIMAD UR5, UR5, UR6, URZ ;  /* 0x00000006050572a4 */ /* 0x000fc8000f8e023f */
[----:B------:R-:W-:-:S04]  /*0100*/  UIMAD.WIDE.U32 UR8, UR9, UR5, UR8 ;  /* 0x00000005090872a5 */ /* 0x000fc8000f8e0008 */
[----:B--2---:R-:W-:-:S03]  /*0110*/  UIMAD.WIDE.U32 UR28, UR9, UR4, URZ ;  /* 0x00000004091c72a5 */ /* 0x004fc6000f8e003f */
[----:B------:R-:W-:Y:S02]  /*0120*/  ULDC.64 UR8, c[0x0][0x240] ;  /* 0x0000900000087ab9 */ /* 0x000fe40000000a00 */
[----:B------:R-:W-:Y:S02]  /*0130*/  UIADD3 UR5, -UR29, URZ, URZ ;  /* 0x0000003f1d057290 */ /* 0x000fe4000fffe13f */
[----:B------:R-:W-:Y:S02]  /*0140*/  UISETP.NE.U32.AND UP0, UPT, URZ, UR8, UPT ;  /* 0x000000083f00728c */ /* 0x000fe4000bf05070 */
[----:B------:R-:W-:Y:S02]  /*0150*/  UIMAD UR5, UR5, UR6, UR4 ;  /* 0x00000006050572a4 */ /* 0x000fe4000f8e0204 */
[----:B------:R-:W-:Y:S02]  /*0160*/  UISETP.NE.AND.EX UP0, UPT, URZ, UR9, UPT, UP0 ;  /* 0x000000093f00728c */ /* 0x000fe4000bf05300 */
[----:B------:R-:W-:-:S02]  /*0170*/  UISETP.GE.U32.AND UP3, UPT, UR5, UR6, UPT ;  /* 0x000000060500728c */ /* 0x000fc4000bf66070 */
[----:B------:R-:W-:Y:S02]  /*0180*/  ULDC.64 UR8, c[0x0][0x250] ;  /* 0x0000940000087ab9 */ /* 0x000fe40000000a00 */
[----:B------:R-:W-:-:S07]  /*0190*/  PLOP3.LUT P2, PT, PT, PT, UP0, 0x80, 0x0 ;  /* 0x000000000000781c */ /* 0x000fce0003f4f008 */
[----:B------:R-:W-:Y:S02]  /*01a0*/  @UP3 UIADD3 UR5, UR5, -UR6, URZ ;  /* 0x8000000605053290 */ /* 0x000fe4000fffe03f */
[----:B------:R-:W-:Y:S02]  /*01b0*/  @UP3 UIADD3 UR29, UR29, 0x1, URZ ;  /* 0x000000011d1d3890 */ /* 0x000fe4000fffe03f */
[----:B------:R-:W-:-:S03]  /*01c0*/  UISETP.GE.U32.AND UP2, UPT, UR5, UR6, UPT ;  /* 0x000000060500728c */ /* 0x000fc6000bf46070 */
[----:B------:R-:W-:Y:S02]  /*01d0*/  ULDC.U8 UR5, c[0x0][0x312] ;  /* 0x0000c48000057ab9 */ /* 0x000fe40000000000 */
[----:B------:R-:W-:-:S06]  /*01e0*/  UISETP.NE.AND UP3, UPT, UR5, URZ, UPT ;  /* 0x0000003f0500728c */ /* 0x000fcc000bf65270 */
[----:B------:R-:W-:Y:S02]  /*01f0*/  @UP2 UIADD3 UR29, UR29, 0x1, URZ ;  /* 0x000000011d1d2890 */ /* 0x000fe4000fffe03f */
[----:B------:R-:W-:Y:S02]  /*0200*/  @!UP1 ULOP3.LUT UR29, URZ, UR6, URZ, 0x33, !UPT ;  /* 0x000000063f1d9292 */ /* 0x000fe4000f8e333f */
[----:B------:R-:W-:Y:S02]  /*0210*/  UISETP.NE.U32.AND UP1, UPT, URZ, UR8, UPT ;  /* 0x000000083f00728c */ /* 0x000fe4000bf25070 */
[----:B------:R-:W-:Y:S02]  /*0220*/  UIMAD.WIDE UR12, UR29, UR26, UR12 ;  /* 0x0000001a1d0c72a5 */ /* 0x000fe4000f8e020c */
[----:B------:R-:W-:Y:S02]  /*0230*/  UISETP.NE.AND.EX UP1, UPT, URZ, UR9, UPT, UP1 ;  /* 0x000000093f00728c */ /* 0x000fe4000bf25310 */
[----:B------:R-:W-:-:S02]  /*0240*/  UISETP.EQ.U32.AND UP2, UPT, URZ, UR10, UPT ;  /* 0x0000000a3f00728c */ /* 0x000fc4000bf42070 */
[----:B------:R-:W-:Y:S02]  /*0250*/  IMAD.U32 R10, RZ, RZ, UR12 ;  /* 0x0000000cff0a7e24 */ /* 0x000fe4000f8e00ff */
[----:B------:R-:W-:Y:S01]  /*0260*/  IMAD.U32 R11, RZ, RZ, UR13 ;  /* 0x0000000dff0b7e24 */ /* 0x000fe2000f8e00ff */
[----:B------:R-:W-:Y:S01]  /*0270*/  ULDC.64 UR8, c[0x0][0x250] ;  /* 0x0000940000087ab9 */ /* 0x000fe20000000a00 */
[----:B------:R-:W-:Y:S01]  /*0280*/  PLOP3.LUT P0, PT, PT, PT, UP1, 0x80, 0x0 ;  /* 0x000000000000781c */ /* 0x000fe20003f0f018 */
[----:B------:R-:W-:Y:S02]  /*0290*/  UISETP.EQ.OR.EX UP2, UPT, URZ, UR11, !UP3, UP2 ;  /* 0x0000000b3f00728c */ /* 0x000fe4000df42720 */
[----:B------:R-:W2:Y:S01]  /*02a0*/  @P2 LDG.E R4, [R10.64] ;  /* 0x000000200a042981 */ /* 0x000ea2000c1e1900 */
[----:B------:R-:W-:Y:S02]  /*02b0*/  @UP1 UIMAD.WIDE UR8, UR29, UR26, UR8 ;  /* 0x0000001a1d0812a5 */ /* 0x000fe4000f8e0208 */
[----:B------:R-:W-:Y:S01]  /*02c0*/  ULDC.64 UR10, c[0x0][0x248] ;  /* 0x00009200000a7ab9 */ /* 0x000fe20000000a00 */
[----:B------:R-:W3:Y:S03]  /*02d0*/  @P2 LDG.E R0, [R10.64+0x4] ;  /* 0x000004200a002981 */ /* 0x000ee6000c1e1900 */
[----:B------:R-:W-:-:S02]  /*02e0*/  IMAD.U32 R8, RZ, RZ, UR8 ;  /* 0x00000008ff087e24 */ /* 0x000fc4000f8e00ff */
        /* <DEDUP_REMOVED lines=9> */
[----:B------:R-:W-:Y:S02]  /*0380*/  UMOV UR17, 0xffffffff ;  /* 0xffffffff00117882 */ /* 0x000fe40000000000 */
[----:B------:R-:W-:Y:S01]  /*0390*/  UIADD3 UR5, -UR29, URZ, URZ ;  /* 0x0000003f1d057290 */ /* 0x000fe2000fffe13f */
[----:B------:R-:W1:Y:S03]  /*03a0*/  S2UR UR11, SR_CTAID.X ;  /* 0x00000000000b79c3 */ /* 0x000e660000002500 */
[----:B------:R-:W-:-:S05]  /*03b0*/  UIMAD UR6, UR5, UR6, UR4 ;  /* 0x00000006050672a4 */ /* 0x000fca000f8e0204 */
[----:B------:R-:W1:Y:S08]  /*03c0*/  S2UR UR7, SR_CTAID.Y ;  /* 0x00000000000779c3 */ /* 0x000e700000002600 */
        /* <DEDUP_REMOVED lines=16> */
.L_x_1472:
[----:B------:R-:W-:Y:S02]  /*04d0*/  ULDC UR8, c[0x0][0x218] ;  /* 0x0000860000087ab9 */ /* 0x000fe40000000800 */
.L_x_1473:
        /* <DEDUP_REMOVED lines=21> */
[----:B------:R-:W-:Y:S01]  /*0630*/  IABS R0, c[0x0][0x10] ;  /* 0x0000040000007a13 */ /* 0x000fe20000000000 */
[----:B------:R-:W-:Y:S02]  /*0640*/  ULDC UR4, c[0x0][0x218] ;  /* 0x0000860000047ab9 */ /* 0x000fe40000000800 */
[----:B------:R-:W-:Y:S01]  /*0650*/  UIADD3 UR4, UR4, 0x3f, URZ ;  /* 0x0000003f04047890 */ /* 0x000fe2000fffe03f */
[----:B------:R1:W2:Y:S01]  /*0660*/  R2UR UR9, R0 ;  /* 0x00000000000973c2 */ /* 0x0002a200000e0000 */
[----:B------:R-:W-:Y:S02]  /*0670*/  ULDC UR5, c[0x0][0x10] ;  /* 0x0000040000057ab9 */ /* 0x000fe40000000800 */
[----:B------:R-:W-:Y:S02]  /*0680*/  USHF.R.S32.HI UR13, URZ, 0x1f, UR4 ;  /* 0x0000001f3f0d7899 */ /* 0x000fe40008011404 */
[----:B------:R-:W-:Y:S02]  /*0690*/  UMOV UR18, URZ ;  /* 0x0000003f00127c82 */ /* 0x000fe40008000000 */
[----:B------:R-:W-:-:S04]  /*06a0*/  ULEA.HI UR13, UR13, UR4, URZ, 0x6 ;  /* 0x000000040d0d7291 */ /* 0x000fc8000f8f303f */
[----:B------:R-:W-:-:S04]  /*06b0*/  ULEA.HI.SX32 UR13, UR13, UR5, 0x1a ;  /* 0x000000050d0d7291 */ /* 0x000fc8000f8fd23f */
[----:B------:R-:W-:-:S06]  /*06c0*/  UIADD3 UR13, UR13, -0x1, URZ ;  /* 0xffffffff0d0d7890 */ /* 0x000fcc000fffe03f */
[----:B-1----:R-:W-:Y:S01]  /*06d0*/  IMAD.U32 R0, RZ, RZ, UR13 ;  /* 0x0000000dff007e24 */ /* 0x002fe2000f8e00ff */
[----:B--2---:R-:W1:Y:S01]  /*06e0*/  I2F.RP R3, UR9 ;  /* 0x0000000900037d06 */ /* 0x004e620008209400 */
[----:B------:R-:W-:-:S03]  /*06f0*/  ULOP3.LUT UR13, UR13, UR5, URZ, 0x3c, !UPT ;  /* 0x000000050d0d7292 */ /* 0x000fc6000f8e3c3f */
[----:B------:R-:W-:-:S04]  /*0700*/  IABS R0, R0 ;  /* 0x0000000000007213 */ /* 0x000fc80000000000 */
[----:B------:R-:W2:Y:S01]  /*0710*/  R2UR UR8, R0 ;  /* 0x00000000000873c2 */ /* 0x000ea200000e0000 */
[----:B-1----:R-:W1:Y:S02]  /*0720*/  MUFU.RCP R2, R3 ;  /* 0x0000000300027308 */ /* 0x002e640000001000 */
[----:B-1----:R-:W-:Y:S01]  /*0730*/  IADD3 R2, R2, 0xffffffe, RZ ;  /* 0x0ffffffe02027810 */ /* 0x002fe20007ffe0ff */
[----:B------:R-:W1:Y:S05]  /*0740*/  S2R R3, SR_TID.X ;  /* 0x0000000000037919 */ /* 0x000e6a0000002100 */
[----:B------:R-:W3:Y:S02]  /*0750*/  F2I.FTZ.U32.TRUNC.NTZ R2, R2 ;  /* 0x0000000200027305 */ /* 0x000ee4000021f000 */
[----:B---3--:R-:W3:Y:S02]  /*0760*/  R2UR UR19, R2 ;  /* 0x00000000021373c2 */ /* 0x008ee400000e0000 */
[----:B---3--:R-:W-:-:S04]  /*0770*/  UIADD3 UR4, URZ, -UR19, URZ ;  /* 0x800000133f047290 */ /* 0x008fc8000fffe03f */
[----:B------:R-:W-:-:S04]  /*0780*/  UIMAD UR4, UR4, UR9, URZ ;  /* 0x00000009040472a4 */ /* 0x000fc8000f8e023f */
[----:B------:R-:W-:-:S07]  /*0790*/  UIMAD.WIDE.U32 UR18, UR19, UR4, UR18 ;  /* 0x00000004131272a5 */ /* 0x000fce000f8e0012 */
[----:B------:R-:W-:Y:S02]  /*07a0*/  UMOV UR15, UR19 ;  /* 0x00000013000f7c82 */ /* 0x000fe40008000000 */
[----:B--2---:R-:W-:-:S07]  /*07b0*/  UIMAD.WIDE.U32 UR18, UR15, UR8, URZ ;  /* 0x000000080f1272a5 */ /* 0x004fce000f8e003f */
[----:B------:R-:W-:Y:S02]  /*07c0*/  UMOV UR15, UR19 ;  /* 0x00000013000f7c82 */ /* 0x000fe40008000000 */
[----:B------:R-:W-:-:S04]  /*07d0*/  UIADD3 UR4, -UR15, URZ, URZ ;  /* 0x0000003f0f047290 */ /* 0x000fc8000fffe13f */
[----:B------:R-:W-:Y:S02]  /*07e0*/  UIMAD UR4, UR9, UR4, UR8 ;  /* 0x00000004090472a4 */ /* 0x000fe4000f8e0208 */
[----:B------:R-:W-:Y:S02]  /*07f0*/  UIADD3 UR8, UR10, 0x3f, URZ ;  /* 0x0000003f0a087890 */ /* 0x000fe4000fffe03f */
[----:B------:R-:W-:-:S11]  /*0800*/  UISETP.GT.U32.AND UP0, UPT, UR9, UR4, UPT ;  /* 0x000000040900728c */ /* 0x000fd6000bf04070 */
[----:B------:R-:W-:Y:S02]  /*0810*/  @!UP0 UIADD3 UR4, UR4, -UR9, URZ ;  /* 0x8000000904048290 */ /* 0x000fe4000fffe03f */
[----:B------:R-:W-:Y:S02]  /*0820*/  @!UP0 UIADD3 UR15, UR15, 0x1, URZ ;  /* 0x000000010f0f8890 */ /* 0x000fe4000fffe03f */
[----:B------:R-:W-:Y:S02]  /*0830*/  UISETP.GE.U32.AND UP1, UPT, UR4, UR9, UPT ;  /* 0x000000090400728c */ /* 0x000fe4000bf26070 */
[----:B------:R-:W-:Y:S02]  /*0840*/  UISETP.GE.AND UP0, UPT, UR13, URZ, UPT ;  /* 0x0000003f0d00728c */ /* 0x000fe4000bf06270 */
[----:B------:R-:W-:Y:S02]  /*0850*/  UIADD3 UR4, -UR12, 0x7f, UR11 ;  /* 0x0000007f0c047890 */ /* 0x000fe4000fffe10b */
[----:B------:R-:W-:-:S02]  /*0860*/  USHF.R.S32.HI UR13, URZ, 0x1f, UR8 ;  /* 0x0000001f3f0d7899 */ /* 0x000fc40008011408 */
[----:B------:R-:W-:Y:S02]  /*0870*/  ULDC UR9, c[0x0][0x2e8] ;  /* 0x0000ba0000097ab9 */ /* 0x000fe40000000800 */
[----:B------:R-:W-:Y:S02]  /*0880*/  UIADD3 UR4, UR4, UR9, UR10 ;  /* 0x0000000904047290 */ /* 0x000fe4000fffe00a */
[----:B------:R-:W-:Y:S02]  /*0890*/  @UP1 UIADD3 UR15, UR15, 0x1, URZ ;  /* 0x000000010f0f1890 */ /* 0x000fe4000fffe03f */
[----:B------:R-:W-:Y:S02]  /*08a0*/  UISETP.NE.AND UP1, UPT, URZ, UR5, UPT ;  /* 0x000000053f00728c */ /* 0x000fe4000bf25270 */
[----:B------:R-:W-:Y:S02]  /*08b0*/  @!UP0 UIADD3 UR15, -UR15, URZ, URZ ;  /* 0x0000003f0f0f8290 */ /* 0x000fe4000fffe13f */
[----:B------:R-:W-:-:S04]  /*08c0*/  ULEA.HI UR8, UR13, UR8, URZ, 0x6 ;  /* 0x000000080d087291 */ /* 0x000fc8000f8f303f */
[----:B------:R-:W-:-:S03]  /*08d0*/  USHF.R.S32.HI UR8, URZ, 0x6, UR8 ;  /* 0x000000063f087899 */ /* 0x000fc60008011408 */
[----:B------:R-:W-:Y:S02]  /*08e0*/  @!UP1 ULOP3.LUT UR15, URZ, UR5, URZ, 0x33, !UPT ;  /* 0x000000053f0f9292 */ /* 0x000fe4000f8e333f */
[----:B------:R-:W-:Y:S02]  /*08f0*/  USHF.R.S32.HI UR5, URZ, 0x1f, UR4 ;  /* 0x0000001f3f057899 */ /* 0x000fe40008011404 */
[----:B------:R-:W-:Y:S02]  /*0900*/  UIMAD UR21, UR15, UR7, URZ ;  /* 0x000000070f1572a4 */ /* 0x000fe4000f8e023f */
[----:B------:R-:W-:Y:S02]  /*0910*/  ULEA.HI UR4, UR5, UR4, URZ, 0x6 ;  /* 0x0000000405047291 */ /* 0x000fe4000f8f303f */
[----:B------:R-:W-:Y:S02]  /*0920*/  UIADD3 UR15, UR15, UR21, URZ ;  /* 0x000000150f0f7290 */ /* 0x000fe4000fffe03f */
[----:B------:R-:W-:-:S02]  /*0930*/  USHF.R.S32.HI UR4, URZ, 0x6, UR4 ;  /* 0x000000063f047899 */ /* 0x000fc40008011404 */
[----:B------:R-:W-:-:S04]  /*0940*/  UISETP.LT.AND UP0, UPT, UR8, UR15, UPT ;  /* 0x0000000f0800728c */ /* 0x000fc8000bf01270 */
[----:B------:R-:W-:-:S04]  /*0950*/  USEL UR8, UR8, UR15, UP0 ;  /* 0x0000000f08087287 */ /* 0x000fc80008000000 */
[----:B------:R-:W-:-:S04]  /*0960*/  UISETP.LT.AND UP0, UPT, UR8, UR4, UPT ;  /* 0x000000040800728c */ /* 0x000fc8000bf01270 */
[----:B------:R-:W-:-:S04]  /*0970*/  USEL UR8, UR8, UR4, UP0 ;  /* 0x0000000408087287 */ /* 0x000fc80008000000 */
[----:B------:R-:W-:-:S06]  /*0980*/  UISETP.GE.AND UP0, UPT, UR21, UR8, UPT ;  /* 0x000000081500728c */ /* 0x000fcc000bf06270 */
[----:B------:R-:W-:-:S13]  /*0990*/  PLOP3.LUT P0, PT, PT, PT, UP0, 0x80, 0x0 ;  /* 0x000000000000781c */ /* 0x000fda0003f0f008 */
[----:B------:R-:W-:Y:S05]  /*09a0*/  @!P0 BRA `(.L_x_1474) ;  /* 0x000009f000008947 */ /* 0x000fea0003800000 */
[----:B-1----:R-:W-:Y:S01]  /*09b0*/  SHF.R.S32.HI R0, RZ, 0x1f, R3 ;  /* 0x0000001fff007819 */ /* 0x002fe20000011403 */
[----:B------:R-:W-:Y:S01]  /*09c0*/  ULDC.64 UR4, c[0x0][0x210] ;  /* 0x0000840000047ab9 */ /* 0x000fe20000000a00 */
[----:B------:R-:W-:Y:S01]  /*09d0*/  BSSY B0, `(.L_x_1475) ;  /* 0x0000021000007945 */ /* 0x000fe20003800000 */
[----:B------:R-:W-:Y:S01]  /*09e0*/  UIMAD UR7, UR7, UR4, UR29 ;  /* 0x00000004070772a4 */ /* 0x000fe2000f8e021d */
[----:B------:R-:W-:Y:S02]  /*09f0*/  LEA.HI R11, R0, R3, RZ, 0x4 ;  /* 0x00000003000b7211 */ /* 0x000fe400078f20ff */
[----:B------:R-:W-:Y:S02]  /*0a00*/  ULDC UR4, c[0x0][0x1c0] ;  /* 0x0000700000047ab9 */ /* 0x000fe40000000800 */
[----:B------:R-:W-:Y:S01]  /*0a10*/  LOP3.LUT R12, R11, 0xfffffff0, RZ, 0xc0, !PT ;  /* 0xfffffff00b0c7812 */ /* 0x000fe200078ec0ff */
[----:B------:R-:W-:Y:S01]  /*0a20*/  UIMAD UR4, UR7, UR4, UR6 ;  /* 0x00000004070472a4 */ /* 0x000fe2000f8e0206 */
[----:B------:R-:W-:-:S03]  /*0a30*/  SHF.R.S32.HI R11, RZ, 0x4, R11 ;  /* 0x00000004ff0b7819 */ /* 0x000fc6000001140b */
[----:B------:R-:W-:Y:S01]  /*0a40*/  IMAD.IADD R12, R3, 0x1, -R12 ;  /* 0x00000001030c7824 */ /* 0x000fe200078e0a0c */
[----:B------:R-:W-:Y:S02]  /*0a50*/  UIMAD UR5, UR4, UR5, UR11 ;  /* 0x00000005040572a4 */ /* 0x000fe4000f8e020b */
[----:B------:R-:W-:Y:S01]  /*0a60*/  UIADD3 UR11, -UR11, UR12, URZ ;  /* 0x0000000c0b0b7290 */ /* 0x000fe2000fffe13f */
[----:B------:R-:W-:Y:S01]  /*0a70*/  IMAD.SHL.U32 R16, R12, 0x4, RZ ;  /* 0x000000040c107824 */ /* 0x000fe200078e00ff */
[----:B------:R-:W-:Y:S02]  /*0a80*/  ULDC UR4, c[0x0][0x22c] ;  /* 0x00008b0000047ab9 */ /* 0x000fe40000000800 */
[----:B------:R-:W-:Y:S02]  /*0a90*/  UIMAD UR4, UR5, UR4, URZ ;  /* 0x00000004050472a4 */ /* 0x000fe4000f8e023f */
[----:B------:R-:W-:Y:S02]  /*0aa0*/  SHF.R.S32.HI R17, RZ, 0x1f, R16 ;  /* 0x0000001fff117819 */ /* 0x000fe40000011410 */
[----:B------:R-:W-:-:S02]  /*0ab0*/  ISETP.GE.AND P1, PT, R11, UR11, PT ;  /* 0x0000000b0b007c0c */ /* 0x000fc4000bf26270 */
[----:B------:R-:W-:Y:S01]  /*0ac0*/  IMAD.U32 R0, RZ, RZ, UR4 ;  /* 0x00000004ff007e24 */ /* 0x000fe2000f8e00ff */
[C---:B------:R-:W-:Y:S01]  /*0ad0*/  IADD3 R10, R16.reuse, 0x40, RZ ;  /* 0x00000040100a7810 */ /* 0x040fe20007ffe0ff */
[----:B------:R-:W-:Y:S01]  /*0ae0*/  IMAD.WIDE R4, R11, 0x100, R16 ;  /* 0x000001000b047825 */ /* 0x000fe200078e0210 */
[C---:B------:R-:W-:Y:S02]  /*0af0*/  IADD3 R9, R16.reuse, 0x80, RZ ;  /* 0x0000008010097810 */ /* 0x040fe40007ffe0ff */
[----:B------:R-:W-:Y:S02]  /*0b00*/  IADD3 R8, R16, 0xc0, RZ ;  /* 0x000000c010087810 */ /* 0x000fe40007ffe0ff */
[----:B------:R-:W-:-:S04]  /*0b10*/  IADD3 R3, P0, R4, UR4, RZ ;  /* 0x0000000404037c10 */ /* 0x000fc8000ff1e0ff */
[----:B------:R-:W-:Y:S02]  /*0b20*/  LEA.HI.X.SX32 R0, R0, R5, 0x1, P0 ;  /* 0x0000000500007211 */ /* 0x000fe400000f0eff */
[----:B------:R-:W-:-:S04]  /*0b30*/  LEA R14, P0, R3, c[0x0][0x1d8], 0x2 ;  /* 0x00007600030e7a11 */ /* 0x000fc800078010ff */
[----:B------:R-:W-:Y:S01]  /*0b40*/  LEA.HI.X R15, R3, c[0x0][0x1dc], R0, 0x2, P0 ;  /* 0x00007700030f7a11 */ /* 0x000fe200000f1400 */
[----:B------:R-:W-:Y:S05]  /*0b50*/  @P1 BRA `(.L_x_1476) ;  /* 0x0000008000001947 */ /* 0x000fea0003800000 */
[----:B------:R-:W-:Y:S02]  /*0b60*/  ISETP.GE.AND P3, PT, R16, c[0x0][0x220], PT ;  /* 0x0000880010007a0c */ /* 0x000fe40003f66270 */
[----:B------:R-:W-:Y:S02]  /*0b70*/  ISETP.GE.AND P2, PT, R10, c[0x0][0x220], PT ;  /* 0x000088000a007a0c */ /* 0x000fe40003f46270 */
[----:B------:R-:W-:Y:S02]  /*0b80*/  ISETP.GE.AND P1, PT, R9, c[0x0][0x220], PT ;  /* 0x0000880009007a0c */ /* 0x000fe40003f26270 */
[----:B------:R-:W-:-:S07]  /*0b90*/  ISETP.GE.AND P0, PT, R8, c[0x0][0x220], PT ;  /* 0x0000880008007a0c */ /* 0x000fce0003f06270 */
[----:B------:R1:W-:Y:S04]  /*0ba0*/  @!P3 STG.E.128 [R14.64], RZ ;  /* 0x000000ff0e00b986 */ /* 0x0003e8000c101d20 */
[----:B------:R1:W-:Y:S04]  /*0bb0*/  @!P2 STG.E.128 [R14.64+0x100], RZ ;  /* 0x000100ff0e00a986 */ /* 0x0003e8000c101d20 */
[----:B------:R1:W-:Y:S04]  /*0bc0*/  @!P1 STG.E.128 [R14.64+0x200], RZ ;  /* 0x000200ff0e009986 */ /* 0x0003e8000c101d20 */
[----:B------:R1:W-:Y:S02]  /*0bd0*/  @!P0 STG.E.128 [R14.64+0x300], RZ ;  /* 0x000300ff0e008986 */ /* 0x0003e4000c101d20 */
.L_x_1476:
[----:B------:R-:W-:Y:S05]  /*0be0*/  BSYNC B0 ;  /* 0x0000000000007941 */ /* 0x000fea0003800000 */
.L_x_1475:
[----:B------:R-:W-:Y:S01]  /*0bf0*/  IADD3 R7, R11, 0x8, RZ ;  /* 0x000000080b077810 */ /* 0x000fe20007ffe0ff */
[----:B------:R-:W-:Y:S03]  /*0c00*/  BSSY B0, `(.L_x_1477) ;  /* 0x000000b000007945 */ /* 0x000fe60003800000 */
[----:B------:R-:W-:-:S13]  /*0c10*/  ISETP.GE.AND P0, PT, R7, UR11, PT ;  /* 0x0000000b07007c0c */ /* 0x000fda000bf06270 */
[----:B------:R-:W-:Y:S05]  /*0c20*/  @P0 BRA `(.L_x_1478) ;  /* 0x0000008000000947 */ /* 0x000fea0003800000 */
[----:B------:R-:W-:Y:S02]  /*0c30*/  ISETP.GE.AND P3, PT, R16, c[0x0][0x220], PT ;  /* 0x0000880010007a0c */ /* 0x000fe40003f66270 */
[----:B------:R-:W-:Y:S02]  /*0c40*/  ISETP.GE.AND P2, PT, R10, c[0x0][0x220], PT ;  /* 0x000088000a007a0c */ /* 0x000fe40003f46270 */
[----:B------:R-:W-:Y:S02]  /*0c50*/  ISETP.GE.AND P1, PT, R9, c[0x0][0x220], PT ;  /* 0x0000880009007a0c */ /* 0x000fe40003f26270 */
[----:B------:R-:W-:-:S07]  /*0c60*/  ISETP.GE.AND P0, PT, R8, c[0x0][0x220], PT ;  /* 0x0000880008007a0c */ /* 0x000fce0003f06270 */
[----:B------:R2:W-:Y:S04]  /*0c70*/  @!P3 STG.E.128 [R14.64+0x2000], RZ ;  /* 0x002000ff0e00b986 */ /* 0x0005e8000c101d20 */
[----:B------:R2:W-:Y:S04]  /*0c80*/  @!P2 STG.E.128 [R14.64+0x2100], RZ ;  /* 0x002100ff0e00a986 */ /* 0x0005e8000c101d20 */
[----:B------:R2:W-:Y:S04]  /*0c90*/  @!P1 STG.E.128 [R14.64+0x2200], RZ ;  /* 0x002200ff0e009986 */ /* 0x0005e8000c101d20 */
[----:B------:R2:W-:Y:S02]  /*0ca0*/  @!P0 STG.E.128 [R14.64+0x2300], RZ ;  /* 0x002300ff0e008986 */ /* 0x0005e4000c101d20 */
.L_x_1478:
[----:B------:R-:W-:Y:S05]  /*0cb0*/  BSYNC B0 ;  /* 0x0000000000007941 */ /* 0x000fea0003800000 */
.L_x_1477:
        /* <DEDUP_REMOVED lines=12> */
.L_x_1480:
[----:B------:R-:W-:Y:S05]  /*0d80*/  BSYNC B0 ;  /* 0x0000000000007941 */ /* 0x000fea0003800000 */
.L_x_1479:
        /* <DEDUP_REMOVED lines=12> */
.L_x_1482:
[----:B------:R-:W-:Y:S05]  /*0e50*/  BSYNC B0 ;  /* 0x0000000000007941 */ /* 0x000fea0003800000 */
.L_x_1481:
        /* <DEDUP_REMOVED lines=12> */
.L_x_1484:
[----:B------:R-:W-:Y:S05]  /*0f20*/  BSYNC B0 ;  /* 0x0000000000007941 */ /* 0x000fea0003800000 */
.L_x_1483:
        /* <DEDUP_REMOVED lines=12> */
.L_x_1486:
[----:B------:R-:W-:Y:S05]  /*0ff0*/  BSYNC B0 ;  /* 0x0000000000007941 */ /* 0x000fea0003800000 */
.L_x_1485:
        /* <DEDUP_REMOVED lines=12> */
.L_x_1488:
[----:B------:R-:W-:Y:S05]  /*10c0*/  BSYNC B0 ;  /* 0x0000000000007941 */ /* 0x000fea0003800000 */
.L_x_1487:
        /* <DEDUP_REMOVED lines=12> */
.L_x_1490:
[----:B------:R-:W-:Y:S05]  /*1190*/  BSYNC B0 ;  /* 0x0000000000007941 */ /* 0x000fea0003800000 */
.L_x_1489:
[----:B------:R-:W-:Y:S01]  /*11a0*/  ISETP.NE.AND P6, PT, R12, RZ, PT ;  /* 0x000000ff0c00720c */ /* 0x000fe20003fc5270 */
[----:B------:R-:W-:Y:S01]  /*11b0*/  USHF.R.S32.HI UR4, URZ, 0x1f, UR5 ;  /* 0x0000001f3f047899 */ /* 0x000fe20008011405 */
[----:B------:R-:W-:-:S02]  /*11c0*/  IADD3 R8, P1, R11, UR5, RZ ;  /* 0x000000050b087c10 */ /* 0x000fc4000ff3e0ff */
[----:B------:R-:W-:Y:S02]  /*11d0*/  ISETP.GE.OR P0, PT, R11, UR11, P6 ;  /* 0x0000000b0b007c0c */ /* 0x000fe4000b706670 */
[----:B------:R-:W-:Y:S02]  /*11e0*/  ISETP.GE.OR P5, PT, R7, UR11, P6 ;  /* 0x0000000b07007c0c */ /* 0x000fe4000b7a6670 */
[----:B------:R-:W-:Y:S02]  /*11f0*/  LEA.HI.X.SX32 R11, R11, UR4, 0x1, P1 ;  /* 0x000000040b0b7c11 */ /* 0x000fe400088f0eff */
[----:B------:R-:W-:Y:S02]  /*1200*/  LEA R10, P1, R8, c[0x0][0x208], 0x2 ;  /* 0x00008200080a7a11 */ /* 0x000fe400078210ff */
[----:B------:R-:W-:Y:S02]  /*1210*/  ISETP.GE.OR P4, PT, R6, UR11, P6 ;  /* 0x0000000b06007c0c */ /* 0x000fe4000b786670 */
[----:B------:R-:W-:-:S02]  /*1220*/  LEA.HI.X R11, R8, c[0x0][0x20c], R11, 0x2, P1 ;  /* 0x00008300080b7a11 */ /* 0x000fc400008f140b */
[----:B------:R-:W-:Y:S01]  /*1230*/  ISETP.GE.OR P3, PT, R5, UR11, P6 ;  /* 0x0000000b05007c0c */ /* 0x000fe2000b766670 */
[----:B-1234-:R-:W-:Y:S01]  /*1240*/  @!P0 IMAD.MOV.U32 R15, RZ, RZ, -0x800000 ;  /* 0xff800000ff0f8424 */ /* 0x01efe200078e00ff */
[----:B------:R-:W-:Y:S01]  /*1250*/  ISETP.GE.OR P2, PT, R4, UR11, P6 ;  /* 0x0000000b04007c0c */ /* 0x000fe2000b746670 */
[----:B------:R-:W-:Y:S01]  /*1260*/  @!P5 IMAD.MOV.U32 R17, RZ, RZ, -0x800000 ;  /* 0xff800000ff11d424 */ /* 0x000fe200078e00ff */
[----:B------:R-:W-:Y:S02]  /*1270*/  ISETP.GE.OR P1, PT, R3, UR11, P6 ;  /* 0x0000000b03007c0c */ /* 0x000fe4000b726670 */
[----:B------:R1:W-:Y:S01]  /*1280*/  @!P0 STG.E [R10.64], R15 ;  /* 0x0000000f0a008986 */ /* 0x0003e2000c101920 */
[----:B------:R-:W-:Y:S02]  /*1290*/  ISETP.GE.OR P0, PT, R2, UR11, P6 ;  /* 0x0000000b02007c0c */ /* 0x000fe4000b706670 */
[----:B------:R-:W-:Y:S01]  /*12a0*/  ISETP.GE.OR P6, PT, R0, UR11, P6 ;  /* 0x0000000b00007c0c */ /* 0x000fe2000b7c6670 */
[----:B------:R-:W-:Y:S01]  /*12b0*/  @!P4 IMAD.MOV.U32 R13, RZ, RZ, -0x800000 ;  /* 0xff800000ff0dc424 */ /* 0x000fe200078e00ff */
[----:B------:R1:W-:Y:S02]  /*12c0*/  @!P5 STG.E [R10.64+0x20], R17 ;  /* 0x000020110a00d986 */ /* 0x0003e4000c101920 */
[----:B------:R-:W-:-:S02]  /*12d0*/  @!P3 IMAD.MOV.U32 R9, RZ, RZ, -0x800000 ;  /* 0xff800000ff09b424 */ /* 0x000fc400078e00ff */
[----:B------:R-:W-:Y:S01]  /*12e0*/  @!P2 IMAD.MOV.U32 R7, RZ, RZ, -0x800000 ;  /* 0xff800000ff07a424 */ /* 0x000fe200078e00ff */
[----:B------:R1:W-:Y:S01]  /*12f0*/  @!P4 STG.E [R10.64+0x40], R13 ;  /* 0x0000400d0a00c986 */ /* 0x0003e2000c101920 */
[----:B------:R-:W-:-:S03]  /*1300*/  @!P1 IMAD.MOV.U32 R5, RZ, RZ, -0x800000 ;  /* 0xff800000ff059424 */ /* 0x000fc600078e00ff */
[----:B------:R-:W-:Y:S01]  /*1310*/  @!P0 IMAD.MOV.U32 R3, RZ, RZ, -0x800000 ;  /* 0xff800000ff038424 */ /* 0x000fe200078e00ff */
[----:B------:R1:W-:Y:S04]  /*1320*/  @!P3 STG.E [R10.64+0x60], R9 ;  /* 0x000060090a00b986 */ /* 0x0003e8000c101920 */
[----:B------:R1:W-:Y:S04]  /*1330*/  @!P2 STG.E [R10.64+0x80], R7 ;  /* 0x000080070a00a986 */ /* 0x0003e8000c101920 */
[----:B------:R1:W-:Y:S04]  /*1340*/  @!P1 STG.E [R10.64+0xa0], R5 ;  /* 0x0000a0050a009986 */ /* 0x0003e8000c101920 */
[----:B------:R1:W-:Y:S01]  /*1350*/  @!P0 STG.E [R10.64+0xc0], R3 ;  /* 0x0000c0030a008986 */ /* 0x0003e2000c101920 */
[----:B------:R-:W-:Y:S05]  /*1360*/  @P6 EXIT ;  /* 0x000000000000694d */ /* 0x000fea0003800000 */
[----:B-1----:R-:W-:-:S05]  /*1370*/  MOV R3, 0xff800000 ;  /* 0xff80000000037802 */ /* 0x002fca0000000f00 */
[----:B------:R-:W-:Y:S01]  /*1380*/  STG.E [R10.64+0xe0], R3 ;  /* 0x0000e0030a007986 */ /* 0x000fe2000c101920 */
[----:B------:R-:W-:Y:S05]  /*1390*/  EXIT ;  /* 0x000000000000794d */ /* 0x000fea0003800000 */
.L_x_1474:
        /* <DEDUP_REMOVED lines=17> */
[----:B------:R-:W-:Y:S02]  /*14b0*/  UPLOP3.LUT UP6, UPT, UPT, UPT, UPT, 0x40, 0x0 ;  /* 0x000000000000789c */ /* 0x000fe40003fce870 */
[----:B------:R-:W-:-:S03]  /*14c0*/  UMOV UR15, UR29 ;  /* 0x0000001d000f7c82 */ /* 0x000fc60008000000 */
[----:B------:R-:W-:Y:S02]  /*14d0*/  @UP1 USHF.R.S32.HI UR7, URZ, 0x1f, UR29 ;  /* 0x0000001f3f071899 */ /* 0x000fe4000801141d */
[----:B------:R-:W-:Y:S02]  /*14e0*/  @UP1 UIMAD.WIDE.U32 UR22, UR29, UR4, URZ ;  /* 0x000000041d1612a5 */ /* 0x000fe4000f8e003f */
[----:B------:R-:W-:Y:S02]  /*14f0*/  @UP1 UIMAD UR7, UR7, UR4, URZ ;  /* 0x00000004070712a4 */ /* 0x000fe4000f8e023f */
[----:B------:R-:W-:Y:S02]  /*1500*/  @UP1 ULEA UR30, UP0, UR22, UR18, 0x2 ;  /* 0x00000012161e1291 */ /* 0x000fe4000f80103f */
[----:B------:R-:W-:-:S04]  /*1510*/  @UP1 UIMAD UR4, UR29, UR5, UR7 ;  /* 0x000000051d0412a4 */ /* 0x000fc8000f8e0207 */
[----:B------:R-:W-:-:S04]  /*1520*/  @UP1 UIADD3 UR4, UR23, UR4, URZ ;  /* 0x0000000417041290 */ /* 0x000fc8000fffe03f */
[----:B------:R-:W-:-:S04]  /*1530*/  @UP1 USHF.L.U64.HI UR4, UR22, 0x2, UR4 ;  /* 0x0000000216041899 */ /* 0x000fc80008010204 */
[----:B------:R-:W-:Y:S02]  /*1540*/  @UP1 UIADD3.X UR31, UR4, UR19, URZ, UP0, !UPT ;  /* 0x00000013041f1290 */ /* 0x000fe400087fe43f */
[----:B------:R-:W-:-:S04]  /*1550*/  @UP1 UISETP.NE.U32.AND UP0, UPT, UR30, URZ, UPT ;  /* 0x0000003f1e00128c */ /* 0x000fc8000bf05070 */
[----:B------:R-:W-:Y:S01]  /*1560*/  @UP1 UISETP.NE.AND.EX UP6, UPT, UR31, URZ, UPT, UP0 ;  /* 0x0000003f1f00128c */ /* 0x000fe2000bfc5300 */
[----:B--2---:R1:W2:Y:S10]  /*1570*/  @P0 R2UR UR15, R2 ;  /* 0x00000000020f03c2 */ /* 0x0042b400000e0000 */
[----:B------:R-:W-:-:S13]  /*1580*/  PLOP3.LUT P0, PT, PT, PT, UP6, 0x40, 0x0 ;  /* 0x000000000000781c */ /* 0x000fda0003f0e868 */
[----:B-12---:R-:W-:Y:S05]  /*1590*/  @P0 BRA `(.L_x_1491) ;  /* 0x0000059000000947 */ /* 0x006fea0003800000 */
[----:B---3--:R-:W1:Y:S01]  /*15a0*/  I2F.RP R4, UR9 ;  /* 0x0000000900047d06 */ /* 0x008e620008209400 */
[----:B------:R-:W-:Y:S02]  /*15b0*/  ULEA UR7, UR8, 0xffffffc0, 0x6 ;  /* 0xffffffc008077891 */ /* 0x000fe4000f8e303f */
[----:B------:R-:W-:-:S04]  /*15c0*/  UMOV UR16, URZ ;  /* 0x0000003f00107c82 */ /* 0x000fc80008000000 */
        /* <DEDUP_REMOVED lines=9> */
[----:B------:R-:W-:-:S07]  /*1660*/  UIMAD.WIDE.U32 UR16, UR17, UR4, UR16 ;  /* 0x00000004111072a5 */ /* 0x000fce000f8e0010 */
[----:B------:R-:W-:Y:S02]  /*1670*/  UMOV UR13, UR17 ;  /* 0x00000011000d7c82 */ /* 0x000fe40008000000 */
[----:B--2---:R-:W-:-:S03]  /*1680*/  UIMAD.WIDE.U32 UR18, UR13, UR5, URZ ;  /* 0x000000050d1272a5 */ /* 0x004fc6000f8e003f */
[----:B------:R-:W-:-:S04]  /*1690*/  ULDC UR13, c[0x0][0x2d0] ;  /* 0x0000b400000d7ab9 */ /* 0x000fc80000000800 */
[----:B------:R-:W-:Y:S02]  /*16a0*/  UMOV UR18, UR19 ;  /* 0x0000001300127c82 */ /* 0x000fe40008000000 */
        /* <DEDUP_REMOVED lines=16> */
[----:B------:R-:W-:Y:S01]  /*17b0*/  IMAD.U32 R0, RZ, RZ, UR6 ;  /* 0x00000006ff007e24 */ /* 0x000fe2000f8e00ff */
[----:B------:R-:W-:Y:S01]  /*17c0*/  ULDC UR19, c[0x0][0x1c8] ;  /* 0x0000720000137ab9 */ /* 0x000fe20000000800 */
[----:B------:R-:W2:Y:S01]  /*17d0*/  LDG.E R2, [R10.64] ;  /* 0x000000200a027981 */ /* 0x000ea2000c1e1900 */
[----:B------:R-:W1:Y:S01]  /*17e0*/  I2F.RP R8, R5 ;  /* 0x0000000500087306 */ /* 0x000e620000209400 */
[----:B------:R-:W-:Y:S01]  /*17f0*/  ULOP3.LUT UR19, UR6, UR19, URZ, 0x3c, !UPT ;  /* 0x0000001306137292 */ /* 0x000fe2000f8e3c3f */
[----:B------:R-:W-:Y:S01]  /*1800*/  IABS R0, R0 ;  /* 0x0000000000007213 */ /* 0x000fe20000000000 */
[----:B------:R-:W-:-:S02]  /*1810*/  UIADD3 UR18, -UR18, URZ, URZ ;  /* 0x0000003f12127290 */ /* 0x000fc4000fffe13f */
[----:B------:R-:W-:Y:S02]  /*1820*/  ULDC.64 UR4, c[0x0][0x180] ;  /* 0x0000600000047ab9 */ /* 0x000fe40000000a00 */
[----:B------:R-:W-:Y:S01]  /*1830*/  ISETP.LE.AND P0, PT, RZ, UR19, PT ;  /* 0x00000013ff007c0c */ /* 0x000fe2000bf03270 */
[----:B------:R-:W-:-:S04]  /*1840*/  UIMAD UR13, UR18, UR13, UR7 ;  /* 0x0000000d120d72a4 */ /* 0x000fc8000f8e0207 */
[----:B------:R-:W-:Y:S01]  /*1850*/  USHF.R.S32.HI UR7, URZ, 0x1f, UR13 ;  /* 0x0000001f3f077899 */ /* 0x000fe2000801140d */
[----:B-1----:R-:W1:Y:S02]  /*1860*/  MUFU.RCP R6, R8 ;  /* 0x0000000800067308 */ /* 0x002e640000001000 */
[----:B-1----:R-:W-:-:S06]  /*1870*/  IADD3 R6, R6, 0xffffffe, RZ ;  /* 0x0ffffffe06067810 */ /* 0x002fcc0007ffe0ff */
[----:B------:R-:W1:Y:S02]  /*1880*/  F2I.FTZ.U32.TRUNC.NTZ R7, R6 ;  /* 0x0000000600077305 */ /* 0x000e64000021f000 */
[----:B-1----:R-:W-:Y:S01]  /*1890*/  IMAD.MOV R4, RZ, RZ, -R7 ;  /* 0x000000ffff047224 */ /* 0x002fe200078e0a07 */
[----:B------:R-:W-:-:S03]  /*18a0*/  MOV R6, RZ ;  /* 0x000000ff00067202 */ /* 0x000fc60000000f00 */
[----:B------:R-:W-:-:S04]  /*18b0*/  IMAD R4, R4, R5, RZ ;  /* 0x0000000504047224 */ /* 0x000fc800078e02ff */
[----:B------:R-:W-:-:S04]  /*18c0*/  IMAD.HI.U32 R7, R7, R4, R6 ;  /* 0x0000000407077227 */ /* 0x000fc800078e0006 */
[----:B------:R-:W-:-:S04]  /*18d0*/  IMAD.MOV.U32 R4, RZ, RZ, R0 ;  /* 0x000000ffff047224 */ /* 0x000fc800078e0000 */
[----:B------:R-:W-:-:S04]  /*18e0*/  IMAD.HI.U32 R8, R7, R4, RZ ;  /* 0x0000000407087227 */ /* 0x000fc800078e00ff */
[----:B------:R-:W-:-:S04]  /*18f0*/  IMAD.MOV R0, RZ, RZ, -R8 ;  /* 0x000000ffff007224 */ /* 0x000fc800078e0a08 */
[----:B------:R-:W-:-:S05]  /*1900*/  IMAD R0, R5, R0, R4 ;  /* 0x0000000005007224 */ /* 0x000fca00078e0204 */
[----:B------:R-:W-:-:S13]  /*1910*/  ISETP.GT.U32.AND P1, PT, R5, R0, PT ;  /* 0x000000000500720c */ /* 0x000fda0003f24070 */
[-C--:B------:R-:W-:Y:S02]  /*1920*/  @!P1 IADD3 R0, R0, -R5.reuse, RZ ;  /* 0x8000000500009210 */ /* 0x080fe40007ffe0ff */
[----:B------:R-:W-:Y:S02]  /*1930*/  @!P1 IADD3 R8, R8, 0x1, RZ ;  /* 0x0000000108089810 */ /* 0x000fe40007ffe0ff */
[----:B------:R-:W-:Y:S02]  /*1940*/  ISETP.GE.U32.AND P2, PT, R0, R5, PT ;  /* 0x000000050000720c */ /* 0x000fe40003f46070 */
[----:B------:R-:W-:-:S11]  /*1950*/  ISETP.NE.AND P1, PT, RZ, c[0x0][0x1c8], PT ;  /* 0x00007200ff007a0c */ /* 0x000fd60003f25270 */
[----:B------:R-:W-:-:S05]  /*1960*/  @P2 IADD3 R8, R8, 0x1, RZ ;  /* 0x0000000108082810 */ /* 0x000fca0007ffe0ff */
[----:B------:R-:W-:Y:S01]  /*1970*/  @!P0 IMAD.MOV R8, RZ, RZ, -R8 ;  /* 0x000000ffff088224 */ /* 0x000fe200078e0a08 */
[----:B------:R-:W-:-:S04]  /*1980*/  @!P1 LOP3.LUT R8, RZ, c[0x0][0x1c8], RZ, 0x33, !PT ;  /* 0x00007200ff089a12 */ /* 0x000fc800078e33ff */
[----:B------:R-:W-:-:S05]  /*1990*/  SHF.R.S32.HI R9, RZ, 0x1f, R8 ;  /* 0x0000001fff097819 */ /* 0x000fca0000011408 */
[----:B------:R-:W-:-:S04]  /*19a0*/  IMAD R7, R9, c[0x0][0x1b0], RZ ;  /* 0x00006c0009077a24 */ /* 0x000fc800078e02ff */
[----:B------:R-:W-:Y:S01]  /*19b0*/  IMAD R7, R8, c[0x0][0x1b4], R7 ;  /* 0x00006d0008077a24 */ /* 0x000fe200078e0207 */
[----:B--2---:R-:W1:Y:S02]  /*19c0*/  R2UR UR16, R2 ;  /* 0x00000000021073c2 */ /* 0x004e6400000e0000 */
[----:B-1----:R-:W-:Y:S02]  /*19d0*/  USHF.R.S32.HI UR15, URZ, 0x1f, UR16 ;  /* 0x0000001f3f0f7899 */ /* 0x002fe40008011410 */
[----:B------:R-:W-:Y:S02]  /*19e0*/  UIMAD.WIDE.U32 UR22, UR16, UR4, URZ ;  /* 0x00000004101672a5 */ /* 0x000fe4000f8e003f */
[----:B------:R-:W-:-:S04]  /*19f0*/  UIMAD UR17, UR15, UR4, URZ ;  /* 0x000000040f1172a4 */ /* 0x000fc8000f8e023f */
[----:B------:R-:W-:Y:S02]  /*1a00*/  UIMAD UR17, UR16, UR5, UR17 ;  /* 0x00000005101172a4 */ /* 0x000fe4000f8e0211 */
[----:B------:R-:W-:Y:S02]  /*1a10*/  UMOV UR18, UR22 ;  /* 0x0000001600127c82 */ /* 0x000fe40008000000 */
[----:B------:R-:W-:Y:S02]  /*1a20*/  ULDC.64 UR4, c[0x0][0x198] ;  /* 0x0000660000047ab9 */ /* 0x000fe40000000a00 */
[----:B------:R-:W-:Y:S02]  /*1a30*/  UIADD3 UR19, UR23, UR17, URZ ;  /* 0x0000001117137290 */ /* 0x000fe4000fffe03f */
[----:B------:R-:W-:Y:S02]  /*1a40*/  UIMAD UR17, UR7, UR4, URZ ;  /* 0x00000004071172a4 */ /* 0x000fe4000f8e023f */
[----:B------:R-:W-:-:S02]  /*1a50*/  UIMAD.WIDE.U32 UR18, UR13, UR4, UR18 ;  /* 0x000000040d1272a5 */ /* 0x000fc4000f8e0012 */
        /* <DEDUP_REMOVED lines=13> */
.L_x_1491:
[----:B---3--:R-:W-:Y:S02]  /*1b30*/  UISETP.NE.AND UP0, UPT, UR17, -0x1, UPT ;  /* 0xffffffff1100788c */ /* 0x008fe4000bf05270 */
[----:B------:R-:W-:-:S04]  /*1b40*/  ULDC.64 UR4, c[0x0][0x198] ;  /* 0x0000660000047ab9 */ /* 0x000fc80000000a00 */
[----:B------:R-:W-:-:S05]  /*1b50*/  PLOP3.LUT P0, PT, PT, PT, UP0, 0x80, 0x0 ;  /* 0x000000000000781c */ /* 0x000fca0003f0f008 */
[----:B------:R-:W-:-:S04]  /*1b60*/  @UP0 UIADD3 UR19, UR16, UR17, URZ ;  /* 0x0000001110130290 */ /* 0x000fc8000fffe03f */
[----:B------:R-:W-:-:S04]  /*1b70*/  @UP0 UIMAD.WIDE.U32 UR22, UR19, UR4, URZ ;  /* 0x00000004131602a5 */ /* 0x000fc8000f8e003f */
[----:B------:R-:W-:-:S03]  /*1b80*/  @UP0 UIMAD UR19, UR19, UR5, UR23 ;  /* 0x00000005131302a4 */ /* 0x000fc6000f8e0217 */
[----:B------:R-:W-:Y:S01]  /*1b90*/  @UP0 UMOV UR20, UR22 ;  /* 0x0000001600140c82 */ /* 0x000fe20008000000 */
[----:B------:R-:W-:Y:S05]  /*1ba0*/  @P0 BRA `(.L_x_1493) ;  /* 0x000000d000000947 */ /* 0x000fea0003800000 */
[----:B------:R-:W-:Y:S02]  /*1bb0*/  USHF.R.S32.HI UR7, URZ, 0x1f, UR16 ;  /* 0x0000001f3f077899 */ /* 0x000fe40008011410 */
[----:B------:R-:W-:Y:S02]  /*1bc0*/  ULDC.64 UR4, c[0x0][0x198] ;  /* 0x0000660000047ab9 */ /* 0x000fe40000000a00 */
[----:B------:R-:W-:Y:S02]  /*1bd0*/  UIMAD UR7, UR7, UR4, URZ ;  /* 0x00000004070772a4 */ /* 0x000fe4000f8e023f */
[----:B------:R-:W-:Y:S02]  /*1be0*/  UIMAD.WIDE.U32 UR18, UR16, UR4, URZ ;  /* 0x00000004101272a5 */ /* 0x000fe4000f8e003f */
[----:B------:R-:W-:Y:S02]  /*1bf0*/  UIMAD UR7, UR16, UR5, UR7 ;  /* 0x00000005100772a4 */ /* 0x000fe4000f8e0207 */
[----:B------:R-:W-:-:S02]  /*1c00*/  USHF.R.S32.HI UR13, URZ, 0x1f, UR15 ;  /* 0x0000001f3f0d7899 */ /* 0x000fc4000801140f */
[----:B------:R-:W-:Y:S02]  /*1c10*/  UIADD3 UR19, UR19, UR7, URZ ;  /* 0x0000000713137290 */ /* 0x000fe4000fffe03f */
[----:B------:R-:W-:Y:S02]  /*1c20*/  ULDC.64 UR4, c[0x0][0x180] ;  /* 0x0000600000047ab9 */ /* 0x000fe40000000a00 */
[----:B------:R-:W-:Y:S02]  /*1c30*/  UIMAD UR13, UR13, UR4, URZ ;  /* 0x000000040d0d72a4 */ /* 0x000fe4000f8e023f */
[----:B------:R-:W-:Y:S02]  /*1c40*/  UIMAD.WIDE.U32 UR18, UR15, UR4, UR18 ;  /* 0x000000040f1272a5 */ /* 0x000fe4000f8e0012 */
[----:B------:R-:W-:-:S04]  /*1c50*/  UIMAD UR5, UR15, UR5, UR13 ;  /* 0x000000050f0572a4 */ /* 0x000fc8000f8e020d */
[----:B------:R-:W-:Y:S02]  /*1c60*/  UIADD3 UR19, UR19, UR5, URZ ;  /* 0x0000000513137290 */ /* 0x000fe4000fffe03f */
[----:B------:R-:W-:Y:S02]  /*1c70*/  UMOV UR20, UR18 ;  /* 0x0000001200147c82 */ /* 0x000fe40008000000 */
.L_x_1493:
[----:B------:R-:W-:Y:S01]  /*1c80*/  IABS R4, c[0x0][0x1c8] ;  /* 0x0000720000047a13 */ /* 0x000fe20000000000 */
[----:B------:R-:W-:Y:S01]  /*1c90*/  IMAD.U32 R0, RZ, RZ, UR6 ;  /* 0x00000006ff007e24 */ /* 0x000fe2000f8e00ff */
[----:B------:R-:W-:Y:S02]  /*1ca0*/  ULDC UR4, c[0x0][0x1c8] ;  /* 0x0000720000047ab9 */ /* 0x000fe40000000800 */
[----:B------:R-:W1:Y:S01]  /*1cb0*/  I2F.RP R8, R4 ;  /* 0x0000000400087306 */ /* 0x000e620000209400 */
[----:B------:R-:W-:Y:S01]  /*1cc0*/  ULOP3.LUT UR4, UR6, UR4, URZ, 0x3c, !UPT ;  /* 0x0000000406047292 */ /* 0x000fe2000f8e3c3f */
[----:B------:R-:W-:Y:S01]  /*1cd0*/  IABS R0, R0 ;  /* 0x0000000000007213 */ /* 0x000fe20000000000 */
[----:B------:R-:W-:Y:S02]  /*1ce0*/  ULEA UR13, UR8, 0xffffffc0, 0x6 ;  /* 0xffffffc0080d7891 */ /* 0x000fe4000f8e303f */
[----:B------:R-:W-:-:S02]  /*1cf0*/  UMOV UR22, UR20 ;  /* 0x0000001400167c82 */ /* 0x000fc40008000000 */
[----:B------:R-:W-:Y:S01]  /*1d00*/  ISETP.LE.AND P2, PT, RZ, UR4, PT ;  /* 0x00000004ff007c0c */ /* 0x000fe2000bf43270 */
[----:B------:R-:W-:Y:S02]  /*1d10*/  USHF.R.S32.HI UR7, URZ, 0x1f, UR13 ;  /* 0x0000001f3f077899 */ /* 0x000fe4000801140d */
[----:B------:R-:W-:Y:S02]  /*1d20*/  ULDC.64 UR4, c[0x0][0x198] ;  /* 0x0000660000047ab9 */ /* 0x000fe40000000a00 */
[----:B------:R-:W-:Y:S02]  /*1d30*/  UIMAD UR18, UR7, UR4, URZ ;  /* 0x00000004071272a4 */ /* 0x000fe4000f8e023f */
[----:B------:R-:W-:Y:S01]  /*1d40*/  UMOV UR23, UR19 ;  /* 0x0000001300177c82 */ /* 0x000fe20008000000 */
[----:B-1----:R-:W1:Y:S01]  /*1d50*/  MUFU.RCP R6, R8 ;  /* 0x0000000800067308 */ /* 0x002e620000001000 */
[----:B------:R-:W-:Y:S02]  /*1d60*/  UIMAD.WIDE.U32 UR22, UR13, UR4, UR22 ;  /* 0x000000040d1672a5 */ /* 0x000fe4000f8e0016 */
[----:B------:R-:W-:-:S02]  /*1d70*/  UIMAD UR4, UR13, UR5, UR18 ;  /* 0x000000050d0472a4 */ /* 0x000fc4000f8e0212 */
[----:B------:R-:W-:Y:S02]  /*1d80*/  @UP0 UIADD3 UR17, UR16, UR17, URZ ;  /* 0x0000001110110290 */ /* 0x000fe4000fffe03f */
[----:B------:R-:W-:Y:S01]  /*1d90*/  UIADD3 UR4, UR23, UR4, URZ ;  /* 0x0000000417047290 */ /* 0x000fe2000fffe03f */
[----:B-1----:R-:W-:-:S04]  /*1da0*/  IADD3 R6, R6, 0xffffffe, RZ ;  /* 0x0ffffffe06067810 */ /* 0x002fc80007ffe0ff */
[----:B------:R-:W1:Y:S02]  /*1db0*/  F2I.FTZ.U32.TRUNC.NTZ R7, R6 ;  /* 0x0000000600077305 */ /* 0x000e64000021f000 */
[----:B-1----:R-:W-:Y:S01]  /*1dc0*/  IMAD.MOV R5, RZ, RZ, -R7 ;  /* 0x000000ffff057224 */ /* 0x002fe200078e0a07 */
[----:B------:R-:W-:-:S03]  /*1dd0*/  MOV R6, RZ ;  /* 0x000000ff00067202 */ /* 0x000fc60000000f00 */
        /* <DEDUP_REMOVED lines=10> */
[----:B------:R-:W-:Y:S01]  /*1e80*/  IMAD.U32 R4, RZ, RZ, UR22 ;  /* 0x00000016ff047e24 */ /* 0x000fe2000f8e00ff */
[----:B------:R-:W-:Y:S01]  /*1e90*/  MOV R5, UR23 ;  /* 0x0000001700057c02 */ /* 0x000fe20008000f00 */
[----:B------:R-:W-:Y:S01]  /*1ea0*/  IMAD.U32 R5, RZ, RZ, UR4 ;  /* 0x00000004ff057e24 */ /* 0x000fe2000f8e00ff */
[----:B------:R-:W-:Y:S02]  /*1eb0*/  ULDC.64 UR4, c[0x0][0x1a0] ;  /* 0x0000680000047ab9 */ /* 0x000fe40000000a00 */
[----:B------:R-:W-:-:S04]  /*1ec0*/  @UP0 UIMAD.WIDE.U32 UR18, UR17, UR4, URZ ;  /* 0x00000004111202a5 */ /* 0x000fc8000f8e003f */
[----:B------:R-:W-:-:S03]  /*1ed0*/  @UP0 UIMAD UR17, UR17, UR5, UR19 ;  /* 0x00000005111102a4 */ /* 0x000fc6000f8e0213 */
[----:B------:R-:W-:-:S04]  /*1ee0*/  @P3 IADD3 R8, R8, 0x1, RZ ;  /* 0x0000000108083810 */ /* 0x000fc80007ffe0ff */
[----:B------:R-:W-:Y:S02]  /*1ef0*/  @!P2 IADD3 R8, -R8, RZ, RZ ;  /* 0x000000ff0808a210 */ /* 0x000fe40007ffe1ff */
        /* <DEDUP_REMOVED lines=19> */
.L_x_1492:
[----:B------:R-:W-:Y:S01]  /*2030*/  SHF.R.S32.HI R2, RZ, 0x1f, R3 ;  /* 0x0000001fff027819 */ /* 0x000fe20000011403 */
[----:B------:R-:W-:Y:S01]  /*2040*/  UISETP.NE.AND UP0, UPT, UR14, -0x1, UPT ;  /* 0xffffffff0e00788c */ /* 0x000fe2000bf05270 */
[----:B------:R-:W-:Y:S01]  /*2050*/  IMAD R9, R9, c[0x0][0x1b8], RZ ;  /* 0x00006e0009097a24 */ /* 0x000fe200078e02ff */
[----:B------:R-:W-:Y:S01]  /*2060*/  ULDC.64 UR4, c[0x0][0x190] ;  /* 0x0000640000047ab9 */ /* 0x000fe20000000a00 */
[CC--:B------:R-:W-:Y:S01]  /*2070*/  LEA.HI R6, R2.reuse, R3.reuse, RZ, 0x3 ;  /* 0x0000000302067211 */ /* 0x0c0fe200078f18ff */
[----:B------:R-:W1:Y:S01]  /*2080*/  S2R R21, SR_CTAID.X ;  /* 0x0000000000157919 */ /* 0x000e620000002500 */
[----:B------:R-:W-:Y:S01]  /*2090*/  LEA.HI R0, R2, R3, RZ, 0x4 ;  /* 0x0000000302007211 */ /* 0x000fe200078f20ff */
[----:B------:R-:W-:Y:S01]  /*20a0*/  IMAD R10, R8, c[0x0][0x1bc], R9 ;  /* 0x00006f00080a7a24 */ /* 0x000fe200078e0209 */
[----:B------:R-:W-:Y:S01]  /*20b0*/  SHF.R.S32.HI R18, RZ, 0x3, R6 ;  /* 0x00000003ff127819 */ /* 0x000fe20000011406 */
[----:B------:R-:W-:Y:S01]  /*20c0*/  UIADD3 UR20, -UR11, UR12, URZ ;  /* 0x0000000c0b147290 */ /* 0x000fe2000fffe13f */
[----:B------:R-:W-:Y:S01]  /*20d0*/  SHF.R.S32.HI R233, RZ, 0x4, R0 ;  /* 0x00000004ffe97819 */ /* 0x000fe20000011400 */
[----:B------:R-:W-:Y:S01]  /*20e0*/  BSSY B0, `(.L_x_1494) ;  /* 0x0000078000007945 */ /* 0x000fe20003800000 */
[----:B------:R-:W-:Y:S01]  /*20f0*/  LOP3.LUT R6, R6, 0xfffffff8, RZ, 0xc0, !PT ;  /* 0xfffffff806067812 */ /* 0x000fe200078ec0ff */
[----:B------:R-:W-:Y:S01]  /*2100*/  IMAD.SHL.U32 R235, R18, 0x40, RZ ;  /* 0x0000004012eb7824 */ /* 0x000fe200078e00ff */
[C---:B------:R-:W-:Y:S01]  /*2110*/  LEA.HI R4, R0.reuse, R233, RZ, 0x1 ;  /* 0x000000e900047211 */ /* 0x040fe200078f08ff */
[----:B------:R-:W-:Y:S01]  /*2120*/  @UP0 UIMAD.WIDE.U32 UR22, UR14, UR4, URZ ;  /* 0x000000040e1602a5 */ /* 0x000fe2000f8e003f */
[----:B------:R-:W-:Y:S01]  /*2130*/  LOP3.LUT R0, R0, 0xfffffff0, RZ, 0xc0, !PT ;  /* 0xfffffff000007812 */ /* 0x000fe200078ec0ff */
[----:B------:R-:W-:Y:S01]  /*2140*/  IMAD.IADD R6, R3, 0x1, -R6 ;  /* 0x0000000103067824 */ /* 0x000fe200078e0a06 */
[----:B------:R-:W-:Y:S01]  /*2150*/  LOP3.LUT R4, R4, 0xfffffffe, RZ, 0xc0, !PT ;  /* 0xfffffffe04047812 */ /* 0x000fe200078ec0ff */
[----:B------:R-:W-:Y:S01]  /*2160*/  @UP0 UIMAD UR15, UR14, UR5, UR23 ;  /* 0x000000050e0f02a4 */ /* 0x000fe2000f8e0217 */
[----:B------:R-:W-:Y:S01]  /*2170*/  LOP3.LUT R235, R235, 0x1c0, RZ, 0xc0, !PT ;  /* 0x000001c0ebeb7812 */ /* 0x000fe200078ec0ff */
[----:B------:R-:W-:Y:S01]  /*2180*/  IMAD.SHL.U32 R236, R6, 0x8, RZ ;  /* 0x0000000806ec7824 */ /* 0x000fe200078e00ff */
[----:B------:R-:W-:Y:S01]  /*2190*/  @!UP0 USHF.R.S32.HI UR14, URZ, 0x1f, UR29 ;  /* 0x0000001f3f0e8899 */ /* 0x000fe2000801141d */
[----:B------:R-:W-:Y:S01]  /*21a0*/  IMAD.IADD R233, R233, 0x1, -R4 ;  /* 0x00000001e9e97824 */ /* 0x000fe200078e0a04 */
[----:B------:R-:W-:Y:S01]  /*21b0*/  ULDC.64 UR4, c[0x0][0x178] ;  /* 0x00005e0000047ab9 */ /* 0x000fe20000000a00 */
[----:B------:R-:W-:Y:S01]  /*21c0*/  IMAD.IADD R0, R3, 0x1, -R0 ;  /* 0x0000000103007824 */ /* 0x000fe200078e0a00 */
[----:B------:R-:W-:Y:S01]  /*21d0*/  LOP3.LUT R4, R235, 0x38, R236, 0xf8, !PT ;  /* 0x00000038eb047812 */ /* 0x000fe200078ef8ec */
[----:B------:R-:W-:Y:S01]  /*21e0*/  @!UP0 UIMAD UR14, UR14, UR4, URZ ;  /* 0x000000040e0e82a4 */ /* 0x000fe2000f8e023f */
[----:B------:R-:W-:Y:S01]  /*21f0*/  SHF.R.U32.HI R235, RZ, 0x3, R235 ;  /* 0x00000003ffeb7819 */ /* 0x000fe200000116eb */
[----:B------:R-:W-:Y:S01]  /*2200*/  @!UP0 UIMAD.WIDE.U32 UR24, UR29, UR4, URZ ;  /* 0x000000041d1882a5 */ /* 0x000fe2000f8e003f */
[----:B------:R-:W-:Y:S01]  /*2210*/  SHF.R.S32.HI R5, RZ, 0x1f, R0 ;  /* 0x0000001fff057819 */ /* 0x000fe20000011400 */
[----:B------:R-:W-:Y:S01]  /*2220*/  @!UP0 UIMAD UR5, UR29, UR5, UR14 ;  /* 0x000000051d0582a4 */ /* 0x000fe2000f8e020e */
[----:B------:R-:W-:-:S02]  /*2230*/  LOP3.LUT R235, R4, R235, RZ, 0x3c, !PT ;  /* 0x000000eb04eb7212 */ /* 0x000fc400078e3cff */
[----:B------:R-:W-:Y:S01]  /*2240*/  LEA.HI R4, R2, R3, RZ, 0x6 ;  /* 0x0000000302047211 */ /* 0x000fe200078f30ff */
[----:B------:R-:W-:Y:S01]  /*2250*/  @!UP0 UIADD3 UR15, UR25, UR5, URZ ;  /* 0x00000005190f8290 */ /* 0x000fe2000fffe03f */
[----:B------:R-:W-:Y:S01]  /*2260*/  LEA.HI R5, R5, R0, RZ, 0x3 ;  /* 0x0000000005057211 */ /* 0x000fe200078f18ff */
[----:B------:R-:W-:Y:S01]  /*2270*/  @!UP0 UMOV UR22, UR24 ;  /* 0x0000001800168c82 */ /* 0x000fe20008000000 */
[----:B------:R-:W-:Y:S01]  /*2280*/  IADD3 R14, P0, R236, UR18, RZ ;  /* 0x00000012ec0e7c10 */ /* 0x000fe2000ff1e0ff */
[----:B------:R-:W-:Y:S01]  /*2290*/  IMAD.SHL.U32 R4, R4, 0x8, RZ ;  /* 0x0000000804047824 */ /* 0x000fe200078e00ff */
[C---:B------:R-:W-:Y:S01]  /*22a0*/  LOP3.LUT R11, R5.reuse, 0xfffffff8, RZ, 0xc0, !PT ;  /* 0xfffffff8050b7812 */ /* 0x040fe200078ec0ff */
[----:B------:R-:W-:Y:S01]  /*22b0*/  ULDC.64 UR4, c[0x0][0x1a8] ;  /* 0x00006a0000047ab9 */ /* 0x000fe20000000a00 */
[----:B------:R-:W-:Y:S01]  /*22c0*/  IADD3 R16, P1, R236, R16, RZ ;  /* 0x00000010ec107210 */ /* 0x000fe20007f3e0ff */
[----:B------:R-:W-:Y:S01]  /*22d0*/  IMAD.SHL.U32 R5, R5, 0x40, RZ ;  /* 0x0000004005057824 */ /* 0x000fe200078e00ff */
[----:B------:R-:W-:Y:S01]  /*22e0*/  LOP3.LUT R235, R235, 0xfffffe00, R4, 0xf8, !PT ;  /* 0xfffffe00ebeb7812 */ /* 0x000fe200078ef804 */
[----:B------:R-:W-:Y:S01]  /*22f0*/  IMAD.IADD R0, R0, 0x1, -R11 ;  /* 0x0000000100007824 */ /* 0x000fe200078e0a0b */
[----:B------:R-:W-:-:S02]  /*2300*/  SHF.R.S32.HI R4, RZ, 0x1f, R236 ;  /* 0x0000001fff047819 */ /* 0x000fc400000114ec */
[----:B------:R-:W-:Y:S01]  /*2310*/  SHF.R.S32.HI R19, RZ, 0x1f, R18 ;  /* 0x0000001fff137819 */ /* 0x000fe20000011412 */
[----:B------:R-:W-:Y:S01]  /*2320*/  IMAD.SHL.U32 R235, R235, 0x2, RZ ;  /* 0x00000002ebeb7824 */ /* 0x000fe200078e00ff */
[C---:B------:R-:W-:Y:S01]  /*2330*/  IADD3.X R15, R4.reuse, UR17, RZ, P0, !PT ;  /* 0x00000011040f7c10 */ /* 0x040fe200087fe4ff */
[----:B------:R-:W-:Y:S01]  /*2340*/  IMAD.X R17, R4, 0x1, R7, P1 ;  /* 0x0000000104117824 */ /* 0x000fe200008e0607 */
[C---:B------:R-:W-:Y:S01]  /*2350*/  IADD3 R12, P0, R236.reuse, UR22, RZ ;  /* 0x00000016ec0c7c10 */ /* 0x040fe2000ff1e0ff */
[----:B------:R-:W-:Y:S01]  /*2360*/  IMAD.SHL.U32 R7, R233, 0x8, RZ ;  /* 0x00000008e9077824 */ /* 0x000fe200078e00ff */
[----:B------:R-:W-:Y:S01]  /*2370*/  IADD3 R173, R236, 0x40, RZ ;  /* 0x00000040ecad7810 */ /* 0x000fe20007ffe0ff */
[----:B------:R-:W-:Y:S01]  /*2380*/  IMAD.WIDE.U32 R8, R8, c[0x0][0x1b8], R14 ;  /* 0x00006e0008087a25 */ /* 0x000fe200078e000e */
[----:B------:R-:W-:Y:S02]  /*2390*/  IADD3.X R13, R4, UR15, RZ, P0, !PT ;  /* 0x0000000f040d7c10 */ /* 0x000fe400087fe4ff */
[----:B------:R-:W-:Y:S01]  /*23a0*/  R2P PR, R0, 0x6 ;  /* 0x0000000600007804 */ /* 0x000fe20000000000 */
[----:B------:R-:W-:Y:S01]  /*23b0*/  IMAD.IADD R11, R9, 0x1, R10 ;  /* 0x00000001090b7824 */ /* 0x000fe200078e020a */
[----:B------:R-:W-:Y:S01]  /*23c0*/  IADD3 R170, P0, R18, UR13, RZ ;  /* 0x0000000d12aa7c10 */ /* 0x000fe2000ff1e0ff */
[----:B------:R-:W-:Y:S01]  /*23d0*/  IMAD.SHL.U32 R0, R0, 0x40, RZ ;  /* 0x0000004000007824 */ /* 0x000fe200078e00ff */
[----:B------:R-:W-:Y:S01]  /*23e0*/  USHF.R.S32.HI UR13, URZ, 0x1f, UR6 ;  /* 0x0000001f3f0d7899 */ /* 0x000fe20008011406 */
[----:B------:R-:W-:Y:S01]  /*23f0*/  IMAD.MOV.U32 R10, RZ, RZ, R8 ;  /* 0x000000ffff0a7224 */ /* 0x000fe200078e0008 */
[----:B------:R-:W-:Y:S01]  /*2400*/  IADD3.X R9, R19, UR7, RZ, P0, !PT ;  /* 0x0000000713097c10 */ /* 0x000fe200087fe4ff */
[----:B------:R-:W-:Y:S01]  /*2410*/  IMAD.U32 R14, RZ, RZ, UR6 ;  /* 0x00000006ff0e7e24 */ /* 0x000fe2000f8e00ff */
[----:B------:R-:W-:Y:S01]  /*2420*/  LOP3.LUT R0, R0, 0x1c0, RZ, 0xc0, !PT ;  /* 0x000001c000007812 */ /* 0x000fe200078ec0ff */
[----:B------:R-:W-:Y:S01]  /*2430*/  UIMAD UR4, UR13, UR4, URZ ;  /* 0x000000040d0472a4 */ /* 0x000fe2000f8e023f */
[----:B------:R-:W-:Y:S01]  /*2440*/  ISETP.GE.AND P0, PT, R18, UR20, PT ;  /* 0x0000001412007c0c */ /* 0x000fe2000bf06270 */
[----:B------:R-:W-:Y:S01]  /*2450*/  IMAD R9, R9, c[0x0][0x1a0], RZ ;  /* 0x0000680009097a24 */ /* 0x000fe200078e02ff */
[----:B------:R-:W-:Y:S01]  /*2460*/  LOP3.LUT R7, R0, 0x8, R7, 0xf8, !PT ;  /* 0x0000000800077812 */ /* 0x000fe200078ef807 */
[----:B------:R-:W-:Y:S01]  /*2470*/  UIMAD UR4, UR6, UR5, UR4 ;  /* 0x00000005060472a4 */ /* 0x000fe2000f8e0204 */
[----:B------:R-:W-:Y:S01]  /*2480*/  SHF.R.U32.HI R0, RZ, 0x3, R0 ;  /* 0x00000003ff007819 */ /* 0x000fe20000011600 */
[----:B------:R-:W-:Y:S01]  /*2490*/  IMAD R9, R170, c[0x0][0x1a4], R9 ;  /* 0x00006900aa097a24 */ /* 0x000fe200078e0209 */
[----:B------:R-:W-:Y:S01]  /*24a0*/  IADD3 R172, R236, 0x80, RZ ;  /* 0x00000080ecac7810 */ /* 0x000fe20007ffe0ff */
[----:B------:R-:W-:Y:S01]  /*24b0*/  IMAD.WIDE.U32 R170, R170, c[0x0][0x1a0], R10 ;  /* 0x00006800aaaa7a25 */ /* 0x000fe200078e000a */
[----:B------:R-:W-:-:S02]  /*24c0*/  LEA.HI R11, R2, R3, RZ, 0x5 ;  /* 0x00000003020b7211 */ /* 0x000fc400078f28ff */
[----:B------:R-:W-:Y:S01]  /*24d0*/  LOP3.LUT R0, R7, R0, RZ, 0x3c, !PT ;  /* 0x0000000007007212 */ /* 0x000fe200078e3cff */
[----:B------:R-:W-:Y:S01]  /*24e0*/  IMAD R165, R19, c[0x0][0x198], RZ ;  /* 0x0000660013a57a24 */ /* 0x000fe200078e02ff */
[----:B------:R-:W-:Y:S01]  /*24f0*/  IADD3 R169, R236, 0xc0, RZ ;  /* 0x000000c0eca97810 */ /* 0x000fe20007ffe0ff */
[----:B------:R-:W-:Y:S01]  /*2500*/  IMAD.WIDE.U32 R14, R14, c[0x0][0x1a8], R12 ;  /* 0x00006a000e0e7a25 */ /* 0x000fe200078e000c */
[----:B------:R-:W-:Y:S02]  /*2510*/  LOP3.LUT R12, R11, 0xffffffe0, RZ, 0xc0, !PT ;  /* 0xffffffe00b0c7812 */ /* 0x000fe400078ec0ff */
[----:B------:R-:W-:Y:S01]  /*2520*/  LOP3.LUT R0, R0, 0xfffffe00, R5, 0xf8, !PT ;  /* 0xfffffe0000007812 */ /* 0x000fe200078ef805 */
[----:B------:R-:W-:Y:S01]  /*2530*/  IMAD.MOV.U32 R7, RZ, RZ, 0x10 ;  /* 0x00000010ff077424 */ /* 0x000fe200078e00ff */
[----:B------:R-:W-:Y:S01]  /*2540*/  SHF.R.S32.HI R11, RZ, 0x5, R11 ;  /* 0x00000005ff0b7819 */ /* 0x000fe2000001140b */
[----:B------:R-:W-:Y:S02]  /*2550*/  IMAD.MOV.U32 R2, RZ, RZ, 0x20 ;  /* 0x00000020ff027424 */ /* 0x000fe400078e00ff */
[C---:B------:R-:W-:Y:S01]  /*2560*/  IMAD R165, R18.reuse, c[0x0][0x19c], R165 ;  /* 0x0000670012a57a24 */ /* 0x040fe200078e02a5 */
[----:B------:R-:W-:Y:S01]  /*2570*/  SEL R7, R7, 0xfffffff0, !P1 ;  /* 0xfffffff007077807 */ /* 0x000fe20004800000 */
[----:B------:R-:W-:Y:S01]  /*2580*/  IMAD.WIDE.U32 R166, R18, c[0x0][0x198], R16 ;  /* 0x0000660012a67a25 */ /* 0x000fe200078e0010 */
[----:B------:R-:W-:-:S02]  /*2590*/  IADD3 R17, R15, UR4, RZ ;  /* 0x000000040f117c10 */ /* 0x000fc4000fffe0ff */
[----:B------:R-:W-:Y:S01]  /*25a0*/  SEL R5, R2, 0xffffffe0, !P2 ;  /* 0xffffffe002057807 */ /* 0x000fe20005000000 */
[----:B-1----:R-:W-:-:S04]  /*25b0*/  IMAD.WIDE R20, R21, 0x40, R18 ;  /* 0x0000004015147825 */ /* 0x002fc800078e0212 */
[----:B------:R-:W-:Y:S02]  /*25c0*/  IMAD.IADD R165, R167, 0x1, R165 ;  /* 0x00000001a7a57824 */ /* 0x000fe400078e02a5 */
[----:B------:R-:W-:Y:S02]  /*25d0*/  IMAD.IADD R12, R3, 0x1, -R12 ;  /* 0x00000001030c7824 */ /* 0x000fe400078e0a0c */
        /* <DEDUP_REMOVED lines=40> */
.L_x_1495:
[----:B------:R-:W-:Y:S05]  /*2860*/  BSYNC B0 ;  /* 0x0000000000007941 */ /* 0x000fea0003800000 */
.L_x_1494:
        /* <DEDUP_REMOVED lines=45> */
.L_x_1497:
[----:B------:R-:W-:Y:S05]  /*2b40*/  BSYNC B0 ;  /* 0x0000000000007941 */ /* 0x000fea0003800000 */
.L_x_1496:
[----:B-1----:R-:W-:Y:S01]  /*2b50*/  IADD3 R9, R18, 0x20, RZ ;  /* 0x0000002012097810 */ /* 0x002fe20007ffe0ff */
        /* <DEDUP_REMOVED lines=44> */
.L_x_1499:
[----:B------:R-:W-:Y:S05]  /*2e20*/  BSYNC B0 ;  /* 0x0000000000007941 */ /* 0x000fea0003800000 */
.L_x_1498:
        /* <DEDUP_REMOVED lines=38> */
[----:B--2---:R-:W-:-:S04]  /*3090*/  LEA R16, P0, R14, c[0x0][0x160], 0x1 ;  /* 0x000058000e107a11 */ /* 0x004fc800078008ff */
[----:B------:R-:W-:-:S05]  /*30a0*/  LEA.HI.X R17, R14, c[0x0][0x164], R4, 0x1, P0 ;  /* 0x000059000e117a11 */ /* 0x000fca00000f0c04 */
[----:B------:R-:W-:Y:S01]  /*30b0*/  @!PT LDS RZ, [RZ] ;  /* 0x00000000fffff984 */ /* 0x000fe20000000800 */
[----:B------:R-:W-:Y:S01]  /*30c0*/  @!PT LDS RZ, [RZ] ;  /* 0x00000000fffff984 */ /* 0x000fe20000000800 */
[----:B------:R-:W-:Y:S01]  /*30d0*/  @!PT LDS RZ, [RZ] ;  /* 0x00000000fffff984 */ /* 0x000fe20000000800 */
[----:B------:R2:W-:Y:S04]  /*30e0*/  LDGSTS.E.BYPASS.LTC128B.128 [R235+0x7800], [R16.64+0x180] ;  /* 0x0780018010eb7fae */ /* 0x0005e8000b901d60 */
.L_x_1501:
[----:B------:R-:W-:Y:S05]  /*30f0*/  BSYNC B0 ;  /* 0x0000000000007941 */ /* 0x000fea0003800000 */
.L_x_1500:
        /* <DEDUP_REMOVED lines=10> */
[C---:B--2---:R-:W-:Y:S01]  /*31a0*/  @!P5 LEA R20, P6, R166.reuse, c[0x0][0x168], 0x1 ;  /* 0x00005a00a614da11 */ /* 0x044fe200078c08ff */
        /* <DEDUP_REMOVED lines=28> */
.L_x_1503:
[----:B------:R-:W-:Y:S05]  /*3370*/  BSYNC B0 ;  /* 0x0000000000007941 */ /* 0x000fea0003800000 */
.L_x_1502:
        /* <DEDUP_REMOVED lines=9> */
[----:B------:R-:W-:-:S04]  /*3410*/  IADD3 R13, P0, R166, UR25, RZ ;  /* 0x00000019a60d7c10 */ /* 0x000fc8000ff1e0ff */
[----:B------:R-:W-:Y:S02]  /*3420*/  IADD3.X R4, R165, UR24, RZ, P0, !PT ;  /* 0x00000018a5047c10 */ /* 0x000fe400087fe4ff */
[----:B------:R-:W-:Y:S01]  /*3430*/  ISETP.GE.AND P0, PT, R169, c[0x0][0x220], PT ;  /* 0x00008800a9007a0c */ /* 0x000fe20003f06270 */
[----:B------:R3:W-:Y:S01]  /*3440*/  @P5 STS.128 [R235+0x8800], RZ ;  /* 0x008800ffeb005388 */ /* 0x0007e20000000c00 */
[C---:B--2---:R-:W-:Y:S02]  /*3450*/  @!P5 LEA R20, P6, R13.reuse, c[0x0][0x168], 0x1 ;  /* 0x00005a000d14da11 */ /* 0x044fe400078c08ff */
        /* <DEDUP_REMOVED lines=21> */
[----:B---3--:R-:W-:-:S04]  /*35b0*/  LEA R14, P0, R13, c[0x0][0x168], 0x1 ;  /* 0x00005a000d0e7a11 */ /* 0x008fc800078008ff */
[----:B------:R-:W-:-:S05]  /*35c0*/  LEA.HI.X R15, R13, c[0x0][0x16c], R4, 0x1, P0 ;  /* 0x00005b000d0f7a11 */ /* 0x000fca00000f0c04 */
[----:B------:R-:W-:Y:S01]  /*35d0*/  @!PT LDS RZ, [RZ] ;  /* 0x00000000fffff984 */ /* 0x000fe20000000800 */
[----:B------:R-:W-:Y:S01]  /*35e0*/  @!PT LDS RZ, [RZ] ;  /* 0x00000000fffff984 */ /* 0x000fe20000000800 */
[----:B------:R-:W-:Y:S01]  /*35f0*/  @!PT LDS RZ, [RZ] ;  /* 0x00000000fffff984 */ /* 0x000fe20000000800 */
[----:B------:R2:W-:Y:S04]  /*3600*/  LDGSTS.E.BYPASS.LTC128B.128 [R235+0xe800], [R14.64+0x180] ;  /* 0x0e8001800eeb7fae */ /* 0x0005e8000b901d60 */
.L_x_1505:
[----:B------:R-:W-:Y:S05]  /*3610*/  BSYNC B0 ;  /* 0x0000000000007941 */ /* 0x000fea0003800000 */
.L_x_1504:
[----:B------:R-:W-:Y:S01]  /*3620*/  ISETP.GE.AND P0, PT, R9, UR14, PT ;  /* 0x0000000e09007c0c */ /* 0x000fe2000bf06270 */
[----:B------:R-:W-:-:S12]  /*3630*/  BSSY B0, `(.L_x_1506) ;  /* 0x0000027000007945 */ /* 0x000fd80003800000 */
[----:B------:R-:W-:Y:S05]  /*3640*/  @P0 BRA `(.L_x_1507) ;  /* 0x0000025000000947 */ /* 0x000fea0003800000 */
[----:B------:R-:W-:Y:S01]  /*3650*/  ISETP.GE.AND P5, PT, R236, c[0x0][0x220], PT ;  /* 0x00008800ec007a0c */ /* 0x000fe20003fa6270 */
[----:B------:R-:W-:Y:S01]  /*3660*/  IMAD.MOV.U32 R4, RZ, RZ, c[0x0][0x198] ;  /* 0x00006600ff047624 */ /* 0x000fe200078e00ff */
[----:B------:R-:W-:Y:S01]  /*3670*/  ISETP.GE.AND P4, PT, R173, c[0x0][0x220], PT ;  /* 0x00008800ad007a0c */ /* 0x000fe20003f86270 */
[----:B--23--:R-:W-:Y:S01]  /*3680*/  IMAD.MOV.U32 R14, RZ, RZ, c[0x0][0x19c] ;  /* 0x00006700ff0e7624 */ /* 0x00cfe200078e00ff */
        /* <DEDUP_REMOVED lines=33> */
.L_x_1507:
[----:B------:R-:W-:Y:S05]  /*38a0*/  BSYNC B0 ;  /* 0x0000000000007941 */ /* 0x000fea0003800000 */
.L_x_1506:
[----:B------:R-:W-:Y:S01]  /*38b0*/  ISETP.GE.AND P0, PT, R8, UR14, PT ;  /* 0x0000000e08007c0c */ /* 0x000fe2000bf06270 */
[----:B------:R-:W-:-:S12]  /*38c0*/  BSSY B0, `(.L_x_1508) ;  /* 0x0000029000007945 */ /* 0x000fd80003800000 */
[----:B------:R-:W-:Y:S05]  /*38d0*/  @P0 BRA `(.L_x_1509) ;  /* 0x0000027000000947 */ /* 0x000fea0003800000 */
[----:B------:R-:W-:Y:S01]  /*38e0*/  ISETP.GE.AND P5, PT, R236, c[0x0][0x220], PT ;  /* 0x00008800ec007a0c */ /* 0x000fe20003fa6270 */
[----:B--23--:R-:W-:Y:S01]  /*38f0*/  IMAD.MOV.U32 R20, RZ, RZ, c[0x0][0x198] ;  /* 0x00006600ff147624 */ /* 0x00cfe200078e00ff */
        /* <DEDUP_REMOVED lines=37> */
.L_x_1509:
[----:B------:R-:W-:Y:S05]  /*3b50*/  BSYNC B0 ;  /* 0x0000000000007941 */ /* 0x000fea0003800000 */
.L_x_1508:
[----:B------:R-:W0:Y:S01]  /*3b60*/  LDGDEPBAR ;  /* 0x00000000000079af */ /* 0x000e220000000000 */
[----:B------:R-:W-:Y:S01]  /*3b70*/  ISETP.GE.AND P1, PT, R18, UR14, PT ;  /* 0x0000000e12007c0c */ /* 0x000fe2000bf26270 */
[----:B------:R-:W-:Y:S01]  /*3b80*/  IMAD.SHL.U32 R4, R6, 0x40, RZ ;  /* 0x0000004006047824 */ /* 0x000fe200078e00ff */
[----:B------:R-:W-:Y:S01]  /*3b90*/  SHF.R.S32.HI R13, RZ, 0x1f, R12 ;  /* 0x0000001fff0d7819 */ /* 0x000fe2000001140c */
[----:B------:R-:W-:Y:S01]  /*3ba0*/  IMAD.SHL.U32 R18, R18, 0x8, RZ ;  /* 0x0000000812127824 */ /* 0x000fe200078e00ff */
[----:B------:R-:W-:Y:S01]  /*3bb0*/  LOP3.LUT P2, RZ, R6, 0x4, RZ, 0xc0, !PT ;  /* 0x0000000406ff7812 */ /* 0x000fe2000784c0ff */
[----:B------:R-:W-:Y:S01]  /*3bc0*/  IMAD.SHL.U32 R3, R3, 0x2, RZ ;  /* 0x0000000203037824 */ /* 0x000fe200078e00ff */
[----:B------:R-:W-:Y:S01]  /*3bd0*/  LEA.HI R13, R13, R12, RZ, 0x2 ;  /* 0x0000000c0d0d7211 */ /* 0x000fe200078f10ff */
[C---:B------:R-:W-:Y:S01]  /*3be0*/  IMAD R234, R11.reuse, 0x400, R0 ;  /* 0x000004000bea7824 */ /* 0x040fe200078e0200 */
[----:B------:R-:W-:Y:S01]  /*3bf0*/  LEA R12, R11, UR11, 0x4 ;  /* 0x0000000b0b0c7c11 */ /* 0x000fe2000f8e20ff */
[----:B------:R-:W-:Y:S01]  /*3c00*/  BSSY B0, `(.L_x_1510) ;  /* 0x0000034000007945 */ /* 0x000fe20003800000 */
[----:B--23--:R-:W-:Y:S01]  /*3c10*/  LOP3.LUT R15, R4, 0x1c0, RZ, 0xc0, !PT ;  /* 0x000001c0040f7812 */ /* 0x00cfe200078ec0ff */
[----:B------:R-:W-:Y:S01]  /*3c20*/  IMAD.SHL.U32 R234, R234, 0x2, RZ ;  /* 0x00000002eaea7824 */ /* 0x000fe200078e00ff */
[----:B------:R-:W-:-:S02]  /*3c30*/  SHF.R.S32.HI R13, RZ, 0x2, R13 ;  /* 0x00000002ff0d7819 */ /* 0x000fc4000001140d */
[----:B------:R-:W-:Y:S02]  /*3c40*/  LOP3.LUT R18, R15, 0x8, R18, 0xf8, !PT ;  /* 0x000000080f127812 */ /* 0x000fe400078ef812 */
[----:B------:R-:W-:Y:S01]  /*3c50*/  IADD3 R4, R12, 0x1, R13 ;  /* 0x000000010c047810 */ /* 0x000fe20007ffe00d */
[----:B------:R-:W-:Y:S01]  /*3c60*/  IMAD.U32 R13, RZ, RZ, UR12 ;  /* 0x0000000cff0d7e24 */ /* 0x000fe2000f8e00ff */
[----:B------:R-:W-:Y:S02]  /*3c70*/  SHF.R.U32.HI R15, RZ, 0x3, R15 ;  /* 0x00000003ff0f7819 */ /* 0x000fe4000001160f */
[----:B------:R-:W-:Y:S02]  /*3c80*/  LEA R242, P0, R170, c[0x0][0x170], 0x1 ;  /* 0x00005c00aaf27a11 */ /* 0x000fe400078008ff */
[----:B------:R-:W-:Y:S01]  /*3c90*/  LOP3.LUT R18, R18, R15, RZ, 0x3c, !PT ;  /* 0x0000000f12127212 */ /* 0x000fe200078e3cff */
[----:B------:R-:W-:-:S04]  /*3ca0*/  DEPBAR.LE SB0, 0x0 ;  /* 0x000080000000791a */ /* 0x000fc80000000000 */
[----:B------:R-:W-:Y:S01]  /*3cb0*/  BAR.SYNC.DEFER_BLOCKING 0x0 ;  /* 0x0000000000007b1d */ /* 0x000fe20000010000 */
[----:B------:R-:W-:Y:S01]  /*3cc0*/  IADD3 R4, R4, UR10, -R13 ;  /* 0x0000000a04047c10 */ /* 0x000fe2000fffe80d */
[----:B------:R-:W-:Y:S01]  /*3cd0*/  IMAD R233, R233, 0x200, R18 ;  /* 0x00000200e9e97824 */ /* 0x000fe200078e0212 */
[----:B------:R-:W-:Y:S02]  /*3ce0*/  SEL R2, R2, 0xffffffe0, !P2 ;  /* 0xffffffe002027807 */ /* 0x000fe40005000000 */
[----:B------:R-:W-:Y:S02]  /*3cf0*/  LOP3.LUT R3, R3, 0x6, RZ, 0xc0, !PT ;  /* 0x0000000603037812 */ /* 0x000fe400078ec0ff */
[----:B------:R-:W-:Y:S02]  /*3d00*/  LEA.HI.X R245, R170, c[0x0][0x174], R168, 0x1, P0 ;  /* 0x00005d00aaf57a11 */ /* 0x000fe400000f0ca8 */
[----:B------:R-:W-:Y:S01]  /*3d10*/  IADD3 R4, R4, c[0x0][0x2e8], RZ ;  /* 0x0000ba0004047a10 */ /* 0x000fe20007ffe0ff */
        /* <DEDUP_REMOVED lines=9> */
[----:B------:R-:W-:Y:S01]  /*3db0*/  @!P3 IMAD.MOV.U32 R243, RZ, RZ, R245 ;  /* 0x000000fffff3b224 */ /* 0x000fe200078e00f5 */
[----:B------:R3:W-:Y:S01]  /*3dc0*/  @P3 STS.128 [R235+0x10000], RZ ;  /* 0x010000ffeb003388 */ /* 0x0007e20000000c00 */
[----:B------:R-:W-:-:S03]  /*3dd0*/  @!P2 IMAD.MOV.U32 R244, RZ, RZ, R242 ;  /* 0x000000fffff4a224 */ /* 0x000fc600078e00f2 */
        /* <DEDUP_REMOVED lines=9> */
[----:B------:R3:W-:Y:S01]  /*3e70*/  @P1 STS.128 [R235+0x14000], RZ ;  /* 0x014000ffeb001388 */ /* 0x0007e20000000c00 */
[----:B----4-:R-:W-:-:S05]  /*3e80*/  @!P1 IMAD.MOV.U32 R243, RZ, RZ, R245 ;  /* 0x000000fffff39224 */ /* 0x010fca00078e00f5 */
[----:B------:R-:W-:Y:S01]  /*3e90*/  @!PT LDS RZ, [RZ] ;  /* 0x00000000fffff984 */ /* 0x000fe20000000800 */
[----:B------:R-:W-:Y:S01]  /*3ea0*/  @!PT LDS RZ, [RZ] ;  /* 0x00000000fffff984 */ /* 0x000fe20000000800 */
[----:B------:R-:W-:Y:S01]  /*3eb0*/  @!PT LDS RZ, [RZ] ;  /* 0x00000000fffff984 */ /* 0x000fe20000000800 */
[----:B------:R3:W-:Y:S04]  /*3ec0*/  @!P1 LDGSTS.E.BYPASS.LTC128B.128 [R235+0x14000], [R242.64+0x100] ;  /* 0x14000100f2eb9fae */ /* 0x0007e8000b901d60 */
[----:B------:R3:W-:Y:S01]  /*3ed0*/  @P0 STS.128 [R235+0x16000], RZ ;  /* 0x016000ffeb000388 */ /* 0x0007e20000000c00 */
[----:B------:R-:W-:Y:S05]  /*3ee0*/  @P0 BRA `(.L_x_1511) ;  /* 0x0000005000000947 */ /* 0x000fea0003800000 */
[----:B---3--:R-:W-:-:S05]  /*3ef0*/  MOV R243, R245 ;  /* 0x000000f500f37202 */ /* 0x008fca0000000f00 */
[----:B------:R-:W-:Y:S01]  /*3f00*/  @!PT LDS RZ, [RZ] ;  /* 0x00000000fffff984 */ /* 0x000fe20000000800 */
[----:B------:R-:W-:Y:S01]  /*3f10*/  @!PT LDS RZ, [RZ] ;  /* 0x00000000fffff984 */ /* 0x000fe20000000800 */
[----:B------:R-:W-:Y:S01]  /*3f20*/  @!PT LDS RZ, [RZ] ;  /* 0x00000000fffff984 */ /* 0x000fe20000000800 */
[----:B------:R3:W-:Y:S02]  /*3f30*/  LDGSTS.E.BYPASS.LTC128B.128 [R235+0x16000], [R242.64+0x180] ;  /* 0x16000180f2eb7fae */ /* 0x0007e4000b901d60 */
.L_x_1511:
[----:B------:R-:W-:Y:S05]  /*3f40*/  BSYNC B0 ;  /* 0x0000000000007941 */ /* 0x000fea0003800000 */
.L_x_1510:
[----:B------:R-:W-:Y:S01]  /*3f50*/  ISETP.GE.AND P0, PT, R10, UR14, PT ;  /* 0x0000000e0a007c0c */ /* 0x000fe2000bf06270 */
[----:B------:R-:W-:Y:S01]  /*3f60*/  ULDC.64 UR4, c[0x0][0x1a0] ;  /* 0x0000680000047ab9 */ /* 0x000fe20000000a00 */
[----:B------:R-:W-:Y:S01]  /*3f70*/  BSSY B0, `(.L_x_1512) ;  /* 0x0000033000007945 */ /* 0x000fe20003800000 */
[----:B------:R-:W-:Y:S02]  /*3f80*/  USHF.L.U64.HI UR26, UR4, UR26, UR5 ;  /* 0x0000001a041a7299 */ /* 0x000fe40008010205 */
[----:B------:R-:W-:-:S08]  /*3f90*/  USHF.L.U32 UR27, UR4, 0x4, URZ ;  /* 0x00000004041b7899 */ /* 0x000fd0000800063f */
        /* <DEDUP_REMOVED lines=8> */
[----:B------:R-:W-:Y:S01]  /*4020*/  IMAD.U32 R11, RZ, RZ, UR27 ;  /* 0x0000001bff0b7e24 */ /* 0x000fe2000f8e00ff */
[----:B------:R-:W-:Y:S01]  /*4030*/  ISETP.GE.AND P2, PT, R172, c[0x0][0x220], PT ;  /* 0x00008800ac007a0c */ /* 0x000fe20003f46270 */
[----:B------:R-:W-:-:S02]  /*4040*/  IMAD.U32 R10, RZ, RZ, UR26 ;  /* 0x0000001aff0a7e24 */ /* 0x000fc4000f8e00ff */
[----:B------:R-:W-:Y:S02]  /*4050*/  IMAD.U32 R15, RZ, RZ, UR27 ;  /* 0x0000001bff0f7e24 */ /* 0x000fe4000f8e00ff */
[----:B------:R-:W-:Y:S02]  /*4060*/  IMAD.U32 R13, RZ, RZ, UR27 ;  /* 0x0000001bff0d7e24 */ /* 0x000fe4000f8e00ff */
        /* <DEDUP_REMOVED lines=35> */
.L_x_1513:
[----:B------:R-:W-:Y:S05]  /*42a0*/  BSYNC B0 ;  /* 0x0000000000007941 */ /* 0x000fea0003800000 */
.L_x_1512:
        /* <DEDUP_REMOVED lines=8> */
[----:B------:R-:W-:Y:S01]  /*4330*/  IMAD.MOV.U32 R10, RZ, RZ, c[0x0][0x1a0] ;  /* 0x00006800ff0a7624 */ /* 0x000fe200078e00ff */
[----:B------:R-:W-:Y:S01]  /*4340*/  ISETP.GE.AND P4, PT, R173, c[0x0][0x220], PT ;  /* 0x00008800ad007a0c */ /* 0x000fe20003f86270 */
[----:B------:R-:W-:Y:S01]  /*4350*/  IMAD.MOV.U32 R11, RZ, RZ, 0x5 ;  /* 0x00000005ff0b7424 */ /* 0x000fe200078e00ff */
[----:B------:R-:W-:Y:S01]  /*4360*/  ISETP.GE.AND P2, PT, R172, c[0x0][0x220], PT ;  /* 0x00008800ac007a0c */ /* 0x000fe20003f46270 */
[----:B------:R-:W-:Y:S01]  /*4370*/  IMAD.SHL.U32 R9, R10, 0x20, RZ ;  /* 0x000000200a097824 */ /* 0x000fe200078e00ff */
[----:B------:R-:W-:-:S02]  /*4380*/  ISETP.GE.AND P0, PT, R169, c[0x0][0x220], PT ;  /* 0x00008800a9007a0c */ /* 0x000fc40003f06270 */
[----:B------:R-:W-:-:S05]  /*4390*/  SHF.L.U64.HI R10, R10, R11, c[0x0][0x1a4] ;  /* 0x000069000a0a7619 */ /* 0x000fca000001020b */
[CC--:B-1----:R-:W-:Y:S01]  /*43a0*/  @!P5 LEA R16, P6, R9.reuse, R242.reuse, 0x1 ;  /* 0x000000f20910d211 */ /* 0x0c2fe200078c08ff */
        /* <DEDUP_REMOVED lines=28> */
.L_x_1515:
[----:B------:R-:W-:Y:S05]  /*4570*/  BSYNC B0 ;  /* 0x0000000000007941 */ /* 0x000fea0003800000 */
.L_x_1514:
[----:B------:R-:W-:Y:S01]  /*4580*/  ISETP.GE.AND P0, PT, R8, UR14, PT ;  /* 0x0000000e08007c0c */ /* 0x000fe2000bf06270 */
[----:B------:R-:W-:-:S12]  /*4590*/  BSSY B0, `(.L_x_1516) ;  /* 0x0000035000007945 */ /* 0x000fd80003800000 */
        /* <DEDUP_REMOVED lines=8> */
[----:B------:R-:W-:Y:S02]  /*4620*/  MOV R8, c[0x0][0x1a0] ;  /* 0x0000680000087a02 */ /* 0x000fe40000000f00 */
[----:B------:R-:W-:-:S05]  /*4630*/  ISETP.GE.AND P0, PT, R169, c[0x0][0x220], PT ;  /* 0x00008800a9007a0c */ /* 0x000fca0003f06270 */
[-C--:B-1----:R-:W-:Y:S01]  /*4640*/  @!P3 MOV R12, R242.reuse ;  /* 0x000000f2000cb202 */ /* 0x082fe20000000f00 */
[----:B------:R-:W-:Y:S01]  /*4650*/  @!P3 IMAD.MOV.U32 R11, RZ, RZ, c[0x0][0x1a4] ;  /* 0x00006900ff0bb624 */ /* 0x000fe200078e00ff */
[----:B------:R-:W-:Y:S01]  /*4660*/  @!P2 MOV R10, c[0x0][0x1a4] ;  /* 0x00006900000aaa02 */ /* 0x000fe20000000f00 */
[----:B------:R-:W-:Y:S01]  /*4670*/  @!P3 IMAD.MOV.U32 R13, RZ, RZ, R245 ;  /* 0x000000ffff0db224 */ /* 0x000fe200078e00f5 */
[----:B---3--:R-:W-:Y:S01]  /*4680*/  @!P2 MOV R244, R242 ;  /* 0x000000f200f4a202 */ /* 0x008fe20000000f00 */
[----:B------:R-:W-:Y:S01]  /*4690*/  @!P1 IMAD.MOV.U32 R9, RZ, RZ, c[0x0][0x1a4] ;  /* 0x00006900ff099624 */ /* 0x000fe200078e00ff */
[----:B------:R-:W-:Y:S01]  /*46a0*/  @!P1 MOV R243, R245 ;  /* 0x000000f500f39202 */ /* 0x000fe20000000f00 */
[----:B------:R-:W-:Y:S01]  /*46b0*/  @!P3 IMAD R11, R11, 0x60, RZ ;  /* 0x000000600b0bb824 */ /* 0x000fe200078e02ff */
[----:B------:R1:W-:Y:S01]  /*46c0*/  @P3 STS.128 [R235+0x11800], RZ ;  /* 0x011800ffeb003388 */ /* 0x0003e20000000c00 */
[----:B------:R-:W-:-:S04]  /*46d0*/  @!P3 IMAD.WIDE.U32 R12, R8, 0x60, R12 ;  /* 0x00000060080cb825 */ /* 0x000fc800078e000c */
[----:B------:R-:W-:Y:S02]  /*46e0*/  @!P2 IMAD R10, R10, 0x60, RZ ;  /* 0x000000600a0aa824 */ /* 0x000fe400078e02ff */
[----:B------:R-:W-:-:S04]  /*46f0*/  @!P2 IMAD.WIDE.U32 R14, R8, 0x60, R244 ;  /* 0x00000060080ea825 */ /* 0x000fc800078e00f4 */
[----:B------:R-:W-:Y:S01]  /*4700*/  @!P1 IMAD R9, R9, 0x60, RZ ;  /* 0x0000006009099824 */ /* 0x000fe200078e02ff */
[----:B------:R-:W-:Y:S01]  /*4710*/  @!P2 IADD3 R15, R15, R10, RZ ;  /* 0x0000000a0f0fa210 */ /* 0x000fe20007ffe0ff */
[----:B------:R-:W-:-:S04]  /*4720*/  @!P1 IMAD.WIDE.U32 R16, R8, 0x60, R242 ;  /* 0x0000006008109825 */ /* 0x000fc800078e00f2 */
[----:B------:R-:W-:Y:S01]  /*4730*/  @!P3 IMAD.IADD R13, R13, 0x1, R11 ;  /* 0x000000010d0db824 */ /* 0x000fe200078e020b */
[----:B------:R-:W-:-:S04]  /*4740*/  @!P1 IADD3 R17, R17, R9, RZ ;  /* 0x0000000911119210 */ /* 0x000fc80007ffe0ff */
        /* <DEDUP_REMOVED lines=16> */
[----:B------:R-:W-:Y:S01]  /*4850*/  MOV R243, R245 ;  /* 0x000000f500f37202 */ /* 0x000fe20000000f00 */
        /* <DEDUP_REMOVED lines=8> */
.L_x_1517:
[----:B------:R-:W-:Y:S05]  /*48e0*/  BSYNC B0 ;  /* 0x0000000000007941 */ /* 0x000fea0003800000 */
.L_x_1516:
[----:B------:R-:W-:Y:S01]  /*48f0*/  IMAD.SHL.U32 R233, R233, 0x2, RZ ;  /* 0x00000002e9e97824 */ /* 0x000fe200078e00ff */
[----:B------:R-:W-:Y:S01]  /*4900*/  LDSM.16.M88.4 R76, [R234] ;  /* 0x00000000ea4c783b */ /* 0x000fe20000000200 */
[----:B------:R-:W-:Y:S01]  /*4910*/  LOP3.LUT P0, RZ, R6, 0x2, RZ, 0xc0, !PT ;  /* 0x0000000206ff7812 */ /* 0x000fe2000780c0ff */
[--C-:B------:R-:W-:Y:S01]  /*4920*/  IMAD R232, R7, 0x2, R234.reuse ;  /* 0x0000000207e87824 */ /* 0x100fe200078e02ea */
[----:B------:R-:W-:Y:S01]  /*4930*/  UISETP.GT.AND UP0, UPT, UR28, UR21, UPT ;  /* 0x000000151c00728c */ /* 0x000fe2000bf04270 */
[----:B-1----:R-:W1:Y:S01]  /*4940*/  LDSM.16.M88.4 R28, [R233+0x8000] ;  /* 0x00800000e91c783b */ /* 0x002e620000000200 */
[----:B------:R-:W-:Y:S01]  /*4950*/  IADD3 R6, R233, 0x8000, RZ ;  /* 0x00008000e9067810 */ /* 0x000fe20007ffe0ff */
[----:B------:R-:W-:Y:S01]  /*4960*/  IMAD R230, R5, 0x2, R234 ;  /* 0x0000000205e67824 */ /* 0x000fe200078e02ea */
[----:B------:R-:W-:Y:S01]  /*4970*/  IADD3 R231, R233, 0x8020, RZ ;  /* 0x00008020e9e77810 */ /* 0x000fe20007ffe0ff */
[----:B------:R-:W5:Y:S01]  /*4980*/  LDSM.16.M88.4 R20, [R233+0x8800] ;  /* 0x00880000e914783b */ /* 0x000f620000000200 */
[----:B------:R-:W-:Y:S01]  /*4990*/  IMAD R227, R2, 0x2, R233 ;  /* 0x0000000202e37824 */ /* 0x000fe200078e02e9 */
[----:B------:R-:W-:Y:S01]  /*49a0*/  PLOP3.LUT P6, PT, PT, PT, UP0, 0x80, 0x0 ;  /* 0x000000000000781c */ /* 0x000fe20003fcf008 */
[----:B------:R-:W-:Y:S01]  /*49b0*/  IMAD R229, R5, 0x2, R232 ;  /* 0x0000000205e57824 */ /* 0x000fe200078e02e8 */
[----:B------:R-:W2:Y:S01]  /*49c0*/  LDSM.16.M88.4 R12, [R233+0x9000] ;  /* 0x00900000e90c783b */ /* 0x000ea20000000200 */
[----:B------:R-:W-:-:S02]  /*49d0*/  IMNMX R167, R4, UR10, PT ;  /* 0x0000000a04a77c17 */ /* 0x000fc4000b800200 */
[----:B------:R-:W-:Y:S01]  /*49e0*/  @P0 IADD3 R231, R6, -0x20, RZ ;  /* 0xffffffe006e70810 */ /* 0x000fe20007ffe0ff */
[----:B------:R-:W3:Y:S03]  /*49f0*/  LDSM.16.M88.4 R40, [R233+0x9800] ;  /* 0x00980000e928783b */ /* 0x000ee60000000200 */
[C---:B------:R-:W-:Y:S01]  /*4a00*/  IADD3 R223, R231.reuse, 0x800, RZ ;  /* 0x00000800e7df7810 */ /* 0x040fe20007ffe0ff */
[----:B------:R-:W-:Y:S01]  /*4a10*/  LDSM.16.M88.4 R56, [R232] ;  /* 0x00000000e838783b */ /* 0x000fe20000000200 */
[----:B------:R-:W-:Y:S01]  /*4a20*/  IMAD R220, R2, 0x2, R231 ;  /* 0x0000000202dc7824 */ /* 0x000fe200078e02e7 */
[----:B------:R-:W-:Y:S02]  /*4a30*/  IADD3 R2, R4, 0x8, RZ ;  /* 0x0000000804027810 */ /* 0x000fe40007ffe0ff */
[----:B------:R-:W4:Y:S01]  /*4a40*/  LDSM.16.M88.4 R36, [R231] ;  /* 0x00000000e724783b */ /* 0x000f220000000200 */
[----:B------:R-:W-:-:S02]  /*4a50*/  IADD3 R222, R231, 0x1000, RZ ;  /* 0x00001000e7de7810 */ /* 0x000fc40007ffe0ff */
[----:B------:R-:W-:Y:S01]  /*4a60*/  IMNMX R2, R2, UR10, PT ;  /* 0x0000000a02027c17 */ /* 0x000fe2000b800200 */
[----:B------:R-:W2:Y:S01]  /*4a70*/  LDSM.16.M88.4 R68, [R231+0x800] ;  /* 0x00080000e744783b */ /* 0x000ea20000000200 */
[C---:B------:R-:W-:Y:S02]  /*4a80*/  IADD3 R221, R231.reuse, 0x1800, RZ ;  /* 0x00001800e7dd7810 */ /* 0x040fe40007ffe0ff */
[C---:B------:R-:W-:Y:S01]  /*4a90*/  IADD3 R219, R231.reuse, 0x2000, RZ ;  /* 0x00002000e7db7810 */ /* 0x040fe20007ffe0ff */
[----:B------:R-:W3:Y:S01]  /*4aa0*/  LDSM.16.M88.4 R64, [R231+0x1000] ;  /* 0x00100000e740783b */ /* 0x000ee20000000200 */
[C---:B------:R-:W-:Y:S02]  /*4ab0*/  IADD3 R218, R231.reuse, 0x2800, RZ ;  /* 0x00002800e7da7810 */ /* 0x040fe40007ffe0ff */
[C---:B------:R-:W-:Y:S01]  /*4ac0*/  IADD3 R217, R231.reuse, 0x3000, RZ ;  /* 0x00003000e7d97810 */ /* 0x040fe20007ffe0ff */
[----:B------:R-:W3:Y:S01]  /*4ad0*/  LDSM.16.M88.4 R60, [R231+0x1800] ;  /* 0x00180000e73c783b */ /* 0x000ee20000000200 */
[----:B------:R-:W-:-:S02]  /*4ae0*/  IADD3 R216, R231, 0x3800, RZ ;  /* 0x00003800e7d87810 */ /* 0x000fc40007ffe0ff */
[C---:B------:R-:W-:Y:S01]  /*4af0*/  IADD3 R215, R231.reuse, 0x4000, RZ ;  /* 0x00004000e7d77810 */ /* 0x040fe20007ffe0ff */
[----:B------:R-:W-:Y:S01]  /*4b00*/  LDSM.16.M88.4 R52, [R230] ;  /* 0x00000000e634783b */ /* 0x000fe20000000200 */
[C---:B------:R-:W-:Y:S02]  /*4b10*/  IADD3 R214, R231.reuse, 0x4800, RZ ;  /* 0x00004800e7d67810 */ /* 0x040fe40007ffe0ff */
[C---:B------:R-:W-:Y:S01]  /*4b20*/  IADD3 R213, R231.reuse, 0x5000, RZ ;  /* 0x00005000e7d57810 */ /* 0x040fe20007ffe0ff */
[----:B-1----:R-:W-:Y:S01]  /*4b30*/  HMMA.16816.F32.BF16 R32, R76, R28, RZ ;  /* 0x0000001c4c20723c */ /* 0x002fe200000418ff */
[----:B------:R-:W1:Y:S01]  /*4b40*/  LDSM.16.M88.4 R48, [R227+0x8000] ;  /* 0x00800000e330783b */ /* 0x000e620000000200 */
[C---:B------:R-:W-:Y:S02]  /*4b50*/  IADD3 R212, R231.reuse, 0x5800, RZ ;  /* 0x00005800e7d47810 */ /* 0x040fe40007ffe0ff */
[C---:B------:R-:W-:Y:S01]  /*4b60*/  IADD3 R211, R231.reuse, 0x6000, RZ ;  /* 0x00006000e7d37810 */ /* 0x040fe20007ffe0ff */
[----:B------:R-:W1:Y:S01]  /*4b70*/  LDSM.16.M88.4 R44, [R227+0x8800] ;  /* 0x00880000e32c783b */ /* 0x000e620000000200 */
[----:B------:R-:W-:-:S02]  /*4b80*/  IADD3 R210, R231, 0x6800, RZ ;  /* 0x00006800e7d27810 */ /* 0x000fc40007ffe0ff */
[C---:B------:R-:W-:Y:S01]  /*4b90*/  HMMA.16816.F32.BF16 R28, R76.reuse, R30, RZ ;  /* 0x0000001e4c1c723c */ /* 0x040fe200000418ff */
[----:B------:R-:W-:Y:S01]  /*4ba0*/  LDSM.16.M88.4 R72, [R229] ;  /* 0x00000000e548783b */ /* 0x000fe20000000200 */
[C---:B------:R-:W-:Y:S02]  /*4bb0*/  IADD3 R209, R231.reuse, 0x7000, RZ ;  /* 0x00007000e7d17810 */ /* 0x040fe40007ffe0ff */
[----:B------:R-:W-:Y:S01]  /*4bc0*/  IADD3 R208, R231, 0x7800, RZ ;  /* 0x00007800e7d07810 */ /* 0x000fe20007ffe0ff */
[----:B------:R-:W0:Y:S03]  /*4bd0*/  LDGDEPBAR ;  /* 0x00000000000079af */ /* 0x000e260000000000 */
[C---:B-----5:R-:W-:Y:S08]  /*4be0*/  HMMA.16816.F32.BF16 R24, R76.reuse, R20, RZ ;  /* 0x000000144c18723c */ /* 0x060ff000000418ff */
[C---:B--2---:R-:W-:Y:S08]  /*4bf0*/  HMMA.16816.F32.BF16 R16, R76.reuse, R12, RZ ;  /* 0x0000000c4c10723c */ /* 0x044ff000000418ff */
[C---:B------:R-:W-:Y:S08]  /*4c00*/  HMMA.16816.F32.BF16 R20, R76.reuse, R22, RZ ;  /* 0x000000164c14723c */ /* 0x040ff000000418ff */
[C---:B------:R-:W-:Y:S08]  /*4c10*/  HMMA.16816.F32.BF16 R12, R76.reuse, R14, RZ ;  /* 0x0000000e4c0c723c */ /* 0x040ff000000418ff */
[C---:B---3--:R-:W-:Y:S08]  /*4c20*/  HMMA.16816.F32.BF16 R8, R76.reuse, R40, RZ ;  /* 0x000000284c08723c */ /* 0x048ff000000418ff */
[----:B------:R-:W-:Y:S01]  /*4c30*/  HMMA.16816.F32.BF16 R76, R76, R42, RZ ;  /* 0x0000002a4c4c723c */ /* 0x000fe200000418ff */
[----:B------:R-:W2:Y:S07]  /*4c40*/  LDSM.16.M88.4 R40, [R227+0x9000] ;  /* 0x00900000e328783b */ /* 0x000eae0000000200 */
[C---:B----4-:R-:W-:Y:S08]  /*4c50*/  HMMA.16816.F32.BF16 R32, R56.reuse, R36, R32 ;  /* 0x000000243820723c */ /* 0x050ff00000041820 */
[C---:B------:R-:W-:Y:S01]  /*4c60*/  HMMA.16816.F32.BF16 R28, R56.reuse, R38, R28 ;  /* 0x00000026381c723c */ /* 0x040fe2000004181c */
[----:B------:R-:W3:Y:S07]  /*4c70*/  LDSM.16.M88.4 R36, [R227+0x9800] ;  /* 0x00980000e324783b */ /* 0x000eee0000000200 */
[C---:B------:R-:W-:Y:S08]  /*4c80*/  HMMA.16816.F32.BF16 R24, R56.reuse, R68, R24 ;  /* 0x000000443818723c */ /* 0x040ff00000041818 */
[C---:B------:R-:W-:Y:S01]  /*4c90*/  HMMA.16816.F32.BF16 R20, R56.reuse, R70, R20 ;  /* 0x000000463814723c */ /* 0x040fe20000041814 */
[----:B------:R-:W4:Y:S07]  /*4ca0*/  LDSM.16.M88.4 R68, [R220] ;  /* 0x00000000dc44783b */ /* 0x000f2e0000000200 */
[C---:B------:R-:W-:Y:S08]  /*4cb0*/  HMMA.16816.F32.BF16 R16, R56.reuse, R64, R16 ;  /* 0x000000403810723c */ /* 0x040ff00000041810 */
[C---:B------:R-:W-:Y:S01]  /*4cc0*/  HMMA.16816.F32.BF16 R12, R56.reuse, R66, R12 ;  /* 0x00000042380c723c */ /* 0x040fe2000004180c */
[----:B------:R-:W5:Y:S07]  /*4cd0*/  LDSM.16.M88.4 R64, [R220+0x800] ;  /* 0x00080000dc40783b */ /* 0x000f6e0000000200 */
[C---:B------:R-:W-:Y:S08]  /*4ce0*/  HMMA.16816.F32.BF16 R8, R56.reuse, R60, R8 ;  /* 0x0000003c3808723c */ /* 0x040ff00000041808 */
[----:B------:R-:W-:Y:S01]  /*4cf0*/  HMMA.16816.F32.BF16 R76, R56, R62, R76 ;  /* 0x0000003e384c723c */ /* 0x000fe2000004184c */
[----:B------:R-:W3:Y:S04]  /*4d00*/  LDSM.16.M88.4 R60, [R220+0x1000] ;  /* 0x00100000dc3c783b */ /* 0x000ee80000000200 */
[----:B------:R-:W3:Y:S03]  /*4d10*/  LDSM.16.M88.4 R56, [R220+0x1800] ;  /* 0x00180000dc38783b */ /* 0x000ee60000000200 */
[C---:B-1----:R-:W-:Y:S08]  /*4d20*/  HMMA.16816.F32.BF16 R32, R52.reuse, R48, R32 ;  /* 0x000000303420723c */ /* 0x042ff00000041820 */
[C---:B------:R-:W-:Y:S01]  /*4d30*/  HMMA.16816.F32.BF16 R28, R52.reuse, R50, R28 ;  /* 0x00000032341c723c */ /* 0x040fe2000004181c */
[----:B------:R-:W-:Y:S07]  /*4d40*/  LDSM.16.M88.4 R48, [R233+0xa000] ;  /* 0x00a00000e930783b */ /* 0x000fee0000000200 */
[C---:B------:R-:W-:Y:S08]  /*4d50*/  HMMA.16816.F32.BF16 R24, R52.reuse, R44, R24 ;  /* 0x0000002c3418723c */ /* 0x040ff00000041818 */
[C---:B------:R-:W-:Y:S01]  /*4d60*/  HMMA.16816.F32.BF16 R20, R52.reuse, R46, R20 ;  /* 0x0000002e3414723c */ /* 0x040fe20000041814 */
[----:B------:R-:W-:Y:S07]  /*4d70*/  LDSM.16.M88.4 R44, [R233+0xa800] ;  /* 0x00a80000e92c783b */ /* 0x000fee0000000200 */
[C---:B--2---:R-:W-:Y:S08]  /*4d80*/  HMMA.16816.F32.BF16 R16, R52.reuse, R40, R16 ;  /* 0x000000283410723c */ /* 0x044ff00000041810 */
[C---:B------:R-:W-:Y:S01]  /*4d90*/  HMMA.16816.F32.BF16 R12, R52.reuse, R42, R12 ;  /* 0x0000002a340c723c */ /* 0x040fe2000004180c */
[----:B------:R-:W-:Y:S07]  /*4da0*/  LDSM.16.M88.4 R40, [R233+0xb000] ;  /* 0x00b00000e928783b */ /* 0x000fee0000000200 */
[C---:B---3--:R-:W-:Y:S08]  /*4db0*/  HMMA.16816.F32.BF16 R8, R52.reuse, R36, R8 ;  /* 0x000000243408723c */ /* 0x048ff00000041808 */
[----:B------:R-:W-:Y:S01]  /*4dc0*/  HMMA.16816.F32.BF16 R76, R52, R38, R76 ;  /* 0x00000026344c723c */ /* 0x000fe2000004184c */
[----:B------:R-:W1:Y:S04]  /*4dd0*/  LDSM.16.M88.4 R52, [R234+0x2000] ;  /* 0x00200000ea34783b */ /* 0x000e680000000200 */
[----:B------:R-:W2:Y:S03]  /*4de0*/  LDSM.16.M88.4 R36, [R233+0xb800] ;  /* 0x00b80000e924783b */ /* 0x000ea60000000200 */
[C---:B----4-:R-:W-:Y:S08]  /*4df0*/  HMMA.16816.F32.BF16 R32, R72.reuse, R68, R32 ;  /* 0x000000444820723c */ /* 0x050ff00000041820 */
[C---:B------:R-:W-:Y:S01]  /*4e00*/  HMMA.16816.F32.BF16 R28, R72.reuse, R70, R28 ;  /* 0x00000046481c723c */ /* 0x040fe2000004181c */
[----:B------:R-:W-:Y:S07]  /*4e10*/  LDSM.16.M88.4 R68, [R231+0x2000] ;  /* 0x00200000e744783b */ /* 0x000fee0000000200 */
[C---:B-----5:R-:W-:Y:S08]  /*4e20*/  HMMA.16816.F32.BF16 R24, R72.reuse, R64, R24 ;  /* 0x000000404818723c */ /* 0x060ff00000041818 */
[C---:B------:R-:W-:Y:S01]  /*4e30*/  HMMA.16816.F32.BF16 R20, R72.reuse, R66, R20 ;  /* 0x000000424814723c */ /* 0x040fe20000041814 */
[----:B------:R-:W-:Y:S07]  /*4e40*/  LDSM.16.M88.4 R64, [R231+0x2800] ;  /* 0x00280000e740783b */ /* 0x000fee0000000200 */
[C---:B------:R-:W-:Y:S08]  /*4e50*/  HMMA.16816.F32.BF16 R16, R72.reuse, R60, R16 ;  /* 0x0000003c4810723c */ /* 0x040ff00000041810 */
[C---:B------:R-:W-:Y:S01]  /*4e60*/  HMMA.16816.F32.BF16 R12, R72.reuse, R62, R12 ;  /* 0x0000003e480c723c */ /* 0x040fe2000004180c */
[----:B------:R-:W-:Y:S07]  /*4e70*/  LDSM.16.M88.4 R60, [R231+0x3000] ;  /* 0x00300000e73c783b */ /* 0x000fee0000000200 */
[C---:B------:R-:W-:Y:S08]  /*4e80*/  HMMA.16816.F32.BF16 R8, R72.reuse, R56, R8 ;  /* 0x000000384808723c */ /* 0x040ff00000041808 */
        /* <DEDUP_REMOVED lines=9> */
[C---:B------:R-:W-:Y:S08]  /*4f20*/  HMMA.16816.F32.BF16 R16, R52.reuse, R40, R16 ;  /* 0x000000283410723c */ /* 0x040ff00000041810 */
[C---:B------:R-:W-:Y:S01]  /*4f30*/  HMMA.16816.F32.BF16 R12, R52.reuse, R42, R12 ;  /* 0x0000002a340c723c */ /* 0x040fe2000004180c */
[----:B------:R-:W-:Y:S07]  /*4f40*/  LDSM.16.M88.4 R40, [R227+0xb000] ;  /* 0x00b00000e328783b */ /* 0x000fee0000000200 */
[C---:B--2---:R-:W-:Y:S08]  /*4f50*/  HMMA.16816.F32.BF16 R8, R52.reuse, R36, R8 ;  /* 0x000000243408723c */ /* 0x044ff00000041808 */
[----:B------:R-:W-:Y:S01]  /*4f60*/  HMMA.16816.F32.BF16 R76, R52, R38, R76 ;  /* 0x00000026344c723c */ /* 0x000fe2000004184c */
[----:B------:R-:W1:Y:S04]  /*4f70*/  LDSM.16.M88.4 R52, [R230+0x2000] ;  /* 0x00200000e634783b */ /* 0x000e680000000200 */
[----:B------:R-:W2:Y:S03]  /*4f80*/  LDSM.16.M88.4 R36, [R227+0xb800] ;  /* 0x00b80000e324783b */ /* 0x000ea60000000200 */
[C---:B---3--:R-:W-:Y:S08]  /*4f90*/  HMMA.16816.F32.BF16 R32, R72.reuse, R68, R32 ;  /* 0x000000444820723c */ /* 0x048ff00000041820 */
        /* <DEDUP_REMOVED lines=115> */
[----:B------:R-:W4:Y:S01]  /*56d0*/  LDSM.16.M88.4 R56, [R220+0x7800] ;  /* 0x00780000dc38783b */ /* 0x000f220000000200 */
[----:B------:R-:W-:-:S04]  /*56e0*/  DEPBAR.LE SB0, 0x0 ;  /* 0x000080000000791a */ /* 0x000fc80000000000 */
[C---:B-1----:R-:W-:Y:S08]  /*56f0*/  HMMA.16816.F32.BF16 R32, R52.reuse, R48, R32 ;  /* 0x000000303420723c */ /* 0x042ff00000041820 */
[C---:B------:R-:W-:Y:S08]  /*5700*/  HMMA.16816.F32.BF16 R28, R52.reuse, R50, R28 ;  /* 0x00000032341c723c */ /* 0x040ff0000004181c */
[C---:B------:R-:W-:Y:S08]  /*5710*/  HMMA.16816.F32.BF16 R24, R52.reuse, R44, R24 ;  /* 0x0000002c3418723c */ /* 0x040ff00000041818 */
[C---:B------:R-:W-:Y:S08]  /*5720*/  HMMA.16816.F32.BF16 R20, R52.reuse, R46, R20 ;  /* 0x0000002e3414723c */ /* 0x040ff00000041814 */
[C---:B------:R-:W-:Y:S08]  /*5730*/  HMMA.16816.F32.BF16 R16, R52.reuse, R40, R16 ;  /* 0x000000283410723c */ /* 0x040ff00000041810 */
[C---:B------:R-:W-:Y:S08]  /*5740*/  HMMA.16816.F32.BF16 R12, R52.reuse, R42, R12 ;  /* 0x0000002a340c723c */ /* 0x040ff0000004180c */
[C---:B--2---:R-:W-:Y:S08]  /*5750*/  HMMA.16816.F32.BF16 R8, R52.reuse, R36, R8 ;  /* 0x000000243408723c */ /* 0x044ff00000041808 */
[----:B------:R-:W-:Y:S08]  /*5760*/  HMMA.16816.F32.BF16 R76, R52, R38, R76 ;  /* 0x00000026344c723c */ /* 0x000ff0000004184c */
[C---:B---3--:R-:W-:Y:S08]  /*5770*/  HMMA.16816.F32.BF16 R32, R72.reuse, R68, R32 ;  /* 0x000000444820723c */ /* 0x048ff00000041820 */
[C---:B------:R-:W-:Y:S08]  /*5780*/  HMMA.16816.F32.BF16 R28, R72.reuse, R70, R28 ;  /* 0x00000046481c723c */ /* 0x040ff0000004181c */
[C---:B------:R-:W-:Y:S08]  /*5790*/  HMMA.16816.F32.BF16 R24, R72.reuse, R64, R24 ;  /* 0x000000404818723c */ /* 0x040ff00000041818 */
[C---:B------:R-:W-:Y:S08]  /*57a0*/  HMMA.16816.F32.BF16 R20, R72.reuse, R66, R20 ;  /* 0x000000424814723c */ /* 0x040ff00000041814 */
[C---:B------:R-:W-:Y:S08]  /*57b0*/  HMMA.16816.F32.BF16 R16, R72.reuse, R60, R16 ;  /* 0x0000003c4810723c */ /* 0x040ff00000041810 */
[C---:B------:R-:W-:Y:S08]  /*57c0*/  HMMA.16816.F32.BF16 R12, R72.reuse, R62, R12 ;  /* 0x0000003e480c723c */ /* 0x040ff0000004180c */
[C---:B----4-:R-:W-:Y:S08]  /*57d0*/  HMMA.16816.F32.BF16 R8, R72.reuse, R56, R8 ;  /* 0x000000384808723c */ /* 0x050ff00000041808 */
[----:B------:R-:W-:Y:S01]  /*57e0*/  HMMA.16816.F32.BF16 R76, R72, R58, R76 ;  /* 0x0000003a484c723c */ /* 0x000fe2000004184c */
[----:B------:R-:W-:Y:S06]  /*57f0*/  BAR.SYNC.DEFER_BLOCKING 0x0 ;  /* 0x0000000000007b1d */ /* 0x000fec0000010000 */
[----:B------:R-:W-:Y:S05]  /*5800*/  @!P6 BRA `(.L_x_1518) ;  /* 0x00000ee00000e947 */ /* 0x000fea0003800000 */
[----:B------:R-:W-:-:S13]  /*5810*/  PLOP3.LUT P0, PT, PT, PT, UP6, 0x40, 0x0 ;  /* 0x000000000000781c */ /* 0x000fda0003f0e868 */
[----:B------:R-:W-:Y:S05]  /*5820*/  @P0 BRA `(.L_x_1519) ;  /* 0x0000048000000947 */ /* 0x000fea0003800000 */
[----:B------:R-:W1:Y:S01]  /*5830*/  I2F.RP R37, UR9 ;  /* 0x0000000900257d06 */ /* 0x000e620008209400 */
[----:B------:R-:W-:Y:S01]  /*5840*/  UIADD3 UR10, UR13, -0x40, URZ ;  /* 0xffffffc00d0a7890 */ /* 0x000fe2000fffe03f */
[----:B------:R-:W-:Y:S01]  /*5850*/  IMAD.U32 R6, RZ, RZ, UR13 ;  /* 0x0000000dff067e24 */ /* 0x000fe2000f8e00ff */
[----:B------:R-:W-:-:S04]  /*5860*/  UMOV UR14, URZ ;  /* 0x0000003f000e7c82 */ /* 0x000fc80008000000 */
[----:B------:R-:W-:Y:S02]  /*5870*/  MOV R4, UR10 ;  /* 0x0000000a00047c02 */ /* 0x000fe40008000f00 */
[----:B------:R-:W-:Y:S02]  /*5880*/  IABS R6, R6 ;  /* 0x0000000600067213 */ /* 0x000fe40000000000 */
[----:B------:R-:W-:Y:S02]  /*5890*/  IABS R4, R4 ;  /* 0x0000000400047213 */ /* 0x000fe40000000000 */
        /* <DEDUP_REMOVED lines=43> */
[----:B------:R1:W2:Y:S04]  /*5b50*/  LDG.E R37, [R36.64] ;  /* 0x0000002024257981 */ /* 0x0002a8000c1e1900 */
[----:B------:R-:W2:Y:S01]  /*5b60*/  LDG.E R4, [R38.64] ;  /* 0x0000002026047981 */ /* 0x000ea2000c1e1900 */
[----:B------:R-:W-:-:S04]  /*5b70*/  UIADD3 UR7, UR15, -UR5, URZ ;  /* 0x800000050f077290 */ /* 0x000fc8000fffe03f */
[----:B------:R-:W-:-:S03]  /*5b80*/  UIMAD UR7, UR7, UR4, -0x40 ;  /* 0xffffffc0070774a4 */ /* 0x000fc6000f8e0204 */
[----:B------:R-:W-:Y:S02]  /*5b90*/  ULDC.64 UR4, c[0x0][0x198] ;  /* 0x0000660000047ab9 */ /* 0x000fe40000000a00 */
[----:B------:R-:W-:Y:S02]  /*5ba0*/  USHF.R.S32.HI UR6, URZ, 0x1f, UR7 ;  /* 0x0000001f3f067899 */ /* 0x000fe40008011407 */
[----:B------:R-:W-:Y:S02]  /*5bb0*/  UIMAD.WIDE.U32 UR10, UR7, UR4, URZ ;  /* 0x00000004070a72a5 */ /* 0x000fe4000f8e003f */
[----:B------:R-:W-:-:S04]  /*5bc0*/  UIMAD UR6, UR6, UR4, URZ ;  /* 0x00000004060672a4 */ /* 0x000fc8000f8e023f */
[----:B------:R-:W-:Y:S01]  /*5bd0*/  UIMAD UR5, UR7, UR5, UR6 ;  /* 0x00000005070572a4 */ /* 0x000fe2000f8e0206 */
[----:B-1----:R-:W-:-:S03]  /*5be0*/  MOV R36, UR10 ;  /* 0x0000000a00247c02 */ /* 0x002fc60008000f00 */
[----:B------:R-:W-:Y:S02]  /*5bf0*/  UIADD3 UR5, UR11, UR5, URZ ;  /* 0x000000050b057290 */ /* 0x000fe4000fffe03f */
[----:B------:R-:W-:-:S04]  /*5c00*/  IMAD.MOV.U32 R40, RZ, RZ, R36 ;  /* 0x000000ffff287224 */ /* 0x000fc800078e0024 */
[----:B------:R-:W-:Y:S01]  /*5c10*/  MOV R41, UR5 ;  /* 0x0000000500297c02 */ /* 0x000fe20008000f00 */
[----:B--2---:R-:W-:Y:S02]  /*5c20*/  IMAD.IADD R4, R4, 0x1, -R37 ;  /* 0x0000000104047824 */ /* 0x004fe400078e0a25 */
[----:B------:R-:W-:Y:S02]  /*5c30*/  IMAD.U32 R37, RZ, RZ, UR11 ;  /* 0x0000000bff257e24 */ /* 0x000fe4000f8e00ff */
[----:B------:R-:W-:Y:S01]  /*5c40*/  IMAD.WIDE.U32 R40, R4, c[0x0][0x180], R40 ;  /* 0x0000600004287a25 */ /* 0x000fe200078e0028 */
[----:B------:R-:W-:-:S05]  /*5c50*/  SHF.R.S32.HI R6, RZ, 0x1f, R4 ;  /* 0x0000001fff067819 */ /* 0x000fca0000011404 */
[----:B------:R-:W-:-:S04]  /*5c60*/  IMAD R37, R6, c[0x0][0x180], RZ ;  /* 0x0000600006257a24 */ /* 0x000fc800078e02ff */
[----:B------:R-:W-:-:S05]  /*5c70*/  IMAD R38, R4, c[0x0][0x184], R37 ;  /* 0x0000610004267a24 */ /* 0x000fca00078e0225 */
[----:B------:R-:W-:Y:S01]  /*5c80*/  IADD3 R38, R41, R38, RZ ;  /* 0x0000002629267210 */ /* 0x000fe20007ffe0ff */
[----:B------:R-:W-:Y:S01]  /*5c90*/  IMAD.MOV.U32 R41, RZ, RZ, R40 ;  /* 0x000000ffff297224 */ /* 0x000fe200078e0028 */
[----:B------:R-:W-:Y:S05]  /*5ca0*/  BRA `(.L_x_1520) ;  /* 0x0000004000007947 */ /* 0x000fea0003800000 */
.L_x_1519:
[----:B------:R-:W-:-:S04]  /*5cb0*/  ULEA UR6, -UR6, URZ, 0x6 ;  /* 0x0000003f06067291 */ /* 0x000fc8000f8e313f */
[----:B------:R-:W-:Y:S02]  /*5cc0*/  USHF.R.S32.HI UR4, URZ, 0x1f, UR6 ;  /* 0x0000001f3f047899 */ /* 0x000fe40008011406 */
[----:B------:R-:W-:-:S04]  /*5cd0*/  MOV R41, UR6 ;  /* 0x0000000600297c02 */ /* 0x000fc80008000f00 */
[----:B------:R-:W-:Y:S02]  /*5ce0*/  MOV R38, UR4 ;  /* 0x0000000400267c02 */ /* 0x000fe40008000f00 */
.L_x_1520:
        /* <DEDUP_REMOVED lines=150> */
[----:B-1----:R-:W-:-:S04]  /*6650*/  LEA R42, P0, R39, c[0x0][0x168], 0x1 ;  /* 0x00005a00272a7a11 */ /* 0x002fc800078008ff */
[----:B------:R-:W-:-:S05]  /*6660*/  LEA.HI.X R43, R39, c[0x0][0x16c], R36, 0x1, P0 ;  /* 0x00005b00272b7a11 */ /* 0x000fca00000f0c24 */
[----:B------:R-:W-:Y:S01]  /*6670*/  @!PT LDS RZ, [RZ] ;  /* 0x00000000fffff984 */ /* 0x000fe20000000800 */
[----:B------:R-:W-:Y:S01]  /*6680*/  @!PT LDS RZ, [RZ] ;  /* 0x00000000fffff984 */ /* 0x000fe20000000800 */
[----:B------:R-:W-:Y:S01]  /*6690*/  @!PT LDS RZ, [RZ] ;  /* 0x00000000fffff984 */ /* 0x000fe20000000800 */
[----:B------:R1:W-:Y:S04]  /*66a0*/  LDGSTS.E.BYPASS.LTC128B.128 [R235+0xf800], [R42.64+0x180] ;  /* 0x0f8001802aeb7fae */ /* 0x0003e8000b901d60 */
.L_x_1522:
[----:B------:R-:W-:Y:S05]  /*66b0*/  BSYNC B0 ;  /* 0x0000000000007941 */ /* 0x000fea0003800000 */
.L_x_1521:
[----:B------:R-:W0:Y:S01]  /*66c0*/  LDGDEPBAR ;  /* 0x00000000000079af */ /* 0x000e220000000000 */
[----:B------:R-:W-:-:S04]  /*66d0*/  IADD3 R166, P0, R41, R166, RZ ;  /* 0x000000a629a67210 */ /* 0x000fc80007f1e0ff */
[----:B------:R-:W-:Y:S02]  /*66e0*/  IADD3.X R165, R38, R165, RZ, P0, !PT ;  /* 0x000000a526a57210 */ /* 0x000fe400007fe4ff */
.L_x_1518:
[----:B------:R-:W-:Y:S01]  /*66f0*/  IADD3 R3, R3, UR13, RZ ;  /* 0x0000000d03037c10 */ /* 0x000fe2000fffe0ff */
[----:B------:R-:W-:-:S03]  /*6700*/  IMAD.SHL.U32 R228, R0, 0x2, RZ ;  /* 0x0000000200e47824 */ /* 0x000fc600078e00ff */
[----:B------:R-:W-:Y:S01]  /*6710*/  IADD3 R6, R3, 0x1, RZ ;  /* 0x0000000103067810 */ /* 0x000fe20007ffe0ff */
[--C-:B------:R-:W-:Y:S01]  /*6720*/  IMAD R226, R7, 0x2, R228.reuse ;  /* 0x0000000207e27824 */ /* 0x100fe200078e02e4 */
[----:B------:R-:W-:Y:S01]  /*6730*/  IADD3 R4, R3, 0x8, RZ ;  /* 0x0000000803047810 */ /* 0x000fe20007ffe0ff */
[C---:B------:R-:W-:Y:S01]  /*6740*/  IMAD R225, R5.reuse, 0x2, R228 ;  /* 0x0000000205e17824 */ /* 0x040fe200078e02e4 */
[CC--:B------:R-:W-:Y:S01]  /*6750*/  ISETP.GE.AND P1, PT, R6.reuse, R167.reuse, PT ;  /* 0x000000a70600720c */ /* 0x0c0fe20003f26270 */
[----:B------:R-:W-:Y:S01]  /*6760*/  IMAD R224, R5, 0x2, R226 ;  /* 0x0000000205e07824 */ /* 0x000fe200078e02e2 */
[-C--:B------:R-:W-:Y:S01]  /*6770*/  ISETP.GE.AND P4, PT, R6, R2.reuse, PT ;  /* 0x000000020600720c */ /* 0x080fe20003f86270 */
[----:B-1----:R-:W-:Y:S01]  /*6780*/  LDSM.16.MT88.4 R44, [R226+0x10000] ;  /* 0x01000000e22c783b */ /* 0x002fe20000004200 */
[C---:B------:R-:W-:Y:S02]  /*6790*/  ISETP.GE.AND P0, PT, R4.reuse, R167, PT ;  /* 0x000000a70400720c */ /* 0x040fe40003f06270 */
[----:B------:R-:W-:Y:S01]  /*67a0*/  ISETP.GE.AND P2, PT, R4, R2, PT ;  /* 0x000000020400720c */ /* 0x000fe20003f46270 */
[----:B------:R-:W-:Y:S01]  /*67b0*/  LDSM.16.MT88.4 R60, [R224+0x10000] ;  /* 0x01000000e03c783b */ /* 0x000fe20000004200 */
[----:B------:R-:W-:-:S02]  /*67c0*/  IADD3 R6, R3, 0x9, RZ ;  /* 0x0000000903067810 */ /* 0x000fc40007ffe0ff */
[----:B------:R-:W-:Y:S01]  /*67d0*/  IADD3 R4, R3, 0x10, RZ ;  /* 0x0000001003047810 */ /* 0x000fe20007ffe0ff */
[----:B------:R-:W-:Y:S01]  /*67e0*/  LDSM.16.MT88.4 R52, [R225+0x10000] ;  /* 0x01000000e134783b */ /* 0x000fe20000004200 */
[----:B------:R-:W-:Y:S02]  /*67f0*/  FSEL R39, R28, -INF , !P0 ;  /* 0xff8000001c277808 */ /* 0x000fe40004000000 */
[----:B------:R-:W-:Y:S01]  /*6800*/  FSEL R43, R30, -INF , !P2 ;  /* 0xff8000001e2b7808 */ /* 0x000fe20005000000 */
[----:B------:R-:W-:Y:S01]  /*6810*/  LDSM.16.MT88.4 R68, [R228+0x12000] ;  /* 0x01200000e444783b */ /* 0x000fe20000004200 */
[CC--:B------:R-:W-:Y:S02]  /*6820*/  ISETP.GE.AND P5, PT, R6.reuse, R167.reuse, PT ;  /* 0x000000a70600720c */ /* 0x0c0fe40003fa6270 */
[----:B------:R-:W-:Y:S01]  /*6830*/  ISETP.GE.AND P3, PT, R6, R2, PT ;  /* 0x000000020600720c */ /* 0x000fe20003f66270 */
[----:B------:R-:W-:Y:S01]  /*6840*/  LDSM.16.MT88.4 R84, [R225+0x12000] ;  /* 0x01200000e154783b */ /* 0x000fe20000004200 */
[----:B------:R-:W-:-:S02]  /*6850*/  ISETP.GE.AND P0, PT, R4, R167, PT ;  /* 0x000000a70400720c */ /* 0x000fc40003f06270 */
[----:B------:R-:W-:Y:S01]  /*6860*/  ISETP.GE.AND P2, PT, R4, R2, PT ;  /* 0x000000020400720c */ /* 0x000fe20003f46270 */
[----:B------:R-:W-:Y:S01]  /*6870*/  LDSM.16.MT88.4 R92, [R224+0x12000] ;  /* 0x01200000e05c783b */ /* 0x000fe20000004200 */
[C---:B------:R-:W-:Y:S02]  /*6880*/  IADD3 R6, R3.reuse, 0x11, RZ ;  /* 0x0000001103067810 */ /* 0x040fe40007ffe0ff */
[----:B------:R-:W-:Y:S01]  /*6890*/  IADD3 R4, R3, 0x18, RZ ;  /* 0x0000001803047810 */ /* 0x000fe20007ffe0ff */
[----:B------:R-:W-:Y:S01]  /*68a0*/  LDSM.16.MT88.4 R100, [R228+0x14000] ;  /* 0x01400000e464783b */ /* 0x000fe20000004200 */
[----:B------:R-:W-:Y:S02]  /*68b0*/  FSEL R37, R29, -INF , !P5 ;  /* 0xff8000001d257808 */ /* 0x000fe40006800000 */
[----:B------:R-:W-:Y:S01]  /*68c0*/  FSEL R41, R31, -INF , !P3 ;  /* 0xff8000001f297808 */ /* 0x000fe20005800000 */
[----:B------:R-:W-:Y:S01]  /*68d0*/  LDSM.16.MT88.4 R108, [R226+0x14000] ;  /* 0x01400000e26c783b */ /* 0x000fe20000004200 */
[----:B------:R-:W-:-:S02]  /*68e0*/  FSEL R121, R24, -INF , !P0 ;  /* 0xff80000018797808 */ /* 0x000fc40004000000 */
[----:B------:R-:W-:Y:S01]  /*68f0*/  FSEL R137, R26, -INF , !P2 ;  /* 0xff8000001a897808 */ /* 0x000fe20005000000 */
[----:B------:R-:W-:Y:S01]  /*6900*/  LDSM.16.MT88.4 R116, [R225+0x14000] ;  /* 0x01400000e174783b */ /* 0x000fe20000004200 */
[CC--:B------:R-:W-:Y:S02]  /*6910*/  ISETP.GE.AND P5, PT, R6.reuse, R167.reuse, PT ;  /* 0x000000a70600720c */ /* 0x0c0fe40003fa6270 */
[-C--:B------:R-:W-:Y:S01]  /*6920*/  ISETP.GE.AND P3, PT, R6, R2.reuse, PT ;  /* 0x000000020600720c */ /* 0x080fe20003f66270 */
[----:B------:R-:W-:Y:S01]  /*6930*/  LDSM.16.MT88.4 R124, [R224+0x14000] ;  /* 0x01400000e07c783b */ /* 0x000fe20000004200 */
[C---:B------:R-:W-:Y:S02]  /*6940*/  ISETP.GE.AND P0, PT, R4.reuse, R167, PT ;  /* 0x000000a70400720c */ /* 0x040fe40003f06270 */
[----:B------:R-:W-:Y:S01]  /*6950*/  ISETP.GE.AND P2, PT, R4, R2, PT ;  /* 0x000000020400720c */ /* 0x000fe20003f46270 */
[----:B------:R-:W-:Y:S01]  /*6960*/  LDSM.16.MT88.4 R132, [R228+0x16000] ;  /* 0x01600000e484783b */ /* 0x000fe20000004200 */
[----:B------:R-:W-:-:S02]  /*6970*/  IADD3 R4, R3, 0x19, RZ ;  /* 0x0000001903047810 */ /* 0x000fc40007ffe0ff */
[----:B------:R-:W-:Y:S01]  /*6980*/  FSEL R129, R25, -INF , !P5 ;  /* 0xff80000019817808 */ /* 0x000fe20006800000 */
[----:B------:R-:W-:Y:S01]  /*6990*/  LDSM.16.MT88.4 R156, [R226+0x16000] ;  /* 0x01600000e29c783b */ /* 0x000fe20000004200 */
[----:B------:R-:W-:Y:S02]  /*69a0*/  FSEL R141, R27, -INF , !P3 ;  /* 0xff8000001b8d7808 */ /* 0x000fe40005800000 */
[C---:B------:R-:W-:Y:S01]  /*69b0*/  ISETP.GE.AND P5, PT, R3.reuse, R167, PT ;  /* 0x000000a70300720c */ /* 0x040fe20003fa6270 */
[----:B------:R-:W-:Y:S01]  /*69c0*/  LDSM.16.MT88.4 R144, [R225+0x16000] ;  /* 0x01600000e190783b */ /* 0x000fe20000004200 */
[----:B------:R-:W-:Y:S02]  /*69d0*/  ISETP.GE.AND P3, PT, R4, R2, PT ;  /* 0x000000020400720c */ /* 0x000fe40003f66270 */
[----:B------:R-:W-:Y:S02]  /*69e0*/  IADD3 R6, R3, 0x20, RZ ;  /* 0x0000002003067810 */ /* 0x000fe40007ffe0ff */
[----:B------:R-:W-:-:S02]  /*69f0*/  FSEL R33, R33, -INF , !P1 ;  /* 0xff80000021217808 */ /* 0x000fc40004800000 */
[----:B------:R-:W-:Y:S02]  /*6a00*/  FSEL R32, R32, -INF , !P5 ;  /* 0xff80000020207808 */ /* 0x000fe40006800000 */
[----:B------:R-:W-:Y:S02]  /*6a10*/  FSEL R29, R23, -INF , !P3 ;  /* 0xff800000171d7808 */ /* 0x000fe40005800000 */
[----:B------:R-:W-:Y:S02]  /*6a20*/  ISETP.GE.AND P3, PT, R3, R2, PT ;  /* 0x000000020300720c */ /* 0x000fe40003f66270 */
[----:B------:R-:W-:Y:S02]  /*6a30*/  FSEL R25, R20, -INF , !P0 ;  /* 0xff80000014197808 */ /* 0x000fe40004000000 */
[----:B------:R-:W-:Y:S02]  /*6a40*/  FSEL R31, R22, -INF , !P2 ;  /* 0xff800000161f7808 */ /* 0x000fe40005000000 */
[----:B------:R-:W-:-:S02]  /*6a50*/  ISETP.GE.AND P0, PT, R6, R167, PT ;  /* 0x000000a70600720c */ /* 0x000fc40003f06270 */
[----:B------:R-:W-:Y:S02]  /*6a60*/  ISETP.GE.AND P2, PT, R6, R2, PT ;  /* 0x000000020600720c */ /* 0x000fe40003f46270 */
[----:B------:R-:W-:Y:S02]  /*6a70*/  FMNMX.FTZ R6, R32, R33, !PT ;  /* 0x0000002120067209 */ /* 0x000fe40007810000 */
[----:B------:R-:W-:Y:S02]  /*6a80*/  FSEL R35, R35, -INF , !P4 ;  /* 0xff80000023237808 */ /* 0x000fe40006000000 */
[----:B------:R-:W-:Y:S02]  /*6a90*/  FSEL R34, R34, -INF , !P3 ;  /* 0xff80000022227808 */ /* 0x000fe40005800000 */
[----:B------:R-:W-:Y:S02]  /*6aa0*/  FMNMX.FTZ R6, R39, R6, !PT ;  /* 0x0000000627067209 */ /* 0x000fe40007810000 */
[----:B------:R-:W-:-:S02]  /*6ab0*/  FSEL R247, R18, -INF , !P2 ;  /* 0xff80000012f77808 */ /* 0x000fc40005000000 */
[----:B------:R-:W-:Y:S02]  /*6ac0*/  FMNMX.FTZ R18, R34, R35, !PT ;  /* 0x0000002322127209 */ /* 0x000fe40007810000 */
[----:B------:R-:W-:Y:S02]  /*6ad0*/  FMNMX.FTZ R20, R37, R6, !PT ;  /* 0x0000000625147209 */ /* 0x000fe40007810000 */
[----:B------:R-:W-:Y:S02]  /*6ae0*/  FMNMX.FTZ R18, R43, R18, !PT ;  /* 0x000000122b127209 */ /* 0x000fe40007810000 */
[----:B------:R-:W-:Y:S02]  /*6af0*/  ISETP.GE.AND P1, PT, R4, R167, PT ;  /* 0x000000a70400720c */ /* 0x000fe40003f26270 */
[----:B------:R-:W-:Y:S02]  /*6b00*/  IADD3 R4, R3, 0x21, RZ ;  /* 0x0000002103047810 */ /* 0x000fe40007ffe0ff */
[----:B------:R-:W-:-:S02]  /*6b10*/  FMNMX.FTZ R20, R121, R20, !PT ;  /* 0x0000001479147209 */ /* 0x000fc40007810000 */
[----:B------:R-:W-:Y:S02]  /*6b20*/  FMNMX.FTZ R18, R41, R18, !PT ;  /* 0x0000001229127209 */ /* 0x000fe40007810000 */
[----:B------:R-:W-:Y:S02]  /*6b30*/  FSEL R21, R21, -INF , !P1 ;  /* 0xff80000015157808 */ /* 0x000fe40004800000 */
[----:B------:R-:W-:Y:S02]  /*6b40*/  ISETP.GE.AND P1, PT, R4, R2, PT ;  /* 0x000000020400720c */ /* 0x000fe40003f26270 */
[----:B------:R-:W-:Y:S02]  /*6b50*/  FSEL R251, R16, -INF , !P0 ;  /* 0xff80000010fb7808 */ /* 0x000fe40004000000 */
[----:B------:R-:W-:Y:S02]  /*6b60*/  FMNMX.FTZ R20, R129, R20, !PT ;  /* 0x0000001481147209 */ /* 0x000fe40007810000 */
[----:B------:R-:W-:-:S02]  /*6b70*/  IADD3 R16, R3, 0x30, RZ ;  /* 0x0000003003107810 */ /* 0x000fc40007ffe0ff */
[----:B------:R-:W-:Y:S02]  /*6b80*/  FMNMX.FTZ R18, R137, R18, !PT ;  /* 0x0000001289127209 */ /* 0x000fe40007810000 */
[----:B------:R-:W-:Y:S02]  /*6b90*/  FSEL R199, R19, -INF , !P1 ;  /* 0xff80000013c77808 */ /* 0x000fe40004800000 */
[----:B------:R-:W-:Y:S02]  /*6ba0*/  FMNMX.FTZ R20, R25, R20, !PT ;  /* 0x0000001419147209 */ /* 0x000fe40007810000 */
[-C--:B------:R-:W-:Y:S02]  /*6bb0*/  ISETP.GE.AND P1, PT, R16, R167.reuse, PT ;  /* 0x000000a71000720c */ /* 0x080fe40003f26270 */
[----:B------:R-:W-:Y:S02]  /*6bc0*/  FMNMX.FTZ R18, R141, R18, !PT ;  /* 0x000000128d127209 */ /* 0x000fe40007810000 */
[----:B------:R-:W-:-:S02]  /*6bd0*/  ISETP.GE.AND P5, PT, R4, R167, PT ;  /* 0x000000a70400720c */ /* 0x000fc40003fa6270 */
[----:B------:R-:W-:Y:S02]  /*6be0*/  IADD3 R4, R3, 0x28, RZ ;  /* 0x0000002803047810 */ /* 0x000fe40007ffe0ff */
[----:B------:R-:W-:Y:S02]  /*6bf0*/  FMNMX.FTZ R20, R21, R20, !PT ;  /* 0x0000001415147209 */ /* 0x000fe40007810000 */
[----:B------:R-:W-:Y:S02]  /*6c00*/  FSEL R241, R8, -INF , !P1 ;  /* 0xff80000008f17808 */ /* 0x000fe40004800000 */
[----:B------:R-:W-:Y:S02]  /*6c10*/  FMNMX.FTZ R8, R31, R18, !PT ;  /* 0x000000121f087209 */ /* 0x000fe40007810000 */
[C---:B------:R-:W-:Y:S02]  /*6c20*/  ISETP.GE.AND P4, PT, R4.reuse, R167, PT ;  /* 0x000000a70400720c */ /* 0x040fe40003f86270 */
[----:B------:R-:W-:-:S02]  /*6c30*/  ISETP.GE.AND P0, PT, R4, R2, PT ;  /* 0x000000020400720c */ /* 0x000fc40003f06270 */
[----:B------:R-:W-:Y:S02]  /*6c40*/  IADD3 R4, R3, 0x29, RZ ;  /* 0x0000002903047810 */ /* 0x000fe40007ffe0ff */
[----:B------:R-:W-:Y:S02]  /*6c50*/  FSEL R191, R17, -INF , !P5 ;  /* 0xff80000011bf7808 */ /* 0x000fe40006800000 */
[----:B------:R-:W-:Y:S02]  /*6c60*/  FMNMX.FTZ R20, R251, R20, !PT ;  /* 0x00000014fb147209 */ /* 0x000fe40007810000 */
[----:B------:R-:W-:Y:S02]  /*6c70*/  FMNMX.FTZ R8, R29, R8, !PT ;  /* 0x000000081d087209 */ /* 0x000fe40007810000 */
[----:B------:R-:W-:Y:S02]  /*6c80*/  FSEL R249, R12, -INF , !P4 ;  /* 0xff8000000cf97808 */ /* 0x000fe40006000000 */
[----:B------:R-:W-:-:S02]  /*6c90*/  ISETP.GE.AND P2, PT, R4, R167, PT ;  /* 0x000000a70400720c */ /* 0x000fc40003f46270 */
[----:B------:R-:W-:Y:S02]  /*6ca0*/  FMNMX.FTZ R12, R191, R20, !PT ;  /* 0x00000014bf0c7209 */ /* 0x000fe40007810000 */
[----:B------:R-:W-:Y:S02]  /*6cb0*/  FMNMX.FTZ R8, R247, R8, !PT ;  /* 0x00000008f7087209 */ /* 0x000fe40007810000 */
[----:B------:R-:W-:Y:S02]  /*6cc0*/  ISETP.GE.AND P3, PT, R4, R2, PT ;  /* 0x000000020400720c */ /* 0x000fe40003f66270 */
[C---:B------:R-:W-:Y:S02]  /*6cd0*/  IADD3 R6, R3.reuse, 0x31, RZ ;  /* 0x0000003103067810 */ /* 0x040fe40007ffe0ff */
[----:B------:R-:W-:Y:S02]  /*6ce0*/  IADD3 R4, R3, 0x38, RZ ;  /* 0x0000003803047810 */ /* 0x000fe40007ffe0ff */
[----:B------:R-:W-:-:S02]  /*6cf0*/  FSEL R193, R13, -INF , !P2 ;  /* 0xff8000000dc17808 */ /* 0x000fc40005000000 */
[----:B------:R-:W-:Y:S02]  /*6d00*/  FMNMX.FTZ R12, R249, R12, !PT ;  /* 0x0000000cf90c7209 */ /* 0x000fe40007810000 */
[----:B------:R-:W-:Y:S02]  /*6d10*/  FSEL R243, R14, -INF , !P0 ;  /* 0xff8000000ef37808 */ /* 0x000fe40004000000 */
[----:B------:R-:W-:Y:S02]  /*6d20*/  FMNMX.FTZ R8, R199, R8, !PT ;  /* 0x00000008c7087209 */ /* 0x000fe40007810000 */
[-C--:B------:R-:W-:Y:S02]  /*6d30*/  ISETP.GE.AND P2, PT, R6, R167.reuse, PT ;  /* 0x000000a70600720c */ /* 0x080fe40003f46270 */
[----:B------:R-:W-:Y:S02]  /*6d40*/  FMNMX.FTZ R12, R193, R12, !PT ;  /* 0x0000000cc10c7209 */ /* 0x000fe40007810000 */
[----:B------:R-:W-:-:S02]  /*6d50*/  ISETP.GE.AND P1, PT, R4, R167, PT ;  /* 0x000000a70400720c */ /* 0x000fc40003f26270 */
[----:B------:R-:W-:Y:S02]  /*6d60*/  ISETP.GE.AND P0, PT, R16, R2, PT ;  /* 0x000000021000720c */ /* 0x000fe40003f06270 */
[----:B------:R-:W-:Y:S01]  /*6d70*/  FSEL R203, R15, -INF , !P3 ;  /* 0xff8000000fcb7808 */ /* 0x000fe20005800000 */
[----:B------:R-:W-:Y:S01]  /*6d80*/  LDSM.16.MT88.4 R16, [R225+0x10800] ;  /* 0x01080000e110783b */ /* 0x000fe20000004200 */
[----:B------:R-:W-:Y:S02]  /*6d90*/  FMNMX.FTZ R14, R243, R8, !PT ;  /* 0x00000008f30e7209 */ /* 0x000fe40007810000 */
[----:B------:R-:W-:Y:S02]  /*6da0*/  IADD3 R3, R3, 0x39, RZ ;  /* 0x0000003903037810 */ /* 0x000fe40007ffe0ff */
[----:B------:R-:W-:Y:S02]  /*6db0*/  FSEL R239, R9, -INF , !P2 ;  /* 0xff80000009ef7808 */ /* 0x000fe40005000000 */
[----:B------:R-:W-:-:S02]  /*6dc0*/  FMNMX.FTZ R12, R241, R12, !PT ;  /* 0x0000000cf10c7209 */ /* 0x000fc40007810000 */
[----:B------:R-:W-:Y:S02]  /*6dd0*/  FSEL R237, R76, -INF , !P1 ;  /* 0xff8000004ced7808 */ /* 0x000fe40004800000 */
[----:B------:R-:W-:Y:S02]  /*6de0*/  ISETP.GE.AND P1, PT, R6, R2, PT ;  /* 0x000000020600720c */ /* 0x000fe40003f26270 */
[----:B------:R-:W-:Y:S02]  /*6df0*/  FSEL R205, R10, -INF , !P0 ;  /* 0xff8000000acd7808 */ /* 0x000fe40004000000 */
[----:B------:R-:W-:Y:S02]  /*6e00*/  FMNMX.FTZ R14, R203, R14, !PT ;  /* 0x0000000ecb0e7209 */ /* 0x000fe40007810000 */
[----:B------:R-:W-:Y:S02]  /*6e10*/  ISETP.GE.AND P2, PT, R3, R167, PT ;  /* 0x000000a70300720c */ /* 0x000fe40003f46270 */
[----:B------:R-:W-:-:S02]  /*6e20*/  FMNMX.FTZ R12, R239, R12, !PT ;  /* 0x0000000cef0c7209 */ /* 0x000fc40007810000 */
[----:B------:R-:W-:Y:S02]  /*6e30*/  ISETP.GE.AND P0, PT, R4, R2, PT ;  /* 0x000000020400720c */ /* 0x000fe40003f06270 */
[----:B------:R-:W-:Y:S02]  /*6e40*/  FSEL R201, R11, -INF , !P1 ;  /* 0xff8000000bc97808 */ /* 0x000fe40004800000 */
[----:B------:R-:W-:Y:S02]  /*6e50*/  FMNMX.FTZ R14, R205, R14, !PT ;  /* 0x0000000ecd0e7209 */ /* 0x000fe40007810000 */
[----:B------:R-:W-:Y:S02]  /*6e60*/  FSEL R207, R77, -INF , !P2 ;  /* 0xff8000004dcf7808 */ /* 0x000fe40005000000 */
[----:B------:R-:W-:Y:S02]  /*6e70*/  FMNMX.FTZ R12, R237, R12, !PT ;  /* 0x0000000ced0c7209 */ /* 0x000fe40007810000 */
[----:B------:R-:W-:-:S02]  /*6e80*/  ISETP.GE.AND P1, PT, R3, R2, PT ;  /* 0x000000020300720c */ /* 0x000fc40003f26270 */
[----:B------:R-:W-:Y:S02]  /*6e90*/  FSEL R197, R78, -INF , !P0 ;  /* 0xff8000004ec57808 */ /* 0x000fe40004000000 */
[----:B------:R-:W-:Y:S02]  /*6ea0*/  FMNMX.FTZ R14, R201, R14, !PT ;  /* 0x0000000ec90e7209 */ /* 0x000fe40007810000 */
[----:B------:R-:W-:Y:S02]  /*6eb0*/  FMNMX.FTZ R8, R207, R12, !PT ;  /* 0x0000000ccf087209 */ /* 0x000fe40007810000 */
[----:B------:R-:W-:Y:S02]  /*6ec0*/  FSEL R195, R79, -INF , !P1 ;  /* 0xff8000004fc37808 */ /* 0x000fe40004800000 */
[----:B------:R-:W-:Y:S01]  /*6ed0*/  FMNMX.FTZ R14, R197, R14, !PT ;  /* 0x0000000ec50e7209 */ /* 0x000fe20007810000 */
[----:B------:R-:W1:Y:S03]  /*6ee0*/  SHFL.BFLY PT, R9, R8, 0x2, 0x1f ;  /* 0x0c401f0008097f89 */ /* 0x000e6600000e0000 */
[----:B------:R-:W-:Y:S01]  /*6ef0*/  FMNMX.FTZ R11, R195, R14, !PT ;  /* 0x0000000ec30b7209 */ /* 0x000fe20007810000 */
[----:B------:R-:W-:Y:S04]  /*6f00*/  LDSM.16.MT88.4 R76, [R226+0x12000] ;  /* 0x01200000e24c783b */ /* 0x000fe80000004200 */
[----:B------:R-:W2:Y:S04]  /*6f10*/  SHFL.BFLY PT, R4, R11, 0x2, 0x1f ;  /* 0x0c401f000b047f89 */ /* 0x000ea800000e0000 */
[----:B------:R-:W-:Y:S01]  /*6f20*/  LDSM.16.MT88.4 R12, [R224+0x10800] ;  /* 0x01080000e00c783b */ /* 0x000fe20000004200 */
[----:B-1----:R-:W-:-:S05]  /*6f30*/  FMNMX.FTZ R9, R8, R9, !PT ;  /* 0x0000000908097209 */ /* 0x002fca0007810000 */
[----:B------:R-:W1:Y:S01]  /*6f40*/  SHFL.BFLY PT, R164, R9, 0x1, 0x1f ;  /* 0x0c201f0009a47f89 */ /* 0x000e6200000e0000 */
[----:B--2---:R-:W-:-:S05]  /*6f50*/  FMNMX.FTZ R4, R11, R4, !PT ;  /* 0x000000040b047209 */ /* 0x004fca0007810000 */
[----:B------:R-:W2:Y:S01]  /*6f60*/  SHFL.BFLY PT, R3, R4, 0x1, 0x1f ;  /* 0x0c201f0004037f89 */ /* 0x000ea200000e0000 */
[----:B-1----:R-:W-:-:S03]  /*6f70*/  FMNMX.FTZ R164, R9, R164, !PT ;  /* 0x000000a409a47209 */ /* 0x002fc60007810000 */
[----:B------:R-:W-:Y:S01]  /*6f80*/  LDSM.16.MT88.4 R8, [R226+0x12800] ;  /* 0x01280000e208783b */ /* 0x000fe20000004200 */
        /* <DEDUP_REMOVED lines=13> */
[----:B------:R-:W-:Y:S01]  /*7060*/  MUFU.EX2 R189, R189 ;  /* 0x000000bd00bd7308 */ /* 0x000fe20000000800 */
[--C-:B------:R-:W-:Y:S01]  /*7070*/  FFMA.FTZ R184, R34, c[0x0][0x23c], -R192.reuse ;  /* 0x00008f0022b87a23 */ /* 0x100fe200000108c0 */
[----:B------:R-:W1:Y:S01]  /*7080*/  LDSM.16.MT88.4 R36, [R228+0x10000] ;  /* 0x01000000e424783b */ /* 0x000e620000004200 */
[----:B------:R-:W-:-:S02]  /*7090*/  FFMA.FTZ R187, R35, c[0x0][0x23c], -R192 ;  /* 0x00008f0023bb7a23 */ /* 0x000fc400000108c0 */
[--C-:B------:R-:W-:Y:S01]  /*70a0*/  FFMA.FTZ R185, R43, c[0x0][0x23c], -R192.reuse ;  /* 0x00008f002bb97a23 */ /* 0x100fe200000108c0 */
[----:B------:R-:W-:Y:S01]  /*70b0*/  LDSM.16.MT88.4 R32, [R228+0x12800] ;  /* 0x01280000e420783b */ /* 0x000fe20000004200 */
[----:B------:R-:W-:Y:S01]  /*70c0*/  FFMA.FTZ R178, R41, c[0x0][0x23c], -R192 ;  /* 0x00008f0029b27a23 */ /* 0x000fe200000108c0 */
[----:B------:R-:W2:Y:S01]  /*70d0*/  MUFU.EX2 R186, R186 ;  /* 0x000000ba00ba7308 */ /* 0x000ea20000000800 */
[--C-:B------:R-:W-:Y:S02]  /*70e0*/  FFMA.FTZ R181, R121, c[0x0][0x23c], -R198.reuse ;  /* 0x00008f0079b57a23 */ /* 0x100fe400000108c6 */
[--C-:B------:R-:W-:Y:S02]  /*70f0*/  FFMA.FTZ R180, R129, c[0x0][0x23c], -R198.reuse ;  /* 0x00008f0081b47a23 */ /* 0x100fe400000108c6 */
[--C-:B------:R-:W-:Y:S02]  /*7100*/  FFMA.FTZ R177, R25, c[0x0][0x23c], -R198.reuse ;  /* 0x00008f0019b17a23 */ /* 0x100fe400000108c6 */
[----:B------:R-:W-:Y:S01]  /*7110*/  FFMA.FTZ R176, R21, c[0x0][0x23c], -R198 ;  /* 0x00008f0015b07a23 */ /* 0x000fe200000108c6 */
[----:B------:R-:W-:Y:S01]  /*7120*/  MUFU.EX2 R183, R183 ;  /* 0x000000b700b77308 */ /* 0x000fe20000000800 */
[--C-:B------:R-:W-:Y:S01]  /*7130*/  FFMA.FTZ R179, R137, c[0x0][0x23c], -R192.reuse ;  /* 0x00008f0089b37a23 */ /* 0x100fe200000108c0 */
[----:B------:R-:W3:Y:S01]  /*7140*/  LDSM.16.MT88.4 R20, [R226+0x10800] ;  /* 0x01080000e214783b */ /* 0x000ee20000004200 */
[----:B------:R-:W-:-:S02]  /*7150*/  FFMA.FTZ R174, R141, c[0x0][0x23c], -R192 ;  /* 0x00008f008dae7a23 */ /* 0x000fc400000108c0 */
[--C-:B------:R-:W-:Y:S01]  /*7160*/  FFMA.FTZ R175, R31, c[0x0][0x23c], -R192.reuse ;  /* 0x00008f001faf7a23 */ /* 0x100fe200000108c0 */
[----:B------:R-:W-:Y:S01]  /*7170*/  LDSM.16.MT88.4 R24, [R228+0x10800] ;  /* 0x01080000e418783b */ /* 0x000fe20000004200 */
[----:B------:R-:W-:Y:S01]  /*7180*/  FFMA.FTZ R0, R29, c[0x0][0x23c], -R192 ;  /* 0x00008f001d007a23 */ /* 0x000fe200000108c0 */
[----:B------:R-:W4:Y:S01]  /*7190*/  MUFU.EX2 R182, R182 ;  /* 0x000000b600b67308 */ /* 0x000f220000000800 */
[----:B--2---:R-:W-:Y:S01]  /*71a0*/  F2FP.BF16.PACK_AB R148, R186, R189 ;  /* 0x000000bdba94723e */ /* 0x004fe200000010ff */
[----:B------:R-:W-:Y:S01]  /*71b0*/  LDSM.16.MT88.4 R28, [R224+0x12800] ;  /* 0x01280000e01c783b */ /* 0x000fe20000004200 */
[--C-:B------:R-:W-:Y:S02]  /*71c0*/  FFMA.FTZ R188, R251, c[0x0][0x23c], -R198.reuse ;  /* 0x00008f00fbbc7a23 */ /* 0x100fe400000108c6 */
[--C-:B------:R-:W-:Y:S02]  /*71d0*/  FFMA.FTZ R191, R191, c[0x0][0x23c], -R198.reuse ;  /* 0x00008f00bfbf7a23 */ /* 0x100fe400000108c6 */
[--C-:B------:R-:W-:Y:S01]  /*71e0*/  FFMA.FTZ R190, R249, c[0x0][0x23c], -R198.reuse ;  /* 0x00008f00f9be7a23 */ /* 0x100fe200000108c6 */
[----:B------:R-:W-:Y:S01]  /*71f0*/  MUFU.EX2 R184, R184 ;  /* 0x000000b800b87308 */ /* 0x000fe20000000800 */
[----:B------:R-:W-:-:S02]  /*7200*/  FFMA.FTZ R193, R193, c[0x0][0x23c], -R198 ;  /* 0x00008f00c1c17a23 */ /* 0x000fc400000108c6 */
[--C-:B------:R-:W-:Y:S02]  /*7210*/  FFMA.FTZ R194, R247, c[0x0][0x23c], -R192.reuse ;  /* 0x00008f00f7c27a23 */ /* 0x100fe400000108c0 */
[--C-:B------:R-:W-:Y:S02]  /*7220*/  FFMA.FTZ R199, R199, c[0x0][0x23c], -R192.reuse ;  /* 0x00008f00c7c77a23 */ /* 0x100fe400000108c0 */
[--C-:B------:R-:W-:Y:S01]  /*7230*/  FFMA.FTZ R196, R243, c[0x0][0x23c], -R192.reuse ;  /* 0x00008f00f3c47a23 */ /* 0x100fe200000108c0 */
[----:B------:R-:W2:Y:S01]  /*7240*/  MUFU.EX2 R187, R187 ;  /* 0x000000bb00bb7308 */ /* 0x000ea20000000800 */
[----:B----4-:R-:W-:Y:S01]  /*7250*/  F2FP.BF16.PACK_AB R150, R182, R183 ;  /* 0x000000b7b696723e */ /* 0x010fe200000010ff */
[----:B------:R-:W-:Y:S02]  /*7260*/  FFMA.FTZ R203, R203, c[0x0][0x23c], -R192 ;  /* 0x00008f00cbcb7a23 */ /* 0x000fe400000108c0 */
[--C-:B------:R-:W-:Y:S02]  /*7270*/  FFMA.FTZ R200, R241, c[0x0][0x23c], -R198.reuse ;  /* 0x00008f00f1c87a23 */ /* 0x100fe400000108c6 */
[----:B------:R-:W-:-:S02]  /*7280*/  FFMA.FTZ R239, R239, c[0x0][0x23c], -R198 ;  /* 0x00008f00efef7a23 */ /* 0x000fc400000108c6 */
[----:B------:R-:W-:Y:S01]  /*7290*/  MUFU.EX2 R185, R185 ;  /* 0x000000b900b97308 */ /* 0x000fe20000000800 */
[--C-:B------:R-:W-:Y:S02]  /*72a0*/  FFMA.FTZ R202, R237, c[0x0][0x23c], -R198.reuse ;  /* 0x00008f00edca7a23 */ /* 0x100fe400000108c6 */
[----:B------:R-:W-:Y:S02]  /*72b0*/  FFMA.FTZ R243, R207, c[0x0][0x23c], -R198 ;  /* 0x00008f00cff37a23 */ /* 0x000fe400000108c6 */
[--C-:B------:R-:W-:Y:S02]  /*72c0*/  FFMA.FTZ R198, R205, c[0x0][0x23c], -R192.reuse ;  /* 0x00008f00cdc67a23 */ /* 0x100fe400000108c0 */
[--C-:B------:R-:W-:Y:S01]  /*72d0*/  FFMA.FTZ R201, R201, c[0x0][0x23c], -R192.reuse ;  /* 0x00008f00c9c97a23 */ /* 0x100fe200000108c0 */
[----:B------:R-:W4:Y:S01]  /*72e0*/  MUFU.EX2 R178, R178 ;  /* 0x000000b200b27308 */ /* 0x000f220000000800 */
[----:B--2---:R-:W-:Y:S01]  /*72f0*/  F2FP.BF16.PACK_AB R149, R187, R184 ;  /* 0x000000b8bb95723e */ /* 0x004fe200000010ff */
[----:B------:R-:W-:-:S02]  /*7300*/  FFMA.FTZ R197, R197, c[0x0][0x23c], -R192 ;  /* 0x00008f00c5c57a23 */ /* 0x000fc400000108c0 */
[----:B------:R-:W-:Y:S02]  /*7310*/  FFMA.FTZ R192, R195, c[0x0][0x23c], -R192 ;  /* 0x00008f00c3c07a23 */ /* 0x000fe400000108c0 */
[----:B------:R-:W-:Y:S02]  /*7320*/  FADD.FTZ R186, R189, R186 ;  /* 0x000000babdba7221 */ /* 0x000fe40000010000 */
[----:B------:R-:W-:Y:S01]  /*7330*/  MUFU.EX2 R181, R181 ;  /* 0x000000b500b57308 */ /* 0x000fe20000000800 */
[----:B------:R-:W-:Y:S02]  /*7340*/  FADD.FTZ R184, R184, R187 ;  /* 0x000000bbb8b87221 */ /* 0x000fe40000010000 */
[----:B------:R-:W-:-:S04]  /*7350*/  FADD.FTZ R183, R183, R186 ;  /* 0x000000bab7b77221 */ /* 0x000fc80000010000 */
[----:B------:R-:W-:Y:S01]  /*7360*/  FADD.FTZ R182, R182, R183 ;  /* 0x000000b7b6b67221 */ /* 0x000fe20000010000 */
[----:B----4-:R-:W-:Y:S01]  /*7370*/  F2FP.BF16.PACK_AB R151, R178, R185 ;  /* 0x000000b9b297723e */ /* 0x010fe200000010ff */
[----:B------:R-:W2:Y:S01]  /*7380*/  MUFU.EX2 R180, R180 ;  /* 0x000000b400b47308 */ /* 0x000ea20000000800 */
[----:B------:R-:W-:-:S04]  /*7390*/  FADD.FTZ R185, R185, R184 ;  /* 0x000000b8b9b97221 */ /* 0x000fc80000010000 */
[----:B------:R-:W-:Y:S01]  /*73a0*/  FADD.FTZ R178, R178, R185 ;  /* 0x000000b9b2b27221 */ /* 0x000fe20000010000 */
[C---:B------:R-:W-:Y:S02]  /*73b0*/  HMMA.16816.F32.BF16 R56, R148.reuse, R60, RZ ;  /* 0x0000003c9438723c */ /* 0x040fe400000418ff */
[----:B------:R-:W-:Y:S06]  /*73c0*/  MUFU.EX2 R177, R177 ;  /* 0x000000b100b17308 */ /* 0x000fec0000000800 */
[C---:B------:R-:W-:Y:S02]  /*73d0*/  HMMA.16816.F32.BF16 R60, R148.reuse, R62, RZ ;  /* 0x0000003e943c723c */ /* 0x040fe400000418ff */
[----:B------:R-:W-:Y:S06]  /*73e0*/  MUFU.EX2 R176, R176 ;  /* 0x000000b000b07308 */ /* 0x000fec0000000800 */
[C---:B-1----:R-:W-:Y:S02]  /*73f0*/  HMMA.16816.F32.BF16 R160, R148.reuse, R36, RZ ;  /* 0x0000002494a0723c */ /* 0x042fe400000418ff */
[----:B------:R-:W-:Y:S06]  /*7400*/  MUFU.EX2 R179, R179 ;  /* 0x000000b300b37308 */ /* 0x000fec0000000800 */
[C---:B------:R-:W-:Y:S02]  /*7410*/  HMMA.16816.F32.BF16 R40, R148.reuse, R44, RZ ;  /* 0x0000002c9428723c */ /* 0x040fe400000418ff */
[----:B------:R-:W1:Y:S06]  /*7420*/  MUFU.EX2 R174, R174 ;  /* 0x000000ae00ae7308 */ /* 0x000e6c0000000800 */
[C---:B------:R-:W-:Y:S02]  /*7430*/  HMMA.16816.F32.BF16 R48, R148.reuse, R52, RZ ;  /* 0x000000349430723c */ /* 0x040fe400000418ff */
[----:B------:R-:W-:Y:S06]  /*7440*/  MUFU.EX2 R175, R175 ;  /* 0x000000af00af7308 */ /* 0x000fec0000000800 */
[C---:B------:R-:W-:Y:S02]  /*7450*/  HMMA.16816.F32.BF16 R64, R148.reuse, R68, RZ ;  /* 0x000000449440723c */ /* 0x040fe400000418ff */
[----:B------:R-:W4:Y:S06]  /*7460*/  MUFU.EX2 R0, R0 ;  /* 0x0000000000007308 */ /* 0x000f2c0000000800 */
        /* <DEDUP_REMOVED lines=41> */
[----:B--2---:R-:W-:Y:S01]  /*7700*/  F2FP.BF16.PACK_AB R4, R180, R181 ;  /* 0x000000b5b404723e */ /* 0x004fe200000010ff */
[----:B------:R-:W-:Y:S01]  /*7710*/  HMMA.16816.F32.BF16 R148, R148, R6, RZ ;  /* 0x000000069494723c */ /* 0x000fe200000418ff */
[----:B-1----:R-:W-:Y:S01]  /*7720*/  F2FP.BF16.PACK_AB R5, R174, R179 ;  /* 0x000000b3ae05723e */ /* 0x002fe200000010ff */
[----:B------:R-:W-:-:S02]  /*7730*/  FADD.FTZ R181, R181, R182 ;  /* 0x000000b6b5b57221 */ /* 0x000fc40000010000 */
[----:B------:R-:W-:Y:S02]  /*7740*/  FADD.FTZ R179, R179, R178 ;  /* 0x000000b2b3b37221 */ /* 0x000fe40000010000 */
[----:B------:R-:W-:Y:S01]  /*7750*/  FADD.FTZ R180, R180, R181 ;  /* 0x000000b5b4b47221 */ /* 0x000fe20000010000 */
[----:B------:R-:W-:Y:S01]  /*7760*/  F2FP.BF16.PACK_AB R6, R176, R177 ;  /* 0x000000b1b006723e */ /* 0x000fe200000010ff */
[----:B------:R-:W-:Y:S01]  /*7770*/  FADD.FTZ R174, R174, R179 ;  /* 0x000000b3aeae7221 */ /* 0x000fe20000010000 */
[----:B----4-:R-:W-:-:S03]  /*7780*/  F2FP.BF16.PACK_AB R7, R0, R175 ;  /* 0x000000af0007723e */ /* 0x010fc600000010ff */
[----:B------:R-:W-:-:S04]  /*7790*/  FADD.FTZ R175, R175, R174 ;  /* 0x000000aeafaf7221 */ /* 0x000fc80000010000 */
[----:B------:R-:W-:Y:S01]  /*77a0*/  HMMA.16816.F32.BF16 R56, R4, R12, R56 ;  /* 0x0000000c0438723c */ /* 0x000fe20000041838 */
[----:B------:R-:W-:-:S07]  /*77b0*/  FADD.FTZ R175, R0, R175 ;  /* 0x000000af00af7221 */ /* 0x000fce0000010000 */
[C---:B------:R-:W-:Y:S01]  /*77c0*/  HMMA.16816.F32.BF16 R60, R4.reuse, R14, R60 ;  /* 0x0000000e043c723c */ /* 0x040fe2000004183c */
[----:B------:R-:W1:Y:S07]  /*77d0*/  LDSM.16.MT88.4 R12, [R226+0x14800] ;  /* 0x01480000e20c783b */ /* 0x000e6e0000004200 */
[C---:B---3--:R-:W-:Y:S08]  /*77e0*/  HMMA.16816.F32.BF16 R40, R4.reuse, R20, R40 ;  /* 0x000000140428723c */ /* 0x048ff00000041828 */
[C---:B------:R-:W-:Y:S01]  /*77f0*/  HMMA.16816.F32.BF16 R44, R4.reuse, R22, R44 ;  /* 0x00000016042c723c */ /* 0x040fe2000004182c */
[----:B------:R-:W2:Y:S07]  /*7800*/  LDSM.16.MT88.4 R20, [R225+0x12800] ;  /* 0x01280000e114783b */ /* 0x000eae0000004200 */
        /* <DEDUP_REMOVED lines=27> */
[C---:B------:R-:W-:Y:S08]  /*79c0*/  HMMA.16816.F32.BF16 R88, R4.reuse, R28, R88 ;  /* 0x0000001c0458723c */ /* 0x040ff00000041858 */
[C---:B------:R-:W-:Y:S01]  /*79d0*/  HMMA.16816.F32.BF16 R92, R4.reuse, R30, R92 ;  /* 0x0000001e045c723c */ /* 0x040fe2000004185c */
[----:B------:R-:W-:Y:S07]  /*79e0*/  LDSM.16.MT88.4 R28, [R226+0x11000] ;  /* 0x01100000e21c783b */ /* 0x000fee0000004200 */
        /* <DEDUP_REMOVED lines=11> */
[----:B------:R-:W3:Y:S06]  /*7aa0*/  LDSM.16.MT88.4 R8, [R228+0x13000] ;  /* 0x01300000e408783b */ /* 0x000eec0000004200 */
[----:B-----5:R-:W-:-:S02]  /*7ab0*/  F2FP.BF16.PACK_AB R4, R191, R188 ;  /* 0x000000bcbf04723e */ /* 0x020fc400000010ff */
[----:B------:R-:W-:Y:S02]  /*7ac0*/  F2FP.BF16.PACK_AB R6, R193, R190 ;  /* 0x000000bec106723e */ /* 0x000fe400000010ff */
[----:B------:R-:W-:Y:S01]  /*7ad0*/  F2FP.BF16.PACK_AB R5, R199, R194 ;  /* 0x000000c2c705723e */ /* 0x000fe200000010ff */
[----:B------:R-:W-:Y:S01]  /*7ae0*/  FADD.FTZ R194, R194, R175 ;  /* 0x000000afc2c27221 */ /* 0x000fe20000010000 */
[----:B------:R-:W-:-:S03]  /*7af0*/  F2FP.BF16.PACK_AB R7, R203, R196 ;  /* 0x000000c4cb07723e */ /* 0x000fc600000010ff */
[----:B------:R-:W-:-:S04]  /*7b00*/  FADD.FTZ R199, R199, R194 ;  /* 0x000000c2c7c77221 */ /* 0x000fc80000010000 */
[----:B-1----:R-:W-:Y:S01]  /*7b10*/  HMMA.16816.F32.BF16 R48, R4, R12, R48 ;  /* 0x0000000c0430723c */ /* 0x002fe20000041830 */
[----:B------:R-:W-:-:S04]  /*7b20*/  FADD.FTZ R196, R196, R199 ;  /* 0x000000c7c4c47221 */ /* 0x000fc80000010000 */
[----:B------:R-:W-:-:S03]  /*7b30*/  FADD.FTZ R203, R203, R196 ;  /* 0x000000c4cbcb7221 */ /* 0x000fc60000010000 */
[C---:B------:R-:W-:Y:S01]  /*7b40*/  HMMA.16816.F32.BF16 R52, R4.reuse, R14, R52 ;  /* 0x0000000e0434723c */ /* 0x040fe20000041834 */
[----:B------:R-:W1:Y:S07]  /*7b50*/  LDSM.16.MT88.4 R12, [R224+0x13000] ;  /* 0x01300000e00c783b */ /* 0x000e6e0000004200 */
[C---:B--2---:R-:W-:Y:S08]  /*7b60*/  HMMA.16816.F32.BF16 R72, R4.reuse, R16, R72 ;  /* 0x000000100448723c */ /* 0x044ff00000041848 */
[C---:B---3--:R-:W-:Y:S08]  /*7b70*/  HMMA.16816.F32.BF16 R64, R4.reuse, R8, R64 ;  /* 0x000000080440723c */ /* 0x048ff00000041840 */
[C---:B------:R-:W-:Y:S01]  /*7b80*/  HMMA.16816.F32.BF16 R68, R4.reuse, R10, R68 ;  /* 0x0000000a0444723c */ /* 0x040fe20000041844 */
[----:B------:R-:W2:Y:S07]  /*7b90*/  LDSM.16.MT88.4 R8, [R226+0x15000] ;  /* 0x01500000e208783b */ /* 0x000eae0000004200 */
        /* <DEDUP_REMOVED lines=34> */
[----:B------:R-:W-:Y:S07]  /*7dc0*/  LDSM.16.MT88.4 R20, [R224+0x11800] ;  /* 0x01180000e014783b */ /* 0x000fee0000004200 */
[C---:B--2---:R-:W-:Y:S08]  /*7dd0*/  HMMA.16816.F32.BF16 R140, R4.reuse, R8, R140 ;  /* 0x00000008048c723c */ /* 0x044ff0000004188c */
[C---:B------:R-:W-:Y:S01]  /*7de0*/  HMMA.16816.F32.BF16 R144, R4.reuse, R10, R144 ;  /* 0x0000000a0490723c */ /* 0x040fe20000041890 */
[----:B------:R-:W2:Y:S07]  /*7df0*/  LDSM.16.MT88.4 R8, [R226+0x13800] ;  /* 0x01380000e208783b */ /* 0x000eae0000004200 */
[C---:B---3--:R-:W-:Y:S08]  /*7e00*/  HMMA.16816.F32.BF16 R152, R4.reuse, R16, R152 ;  /* 0x000000100498723c */ /* 0x048ff00000041898 */
        /* <DEDUP_REMOVED lines=34> */
[C---:B--2---:R-:W-:Y:S08]  /*8030*/  HMMA.16816.F32.BF16 R128, R4.reuse, R8, R128 ;  /* 0x000000080480723c */ /* 0x044ff00000041880 */
[C---:B------:R-:W-:Y:S01]  /*8040*/  HMMA.16816.F32.BF16 R132, R4.reuse, R10, R132 ;  /* 0x0000000a0484723c */ /* 0x040fe20000041884 */
[----:B------:R-:W2:Y:S07]  /*8050*/  LDSM.16.MT88.4 R8, [R224+0x17800] ;  /* 0x01780000e008783b */ /* 0x000eae0000004200 */
[C---:B-1----:R-:W-:Y:S07]  /*8060*/  HMMA.16816.F32.BF16 R140, R4.reuse, R12, R140 ;  /* 0x0000000c048c723c */ /* 0x042fee000004188c */
[----:B------:R-:W-:Y:S01]  /*8070*/  FADD.FTZ R13, R177, R180 ;  /* 0x000000b4b10d7221 */ /* 0x000fe20000010000 */
[----:B------:R-:W-:Y:S03]  /*8080*/  HMMA.16816.F32.BF16 R88, R4, R32, R88 ;  /* 0x000000200458723c */ /* 0x000fe60000041858 */
[----:B------:R-:W-:-:S04]  /*8090*/  FADD.FTZ R13, R176, R13 ;  /* 0x0000000db00d7221 */ /* 0x000fc80000010000 */
[----:B------:R-:W-:Y:S01]  /*80a0*/  FADD.FTZ R188, R188, R13 ;  /* 0x0000000dbcbc7221 */ /* 0x000fe20000010000 */
[----:B------:R-:W-:Y:S03]  /*80b0*/  HMMA.16816.F32.BF16 R92, R4, R34, R92 ;  /* 0x00000022045c723c */ /* 0x000fe6000004185c */
[----:B------:R-:W-:-:S04]  /*80c0*/  FADD.FTZ R191, R191, R188 ;  /* 0x000000bcbfbf7221 */ /* 0x000fc80000010000 */
[----:B------:R-:W-:Y:S01]  /*80d0*/  FADD.FTZ R190, R190, R191 ;  /* 0x000000bfbebe7221 */ /* 0x000fe20000010000 */
[----:B---3--:R-:W-:Y:S03]  /*80e0*/  HMMA.16816.F32.BF16 R104, R4, R28, R104 ;  /* 0x0000001c0468723c */ /* 0x008fe60000041868 */
[----:B------:R-:W-:-:S04]  /*80f0*/  FADD.FTZ R193, R193, R190 ;  /* 0x000000bec1c17221 */ /* 0x000fc80000010000 */
[----:B------:R-:W-:Y:S01]  /*8100*/  FADD.FTZ R200, R200, R193 ;  /* 0x000000c1c8c87221 */ /* 0x000fe20000010000 */
[----:B------:R-:W-:Y:S03]  /*8110*/  HMMA.16816.F32.BF16 R108, R4, R30, R108 ;  /* 0x0000001e046c723c */ /* 0x000fe6000004186c */
[----:B------:R-:W-:-:S04]  /*8120*/  FADD.FTZ R239, R239, R200 ;  /* 0x000000c8efef7221 */ /* 0x000fc80000010000 */
[----:B------:R-:W-:Y:S01]  /*8130*/  FADD.FTZ R202, R202, R239 ;  /* 0x000000efcaca7221 */ /* 0x000fe20000010000 */
[----:B----4-:R-:W-:Y:S01]  /*8140*/  HMMA.16816.F32.BF16 R112, R4, R24, R112 ;  /* 0x000000180470723c */ /* 0x010fe20000041870 */
[----:B------:R-:W-:Y:S02]  /*8150*/  LEA.HI.X R239, R166, c[0x0][0x16c], R165, 0x1, P0 ;  /* 0x00005b00a6ef7a11 */ /* 0x000fe400000f0ca5 */
[----:B------:R-:W-:-:S05]  /*8160*/  FADD.FTZ R243, R243, R202 ;  /* 0x000000caf3f37221 */ /* 0x000fca0000010000 */
[C---:B------:R-:W-:Y:S08]  /*8170*/  HMMA.16816.F32.BF16 R116, R4.reuse, R26, R116 ;  /* 0x0000001a0474723c */ /* 0x040ff00000041874 */
[C---:B-----5:R-:W-:Y:S08]  /*8180*/  HMMA.16816.F32.BF16 R120, R4.reuse, R20, R120 ;  /* 0x000000140478723c */ /* 0x060ff00000041878 */
[C---:B------:R-:W-:Y:S08]  /*8190*/  HMMA.16816.F32.BF16 R124, R4.reuse, R22, R124 ;  /* 0x00000016047c723c */ /* 0x040ff0000004187c */
[C---:B------:R-:W-:Y:S08]  /*81a0*/  HMMA.16816.F32.BF16 R136, R4.reuse, R16, R136 ;  /* 0x000000100488723c */ /* 0x040ff00000041888 */
[C---:B------:R-:W-:Y:S08]  /*81b0*/  HMMA.16816.F32.BF16 R156, R4.reuse, R18, R156 ;  /* 0x00000012049c723c */ /* 0x040ff0000004189c */
[C---:B------:R-:W-:Y:S08]  /*81c0*/  HMMA.16816.F32.BF16 R144, R4.reuse, R14, R144 ;  /* 0x0000000e0490723c */ /* 0x040ff00000041890 */
[C---:B--2---:R-:W-:Y:S08]  /*81d0*/  HMMA.16816.F32.BF16 R152, R4.reuse, R8, R152 ;  /* 0x000000080498723c */ /* 0x044ff00000041898 */
[----:B------:R-:W-:Y:S01]  /*81e0*/  HMMA.16816.F32.BF16 R148, R4, R10, R148 ;  /* 0x0000000a0494723c */ /* 0x000fe20000041894 */
[----:B------:R-:W-:Y:S07]  /*81f0*/  @!UPT UIADD3 URZ, URZ, URZ, URZ ;  /* 0x0000003f3f3ff290 */ /* 0x000fee000fffe03f */
[----:B------:R-:W-:Y:S11]  /*8200*/  @!P6 BRA `(.L_x_1523) ;  /* 0x00004e800000e947 */ /* 0x000ff60003800000 */
[----:B------:R-:W-:Y:S01]  /*8210*/  PLOP3.LUT P0, PT, PT, PT, UP6, 0x40, 0x0 ;  /* 0x000000000000781c */ /* 0x000fe20003f0e868 */
[----:B------:R-:W-:-:S04]  /*8220*/  DEPBAR.LE SB0, 0x0 ;  /* 0x000080000000791a */ /* 0x000fc80000000000 */
[----:B------:R-:W-:Y:S01]  /*8230*/  UIADD3 UR28, UR8, -0x2, URZ ;  /* 0xfffffffe081c7890 */ /* 0x000fe2000fffe03f */
[----:B------:R-:W-:Y:S07]  /*8240*/  BAR.SYNC.DEFER_BLOCKING 0x0 ;  /* 0x0000000000007b1d */ /* 0x000fee0000010000 */
[----:B------:R-:W-:Y:S05]  /*8250*/  @P0 BRA `(.L_x_1524) ;  /* 0x000004b000000947 */ /* 0x000fea0003800000 */
        /* <DEDUP_REMOVED lines=8> */
[----:B-1----:R-:W-:Y:S01]  /*82e0*/  MOV R0, UR5 ;  /* 0x0000000500007c02 */ /* 0x002fe20008000f00 */
[----:B--2---:R-:W1:Y:S03]  /*82f0*/  I2F.RP R6, UR4 ;  /* 0x0000000400067d06 */ /* 0x004e660008209400 */
        /* <DEDUP_REMOVED lines=45> */
[----:B------:R-:W-:-:S03]  /*85d0*/  UIADD3 UR7, UR13, -UR4, URZ ;  /* 0x800000040d077290 */ /* 0x000fc6000fffe03f */
[----:B------:R-:W-:Y:S02]  /*85e0*/  ULDC.64 UR4, c[0x0][0x1a0] ;  /* 0x0000680000047ab9 */ /* 0x000fe40000000a00 */
[----:B------:R-:W-:-:S04]  /*85f0*/  UIMAD UR7, UR7, UR6, -0x40 ;  /* 0xffffffc0070774a4 */ /* 0x000fc8000f8e0206 */
[----:B------:R-:W-:Y:S02]  /*8600*/  USHF.R.S32.HI UR6, URZ, 0x1f, UR7 ;  /* 0x0000001f3f067899 */ /* 0x000fe40008011407 */
[----:B------:R-:W-:Y:S02]  /*8610*/  UIMAD.WIDE.U32 UR8, UR7, UR4, URZ ;  /* 0x00000004070872a5 */ /* 0x000fe4000f8e003f */
[----:B------:R-:W-:-:S04]  /*8620*/  UIMAD UR6, UR6, UR4, URZ ;  /* 0x00000004060672a4 */ /* 0x000fc8000f8e023f */
[----:B------:R-:W-:Y:S01]  /*8630*/  UIMAD UR5, UR7, UR5, UR6 ;  /* 0x00000005070572a4 */ /* 0x000fe2000f8e0206 */
[----:B-1----:R-:W-:-:S03]  /*8640*/  MOV R4, UR8 ;  /* 0x0000000800047c02 */ /* 0x002fc60008000f00 */
[----:B------:R-:W-:-:S06]  /*8650*/  UIADD3 UR5, UR9, UR5, URZ ;  /* 0x0000000509057290 */ /* 0x000fcc000fffe03f */
[----:B------:R-:W-:Y:S01]  /*8660*/  MOV R7, UR5 ;  /* 0x0000000500077c02 */ /* 0x000fe20008000f00 */
[----:B--2---:R-:W-:Y:S02]  /*8670*/  IMAD.IADD R0, R0, 0x1, -R5 ;  /* 0x0000000100007824 */ /* 0x004fe400078e0a05 */
[----:B------:R-:W-:-:S03]  /*8680*/  IMAD.U32 R5, RZ, RZ, UR9 ;  /* 0x00000009ff057e24 */ /* 0x000fc6000f8e00ff */
[----:B------:R-:W-:-:S05]  /*8690*/  SHF.R.S32.HI R6, RZ, 0x1f, R0 ;  /* 0x0000001fff067819 */ /* 0x000fca0000011400 */
[----:B------:R-:W-:Y:S02]  /*86a0*/  IMAD R5, R6, c[0x0][0x188], RZ ;  /* 0x0000620006057a24 */ /* 0x000fe400078e02ff */
[----:B------:R-:W-:Y:S02]  /*86b0*/  IMAD.MOV.U32 R6, RZ, RZ, R4 ;  /* 0x000000ffff067224 */ /* 0x000fe400078e0004 */
[C---:B------:R-:W-:Y:S02]  /*86c0*/  IMAD R5, R0.reuse, c[0x0][0x18c], R5 ;  /* 0x0000630000057a24 */ /* 0x040fe400078e0205 */
[----:B------:R-:W-:-:S04]  /*86d0*/  IMAD.WIDE.U32 R6, R0, c[0x0][0x188], R6 ;  /* 0x0000620000067a25 */ /* 0x000fc800078e0006 */
[----:B------:R-:W-:Y:S01]  /*86e0*/  IMAD.MOV.U32 R11, RZ, RZ, R6 ;  /* 0x000000ffff0b7224 */ /* 0x000fe200078e0006 */
[----:B------:R-:W-:Y:S01]  /*86f0*/  IADD3 R5, R7, R5, RZ ;  /* 0x0000000507057210 */ /* 0x000fe20007ffe0ff */
[----:B------:R-:W-:Y:S05]  /*8700*/  BRA `(.L_x_1525) ;  /* 0x0000003000007947 */ /* 0x000fea0003800000 */
.L_x_1524:
[----:B------:R-:W-:-:S05]  /*8710*/  IMAD.MOV.U32 R11, RZ, RZ, c[0x0][0x1a0] ;  /* 0x00006800ff0b7624 */ /* 0x000fca00078e00ff */
[----:B------:R-:W-:-:S04]  /*8720*/  LEA R11, -R11, RZ, 0x6 ;  /* 0x000000ff0b0b7211 */ /* 0x000fc800078e31ff */
[----:B------:R-:W-:Y:S02]  /*8730*/  SHF.R.S32.HI R5, RZ, 0x1f, R11 ;  /* 0x0000001fff057819 */ /* 0x000fe4000001140b */
.L_x_1525:
[----:B------:R-:W-:Y:S01]  /*8740*/  ISETP.GE.AND P4, PT, R173, c[0x0][0x220], PT ;  /* 0x00008800ad007a0c */ /* 0x000fe20003f86270 */
[----:B------:R-:W-:Y:S01]  /*8750*/  UISETP.GT.AND UP0, UPT, UR28, UR21, UPT ;  /* 0x000000151c00728c */ /* 0x000fe2000bf04270 */
        /* <DEDUP_REMOVED lines=157> */
[----:B------:R-:W-:Y:S01]  /*9130*/  LDSM.16.M88.4 R196, [R230] ;  /* 0x00000000e6c4783b */ /* 0x000fe20000000200 */
[C---:B--2---:R-:W-:Y:S03]  /*9140*/  HMMA.16816.F32.BF16 R32, R188.reuse, R28, RZ ;  /* 0x0000001cbc20723c */ /* 0x044fe600000418ff */
[----:B------:R-:W2:Y:S04]  /*9150*/  LDSM.16.M88.4 R172, [R227+0x8000] ;  /* 0x00800000e3ac783b */ /* 0x000ea80000000200 */
[----:B------:R-:W-:Y:S01]  /*9160*/  LDSM.16.M88.4 R200, [R227+0x9800] ;  /* 0x00980000e3c8783b */ /* 0x000fe20000000200 */
[C---:B------:R-:W-:Y:S03]  /*9170*/  HMMA.16816.F32.BF16 R28, R188.reuse, R30, RZ ;  /* 0x0000001ebc1c723c */ /* 0x040fe600000418ff */
[----:B------:R-:W3:Y:S04]  /*9180*/  S2R R0, SR_TID.X ;  /* 0x0000000000007919 */ /* 0x000ee80000002100 */
[----:B------:R-:W0:Y:S01]  /*9190*/  LDGDEPBAR ;  /* 0x00000000000079af */ /* 0x000e220000000000 */
[C---:B----4-:R-:W-:Y:S08]  /*91a0*/  HMMA.16816.F32.BF16 R24, R188.reuse, R20, RZ ;  /* 0x00000014bc18723c */ /* 0x050ff000000418ff */
[C---:B-1----:R-:W-:Y:S08]  /*91b0*/  HMMA.16816.F32.BF16 R16, R188.reuse, R12, RZ ;  /* 0x0000000cbc10723c */ /* 0x042ff000000418ff */
[----:B------:R-:W-:Y:S01]  /*91c0*/  HMMA.16816.F32.BF16 R20, R188, R22, RZ ;  /* 0x00000016bc14723c */ /* 0x000fe200000418ff */
[----:B---3--:R-:W-:-:S07]  /*91d0*/  IMAD.SHL.U32 R0, R0, 0x2, RZ ;  /* 0x0000000200007824 */ /* 0x008fce00078e00ff */
[C---:B------:R-:W-:Y:S08]  /*91e0*/  HMMA.16816.F32.BF16 R12, R188.reuse, R14, RZ ;  /* 0x0000000ebc0c723c */ /* 0x040ff000000418ff */
[C---:B-----5:R-:W-:Y:S08]  /*91f0*/  HMMA.16816.F32.BF16 R192, R188.reuse, R8, RZ ;  /* 0x00000008bcc0723c */ /* 0x060ff000000418ff */
[----:B------:R-:W-:Y:S01]  /*9200*/  HMMA.16816.F32.BF16 R188, R188, R10, RZ ;  /* 0x0000000abcbc723c */ /* 0x000fe200000418ff */
[----:B------:R-:W1:Y:S07]  /*9210*/  LDSM.16.M88.4 R8, [R227+0x8800] ;  /* 0x00880000e308783b */ /* 0x000e6e0000000200 */
[C---:B------:R-:W-:Y:S08]  /*9220*/  HMMA.16816.F32.BF16 R32, R176.reuse, R4, R32 ;  /* 0x00000004b020723c */ /* 0x040ff00000041820 */
[C---:B------:R-:W-:Y:S01]  /*9230*/  HMMA.16816.F32.BF16 R28, R176.reuse, R6, R28 ;  /* 0x00000006b01c723c */ /* 0x040fe2000004181c */
        /* <DEDUP_REMOVED lines=8> */
[----:B------:R-:W-:Y:S01]  /*92c0*/  HMMA.16816.F32.BF16 R188, R176, R182, R188 ;  /* 0x000000b6b0bc723c */ /* 0x000fe200000418bc */
[----:B------:R-:W5:Y:S04]  /*92d0*/  LDSM.16.M88.4 R176, [R220+0x800] ;  /* 0x00080000dcb0783b */ /* 0x000f680000000200 */
[----:B------:R-:W4:Y:S03]  /*92e0*/  LDSM.16.M88.4 R180, [R220+0x1000] ;  /* 0x00100000dcb4783b */ /* 0x000f260000000200 */
[C---:B--2---:R-:W-:Y:S08]  /*92f0*/  HMMA.16816.F32.BF16 R32, R196.reuse, R172, R32 ;  /* 0x000000acc420723c */ /* 0x044ff00000041820 */
[C---:B------:R-:W-:Y:S01]  /*9300*/  HMMA.16816.F32.BF16 R28, R196.reuse, R174, R28 ;  /* 0x000000aec41c723c */ /* 0x040fe2000004181c */
[----:B------:R-:W2:Y:S07]  /*9310*/  LDSM.16.M88.4 R172, [R220+0x1800] ;  /* 0x00180000dcac783b */ /* 0x000eae0000000200 */
[C---:B-1----:R-:W-:Y:S08]  /*9320*/  HMMA.16816.F32.BF16 R24, R196.reuse, R8, R24 ;  /* 0x00000008c418723c */ /* 0x042ff00000041818 */
        /* <DEDUP_REMOVED lines=8> */
[----:B------:R-:W-:Y:S03]  /*93b0*/  LDSM.16.M88.4 R196, [R219] ;  /* 0x00000000dbc4783b */ /* 0x000fe60000000200 */
[C---:B----4-:R-:W-:Y:S08]  /*93c0*/  HMMA.16816.F32.BF16 R32, R168.reuse, R184, R32 ;  /* 0x000000b8a820723c */ /* 0x050ff00000041820 */
[C---:B------:R-:W-:Y:S01]  /*93d0*/  HMMA.16816.F32.BF16 R28, R168.reuse, R186, R28 ;  /* 0x000000baa81c723c */ /* 0x040fe2000004181c */
[----:B------:R-:W4:Y:S07]  /*93e0*/  LDSM.16.M88.4 R184, [R233+0xb000] ;  /* 0x00b00000e9b8783b */ /* 0x000f2e0000000200 */
[C---:B-----5:R-:W-:Y:S08]  /*93f0*/  HMMA.16816.F32.BF16 R24, R168.reuse, R176, R24 ;  /* 0x000000b0a818723c */ /* 0x060ff00000041818 */
[C---:B------:R-:W-:Y:S01]  /*9400*/  HMMA.16816.F32.BF16 R20, R168.reuse, R178, R20 ;  /* 0x000000b2a814723c */ /* 0x040fe20000041814 */
[----:B------:R-:W5:Y:S07]  /*9410*/  LDSM.16.M88.4 R176, [R233+0xb800] ;  /* 0x00b80000e9b0783b */ /* 0x000f6e0000000200 */
[C---:B------:R-:W-:Y:S08]  /*9420*/  HMMA.16816.F32.BF16 R16, R168.reuse, R180, R16 ;  /* 0x000000b4a810723c */ /* 0x040ff00000041810 */
[C---:B------:R-:W-:Y:S01]  /*9430*/  HMMA.16816.F32.BF16 R12, R168.reuse, R182, R12 ;  /* 0x000000b6a80c723c */ /* 0x040fe2000004180c */
[----:B------:R-:W-:Y:S07]  /*9440*/  LDSM.16.M88.4 R180, [R218] ;  /* 0x00000000dab4783b */ /* 0x000fee0000000200 */
[C---:B--2---:R-:W-:Y:S08]  /*9450*/  HMMA.16816.F32.BF16 R192, R168.reuse, R172, R192 ;  /* 0x000000aca8c0723c */ /* 0x044ff000000418c0 */
[----:B------:R-:W-:Y:S01]  /*9460*/  HMMA.16816.F32.BF16 R188, R168, R174, R188 ;  /* 0x000000aea8bc723c */ /* 0x000fe200000418bc */
[----:B------:R-:W-:Y:S04]  /*9470*/  LDSM.16.M88.4 R172, [R217] ;  /* 0x00000000d9ac783b */ /* 0x000fe80000000200 */
[----:B------:R-:W-:Y:S03]  /*9480*/  LDSM.16.M88.4 R168, [R216] ;  /* 0x00000000d8a8783b */ /* 0x000fe60000000200 */
[C---:B-1----:R-:W-:Y:S08]  /*9490*/  HMMA.16816.F32.BF16 R32, R8.reuse, R4, R32 ;  /* 0x000000040820723c */ /* 0x042ff00000041820 */
[C---:B------:R-:W-:Y:S01]  /*94a0*/  HMMA.16816.F32.BF16 R28, R8.reuse, R6, R28 ;  /* 0x00000006081c723c */ /* 0x040fe2000004181c */
[----:B------:R-:W1:Y:S07]  /*94b0*/  LDSM.16.M88.4 R4, [R232+0x2000] ;  /* 0x00200000e804783b */ /* 0x000e6e0000000200 */
[C---:B---3--:R-:W-:Y:S08]  /*94c0*/  HMMA.16816.F32.BF16 R24, R8.reuse, R200, R24 ;  /* 0x000000c80818723c */ /* 0x048ff00000041818 */
[C---:B------:R-:W-:Y:S01]  /*94d0*/  HMMA.16816.F32.BF16 R20, R8.reuse, R202, R20 ;  /* 0x000000ca0814723c */ /* 0x040fe20000041814 */
[----:B------:R-:W-:Y:S07]  /*94e0*/  LDSM.16.M88.4 R200, [R220+0x4800] ;  /* 0x00480000dcc8783b */ /* 0x000fee0000000200 */
[C---:B----4-:R-:W-:Y:S08]  /*94f0*/  HMMA.16816.F32.BF16 R16, R8.reuse, R184, R16 ;  /* 0x000000b80810723c */ /* 0x050ff00000041810 */
[C---:B------:R-:W-:Y:S01]  /*9500*/  HMMA.16816.F32.BF16 R12, R8.reuse, R186, R12 ;  /* 0x000000ba080c723c */ /* 0x040fe2000004180c */
[----:B------:R-:W-:Y:S07]  /*9510*/  LDSM.16.M88.4 R184, [R227+0xa000] ;  /* 0x00a00000e3b8783b */ /* 0x000fee0000000200 */
[C---:B-----5:R-:W-:Y:S08]  /*9520*/  HMMA.16816.F32.BF16 R192, R8.reuse, R176, R192 ;  /* 0x000000b008c0723c */ /* 0x060ff000000418c0 */
        /* <DEDUP_REMOVED lines=8> */
[----:B------:R-:W4:Y:S07]  /*95b0*/  LDSM.16.M88.4 R180, [R227+0xb800] ;  /* 0x00b80000e3b4783b */ /* 0x000f2e0000000200 */
[C---:B------:R-:W-:Y:S08]  /*95c0*/  HMMA.16816.F32.BF16 R16, R4.reuse, R172, R16 ;  /* 0x000000ac0410723c */ /* 0x040ff00000041810 */
[C---:B------:R-:W-:Y:S01]  /*95d0*/  HMMA.16816.F32.BF16 R12, R4.reuse, R174, R12 ;  /* 0x000000ae040c723c */ /* 0x040fe2000004180c */
[----:B------:R-:W-:Y:S07]  /*95e0*/  LDSM.16.M88.4 R172, [R220+0x2800] ;  /* 0x00280000dcac783b */ /* 0x000fee0000000200 */
[C---:B------:R-:W-:Y:S08]  /*95f0*/  HMMA.16816.F32.BF16 R192, R4.reuse, R168, R192 ;  /* 0x000000a804c0723c */ /* 0x040ff000000418c0 */
[----:B------:R-:W-:Y:S01]  /*9600*/  HMMA.16816.F32.BF16 R188, R4, R170, R188 ;  /* 0x000000aa04bc723c */ /* 0x000fe200000418bc */
[----:B------:R-:W-:Y:S04]  /*9610*/  LDSM.16.M88.4 R4, [R229+0x2000] ;  /* 0x00200000e504783b */ /* 0x000fe80000000200 */
[----:B------:R-:W5:Y:S03]  /*9620*/  LDSM.16.M88.4 R168, [R220+0x2000] ;  /* 0x00200000dca8783b */ /* 0x000f660000000200 */
[C---:B--2---:R-:W-:Y:S08]  /*9630*/  HMMA.16816.F32.BF16 R32, R176.reuse, R184, R32 ;  /* 0x000000b8b020723c */ /* 0x044ff00000041820 */
[C---:B------:R-:W-:Y:S01]  /*9640*/  HMMA.16816.F32.BF16 R28, R176.reuse, R186, R28 ;  /* 0x000000bab01c723c */ /* 0x040fe2000004181c */
[----:B------:R-:W2:Y:S07]  /*9650*/  LDSM.16.M88.4 R184, [R220+0x3000] ;  /* 0x00300000dcb8783b */ /* 0x000eae0000000200 */
[C---:B---3--:R-:W-:Y:S08]  /*9660*/  HMMA.16816.F32.BF16 R24, R176.reuse, R8, R24 ;  /* 0x00000008b018723c */ /* 0x048ff00000041818 */
[C---:B------:R-:W-:Y:S01]  /*9670*/  HMMA.16816.F32.BF16 R20, R176.reuse, R10, R20 ;  /* 0x0000000ab014723c */ /* 0x040fe20000041814 */
[----:B------:R-:W3:Y:S07]  /*9680*/  LDSM.16.M88.4 R8, [R220+0x3800] ;  /* 0x00380000dc08783b */ /* 0x000eee0000000200 */
[C---:B-1----:R-:W-:Y:S08]  /*9690*/  HMMA.16816.F32.BF16 R16, R176.reuse, R196, R16 ;  /* 0x000000c4b010723c */ /* 0x042ff00000041810 */
[C---:B------:R-:W-:Y:S01]  /*96a0*/  HMMA.16816.F32.BF16 R12, R176.reuse, R198, R12 ;  /* 0x000000c6b00c723c */ /* 0x040fe2000004180c */
[----:B------:R-:W-:Y:S07]  /*96b0*/  LDSM.16.M88.4 R196, [R233+0xc000] ;  /* 0x00c00000e9c4783b */ /* 0x000fee0000000200 */
[C---:B----4-:R-:W-:Y:S08]  /*96c0*/  HMMA.16816.F32.BF16 R192, R176.reuse, R180, R192 ;  /* 0x000000b4b0c0723c */ /* 0x050ff000000418c0 */
[----:B------:R-:W-:Y:S01]  /*96d0*/  HMMA.16816.F32.BF16 R188, R176, R182, R188 ;  /* 0x000000b6b0bc723c */ /* 0x000fe200000418bc */
[----:B------:R-:W-:Y:S04]  /*96e0*/  LDSM.16.M88.4 R180, [R233+0xc800] ;  /* 0x00c80000e9b4783b */ /* 0x000fe80000000200 */
[----:B------:R-:W-:Y:S03]  /*96f0*/  LDSM.16.M88.4 R176, [R233+0xd000] ;  /* 0x00d00000e9b0783b */ /* 0x000fe60000000200 */
[C---:B-----5:R-:W-:Y:S08]  /*9700*/  HMMA.16816.F32.BF16 R32, R4.reuse, R168, R32 ;  /* 0x000000a80420723c */ /* 0x060ff00000041820 */
[C---:B------:R-:W-:Y:S01]  /*9710*/  HMMA.16816.F32.BF16 R28, R4.reuse, R170, R28 ;  /* 0x000000aa041c723c */ /* 0x040fe2000004181c */
[----:B------:R-:W1:Y:S07]  /*9720*/  LDSM.16.M88.4 R168, [R234+0x4000] ;  /* 0x00400000eaa8783b */ /* 0x000e6e0000000200 */
[C---:B------:R-:W-:Y:S08]  /*9730*/  HMMA.16816.F32.BF16 R24, R4.reuse, R172, R24 ;  /* 0x000000ac0418723c */ /* 0x040ff00000041818 */
[C---:B------:R-:W-:Y:S01]  /*9740*/  HMMA.16816.F32.BF16 R20, R4.reuse, R174, R20 ;  /* 0x000000ae0414723c */ /* 0x040fe20000041814 */
[----:B------:R-:W4:Y:S07]  /*9750*/  LDSM.16.M88.4 R172, [R233+0xd800] ;  /* 0x00d80000e9ac783b */ /* 0x000f2e0000000200 */
[C---:B--2---:R-:W-:Y:S08]  /*9760*/  HMMA.16816.F32.BF16 R16, R4.reuse, R184, R16 ;  /* 0x000000b80410723c */ /* 0x044ff00000041810 */
[C---:B------:R-:W-:Y:S01]  /*9770*/  HMMA.16816.F32.BF16 R12, R4.reuse, R186, R12 ;  /* 0x000000ba040c723c */ /* 0x040fe2000004180c */
[----:B------:R-:W-:Y:S07]  /*9780*/  LDSM.16.M88.4 R184, [R214] ;  /* 0x00000000d6b8783b */ /* 0x000fee0000000200 */
[C---:B---3--:R-:W-:Y:S08]  /*9790*/  HMMA.16816.F32.BF16 R192, R4.reuse, R8, R192 ;  /* 0x0000000804c0723c */ /* 0x048ff000000418c0 */
[----:B------:R-:W-:Y:S01]  /*97a0*/  HMMA.16816.F32.BF16 R188, R4, R10, R188 ;  /* 0x0000000a04bc723c */ /* 0x000fe200000418bc */
[----:B------:R-:W-:Y:S04]  /*97b0*/  LDSM.16.M88.4 R4, [R232+0x4000] ;  /* 0x00400000e804783b */ /* 0x000fe80000000200 */
[----:B------:R-:W2:Y:S03]  /*97c0*/  LDSM.16.M88.4 R8, [R215] ;  /* 0x00000000d708783b */ /* 0x000ea60000000200 */
[C---:B-1----:R-:W-:Y:S08]  /*97d0*/  HMMA.16816.F32.BF16 R32, R168.reuse, R196, R32 ;  /* 0x000000c4a820723c */ /* 0x042ff00000041820 */
[C---:B------:R-:W-:Y:S01]  /*97e0*/  HMMA.16816.F32.BF16 R28, R168.reuse, R198, R28 ;  /* 0x000000c6a81c723c */ /* 0x040fe2000004181c */
[----:B------:R-:W1:Y:S07]  /*97f0*/  LDSM.16.M88.4 R196, [R213] ;  /* 0x00000000d5c4783b */ /* 0x000e6e0000000200 */
[C---:B------:R-:W-:Y:S08]  /*9800*/  HMMA.16816.F32.BF16 R24, R168.reuse, R180, R24 ;  /* 0x000000b4a818723c */ /* 0x040ff00000041818 */
[C---:B------:R-:W-:Y:S01]  /*9810*/  HMMA.16816.F32.BF16 R20, R168.reuse, R182, R20 ;  /* 0x000000b6a814723c */ /* 0x040fe20000041814 */
[----:B------:R-:W-:Y:S07]  /*9820*/  LDSM.16.M88.4 R180, [R230+0x4000] ;  /* 0x00400000e6b4783b */ /* 0x000fee0000000200 */
[C---:B------:R-:W-:Y:S08]  /*9830*/  HMMA.16816.F32.BF16 R16, R168.reuse, R176, R16 ;  /* 0x000000b0a810723c */ /* 0x040ff00000041810 */
[C---:B------:R-:W-:Y:S01]  /*9840*/  HMMA.16816.F32.BF16 R12, R168.reuse, R178, R12 ;  /* 0x000000b2a80c723c */ /* 0x040fe2000004180c */
[----:B------:R-:W3:Y:S07]  /*9850*/  LDSM.16.M88.4 R176, [R212] ;  /* 0x00000000d4b0783b */ /* 0x000eee0000000200 */
[C---:B----4-:R-:W-:Y:S08]  /*9860*/  HMMA.16816.F32.BF16 R192, R168.reuse, R172, R192 ;  /* 0x000000aca8c0723c */ /* 0x050ff000000418c0 */
[----:B------:R-:W-:Y:S01]  /*9870*/  HMMA.16816.F32.BF16 R188, R168, R174, R188 ;  /* 0x000000aea8bc723c */ /* 0x000fe200000418bc */
[----:B------:R-:W4:Y:S04]  /*9880*/  LDSM.16.M88.4 R168, [R227+0xc800] ;  /* 0x00c80000e3a8783b */ /* 0x000f280000000200 */
[----:B------:R-:W-:Y:S03]  /*9890*/  LDSM.16.M88.4 R172, [R227+0xc000] ;  /* 0x00c00000e3ac783b */ /* 0x000fe60000000200 */
[C---:B--2---:R-:W-:Y:S08]  /*98a0*/  HMMA.16816.F32.BF16 R32, R4.reuse, R8, R32 ;  /* 0x000000080420723c */ /* 0x044ff00000041820 */
[C---:B------:R-:W-:Y:S01]  /*98b0*/  HMMA.16816.F32.BF16 R28, R4.reuse, R10, R28 ;  /* 0x0000000a041c723c */ /* 0x040fe2000004181c */
[----:B------:R-:W2:Y:S07]  /*98c0*/  LDSM.16.M88.4 R8, [R227+0xd000] ;  /* 0x00d00000e308783b */ /* 0x000eae0000000200 */
[C---:B------:R-:W-:Y:S08]  /*98d0*/  HMMA.16816.F32.BF16 R24, R4.reuse, R184, R24 ;  /* 0x000000b80418723c */ /* 0x040ff00000041818 */
[C---:B------:R-:W-:Y:S01]  /*98e0*/  HMMA.16816.F32.BF16 R20, R4.reuse, R186, R20 ;  /* 0x000000ba0414723c */ /* 0x040fe20000041814 */
[----:B------:R-:W5:Y:S07]  /*98f0*/  LDSM.16.M88.4 R184, [R227+0xd800] ;  /* 0x00d80000e3b8783b */ /* 0x000f6e0000000200 */
[C---:B-1----:R-:W-:Y:S08]  /*9900*/  HMMA.16816.F32.BF16 R16, R4.reuse, R196, R16 ;  /* 0x000000c40410723c */ /* 0x042ff00000041810 */
[C---:B------:R-:W-:Y:S01]  /*9910*/  HMMA.16816.F32.BF16 R12, R4.reuse, R198, R12 ;  /* 0x000000c6040c723c */ /* 0x040fe2000004180c */
[----:B------:R-:W-:Y:S07]  /*9920*/  LDSM.16.M88.4 R196, [R233+0xe000] ;  /* 0x00e00000e9c4783b */ /* 0x000fee0000000200 */
[C---:B---3--:R-:W-:Y:S08]  /*9930*/  HMMA.16816.F32.BF16 R192, R4.reuse, R176, R192 ;  /* 0x000000b004c0723c */ /* 0x048ff000000418c0 */
[----:B------:R-:W-:Y:S01]  /*9940*/  HMMA.16816.F32.BF16 R188, R4, R178, R188 ;  /* 0x000000b204bc723c */ /* 0x000fe200000418bc */
[----:B------:R-:W-:Y:S04]  /*9950*/  LDSM.16.M88.4 R4, [R229+0x4000] ;  /* 0x00400000e504783b */ /* 0x000fe80000000200 */
[----:B------:R-:W1:Y:S03]  /*9960*/  LDSM.16.M88.4 R176, [R220+0x4000] ;  /* 0x00400000dcb0783b */ /* 0x000e660000000200 */
[C---:B----4-:R-:W-:Y:S08]  /*9970*/  HMMA.16816.F32.BF16 R24, R180.reuse, R168, R24 ;  /* 0x000000a8b418723c */ /* 0x050ff00000041818 */
[C---:B------:R-:W-:Y:S01]  /*9980*/  HMMA.16816.F32.BF16 R20, R180.reuse, R170, R20 ;  /* 0x000000aab414723c */ /* 0x040fe20000041814 */
[----:B------:R-:W3:Y:S07]  /*9990*/  LDSM.16.M88.4 R168, [R220+0x5000] ;  /* 0x00500000dca8783b */ /* 0x000eee0000000200 */
        /* <DEDUP_REMOVED lines=8> */
[----:B------:R-:W5:Y:S04]  /*9a20*/  LDSM.16.M88.4 R184, [R233+0xe800] ;  /* 0x00e80000e9b8783b */ /* 0x000f680000000200 */
[----:B------:R-:W2:Y:S03]  /*9a30*/  LDSM.16.M88.4 R180, [R233+0xf000] ;  /* 0x00f00000e9b4783b */ /* 0x000ea60000000200 */
[C---:B-1----:R-:W-:Y:S08]  /*9a40*/  HMMA.16816.F32.BF16 R32, R4.reuse, R176, R32 ;  /* 0x000000b00420723c */ /* 0x042ff00000041820 */
[C---:B------:R-:W-:Y:S01]  /*9a50*/  HMMA.16816.F32.BF16 R28, R4.reuse, R178, R28 ;  /* 0x000000b2041c723c */ /* 0x040fe2000004181c */
[----:B------:R-:W1:Y:S07]  /*9a60*/  LDSM.16.M88.4 R176, [R233+0xf800] ;  /* 0x00f80000e9b0783b */ /* 0x000e6e0000000200 */
[C---:B------:R-:W-:Y:S08]  /*9a70*/  HMMA.16816.F32.BF16 R24, R4.reuse, R200, R24 ;  /* 0x000000c80418723c */ /* 0x040ff00000041818 */
[C---:B------:R-:W-:Y:S01]  /*9a80*/  HMMA.16816.F32.BF16 R20, R4.reuse, R202, R20 ;  /* 0x000000ca0414723c */ /* 0x040fe20000041814 */
[----:B------:R-:W-:Y:S07]  /*9a90*/  LDSM.16.M88.4 R200, [R232+0x6000] ;  /* 0x00600000e8c8783b */ /* 0x000fee0000000200 */
[C---:B---3--:R-:W-:Y:S08]  /*9aa0*/  HMMA.16816.F32.BF16 R16, R4.reuse, R168, R16 ;  /* 0x000000a80410723c */ /* 0x048ff00000041810 */
[C---:B------:R-:W-:Y:S01]  /*9ab0*/  HMMA.16816.F32.BF16 R12, R4.reuse, R170, R12 ;  /* 0x000000aa040c723c */ /* 0x040fe2000004180c */
[----:B------:R-:W3:Y:S07]  /*9ac0*/  LDSM.16.M88.4 R168, [R211] ;  /* 0x00000000d3a8783b */ /* 0x000eee0000000200 */
[C---:B--2---:R-:W-:Y:S08]  /*9ad0*/  HMMA.16816.F32.BF16 R192, R4.reuse, R8, R192 ;  /* 0x0000000804c0723c */ /* 0x044ff000000418c0 */
[----:B------:R-:W-:Y:S01]  /*9ae0*/  HMMA.16816.F32.BF16 R188, R4, R10, R188 ;  /* 0x0000000a04bc723c */ /* 0x000fe200000418bc */
[----:B------:R-:W2:Y:S04]  /*9af0*/  LDSM.16.M88.4 R8, [R210] ;  /* 0x00000000d208783b */ /* 0x000ea80000000200 */
[----:B------:R-:W1:Y:S03]  /*9b00*/  LDSM.16.M88.4 R4, [R209] ;  /* 0x00000000d104783b */ /* 0x000e660000000200 */
[C---:B----4-:R-:W-:Y:S08]  /*9b10*/  HMMA.16816.F32.BF16 R32, R172.reuse, R196, R32 ;  /* 0x000000c4ac20723c */ /* 0x050ff00000041820 */
[C---:B------:R-:W-:Y:S01]  /*9b20*/  HMMA.16816.F32.BF16 R28, R172.reuse, R198, R28 ;  /* 0x000000c6ac1c723c */ /* 0x040fe2000004181c */
[----:B------:R-:W4:Y:S07]  /*9b30*/  LDSM.16.M88.4 R196, [R208] ;  /* 0x00000000d0c4783b */ /* 0x000f2e0000000200 */
[C---:B-----5:R-:W-:Y:S08]  /*9b40*/  HMMA.16816.F32.BF16 R24, R172.reuse, R184, R24 ;  /* 0x000000b8ac18723c */ /* 0x060ff00000041818 */
[C---:B------:R-:W-:Y:S01]  /*9b50*/  HMMA.16816.F32.BF16 R20, R172.reuse, R186, R20 ;  /* 0x000000baac14723c */ /* 0x040fe20000041814 */
[----:B------:R-:W-:Y:S07]  /*9b60*/  LDSM.16.M88.4 R184, [R230+0x6000] ;  /* 0x00600000e6b8783b */ /* 0x000fee0000000200 */
[C---:B------:R-:W-:Y:S08]  /*9b70*/  HMMA.16816.F32.BF16 R16, R172.reuse, R180, R16 ;  /* 0x000000b4ac10723c */ /* 0x040ff00000041810 */
[C---:B------:R-:W-:Y:S01]  /*9b80*/  HMMA.16816.F32.BF16 R12, R172.reuse, R182, R12 ;  /* 0x000000b6ac0c723c */ /* 0x040fe2000004180c */
[----:B------:R-:W5:Y:S07]  /*9b90*/  LDSM.16.M88.4 R180, [R227+0xe000] ;  /* 0x00e00000e3b4783b */ /* 0x000f6e0000000200 */
[C---:B-1----:R-:W-:Y:S08]  /*9ba0*/  HMMA.16816.F32.BF16 R192, R172.reuse, R176, R192 ;  /* 0x000000b0acc0723c */ /* 0x042ff000000418c0 */
[----:B------:R-:W-:Y:S01]  /*9bb0*/  HMMA.16816.F32.BF16 R188, R172, R178, R188 ;  /* 0x000000b2acbc723c */ /* 0x000fe200000418bc */
[----:B------:R-:W1:Y:S04]  /*9bc0*/  LDSM.16.M88.4 R176, [R227+0xe800] ;  /* 0x00e80000e3b0783b */ /* 0x000e680000000200 */
[----:B------:R-:W1:Y:S03]  /*9bd0*/  LDSM.16.M88.4 R172, [R227+0xf000] ;  /* 0x00f00000e3ac783b */ /* 0x000e660000000200 */
[C---:B---3--:R-:W-:Y:S08]  /*9be0*/  HMMA.16816.F32.BF16 R32, R200.reuse, R168, R32 ;  /* 0x000000a8c820723c */ /* 0x048ff00000041820 */
[C---:B--2---:R-:W-:Y:S08]  /*9bf0*/  HMMA.16816.F32.BF16 R24, R200.reuse, R8, R24 ;  /* 0x00000008c818723c */ /* 0x044ff00000041818 */
[C---:B------:R-:W-:Y:S01]  /*9c00*/  HMMA.16816.F32.BF16 R20, R200.reuse, R10, R20 ;  /* 0x0000000ac814723c */ /* 0x040fe20000041814 */
[----:B------:R-:W-:Y:S07]  /*9c10*/  LDSM.16.M88.4 R8, [R229+0x6000] ;  /* 0x00600000e508783b */ /* 0x000fee0000000200 */
[C---:B------:R-:W-:Y:S08]  /*9c20*/  HMMA.16816.F32.BF16 R16, R200.reuse, R4, R16 ;  /* 0x00000004c810723c */ /* 0x040ff00000041810 */
[C---:B------:R-:W-:Y:S01]  /*9c30*/  HMMA.16816.F32.BF16 R12, R200.reuse, R6, R12 ;  /* 0x00000006c80c723c */ /* 0x040fe2000004180c */
[----:B------:R-:W2:Y:S07]  /*9c40*/  LDSM.16.M88.4 R4, [R220+0x6000] ;  /* 0x00600000dc04783b */ /* 0x000eae0000000200 */
[C---:B------:R-:W-:Y:S01]  /*9c50*/  HMMA.16816.F32.BF16 R28, R200.reuse, R170, R28 ;  /* 0x000000aac81c723c */ /* 0x040fe2000004181c */
[----:B------:R-:W3:Y:S07]  /*9c60*/  LDSM.16.M88.4 R168, [R227+0xf800] ;  /* 0x00f80000e3a8783b */ /* 0x000eee0000000200 */
[C---:B----4-:R-:W-:Y:S08]  /*9c70*/  HMMA.16816.F32.BF16 R192, R200.reuse, R196, R192 ;  /* 0x000000c4c8c0723c */ /* 0x050ff000000418c0 */
[----:B------:R-:W-:Y:S01]  /*9c80*/  HMMA.16816.F32.BF16 R188, R200, R198, R188 ;  /* 0x000000c6c8bc723c */ /* 0x000fe200000418bc */
[----:B------:R-:W4:Y:S07]  /*9c90*/  LDSM.16.M88.4 R196, [R220+0x6800] ;  /* 0x00680000dcc4783b */ /* 0x000f2e0000000200 */
[C---:B-----5:R-:W-:Y:S08]  /*9ca0*/  HMMA.16816.F32.BF16 R32, R184.reuse, R180, R32 ;  /* 0x000000b4b820723c */ /* 0x060ff00000041820 */
[C---:B------:R-:W-:Y:S08]  /*9cb0*/  HMMA.16816.F32.BF16 R28, R184.reuse, R182, R28 ;  /* 0x000000b6b81c723c */ /* 0x040ff0000004181c */
[C---:B-1----:R-:W-:Y:S08]  /*9cc0*/  HMMA.16816.F32.BF16 R24, R184.reuse, R176, R24 ;  /* 0x000000b0b818723c */ /* 0x042ff00000041818 */
[C---:B------:R-:W-:Y:S08]  /*9cd0*/  HMMA.16816.F32.BF16 R16, R184.reuse, R172, R16 ;  /* 0x000000acb810723c */ /* 0x040ff00000041810 */
[----:B------:R-:W-:Y:S01]  /*9ce0*/  HMMA.16816.F32.BF16 R12, R184, R174, R12 ;  /* 0x000000aeb80c723c */ /* 0x000fe2000004180c */
[----:B------:R-:W1:Y:S07]  /*9cf0*/  LDSM.16.M88.4 R172, [R220+0x7000] ;  /* 0x00700000dcac783b */ /* 0x000e6e0000000200 */
[----:B--2---:R-:W-:Y:S07]  /*9d00*/  HMMA.16816.F32.BF16 R32, R8, R4, R32 ;  /* 0x000000040820723c */ /* 0x004fee0000041820 */
[----:B------:R-:W-:Y:S01]  /*9d10*/  LOP3.LUT R5, R0, 0x6, RZ, 0xc0, !PT ;  /* 0x0000000600057812 */ /* 0x000fe200078ec0ff */
[C---:B------:R-:W-:Y:S08]  /*9d20*/  HMMA.16816.F32.BF16 R20, R184.reuse, R178, R20 ;  /* 0x000000b2b814723c */ /* 0x040ff00000041814 */
[----:B---3--:R-:W-:Y:S07]  /*9d30*/  HMMA.16816.F32.BF16 R192, R184, R168, R192 ;  /* 0x000000a8b8c0723c */ /* 0x008fee00000418c0 */
[----:B------:R-:W-:Y:S01]  /*9d40*/  IMAD.U32 R168, RZ, RZ, UR28 ;  /* 0x0000001cffa87e24 */ /* 0x000fe2000f8e00ff */
[----:B------:R-:W-:Y:S03]  /*9d50*/  HMMA.16816.F32.BF16 R28, R8, R6, R28 ;  /* 0x00000006081c723c */ /* 0x000fe6000004181c */
[----:B------:R-:W-:-:S02]  /*9d60*/  IMAD R168, R168, 0x40, R5 ;  /* 0x00000040a8a87824 */ /* 0x000fc400078e0205 */
[----:B------:R-:W2:Y:S01]  /*9d70*/  LDSM.16.M88.4 R4, [R220+0x7800] ;  /* 0x00780000dc04783b */ /* 0x000ea20000000200 */
[----:B------:R-:W-:-:S04]  /*9d80*/  DEPBAR.LE SB0, 0x0 ;  /* 0x000080000000791a */ /* 0x000fc80000000000 */
[C---:B------:R-:W-:Y:S01]  /*9d90*/  IADD3 R0, R168.reuse, 0x1, RZ ;  /* 0x00000001a8007810 */ /* 0x040fe20007ffe0ff */
[C---:B----4-:R-:W-:Y:S01]  /*9da0*/  HMMA.16816.F32.BF16 R24, R8.reuse, R196, R24 ;  /* 0x000000c40818723c */ /* 0x050fe20000041818 */
[----:B------:R-:W-:Y:S02]  /*9db0*/  IADD3 R169, R168, 0x8, RZ ;  /* 0x00000008a8a97810 */ /* 0x000fe40007ffe0ff */
[C---:B------:R-:W-:Y:S01]  /*9dc0*/  ISETP.GE.AND P1, PT, R0.reuse, R167, PT ;  /* 0x000000a70000720c */ /* 0x040fe20003f26270 */
[----:B------:R-:W-:Y:S01]  /*9dd0*/  BAR.SYNC.DEFER_BLOCKING 0x0 ;  /* 0x0000000000007b1d */ /* 0x000fe20000010000 */
[----:B------:R-:W-:Y:S02]  /*9de0*/  ISETP.GE.AND P0, PT, R0, R2, PT ;  /* 0x000000020000720c */ /* 0x000fe40003f06270 */
[----:B------:R-:W-:Y:S01]  /*9df0*/  FSEL R0, R33, -INF , !P1 ;  /* 0xff80000021007808 */ /* 0x000fe20004800000 */
[----:B------:R-:W-:Y:S01]  /*9e00*/  HMMA.16816.F32.BF16 R20, R8, R198, R20 ;  /* 0x000000c60814723c */ /* 0x000fe20000041814 */
[----:B------:R-:W-:-:S02]  /*9e10*/  IADD3 R33, R168, 0x9, RZ ;  /* 0x00000009a8217810 */ /* 0x000fc40007ffe0ff */
[CC--:B------:R-:W-:Y:S02]  /*9e20*/  ISETP.GE.AND P6, PT, R169.reuse, R167.reuse, PT ;  /* 0x000000a7a900720c */ /* 0x0c0fe40003fc6270 */
[----:B------:R-:W-:Y:S02]  /*9e30*/  ISETP.GE.AND P1, PT, R169, R2, PT ;  /* 0x00000002a900720c */ /* 0x000fe40003f26270 */
[----:B------:R-:W-:Y:S01]  /*9e40*/  FSEL R35, R35, -INF , !P0 ;  /* 0xff80000023237808 */ /* 0x000fe20004000000 */
[----:B------:R-:W-:Y:S01]  /*9e50*/  HMMA.16816.F32.BF16 R188, R184, R170, R188 ;  /* 0x000000aab8bc723c */ /* 0x000fe200000418bc */
[----:B------:R-:W-:Y:S02]  /*9e60*/  ISETP.GE.AND P0, PT, R33, R167, PT ;  /* 0x000000a72100720c */ /* 0x000fe40003f06270 */
[----:B------:R-:W-:Y:S02]  /*9e70*/  FSEL R177, R30, -INF , !P1 ;  /* 0xff8000001eb17808 */ /* 0x000fe40004800000 */
[----:B------:R-:W-:-:S02]  /*9e80*/  IADD3 R169, R168, 0x10, RZ ;  /* 0x00000010a8a97810 */ /* 0x000fc40007ffe0ff */
[----:B------:R-:W-:Y:S01]  /*9e90*/  FSEL R170, R28, -INF , !P6 ;  /* 0xff8000001caa7808 */ /* 0x000fe20007000000 */
[C---:B-1----:R-:W-:Y:S01]  /*9ea0*/  HMMA.16816.F32.BF16 R16, R8.reuse, R172, R16 ;  /* 0x000000ac0810723c */ /* 0x042fe20000041810 */
[-C--:B------:R-:W-:Y:S02]  /*9eb0*/  ISETP.GE.AND P6, PT, R33, R2.reuse, PT ;  /* 0x000000022100720c */ /* 0x080fe40003fc6270 */
[----:B------:R-:W-:Y:S02]  /*9ec0*/  FSEL R30, R29, -INF , !P0 ;  /* 0xff8000001d1e7808 */ /* 0x000fe40004000000 */
[----:B------:R-:W-:Y:S02]  /*9ed0*/  IADD3 R29, R168, 0x11, RZ ;  /* 0x00000011a81d7810 */ /* 0x000fe40007ffe0ff */
[C---:B------:R-:W-:Y:S01]  /*9ee0*/  ISETP.GE.AND P1, PT, R169.reuse, R167, PT ;  /* 0x000000a7a900720c */ /* 0x040fe20003f26270 */
[----:B------:R-:W-:Y:S01]  /*9ef0*/  HMMA.16816.F32.BF16 R12, R8, R174, R12 ;  /* 0x000000ae080c723c */ /* 0x000fe2000004180c */
[----:B------:R-:W-:-:S02]  /*9f00*/  ISETP.GE.AND P0, PT, R169, R2, PT ;  /* 0x00000002a900720c */ /* 0x000fc40003f06270 */
[----:B------:R-:W-:Y:S02]  /*9f10*/  FSEL R179, R31, -INF , !P6 ;  /* 0xff8000001fb37808 */ /* 0x000fe40007000000 */
[C---:B------:R-:W-:Y:S02]  /*9f20*/  ISETP.GE.AND P6, PT, R29.reuse, R167, PT ;  /* 0x000000a71d00720c */ /* 0x040fe40003fc6270 */
[----:B------:R-:W-:Y:S01]  /*9f30*/  FSEL R28, R24, -INF , !P1 ;  /* 0xff800000181c7808 */ /* 0x000fe20004800000 */
[----:B--2---:R-:W-:Y:S01]  /*9f40*/  HMMA.16816.F32.BF16 R192, R8, R4, R192 ;  /* 0x0000000408c0723c */ /* 0x004fe200000418c0 */
[----:B------:R-:W-:Y:S02]  /*9f50*/  FSEL R33, R26, -INF , !P0 ;  /* 0xff8000001a217808 */ /* 0x000fe40004000000 */
[----:B------:R-:W-:Y:S02]  /*9f60*/  IADD3 R31, R168, 0x18, RZ ;  /* 0x00000018a81f7810 */ /* 0x000fe40007ffe0ff */
[----:B------:R-:W-:-:S02]  /*9f70*/  ISETP.GE.AND P1, PT, R29, R2, PT ;  /* 0x000000021d00720c */ /* 0x000fc40003f26270 */
[----:B------:R-:W-:Y:S02]  /*9f80*/  FSEL R26, R25, -INF , !P6 ;  /* 0xff800000191a7808 */ /* 0x000fe40007000000 */
[----:B------:R-:W-:Y:S02]  /*9f90*/  IADD3 R25, R168, 0x19, RZ ;  /* 0x00000019a8197810 */ /* 0x000fe40007ffe0ff */
[-C--:B------:R-:W-:Y:S02]  /*9fa0*/  ISETP.GE.AND P0, PT, R31, R167.reuse, PT ;  /* 0x000000a71f00720c */ /* 0x080fe40003f06270 */
[----:B------:R-:W-:Y:S02]  /*9fb0*/  FSEL R27, R27, -INF , !P1 ;  /* 0xff8000001b1b7808 */ /* 0x000fe40004800000 */
[----:B------:R-:W-:Y:S02]  /*9fc0*/  ISETP.GE.AND P1, PT, R25, R167, PT ;  /* 0x000000a71900720c */ /* 0x000fe40003f26270 */
[----:B------:R-:W-:-:S02]  /*9fd0*/  ISETP.GE.AND P6, PT, R31, R2, PT ;  /* 0x000000021f00720c */ /* 0x000fc40003fc6270 */
[----:B------:R-:W-:Y:S02]  /*9fe0*/  IADD3 R29, R168, 0x20, RZ ;  /* 0x00000020a81d7810 */ /* 0x000fe40007ffe0ff */
[----:B------:R-:W-:Y:S02]  /*9ff0*/  FSEL R24, R20, -INF , !P0 ;  /* 0xff80000014187808 */ /* 0x000fe40004000000 */
[----:B------:R-:W-:Y:S02]  /*a000*/  ISETP.GE.AND P0, PT, R25, R2, PT ;  /* 0x000000021900720c */ /* 0x000fe40003f06270 */
[----:B------:R-:W-:Y:S02]  /*a010*/  FSEL R20, R21, -INF , !P1 ;  /* 0xff80000015147808 */ /* 0x000fe40004800000 */
[----:B------:R-:W-:Y:S02]  /*a020*/  IADD3 R21, R168, 0x21, RZ ;  /* 0x00000021a8157810 */ /* 0x000fe40007ffe0ff */
[----:B------:R-:W-:-:S02]  /*a030*/  FSEL R31, R22, -INF , !P6 ;  /* 0xff800000161f7808 */ /* 0x000fc40007000000 */
[CC--:B------:R-:W-:Y:S02]  /*a040*/  ISETP.GE.AND P6, PT, R29.reuse, R167.reuse, PT ;  /* 0x000000a71d00720c */ /* 0x0c0fe40003fc6270 */
[----:B------:R-:W-:Y:S02]  /*a050*/  ISETP.GE.AND P1, PT, R29, R2, PT ;  /* 0x000000021d00720c */ /* 0x000fe40003f26270 */
[----:B------:R-:W-:Y:S02]  /*a060*/  FSEL R29, R23, -INF , !P0 ;  /* 0xff800000171d7808 */ /* 0x000fe40004000000 */
[----:B------:R-:W-:Y:S02]  /*a070*/  ISETP.GE.AND P0, PT, R21, R167, PT ;  /* 0x000000a71500720c */ /* 0x000fe40003f06270 */
[----:B------:R-:W-:Y:S02]  /*a080*/  IADD3 R4, R168, 0x28, RZ ;  /* 0x00000028a8047810 */ /* 0x000fe40007ffe0ff */
[----:B------:R-:W-:-:S02]  /*a090*/  FSEL R201, R18, -INF , !P1 ;  /* 0xff80000012c97808 */ /* 0x000fc40004800000 */
[----:B------:R-:W-:Y:S02]  /*a0a0*/  FSEL R196, R17, -INF , !P0 ;  /* 0xff80000011c47808 */ /* 0x000fe40004000000 */
[C---:B------:R-:W-:Y:S02]  /*a0b0*/  ISETP.GE.AND P1, PT, R4.reuse, R167, PT ;  /* 0x000000a70400720c */ /* 0x040fe40003f26270 */
[-C--:B------:R-:W-:Y:S02]  /*a0c0*/  ISETP.GE.AND P0, PT, R4, R2.reuse, PT ;  /* 0x000000020400720c */ /* 0x080fe40003f06270 */
[----:B------:R-:W-:Y:S01]  /*a0d0*/  HMMA.16816.F32.BF16 R4, R8, R6, R188 ;  /* 0x000000060804723c */ /* 0x000fe200000418bc */
[----:B------:R-:W-:Y:S02]  /*a0e0*/  FSEL R200, R16, -INF , !P6 ;  /* 0xff80000010c87808 */ /* 0x000fe40007000000 */
[----:B------:R-:W-:Y:S02]  /*a0f0*/  ISETP.GE.AND P6, PT, R21, R2, PT ;  /* 0x000000021500720c */ /* 0x000fe40003fc6270 */
[----:B------:R-:W-:-:S02]  /*a100*/  FSEL R202, R12, -INF , !P1 ;  /* 0xff8000000cca7808 */ /* 0x000fc40004800000 */
[----:B------:R-:W-:Y:S02]  /*a110*/  IADD3 R8, R168, 0x29, RZ ;  /* 0x00000029a8087810 */ /* 0x000fe40007ffe0ff */
[----:B------:R-:W-:Y:S02]  /*a120*/  FSEL R203, R19, -INF , !P6 ;  /* 0xff80000013cb7808 */ /* 0x000fe40007000000 */
[----:B------:R-:W-:Y:S02]  /*a130*/  ISETP.GE.AND P6, PT, R8, R167, PT ;  /* 0x000000a70800720c */ /* 0x000fe40003fc6270 */
[----:B------:R-:W-:Y:S02]  /*a140*/  IADD3 R9, R168, 0x30, RZ ;  /* 0x00000030a8097810 */ /* 0x000fe40007ffe0ff */
[----:B------:R-:W-:Y:S02]  /*a150*/  FSEL R199, R14, -INF , !P0 ;  /* 0xff8000000ec77808 */ /* 0x000fe40004000000 */
[----:B------:R-:W-:-:S02]  /*a160*/  FSEL R198, R13, -INF , !P6 ;  /* 0xff8000000dc67808 */ /* 0x000fc40007000000 */
[-C--:B------:R-:W-:Y:S02]  /*a170*/  ISETP.GE.AND P1, PT, R8, R2.reuse, PT ;  /* 0x000000020800720c */ /* 0x080fe40003f26270 */
[C---:B------:R-:W-:Y:S02]  /*a180*/  ISETP.GE.AND P0, PT, R9.reuse, R167, PT ;  /* 0x000000a70900720c */ /* 0x040fe40003f06270 */
[----:B------:R-:W-:Y:S02]  /*a190*/  ISETP.GE.AND P6, PT, R9, R2, PT ;  /* 0x000000020900720c */ /* 0x000fe40003fc6270 */
[C---:B------:R-:W-:Y:S02]  /*a1a0*/  IADD3 R8, R168.reuse, 0x31, RZ ;  /* 0x00000031a8087810 */ /* 0x040fe40007ffe0ff */
[----:B------:R-:W-:Y:S02]  /*a1b0*/  IADD3 R9, R168, 0x38, RZ ;  /* 0x00000038a8097810 */ /* 0x000fe40007ffe0ff */
[----:B------:R-:W-:-:S02]  /*a1c0*/  FSEL R197, R15, -INF , !P1 ;  /* 0xff8000000fc57808 */ /* 0x000fc40004800000 */
[----:B------:R-:W-:Y:S02]  /*a1d0*/  FSEL R190, R192, -INF , !P0 ;  /* 0xff800000c0be7808 */ /* 0x000fe40004000000 */
[----:B------:R-:W-:Y:S02]  /*a1e0*/  FSEL R187, R194, -INF , !P6 ;  /* 0xff800000c2bb7808 */ /* 0x000fe40007000000 */
[CC--:B------:R-:W-:Y:S02]  /*a1f0*/  ISETP.GE.AND P1, PT, R8.reuse, R167.reuse, PT ;  /* 0x000000a70800720c */ /* 0x0c0fe40003f26270 */
[----:B------:R-:W-:Y:S02]  /*a200*/  ISETP.GE.AND P0, PT, R8, R2, PT ;  /* 0x000000020800720c */ /* 0x000fe40003f06270 */
[----:B------:R-:W-:Y:S02]  /*a210*/  ISETP.GE.AND P6, PT, R9, R167, PT ;  /* 0x000000a70900720c */ /* 0x000fe40003fc6270 */
[----:B------:R-:W-:-:S02]  /*a220*/  IADD3 R8, R168, 0x39, RZ ;  /* 0x00000039a8087810 */ /* 0x000fc40007ffe0ff */
[----:B------:R-:W-:Y:S02]  /*a230*/  FSEL R188, R4, -INF , !P6 ;  /* 0xff80000004bc7808 */ /* 0x000fe40007000000 */
[----:B------:R-:W-:Y:S02]  /*a240*/  ISETP.GE.AND P6, PT, R8, R167, PT ;  /* 0x000000a70800720c */ /* 0x000fe40003fc6270 */
[----:B------:R-:W-:Y:S02]  /*a250*/  FSEL R189, R193, -INF , !P1 ;  /* 0xff800000c1bd7808 */ /* 0x000fe40004800000 */
[----:B------:R-:W-:Y:S02]  /*a260*/  FSEL R186, R5, -INF , !P6 ;  /* 0xff80000005ba7808 */ /* 0x000fe40007000000 */
[----:B------:R-:W-:Y:S02]  /*a270*/  PLOP3.LUT P6, PT, PT, PT, UP0, 0x80, 0x0 ;  /* 0x000000000000781c */ /* 0x000fe40003fcf008 */
[----:B------:R-:W-:-:S02]  /*a280*/  FSEL R185, R195, -INF , !P0 ;  /* 0xff800000c3b97808 */ /* 0x000fc40004000000 */
[-C--:B------:R-:W-:Y:S02]  /*a290*/  ISETP.GE.AND P1, PT, R9, R2.reuse, PT ;  /* 0x000000020900720c */ /* 0x080fe40003f26270 */
[----:B------:R-:W-:Y:S02]  /*a2a0*/  ISETP.GE.AND P0, PT, R168, R167, PT ;  /* 0x000000a7a800720c */ /* 0x000fe40003f06270 */
[----:B------:R-:W-:Y:S02]  /*a2b0*/  FSEL R182, R6, -INF , !P1 ;  /* 0xff80000006b67808 */ /* 0x000fe40004800000 */
[----:B------:R-:W-:Y:S02]  /*a2c0*/  FSEL R32, R32, -INF , !P0 ;  /* 0xff80000020207808 */ /* 0x000fe40004000000 */
[-C--:B------:R-:W-:Y:S02]  /*a2d0*/  ISETP.GE.AND P1, PT, R168, R2.reuse, PT ;  /* 0x00000002a800720c */ /* 0x080fe40003f26270 */
[----:B------:R-:W-:-:S02]  /*a2e0*/  ISETP.GE.AND P0, PT, R8, R2, PT ;  /* 0x000000020800720c */ /* 0x000fc40003f06270 */
[----:B------:R-:W-:Y:S02]  /*a2f0*/  FSEL R34, R34, -INF , !P1 ;  /* 0xff80000022227808 */ /* 0x000fe40004800000 */
[----:B------:R-:W-:Y:S01]  /*a300*/  FSEL R183, R7, -INF , !P0 ;  /* 0xff80000007b77808 */ /* 0x000fe20004000000 */
[----:B------:R-:W-:Y:S05]  /*a310*/  @!P6 BRA `(.L_x_1526) ;  /* 0x00000ee00000e947 */ /* 0x000fea0003800000 */
[----:B------:R-:W-:-:S13]  /*a320*/  PLOP3.LUT P0, PT, PT, PT, UP6, 0x40, 0x0 ;  /* 0x000000000000781c */ /* 0x000fda0003f0e868 */
[----:B------:R-:W-:Y:S05]  /*a330*/  @P0 BRA `(.L_x_1527) ;  /* 0x0000049000000947 */ /* 0x000fea0003800000 */
        /* <DEDUP_REMOVED lines=55> */
[----:B------:R-:W-:-:S03]  /*a6b0*/  UIADD3 UR9, UR5, -UR4, URZ ;  /* 0x8000000405097290 */ /* 0x000fc6000fffe03f */
[----:B------:R-:W-:Y:S02]  /*a6c0*/  ULDC.64 UR4, c[0x0][0x198] ;  /* 0x0000660000047ab9 */ /* 0x000fe40000000a00 */
[----:B------:R-:W-:-:S04]  /*a6d0*/  UIMAD UR9, UR9, UR6, -0x40 ;  /* 0xffffffc0090974a4 */ /* 0x000fc8000f8e0206 */
        /* <DEDUP_REMOVED lines=15> */
.L_x_1527:
[----:B------:R-:W-:Y:S02]  /*a7d0*/  ULDC UR8, c[0x0][0x198] ;  /* 0x0000660000087ab9 */ /* 0x000fe40000000800 */
[----:B------:R-:W-:-:S04]  /*a7e0*/  ULEA UR8, -UR8, URZ, 0x6 ;  /* 0x0000003f08087291 */ /* 0x000fc8000f8e313f */
[----:B------:R-:W-:Y:S02]  /*a7f0*/  USHF.R.S32.HI UR7, URZ, 0x1f, UR8 ;  /* 0x0000001f3f077899 */ /* 0x000fe40008011408 */
.L_x_1528:
[C---:B------:R-:W-:Y:S01]  /*a800*/  @!P4 IADD3 R7, P0, R166.reuse, UR8, RZ ;  /* 0x00000008a607cc10 */ /* 0x040fe2000ff1e0ff */
[----:B------:R-:W-:Y:S01]  /*a810*/  UIADD3 UR4, UP1, UP0, UR25, UR8, UR25 ;  /* 0x0000000819047290 */ /* 0x000fe2000f83e019 */
[C---:B------:R-:W-:Y:S01]  /*a820*/  @!P3 IADD3 R5, P1, R166.reuse, UR8, RZ ;  /* 0x00000008a605bc10 */ /* 0x040fe2000ff3e0ff */
[----:B------:R1:W-:Y:S01]  /*a830*/  @P5 STS.128 [R235+0x8000], RZ ;  /* 0x008000ffeb005388 */ /* 0x0003e20000000c00 */
[----:B------:R-:W-:Y:S01]  /*a840*/  @!P4 IADD3.X R2, R165, UR7, RZ, P0, !PT ;  /* 0x00000007a502cc10 */ /* 0x000fe200087fe4ff */
[----:B------:R-:W-:Y:S01]  /*a850*/  UIADD3.X UR6, UR24, UR7, UR24, UP1, UP0 ;  /* 0x0000000718067290 */ /* 0x000fe20008fe0418 */
[----:B------:R-:W-:Y:S01]  /*a860*/  @!P4 LEA R172, P0, R7, c[0x0][0x168], 0x1 ;  /* 0x00005a0007acca11 */ /* 0x000fe200078008ff */
[----:B------:R-:W-:Y:S01]  /*a870*/  UIADD3 UR5, UP1, UR25, UR4, URZ ;  /* 0x0000000419057290 */ /* 0x000fe2000ff3e03f */
[----:B------:R-:W-:Y:S01]  /*a880*/  @!P3 IADD3.X R4, R165, UR7, RZ, P1, !PT ;  /* 0x00000007a504bc10 */ /* 0x000fe20008ffe4ff */
[----:B------:R-:W-:Y:S01]  /*a890*/  VOTEU.ALL UP0, P5 ;  /* 0x00000000003f7886 */ /* 0x000fe20002800000 */
[----:B------:R-:W-:Y:S01]  /*a8a0*/  @!P4 LEA.HI.X R173, R7, c[0x0][0x16c], R2, 0x1, P0 ;  /* 0x00005b0007adca11 */ /* 0x000fe200000f0c02 */
[----:B------:R-:W-:Y:S01]  /*a8b0*/  BSSY B0, `(.L_x_1529) ;  /* 0x000008f000007945 */ /* 0x000fe20003800000 */
[----:B------:R-:W-:-:S02]  /*a8c0*/  @!P2 IADD3 R7, P0, R166, UR8, RZ ;  /* 0x00000008a607ac10 */ /* 0x000fc4000ff1e0ff */
[----:B------:R-:W-:Y:S01]  /*a8d0*/  @!P3 LEA R16, P1, R5, c[0x0][0x168], 0x1 ;  /* 0x00005a000510ba11 */ /* 0x000fe200078208ff */
[----:B------:R-:W-:Y:S01]  /*a8e0*/  @!UP0 UIADD3 UR10, UP2, UR25, UR8, URZ ;  /* 0x00000008190a8290 */ /* 0x000fe2000ff5e03f */
[----:B------:R-:W-:Y:S02]  /*a8f0*/  @!P2 IADD3.X R2, R165, UR7, RZ, P0, !PT ;  /* 0x00000007a502ac10 */ /* 0x000fe400087fe4ff */
[----:B------:R-:W-:Y:S01]  /*a900*/  @!P3 LEA.HI.X R17, R5, c[0x0][0x16c], R4, 0x1, P1 ;  /* 0x00005b000511ba11 */ /* 0x000fe200008f0c04 */
[----:B------:R-:W-:Y:S01]  /*a910*/  IMAD.U32 R5, RZ, RZ, UR8 ;  /* 0x00000008ff057e24 */ /* 0x000fe2000f8e00ff */
[C---:B------:R-:W-:Y:S01]  /*a920*/  @!P2 LEA R14, P0, R7.reuse, c[0x0][0x168], 0x1 ;  /* 0x00005a00070eaa11 */ /* 0x040fe200078008ff */
[----:B------:R-:W-:Y:S01]  /*a930*/  IMAD.U32 R4, RZ, RZ, UR7 ;  /* 0x00000007ff047e24 */ /* 0x000fe2000f8e00ff */
[----:B------:R-:W-:Y:S02]  /*a940*/  @!UP0 UIADD3.X UR9, UR24, UR7, URZ, UP2, !UPT ;  /* 0x0000000718098290 */ /* 0x000fe400097fe43f */
[----:B------:R-:W-:Y:S01]  /*a950*/  @!P2 LEA.HI.X R15, R7, c[0x0][0x16c], R2, 0x1, P0 ;  /* 0x00005b00070faa11 */ /* 0x000fe200000f0c02 */
[----:B------:R-:W-:Y:S01]  /*a960*/  IMAD.U32 R2, RZ, RZ, UR7 ;  /* 0x00000007ff027e24 */ /* 0x000fe2000f8e00ff */
[----:B------:R-:W-:-:S04]  /*a970*/  @!P4 IADD3 R7, P1, P0, R166, UR25, R5 ;  /* 0x00000019a607cc10 */ /* 0x000fc8000f83e005 */
[----:B------:R-:W-:Y:S02]  /*a980*/  @!P4 IADD3.X R6, R165, UR24, R2, P1, P0 ;  /* 0x00000018a506cc10 */ /* 0x000fe40008fe0402 */
[----:B------:R-:W-:Y:S02]  /*a990*/  @!P4 LEA R168, P0, R7, c[0x0][0x168], 0x1 ;  /* 0x00005a0007a8ca11 */ /* 0x000fe400078008ff */
[----:B------:R-:W-:Y:S02]  /*a9a0*/  @!P5 LEA R174, P1, R5, R240, 0x1 ;  /* 0x000000f005aed211 */ /* 0x000fe400078208ff */
[----:B------:R-:W-:Y:S01]  /*a9b0*/  @!P4 LEA.HI.X R169, R7, c[0x0][0x16c], R6, 0x1, P0 ;  /* 0x00005b0007a9ca11 */ /* 0x000fe200000f0c06 */
[----:B------:R-:W-:Y:S01]  /*a9c0*/  IMAD.U32 R7, RZ, RZ, UR4 ;  /* 0x00000004ff077e24 */ /* 0x000fe2000f8e00ff */
[----:B------:R-:W-:Y:S01]  /*a9d0*/  @!P5 LEA.HI.X R175, R5, R239, R4, 0x1, P1 ;  /* 0x000000ef05afd211 */ /* 0x000fe200008f0c04 */
[----:B------:R-:W-:Y:S01]  /*a9e0*/  IMAD.U32 R4, RZ, RZ, UR6 ;  /* 0x00000006ff047e24 */ /* 0x000fe2000f8e00ff */
[----:B------:R-:W-:-:S03]  /*a9f0*/  @!P3 IADD3 R9, P1, P0, R166, UR25, R5 ;  /* 0x00000019a609bc10 */ /* 0x000fc6000f83e005 */
[----:B------:R-:W-:Y:S01]  /*aa00*/  @!PT LDS RZ, [RZ] ;  /* 0x00000000fffff984 */ /* 0x000fe20000000800 */
[----:B------:R-:W-:Y:S01]  /*aa10*/  @!PT LDS RZ, [RZ] ;  /* 0x00000000fffff984 */ /* 0x000fe20000000800 */
[----:B------:R-:W-:Y:S01]  /*aa20*/  @!PT LDS RZ, [RZ] ;  /* 0x00000000fffff984 */ /* 0x000fe20000000800 */
[----:B------:R1:W-:Y:S01]  /*aa30*/  @!P5 LDGSTS.E.BYPASS.LTC128B.128 [R235+0x8000], [R174.64] ;  /* 0x08000000aeebdfae */ /* 0x0003e2000b901d60 */
[C-C-:B------:R-:W-:Y:S02]  /*aa40*/  @!P3 IADD3.X R6, R165.reuse, UR24, R2.reuse, P1, P0 ;  /* 0x00000018a506bc10 */ /* 0x140fe40008fe0402 */
[----:B------:R-:W-:Y:S01]  /*aa50*/  @!P2 IADD3 R5, P1, P0, R166, UR25, R5 ;  /* 0x00000019a605ac10 */ /* 0x000fe2000f83e005 */
[----:B------:R1:W-:Y:S03]  /*aa60*/  @P4 STS.128 [R235+0xa000], RZ ;  /* 0x00a000ffeb004388 */ /* 0x0003e60000000c00 */
[----:B------:R-:W-:Y:S01]  /*aa70*/  @!P2 IADD3.X R2, R165, UR24, R2, P1, P0 ;  /* 0x00000018a502ac10 */ /* 0x000fe20008fe0402 */
[----:B------:R-:W-:Y:S01]  /*aa80*/  @!PT LDS RZ, [RZ] ;  /* 0x00000000fffff984 */ /* 0x000fe20000000800 */
[----:B------:R-:W-:Y:S01]  /*aa90*/  @!PT LDS RZ, [RZ] ;  /* 0x00000000fffff984 */ /* 0x000fe20000000800 */
[----:B------:R-:W-:Y:S01]  /*aaa0*/  @!PT LDS RZ, [RZ] ;  /* 0x00000000fffff984 */ /* 0x000fe20000000800 */
[----:B------:R1:W-:Y:S01]  /*aab0*/  @!P4 LDGSTS.E.BYPASS.LTC128B.128 [R235+0xa000], [R172.64+0x80] ;  /* 0x0a000080acebcfae */ /* 0x0003e2000b901d60 */
[----:B------:R-:W-:Y:S02]  /*aac0*/  @!P3 LEA R12, P0, R9, c[0x0][0x168], 0x1 ;  /* 0x00005a00090cba11 */ /* 0x000fe400078008ff */
[----:B------:R-:W-:Y:S01]  /*aad0*/  @!P5 LEA R22, P1, R7, R240, 0x1 ;  /* 0x000000f00716d211 */ /* 0x000fe200078208ff */
[----:B------:R1:W-:Y:S01]  /*aae0*/  @P3 STS.128 [R235+0xc000], RZ ;  /* 0x00c000ffeb003388 */ /* 0x0003e20000000c00 */
[----:B------:R-:W-:-:S02]  /*aaf0*/  @!P3 LEA.HI.X R13, R9, c[0x0][0x16c], R6, 0x1, P0 ;  /* 0x00005b00090dba11 */ /* 0x000fc400000f0c06 */
[----:B------:R-:W-:Y:S01]  /*ab00*/  @!P2 LEA R10, P0, R5, c[0x0][0x168], 0x1 ;  /* 0x00005a00050aaa11 */ /* 0x000fe200078008ff */
[----:B------:R-:W-:Y:S01]  /*ab10*/  @!PT LDS RZ, [RZ] ;  /* 0x00000000fffff984 */ /* 0x000fe20000000800 */
[----:B------:R-:W-:Y:S01]  /*ab20*/  @!PT LDS RZ, [RZ] ;  /* 0x00000000fffff984 */ /* 0x000fe20000000800 */
[----:B------:R-:W-:Y:S01]  /*ab30*/  @!PT LDS RZ, [RZ] ;  /* 0x00000000fffff984 */ /* 0x000fe20000000800 */
[----:B------:R1:W-:Y:S01]  /*ab40*/  @!P3 LDGSTS.E.BYPASS.LTC128B.128 [R235+0xc000], [R16.64+0x100] ;  /* 0x0c00010010ebbfae */ /* 0x0003e2000b901d60 */
[----:B------:R-:W-:Y:S01]  /*ab50*/  @!P5 LEA.HI.X R23, R7, R239, R4, 0x1, P1 ;  /* 0x000000ef0717d211 */ /* 0x000fe200008f0c04 */
[----:B------:R-:W-:Y:S01]  /*ab60*/  IMAD.U32 R4, RZ, RZ, UR9 ;  /* 0x00000009ff047e24 */ /* 0x000fe2000f8e00ff */
[----:B------:R-:W-:Y:S01]  /*ab70*/  @!P4 IADD3 R7, P1, R166, UR4, RZ ;  /* 0x00000004a607cc10 */ /* 0x000fe2000ff3e0ff */
[----:B------:R1:W-:Y:S01]  /*ab80*/  @P2 STS.128 [R235+0xe000], RZ ;  /* 0x00e000ffeb002388 */ /* 0x0003e20000000c00 */
[----:B------:R-:W-:Y:S02]  /*ab90*/  @!P2 LEA.HI.X R11, R5, c[0x0][0x16c], R2, 0x1, P0 ;  /* 0x00005b00050baa11 */ /* 0x000fe400000f0c02 */
[----:B------:R-:W-:Y:S01]  /*aba0*/  @!P4 IADD3.X R2, R165, UR6, RZ, P1, !PT ;  /* 0x00000006a502cc10 */ /* 0x000fe20008ffe4ff */
[----:B------:R-:W-:Y:S01]  /*abb0*/  @!PT LDS RZ, [RZ] ;  /* 0x00000000fffff984 */ /* 0x000fe20000000800 */
[----:B------:R-:W-:Y:S01]  /*abc0*/  @!PT LDS RZ, [RZ] ;  /* 0x00000000fffff984 */ /* 0x000fe20000000800 */
[----:B------:R-:W-:Y:S01]  /*abd0*/  @!PT LDS RZ, [RZ] ;  /* 0x00000000fffff984 */ /* 0x000fe20000000800 */
[----:B------:R1:W-:Y:S01]  /*abe0*/  @!P2 LDGSTS.E.BYPASS.LTC128B.128 [R235+0xe000], [R14.64+0x180] ;  /* 0x0e0001800eebafae */ /* 0x0003e2000b901d60 */
[----:B------:R-:W-:-:S02]  /*abf0*/  @!P4 LEA R18, P1, R7, c[0x0][0x168], 0x1 ;  /* 0x00005a000712ca11 */ /* 0x000fc400078208ff */
[C---:B------:R-:W-:Y:S01]  /*ac00*/  @!P3 IADD3 R5, P0, R166.reuse, UR4, RZ ;  /* 0x00000004a605bc10 */ /* 0x040fe2000ff1e0ff */
[----:B------:R1:W-:Y:S01]  /*ac10*/  @P5 STS.128 [R235+0x8800], RZ ;  /* 0x008800ffeb005388 */ /* 0x0003e20000000c00 */
[----:B------:R-:W-:Y:S02]  /*ac20*/  @!P4 LEA.HI.X R19, R7, c[0x0][0x16c], R2, 0x1, P1 ;  /* 0x00005b000713ca11 */ /* 0x000fe400008f0c02 */
[----:B------:R-:W-:Y:S02]  /*ac30*/  @!P3 IADD3.X R2, R165, UR6, RZ, P0, !PT ;  /* 0x00000006a502bc10 */ /* 0x000fe400087fe4ff */
[C---:B------:R-:W-:Y:S02]  /*ac40*/  @!P3 LEA R8, P1, R5.reuse, c[0x0][0x168], 0x1 ;  /* 0x00005a000508ba11 */ /* 0x040fe400078208ff */
[----:B------:R-:W-:Y:S01]  /*ac50*/  @!P2 IADD3 R7, P0, R166, UR4, RZ ;  /* 0x00000004a607ac10 */ /* 0x000fe2000ff1e0ff */
[----:B------:R-:W-:Y:S01]  /*ac60*/  UIADD3.X UR4, UR24, UR6, URZ, UP1, !UPT ;  /* 0x0000000618047290 */ /* 0x000fe20008ffe43f */
[----:B------:R-:W-:Y:S01]  /*ac70*/  @!P3 LEA.HI.X R9, R5, c[0x0][0x16c], R2, 0x1, P1 ;  /* 0x00005b000509ba11 */ /* 0x000fe200008f0c02 */
[----:B------:R-:W-:Y:S01]  /*ac80*/  IMAD.U32 R5, RZ, RZ, UR10 ;  /* 0x0000000aff057e24 */ /* 0x000fe2000f8e00ff */
[----:B------:R-:W-:Y:S01]  /*ac90*/  @!P2 IADD3.X R6, R165, UR6, RZ, P0, !PT ;  /* 0x00000006a506ac10 */ /* 0x000fe200087fe4ff */
[----:B------:R-:W-:Y:S01]  /*aca0*/  IMAD.U32 R2, RZ, RZ, UR5 ;  /* 0x00000005ff027e24 */ /* 0x000fe2000f8e00ff */
[----:B------:R-:W-:-:S02]  /*acb0*/  @!P2 LEA R180, P0, R7, c[0x0][0x168], 0x1 ;  /* 0x00005a0007b4aa11 */ /* 0x000fc400078008ff */
[-C--:B------:R-:W-:Y:S02]  /*acc0*/  @!P5 LEA R192, P1, R5, R240.reuse, 0x1 ;  /* 0x000000f005c0d211 */ /* 0x080fe400078208ff */
[----:B------:R-:W-:Y:S02]  /*acd0*/  @!P2 LEA.HI.X R181, R7, c[0x0][0x16c], R6, 0x1, P0 ;  /* 0x00005b0007b5aa11 */ /* 0x000fe400000f0c06 */
[-C--:B------:R-:W-:Y:S01]  /*ace0*/  @!P5 LEA.HI.X R193, R5, R239.reuse, R4, 0x1, P1 ;  /* 0x000000ef05c1d211 */ /* 0x080fe200008f0c04 */
[----:B------:R-:W-:Y:S01]  /*acf0*/  IMAD.U32 R4, RZ, RZ, UR4 ;  /* 0x00000004ff047e24 */ /* 0x000fe2000f8e00ff */
[----:B------:R-:W-:Y:S02]  /*ad00*/  @!P5 LEA R6, P1, R2, R240, 0x1 ;  /* 0x000000f00206d211 */ /* 0x000fe400078208ff */
[----:B------:R-:W-:Y:S01]  /*ad10*/  @!P4 IADD3 R5, P0, R166, UR5, RZ ;  /* 0x00000005a605cc10 */ /* 0x000fe2000ff1e0ff */
[----:B------:R-:W-:Y:S01]  /*ad20*/  @!PT LDS RZ, [RZ] ;  /* 0x00000000fffff984 */ /* 0x000fe20000000800 */
[----:B------:R-:W-:Y:S01]  /*ad30*/  @!PT LDS RZ, [RZ] ;  /* 0x00000000fffff984 */ /* 0x000fe20000000800 */
[----:B------:R-:W-:Y:S01]  /*ad40*/  @!PT LDS RZ, [RZ] ;  /* 0x00000000fffff984 */ /* 0x000fe20000000800 */
[----:B------:R1:W-:Y:S01]  /*ad50*/  @!P5 LDGSTS.E.BYPASS.LTC128B.128 [R235+0x8800], [R192.64] ;  /* 0x08800000c0ebdfae */ /* 0x0003e2000b901d60 */
[----:B------:R-:W-:-:S02]  /*ad60*/  @!P5 LEA.HI.X R7, R2, R239, R4, 0x1, P1 ;  /* 0x000000ef0207d211 */ /* 0x000fc400008f0c04 */
[----:B------:R-:W-:Y:S01]  /*ad70*/  @!P4 IADD3.X R4, R165, UR4, RZ, P0, !PT ;  /* 0x00000004a504cc10 */ /* 0x000fe200087fe4ff */
[----:B------:R1:W-:Y:S01]  /*ad80*/  @P4 STS.128 [R235+0xa800], RZ ;  /* 0x00a800ffeb004388 */ /* 0x0003e20000000c00 */
[C---:B------:R-:W-:Y:S02]  /*ad90*/  @!P4 LEA R194, P1, R5.reuse, c[0x0][0x168], 0x1 ;  /* 0x00005a0005c2ca11 */ /* 0x040fe400078208ff */
[----:B------:R-:W-:Y:S01]  /*ada0*/  @!P3 IADD3 R2, P0, R166, UR5, RZ ;  /* 0x00000005a602bc10 */ /* 0x000fe2000ff1e0ff */
[----:B------:R-:W-:Y:S01]  /*adb0*/  @!PT LDS RZ, [RZ] ;  /* 0x00000000fffff984 */ /* 0x000fe20000000800 */
[----:B------:R-:W-:Y:S01]  /*adc0*/  @!PT LDS RZ, [RZ] ;  /* 0x00000000fffff984 */ /* 0x000fe20000000800 */
[----:B------:R-:W-:Y:S01]  /*add0*/  @!PT LDS RZ, [RZ] ;  /* 0x00000000fffff984 */ /* 0x000fe20000000800 */
[----:B------:R1:W-:Y:S01]  /*ade0*/  @!P4 LDGSTS.E.BYPASS.LTC128B.128 [R235+0xa800], [R168.64+0x80] ;  /* 0x0a800080a8ebcfae */ /* 0x0003e2000b901d60 */
[----:B------:R-:W-:Y:S02]  /*adf0*/  @!P4 LEA.HI.X R195, R5, c[0x0][0x16c], R4, 0x1, P1 ;  /* 0x00005b0005c3ca11 */ /* 0x000fe400008f0c04 */
[----:B------:R-:W-:Y:S01]  /*ae00*/  @!P3 IADD3.X R5, R165, UR4, RZ, P0, !PT ;  /* 0x00000004a505bc10 */ /* 0x000fe200087fe4ff */
[----:B------:R1:W-:Y:S01]  /*ae10*/  @P3 STS.128 [R235+0xc800], RZ ;  /* 0x00c800ffeb003388 */ /* 0x0003e20000000c00 */
[----:B------:R-:W-:-:S03]  /*ae20*/  @!P3 LEA R4, P0, R2, c[0x0][0x168], 0x1 ;  /* 0x00005a000204ba11 */ /* 0x000fc600078008ff */
[----:B------:R-:W-:Y:S01]  /*ae30*/  @!PT LDS RZ, [RZ] ;  /* 0x00000000fffff984 */ /* 0x000fe20000000800 */
[----:B------:R-:W-:Y:S01]  /*ae40*/  @!PT LDS RZ, [RZ] ;  /* 0x00000000fffff984 */ /* 0x000fe20000000800 */
[----:B------:R-:W-:Y:S01]  /*ae50*/  @!PT LDS RZ, [RZ] ;  /* 0x00000000fffff984 */ /* 0x000fe20000000800 */
[----:B------:R1:W-:Y:S01]  /*ae60*/  @!P3 LDGSTS.E.BYPASS.LTC128B.128 [R235+0xc800], [R12.64+0x100] ;  /* 0x0c8001000cebbfae */ /* 0x0003e2000b901d60 */
[----:B------:R-:W-:-:S03]  /*ae70*/  @!P3 LEA.HI.X R5, R2, c[0x0][0x16c], R5, 0x1, P0 ;  /* 0x00005b000205ba11 */ /* 0x000fc600000f0c05 */
        /* <DEDUP_REMOVED lines=50> */
.L_x_1530:
[----:B------:R-:W-:Y:S05]  /*b1a0*/  BSYNC B0 ;  /* 0x0000000000007941 */ /* 0x000fea0003800000 */
.L_x_1529:
[----:B------:R-:W0:Y:S01]  /*b1b0*/  LDGDEPBAR ;  /* 0x00000000000079af */ /* 0x000e220000000000 */
[----:B-1----:R-:W-:Y:S02]  /*b1c0*/  IMAD.U32 R5, RZ, RZ, UR8 ;  /* 0x00000008ff057e24 */ /* 0x002fe4000f8e00ff */
[----:B------:R-:W-:-:S03]  /*b1d0*/  IMAD.U32 R2, RZ, RZ, UR7 ;  /* 0x00000007ff027e24 */ /* 0x000fc6000f8e00ff */
[----:B------:R-:W-:-:S04]  /*b1e0*/  LEA R240, P0, R5, R240, 0x1 ;  /* 0x000000f005f07211 */ /* 0x000fc800078008ff */
[----:B------:R-:W-:Y:S02]  /*b1f0*/  LEA.HI.X R239, R5, R239, R2, 0x1, P0 ;  /* 0x000000ef05ef7211 */ /* 0x000fe400000f0c02 */
.L_x_1526:
[----:B------:R-:W-:Y:S01]  /*b200*/  FMNMX.FTZ R5, R164, R32, !PT ;  /* 0x00000020a4057209 */ /* 0x000fe20007810000 */
[----:B------:R-:W-:Y:S01]  /*b210*/  LDSM.16.MT88.4 R12, [R228+0x10000] ;  /* 0x01000000e40c783b */ /* 0x000fe20000004200 */
[----:B------:R-:W-:Y:S02]  /*b220*/  FMNMX.FTZ R2, R3, R34, !PT ;  /* 0x0000002203027209 */ /* 0x000fe40007810000 */
[----:B------:R-:W-:Y:S01]  /*b230*/  FMNMX.FTZ R5, R0, R5, !PT ;  /* 0x0000000500057209 */ /* 0x000fe20007810000 */
[----:B------:R-:W-:Y:S01]  /*b240*/  LDSM.16.MT88.4 R8, [R225+0x10000] ;  /* 0x01000000e108783b */ /* 0x000fe20000004200 */
[----:B------:R-:W-:Y:S02]  /*b250*/  FMNMX.FTZ R2, R35, R2, !PT ;  /* 0x0000000223027209 */ /* 0x000fe40007810000 */
[----:B------:R-:W-:Y:S01]  /*b260*/  FMNMX.FTZ R5, R170, R5, !PT ;  /* 0x00000005aa057209 */ /* 0x000fe20007810000 */
[----:B------:R-:W-:Y:S01]  /*b270*/  LDSM.16.MT88.4 R16, [R226+0x10000] ;  /* 0x01000000e210783b */ /* 0x000fe20000004200 */
        /* <DEDUP_REMOVED lines=36> */
[C---:B------:R-:W-:Y:S02]  /*b4c0*/  FSETP.NEU.FTZ.AND P1, PT, R174.reuse, -INF , PT ;  /* 0xff800000ae00780b */ /* 0x040fe40003f3d000 */
[C---:B------:R-:W-:Y:S01]  /*b4d0*/  FSETP.NEU.FTZ.AND P0, PT, R173.reuse, -INF , PT ;  /* 0xff800000ad00780b */ /* 0x040fe20003f1d000 */
[C---:B------:R-:W-:Y:S01]  /*b4e0*/  FMUL.FTZ R184, R173.reuse, c[0x0][0x23c] ;  /* 0x00008f00adb87a20 */ /* 0x040fe20000410000 */
[----:B------:R-:W-:Y:S02]  /*b4f0*/  FSEL R5, R174, RZ, P1 ;  /* 0x000000ffae057208 */ /* 0x000fe40000800000 */
[----:B------:R-:W-:Y:S02]  /*b500*/  FSEL R6, R173, RZ, P0 ;  /* 0x000000ffad067208 */ /* 0x000fe40000000000 */
[----:B------:R-:W-:Y:S01]  /*b510*/  FSEL R191, R191, RZ, P1 ;  /* 0x000000ffbfbf7208 */ /* 0x000fe20000800000 */
[----:B------:R-:W-:Y:S01]  /*b520*/  FADD.FTZ R4, R164, -R5 ;  /* 0x80000005a4047221 */ /* 0x000fe20000010000 */
[----:B------:R-:W-:Y:S01]  /*b530*/  FSEL R184, R184, RZ, P0 ;  /* 0x000000ffb8b87208 */ /* 0x000fe20000000000 */
[----:B------:R-:W-:Y:S01]  /*b540*/  FADD.FTZ R6, R3, -R6 ;  /* 0x8000000603067221 */ /* 0x000fe20000010000 */
[----:B------:R-:W-:Y:S01]  /*b550*/  LDSM.16.MT88.4 R164, [R226+0x12800] ;  /* 0x01280000e2a4783b */ /* 0x000fe20000004200 */
[----:B------:R-:W-:-:S02]  /*b560*/  FFMA.FTZ R171, R0, c[0x0][0x23c], -R191 ;  /* 0x00008f0000ab7a23 */ /* 0x000fc400000108bf */
[--C-:B------:R-:W-:Y:S02]  /*b570*/  FFMA.FTZ R172, R32, c[0x0][0x23c], -R191.reuse ;  /* 0x00008f0020ac7a23 */ /* 0x100fe400000108bf */
[--C-:B------:R-:W-:Y:S02]  /*b580*/  FFMA.FTZ R170, R170, c[0x0][0x23c], -R191.reuse ;  /* 0x00008f00aaaa7a23 */ /* 0x100fe400000108bf */
[----:B------:R-:W-:Y:S01]  /*b590*/  FFMA.FTZ R169, R30, c[0x0][0x23c], -R191 ;  /* 0x00008f001ea97a23 */ /* 0x000fe200000108bf */
[----:B------:R-:W-:Y:S01]  /*b5a0*/  MUFU.EX2 R171, R171 ;  /* 0x000000ab00ab7308 */ /* 0x000fe20000000800 */
[--C-:B------:R-:W-:Y:S02]  /*b5b0*/  FFMA.FTZ R168, R34, c[0x0][0x23c], -R184.reuse ;  /* 0x00008f0022a87a23 */ /* 0x100fe400000108b8 */
[--C-:B------:R-:W-:Y:S02]  /*b5c0*/  FFMA.FTZ R2, R35, c[0x0][0x23c], -R184.reuse ;  /* 0x00008f0023027a23 */ /* 0x100fe400000108b8 */
[----:B------:R-:W-:-:S02]  /*b5d0*/  FFMA.FTZ R0, R177, c[0x0][0x23c], -R184 ;  /* 0x00008f00b1007a23 */ /* 0x000fc400000108b8 */
[----:B------:R-:W-:Y:S01]  /*b5e0*/  FFMA.FTZ R175, R179, c[0x0][0x23c], -R184 ;  /* 0x00008f00b3af7a23 */ /* 0x000fe200000108b8 */
[----:B------:R-:W1:Y:S01]  /*b5f0*/  MUFU.EX2 R172, R172 ;  /* 0x000000ac00ac7308 */ /* 0x000e620000000800 */
[----:B------:R-:W-:Y:S02]  /*b600*/  FMUL.FTZ R176, R4, c[0x0][0x23c] ;  /* 0x00008f0004b07a20 */ /* 0x000fe40000410000 */
[----:B------:R-:W-:Y:S02]  /*b610*/  FMUL.FTZ R3, R6, c[0x0][0x23c] ;  /* 0x00008f0006037a20 */ /* 0x000fe40000410000 */
[--C-:B------:R-:W-:Y:S02]  /*b620*/  FFMA.FTZ R180, R20, c[0x0][0x23c], -R191.reuse ;  /* 0x00008f0014b47a23 */ /* 0x100fe400000108bf */
[----:B------:R-:W-:Y:S01]  /*b630*/  LDSM.16.MT88.4 R20, [R226+0x10800] ;  /* 0x01080000e214783b */ /* 0x000fe20000004200 */
[----:B------:R-:W-:Y:S01]  /*b640*/  MUFU.EX2 R170, R170 ;  /* 0x000000aa00aa7308 */ /* 0x000fe20000000800 */
[----:B------:R-:W-:-:S02]  /*b650*/  FFMA.FTZ R177, R28, c[0x0][0x23c], -R191 ;  /* 0x00008f001cb17a23 */ /* 0x000fc400000108bf */
[--C-:B------:R-:W-:Y:S02]  /*b660*/  FFMA.FTZ R178, R26, c[0x0][0x23c], -R191.reuse ;  /* 0x00008f001ab27a23 */ /* 0x100fe400000108bf */
[--C-:B------:R-:W-:Y:S02]  /*b670*/  FFMA.FTZ R179, R24, c[0x0][0x23c], -R191.reuse ;  /* 0x00008f0018b37a23 */ /* 0x100fe400000108bf */
[--C-:B------:R-:W-:Y:S01]  /*b680*/  FFMA.FTZ R181, R33, c[0x0][0x23c], -R184.reuse ;  /* 0x00008f0021b57a23 */ /* 0x100fe200000108b8 */
[----:B------:R-:W2:Y:S01]  /*b690*/  MUFU.EX2 R169, R169 ;  /* 0x000000a900a97308 */ /* 0x000ea20000000800 */
[----:B-1----:R-:W-:Y:S01]  /*b6a0*/  F2FP.BF16.PACK_AB R4, R171, R172 ;  /* 0x000000acab04723e */ /* 0x002fe200000010ff */
[--C-:B------:R-:W-:Y:S01]  /*b6b0*/  FFMA.FTZ R192, R27, c[0x0][0x23c], -R184.reuse ;  /* 0x00008f001bc07a23 */ /* 0x100fe200000108b8 */
[----:B------:R-:W-:Y:S01]  /*b6c0*/  LDSM.16.MT88.4 R32, [R225+0x12800] ;  /* 0x01280000e120783b */ /* 0x000fe20000004200 */
[--C-:B------:R-:W-:Y:S02]  /*b6d0*/  FFMA.FTZ R193, R31, c[0x0][0x23c], -R184.reuse ;  /* 0x00008f001fc17a23 */ /* 0x100fe400000108b8 */
[----:B------:R-:W-:Y:S01]  /*b6e0*/  FFMA.FTZ R194, R29, c[0x0][0x23c], -R184 ;  /* 0x00008f001dc27a23 */ /* 0x000fe200000108b8 */
[----:B------:R-:W-:Y:S01]  /*b6f0*/  LDSM.16.MT88.4 R24, [R228+0x10800] ;  /* 0x01080000e418783b */ /* 0x000fe20000004200 */
[----:B------:R-:W-:Y:S01]  /*b700*/  MUFU.EX2 R168, R168 ;  /* 0x000000a800a87308 */ /* 0x000fe20000000800 */
[----:B------:R-:W-:-:S02]  /*b710*/  FFMA.FTZ R195, R200, c[0x0][0x23c], -R191 ;  /* 0x00008f00c8c37a23 */ /* 0x000fc400000108bf */
[----:B------:R-:W-:Y:S01]  /*b720*/  LDSM.16.MT88.4 R28, [R224+0x12800] ;  /* 0x01280000e01c783b */ /* 0x000fe20000004200 */
[--C-:B------:R-:W-:Y:S02]  /*b730*/  FFMA.FTZ R205, R198, c[0x0][0x23c], -R191.reuse ;  /* 0x00008f00c6cd7a23 */ /* 0x100fe400000108bf */
[--C-:B------:R-:W-:Y:S02]  /*b740*/  FFMA.FTZ R200, R202, c[0x0][0x23c], -R191.reuse ;  /* 0x00008f00cac87a23 */ /* 0x100fe400000108bf */
[----:B------:R-:W1:Y:S01]  /*b750*/  MUFU.EX2 R2, R2 ;  /* 0x0000000200027308 */ /* 0x000e620000000800 */
[----:B--2---:R-:W-:Y:S01]  /*b760*/  F2FP.BF16.PACK_AB R6, R169, R170 ;  /* 0x000000aaa906723e */ /* 0x004fe200000010ff */
[--C-:B------:R-:W-:Y:S02]  /*b770*/  FFMA.FTZ R198, R201, c[0x0][0x23c], -R184.reuse ;  /* 0x00008f00c9c67a23 */ /* 0x100fe400000108b8 */
[----:B------:R-:W-:Y:S02]  /*b780*/  FFMA.FTZ R196, R196, c[0x0][0x23c], -R191 ;  /* 0x00008f00c4c47a23 */ /* 0x000fe400000108bf */
[----:B------:R-:W-:-:S02]  /*b790*/  FFMA.FTZ R201, R203, c[0x0][0x23c], -R184 ;  /* 0x00008f00cbc97a23 */ /* 0x000fc400000108b8 */
[----:B------:R-:W-:Y:S01]  /*b7a0*/  MUFU.EX2 R0, R0 ;  /* 0x0000000000007308 */ /* 0x000fe20000000800 */
[--C-:B------:R-:W-:Y:S02]  /*b7b0*/  FFMA.FTZ R199, R199, c[0x0][0x23c], -R184.reuse ;  /* 0x00008f00c7c77a23 */ /* 0x100fe400000108b8 */
[----:B------:R-:W-:Y:S02]  /*b7c0*/  FFMA.FTZ R202, R197, c[0x0][0x23c], -R184 ;  /* 0x00008f00c5ca7a23 */ /* 0x000fe400000108b8 */
[--C-:B------:R-:W-:Y:S02]  /*b7d0*/  FFMA.FTZ R190, R190, c[0x0][0x23c], -R191.reuse ;  /* 0x00008f00bebe7a23 */ /* 0x100fe400000108bf */
[--C-:B------:R-:W-:Y:S01]  /*b7e0*/  FFMA.FTZ R189, R189, c[0x0][0x23c], -R191.reuse ;  /* 0x00008f00bdbd7a23 */ /* 0x100fe200000108bf */
[----:B------:R-:W2:Y:S01]  /*b7f0*/  MUFU.EX2 R175, R175 ;  /* 0x000000af00af7308 */ /* 0x000ea20000000800 */
[----:B-1----:R-:W-:Y:S01]  /*b800*/  F2FP.BF16.PACK_AB R5, R2, R168 ;  /* 0x000000a80205723e */ /* 0x002fe200000010ff */
[----:B------:R-:W-:-:S02]  /*b810*/  FFMA.FTZ R188, R188, c[0x0][0x23c], -R191 ;  /* 0x00008f00bcbc7a23 */ /* 0x000fc400000108bf */
[----:B------:R-:W-:Y:S02]  /*b820*/  FFMA.FTZ R191, R186, c[0x0][0x23c], -R191 ;  /* 0x00008f00babf7a23 */ /* 0x000fe400000108bf */
[--C-:B------:R-:W-:Y:S02]  /*b830*/  FFMA.FTZ R186, R187, c[0x0][0x23c], -R184.reuse ;  /* 0x00008f00bbba7a23 */ /* 0x100fe400000108b8 */
[----:B------:R-:W1:Y:S01]  /*b840*/  MUFU.EX2 R176, R176 ;  /* 0x000000b000b07308 */ /* 0x000e620000000800 */
[--C-:B------:R-:W-:Y:S02]  /*b850*/  FFMA.FTZ R185, R185, c[0x0][0x23c], -R184.reuse ;  /* 0x00008f00b9b97a23 */ /* 0x100fe400000108b8 */
[--C-:B------:R-:W-:Y:S02]  /*b860*/  FFMA.FTZ R182, R182, c[0x0][0x23c], -R184.reuse ;  /* 0x00008f00b6b67a23 */ /* 0x100fe400000108b8 */
[----:B------:R-:W-:-:S03]  /*b870*/  FFMA.FTZ R183, R183, c[0x0][0x23c], -R184 ;  /* 0x00008f00b7b77a23 */ /* 0x000fc600000108b8 */
[----:B------:R-:W3:Y:S01]  /*b880*/  MUFU.EX2 R3, R3 ;  /* 0x0000000300037308 */ /* 0x000ee20000000800 */
[----:B--2---:R-:W-:Y:S01]  /*b890*/  F2FP.BF16.PACK_AB R7, R175, R0 ;  /* 0x00000000af07723e */ /* 0x004fe200000010ff */
[----:B-1----:R-:W-:-:S06]  /*b8a0*/  FMUL.FTZ R160, R160, R176 ;  /* 0x000000b0a0a07220 */ /* 0x002fcc0000410000 */
[----:B------:R-:W-:Y:S01]  /*b8b0*/  MUFU.EX2 R177, R177 ;  /* 0x000000b100b17308 */ /* 0x000fe20000000800 */
[-C--:B------:R-:W-:Y:S02]  /*b8c0*/  FMUL.FTZ R161, R161, R176.reuse ;  /* 0x000000b0a1a17220 */ /* 0x080fe40000410000 */
[-C--:B------:R-:W-:Y:S02]  /*b8d0*/  FMUL.FTZ R36, R36, R176.reuse ;  /* 0x000000b024247220 */ /* 0x080fe40000410000 */
[----:B------:R-:W-:Y:S02]  /*b8e0*/  FMUL.FTZ R37, R37, R176 ;  /* 0x000000b025257220 */ /* 0x000fe40000410000 */
[-C--:B---3--:R-:W-:Y:S01]  /*b8f0*/  FMUL.FTZ R162, R162, R3.reuse ;  /* 0x00000003a2a27220 */ /* 0x088fe20000410000 */
[----:B------:R-:W1:Y:S01]  /*b900*/  MUFU.EX2 R178, R178 ;  /* 0x000000b200b27308 */ /* 0x000e620000000800 */
[-C--:B------:R-:W-:Y:S02]  /*b910*/  FMUL.FTZ R163, R163, R3.reuse ;  /* 0x00000003a3a37220 */ /* 0x080fe40000410000 */
[----:B------:R-:W-:-:S02]  /*b920*/  FMUL.FTZ R38, R38, R3 ;  /* 0x0000000326267220 */ /* 0x000fc40000410000 */
[-C--:B------:R-:W-:Y:S02]  /*b930*/  FMUL.FTZ R39, R39, R3.reuse ;  /* 0x0000000327277220 */ /* 0x080fe40000410000 */
[-C--:B------:R-:W-:Y:S01]  /*b940*/  FMUL.FTZ R48, R48, R176.reuse ;  /* 0x000000b030307220 */ /* 0x080fe20000410000 */
[C---:B------:R-:W-:Y:S01]  /*b950*/  HMMA.16816.F32.BF16 R160, R4.reuse, R12, R160 ;  /* 0x0000000c04a0723c */ /* 0x040fe200000418a0 */
[-C--:B------:R-:W-:Y:S01]  /*b960*/  FMUL.FTZ R49, R49, R176.reuse ;  /* 0x000000b031317220 */ /* 0x080fe20000410000 */
[----:B------:R-:W-:Y:S01]  /*b970*/  MUFU.EX2 R179, R179 ;  /* 0x000000b300b37308 */ /* 0x000fe20000000800 */
[-C--:B------:R-:W-:Y:S02]  /*b980*/  FMUL.FTZ R50, R50, R3.reuse ;  /* 0x0000000332327220 */ /* 0x080fe40000410000 */
[-C--:B------:R-:W-:Y:S02]  /*b990*/  FMUL.FTZ R51, R51, R3.reuse ;  /* 0x0000000333337220 */ /* 0x080fe40000410000 */
[-C--:B------:R-:W-:Y:S01]  /*b9a0*/  FMUL.FTZ R52, R52, R176.reuse ;  /* 0x000000b034347220 */ /* 0x080fe20000410000 */
[----:B------:R-:W-:Y:S01]  /*b9b0*/  HMMA.16816.F32.BF16 R36, R4, R14, R36 ;  /* 0x0000000e0424723c */ /* 0x000fe20000041824 */
[----:B------:R-:W2:Y:S01]  /*b9c0*/  LDSM.16.MT88.4 R12, [R224+0x10000] ;  /* 0x01000000e00c783b */ /* 0x000ea20000004200 */
        /* <DEDUP_REMOVED lines=11> */
[----:B------:R-:W3:Y:S01]  /*ba80*/  LDSM.16.MT88.4 R8, [R226+0x12000] ;  /* 0x01200000e208783b */ /* 0x000ee20000004200 */
[----:B------:R-:W-:-:S02]  /*ba90*/  FMUL.FTZ R60, R60, R176 ;  /* 0x000000b03c3c7220 */ /* 0x000fc40000410000 */
[-C--:B------:R-:W-:Y:S01]  /*baa0*/  FMUL.FTZ R61, R61, R176.reuse ;  /* 0x000000b03d3d7220 */ /* 0x080fe20000410000 */
[----:B------:R-:W4:Y:S01]  /*bab0*/  MUFU.EX2 R192, R192 ;  /* 0x000000c000c07308 */ /* 0x000f220000000800 */
[-C--:B------:R-:W-:Y:S02]  /*bac0*/  FMUL.FTZ R62, R62, R3.reuse ;  /* 0x000000033e3e7220 */ /* 0x080fe40000410000 */
[-C--:B------:R-:W-:Y:S02]  /*bad0*/  FMUL.FTZ R63, R63, R3.reuse ;  /* 0x000000033f3f7220 */ /* 0x080fe40000410000 */
[-C--:B------:R-:W-:Y:S02]  /*bae0*/  FMUL.FTZ R40, R40, R176.reuse ;  /* 0x000000b028287220 */ /* 0x080fe40000410000 */
[----:B------:R-:W-:Y:S01]  /*baf0*/  FMUL.FTZ R41, R41, R176 ;  /* 0x000000b029297220 */ /* 0x000fe20000410000 */
[----:B------:R-:W-:Y:S01]  /*bb00*/  MUFU.EX2 R193, R193 ;  /* 0x000000c100c17308 */ /* 0x000fe20000000800 */
[----:B------:R-:W-:-:S02]  /*bb10*/  FMUL.FTZ R42, R42, R3 ;  /* 0x000000032a2a7220 */ /* 0x000fc40000410000 */
[-C--:B------:R-:W-:Y:S02]  /*bb20*/  FMUL.FTZ R43, R43, R3.reuse ;  /* 0x000000032b2b7220 */ /* 0x080fe40000410000 */
[-C--:B------:R-:W-:Y:S02]  /*bb30*/  FMUL.FTZ R44, R44, R176.reuse ;  /* 0x000000b02c2c7220 */ /* 0x080fe40000410000 */
[-C--:B------:R-:W-:Y:S01]  /*bb40*/  FMUL.FTZ R45, R45, R176.reuse ;  /* 0x000000b02d2d7220 */ /* 0x080fe20000410000 */
[----:B------:R-:W5:Y:S01]  /*bb50*/  MUFU.EX2 R194, R194 ;  /* 0x000000c200c27308 */ /* 0x000f620000000800 */
[-C--:B------:R-:W-:Y:S01]  /*bb60*/  FMUL.FTZ R46, R46, R3.reuse ;  /* 0x000000032e2e7220 */ /* 0x080fe20000410000 */
[----:B------:R-:W-:Y:S01]  /*bb70*/  HMMA.16816.F32.BF16 R40, R4, R16, R40 ;  /* 0x000000100428723c */ /* 0x000fe20000041828 */
[----:B------:R-:W-:Y:S02]  /*bb80*/  FMUL.FTZ R47, R47, R3 ;  /* 0x000000032f2f7220 */ /* 0x000fe40000410000 */
[----:B------:R-:W-:-:S02]  /*bb90*/  FMUL.FTZ R72, R72, R176 ;  /* 0x000000b048487220 */ /* 0x000fc40000410000 */
[-C--:B------:R-:W-:Y:S01]  /*bba0*/  FMUL.FTZ R73, R73, R176.reuse ;  /* 0x000000b049497220 */ /* 0x080fe20000410000 */
[----:B------:R-:W-:Y:S01]  /*bbb0*/  MUFU.EX2 R195, R195 ;  /* 0x000000c300c37308 */ /* 0x000fe20000000800 */
[-C--:B------:R-:W-:Y:S01]  /*bbc0*/  FMUL.FTZ R74, R74, R3.reuse ;  /* 0x000000034a4a7220 */ /* 0x080fe20000410000 */
[C---:B--2---:R-:W-:Y:S01]  /*bbd0*/  HMMA.16816.F32.BF16 R56, R4.reuse, R12, R56 ;  /* 0x0000000c0438723c */ /* 0x044fe20000041838 */
[-C--:B------:R-:W-:Y:S02]  /*bbe0*/  FMUL.FTZ R75, R75, R3.reuse ;  /* 0x000000034b4b7220 */ /* 0x080fe40000410000 */
[-C--:B------:R-:W-:Y:S02]  /*bbf0*/  FMUL.FTZ R76, R76, R176.reuse ;  /* 0x000000b04c4c7220 */ /* 0x080fe40000410000 */
[----:B------:R-:W-:Y:S01]  /*bc00*/  FMUL.FTZ R77, R77, R176 ;  /* 0x000000b04d4d7220 */ /* 0x000fe20000410000 */
[----:B------:R-:W-:Y:S01]  /*bc10*/  MUFU.EX2 R196, R196 ;  /* 0x000000c400c47308 */ /* 0x000fe20000000800 */
[-C--:B------:R-:W-:Y:S01]  /*bc20*/  FMUL.FTZ R78, R78, R3.reuse ;  /* 0x000000034e4e7220 */ /* 0x080fe20000410000 */
[----:B------:R-:W-:Y:S01]  /*bc30*/  HMMA.16816.F32.BF16 R60, R4, R14, R60 ;  /* 0x0000000e043c723c */ /* 0x000fe2000004183c */
[----:B------:R-:W2:Y:S01]  /*bc40*/  LDSM.16.MT88.4 R12, [R225+0x12000] ;  /* 0x01200000e10c783b */ /* 0x000ea20000004200 */
[----:B------:R-:W-:-:S02]  /*bc50*/  FMUL.FTZ R79, R79, R3 ;  /* 0x000000034f4f7220 */ /* 0x000fc40000410000 */
[-C--:B------:R-:W-:Y:S02]  /*bc60*/  FMUL.FTZ R80, R80, R176.reuse ;  /* 0x000000b050507220 */ /* 0x080fe40000410000 */
[-C--:B------:R-:W-:Y:S01]  /*bc70*/  FMUL.FTZ R81, R81, R176.reuse ;  /* 0x000000b051517220 */ /* 0x080fe20000410000 */
[----:B------:R-:W-:Y:S01]  /*bc80*/  MUFU.EX2 R200, R200 ;  /* 0x000000c800c87308 */ /* 0x000fe20000000800 */
[C---:B------:R-:W-:Y:S01]  /*bc90*/  HMMA.16816.F32.BF16 R44, R4.reuse, R18, R44 ;  /* 0x00000012042c723c */ /* 0x040fe2000004182c */
[----:B------:R-:W1:Y:S01]  /*bca0*/  LDSM.16.MT88.4 R16, [R228+0x12000] ;  /* 0x01200000e410783b */ /* 0x000e620000004200 */
[-C--:B------:R-:W-:Y:S02]  /*bcb0*/  FMUL.FTZ R82, R82, R3.reuse ;  /* 0x0000000352527220 */ /* 0x080fe40000410000 */
[----:B------:R-:W-:Y:S02]  /*bcc0*/  FMUL.FTZ R83, R83, R3 ;  /* 0x0000000353537220 */ /* 0x000fe40000410000 */
[-C--:B------:R-:W-:Y:S01]  /*bcd0*/  FMUL.FTZ R84, R84, R176.reuse ;  /* 0x000000b054547220 */ /* 0x080fe20000410000 */
[----:B------:R-:W-:Y:S01]  /*bce0*/  MUFU.EX2 R205, R205 ;  /* 0x000000cd00cd7308 */ /* 0x000fe20000000800 */
[----:B---3--:R-:W-:Y:S01]  /*bcf0*/  HMMA.16816.F32.BF16 R72, R4, R8, R72 ;  /* 0x000000080448723c */ /* 0x008fe20000041848 */
[----:B------:R-:W-:-:S02]  /*bd00*/  FMUL.FTZ R85, R85, R176 ;  /* 0x000000b055557220 */ /* 0x000fc40000410000 */
[-C--:B------:R-:W-:Y:S02]  /*bd10*/  FMUL.FTZ R86, R86, R3.reuse ;  /* 0x0000000356567220 */ /* 0x080fe40000410000 */
[-C--:B------:R-:W-:Y:S02]  /*bd20*/  FMUL.FTZ R87, R87, R3.reuse ;  /* 0x0000000357577220 */ /* 0x080fe40000410000 */
[-C--:B------:R-:W-:Y:S01]  /*bd30*/  FMUL.FTZ R64, R64, R176.reuse ;  /* 0x000000b040407220 */ /* 0x080fe20000410000 */
[----:B------:R-:W-:Y:S01]  /*bd40*/  HMMA.16816.F32.BF16 R76, R4, R10, R76 ;  /* 0x0000000a044c723c */ /* 0x000fe2000004184c */
[----:B------:R-:W3:Y:S01]  /*bd50*/  LDSM.16.MT88.4 R8, [R228+0x14000] ;  /* 0x01400000e408783b */ /* 0x000ee20000004200 */
[----:B------:R-:W-:Y:S01]  /*bd60*/  FMUL.FTZ R65, R65, R176 ;  /* 0x000000b041417220 */ /* 0x000fe20000410000 */
[----:B------:R-:W1:Y:S01]  /*bd70*/  MUFU.EX2 R198, R198 ;  /* 0x000000c600c67308 */ /* 0x000e620000000800 */
[-C--:B------:R-:W-:Y:S02]  /*bd80*/  FMUL.FTZ R66, R66, R3.reuse ;  /* 0x0000000342427220 */ /* 0x080fe40000410000 */
[----:B------:R-:W-:-:S02]  /*bd90*/  FMUL.FTZ R67, R67, R3 ;  /* 0x0000000343437220 */ /* 0x000fc40000410000 */
[-C--:B------:R-:W-:Y:S02]  /*bda0*/  FMUL.FTZ R68, R68, R176.reuse ;  /* 0x000000b044447220 */ /* 0x080fe40000410000 */
[-C--:B------:R-:W-:Y:S01]  /*bdb0*/  FMUL.FTZ R69, R69, R176.reuse ;  /* 0x000000b045457220 */ /* 0x080fe20000410000 */
[----:B------:R-:W1:Y:S01]  /*bdc0*/  MUFU.EX2 R201, R201 ;  /* 0x000000c900c97308 */ /* 0x000e620000000800 */
[-C--:B------:R-:W-:Y:S02]  /*bdd0*/  FMUL.FTZ R70, R70, R3.reuse ;  /* 0x0000000346467220 */ /* 0x080fe40000410000 */
[-C--:B------:R-:W-:Y:S02]  /*bde0*/  FMUL.FTZ R71, R71, R3.reuse ;  /* 0x0000000347477220 */ /* 0x080fe40000410000 */
[-C--:B------:R-:W-:Y:S01]  /*bdf0*/  FMUL.FTZ R96, R96, R176.reuse ;  /* 0x000000b060607220 */ /* 0x080fe20000410000 */
[----:B--2---:R-:W-:Y:S01]  /*be00*/  HMMA.16816.F32.BF16 R80, R4, R12, R80 ;  /* 0x0000000c0450723c */ /* 0x004fe20000041850 */
[----:B------:R-:W-:Y:S01]  /*be10*/  FMUL.FTZ R97, R97, R176 ;  /* 0x000000b061617220 */ /* 0x000fe20000410000 */
[----:B------:R-:W-:Y:S01]  /*be20*/  MUFU.EX2 R199, R199 ;  /* 0x000000c700c77308 */ /* 0x000fe20000000800 */
[----:B------:R-:W-:-:S02]  /*be30*/  FMUL.FTZ R98, R98, R3 ;  /* 0x0000000362627220 */ /* 0x000fc40000410000 */
[-C--:B------:R-:W-:Y:S02]  /*be40*/  FMUL.FTZ R99, R99, R3.reuse ;  /* 0x0000000363637220 */ /* 0x080fe40000410000 */
[-C--:B------:R-:W-:Y:S01]  /*be50*/  FMUL.FTZ R100, R100, R176.reuse ;  /* 0x000000b064647220 */ /* 0x080fe20000410000 */
[C---:B------:R-:W-:Y:S01]  /*be60*/  HMMA.16816.F32.BF16 R84, R4.reuse, R14, R84 ;  /* 0x0000000e0454723c */ /* 0x040fe20000041854 */
[----:B------:R-:W2:Y:S01]  /*be70*/  LDSM.16.MT88.4 R12, [R226+0x14000] ;  /* 0x01400000e20c783b */ /* 0x000ea20000004200 */
[-C--:B------:R-:W-:Y:S01]  /*be80*/  FMUL.FTZ R101, R101, R176.reuse ;  /* 0x000000b065657220 */ /* 0x080fe20000410000 */
[----:B------:R-:W2:Y:S01]  /*be90*/  MUFU.EX2 R202, R202 ;  /* 0x000000ca00ca7308 */ /* 0x000ea20000000800 */
[-C--:B------:R-:W-:Y:S02]  /*bea0*/  FMUL.FTZ R102, R102, R3.reuse ;  /* 0x0000000366667220 */ /* 0x080fe40000410000 */
[----:B------:R-:W-:Y:S02]  /*beb0*/  FMUL.FTZ R103, R103, R3 ;  /* 0x0000000367677220 */ /* 0x000fe40000410000 */
        /* <DEDUP_REMOVED lines=12> */
[C---:B---3--:R-:W-:Y:S01]  /*bf80*/  HMMA.16816.F32.BF16 R96, R4.reuse, R8, R96 ;  /* 0x000000080460723c */ /* 0x048fe20000041860 */
[-C--:B------:R-:W-:Y:S02]  /*bf90*/  FMUL.FTZ R111, R111, R3.reuse ;  /* 0x000000036f6f7220 */ /* 0x080fe40000410000 */
[-C--:B------:R-:W-:Y:S02]  /*bfa0*/  FMUL.FTZ R88, R88, R176.reuse ;  /* 0x000000b058587220 */ /* 0x080fe40000410000 */
[----:B------:R-:W-:Y:S01]  /*bfb0*/  FMUL.FTZ R89, R89, R176 ;  /* 0x000000b059597220 */ /* 0x000fe20000410000 */
[----:B------:R-:W-:Y:S01]  /*bfc0*/  MUFU.EX2 R188, R188 ;  /* 0x000000bc00bc7308 */ /* 0x000fe20000000800 */
[-C--:B------:R-:W-:Y:S01]  /*bfd0*/  FMUL.FTZ R90, R90, R3.reuse ;  /* 0x000000035a5a7220 */ /* 0x080fe20000410000 */
[----:B------:R-:W-:Y:S01]  /*bfe0*/  HMMA.16816.F32.BF16 R100, R4, R10, R100 ;  /* 0x0000000a0464723c */ /* 0x000fe20000041864 */
[----:B------:R-:W3:Y:S01]  /*bff0*/  LDSM.16.MT88.4 R8, [R224+0x14000] ;  /* 0x01400000e008783b */ /* 0x000ee20000004200 */
[----:B------:R-:W-:-:S02]  /*c000*/  FMUL.FTZ R91, R91, R3 ;  /* 0x000000035b5b7220 */ /* 0x000fc40000410000 */
[-C--:B------:R-:W-:Y:S02]  /*c010*/  FMUL.FTZ R92, R92, R176.reuse ;  /* 0x000000b05c5c7220 */ /* 0x080fe40000410000 */
        /* <DEDUP_REMOVED lines=14> */
[----:B------:R-:W2:Y:S01]  /*c100*/  MUFU.EX2 R185, R185 ;  /* 0x000000b900b97308 */ /* 0x000ea20000000800 */
[C---:B-1----:R-:W-:Y:S01]  /*c110*/  HMMA.16816.F32.BF16 R88, R4.reuse, R16, R88 ;  /* 0x000000100458723c */ /* 0x042fe20000041858 */
[-C--:B------:R-:W-:Y:S02]  /*c120*/  FMUL.FTZ R126, R126, R3.reuse ;  /* 0x000000037e7e7220 */ /* 0x080fe40000410000 */
[-C--:B------:R-:W-:Y:S02]  /*c130*/  FMUL.FTZ R127, R127, R3.reuse ;  /* 0x000000037f7f7220 */ /* 0x080fe40000410000 */
[-C--:B------:R-:W-:Y:S02]  /*c140*/  FMUL.FTZ R128, R128, R176.reuse ;  /* 0x000000b080807220 */ /* 0x080fe40000410000 */
[----:B------:R-:W-:Y:S01]  /*c150*/  FMUL.FTZ R129, R129, R176 ;  /* 0x000000b081817220 */ /* 0x000fe20000410000 */
[----:B------:R-:W-:Y:S01]  /*c160*/  HMMA.16816.F32.BF16 R92, R4, R18, R92 ;  /* 0x00000012045c723c */ /* 0x000fe2000004185c */
[----:B------:R-:W1:Y:S01]  /*c170*/  LDSM.16.MT88.4 R16, [R225+0x14000] ;  /* 0x01400000e110783b */ /* 0x000e620000004200 */
[-C--:B------:R-:W-:Y:S01]  /*c180*/  FMUL.FTZ R130, R130, R3.reuse ;  /* 0x0000000382827220 */ /* 0x080fe20000410000 */
[----:B------:R-:W-:Y:S01]  /*c190*/  MUFU.EX2 R182, R182 ;  /* 0x000000b600b67308 */ /* 0x000fe20000000800 */
[----:B------:R-:W-:-:S02]  /*c1a0*/  FMUL.FTZ R131, R131, R3 ;  /* 0x0000000383837220 */ /* 0x000fc40000410000 */
[-C--:B------:R-:W-:Y:S02]  /*c1b0*/  FMUL.FTZ R132, R132, R176.reuse ;  /* 0x000000b084847220 */ /* 0x080fe40000410000 */
[C---:B---3--:R-:W-:Y:S01]  /*c1c0*/  HMMA.16816.F32.BF16 R120, R4.reuse, R8, R120 ;  /* 0x000000080478723c */ /* 0x048fe20000041878 */
[-C--:B------:R-:W-:Y:S02]  /*c1d0*/  FMUL.FTZ R133, R133, R176.reuse ;  /* 0x000000b085857220 */ /* 0x080fe40000410000 */
[-C--:B------:R-:W-:Y:S01]  /*c1e0*/  FMUL.FTZ R134, R134, R3.reuse ;  /* 0x0000000386867220 */ /* 0x080fe20000410000 */
[----:B------:R-:W3:Y:S01]  /*c1f0*/  MUFU.EX2 R183, R183 ;  /* 0x000000b700b77308 */ /* 0x000ee20000000800 */
[----:B------:R-:W-:Y:S02]  /*c200*/  FMUL.FTZ R135, R135, R3 ;  /* 0x0000000387877220 */ /* 0x000fe40000410000 */
[-C--:B------:R-:W-:Y:S01]  /*c210*/  FMUL.FTZ R112, R112, R176.reuse ;  /* 0x000000b070707220 */ /* 0x080fe20000410000 */
[----:B------:R-:W-:Y:S01]  /*c220*/  HMMA.16816.F32.BF16 R124, R4, R10, R124 ;  /* 0x0000000a047c723c */ /* 0x000fe2000004187c */
[----:B------:R-:W3:Y:S01]  /*c230*/  LDSM.16.MT88.4 R8, [R225+0x16000] ;  /* 0x01600000e108783b */ /* 0x000ee20000004200 */
[----:B------:R-:W-:-:S02]  /*c240*/  FMUL.FTZ R113, R113, R176 ;  /* 0x000000b071717220 */ /* 0x000fc40000410000 */
[-C--:B------:R-:W-:Y:S02]  /*c250*/  FMUL.FTZ R114, R114, R3.reuse ;  /* 0x0000000372727220 */ /* 0x080fe40000410000 */
[-C--:B------:R-:W-:Y:S02]  /*c260*/  FMUL.FTZ R115, R115, R3.reuse ;  /* 0x0000000373737220 */ /* 0x080fe40000410000 */
[-C--:B------:R-:W-:Y:S01]  /*c270*/  FMUL.FTZ R116, R116, R176.reuse ;  /* 0x000000b074747220 */ /* 0x080fe20000410000 */
[----:B--2---:R-:W-:Y:S01]  /*c280*/  HMMA.16816.F32.BF16 R128, R4, R12, R128 ;  /* 0x0000000c0480723c */ /* 0x004fe20000041880 */
[----:B------:R-:W-:Y:S02]  /*c290*/  FMUL.FTZ R117, R117, R176 ;  /* 0x000000b075757220 */ /* 0x000fe40000410000 */
[-C--:B------:R-:W-:Y:S02]  /*c2a0*/  FMUL.FTZ R118, R118, R3.reuse ;  /* 0x0000000376767220 */ /* 0x080fe40000410000 */
[----:B------:R-:W-:-:S02]  /*c2b0*/  FMUL.FTZ R119, R119, R3 ;  /* 0x0000000377777220 */ /* 0x000fc40000410000 */
[-C--:B------:R-:W-:Y:S01]  /*c2c0*/  FMUL.FTZ R140, R140, R176.reuse ;  /* 0x000000b08c8c7220 */ /* 0x080fe20000410000 */
[C---:B------:R-:W-:Y:S01]  /*c2d0*/  HMMA.16816.F32.BF16 R132, R4.reuse, R14, R132 ;  /* 0x0000000e0484723c */ /* 0x040fe20000041884 */
[----:B------:R-:W2:Y:S01]  /*c2e0*/  LDSM.16.MT88.4 R12, [R224+0x16000] ;  /* 0x01600000e00c783b */ /* 0x000ea20000004200 */
[-C--:B------:R-:W-:Y:S02]  /*c2f0*/  FMUL.FTZ R141, R141, R176.reuse ;  /* 0x000000b08d8d7220 */ /* 0x080fe40000410000 */
[-C--:B------:R-:W-:Y:S02]  /*c300*/  FMUL.FTZ R142, R142, R3.reuse ;  /* 0x000000038e8e7220 */ /* 0x080fe40000410000 */
[----:B------:R-:W-:Y:S02]  /*c310*/  FMUL.FTZ R143, R143, R3 ;  /* 0x000000038f8f7220 */ /* 0x000fe40000410000 */
        /* <DEDUP_REMOVED lines=10> */
[C---:B---3--:R-:W-:Y:S01]  /*c3c0*/  HMMA.16816.F32.BF16 R140, R4.reuse, R8, R140 ;  /* 0x00000008048c723c */ /* 0x048fe2000004188c */
[-C--:B------:R-:W-:Y:S02]  /*c3d0*/  FMUL.FTZ R155, R155, R3.reuse ;  /* 0x000000039b9b7220 */ /* 0x080fe40000410000 */
[-C--:B------:R-:W-:Y:S02]  /*c3e0*/  FMUL.FTZ R148, R148, R176.reuse ;  /* 0x000000b094947220 */ /* 0x080fe40000410000 */
[-C--:B------:R-:W-:Y:S02]  /*c3f0*/  FMUL.FTZ R149, R149, R176.reuse ;  /* 0x000000b095957220 */ /* 0x080fe40000410000 */
[-C--:B------:R-:W-:Y:S01]  /*c400*/  FMUL.FTZ R150, R150, R3.reuse ;  /* 0x0000000396967220 */ /* 0x080fe20000410000 */
[----:B------:R-:W-:Y:S01]  /*c410*/  HMMA.16816.F32.BF16 R144, R4, R10, R144 ;  /* 0x0000000a0490723c */ /* 0x000fe20000041890 */
[----:B------:R-:W-:Y:S01]  /*c420*/  FMUL.FTZ R151, R151, R3 ;  /* 0x0000000397977220 */ /* 0x000fe20000410000 */
[----:B------:R-:W3:Y:S01]  /*c430*/  LDSM.16.MT88.4 R8, [R224+0x10800] ;  /* 0x01080000e008783b */ /* 0x000ee20000004200 */
[----:B------:R-:W-:-:S02]  /*c440*/  FMUL.FTZ R136, R136, R176 ;  /* 0x000000b088887220 */ /* 0x000fc40000410000 */
[-C--:B------:R-:W-:Y:S02]  /*c450*/  FMUL.FTZ R137, R137, R176.reuse ;  /* 0x000000b089897220 */ /* 0x080fe40000410000 */
[-C--:B------:R-:W-:Y:S01]  /*c460*/  FMUL.FTZ R138, R138, R3.reuse ;  /* 0x000000038a8a7220 */ /* 0x080fe20000410000 */
[C---:B--2---:R-:W-:Y:S01]  /*c470*/  HMMA.16816.F32.BF16 R152, R4.reuse, R12, R152 ;  /* 0x0000000c0498723c */ /* 0x044fe20000041898 */
[-C--:B------:R-:W-:Y:S02]  /*c480*/  FMUL.FTZ R139, R139, R3.reuse ;  /* 0x000000038b8b7220 */ /* 0x080fe40000410000 */
[-C--:B------:R-:W-:Y:S02]  /*c490*/  FMUL.FTZ R156, R156, R176.reuse ;  /* 0x000000b09c9c7220 */ /* 0x080fe40000410000 */
[----:B------:R-:W-:Y:S02]  /*c4a0*/  FMUL.FTZ R157, R157, R176 ;  /* 0x000000b09d9d7220 */ /* 0x000fe40000410000 */
[-C--:B------:R-:W-:Y:S01]  /*c4b0*/  FMUL.FTZ R158, R158, R3.reuse ;  /* 0x000000039e9e7220 */ /* 0x080fe20000410000 */
[----:B------:R-:W-:Y:S01]  /*c4c0*/  HMMA.16816.F32.BF16 R148, R4, R14, R148 ;  /* 0x0000000e0494723c */ /* 0x000fe20000041894 */
[----:B------:R-:W2:Y:S01]  /*c4d0*/  LDSM.16.MT88.4 R12, [R228+0x12800] ;  /* 0x01280000e40c783b */ /* 0x000ea20000004200 */
[----:B------:R-:W-:-:S02]  /*c4e0*/  FMUL.FTZ R159, R159, R3 ;  /* 0x000000039f9f7220 */ /* 0x000fc40000410000 */
[----:B------:R-:W-:Y:S02]  /*c4f0*/  FFMA.FTZ R172, R243, R176, R172 ;  /* 0x000000b0f3ac7223 */ /* 0x000fe400000100ac */
[----:B------:R-:W-:Y:S02]  /*c500*/  FFMA.FTZ R3, R241, R3, R168 ;  /* 0x00000003f1037223 */ /* 0x000fe400000100a8 */
[C---:B-1----:R-:W-:Y:S01]  /*c510*/  HMMA.16816.F32.BF16 R136, R4.reuse, R16, R136 ;  /* 0x000000100488723c */ /* 0x042fe20000041888 */
[----:B------:R-:W-:Y:S02]  /*c520*/  FADD.FTZ R171, R171, R172 ;  /* 0x000000acabab7221 */ /* 0x000fe40000010000 */
[----:B------:R-:W-:Y:S02]  /*c530*/  FADD.FTZ R3, R2, R3 ;  /* 0x0000000302037221 */ /* 0x000fe40000010000 */
[----:B------:R-:W-:Y:S02]  /*c540*/  FADD.FTZ R170, R170, R171 ;  /* 0x000000abaaaa7221 */ /* 0x000fe40000010000 */
[----:B------:R-:W-:Y:S01]  /*c550*/  FADD.FTZ R2, R0, R3 ;  /* 0x0000000300027221 */ /* 0x000fe20000010000 */
[----:B------:R-:W-:Y:S01]  /*c560*/  HMMA.16816.F32.BF16 R156, R4, R18, R156 ;  /* 0x00000012049c723c */ /* 0x000fe2000004189c */
[----:B------:R-:W1:Y:S01]  /*c570*/  LDSM.16.MT88.4 R16, [R225+0x10800] ;  /* 0x01080000e110783b */ /* 0x000e620000004200 */
[----:B------:R-:W-:-:S02]  /*c580*/  FADD.FTZ R0, R169, R170 ;  /* 0x000000aaa9007221 */ /* 0x000fc40000010000 */
[----:B------:R-:W-:-:S03]  /*c590*/  FADD.FTZ R2, R175, R2 ;  /* 0x00000002af027221 */ /* 0x000fc60000010000 */
[----:B------:R-:W-:Y:S01]  /*c5a0*/  F2FP.BF16.PACK_AB R4, R178, R177 ;  /* 0x000000b1b204723e */ /* 0x000fe200000010ff */
[----:B------:R-:W-:Y:S01]  /*c5b0*/  FADD.FTZ R177, R177, R0 ;  /* 0x00000000b1b17221 */ /* 0x000fe20000010000 */
[----:B----4-:R-:W-:Y:S01]  /*c5c0*/  F2FP.BF16.PACK_AB R5, R192, R181 ;  /* 0x000000b5c005723e */ /* 0x010fe200000010ff */
[----:B------:R-:W-:Y:S01]  /*c5d0*/  FADD.FTZ R181, R181, R2 ;  /* 0x00000002b5b57221 */ /* 0x000fe20000010000 */
[----:B------:R-:W-:Y:S01]  /*c5e0*/  F2FP.BF16.PACK_AB R6, R180, R179 ;  /* 0x000000b3b406723e */ /* 0x000fe200000010ff */
[----:B------:R-:W-:Y:S01]  /*c5f0*/  FADD.FTZ R178, R178, R177 ;  /* 0x000000b1b2b27221 */ /* 0x000fe20000010000 */
[----:B-----5:R-:W-:Y:S01]  /*c600*/  F2FP.BF16.PACK_AB R7, R194, R193 ;  /* 0x000000c1c207723e */ /* 0x020fe200000010ff */
[----:B------:R-:W-:Y:S02]  /*c610*/  FADD.FTZ R192, R192, R181 ;  /* 0x000000b5c0c07221 */ /* 0x000fe40000010000 */
[----:B------:R-:W-:Y:S02]  /*c620*/  FADD.FTZ R179, R179, R178 ;  /* 0x000000b2b3b37221 */ /* 0x000fe40000010000 */
[----:B------:R-:W-:-:S02]  /*c630*/  FADD.FTZ R3, R193, R192 ;  /* 0x000000c0c1037221 */ /* 0x000fc40000010000 */
[----:B------:R-:W-:Y:S01]  /*c640*/  HMMA.16816.F32.BF16 R40, R4, R20, R40 ;  /* 0x000000140428723c */ /* 0x000fe20000041828 */
[----:B------:R-:W-:Y:S02]  /*c650*/  FADD.FTZ R180, R180, R179 ;  /* 0x000000b3b4b47221 */ /* 0x000fe40000010000 */
        /* <DEDUP_REMOVED lines=8> */
[C---:B--2---:R-:W-:Y:S08]  /*c6e0*/  HMMA.16816.F32.BF16 R64, R4.reuse, R12, R64 ;  /* 0x0000000c0440723c */ /* 0x044ff00000041840 */
[C---:B------:R-:W-:Y:S01]  /*c6f0*/  HMMA.16816.F32.BF16 R68, R4.reuse, R14, R68 ;  /* 0x0000000e0444723c */ /* 0x040fe20000041844 */
[----:B------:R-:W2:Y:S07]  /*c700*/  LDSM.16.MT88.4 R12, [R228+0x16800] ;  /* 0x01680000e40c783b */ /* 0x000eae0000004200 */
[C---:B------:R-:W-:Y:S08]  /*c710*/  HMMA.16816.F32.BF16 R160, R4.reuse, R24, R160 ;  /* 0x0000001804a0723c */ /* 0x040ff000000418a0 */
[C---:B------:R-:W-:Y:S01]  /*c720*/  HMMA.16816.F32.BF16 R36, R4.reuse, R26, R36 ;  /* 0x0000001a0424723c */ /* 0x040fe20000041824 */
[----:B------:R-:W5:Y:S07]  /*c730*/  LDSM.16.MT88.4 R24, [R228+0x14800] ;  /* 0x01480000e418783b */ /* 0x000f6e0000004200 */
[C---:B-1----:R-:W-:Y:S08]  /*c740*/  HMMA.16816.F32.BF16 R48, R4.reuse, R16, R48 ;  /* 0x000000100430723c */ /* 0x042ff00000041830 */
[C---:B------:R-:W-:Y:S01]  /*c750*/  HMMA.16816.F32.BF16 R52, R4.reuse, R18, R52 ;  /* 0x000000120434723c */ /* 0x040fe20000041834 */
[----:B------:R-:W1:Y:S07]  /*c760*/  LDSM.16.MT88.4 R16, [R225+0x14800] ;  /* 0x01480000e110783b */ /* 0x000e6e0000004200 */
[C---:B------:R-:W-:Y:S08]  /*c770*/  HMMA.16816.F32.BF16 R88, R4.reuse, R28, R88 ;  /* 0x0000001c0458723c */ /* 0x040ff00000041858 */
[C---:B------:R-:W-:Y:S01]  /*c780*/  HMMA.16816.F32.BF16 R92, R4.reuse, R30, R92 ;  /* 0x0000001e045c723c */ /* 0x040fe2000004185c */
[----:B------:R-:W1:Y:S07]  /*c790*/  LDSM.16.MT88.4 R28, [R226+0x16800] ;  /* 0x01680000e21c783b */ /* 0x000e6e0000004200 */
[C---:B----4-:R-:W-:Y:S08]  /*c7a0*/  HMMA.16816.F32.BF16 R104, R4.reuse, R20, R104 ;  /* 0x000000140468723c */ /* 0x050ff00000041868 */
[C---:B------:R-:W-:Y:S01]  /*c7b0*/  HMMA.16816.F32.BF16 R108, R4.reuse, R22, R108 ;  /* 0x00000016046c723c */ /* 0x040fe2000004186c */
[----:B------:R-:W-:Y:S07]  /*c7c0*/  LDSM.16.MT88.4 R20, [R224+0x16800] ;  /* 0x01680000e014783b */ /* 0x000fee0000004200 */
        /* <DEDUP_REMOVED lines=8> */
[----:B------:R-:W-:Y:S07]  /*c850*/  LDSM.16.MT88.4 R164, [R225+0x13000] ;  /* 0x01300000e1a4783b */ /* 0x000fee0000004200 */
[C---:B------:R-:W-:Y:S08]  /*c860*/  HMMA.16816.F32.BF16 R80, R4.reuse, R32, R80 ;  /* 0x000000200450723c */ /* 0x040ff00000041850 */
[C---:B------:R-:W-:Y:S01]  /*c870*/  HMMA.16816.F32.BF16 R84, R4.reuse, R34, R84 ;  /* 0x000000220454723c */ /* 0x040fe20000041854 */
[----:B------:R-:W4:Y:S07]  /*c880*/  LDSM.16.MT88.4 R32, [R228+0x11000] ;  /* 0x01100000e420783b */ /* 0x000f2e0000004200 */
[C---:B-----5:R-:W-:Y:S08]  /*c890*/  HMMA.16816.F32.BF16 R96, R4.reuse, R24, R96 ;  /* 0x000000180460723c */ /* 0x060ff00000041860 */
[C---:B------:R-:W-:Y:S01]  /*c8a0*/  HMMA.16816.F32.BF16 R100, R4.reuse, R26, R100 ;  /* 0x0000001a0464723c */ /* 0x040fe20000041864 */
[----:B------:R-:W5:Y:S07]  /*c8b0*/  LDSM.16.MT88.4 R24, [R226+0x11000] ;  /* 0x01100000e218783b */ /* 0x000f6e0000004200 */
        /* <DEDUP_REMOVED lines=9> */
[C---:B------:R-:W-:Y:S08]  /*c950*/  HMMA.16816.F32.BF16 R152, R4.reuse, R20, R152 ;  /* 0x000000140498723c */ /* 0x040ff00000041898 */
[----:B------:R-:W-:Y:S01]  /*c960*/  HMMA.16816.F32.BF16 R148, R4, R22, R148 ;  /* 0x000000160494723c */ /* 0x000fe20000041894 */
[----:B------:R-:W-:Y:S06]  /*c970*/  LDSM.16.MT88.4 R20, [R226+0x13000] ;  /* 0x01300000e214783b */ /* 0x000fec0000004200 */
[----:B------:R-:W-:Y:S01]  /*c980*/  F2FP.BF16.PACK_AB R4, R196, R195 ;  /* 0x000000c3c404723e */ /* 0x000fe200000010ff */
[----:B------:R-:W-:Y:S01]  /*c990*/  FADD.FTZ R195, R195, R180 ;  /* 0x000000b4c3c37221 */ /* 0x000fe20000010000 */
[----:B------:R-:W-:-:S02]  /*c9a0*/  F2FP.BF16.PACK_AB R5, R201, R198 ;  /* 0x000000c6c905723e */ /* 0x000fc400000010ff */
[----:B------:R-:W-:Y:S01]  /*c9b0*/  F2FP.BF16.PACK_AB R6, R205, R200 ;  /* 0x000000c8cd06723e */ /* 0x000fe200000010ff */
[----:B------:R-:W-:Y:S01]  /*c9c0*/  FADD.FTZ R3, R196, R195 ;  /* 0x000000c3c4037221 */ /* 0x000fe20000010000 */
[----:B------:R-:W-:-:S03]  /*c9d0*/  F2FP.BF16.PACK_AB R7, R202, R199 ;  /* 0x000000c7ca07723e */ /* 0x000fc600000010ff */
[----:B------:R-:W-:Y:S02]  /*c9e0*/  FADD.FTZ R200, R200, R3 ;  /* 0x00000003c8c87221 */ /* 0x000fe40000010000 */
[----:B------:R-:W-:Y:S02]  /*c9f0*/  FADD.FTZ R3, R199, R0 ;  /* 0x00000000c7037221 */ /* 0x000fe40000010000 */
[----:B--2---:R-:W-:Y:S01]  /*ca00*/  HMMA.16816.F32.BF16 R56, R4, R12, R56 ;  /* 0x0000000c0438723c */ /* 0x004fe20000041838 */
[----:B------:R-:W-:Y:S02]  /*ca10*/  FADD.FTZ R205, R205, R200 ;  /* 0x000000c8cdcd7221 */ /* 0x000fe40000010000 */
[----:B------:R-:W-:-:S05]  /*ca20*/  FADD.FTZ R3, R202, R3 ;  /* 0x00000003ca037221 */ /* 0x000fca0000010000 */
[C---:B------:R-:W-:Y:S01]  /*ca30*/  HMMA.16816.F32.BF16 R60, R4.reuse, R14, R60 ;  /* 0x0000000e043c723c */ /* 0x040fe2000004183c */
[----:B------:R-:W2:Y:S07]  /*ca40*/  LDSM.16.MT88.4 R12, [R224+0x15000] ;  /* 0x01500000e00c783b */ /* 0x000eae0000004200 */
[C---:B----4-:R-:W-:Y:S08]  /*ca50*/  HMMA.16816.F32.BF16 R160, R4.reuse, R32, R160 ;  /* 0x0000002004a0723c */ /* 0x050ff000000418a0 */
[C---:B------:R-:W-:Y:S01]  /*ca60*/  HMMA.16816.F32.BF16 R36, R4.reuse, R34, R36 ;  /* 0x000000220424723c */ /* 0x040fe20000041824 */
[----:B------:R-:W3:Y:S07]  /*ca70*/  LDSM.16.MT88.4 R32, [R224+0x13000] ;  /* 0x01300000e020783b */ /* 0x000eee0000004200 */
[C---:B-----5:R-:W-:Y:S08]  /*ca80*/  HMMA.16816.F32.BF16 R40, R4.reuse, R24, R40 ;  /* 0x000000180428723c */ /* 0x060ff00000041828 */
[C---:B------:R-:W-:Y:S01]  /*ca90*/  HMMA.16816.F32.BF16 R44, R4.reuse, R26, R44 ;  /* 0x0000001a042c723c */ /* 0x040fe2000004182c */
[----:B------:R-:W4:Y:S07]  /*caa0*/  LDSM.16.MT88.4 R24, [R226+0x15000] ;  /* 0x01500000e218783b */ /* 0x000f2e0000004200 */
[C---:B-1----:R-:W-:Y:S08]  /*cab0*/  HMMA.16816.F32.BF16 R48, R4.reuse, R16, R48 ;  /* 0x000000100430723c */ /* 0x042ff00000041830 */
[C---:B--2---:R-:W-:Y:S08]  /*cac0*/  HMMA.16816.F32.BF16 R120, R4.reuse, R12, R120 ;  /* 0x0000000c0478723c */ /* 0x044ff00000041878 */
[C---:B------:R-:W-:Y:S01]  /*cad0*/  HMMA.16816.F32.BF16 R124, R4.reuse, R14, R124 ;  /* 0x0000000e047c723c */ /* 0x040fe2000004187c */
[----:B------:R-:W1:Y:S07]  /*cae0*/  LDSM.16.MT88.4 R12, [R225+0x17000] ;  /* 0x01700000e10c783b */ /* 0x000e6e0000004200 */
[C---:B------:R-:W-:Y:S01]  /*caf0*/  HMMA.16816.F32.BF16 R52, R4.reuse, R18, R52 ;  /* 0x000000120434723c */ /* 0x040fe20000041834 */
[----:B------:R-:W2:Y:S07]  /*cb00*/  LDSM.16.MT88.4 R16, [R225+0x15000] ;  /* 0x01500000e110783b */ /* 0x000eae0000004200 */
[C---:B------:R-:W-:Y:S08]  /*cb10*/  HMMA.16816.F32.BF16 R64, R4.reuse, R8, R64 ;  /* 0x000000080440723c */ /* 0x040ff00000041840 */
[C---:B------:R-:W-:Y:S01]  /*cb20*/  HMMA.16816.F32.BF16 R68, R4.reuse, R10, R68 ;  /* 0x0000000a0444723c */ /* 0x040fe20000041844 */
[----:B------:R-:W5:Y:S07]  /*cb30*/  LDSM.16.MT88.4 R8, [R228+0x17000] ;  /* 0x01700000e408783b */ /* 0x000f6e0000004200 */
[C---:B------:R-:W-:Y:S08]  /*cb40*/  HMMA.16816.F32.BF16 R72, R4.reuse, R20, R72 ;  /* 0x000000140448723c */ /* 0x040ff00000041848 */
        /* <DEDUP_REMOVED lines=19> */
[----:B------:R-:W-:Y:S07]  /*cc80*/  LDSM.16.MT88.4 R16, [R224+0x11800] ;  /* 0x01180000e010783b */ /* 0x000fee0000004200 */
[C---:B-----5:R-:W-:Y:S08]  /*cc90*/  HMMA.16816.F32.BF16 R128, R4.reuse, R8, R128 ;  /* 0x000000080480723c */ /* 0x060ff00000041880 */
[C---:B------:R-:W-:Y:S01]  /*cca0*/  HMMA.16816.F32.BF16 R132, R4.reuse, R10, R132 ;  /* 0x0000000a0484723c */ /* 0x040fe20000041884 */
[----:B------:R-:W-:Y:S07]  /*ccb0*/  LDSM.16.MT88.4 R8, [R226+0x13800] ;  /* 0x01380000e208783b */ /* 0x000fee0000004200 */
[C---:B------:R-:W-:Y:S08]  /*ccc0*/  HMMA.16816.F32.BF16 R136, R4.reuse, R20, R136 ;  /* 0x000000140488723c */ /* 0x040ff00000041888 */
[C---:B------:R-:W-:Y:S01]  /*ccd0*/  HMMA.16816.F32.BF16 R156, R4.reuse, R22, R156 ;  /* 0x00000016049c723c */ /* 0x040fe2000004189c */
[----:B------:R-:W2:Y:S07]  /*cce0*/  LDSM.16.MT88.4 R20, [R225+0x11800] ;  /* 0x01180000e114783b */ /* 0x000eae0000004200 */
        /* <DEDUP_REMOVED lines=14> */
[----:B----4-:R-:W-:Y:S01]  /*cdd0*/  HMMA.16816.F32.BF16 R40, R4, R24, R40 ;  /* 0x000000180428723c */ /* 0x010fe20000041828 */
[----:B------:R-:W-:Y:S02]  /*cde0*/  FADD.FTZ R243, R191, R188 ;  /* 0x000000bcbff37221 */ /* 0x000fe40000010000 */
[----:B------:R-:W-:-:S05]  /*cdf0*/  FADD.FTZ R241, R183, R182 ;  /* 0x000000b6b7f17221 */ /* 0x000fca0000010000 */
        /* <DEDUP_REMOVED lines=24> */
[C---:B------:R-:W-:Y:S08]  /*cf80*/  HMMA.16816.F32.BF16 R88, R4.reuse, R32, R88 ;  /* 0x000000200458723c */ /* 0x040ff00000041858 */
[C---:B------:R-:W-:Y:S08]  /*cf90*/  HMMA.16816.F32.BF16 R92, R4.reuse, R34, R92 ;  /* 0x00000022045c723c */ /* 0x040ff0000004185c */
[C---:B----4-:R-:W-:Y:S08]  /*cfa0*/  HMMA.16816.F32.BF16 R104, R4.reuse, R28, R104 ;  /* 0x0000001c0468723c */ /* 0x050ff00000041868 */
[C---:B------:R-:W-:Y:S08]  /*cfb0*/  HMMA.16816.F32.BF16 R108, R4.reuse, R30, R108 ;  /* 0x0000001e046c723c */ /* 0x040ff0000004186c */
[C---:B--2---:R-:W-:Y:S08]  /*cfc0*/  HMMA.16816.F32.BF16 R112, R4.reuse, R20, R112 ;  /* 0x000000140470723c */ /* 0x044ff00000041870 */
[C---:B------:R-:W-:Y:S08]  /*cfd0*/  HMMA.16816.F32.BF16 R116, R4.reuse, R22, R116 ;  /* 0x000000160474723c */ /* 0x040ff00000041874 */
[C---:B-----5:R-:W-:Y:S08]  /*cfe0*/  HMMA.16816.F32.BF16 R120, R4.reuse, R16, R120 ;  /* 0x000000100478723c */ /* 0x060ff00000041878 */
[C---:B------:R-:W-:Y:S08]  /*cff0*/  HMMA.16816.F32.BF16 R124, R4.reuse, R18, R124 ;  /* 0x00000012047c723c */ /* 0x040ff0000004187c */
[C---:B------:R-:W-:Y:S08]  /*d000*/  HMMA.16816.F32.BF16 R136, R4.reuse, R8, R136 ;  /* 0x000000080488723c */ /* 0x040ff00000041888 */
[C---:B------:R-:W-:Y:S08]  /*d010*/  HMMA.16816.F32.BF16 R156, R4.reuse, R10, R156 ;  /* 0x0000000a049c723c */ /* 0x040ff0000004189c */
[C---:B---3--:R-:W-:Y:S08]  /*d020*/  HMMA.16816.F32.BF16 R140, R4.reuse, R24, R140 ;  /* 0x00000018048c723c */ /* 0x048ff0000004188c */
[C---:B------:R-:W-:Y:S08]  /*d030*/  HMMA.16816.F32.BF16 R144, R4.reuse, R26, R144 ;  /* 0x0000001a0490723c */ /* 0x040ff00000041890 */
[C---:B-1----:R-:W-:Y:S08]  /*d040*/  HMMA.16816.F32.BF16 R152, R4.reuse, R12, R152 ;  /* 0x0000000c0498723c */ /* 0x042ff00000041898 */
[C---:B------:R-:W-:Y:S08]  /*d050*/  HMMA.16816.F32.BF16 R148, R4.reuse, R14, R148 ;  /* 0x0000000e0494723c */ /* 0x040ff00000041894 */
[----:B------:R-:W-:Y:S07]  /*d060*/  HMMA.16816.F32.BF16 R80, R4, R164, R80 ;  /* 0x000000a40450723c */ /* 0x000fee0000041850 */
[----:B------:R-:W-:Y:S11]  /*d070*/  MOV R164, R174 ;  /* 0x000000ae00a47202 */ /* 0x000ff60000000f00 */
[----:B------:R-:W-:Y:S01]  /*d080*/  @!UPT UIADD3 URZ, URZ, URZ, URZ ;  /* 0x0000003f3f3ff290 */ /* 0x000fe2000fffe03f */
.L_x_1523:
[----:B------:R-:W-:Y:S05]  /*d090*/  @!P6 BRA `(.L_x_1531) ;  /* 0x000047400000e947 */ /* 0x000fea0003800000 */
[----:B------:R-:W-:Y:S01]  /*d0a0*/  IABS R0, c[0x0][0x2d0] ;  /* 0x0000b40000007a13 */ /* 0x000fe20000000000 */
[----:B------:R-:W-:Y:S01]  /*d0b0*/  ULDC.64 UR8, c[0x0][0x1a0] ;  /* 0x0000680000087ab9 */ /* 0x000fe20000000a00 */
[----:B------:R-:W-:Y:S01]  /*d0c0*/  IABS R4, c[0x0][0x2d0] ;  /* 0x0000b40000047a13 */ /* 0x000fe20000000000 */
[----:B------:R-:W-:Y:S01]  /*d0d0*/  ULEA UR17, -UR8, URZ, 0x6 ;  /* 0x0000003f08117291 */ /* 0x000fe2000f8e313f */
[----:B------:R-:W-:Y:S01]  /*d0e0*/  MOV R165, R164 ;  /* 0x000000a400a57202 */ /* 0x000fe20000000f00 */
[----:B------:R-:W-:Y:S01]  /*d0f0*/  IMAD.MOV.U32 R7, RZ, RZ, R0 ;  /* 0x000000ffff077224 */ /* 0x000fe200078e0000 */
[----:B------:R-:W1:Y:S01]  /*d100*/  R2UR UR18, R4 ;  /* 0x00000000041273c2 */ /* 0x000e6200000e0000 */
[----:B------:R-:W-:-:S02]  /*d110*/  UMOV UR34, URZ ;  /* 0x0000003f00227c82 */ /* 0x000fc40008000000 */
[----:B------:R-:W-:Y:S01]  /*d120*/  UMOV UR22, URZ ;  /* 0x0000003f00167c82 */ /* 0x000fe20008000000 */
[----:B------:R-:W-:Y:S01]  /*d130*/  IMAD.U32 R238, RZ, RZ, UR17 ;  /* 0x00000011ffee7e24 */ /* 0x000fe2000f8e00ff */
[----:B------:R-:W-:Y:S02]  /*d140*/  USHF.R.S32.HI UR15, URZ, 0x1f, UR17 ;  /* 0x0000001f3f0f7899 */ /* 0x000fe40008011411 */
[----:B------:R-:W-:Y:S01]  /*d150*/  ULDC.64 UR6, c[0x0][0x198] ;  /* 0x0000660000067ab9 */ /* 0x000fe20000000a00 */
[----:B------:R-:W2:Y:S01]  /*d160*/  R2UR UR14, R7 ;  /* 0x00000000070e73c2 */ /* 0x000ea200000e0000 */
[----:B------:R-:W-:Y:S02]  /*d170*/  ULEA UR19, -UR6, URZ, 0x6 ;  /* 0x0000003f06137291 */ /* 0x000fe4000f8e313f */
[----:B------:R-:W-:Y:S01]  /*d180*/  ULDC UR11, c[0x0][0x2d0] ;  /* 0x0000b400000b7ab9 */ /* 0x000fe20000000800 */
[----:B------:R-:W-:Y:S01]  /*d190*/  MOV R237, UR15 ;  /* 0x0000000f00ed7c02 */ /* 0x000fe20008000f00 */
[----:B------:R-:W-:-:S02]  /*d1a0*/  ULDC UR10, c[0x0][0x2d0] ;  /* 0x0000b400000a7ab9 */ /* 0x000fc40000000800 */
[----:B------:R-:W-:Y:S02]  /*d1b0*/  UISETP.NE.AND UP1, UPT, URZ, UR11, UPT ;  /* 0x0000000b3f00728c */ /* 0x000fe4000bf25270 */
[----:B------:R-:W-:Y:S02]  /*d1c0*/  ULOP3.LUT UR16, URZ, UR11, URZ, 0x33, !UPT ;  /* 0x0000000b3f107292 */ /* 0x000fe4000f8e333f */
[----:B------:R-:W-:Y:S02]  /*d1d0*/  UISETP.NE.AND UP0, UPT, URZ, UR10, UPT ;  /* 0x0000000a3f00728c */ /* 0x000fe4000bf05270 */
[----:B------:R-:W-:Y:S02]  /*d1e0*/  ULOP3.LUT UR13, URZ, UR10, URZ, 0x33, !UPT ;  /* 0x0000000a3f0d7292 */ /* 0x000fe4000f8e333f */
[----:B------:R-:W-:Y:S01]  /*d1f0*/  USHF.R.S32.HI UR12, URZ, 0x1f, UR19 ;  /* 0x0000001f3f0c7899 */ /* 0x000fe20008011413 */
        /* <DEDUP_REMOVED lines=20> */
.L_x_1535:
[----:B------:R-:W-:Y:S01]  /*d340*/  UIADD3 UR28, UR28, -0x1, URZ ;  /* 0xffffffff1c1c7890 */ /* 0x000fe2000fffe03f */
[----:B------:R-:W-:Y:S04]  /*d350*/  DEPBAR.LE SB0, 0x0 ;  /* 0x000080000000791a */ /* 0x000fe80000000000 */
[----:B------:R-:W-:Y:S01]  /*d360*/  BAR.SYNC.DEFER_BLOCKING 0x0 ;  /* 0x0000000000007b1d */ /* 0x000fe20000010000 */
[----:B------:R-:W-:Y:S01]  /*d370*/  PLOP3.LUT P0, PT, PT, PT, UP6, 0x40, 0x0 ;  /* 0x000000000000781c */ /* 0x000fe20003f0e868 */
[----:B------:R-:W-:Y:S01]  /*d380*/  IMAD.MOV.U32 R3, RZ, RZ, R238 ;  /* 0x000000ffff037224 */ /* 0x000fe200078e00ee */
[----:B------:R-:W-:Y:S03]  /*d390*/  MOV R164, R237 ;  /* 0x000000ed00a47202 */ /* 0x000fe60000000f00 */
[----:B------:R-:W-:Y:S02]  /*d3a0*/  UMOV UR23, UR4 ;  /* 0x0000000400177c82 */ /* 0x000fe40008000000 */
[----:B------:R-:W-:Y:S06]  /*d3b0*/  UMOV UR22, UR5 ;  /* 0x0000000500167c82 */ /* 0x000fec0008000000 */
[----:B------:R-:W-:-:S05]  /*d3c0*/  @P0 BRA `(.L_x_1532) ;  /* 0x0000047000000947 */ /* 0x000fca0003800000 */
[----:B------:R-:W-:Y:S04]  /*d3d0*/  USHF.L.U32 UR22, UR28, 0x6, URZ ;  /* 0x000000061c167899 */ /* 0x000fe8000800063f */
[----:B------:R-:W-:Y:S02]  /*d3e0*/  UIADD3 UR38, UR22, 0x40, URZ ;  /* 0x0000004016267890 */ /* 0x000fe4000fffe03f */
        /* <DEDUP_REMOVED lines=49> */
[----:B------:R-:W-:Y:S02]  /*d700*/  UIMAD UR22, UR9, UR34, URZ ;  /* 0x00000022091672a4 */ /* 0x000fe4000f8e023f */
[----:B------:R-:W2:Y:S01]  /*d710*/  LDG.E R3, [R12.64] ;  /* 0x000000200c037981 */ /* 0x000ea2000c1e1900 */
[----:B----4-:R-:W-:Y:S01]  /*d720*/  MOV R11, UR23 ;  /* 0x00000017000b7c02 */ /* 0x010fe20008000f00 */
[----:B------:R-:W-:Y:S02]  /*d730*/  USHF.R.S32.HI UR23, URZ, 0x1f, UR34 ;  /* 0x0000001f3f177899 */ /* 0x000fe40008011422 */
[----:B------:R-:W-:Y:S02]  /*d740*/  UIMAD.WIDE.U32 UR34, UR8, UR34, URZ ;  /* 0x00000022082272a5 */ /* 0x000fe4000f8e003f */
[----:B------:R-:W2:Y:S01]  /*d750*/  LDG.E R10, [R10.64] ;  /* 0x000000200a0a7981 */ /* 0x000ea2000c1e1900 */
[----:B------:R-:W-:Y:S03]  /*d760*/  UIMAD UR22, UR23, UR8, UR22 ;  /* 0x00000008171672a4 */ /* 0x000fe6000f8e0216 */
[----:B------:R-:W-:Y:S01]  /*d770*/  IMAD.U32 R5, RZ, RZ, UR35 ;  /* 0x00000023ff057e24 */ /* 0x000fe2000f8e00ff */
[----:B------:R-:W-:Y:S01]  /*d780*/  UIADD3 UR22, UR35, UR22, URZ ;  /* 0x0000001623167290 */ /* 0x000fe2000fffe03f */
[----:B------:R-:W-:Y:S01]  /*d790*/  MOV R4, UR34 ;  /* 0x0000002200047c02 */ /* 0x000fe20008000f00 */
[----:B------:R-:W-:Y:S04]  /*d7a0*/  UMOV UR23, UR8 ;  /* 0x0000000800177c82 */ /* 0x000fe80008000000 */
        /* <DEDUP_REMOVED lines=9> */
.L_x_1532:
[C---:B------:R-:W-:Y:S01]  /*d840*/  ISETP.GE.AND P6, PT, R236.reuse, c[0x0][0x220], PT ;  /* 0x00008800ec007a0c */ /* 0x040fe20003fc6270 */
[----:B------:R-:W-:Y:S01]  /*d850*/  UISETP.GT.AND UP2, UPT, UR28, UR21, UPT ;  /* 0x000000151c00728c */ /* 0x000fe2000bf44270 */
[C---:B------:R-:W-:Y:S02]  /*d860*/  IADD3 R2, R236.reuse, 0x40, RZ ;  /* 0x00000040ec027810 */ /* 0x040fe40007ffe0ff */
[----:B------:R-:W-:Y:S02]  /*d870*/  IADD3 R166, R236, 0x80, RZ ;  /* 0x00000080eca67810 */ /* 0x000fe40007ffe0ff */
[----:B------:R-:W-:Y:S02]  /*d880*/  ISETP.GE.AND P5, PT, R2, c[0x0][0x220], PT ;  /* 0x0000880002007a0c */ /* 0x000fe40003fa6270 */
[----:B------:R-:W-:Y:S02]  /*d890*/  IADD3 R2, R236, 0xc0, RZ ;  /* 0x000000c0ec027810 */ /* 0x000fe40007ffe0ff */
[C---:B------:R-:W-:Y:S02]  /*d8a0*/  IADD3 R247, P1, R3.reuse, UR27, RZ ;  /* 0x0000001b03f77c10 */ /* 0x040fe4000ff3e0ff */
[----:B------:R-:W-:Y:S01]  /*d8b0*/  ISETP.GE.AND P3, PT, R2, c[0x0][0x220], PT ;  /* 0x0000880002007a0c */ /* 0x000fe20003f66270 */
[----:B------:R-:W-:Y:S01]  /*d8c0*/  @P6 STS.128 [R235+0x10000], RZ ;  /* 0x010000ffeb006388 */ /* 0x000fe20000000c00 */
[CC--:B------:R-:W-:Y:S02]  /*d8d0*/  LEA R2, P0, R3.reuse, R242.reuse, 0x1 ;  /* 0x000000f203027211 */ /* 0x0c0fe400078008ff */
[----:B------:R-:W-:Y:S02]  /*d8e0*/  ISETP.GE.AND P4, PT, R166, c[0x0][0x220], PT ;  /* 0x00008800a6007a0c */ /* 0x000fe40003f86270 */
[-C--:B------:R-:W-:Y:S02]  /*d8f0*/  LEA.HI.X R3, R3, R245.reuse, R164, 0x1, P0 ;  /* 0x000000f503037211 */ /* 0x080fe400000f0ca4 */
        /* <DEDUP_REMOVED lines=54> */
[CC--:B------:R-:W-:Y:S02]  /*dc60*/  @!P5 LEA.HI.X R199, R166.reuse, R245.reuse, R164, 0x1, P2 ;  /* 0x000000f5a6c7d211 */ /* 0x0c0fe400010f0ca4 */
[CC--:B------:R-:W-:Y:S01]  /*dc70*/  @!P4 LEA R34, P1, R166.reuse, R242.reuse, 0x1 ;  /* 0x000000f2a622c211 */ /* 0x0c0fe200078208ff */
[----:B------:R-:W-:Y:S01]  /*dc80*/  @!PT LDS RZ, [RZ] ;  /* 0x00000000fffff984 */ /* 0x000fe20000000800 */
[----:B------:R-:W-:Y:S01]  /*dc90*/  @!PT LDS RZ, [RZ] ;  /* 0x00000000fffff984 */ /* 0x000fe20000000800 */
[----:B------:R-:W-:Y:S01]  /*dca0*/  @!PT LDS RZ, [RZ] ;  /* 0x00000000fffff984 */ /* 0x000fe20000000800 */
[----:B------:R1:W-:Y:S01]  /*dcb0*/  @!P4 LDGSTS.E.BYPASS.LTC128B.128 [R235+0x14800], [R248.64+0x100] ;  /* 0x14800100f8ebcfae */ /* 0x0003e2000b901d60 */
[C---:B------:R-:W-:Y:S01]  /*dcc0*/  @!P3 LEA R244, P0, R166.reuse, R242, 0x1 ;  /* 0x000000f2a6f4b211 */ /* 0x040fe200078008ff */
[----:B------:R-:W-:Y:S01]  /*dcd0*/  IMAD.MOV.U32 R242, RZ, RZ, R2 ;  /* 0x000000fffff27224 */ /* 0x000fe200078e0002 */
        /* <DEDUP_REMOVED lines=50> */
[----:B------:R-:W3:Y:S04]  /*e000*/  LDSM.16.M88.4 R176, [R233+0x8800] ;  /* 0x00880000e9b0783b */ /* 0x000ee80000000200 */
[----:B------:R-:W3:Y:S04]  /*e010*/  LDSM.16.M88.4 R180, [R233+0x9000] ;  /* 0x00900000e9b4783b */ /* 0x000ee80000000200 */
[----:B------:R-:W0:Y:S04]  /*e020*/  LDGDEPBAR ;  /* 0x00000000000079af */ /* 0x000e280000000000 */
[----:B------:R-:W4:Y:S01]  /*e030*/  LDSM.16.M88.4 R184, [R233+0x9800] ;  /* 0x00980000e9b8783b */ /* 0x000f220000000200 */
[----:B-1----:R-:W-:Y:S03]  /*e040*/  IMAD.MOV.U32 R245, RZ, RZ, R3 ;  /* 0x000000fffff57224 */ /* 0x002fe600078e0003 */
[----:B------:R-:W-:Y:S04]  /*e050*/  LDSM.16.M88.4 R188, [R232] ;  /* 0x00000000e8bc783b */ /* 0x000fe80000000200 */
[----:B------:R-:W1:Y:S04]  /*e060*/  LDSM.16.M88.4 R192, [R231] ;  /* 0x00000000e7c0783b */ /* 0x000e680000000200 */
[----:B------:R-:W1:Y:S04]  /*e070*/  LDSM.16.M88.4 R196, [R223] ;  /* 0x00000000dfc4783b */ /* 0x000e680000000200 */
[----:B------:R-:W1:Y:S04]  /*e080*/  LDSM.16.M88.4 R200, [R222] ;  /* 0x00000000dec8783b */ /* 0x000e680000000200 */
[----:B------:R-:W1:Y:S01]  /*e090*/  LDSM.16.M88.4 R204, [R221] ;  /* 0x00000000ddcc783b */ /* 0x000e620000000200 */
[C---:B--2---:R-:W-:Y:S08]  /*e0a0*/  HMMA.16816.F32.BF16 R4, R168.reuse, R172, RZ ;  /* 0x000000aca804723c */ /* 0x044ff000000418ff */
[C---:B------:R-:W-:Y:S01]  /*e0b0*/  HMMA.16816.F32.BF16 R8, R168.reuse, R174, RZ ;  /* 0x000000aea808723c */ /* 0x040fe200000418ff */
[----:B------:R-:W-:Y:S07]  /*e0c0*/  LDSM.16.M88.4 R172, [R230] ;  /* 0x00000000e6ac783b */ /* 0x000fee0000000200 */
[C---:B---3--:R-:W-:Y:S08]  /*e0d0*/  HMMA.16816.F32.BF16 R12, R168.reuse, R176, RZ ;  /* 0x000000b0a80c723c */ /* 0x048ff000000418ff */
[C---:B------:R-:W-:Y:S01]  /*e0e0*/  HMMA.16816.F32.BF16 R16, R168.reuse, R178, RZ ;  /* 0x000000b2a810723c */ /* 0x040fe200000418ff */
[----:B------:R-:W2:Y:S07]  /*e0f0*/  LDSM.16.M88.4 R176, [R227+0x8000] ;  /* 0x00800000e3b0783b */ /* 0x000eae0000000200 */
[C---:B------:R-:W-:Y:S08]  /*e100*/  HMMA.16816.F32.BF16 R20, R168.reuse, R180, RZ ;  /* 0x000000b4a814723c */ /* 0x040ff000000418ff */
[C---:B-----5:R-:W-:Y:S01]  /*e110*/  HMMA.16816.F32.BF16 R24, R168.reuse, R182, RZ ;  /* 0x000000b6a818723c */ /* 0x060fe200000418ff */
[----:B------:R-:W3:Y:S07]  /*e120*/  LDSM.16.M88.4 R180, [R227+0x8800] ;  /* 0x00880000e3b4783b */ /* 0x000eee0000000200 */
[C---:B----4-:R-:W-:Y:S08]  /*e130*/  HMMA.16816.F32.BF16 R28, R168.reuse, R184, RZ ;  /* 0x000000b8a81c723c */ /* 0x050ff000000418ff */
        /* <DEDUP_REMOVED lines=195> */
[----:B------:R-:W-:-:S05]  /*ed70*/  @P0 BRA `(.L_x_1534) ;  /* 0x0000046000000947 */ /* 0x000fca0003800000 */
        /* <DEDUP_REMOVED lines=24> */
[----:B------:R-:W-:Y:S02]  /*ef00*/  UISETP.GE.AND UP3, UPT, UR8, URZ, UPT ;  /* 0x0000003f0800728c */ /* 0x000fe4000bf66270 */
[----:B------:R-:W-:Y:S02]  /*ef10*/  UISETP.GE.U32.AND UP4, UPT, UR34, UR14, UPT ;  /* 0x0000000e2200728c */ /* 0x000fe4000bf86070 */
[----:B------:R-:W-:Y:S02]  /*ef20*/  @!UP2 UIADD3 UR37, UR37, 0x1, URZ ;  /* 0x000000012525a890 */ /* 0x000fe4000fffe03f */
[----:B------:R-:W-:Y:S02]  /*ef30*/  UISETP.GE.AND UP2, UPT, UR38, URZ, UPT ;  /* 0x0000003f2600728c */ /* 0x000fe4000bf46270 */
[----:B------:R-:W-:Y:S04]  /*ef40*/  @UP5 UIADD3 UR39, UR39, 0x1, URZ ;  /* 0x0000000127275890 */ /* 0x000fe8000fffe03f */
[----:B------:R-:W-:Y:S02]  /*ef50*/  @!UP3 UIADD3 UR39, -UR39, URZ, URZ ;  /* 0x0000003f2727b290 */ /* 0x000fe4000fffe13f */
[----:B------:R-:W-:Y:S02]  /*ef60*/  @UP4 UIADD3 UR37, UR37, 0x1, URZ ;  /* 0x0000000125254890 */ /* 0x000fe4000fffe03f */
[----:B------:R-:W-:Y:S02]  /*ef70*/  USEL UR39, UR13, UR39, !UP0 ;  /* 0x000000270d277287 */ /* 0x000fe4000c000000 */
[----:B------:R-:W-:Y:S04]  /*ef80*/  @!UP2 UIADD3 UR37, -UR37, URZ, URZ ;  /* 0x0000003f2525a290 */ /* 0x000fe8000fffe13f */
[----:B------:R-:W-:Y:S01]  /*ef90*/  USEL UR37, UR13, UR37, !UP0 ;  /* 0x000000250d257287 */ /* 0x000fe2000c000000 */
[----:B------:R-:W-:Y:S02]  /*efa0*/  MOV R3, UR39 ;  /* 0x0000002700037c02 */ /* 0x000fe40008000f00 */
[----:B------:R-:W-:Y:S02]  /*efb0*/  MOV R2, UR39 ;  /* 0x0000002700027c02 */ /* 0x000fe40008000f00 */
[----:B------:R-:W-:Y:S01]  /*efc0*/  LEA R166, P0, R3, UR30, 0x2 ;  /* 0x0000001e03a67c11 */ /* 0x000fe2000f8010ff */
[----:B------:R-:W-:Y:S02]  /*efd0*/  IMAD.U32 R164, RZ, RZ, UR37 ;  /* 0x00000025ffa47e24 */ /* 0x000fe4000f8e00ff */
[----:B------:R-:W-:Y:S01]  /*efe0*/  IMAD.U32 R3, RZ, RZ, UR37 ;  /* 0x00000025ff037e24 */ /* 0x000fe2000f8e00ff */
[----:B------:R-:W1:Y:S01]  /*eff0*/  R2UR UR8, R166 ;  /* 0x00000000a60873c2 */ /* 0x000e6200000e0000 */
[----:B------:R-:W-:Y:S02]  /*f000*/  LEA.HI.X.SX32 R167, R2, UR31, 0x2, P0 ;  /* 0x0000001f02a77c11 */ /* 0x000fe400080f16ff */
[----:B------:R-:W-:Y:S04]  /*f010*/  LEA R168, P1, R164, UR30, 0x2 ;  /* 0x0000001ea4a87c11 */ /* 0x000fe8000f8210ff */
[----:B------:R-:W-:Y:S01]  /*f020*/  LEA.HI.X.SX32 R169, R3, UR31, 0x2, P1 ;  /* 0x0000001f03a97c11 */ /* 0x000fe200088f16ff */
[----:B------:R-:W2:Y:S08]  /*f030*/  R2UR UR34, R168 ;  /* 0x00000000a82273c2 */ /* 0x000eb000000e0000 */
[----:B------:R-:W3:Y:S08]  /*f040*/  R2UR UR9, R167 ;  /* 0x00000000a70973c2 */ /* 0x000ef000000e0000 */
[----:B------:R-:W4:Y:S01]  /*f050*/  R2UR UR35, R169 ;  /* 0x00000000a92373c2 */ /* 0x000f2200000e0000 */
[----:B-1----:R-:W-:Y:S02]  /*f060*/  MOV R172, UR8 ;  /* 0x0000000800ac7c02 */ /* 0x002fe40008000f00 */
[----:B--2---:R-:W-:Y:S01]  /*f070*/  MOV R170, UR34 ;  /* 0x0000002200aa7c02 */ /* 0x004fe20008000f00 */
[----:B------:R-:W-:Y:S04]  /*f080*/  UIADD3 UR34, UR39, -UR37, URZ ;  /* 0x8000002527227290 */ /* 0x000fe8000fffe03f */
[----:B------:R-:W-:Y:S01]  /*f090*/  UIMAD UR34, UR34, UR10, -0x40 ;  /* 0xffffffc0222274a4 */ /* 0x000fe2000f8e020a */
[----:B---3--:R-:W-:Y:S03]  /*f0a0*/  IMAD.U32 R173, RZ, RZ, UR9 ;  /* 0x00000009ffad7e24 */ /* 0x008fe6000f8e00ff */
[----:B------:R-:W-:Y:S02]  /*f0b0*/  USHF.R.S32.HI UR9, URZ, 0x1f, UR34 ;  /* 0x0000001f3f097899 */ /* 0x000fe40008011422 */
[----:B------:R-:W-:Y:S01]  /*f0c0*/  UIMAD UR8, UR7, UR34, URZ ;  /* 0x00000022070872a4 */ /* 0x000fe2000f8e023f */
[----:B------:R-:W2:Y:S03]  /*f0d0*/  LDG.E R3, [R172.64] ;  /* 0x00000020ac037981 */ /* 0x000ea6000c1e1900 */
[----:B------:R-:W-:Y:S01]  /*f0e0*/  UIMAD UR8, UR9, UR6, UR8 ;  /* 0x00000006090872a4 */ /* 0x000fe2000f8e0208 */
[----:B----4-:R-:W-:Y:S01]  /*f0f0*/  IMAD.U32 R171, RZ, RZ, UR35 ;  /* 0x00000023ffab7e24 */ /* 0x010fe2000f8e00ff */
[----:B------:R-:W-:Y:S02]  /*f100*/  UIMAD.WIDE.U32 UR34, UR6, UR34, URZ ;  /* 0x00000022062272a5 */ /* 0x000fe4000f8e003f */
[----:B------:R-:W-:Y:S02]  /*f110*/  UMOV UR9, UR7 ;  /* 0x0000000700097c82 */ /* 0x000fe40008000000 */
[----:B------:R-:W2:Y:S01]  /*f120*/  LDG.E R170, [R170.64] ;  /* 0x00000020aaaa7981 */ /* 0x000ea2000c1e1900 */
[----:B------:R-:W-:Y:S01]  /*f130*/  UIADD3 UR8, UR35, UR8, URZ ;  /* 0x0000000823087290 */ /* 0x000fe2000fffe03f */
[----:B------:R-:W-:Y:S01]  /*f140*/  IMAD.U32 R166, RZ, RZ, UR34 ;  /* 0x00000022ffa67e24 */ /* 0x000fe2000f8e00ff */
        /* <DEDUP_REMOVED lines=9> */
.L_x_1534:
        /* <DEDUP_REMOVED lines=117> */
.L_x_1533:
[----:B------:R-:W-:Y:S01]  /*f930*/  FMNMX.FTZ R2, R4, R165, !PT ;  /* 0x000000a504027209 */ /* 0x000fe20007810000 */
[----:B-1----:R-:W-:Y:S01]  /*f940*/  LDSM.16.MT88.4 R172, [R226+0x10000] ;  /* 0x01000000e2ac783b */ /* 0x002fe20000004200 */
[----:B------:R-:W-:Y:S01]  /*f950*/  FMNMX.FTZ R164, R6, R0, !PT ;  /* 0x0000000006a47209 */ /* 0x000fe20007810000 */
[----:B------:R-:W-:Y:S01]  /*f960*/  UISETP.GT.AND UP2, UPT, UR28, UR21, UPT ;  /* 0x000000151c00728c */ /* 0x000fe2000bf44270 */
[----:B------:R-:W-:Y:S01]  /*f970*/  FMNMX.FTZ R3, R5, R2, !PT ;  /* 0x0000000205037209 */ /* 0x000fe20007810000 */
[----:B------:R-:W-:Y:S01]  /*f980*/  UMOV UR8, UR23 ;  /* 0x0000001700087c82 */ /* 0x000fe20008000000 */
[----:B------:R-:W-:Y:S01]  /*f990*/  FMNMX.FTZ R167, R7, R164, !PT ;  /* 0x000000a407a77209 */ /* 0x000fe20007810000 */
[----:B------:R-:W-:Y:S01]  /*f9a0*/  UMOV UR9, UR22 ;  /* 0x0000001600097c82 */ /* 0x000fe20008000000 */
        /* <DEDUP_REMOVED lines=41> */
[----:B--2---:R-:W-:Y:S02]  /*fc40*/  FMNMX.FTZ R164, R171, R164, !PT ;  /* 0x000000a4aba47209 */ /* 0x004fe40007810000 */
[----:B------:R-:W1:Y:S02]  /*fc50*/  LDSM.16.MT88.4 R168, [R228+0x10000] ;  /* 0x01000000e4a8783b */ /* 0x000e640000004200 */
[C---:B------:R-:W-:Y:S01]  /*fc60*/  FSETP.NEU.FTZ.AND P0, PT, R164.reuse, -INF , PT ;  /* 0xff800000a400780b */ /* 0x040fe20003f1d000 */
[C---:B------:R-:W-:Y:S02]  /*fc70*/  FADD.FTZ R2, -R164.reuse, R165 ;  /* 0x000000a5a4027221 */ /* 0x040fe40000010100 */
[----:B------:R-:W-:Y:S02]  /*fc80*/  FMUL.FTZ R200, R164, c[0x0][0x23c] ;  /* 0x00008f00a4c87a20 */ /* 0x000fe40000410000 */
[----:B------:R-:W-:Y:S02]  /*fc90*/  FMUL.FTZ R167, R2, c[0x0][0x23c] ;  /* 0x00008f0002a77a20 */ /* 0x000fe40000410000 */
[C---:B------:R-:W-:Y:S01]  /*fca0*/  FADD.FTZ R165, -R3.reuse, R0 ;  /* 0x0000000003a57221 */ /* 0x040fe20000010100 */
[----:B------:R-:W-:Y:S01]  /*fcb0*/  FSEL R200, R200, RZ, P0 ;  /* 0x000000ffc8c87208 */ /* 0x000fe20000000000 */
[----:B------:R2:W3:Y:S01]  /*fcc0*/  MUFU.EX2 R2, R167 ;  /* 0x000000a700027308 */ /* 0x0004e20000000800 */
[----:B------:R-:W-:Y:S01]  /*fcd0*/  FSETP.NEU.FTZ.AND P0, PT, R3, -INF , PT ;  /* 0xff8000000300780b */ /* 0x000fe20003f1d000 */
[----:B------:R-:W-:Y:S01]  /*fce0*/  FMUL.FTZ R0, R165, c[0x0][0x23c] ;  /* 0x00008f00a5007a20 */ /* 0x000fe20000410000 */
[----:B------:R-:W-:Y:S01]  /*fcf0*/  MOV R165, R164 ;  /* 0x000000a400a57202 */ /* 0x000fe20000000f00 */
[--C-:B------:R-:W-:Y:S01]  /*fd00*/  FFMA.FTZ R166, R4, c[0x0][0x23c], -R200.reuse ;  /* 0x00008f0004a67a23 */ /* 0x100fe200000108c8 */
[----:B------:R-:W-:Y:S01]  /*fd10*/  FSEL R199, R199, RZ, P0 ;  /* 0x000000ffc7c77208 */ /* 0x000fe20000000000 */
[--C-:B------:R-:W-:Y:S01]  /*fd20*/  FFMA.FTZ R5, R5, c[0x0][0x23c], -R200.reuse ;  /* 0x00008f0005057a23 */ /* 0x100fe200000108c8 */
[----:B------:R-:W-:Y:S01]  /*fd30*/  PLOP3.LUT P0, PT, PT, PT, UP2, 0x80, 0x0 ;  /* 0x000000000000781c */ /* 0x000fe20003f0f028 */
[--C-:B------:R-:W-:Y:S02]  /*fd40*/  FFMA.FTZ R196, R9, c[0x0][0x23c], -R200.reuse ;  /* 0x00008f0009c47a23 */ /* 0x100fe400000108c8 */
[--C-:B------:R-:W-:Y:S01]  /*fd50*/  FFMA.FTZ R197, R6, c[0x0][0x23c], -R199.reuse ;  /* 0x00008f0006c57a23 */ /* 0x100fe200000108c7 */
[----:B------:R-:W4:Y:S01]  /*fd60*/  MUFU.EX2 R0, R0 ;  /* 0x0000000000007308 */ /* 0x000f220000000800 */
[--C-:B------:R-:W-:Y:S02]  /*fd70*/  FFMA.FTZ R6, R7, c[0x0][0x23c], -R199.reuse ;  /* 0x00008f0007067a23 */ /* 0x100fe400000108c7 */
[--C-:B------:R-:W-:Y:S02]  /*fd80*/  FFMA.FTZ R7, R8, c[0x0][0x23c], -R200.reuse ;  /* 0x00008f0008077a23 */ /* 0x100fe400000108c8 */
[--C-:B------:R-:W-:Y:S02]  /*fd90*/  FFMA.FTZ R198, R11, c[0x0][0x23c], -R199.reuse ;  /* 0x00008f000bc67a23 */ /* 0x100fe400000108c7 */
[--C-:B------:R-:W-:Y:S02]  /*fda0*/  FFMA.FTZ R201, R12, c[0x0][0x23c], -R200.reuse ;  /* 0x00008f000cc97a23 */ /* 0x100fe400000108c8 */
[--C-:B------:R-:W-:Y:S01]  /*fdb0*/  FFMA.FTZ R202, R13, c[0x0][0x23c], -R200.reuse ;  /* 0x00008f000dca7a23 */ /* 0x100fe200000108c8 */
[----:B------:R-:W-:Y:S01]  /*fdc0*/  MUFU.EX2 R166, R166 ;  /* 0x000000a600a67308 */ /* 0x000fe20000000800 */
[--C-:B------:R-:W-:Y:S02]  /*fdd0*/  FFMA.FTZ R203, R14, c[0x0][0x23c], -R199.reuse ;  /* 0x00008f000ecb7a23 */ /* 0x100fe400000108c7 */
[--C-:B--2---:R-:W-:Y:S02]  /*fde0*/  FFMA.FTZ R167, R10, c[0x0][0x23c], -R199.reuse ;  /* 0x00008f000aa77a23 */ /* 0x104fe400000108c7 */
[C---:B---3--:R-:W-:Y:S02]  /*fdf0*/  FMUL.FTZ R8, R2.reuse, R160 ;  /* 0x000000a002087220 */ /* 0x048fe40000410000 */
[C---:B------:R-:W-:Y:S02]  /*fe00*/  FMUL.FTZ R9, R2.reuse, R161 ;  /* 0x000000a102097220 */ /* 0x040fe40000410000 */
[C---:B------:R-:W-:Y:S01]  /*fe10*/  FMUL.FTZ R36, R2.reuse, R36 ;  /* 0x0000002402247220 */ /* 0x040fe20000410000 */
[----:B------:R-:W2:Y:S01]  /*fe20*/  MUFU.EX2 R5, R5 ;  /* 0x0000000500057308 */ /* 0x000ea20000000800 */
[C---:B------:R-:W-:Y:S02]  /*fe30*/  FMUL.FTZ R37, R2.reuse, R37 ;  /* 0x0000002502257220 */ /* 0x040fe40000410000 */
[----:B------:R-:W-:Y:S02]  /*fe40*/  FMUL.FTZ R40, R2, R40 ;  /* 0x0000002802287220 */ /* 0x000fe40000410000 */
[C---:B----4-:R-:W-:Y:S02]  /*fe50*/  FMUL.FTZ R10, R0.reuse, R162 ;  /* 0x000000a2000a7220 */ /* 0x050fe40000410000 */
[C---:B------:R-:W-:Y:S02]  /*fe60*/  FMUL.FTZ R11, R0.reuse, R163 ;  /* 0x000000a3000b7220 */ /* 0x040fe40000410000 */
[C---:B------:R-:W-:Y:S01]  /*fe70*/  FMUL.FTZ R38, R0.reuse, R38 ;  /* 0x0000002600267220 */ /* 0x040fe20000410000 */
[----:B------:R-:W-:Y:S01]  /*fe80*/  MUFU.EX2 R197, R197 ;  /* 0x000000c500c57308 */ /* 0x000fe20000000800 */
[----:B------:R-:W-:Y:S02]  /*fe90*/  FMUL.FTZ R39, R0, R39 ;  /* 0x0000002700277220 */ /* 0x000fe40000410000 */
[----:B------:R-:W-:Y:S02]  /*fea0*/  FMUL.FTZ R41, R2, R41 ;  /* 0x0000002902297220 */ /* 0x000fe40000410000 */
[C---:B------:R-:W-:Y:S02]  /*feb0*/  FMUL.FTZ R42, R0.reuse, R42 ;  /* 0x0000002a002a7220 */ /* 0x040fe40000410000 */
[----:B------:R-:W-:Y:S02]  /*fec0*/  FMUL.FTZ R43, R0, R43 ;  /* 0x0000002b002b7220 */ /* 0x000fe40000410000 */
[C---:B------:R-:W-:Y:S01]  /*fed0*/  FMUL.FTZ R44, R2.reuse, R44 ;  /* 0x0000002c022c7220 */ /* 0x040fe20000410000 */
[----:B------:R-:W3:Y:S01]  /*fee0*/  MUFU.EX2 R6, R6 ;  /* 0x0000000600067308 */ /* 0x000ee20000000800 */
[----:B------:R-:W-:Y:S02]  /*fef0*/  FMUL.FTZ R45, R2, R45 ;  /* 0x0000002d022d7220 */ /* 0x000fe40000410000 */
[C---:B------:R-:W-:Y:S01]  /*ff00*/  FMUL.FTZ R46, R0.reuse, R46 ;  /* 0x0000002e002e7220 */ /* 0x040fe20000410000 */
[----:B--2---:R-:W-:Y:S01]  /*ff10*/  F2FP.BF16.PACK_AB R160, R5, R166 ;  /* 0x000000a605a0723e */ /* 0x004fe200000010ff */
        /* <DEDUP_REMOVED lines=8> */
[----:B------:R-:W-:Y:S01]  /*ffa0*/  FMUL.FTZ R14, R0, R158 ;  /* 0x0000009e000e7220 */ /* 0x000fe20000410000 */
[----:B------:R-:W2:Y:S01]  /*ffb0*/  MUFU.EX2 R196, R196 ;  /* 0x000000c400c47308 */ /* 0x000ea20000000800 */
        /* <DEDUP_REMOVED lines=15> */
[----:B--2---:R-:W-:Y:S01]  /*100b0*/  F2FP.BF16.PACK_AB R162, R196, R7 ;  /* 0x00000007c4a2723e */ /* 0x004fe200000010ff */
        /* <DEDUP_REMOVED lines=17> */
[C---:B-1----:R-:W-:Y:S05]  /*101d0*/  HMMA.16816.F32.BF16 R8, R160.reuse, R168, R8 ;  /* 0x000000a8a008723c */ /* 0x042fea0000041808 */
[----:B------:R-:W-:Y:S02]  /*101e0*/  FMUL.FTZ R77, R2, R77 ;  /* 0x0000004d024d7220 */ /* 0x000fe40000410000 */
[C---:B------:R-:W-:Y:S01]  /*101f0*/  FMUL.FTZ R78, R0.reuse, R78 ;  /* 0x0000004e004e7220 */ /* 0x040fe20000410000 */
[C---:B------:R-:W-:Y:S01]  /*10200*/  HMMA.16816.F32.BF16 R36, R160.reuse, R170, R36 ;  /* 0x000000aaa024723c */ /* 0x040fe20000041824 */
[----:B------:R-:W1:Y:S03]  /*10210*/  LDSM.16.MT88.4 R168, [R224+0x10000] ;  /* 0x01000000e0a8783b */ /* 0x000e660000004200 */
[----:B------:R-:W-:Y:S02]  /*10220*/  FMUL.FTZ R79, R0, R79 ;  /* 0x0000004f004f7220 */ /* 0x000fe40000410000 */
[C---:B------:R-:W-:Y:S02]  /*10230*/  FMUL.FTZ R80, R2.reuse, R80 ;  /* 0x0000005002507220 */ /* 0x040fe40000410000 */
[C---:B------:R-:W-:Y:S04]  /*10240*/  HMMA.16816.F32.BF16 R40, R160.reuse, R172, R40 ;  /* 0x000000aca028723c */ /* 0x040fe80000041828 */
[----:B------:R-:W-:Y:S02]  /*10250*/  FMUL.FTZ R81, R2, R81 ;  /* 0x0000005102517220 */ /* 0x000fe40000410000 */
[C---:B------:R-:W-:Y:S02]  /*10260*/  FMUL.FTZ R82, R0.reuse, R82 ;  /* 0x0000005200527220 */ /* 0x040fe40000410000 */
[C---:B------:R-:W-:Y:S01]  /*10270*/  HMMA.16816.F32.BF16 R44, R160.reuse, R174, R44 ;  /* 0x000000aea02c723c */ /* 0x040fe2000004182c */
[----:B------:R-:W3:Y:S03]  /*10280*/  LDSM.16.MT88.4 R172, [R228+0x12000] ;  /* 0x01200000e4ac783b */ /* 0x000ee60000004200 */
        /* <DEDUP_REMOVED lines=9> */
[----:B------:R-:W-:Y:S01]  /*10320*/  FMUL.FTZ R89, R2, R89 ;  /* 0x0000005902597220 */ /* 0x000fe20000410000 */
[C---:B-1----:R-:W-:Y:S03]  /*10330*/  HMMA.16816.F32.BF16 R56, R160.reuse, R168, R56 ;  /* 0x000000a8a038723c */ /* 0x042fe60000041838 */
[C---:B------:R-:W-:Y:S02]  /*10340*/  FMUL.FTZ R90, R0.reuse, R90 ;  /* 0x0000005a005a7220 */ /* 0x040fe40000410000 */
[----:B------:R-:W-:Y:S02]  /*10350*/  FMUL.FTZ R91, R0, R91 ;  /* 0x0000005b005b7220 */ /* 0x000fe40000410000 */
[C---:B------:R-:W-:Y:S01]  /*10360*/  FMUL.FTZ R92, R2.reuse, R92 ;  /* 0x0000005c025c7220 */ /* 0x040fe20000410000 */
[C---:B------:R-:W-:Y:S01]  /*10370*/  HMMA.16816.F32.BF16 R60, R160.reuse, R170, R60 ;  /* 0x000000aaa03c723c */ /* 0x040fe2000004183c */
[----:B------:R-:W1:Y:S03]  /*10380*/  LDSM.16.MT88.4 R168, [R225+0x12000] ;  /* 0x01200000e1a8783b */ /* 0x000e660000004200 */
[----:B------:R-:W-:Y:S02]  /*10390*/  FMUL.FTZ R93, R2, R93 ;  /* 0x0000005d025d7220 */ /* 0x000fe40000410000 */
[C---:B------:R-:W-:Y:S02]  /*103a0*/  FMUL.FTZ R94, R0.reuse, R94 ;  /* 0x0000005e005e7220 */ /* 0x040fe40000410000 */
[C---:B---3--:R-:W-:Y:S04]  /*103b0*/  HMMA.16816.F32.BF16 R64, R160.reuse, R172, R64 ;  /* 0x000000aca040723c */ /* 0x048fe80000041840 */
[----:B------:R-:W-:Y:S02]  /*103c0*/  FMUL.FTZ R95, R0, R95 ;  /* 0x0000005f005f7220 */ /* 0x000fe40000410000 */
[C---:B------:R-:W-:Y:S02]  /*103d0*/  FMUL.FTZ R96, R2.reuse, R96 ;  /* 0x0000006002607220 */ /* 0x040fe40000410000 */
[C---:B------:R-:W-:Y:S01]  /*103e0*/  HMMA.16816.F32.BF16 R68, R160.reuse, R174, R68 ;  /* 0x000000aea044723c */ /* 0x040fe20000041844 */
[----:B------:R-:W3:Y:S03]  /*103f0*/  LDSM.16.MT88.4 R172, [R224+0x12000] ;  /* 0x01200000e0ac783b */ /* 0x000ee60000004200 */
        /* <DEDUP_REMOVED lines=60> */
[C---:B------:R-:W-:Y:S02]  /*107c0*/  FMUL.FTZ R135, R0.reuse, R135 ;  /* 0x0000008700877220 */ /* 0x040fe40000410000 */
[--C-:B------:R-:W-:Y:S02]  /*107d0*/  FFMA.FTZ R204, R15, c[0x0][0x23c], -R199.reuse ;  /* 0x00008f000fcc7a23 */ /* 0x100fe400000108c7 */
[----:B------:R-:W-:Y:S02]  /*107e0*/  FMUL.FTZ R15, R0, R159 ;  /* 0x0000009f000f7220 */ /* 0x000fe40000410000 */
[----:B------:R-:W1:Y:S01]  /*107f0*/  LDSM.16.MT88.4 R156, [R224+0x16000] ;  /* 0x01600000e09c783b */ /* 0x000e620000004200 */
[C---:B------:R-:W-:Y:S01]  /*10800*/  HMMA.16816.F32.BF16 R132, R160.reuse, R170, R132 ;  /* 0x000000aaa084723c */ /* 0x040fe20000041884 */
[----:B------:R-:W5:Y:S02]  /*10810*/  MUFU.EX2 R204, R204 ;  /* 0x000000cc00cc7308 */ /* 0x000f640000000800 */
[C---:B------:R-:W-:Y:S02]  /*10820*/  FMUL.FTZ R136, R2.reuse, R136 ;  /* 0x0000008802887220 */ /* 0x040fe40000410000 */
[----:B------:R-:W-:Y:S02]  /*10830*/  FMUL.FTZ R137, R2, R137 ;  /* 0x0000008902897220 */ /* 0x000fe40000410000 */
[C---:B------:R-:W-:Y:S01]  /*10840*/  FMUL.FTZ R138, R0.reuse, R138 ;  /* 0x0000008a008a7220 */ /* 0x040fe20000410000 */
[----:B------:R-:W1:Y:S01]  /*10850*/  LDSM.16.MT88.4 R168, [R228+0x10800] ;  /* 0x01080000e4a8783b */ /* 0x000e620000004200 */
[----:B------:R-:W-:Y:S03]  /*10860*/  FMUL.FTZ R139, R0, R139 ;  /* 0x0000008b008b7220 */ /* 0x000fe60000410000 */
[C---:B------:R-:W-:Y:S02]  /*10870*/  FMUL.FTZ R140, R2.reuse, R140 ;  /* 0x0000008c028c7220 */ /* 0x040fe40000410000 */
[----:B------:R-:W-:Y:S02]  /*10880*/  FMUL.FTZ R141, R2, R141 ;  /* 0x0000008d028d7220 */ /* 0x000fe40000410000 */
[C---:B---3--:R-:W-:Y:S03]  /*10890*/  HMMA.16816.F32.BF16 R136, R160.reuse, R172, R136 ;  /* 0x000000aca088723c */ /* 0x048fe60000041888 */
[C---:B------:R-:W-:Y:S02]  /*108a0*/  FMUL.FTZ R142, R0.reuse, R142 ;  /* 0x0000008e008e7220 */ /* 0x040fe40000410000 */
[----:B------:R-:W-:Y:S02]  /*108b0*/  FMUL.FTZ R143, R0, R143 ;  /* 0x0000008f008f7220 */ /* 0x000fe40000410000 */
[--C-:B------:R-:W-:Y:S01]  /*108c0*/  FFMA.FTZ R205, R16, c[0x0][0x23c], -R200.reuse ;  /* 0x00008f0010cd7a23 */ /* 0x100fe200000108c8 */
[C---:B------:R-:W-:Y:S01]  /*108d0*/  HMMA.16816.F32.BF16 R12, R160.reuse, R174, R12 ;  /* 0x000000aea00c723c */ /* 0x040fe2000004180c */
[----:B------:R-:W3:Y:S03]  /*108e0*/  LDSM.16.MT88.4 R172, [R226+0x10800] ;  /* 0x01080000e2ac783b */ /* 0x000ee60000004200 */
[----:B------:R-:W-:Y:S01]  /*108f0*/  FFMA.FTZ R206, R17, c[0x0][0x23c], -R200 ;  /* 0x00008f0011ce7a23 */ /* 0x000fe200000108c8 */
[----:B------:R-:W-:Y:S01]  /*10900*/  MUFU.EX2 R205, R205 ;  /* 0x000000cd00cd7308 */ /* 0x000fe20000000800 */
[--C-:B------:R-:W-:Y:S02]  /*10910*/  FFMA.FTZ R207, R18, c[0x0][0x23c], -R199.reuse ;  /* 0x00008f0012cf7a23 */ /* 0x100fe400000108c7 */
[C---:B----4-:R-:W-:Y:S04]  /*10920*/  HMMA.16816.F32.BF16 R140, R160.reuse, R176, R140 ;  /* 0x000000b0a08c723c */ /* 0x050fe8000004188c */
[----:B------:R-:W-:Y:S02]  /*10930*/  FFMA.FTZ R244, R19, c[0x0][0x23c], -R199 ;  /* 0x00008f0013f47a23 */ /* 0x000fe400000108c7 */
[C---:B------:R-:W-:Y:S01]  /*10940*/  FMUL.FTZ R144, R2.reuse, R144 ;  /* 0x0000009002907220 */ /* 0x040fe20000410000 */
[----:B------:R-:W4:Y:S01]  /*10950*/  MUFU.EX2 R206, R206 ;  /* 0x000000ce00ce7308 */ /* 0x000f220000000800 */
[----:B------:R-:W-:Y:S04]  /*10960*/  FMUL.FTZ R145, R2, R145 ;  /* 0x0000009102917220 */ /* 0x000fe80000410000 */
[C---:B------:R-:W-:Y:S02]  /*10970*/  FMUL.FTZ R146, R0.reuse, R146 ;  /* 0x0000009200927220 */ /* 0x040fe40000410000 */
[----:B------:R-:W-:Y:S02]  /*10980*/  FMUL.FTZ R147, R0, R147 ;  /* 0x0000009300937220 */ /* 0x000fe40000410000 */
[----:B------:R-:W-:Y:S01]  /*10990*/  FMUL.FTZ R16, R2, R152 ;  /* 0x0000009802107220 */ /* 0x000fe20000410000 */
[----:B------:R-:W-:Y:S01]  /*109a0*/  MUFU.EX2 R207, R207 ;  /* 0x000000cf00cf7308 */ /* 0x000fe20000000800 */
[----:B--2---:R-:W-:Y:S01]  /*109b0*/  F2FP.BF16.PACK_AB R152, R202, R201 ;  /* 0x000000c9ca98723e */ /* 0x004fe200000010ff */
[----:B------:R-:W-:Y:S01]  /*109c0*/  FMUL.FTZ R17, R2, R153 ;  /* 0x0000009902117220 */ /* 0x000fe20000410000 */
[----:B-----5:R-:W-:Y:S01]  /*109d0*/  F2FP.BF16.PACK_AB R153, R204, R203 ;  /* 0x000000cbcc99723e */ /* 0x020fe200000010ff */
[C---:B------:R-:W-:Y:S01]  /*109e0*/  HMMA.16816.F32.BF16 R144, R160.reuse, R178, R144 ;  /* 0x000000b2a090723c */ /* 0x040fe20000041890 */
[----:B------:R-:W2:Y:S02]  /*109f0*/  LDSM.16.MT88.4 R176, [R225+0x10800] ;  /* 0x01080000e1b0783b */ /* 0x000ea40000004200 */
[C---:B------:R-:W-:Y:S02]  /*10a00*/  FMUL.FTZ R18, R0.reuse, R154 ;  /* 0x0000009a00127220 */ /* 0x040fe40000410000 */
[----:B------:R-:W-:Y:S01]  /*10a10*/  FMUL.FTZ R19, R0, R155 ;  /* 0x0000009b00137220 */ /* 0x000fe20000410000 */
[----:B------:R-:W5:Y:S01]  /*10a20*/  MUFU.EX2 R244, R244 ;  /* 0x000000f400f47308 */ /* 0x000f620000000800 */
[C---:B------:R-:W-:Y:S02]  /*10a30*/  FMUL.FTZ R148, R2.reuse, R148 ;  /* 0x0000009402947220 */ /* 0x040fe40000410000 */
[----:B------:R-:W-:Y:S03]  /*10a40*/  FMUL.FTZ R149, R2, R149 ;  /* 0x0000009502957220 */ /* 0x000fe60000410000 */
[C---:B-1----:R-:W-:Y:S03]  /*10a50*/  HMMA.16816.F32.BF16 R16, R160.reuse, R156, R16 ;  /* 0x0000009ca010723c */ /* 0x042fe60000041810 */
[----:B------:R-:W-:Y:S01]  /*10a60*/  FMUL.FTZ R150, R0, R150 ;  /* 0x0000009600967220 */ /* 0x000fe20000410000 */
[----:B----4-:R-:W-:Y:S01]  /*10a70*/  F2FP.BF16.PACK_AB R154, R206, R205 ;  /* 0x000000cdce9a723e */ /* 0x010fe200000010ff */
[----:B------:R-:W-:Y:S02]  /*10a80*/  FMUL.FTZ R151, R0, R151 ;  /* 0x0000009700977220 */ /* 0x000fe40000410000 */
[----:B------:R-:W-:Y:S02]  /*10a90*/  FFMA.FTZ R166, R2, R243, R166 ;  /* 0x000000f302a67223 */ /* 0x000fe400000100a6 */
[----:B------:R-:W-:Y:S03]  /*10aa0*/  FFMA.FTZ R197, R0, R241, R197 ;  /* 0x000000f100c57223 */ /* 0x000fe600000100c5 */
[----:B------:R-:W-:Y:S01]  /*10ab0*/  HMMA.16816.F32.BF16 R148, R160, R158, R148 ;  /* 0x0000009ea094723c */ /* 0x000fe20000041894 */
[----:B------:R-:W1:Y:S02]  /*10ac0*/  LDSM.16.MT88.4 R156, [R228+0x12800] ;  /* 0x01280000e49c783b */ /* 0x000e640000004200 */
[----:B------:R-:W-:Y:S01]  /*10ad0*/  MOV R0, R3 ;  /* 0x0000000300007202 */ /* 0x000fe20000000f00 */
[----:B------:R-:W-:Y:S01]  /*10ae0*/  FADD.FTZ R166, R5, R166 ;  /* 0x000000a605a67221 */ /* 0x000fe20000010000 */
[----:B-----5:R-:W-:Y:S01]  /*10af0*/  F2FP.BF16.PACK_AB R155, R244, R207 ;  /* 0x000000cff49b723e */ /* 0x020fe200000010ff */
[----:B------:R-:W-:Y:S03]  /*10b00*/  FADD.FTZ R6, R6, R197 ;  /* 0x000000c506067221 */ /* 0x000fe60000010000 */
[----:B------:R-:W4:Y:S03]  /*10b10*/  LDSM.16.MT88.4 R160, [R226+0x12800] ;  /* 0x01280000e2a0783b */ /* 0x000f260000004200 */
[----:B------:R-:W-:Y:S01]  /*10b20*/  FADD.FTZ R7, R7, R166 ;  /* 0x000000a607077221 */ /* 0x000fe20000010000 */
[C---:B------:R-:W-:Y:S05]  /*10b30*/  HMMA.16816.F32.BF16 R8, R152.reuse, R168, R8 ;  /* 0x000000a89808723c */ /* 0x040fea0000041808 */
[----:B------:R-:W-:Y:S02]  /*10b40*/  FADD.FTZ R167, R167, R6 ;  /* 0x00000006a7a77221 */ /* 0x000fe40000010000 */
[----:B------:R-:W-:Y:S01]  /*10b50*/  FADD.FTZ R196, R196, R7 ;  /* 0x00000007c4c47221 */ /* 0x000fe20000010000 */
[C---:B------:R-:W-:Y:S01]  /*10b60*/  HMMA.16816.F32.BF16 R36, R152.reuse, R170, R36 ;  /* 0x000000aa9824723c */ /* 0x040fe20000041824 */
[----:B------:R-:W5:Y:S03]  /*10b70*/  LDSM.16.MT88.4 R168, [R226+0x14800] ;  /* 0x01480000e2a8783b */ /* 0x000f660000004200 */
[----:B------:R-:W-:Y:S02]  /*10b80*/  FADD.FTZ R198, R198, R167 ;  /* 0x000000a7c6c67221 */ /* 0x000fe40000010000 */
[----:B------:R-:W-:Y:S02]  /*10b90*/  FADD.FTZ R201, R201, R196 ;  /* 0x000000c4c9c97221 */ /* 0x000fe40000010000 */
[C---:B---3--:R-:W-:Y:S04]  /*10ba0*/  HMMA.16816.F32.BF16 R40, R152.reuse, R172, R40 ;  /* 0x000000ac9828723c */ /* 0x048fe80000041828 */
[----:B------:R-:W-:Y:S02]  /*10bb0*/  FADD.FTZ R203, R203, R198 ;  /* 0x000000c6cbcb7221 */ /* 0x000fe40000010000 */
[----:B------:R-:W-:Y:S02]  /*10bc0*/  FADD.FTZ R202, R202, R201 ;  /* 0x000000c9caca7221 */ /* 0x000fe40000010000 */
[C---:B------:R-:W-:Y:S01]  /*10bd0*/  HMMA.16816.F32.BF16 R44, R152.reuse, R174, R44 ;  /* 0x000000ae982c723c */ /* 0x040fe2000004182c */
[----:B------:R-:W3:Y:S03]  /*10be0*/  LDSM.16.MT88.4 R172, [R225+0x14800] ;  /* 0x01480000e1ac783b */ /* 0x000ee60000004200 */
[----:B------:R-:W-:Y:S02]  /*10bf0*/  FADD.FTZ R204, R204, R203 ;  /* 0x000000cbcccc7221 */ /* 0x000fe40000010000 */
[----:B------:R-:W-:Y:S02]  /*10c00*/  FADD.FTZ R205, R205, R202 ;  /* 0x000000cacdcd7221 */ /* 0x000fe40000010000 */
[C---:B--2---:R-:W-:Y:S04]  /*10c10*/  HMMA.16816.F32.BF16 R48, R152.reuse, R176, R48 ;  /* 0x000000b09830723c */ /* 0x044fe80000041830 */
[----:B------:R-:W-:Y:S02]  /*10c20*/  FADD.FTZ R207, R207, R204 ;  /* 0x000000cccfcf7221 */ /* 0x000fe40000010000 */
[----:B------:R-:W-:Y:S02]  /*10c30*/  FADD.FTZ R205, R206, R205 ;  /* 0x000000cdcecd7221 */ /* 0x000fe40000010000 */
[C---:B------:R-:W-:Y:S01]  /*10c40*/  HMMA.16816.F32.BF16 R52, R152.reuse, R178, R52 ;  /* 0x000000b29834723c */ /* 0x040fe20000041834 */
[----:B------:R-:W-:Y:S03]  /*10c50*/  LDSM.16.MT88.4 R176, [R226+0x15000] ;  /* 0x01500000e2b0783b */ /* 0x000fe60000004200 */
[----:B------:R-:W-:Y:S04]  /*10c60*/  FADD.FTZ R207, R244, R207 ;  /* 0x000000cff4cf7221 */ /* 0x000fe80000010000 */
[C---:B------:R-:W-:Y:S07]  /*10c70*/  HMMA.16816.F32.BF16 R56, R152.reuse, R180, R56 ;  /* 0x000000b49838723c */ /* 0x040fee0000041838 */
[--C-:B------:R-:W-:Y:S01]  /*10c80*/  FFMA.FTZ R180, R20, c[0x0][0x23c], -R200.reuse ;  /* 0x00008f0014b47a23 */ /* 0x100fe200000108c8 */
[C---:B------:R-:W-:Y:S04]  /*10c90*/  HMMA.16816.F32.BF16 R60, R152.reuse, R182, R60 ;  /* 0x000000b6983c723c */ /* 0x040fe8000004183c */
[--C-:B------:R-:W-:Y:S01]  /*10ca0*/  FFMA.FTZ R181, R21, c[0x0][0x23c], -R200.reuse ;  /* 0x00008f0015b57a23 */ /* 0x100fe200000108c8 */
[----:B------:R-:W-:Y:S02]  /*10cb0*/  MUFU.EX2 R180, R180 ;  /* 0x000000b400b47308 */ /* 0x000fe40000000800 */
[--C-:B------:R-:W-:Y:S01]  /*10cc0*/  FFMA.FTZ R182, R22, c[0x0][0x23c], -R199.reuse ;  /* 0x00008f0016b67a23 */ /* 0x100fe200000108c7 */
[C---:B-1----:R-:W-:Y:S04]  /*10cd0*/  HMMA.16816.F32.BF16 R64, R152.reuse, R156, R64 ;  /* 0x0000009c9840723c */ /* 0x042fe80000041840 */
[--C-:B------:R-:W-:Y:S02]  /*10ce0*/  FFMA.FTZ R183, R23, c[0x0][0x23c], -R199.reuse ;  /* 0x00008f0017b77a23 */ /* 0x100fe400000108c7 */
[----:B------:R-:W-:Y:S01]  /*10cf0*/  LDSM.16.MT88.4 R20, [R224+0x16800] ;  /* 0x01680000e014783b */ /* 0x000fe20000004200 */
[----:B------:R-:W1:Y:S01]  /*10d00*/  MUFU.EX2 R181, R181 ;  /* 0x000000b500b57308 */ /* 0x000e620000000800 */
[C---:B------:R-:W-:Y:S06]  /*10d10*/  HMMA.16816.F32.BF16 R68, R152.reuse, R158, R68 ;  /* 0x0000009e9844723c */ /* 0x040fec0000041844 */
[----:B------:R-:W2:Y:S02]  /*10d20*/  LDSM.16.MT88.4 R156, [R224+0x14800] ;  /* 0x01480000e09c783b */ /* 0x000ea40000004200 */
[C---:B----4-:R-:W-:Y:S01]  /*10d30*/  HMMA.16816.F32.BF16 R72, R152.reuse, R160, R72 ;  /* 0x000000a09848723c */ /* 0x050fe20000041848 */
[----:B------:R-:W-:Y:S07]  /*10d40*/  MUFU.EX2 R182, R182 ;  /* 0x000000b600b67308 */ /* 0x000fee0000000800 */
[C---:B------:R-:W-:Y:S01]  /*10d50*/  HMMA.16816.F32.BF16 R76, R152.reuse, R162, R76 ;  /* 0x000000a2984c723c */ /* 0x040fe2000004184c */
[----:B------:R-:W4:Y:S02]  /*10d60*/  LDSM.16.MT88.4 R160, [R228+0x16800] ;  /* 0x01680000e4a0783b */ /* 0x000f240000004200 */
[----:B------:R-:W1:Y:S05]  /*10d70*/  MUFU.EX2 R183, R183 ;  /* 0x000000b700b77308 */ /* 0x000e6a0000000800 */
        /* <DEDUP_REMOVED lines=11> */
[----:B------:R-:W1:Y:S03]  /*10e30*/  MUFU.EX2 R185, R185 ;  /* 0x000000b900b97308 */ /* 0x000e660000000800 */
[--C-:B------:R-:W-:Y:S03]  /*10e40*/  FFMA.FTZ R189, R29, c[0x0][0x23c], -R200.reuse ;  /* 0x00008f001dbd7a23 */ /* 0x100fe600000108c8 */
[--C-:B------:R-:W-:Y:S01]  /*10e50*/  FFMA.FTZ R190, R30, c[0x0][0x23c], -R199.reuse ;  /* 0x00008f001ebe7a23 */ /* 0x100fe200000108c7 */
[C---:B------:R-:W-:Y:S03]  /*10e60*/  HMMA.16816.F32.BF16 R96, R152.reuse, R192, R96 ;  /* 0x000000c09860723c */ /* 0x040fe60000041860 */
[----:B------:R-:W-:Y:S01]  /*10e70*/  MUFU.EX2 R186, R186 ;  /* 0x000000ba00ba7308 */ /* 0x000fe20000000800 */
[--C-:B------:R-:W-:Y:S02]  /*10e80*/  FFMA.FTZ R191, R31, c[0x0][0x23c], -R199.reuse ;  /* 0x00008f001fbf7a23 */ /* 0x100fe400000108c7 */
[----:B------:R-:W-:Y:S01]  /*10e90*/  LDSM.16.MT88.4 R28, [R225+0x17000] ;  /* 0x01700000e11c783b */ /* 0x000fe20000004200 */
[--C-:B------:R-:W-:Y:S01]  /*10ea0*/  FFMA.FTZ R192, R32, c[0x0][0x23c], -R200.reuse ;  /* 0x00008f0020c07a23 */ /* 0x100fe200000108c8 */
[C---:B------:R-:W-:Y:S04]  /*10eb0*/  HMMA.16816.F32.BF16 R100, R152.reuse, R194, R100 ;  /* 0x000000c29864723c */ /* 0x040fe80000041864 */
[----:B------:R-:W-:Y:S01]  /*10ec0*/  FFMA.FTZ R200, R33, c[0x0][0x23c], -R200 ;  /* 0x00008f0021c87a23 */ /* 0x000fe200000108c8 */
[----:B------:R-:W1:Y:S02]  /*10ed0*/  MUFU.EX2 R187, R187 ;  /* 0x000000bb00bb7308 */ /* 0x000e640000000800 */
[--C-:B------:R-:W-:Y:S01]  /*10ee0*/  FFMA.FTZ R194, R34, c[0x0][0x23c], -R199.reuse ;  /* 0x00008f0022c27a23 */ /* 0x100fe200000108c7 */
[C---:B-----5:R-:W-:Y:S04]  /*10ef0*/  HMMA.16816.F32.BF16 R104, R152.reuse, R168, R104 ;  /* 0x000000a89868723c */ /* 0x060fe80000041868 */
[----:B------:R-:W-:Y:S02]  /*10f00*/  FFMA.FTZ R199, R35, c[0x0][0x23c], -R199 ;  /* 0x00008f0023c77a23 */ /* 0x000fe400000108c7 */
[----:B------:R-:W-:Y:S01]  /*10f10*/  LDSM.16.MT88.4 R32, [R226+0x11800] ;  /* 0x01180000e220783b */ /* 0x000fe20000004200 */
[----:B------:R-:W-:Y:S01]  /*10f20*/  MUFU.EX2 R188, R188 ;  /* 0x000000bc00bc7308 */ /* 0x000fe20000000800 */
[C---:B------:R-:W-:Y:S06]  /*10f30*/  HMMA.16816.F32.BF16 R108, R152.reuse, R170, R108 ;  /* 0x000000aa986c723c */ /* 0x040fec000004186c */
[----:B------:R-:W5:Y:S02]  /*10f40*/  LDSM.16.MT88.4 R168, [R226+0x16800] ;  /* 0x01680000e2a8783b */ /* 0x000f640000004200 */
[C---:B---3--:R-:W-:Y:S01]  /*10f50*/  HMMA.16816.F32.BF16 R112, R152.reuse, R172, R112 ;  /* 0x000000ac9870723c */ /* 0x048fe20000041870 */
[----:B------:R-:W3:Y:S07]  /*10f60*/  MUFU.EX2 R189, R189 ;  /* 0x000000bd00bd7308 */ /* 0x000eee0000000800 */
[C---:B------:R-:W-:Y:S01]  /*10f70*/  HMMA.16816.F32.BF16 R116, R152.reuse, R174, R116 ;  /* 0x000000ae9874723c */ /* 0x040fe20000041874 */
[----:B------:R-:W1:Y:S02]  /*10f80*/  LDSM.16.MT88.4 R172, [R225+0x16800] ;  /* 0x01680000e1ac783b */ /* 0x000e640000004200 */
[----:B------:R-:W-:Y:S05]  /*10f90*/  MUFU.EX2 R190, R190 ;  /* 0x000000be00be7308 */ /* 0x000fea0000000800 */
[C---:B--2---:R-:W-:Y:S05]  /*10fa0*/  HMMA.16816.F32.BF16 R120, R152.reuse, R156, R120 ;  /* 0x0000009c9878723c */ /* 0x044fea0000041878 */
[----:B------:R-:W2:Y:S03]  /*10fb0*/  MUFU.EX2 R191, R191 ;  /* 0x000000bf00bf7308 */ /* 0x000ea60000000800 */
[C---:B------:R-:W-:Y:S01]  /*10fc0*/  HMMA.16816.F32.BF16 R124, R152.reuse, R158, R124 ;  /* 0x0000009e987c723c */ /* 0x040fe2000004187c */
[----:B------:R-:W2:Y:S06]  /*10fd0*/  LDSM.16.MT88.4 R156, [R228+0x11000] ;  /* 0x01100000e49c783b */ /* 0x000eac0000004200 */
[----:B------:R-:W-:Y:S01]  /*10fe0*/  MUFU.EX2 R192, R192 ;  /* 0x000000c000c07308 */ /* 0x000fe20000000800 */
[C---:B----4-:R-:W-:Y:S08]  /*10ff0*/  HMMA.16816.F32.BF16 R128, R152.reuse, R160, R128 ;  /* 0x000000a09880723c */ /* 0x050ff00000041880 */
[C---:B------:R-:W-:Y:S01]  /*11000*/  HMMA.16816.F32.BF16 R132, R152.reuse, R162, R132 ;  /* 0x000000a29884723c */ /* 0x040fe20000041884 */
[----:B------:R-:W4:Y:S01]  /*11010*/  LDSM.16.MT88.4 R160, [R225+0x11000] ;  /* 0x01100000e1a0783b */ /* 0x000f220000004200 */
[----:B------:R-:W2:Y:S06]  /*11020*/  MUFU.EX2 R193, R200 ;  /* 0x000000c800c17308 */ /* 0x000eac0000000800 */
[C---:B-----5:R-:W-:Y:S04]  /*11030*/  HMMA.16816.F32.BF16 R136, R152.reuse, R168, R136 ;  /* 0x000000a89888723c */ /* 0x060fe80000041888 */
[----:B------:R-:W-:Y:S04]  /*11040*/  MUFU.EX2 R194, R194 ;  /* 0x000000c200c27308 */ /* 0x000fe80000000800 */
[C---:B------:R-:W-:Y:S01]  /*11050*/  HMMA.16816.F32.BF16 R12, R152.reuse, R170, R12 ;  /* 0x000000aa980c723c */ /* 0x040fe2000004180c */
[----:B------:R-:W-:Y:S05]  /*11060*/  LDSM.16.MT88.4 R168, [R228+0x13000] ;  /* 0x01300000e4a8783b */ /* 0x000fea0000004200 */
[----:B------:R-:W5:Y:S02]  /*11070*/  MUFU.EX2 R199, R199 ;  /* 0x000000c700c77308 */ /* 0x000f640000000800 */
[C---:B-1----:R-:W-:Y:S08]  /*11080*/  HMMA.16816.F32.BF16 R140, R152.reuse, R172, R140 ;  /* 0x000000ac988c723c */ /* 0x042ff0000004188c */
[C---:B------:R-:W-:Y:S01]  /*11090*/  HMMA.16816.F32.BF16 R144, R152.reuse, R174, R144 ;  /* 0x000000ae9890723c */ /* 0x040fe20000041890 */
[----:B------:R-:W-:Y:S07]  /*110a0*/  LDSM.16.MT88.4 R172, [R226+0x13000] ;  /* 0x01300000e2ac783b */ /* 0x000fee0000004200 */
[C---:B------:R-:W-:Y:S07]  /*110b0*/  HMMA.16816.F32.BF16 R16, R152.reuse, R20, R16 ;  /* 0x000000149810723c */ /* 0x040fee0000041810 */
[----:B------:R-:W-:Y:S01]  /*110c0*/  F2FP.BF16.PACK_AB R20, R181, R180 ;  /* 0x000000b4b514723e */ /* 0x000fe200000010ff */
[----:B------:R-:W-:Y:S01]  /*110d0*/  HMMA.16816.F32.BF16 R148, R152, R22, R148 ;  /* 0x000000169894723c */ /* 0x000fe20000041894 */
[----:B------:R-:W1:Y:S03]  /*110e0*/  LDSM.16.MT88.4 R152, [R224+0x11000] ;  /* 0x01100000e098783b */ /* 0x000e660000004200 */
[----:B------:R-:W-:Y:S01]  /*110f0*/  F2FP.BF16.PACK_AB R21, R183, R182 ;  /* 0x000000b6b715723e */ /* 0x000fe200000010ff */
[----:B------:R-:W-:Y:S02]  /*11100*/  FADD.FTZ R180, R180, R205 ;  /* 0x000000cdb4b47221 */ /* 0x000fe40000010000 */
[----:B------:R-:W-:Y:S01]  /*11110*/  F2FP.BF16.PACK_AB R22, R185, R184 ;  /* 0x000000b8b916723e */ /* 0x000fe200000010ff */
[----:B------:R-:W-:Y:S01]  /*11120*/  FADD.FTZ R182, R182, R207 ;  /* 0x000000cfb6b67221 */ /* 0x000fe20000010000 */
[----:B------:R-:W-:Y:S03]  /*11130*/  F2FP.BF16.PACK_AB R23, R187, R186 ;  /* 0x000000babb17723e */ /* 0x000fe600000010ff */
[----:B------:R-:W-:Y:S02]  /*11140*/  FADD.FTZ R181, R181, R180 ;  /* 0x000000b4b5b57221 */ /* 0x000fe40000010000 */
[----:B------:R-:W-:Y:S02]  /*11150*/  FADD.FTZ R183, R183, R182 ;  /* 0x000000b6b7b77221 */ /* 0x000fe40000010000 */
[C---:B--2---:R-:W-:Y:S05]  /*11160*/  HMMA.16816.F32.BF16 R8, R20.reuse, R156, R8 ;  /* 0x0000009c1408723c */ /* 0x044fea0000041808 */
[----:B------:R-:W-:Y:S02]  /*11170*/  FADD.FTZ R184, R184, R181 ;  /* 0x000000b5b8b87221 */ /* 0x000fe40000010000 */
[----:B------:R-:W-:Y:S01]  /*11180*/  FADD.FTZ R186, R186, R183 ;  /* 0x000000b7baba7221 */ /* 0x000fe20000010000 */
[C---:B------:R-:W-:Y:S01]  /*11190*/  HMMA.16816.F32.BF16 R36, R20.reuse, R158, R36 ;  /* 0x0000009e1424723c */ /* 0x040fe20000041824 */
[----:B------:R-:W2:Y:S03]  /*111a0*/  LDSM.16.MT88.4 R156, [R225+0x13000] ;  /* 0x01300000e19c783b */ /* 0x000ea60000004200 */
[----:B------:R-:W-:Y:S02]  /*111b0*/  FADD.FTZ R185, R185, R184 ;  /* 0x000000b8b9b97221 */ /* 0x000fe40000010000 */
[----:B------:R-:W-:Y:S02]  /*111c0*/  FADD.FTZ R187, R187, R186 ;  /* 0x000000babbbb7221 */ /* 0x000fe40000010000 */
[C---:B------:R-:W-:Y:S08]  /*111d0*/  HMMA.16816.F32.BF16 R40, R20.reuse, R24, R40 ;  /* 0x000000181428723c */ /* 0x040ff00000041828 */
[C---:B------:R-:W-:Y:S01]  /*111e0*/  HMMA.16816.F32.BF16 R44, R20.reuse, R26, R44 ;  /* 0x0000001a142c723c */ /* 0x040fe2000004182c */
[----:B------:R-:W2:Y:S07]  /*111f0*/  LDSM.16.MT88.4 R24, [R224+0x13000] ;  /* 0x01300000e018783b */ /* 0x000eae0000004200 */
        /* <DEDUP_REMOVED lines=17> */
[----:B------:R-:W2:Y:S07]  /*11310*/  LDSM.16.MT88.4 R24, [R228+0x17000] ;  /* 0x01700000e418783b */ /* 0x000eae0000004200 */
        /* <DEDUP_REMOVED lines=11> */
[----:B------:R-:W-:Y:S07]  /*113d0*/  LDSM.16.MT88.4 R156, [R225+0x11800] ;  /* 0x01180000e19c783b */ /* 0x000fee0000004200 */
[C---:B------:R-:W-:Y:S08]  /*113e0*/  HMMA.16816.F32.BF16 R128, R20.reuse, R24, R128 ;  /* 0x000000181480723c */ /* 0x040ff00000041880 */
[C---:B------:R-:W-:Y:S01]  /*113f0*/  HMMA.16816.F32.BF16 R132, R20.reuse, R26, R132 ;  /* 0x0000001a1484723c */ /* 0x040fe20000041884 */
[----:B------:R-:W2:Y:S07]  /*11400*/  LDSM.16.MT88.4 R24, [R228+0x11800] ;  /* 0x01180000e418783b */ /* 0x000eae0000004200 */
[C---:B----4-:R-:W-:Y:S08]  /*11410*/  HMMA.16816.F32.BF16 R136, R20.reuse, R160, R136 ;  /* 0x000000a01488723c */ /* 0x050ff00000041888 */
[C---:B------:R-:W-:Y:S08]  /*11420*/  HMMA.16816.F32.BF16 R12, R20.reuse, R162, R12 ;  /* 0x000000a2140c723c */ /* 0x040ff0000004180c */
[C---:B------:R-:W-:Y:S08]  /*11430*/  HMMA.16816.F32.BF16 R140, R20.reuse, R28, R140 ;  /* 0x0000001c148c723c */ /* 0x040ff0000004188c */
[C---:B------:R-:W-:Y:S01]  /*11440*/  HMMA.16816.F32.BF16 R144, R20.reuse, R30, R144 ;  /* 0x0000001e1490723c */ /* 0x040fe20000041890 */
[----:B------:R-:W4:Y:S07]  /*11450*/  LDSM.16.MT88.4 R28, [R224+0x11800] ;  /* 0x01180000e01c783b */ /* 0x000f2e0000004200 */
[C---:B-1----:R-:W-:Y:S08]  /*11460*/  HMMA.16816.F32.BF16 R16, R20.reuse, R152, R16 ;  /* 0x000000981410723c */ /* 0x042ff00000041810 */
[----:B------:R-:W-:Y:S01]  /*11470*/  HMMA.16816.F32.BF16 R148, R20, R154, R148 ;  /* 0x0000009a1494723c */ /* 0x000fe20000041894 */
[----:B------:R-:W-:Y:S06]  /*11480*/  LDSM.16.MT88.4 R152, [R224+0x13800] ;  /* 0x01380000e098783b */ /* 0x000fec0000004200 */
[----:B---3--:R-:W-:Y:S01]  /*11490*/  F2FP.BF16.PACK_AB R20, R189, R188 ;  /* 0x000000bcbd14723e */ /* 0x008fe200000010ff */
[----:B------:R-:W-:Y:S01]  /*114a0*/  FADD.FTZ R188, R188, R185 ;  /* 0x000000b9bcbc7221 */ /* 0x000fe20000010000 */
[----:B------:R-:W-:Y:S03]  /*114b0*/  F2FP.BF16.PACK_AB R21, R191, R190 ;  /* 0x000000bebf15723e */ /* 0x000fe600000010ff */
[----:B------:R-:W-:Y:S01]  /*114c0*/  F2FP.BF16.PACK_AB R22, R193, R192 ;  /* 0x000000c0c116723e */ /* 0x000fe200000010ff */
[----:B------:R-:W-:Y:S01]  /*114d0*/  FADD.FTZ R190, R190, R187 ;  /* 0x000000bbbebe7221 */ /* 0x000fe20000010000 */
[----:B-----5:R-:W-:Y:S01]  /*114e0*/  F2FP.BF16.PACK_AB R23, R199, R194 ;  /* 0x000000c2c717723e */ /* 0x020fe200000010ff */
[----:B------:R-:W-:Y:S02]  /*114f0*/  FADD.FTZ R189, R189, R188 ;  /* 0x000000bcbdbd7221 */ /* 0x000fe40000010000 */
[----:B------:R-:W-:Y:S02]  /*11500*/  FADD.FTZ R191, R191, R190 ;  /* 0x000000bebfbf7221 */ /* 0x000fe40000010000 */
[----:B------:R-:W-:Y:S02]  /*11510*/  FADD.FTZ R192, R192, R189 ;  /* 0x000000bdc0c07221 */ /* 0x000fe40000010000 */
[C---:B--2---:R-:W-:Y:S01]  /*11520*/  HMMA.16816.F32.BF16 R160, R20.reuse, R24, R8 ;  /* 0x0000001814a0723c */ /* 0x044fe20000041808 */
        /* <DEDUP_REMOVED lines=22> */
[C---:B------:R-:W-:Y:S08]  /*11690*/  HMMA.16816.F32.BF16 R84, R20.reuse, R34, R84 ;  /* 0x000000221454723c */ /* 0x040ff00000041854 */
[C---:B------:R-:W-:Y:S08]  /*116a0*/  HMMA.16816.F32.BF16 R88, R20.reuse, R152, R88 ;  /* 0x000000981458723c */ /* 0x040ff00000041858 */
[C---:B------:R-:W-:Y:S08]  /*116b0*/  HMMA.16816.F32.BF16 R92, R20.reuse, R154, R92 ;  /* 0x0000009a145c723c */ /* 0x040ff0000004185c */
[C---:B------:R-:W-:Y:S08]  /*116c0*/  HMMA.16816.F32.BF16 R96, R20.reuse, R168, R96 ;  /* 0x000000a81460723c */ /* 0x040ff00000041860 */
[C---:B------:R-:W-:Y:S08]  /*116d0*/  HMMA.16816.F32.BF16 R100, R20.reuse, R170, R100 ;  /* 0x000000aa1464723c */ /* 0x040ff00000041864 */
[C---:B------:R-:W-:Y:S08]  /*116e0*/  HMMA.16816.F32.BF16 R104, R20.reuse, R172, R104 ;  /* 0x000000ac1468723c */ /* 0x040ff00000041868 */
[C---:B------:R-:W-:Y:S08]  /*116f0*/  HMMA.16816.F32.BF16 R108, R20.reuse, R174, R108 ;  /* 0x000000ae146c723c */ /* 0x040ff0000004186c */
[C---:B-----5:R-:W-:Y:S08]  /*11700*/  HMMA.16816.F32.BF16 R112, R20.reuse, R156, R112 ;  /* 0x0000009c1470723c */ /* 0x060ff00000041870 */
[C---:B------:R-:W-:Y:S08]  /*11710*/  HMMA.16816.F32.BF16 R116, R20.reuse, R158, R116 ;  /* 0x0000009e1474723c */ /* 0x040ff00000041874 */
[C---:B------:R-:W-:Y:S08]  /*11720*/  HMMA.16816.F32.BF16 R120, R20.reuse, R176, R120 ;  /* 0x000000b01478723c */ /* 0x040ff00000041878 */
[C---:B------:R-:W-:Y:S08]  /*11730*/  HMMA.16816.F32.BF16 R124, R20.reuse, R178, R124 ;  /* 0x000000b2147c723c */ /* 0x040ff0000004187c */
[C---:B----4-:R-:W-:Y:S08]  /*11740*/  HMMA.16816.F32.BF16 R128, R20.reuse, R28, R128 ;  /* 0x0000001c1480723c */ /* 0x050ff00000041880 */
[C---:B------:R-:W-:Y:S01]  /*11750*/  HMMA.16816.F32.BF16 R132, R20.reuse, R30, R132 ;  /* 0x0000001e1484723c */ /* 0x040fe20000041884 */
[----:B------:R-:W3:Y:S07]  /*11760*/  LDSM.16.MT88.4 R28, [R224+0x17800] ;  /* 0x01780000e01c783b */ /* 0x000eee0000004200 */
[C---:B-1----:R-:W-:Y:S08]  /*11770*/  HMMA.16816.F32.BF16 R136, R20.reuse, R8, R136 ;  /* 0x000000081488723c */ /* 0x042ff00000041888 */
[C---:B------:R-:W-:Y:S08]  /*11780*/  HMMA.16816.F32.BF16 R156, R20.reuse, R10, R12 ;  /* 0x0000000a149c723c */ /* 0x040ff0000004180c */
[C---:B--2---:R-:W-:Y:S08]  /*11790*/  HMMA.16816.F32.BF16 R140, R20.reuse, R24, R140 ;  /* 0x00000018148c723c */ /* 0x044ff0000004188c */
[C---:B------:R-:W-:Y:S08]  /*117a0*/  HMMA.16816.F32.BF16 R144, R20.reuse, R26, R144 ;  /* 0x0000001a1490723c */ /* 0x040ff00000041890 */
[C---:B---3--:R-:W-:Y:S08]  /*117b0*/  HMMA.16816.F32.BF16 R152, R20.reuse, R28, R16 ;  /* 0x0000001c1498723c */ /* 0x048ff00000041810 */
[----:B------:R-:W-:Y:S01]  /*117c0*/  HMMA.16816.F32.BF16 R148, R20, R30, R148 ;  /* 0x0000001e1494723c */ /* 0x000fe20000041894 */
[----:B------:R-:W-:-:S07]  /*117d0*/  @P0 BRA `(.L_x_1535) ;  /* 0xffffbb6000000947 */ /* 0x000fce000383ffff */
.L_x_1531:
[----:B------:R-:W1:Y:S01]  /*117e0*/  SHFL.BFLY PT, R0, R241, 0x2, 0x1f ;  /* 0x0c401f00f1007f89 */ /* 0x000e6200000e0000 */
[----:B------:R-:W-:Y:S01]  /*117f0*/  MOV R7, 0x3f800000 ;  /* 0x3f80000000077802 */ /* 0x000fe20000000f00 */
[----:B------:R-:W2:Y:S01]  /*11800*/  S2UR UR10, SR_CTAID.Z ;  /* 0x00000000000a79c3 */ /* 0x000ea20000002700 */
[----:B------:R-:W-:Y:S01]  /*11810*/  MOV R6, 0x3f800000 ;  /* 0x3f80000000067802 */ /* 0x000fe20000000f00 */
[----:B------:R-:W3:Y:S01]  /*11820*/  SHFL.BFLY PT, R2, R243, 0x2, 0x1f ;  /* 0x0c401f00f3027f89 */ /* 0x000ee200000e0000 */
[----:B------:R-:W-:Y:S01]  /*11830*/  UIADD3 UR9, -UR29, URZ, URZ ;  /* 0x0000003f1d097290 */ /* 0x000fe2000fffe13f */
[----:B------:R-:W-:Y:S01]  /*11840*/  BSSY B0, `(.L_x_1536) ;  /* 0x000014c000007945 */ /* 0x000fe20003800000 */
[----:B------:R-:W-:Y:S01]  /*11850*/  ULDC UR6, c[0x0][0x1c0] ;  /* 0x0000700000067ab9 */ /* 0x000fe20000000800 */
[----:B------:R-:W-:Y:S06]  /*11860*/  BAR.SYNC.DEFER_BLOCKING 0x0 ;  /* 0x0000000000007b1d */ /* 0x000fec0000010000 */
[----:B------:R-:W4:Y:S01]  /*11870*/  S2UR UR7, SR_CTAID.Y ;  /* 0x00000000000779c3 */ /* 0x000f220000002600 */
[----:B------:R-:W-:-:S07]  /*11880*/  ULDC.64 UR4, c[0x0][0x210] ;  /* 0x0000840000047ab9 */ /* 0x000fce0000000a00 */
[----:B------:R-:W5:Y:S01]  /*11890*/  S2UR UR8, SR_CTAID.X ;  /* 0x00000000000879c3 */ /* 0x000f620000002500 */
[----:B-1----:R-:W-:Y:S02]  /*118a0*/  FADD.FTZ R5, R0, R241 ;  /* 0x000000f100057221 */ /* 0x002fe40000010000 */
[----:B------:R-:W1:Y:S01]  /*118b0*/  S2R R0, SR_TID.X ;  /* 0x0000000000007919 */ /* 0x000e620000002100 */
[----:B--2---:R-:W-:Y:S01]  /*118c0*/  UIMAD UR9, UR9, UR6, UR10 ;  /* 0x00000006090972a4 */ /* 0x004fe2000f8e020a */
[----:B---3--:R-:W-:Y:S02]  /*118d0*/  FADD.FTZ R11, R2, R243 ;  /* 0x000000f3020b7221 */ /* 0x008fe40000010000 */
[----:B------:R-:W2:Y:S04]  /*118e0*/  SHFL.BFLY PT, R2, R5, 0x1, 0x1f ;  /* 0x0c201f0005027f89 */ /* 0x000ea800000e0000 */
[----:B------:R-:W3:Y:S01]  /*118f0*/  SHFL.BFLY PT, R4, R11, 0x1, 0x1f ;  /* 0x0c201f000b047f89 */ /* 0x000ee200000e0000 */
[----:B----4-:R-:W-:-:S04]  /*11900*/  UIMAD UR4, UR7, UR4, UR29 ;  /* 0x00000004070472a4 */ /* 0x010fc8000f8e021d */
[----:B------:R-:W-:Y:S02]  /*11910*/  UIMAD UR4, UR4, UR6, UR9 ;  /* 0x00000006040472a4 */ /* 0x000fe4000f8e0209 */
[----:B-----5:R-:W-:Y:S01]  /*11920*/  USHF.L.U32 UR8, UR8, 0x6, URZ ;  /* 0x0000000608087899 */ /* 0x020fe2000800063f */
[----:B-1----:R-:W-:-:S03]  /*11930*/  SHF.R.S32.HI R9, RZ, 0x1f, R0 ;  /* 0x0000001fff097819 */ /* 0x002fc60000011400 */
[----:B------:R-:W-:Y:S01]  /*11940*/  UIMAD UR5, UR4, UR5, UR8 ;  /* 0x00000005040572a4 */ /* 0x000fe2000f8e0208 */
[-C--:B------:R-:W-:Y:S01]  /*11950*/  LEA.HI R8, R9, R0.reuse, RZ, 0x2 ;  /* 0x0000000009087211 */ /* 0x080fe200078f10ff */
[----:B--2---:R-:W-:Y:S01]  /*11960*/  FADD.FTZ R2, R5, R2 ;  /* 0x0000000205027221 */ /* 0x004fe20000010000 */
[----:B------:R-:W-:Y:S02]  /*11970*/  LEA.HI R12, R9, R0, RZ, 0x4 ;  /* 0x00000000090c7211 */ /* 0x000fe400078f20ff */
[----:B------:R-:W-:Y:S01]  /*11980*/  SHF.R.S32.HI R10, RZ, 0x2, R8 ;  /* 0x00000002ff0a7819 */ /* 0x000fe20000011408 */
[----:B---3--:R-:W-:Y:S01]  /*11990*/  FADD.FTZ R4, R11, R4 ;  /* 0x000000040b047221 */ /* 0x008fe20000010000 */
[----:B------:R-:W-:Y:S02]  /*119a0*/  SHF.R.S32.HI R5, RZ, 0x1f, R8 ;  /* 0x0000001fff057819 */ /* 0x000fe40000011408 */
[----:B------:R-:W-:Y:S02]  /*119b0*/  FSETP.NE.FTZ.AND P3, PT, R2, RZ, PT ;  /* 0x000000ff0200720b */ /* 0x000fe40003f75000 */
[----:B------:R-:W-:-:S02]  /*119c0*/  LEA.HI R5, R5, R10, RZ, 0x3 ;  /* 0x0000000a05057211 */ /* 0x000fc400078f18ff */
[----:B------:R-:W-:Y:S02]  /*119d0*/  FSETP.NE.FTZ.AND P4, PT, R4, RZ, PT ;  /* 0x000000ff0400720b */ /* 0x000fe40003f95000 */
[----:B------:R-:W-:Y:S02]  /*119e0*/  LOP3.LUT R5, R5, 0xfffffff8, RZ, 0xc0, !PT ;  /* 0xfffffff805057812 */ /* 0x000fe400078ec0ff */
[----:B------:R-:W-:Y:S02]  /*119f0*/  LEA.HI R9, R9, R0, RZ, 0x5 ;  /* 0x0000000009097211 */ /* 0x000fe400078f28ff */
[----:B------:R-:W-:Y:S02]  /*11a00*/  IADD3 R5, R10, -R5, RZ ;  /* 0x800000050a057210 */ /* 0x000fe40007ffe0ff */
[----:B------:R-:W1:Y:S01]  /*11a10*/  S2R R10, SR_TID.X ;  /* 0x00000000000a7919 */ /* 0x000e620000002100 */
[----:B------:R-:W-:Y:S01]  /*11a20*/  LOP3.LUT R17, R8, 0x1ffffffc, RZ, 0xc0, !PT ;  /* 0x1ffffffc08117812 */ /* 0x000fe200078ec0ff */
[----:B------:R-:W2:Y:S01]  /*11a30*/  @P3 MUFU.RCP R6, R2 ;  /* 0x0000000200063308 */ /* 0x000ea20000001000 */
[----:B------:R-:W-:-:S02]  /*11a40*/  LOP3.LUT R13, R12, 0xfffffff0, RZ, 0xc0, !PT ;  /* 0xfffffff00c0d7812 */ /* 0x000fc400078ec0ff */
[----:B------:R-:W-:Y:S02]  /*11a50*/  SHF.R.S32.HI R12, RZ, 0x5, R9 ;  /* 0x00000005ff0c7819 */ /* 0x000fe40000011409 */
[-C--:B------:R-:W-:Y:S02]  /*11a60*/  IADD3 R17, -R17, R0.reuse, RZ ;  /* 0x0000000011117210 */ /* 0x080fe40007ffe1ff */
[----:B------:R-:W-:Y:S01]  /*11a70*/  IADD3 R13, -R13, R0, RZ ;  /* 0x000000000d0d7210 */ /* 0x000fe20007ffe1ff */
[----:B------:R-:W3:Y:S01]  /*11a80*/  @P4 MUFU.RCP R7, R4 ;  /* 0x0000000400074308 */ /* 0x000ee20000001000 */
[C---:B------:R-:W-:Y:S02]  /*11a90*/  LOP3.LUT R16, R5.reuse, 0x1, RZ, 0xc0, !PT ;  /* 0x0000000105107812 */ /* 0x040fe400078ec0ff */
[----:B------:R-:W-:Y:S02]  /*11aa0*/  SHF.L.U32 R19, R5, 0x6, RZ ;  /* 0x0000000605137819 */ /* 0x000fe400000006ff */
[----:B------:R-:W-:-:S02]  /*11ab0*/  ISETP.NE.U32.AND P0, PT, R16, 0x1, PT ;  /* 0x000000011000780c */ /* 0x000fc40003f05070 */
[----:B------:R-:W-:Y:S01]  /*11ac0*/  LOP3.LUT R19, R19, 0x1c0, RZ, 0xc0, !PT ;  /* 0x000001c013137812 */ /* 0x000fe200078ec0ff */
[C---:B--2---:R-:W-:Y:S01]  /*11ad0*/  FMUL.FTZ R163, R6.reuse, R163 ;  /* 0x000000a306a37220 */ /* 0x044fe20000410000 */
[----:B------:R-:W-:Y:S01]  /*11ae0*/  R2P PR, R5, 0x6 ;  /* 0x0000000605007804 */ /* 0x000fe20000000000 */
[C---:B------:R-:W-:Y:S01]  /*11af0*/  FMUL.FTZ R162, R6.reuse, R162 ;  /* 0x000000a206a27220 */ /* 0x040fe20000410000 */
[----:B------:R-:W-:Y:S01]  /*11b00*/  LEA.HI R19, R19, R19, RZ, 0x1d ;  /* 0x0000001313137211 */ /* 0x000fe200078fe8ff */
[C---:B------:R-:W-:Y:S01]  /*11b10*/  FMUL.FTZ R39, R6.reuse, R39 ;  /* 0x0000002706277220 */ /* 0x040fe20000410000 */
[----:B------:R-:W-:Y:S01]  /*11b20*/  LOP3.LUT R9, R9, 0xffffffe0, RZ, 0xc0, !PT ;  /* 0xffffffe009097812 */ /* 0x000fe200078ec0ff */
[----:B------:R-:W-:Y:S01]  /*11b30*/  FMUL.FTZ R38, R6, R38 ;  /* 0x0000002606267220 */ /* 0x000fe20000410000 */
[----:B-1----:R-:W-:Y:S01]  /*11b40*/  SHF.R.S32.HI R11, RZ, 0x1f, R10 ;  /* 0x0000001fff0b7819 */ /* 0x002fe2000001140a */
[C---:B---3--:R-:W-:Y:S01]  /*11b50*/  FMUL.FTZ R160, R7.reuse, R160 ;  /* 0x000000a007a07220 */ /* 0x048fe20000410000 */
[----:B------:R-:W-:Y:S01]  /*11b60*/  @P4 MUFU.LG2 R4, R4 ;  /* 0x0000000400044308 */ /* 0x000fe20000000c00 */
[----:B------:R-:W-:Y:S01]  /*11b70*/  FMUL.FTZ R161, R7, R161 ;  /* 0x000000a107a17220 */ /* 0x000fe20000410000 */
[----:B------:R-:W-:Y:S01]  /*11b80*/  LEA.HI R14, R11, R10, RZ, 0x4 ;  /* 0x0000000a0b0e7211 */ /* 0x000fe200078f20ff */
[----:B------:R-:W-:Y:S01]  /*11b90*/  FMUL.FTZ R36, R7, R36 ;  /* 0x0000002407247220 */ /* 0x000fe20000410000 */
[----:B------:R-:W-:Y:S01]  /*11ba0*/  LEA.HI R11, R11, R10, RZ, 0x5 ;  /* 0x0000000a0b0b7211 */ /* 0x000fe200078f28ff */
[C---:B------:R-:W-:Y:S01]  /*11bb0*/  FMUL.FTZ R37, R7.reuse, R37 ;  /* 0x0000002507257220 */ /* 0x040fe20000410000 */
[----:B------:R-:W-:Y:S01]  /*11bc0*/  SHF.R.S32.HI R8, RZ, 0x4, R14 ;  /* 0x00000004ff087819 */ /* 0x000fe2000001140e */
[C---:B------:R-:W-:Y:S01]  /*11bd0*/  FMUL.FTZ R40, R7.reuse, R40 ;  /* 0x0000002807287220 */ /* 0x040fe20000410000 */
[----:B------:R-:W-:Y:S01]  /*11be0*/  LEA R14, R12, R17, 0x9 ;  /* 0x000000110c0e7211 */ /* 0x000fe200078e48ff */
[----:B------:R-:W-:Y:S01]  /*11bf0*/  FMUL.FTZ R41, R7, R41 ;  /* 0x0000002907297220 */ /* 0x000fe20000410000 */
[----:B------:R-:W-:Y:S01]  /*11c00*/  SHF.L.U32 R15, R8, 0x6, RZ ;  /* 0x00000006080f7819 */ /* 0x000fe200000006ff */
[C---:B------:R-:W-:Y:S01]  /*11c10*/  FMUL.FTZ R43, R6.reuse, R43 ;  /* 0x0000002b062b7220 */ /* 0x040fe20000410000 */
[----:B------:R-:W-:Y:S01]  /*11c20*/  LEA.HI R17, R13, R13, RZ, 0x1 ;  /* 0x0000000d0d117211 */ /* 0x000fe200078f08ff */
[C---:B------:R-:W-:Y:S01]  /*11c30*/  FMUL.FTZ R42, R6.reuse, R42 ;  /* 0x0000002a062a7220 */ /* 0x040fe20000410000 */
[----:B------:R-:W-:Y:S01]  /*11c40*/  LOP3.LUT R15, R15, 0x1c0, RZ, 0xc0, !PT ;  /* 0x000001c00f0f7812 */ /* 0x000fe200078ec0ff */
[----:B------:R-:W-:Y:S01]  /*11c50*/  FMUL.FTZ R44, R7, R44 ;  /* 0x0000002c072c7220 */ /* 0x000fe20000410000 */
[----:B------:R-:W-:Y:S01]  /*11c60*/  SHF.L.U32 R16, R17, 0x2, RZ ;  /* 0x0000000211107819 */ /* 0x000fe200000006ff */
[----:B------:R-:W-:Y:S01]  /*11c70*/  FMUL.FTZ R45, R7, R45 ;  /* 0x0000002d072d7220 */ /* 0x000fe20000410000 */
[----:B------:R-:W-:Y:S01]  /*11c80*/  LOP3.LUT R18, R17, 0xffffffe, RZ, 0xc0, !PT ;  /* 0x0ffffffe11127812 */ /* 0x000fe200078ec0ff */
[C---:B------:R-:W-:Y:S01]  /*11c90*/  FMUL.FTZ R47, R6.reuse, R47 ;  /* 0x0000002f062f7220 */ /* 0x040fe20000410000 */
[----:B------:R-:W-:Y:S01]  /*11ca0*/  LOP3.LUT R16, R15, 0x38, R16, 0xf8, !PT ;  /* 0x000000380f107812 */ /* 0x000fe200078ef810 */
[----:B------:R-:W-:Y:S01]  /*11cb0*/  FMUL.FTZ R46, R6, R46 ;  /* 0x0000002e062e7220 */ /* 0x000fe20000410000 */
[----:B------:R-:W-:Y:S01]  /*11cc0*/  SHF.R.U32.HI R15, RZ, 0x3, R15 ;  /* 0x00000003ff0f7819 */ /* 0x000fe2000001160f */
[C---:B------:R-:W-:Y:S01]  /*11cd0*/  FMUL.FTZ R48, R7.reuse, R48 ;  /* 0x0000003007307220 */ /* 0x040fe20000410000 */
[----:B------:R-:W-:Y:S01]  /*11ce0*/  LEA R14, R14, R19, 0x1 ;  /* 0x000000130e0e7211 */ /* 0x000fe200078e08ff */
[----:B------:R-:W-:Y:S01]  /*11cf0*/  FMUL.FTZ R49, R7, R49 ;  /* 0x0000003107317220 */ /* 0x000fe20000410000 */
[----:B------:R-:W-:Y:S01]  /*11d00*/  LOP3.LUT R15, R16, R15, RZ, 0x3c, !PT ;  /* 0x0000000f100f7212 */ /* 0x000fe200078e3cff */
[C---:B------:R-:W-:Y:S01]  /*11d10*/  FMUL.FTZ R51, R6.reuse, R51 ;  /* 0x0000003306337220 */ /* 0x040fe20000410000 */
[----:B------:R-:W-:Y:S01]  /*11d20*/  IADD3 R18, R13, -R18, RZ ;  /* 0x800000120d127210 */ /* 0x000fe20007ffe0ff */
[----:B------:R-:W-:Y:S01]  /*11d30*/  FMUL.FTZ R50, R6, R50 ;  /* 0x0000003206327220 */ /* 0x000fe20000410000 */
[----:B------:R-:W-:Y:S01]  /*11d40*/  STS.64 [R14.X4], R160 ;  /* 0x000000a00e007388 */ /* 0x000fe20000004a00 */
[C---:B------:R-:W-:Y:S01]  /*11d50*/  FMUL.FTZ R52, R7.reuse, R52 ;  /* 0x0000003407347220 */ /* 0x040fe20000410000 */
[----:B------:R-:W-:Y:S01]  /*11d60*/  LEA R5, R18, R15, 0x2 ;  /* 0x0000000f12057211 */ /* 0x000fe200078e10ff */
[----:B------:R-:W-:Y:S01]  /*11d70*/  FMUL.FTZ R53, R7, R53 ;  /* 0x0000003507357220 */ /* 0x000fe20000410000 */
[----:B------:R-:W-:Y:S01]  /*11d80*/  MOV R15, 0x80 ;  /* 0x00000080000f7802 */ /* 0x000fe20000000f00 */
[C---:B------:R-:W-:Y:S01]  /*11d90*/  FMUL.FTZ R55, R6.reuse, R55 ;  /* 0x0000003706377220 */ /* 0x040fe20000410000 */
[----:B------:R-:W-:Y:S01]  /*11da0*/  STS.64 [R14.X4+0x800], R162 ;  /* 0x000800a20e007388 */ /* 0x000fe20000004a00 */
[C---:B------:R-:W-:Y:S01]  /*11db0*/  FMUL.FTZ R54, R6.reuse, R54 ;  /* 0x0000003606367220 */ /* 0x040fe20000410000 */
[----:B------:R-:W-:Y:S01]  /*11dc0*/  SEL R15, R15, 0xffffff80, !P2 ;  /* 0xffffff800f0f7807 */ /* 0x000fe20005000000 */
[----:B------:R-:W-:Y:S01]  /*11dd0*/  FMUL.FTZ R56, R7, R56 ;  /* 0x0000003807387220 */ /* 0x000fe20000410000 */
[----:B------:R-:W-:Y:S01]  /*11de0*/  LOP3.LUT R11, R11, 0xffffffe0, RZ, 0xc0, !PT ;  /* 0xffffffe00b0b7812 */ /* 0x000fe200078ec0ff */
[----:B------:R-:W-:Y:S01]  /*11df0*/  FMUL.FTZ R57, R7, R57 ;  /* 0x0000003907397220 */ /* 0x000fe20000410000 */
[----:B------:R-:W1:Y:S01]  /*11e00*/  @P3 MUFU.LG2 R2, R2 ;  /* 0x0000000200023308 */ /* 0x000e620000000c00 */
[C---:B------:R-:W-:Y:S01]  /*11e10*/  FMUL.FTZ R59, R6.reuse, R59 ;  /* 0x0000003b063b7220 */ /* 0x040fe20000410000 */
[----:B------:R-:W-:Y:S01]  /*11e20*/  IADD3 R9, -R9, R0, RZ ;  /* 0x0000000009097210 */ /* 0x000fe20007ffe1ff */
[C---:B------:R-:W-:Y:S01]  /*11e30*/  FMUL.FTZ R58, R6.reuse, R58 ;  /* 0x0000003a063a7220 */ /* 0x040fe20000410000 */
[----:B------:R-:W-:Y:S01]  /*11e40*/  IADD3 R11, -R11, R10, RZ ;  /* 0x0000000a0b0b7210 */ /* 0x000fe20007ffe1ff */
[----:B------:R-:W-:Y:S01]  /*11e50*/  FMUL.FTZ R60, R7, R60 ;  /* 0x0000003c073c7220 */ /* 0x000fe20000410000 */
[----:B------:R-:W-:Y:S01]  /*11e60*/  SHF.L.U32 R10, R13, 0x2, RZ ;  /* 0x000000020d0a7819 */ /* 0x000fe200000006ff */
[----:B------:R-:W-:Y:S01]  /*11e70*/  FMUL.FTZ R61, R7, R61 ;  /* 0x0000003d073d7220 */ /* 0x000fe20000410000 */
[----:B------:R-:W-:Y:S01]  /*11e80*/  SHF.R.S32.HI R0, RZ, 0x1f, R11 ;  /* 0x0000001fff007819 */ /* 0x000fe2000001140b */
[----:B------:R-:W-:-:S02]  /*11e90*/  FMUL.FTZ R63, R6, R63 ;  /* 0x0000003f063f7220 */ /* 0x000fc40000410000 */
[----:B------:R-:W-:Y:S01]  /*11ea0*/  FMUL.FTZ R62, R6, R62 ;  /* 0x0000003e063e7220 */ /* 0x000fe20000410000 */
[----:B------:R-:W-:Y:S01]  /*11eb0*/  LEA.HI R0, R0, R11, RZ, 0x2 ;  /* 0x0000000b00007211 */ /* 0x000fe200078f10ff */
[C---:B------:R-:W-:Y:S01]  /*11ec0*/  FMUL.FTZ R64, R7.reuse, R64 ;  /* 0x0000004007407220 */ /* 0x040fe20000410000 */
[----:B------:R-:W-:Y:S01]  /*11ed0*/  SHF.R.S32.HI R11, RZ, 0x1f, R10 ;  /* 0x0000001fff0b7819 */ /* 0x000fe2000001140a */
[C---:B------:R-:W-:Y:S01]  /*11ee0*/  FMUL.FTZ R65, R7.reuse, R65 ;  /* 0x0000004107417220 */ /* 0x040fe20000410000 */
[----:B------:R-:W-:Y:S01]  /*11ef0*/  SHF.R.S32.HI R0, RZ, 0x2, R0 ;  /* 0x00000002ff007819 */ /* 0x000fe20000011400 */
[C---:B------:R-:W-:Y:S02]  /*11f00*/  FMUL.FTZ R67, R6.reuse, R67 ;  /* 0x0000004306437220 */ /* 0x040fe40000410000 */
[----:B------:R-:W-:Y:S02]  /*11f10*/  FMUL.FTZ R66, R6, R66 ;  /* 0x0000004206427220 */ /* 0x000fe40000410000 */
[----:B------:R-:W-:-:S02]  /*11f20*/  FMUL.FTZ R68, R7, R68 ;  /* 0x0000004407447220 */ /* 0x000fc40000410000 */
[C---:B------:R-:W-:Y:S02]  /*11f30*/  FMUL.FTZ R69, R7.reuse, R69 ;  /* 0x0000004507457220 */ /* 0x040fe40000410000 */
[C---:B------:R-:W-:Y:S02]  /*11f40*/  FMUL.FTZ R71, R6.reuse, R71 ;  /* 0x0000004706477220 */ /* 0x040fe40000410000 */
[C---:B------:R-:W-:Y:S02]  /*11f50*/  FMUL.FTZ R70, R6.reuse, R70 ;  /* 0x0000004606467220 */ /* 0x040fe40000410000 */
        /* <DEDUP_REMOVED lines=85> */
[----:B------:R-:W-:Y:S01]  /*124b0*/  FMUL.FTZ R149, R7, R149 ;  /* 0x0000009507957220 */ /* 0x000fe20000410000 */
[----:B------:R-:W-:Y:S01]  /*124c0*/  MOV R7, 0x40 ;  /* 0x0000004000077802 */ /* 0x000fe20000000f00 */
[----:B------:R-:W-:-:S02]  /*124d0*/  FMUL.FTZ R151, R6, R151 ;  /* 0x0000009706977220 */ /* 0x000fc40000410000 */
[----:B------:R-:W-:Y:S01]  /*124e0*/  FMUL.FTZ R150, R6, R150 ;  /* 0x0000009606967220 */ /* 0x000fe20000410000 */
[----:B------:R-:W-:Y:S01]  /*124f0*/  SHF.L.U32 R6, R14, 0x2, RZ ;  /* 0x000000020e067819 */ /* 0x000fe200000006ff */
[----:B-1----:R-:W-:Y:S01]  /*12500*/  @P3 FMUL.FTZ R2, R2, 0.69314718246459960938 ;  /* 0x3f31721802023820 */ /* 0x002fe20000410000 */
[----:B------:R-:W-:Y:S02]  /*12510*/  SEL R7, R7, 0xffffffc0, !P1 ;  /* 0xffffffc007077807 */ /* 0x000fe40004800000 */
[C---:B------:R-:W-:Y:S02]  /*12520*/  IADD3 R16, R6.reuse, -0x20, RZ ;  /* 0xffffffe006107810 */ /* 0x040fe40007ffe0ff */
[C---:B------:R-:W-:Y:S02]  /*12530*/  @P0 IADD3 R16, R6.reuse, 0x20, RZ ;  /* 0x0000002006100810 */ /* 0x040fe40007ffe0ff */
[C---:B------:R-:W-:Y:S02]  /*12540*/  IADD3 R17, R6.reuse, R7, RZ ;  /* 0x0000000706117210 */ /* 0x040fe40007ffe0ff */
[----:B------:R-:W-:Y:S01]  /*12550*/  IADD3 R18, R7, R16, RZ ;  /* 0x0000001007127210 */ /* 0x000fe20007ffe0ff */
[----:B------:R-:W-:Y:S01]  /*12560*/  STS.64 [R16], R36 ;  /* 0x0000002410007388 */ /* 0x000fe20000000a00 */
[----:B------:R-:W-:-:S02]  /*12570*/  IADD3 R6, R6, R15, RZ ;  /* 0x0000000f06067210 */ /* 0x000fc40007ffe0ff */
[----:B------:R-:W-:Y:S01]  /*12580*/  IADD3 R7, R15, R16, RZ ;  /* 0x000000100f077210 */ /* 0x000fe20007ffe0ff */
[----:B------:R-:W-:Y:S01]  /*12590*/  STS.64 [R16+0x800], R38 ;  /* 0x0008002610007388 */ /* 0x000fe20000000a00 */
[-C--:B------:R-:W-:Y:S02]  /*125a0*/  IADD3 R19, R17, R15.reuse, RZ ;  /* 0x0000000f11137210 */ /* 0x080fe40007ffe0ff */
[----:B------:R-:W-:Y:S01]  /*125b0*/  IADD3 R15, R18, R15, RZ ;  /* 0x0000000f120f7210 */ /* 0x000fe20007ffe0ff */
[----:B------:R-:W-:Y:S01]  /*125c0*/  STS.64 [R17], R40 ;  /* 0x0000002811007388 */ /* 0x000fe20000000a00 */
[----:B------:R-:W-:Y:S01]  /*125d0*/  LOP3.LUT P0, RZ, R9, 0x3, RZ, 0xc0, !PT ;  /* 0x0000000309ff7812 */ /* 0x000fe2000780c0ff */
[----:B------:R-:W-:Y:S02]  /*125e0*/  @P4 FMUL.FTZ R9, R4, 0.69314718246459960938 ;  /* 0x3f31721804094820 */ /* 0x000fe40000410000 */
[----:B------:R-:W-:Y:S04]  /*125f0*/  STS.64 [R17+0x800], R42 ;  /* 0x0008002a11007388 */ /* 0x000fe80000000a00 */
[----:B------:R-:W-:Y:S04]  /*12600*/  STS.64 [R18], R44 ;  /* 0x0000002c12007388 */ /* 0x000fe80000000a00 */
        /* <DEDUP_REMOVED lines=9> */
[----:B------:R-:W-:Y:S04]  /*126a0*/  STS.64 [R14.X4+0x4000], R64 ;  /* 0x004000400e007388 */ /* 0x000fe80000004a00 */
[----:B------:R-:W-:Y:S04]  /*126b0*/  STS.64 [R14.X4+0x4800], R66 ;  /* 0x004800420e007388 */ /* 0x000fe80000004a00 */
[----:B------:R-:W-:Y:S04]  /*126c0*/  STS.64 [R16+0x4000], R68 ;  /* 0x0040004410007388 */ /* 0x000fe80000000a00 */
        /* <DEDUP_REMOVED lines=38> */
[----:B------:R1:W-:Y:S04]  /*12930*/  STS.64 [R6+0xc800], R142 ;  /* 0x00c8008e06007388 */ /* 0x0003e80000000a00 */
[----:B------:R-:W-:Y:S04]  /*12940*/  STS.64 [R7+0xc000], R144 ;  /* 0x00c0009007007388 */ /* 0x000fe80000000a00 */
[----:B------:R2:W-:Y:S04]  /*12950*/  STS.64 [R7+0xc800], R146 ;  /* 0x00c8009207007388 */ /* 0x0005e80000000a00 */
[----:B------:R-:W-:Y:S04]  /*12960*/  STS.64 [R19+0xc000], R152 ;  /* 0x00c0009813007388 */ /* 0x000fe80000000a00 */
[----:B------:R-:W-:Y:S04]  /*12970*/  STS.64 [R19+0xc800], R154 ;  /* 0x00c8009a13007388 */ /* 0x000fe80000000a00 */
[----:B------:R-:W-:Y:S04]  /*12980*/  STS.64 [R15+0xc000], R148 ;  /* 0x00c000940f007388 */ /* 0x000fe80000000a00 */
[----:B------:R-:W-:Y:S01]  /*12990*/  STS.64 [R15+0xc800], R150 ;  /* 0x00c800960f007388 */ /* 0x000fe20000000a00 */
[----:B-1----:R-:W-:-:S03]  /*129a0*/  MOV R6, 0xff800000 ;  /* 0xff80000000067802 */ /* 0x002fc60000000f00 */
[----:B------:R-:W-:Y:S01]  /*129b0*/  BAR.SYNC.DEFER_BLOCKING 0x0 ;  /* 0x0000000000007b1d */ /* 0x000fe20000010000 */
[----:B------:R-:W-:Y:S01]  /*129c0*/  @P3 FFMA.FTZ R6, R3, c[0x0][0x238], R2 ;  /* 0x00008e0003063a23 */ /* 0x000fe20000010002 */
[----:B--2---:R-:W-:-:S04]  /*129d0*/  SHF.R.S32.HI R7, RZ, 0x1f, R12 ;  /* 0x0000001fff077819 */ /* 0x004fc8000001140c */
[----:B------:R-:W-:-:S04]  /*129e0*/  LEA.HI R7, R7, R12, RZ, 0x2 ;  /* 0x0000000c07077211 */ /* 0x000fc800078f10ff */
[----:B------:R-:W-:-:S04]  /*129f0*/  LOP3.LUT R7, R7, 0xffffffc, RZ, 0xc0, !PT ;  /* 0x0ffffffc07077812 */ /* 0x000fc800078ec0ff */
[----:B------:R-:W-:-:S04]  /*12a00*/  IADD3 R7, R12, -R7, RZ ;  /* 0x800000070c077210 */ /* 0x000fc80007ffe0ff */
[----:B------:R-:W-:Y:S01]  /*12a10*/  LEA R7, R7, R0, 0x4 ;  /* 0x0000000007077211 */ /* 0x000fe200078e20ff */
[----:B------:R-:W1:Y:S04]  /*12a20*/  LDS.128 R136, [R5.X4] ;  /* 0x0000000005887984 */ /* 0x000e680000004c00 */
[----:B------:R-:W2:Y:S04]  /*12a30*/  LDS.128 R132, [R5.X4+0x800] ;  /* 0x0008000005847984 */ /* 0x000ea80000004c00 */
[----:B------:R-:W3:Y:S04]  /*12a40*/  LDS.128 R128, [R5.X4+0x1000] ;  /* 0x0010000005807984 */ /* 0x000ee80000004c00 */
[----:B------:R-:W4:Y:S04]  /*12a50*/  LDS.128 R124, [R5.X4+0x1800] ;  /* 0x00180000057c7984 */ /* 0x000f280000004c00 */
[----:B------:R-:W1:Y:S04]  /*12a60*/  LDS.128 R120, [R5.X4+0x2000] ;  /* 0x0020000005787984 */ /* 0x000e680000004c00 */
        /* <DEDUP_REMOVED lines=26> */
[----:B------:R5:W1:Y:S02]  /*12c10*/  LDS.128 R140, [R5.X4+0xf800] ;  /* 0x00f80000058c7984 */ /* 0x000a640000004c00 */
[----:B-----5:R-:W-:Y:S01]  /*12c20*/  MOV R5, 0xff800000 ;  /* 0xff80000000057802 */ /* 0x020fe20000000f00 */
[----:B------:R-:W-:Y:S01]  /*12c30*/  @P4 FFMA.FTZ R5, R164, c[0x0][0x238], R9 ;  /* 0x00008e00a4054a23 */ /* 0x000fe20000010009 */
[----:B------:R-:W-:Y:S05]  /*12c40*/  @P0 BRA `(.L_x_1537) ;  /* 0x000000b000000947 */ /* 0x000fea0003800000 */
[----:B--234-:R-:W-:Y:S01]  /*12c50*/  IADD3 R4, R7, 0x8, RZ ;  /* 0x0000000807047810 */ /* 0x01cfe20007ffe0ff */
[----:B------:R-:W-:Y:S01]  /*12c60*/  IMAD.U32 R0, RZ, RZ, UR5 ;  /* 0x00000005ff007e24 */ /* 0x000fe2000f8e00ff */
[----:B------:R-:W-:-:S02]  /*12c70*/  SHF.R.S32.HI R3, RZ, 0x1f, R7 ;  /* 0x0000001fff037819 */ /* 0x000fc40000011407 */
[C---:B------:R-:W-:Y:S02]  /*12c80*/  IADD3 R2, P0, R7.reuse, UR5, RZ ;  /* 0x0000000507027c10 */ /* 0x040fe4000ff1e0ff */
[----:B------:R-:W-:Y:S02]  /*12c90*/  ISETP.GE.AND P2, PT, R7, UR20, PT ;  /* 0x0000001407007c0c */ /* 0x000fe4000bf46270 */
[----:B------:R-:W-:Y:S02]  /*12ca0*/  ISETP.GE.AND P1, PT, R4, UR20, PT ;  /* 0x0000001404007c0c */ /* 0x000fe4000bf26270 */
[----:B------:R-:W-:Y:S02]  /*12cb0*/  LEA.HI.X.SX32 R3, R0, R3, 0x1, P0 ;  /* 0x0000000300037211 */ /* 0x000fe400000f0eff */
[----:B------:R-:W-:-:S04]  /*12cc0*/  LEA R12, P0, R2, c[0x0][0x208], 0x2 ;  /* 0x00008200020c7a11 */ /* 0x000fc800078010ff */
[----:B------:R-:W-:-:S05]  /*12cd0*/  LEA.HI.X R13, R2, c[0x0][0x20c], R3, 0x2, P0 ;  /* 0x00008300020d7a11 */ /* 0x000fca00000f1403 */
[----:B------:R2:W-:Y:S04]  /*12ce0*/  @!P2 STG.E [R12.64], R5 ;  /* 0x000000050c00a986 */ /* 0x0005e8000c101920 */
[----:B------:R2:W-:Y:S02]  /*12cf0*/  @!P1 STG.E [R12.64+0x20], R6 ;  /* 0x000020060c009986 */ /* 0x0005e4000c101920 */
.L_x_1537:
[----:B--234-:R-:W-:Y:S05]  /*12d00*/  BSYNC B0 ;  /* 0x0000000000007941 */ /* 0x01cfea0003800000 */
.L_x_1536:
[----:B------:R-:W-:Y:S01]  /*12d10*/  ULDC UR4, c[0x0][0x22c] ;  /* 0x00008b0000047ab9 */ /* 0x000fe20000000800 */
[C---:B------:R-:W-:Y:S01]  /*12d20*/  ISETP.GE.AND P1, PT, R8.reuse, UR20, PT ;  /* 0x0000001408007c0c */ /* 0x040fe2000bf26270 */
[----:B------:R-:W-:Y:S01]  /*12d30*/  UIMAD UR4, UR5, UR4, URZ ;  /* 0x00000004050472a4 */ /* 0x000fe2000f8e023f */
[----:B------:R-:W-:Y:S01]  /*12d40*/  IMAD.WIDE R2, R8, 0x100, R10 ;  /* 0x0000010008027825 */ /* 0x000fe200078e020a */
[----:B------:R-:W-:Y:S04]  /*12d50*/  BSSY B0, `(.L_x_1538) ;  /* 0x0000013000007945 */ /* 0x000fe80003800000 */
[----:B------:R-:W-:Y:S01]  /*12d60*/  IMAD.U32 R0, RZ, RZ, UR4 ;  /* 0x00000004ff007e24 */ /* 0x000fe2000f8e00ff */
[----:B------:R-:W-:-:S04]  /*12d70*/  IADD3 R2, P0, R2, UR4, RZ ;  /* 0x0000000402027c10 */ /* 0x000fc8000ff1e0ff */
[----:B------:R-:W-:Y:S02]  /*12d80*/  LEA.HI.X.SX32 R3, R0, R3, 0x1, P0 ;  /* 0x0000000300037211 */ /* 0x000fe400000f0eff */
[----:B------:R-:W-:Y:S02]  /*12d90*/  LEA R4, P0, R2, c[0x0][0x1d8], 0x2 ;  /* 0x0000760002047a11 */ /* 0x000fe400078010ff */
[----:B------:R-:W-:Y:S02]  /*12da0*/  IADD3 R0, R10, 0x40, RZ ;  /* 0x000000400a007810 */ /* 0x000fe40007ffe0ff */
[----:B------:R-:W-:Y:S01]  /*12db0*/  LEA.HI.X R5, R2, c[0x0][0x1dc], R3, 0x2, P0 ;  /* 0x0000770002057a11 */ /* 0x000fe200000f1403 */
[----:B------:R-:W-:Y:S05]  /*12dc0*/  @P1 BRA `(.L_x_1539) ;  /* 0x000000b000001947 */ /* 0x000fea0003800000 */
[C---:B------:R-:W-:Y:S02]  /*12dd0*/  IADD3 R3, R0.reuse, 0x40, RZ ;  /* 0x0000004000037810 */ /* 0x040fe40007ffe0ff */
[C---:B------:R-:W-:Y:S02]  /*12de0*/  IADD3 R2, R0.reuse, 0x80, RZ ;  /* 0x0000008000027810 */ /* 0x040fe40007ffe0ff */
[----:B------:R-:W-:-:S02]  /*12df0*/  ISETP.GE.AND P0, PT, R0, c[0x0][0x220], PT ;  /* 0x0000880000007a0c */ /* 0x000fc40003f06270 */
[----:B------:R-:W-:Y:S02]  /*12e00*/  ISETP.GE.AND P1, PT, R10, c[0x0][0x220], PT ;  /* 0x000088000a007a0c */ /* 0x000fe40003f26270 */
[----:B------:R-:W-:Y:S02]  /*12e10*/  ISETP.GE.AND P3, PT, R3, c[0x0][0x220], PT ;  /* 0x0000880003007a0c */ /* 0x000fe40003f66270 */
[----:B------:R-:W-:-:S07]  /*12e20*/  ISETP.GE.AND P2, PT, R2, c[0x0][0x220], PT ;  /* 0x0000880002007a0c */ /* 0x000fce0003f46270 */
[----:B-1----:R1:W-:Y:S04]  /*12e30*/  @!P0 STG.E.128 [R4.64+0x100], R104 ;  /* 0x0001006804008986 */ /* 0x0023e8000c101d20 */
[----:B------:R1:W-:Y:S04]  /*12e40*/  @!P1 STG.E.64 [R4.64], R136 ;  /* 0x0000008804009986 */ /* 0x0003e8000c101b20 */
[----:B------:R1:W-:Y:S04]  /*12e50*/  @!P1 STG.E.64 [R4.64+0x8], R138 ;  /* 0x0000088a04009986 */ /* 0x0003e8000c101b20 */
[----:B------:R1:W-:Y:S04]  /*12e60*/  @!P3 STG.E.128 [R4.64+0x200], R72 ;  /* 0x000200480400b986 */ /* 0x0003e8000c101d20 */
[----:B------:R1:W-:Y:S02]  /*12e70*/  @!P2 STG.E.128 [R4.64+0x300], R40 ;  /* 0x000300280400a986 */ /* 0x0003e4000c101d20 */
.L_x_1539:
[----:B------:R-:W-:Y:S05]  /*12e80*/  BSYNC B0 ;  /* 0x0000000000007941 */ /* 0x000fea0003800000 */
.L_x_1538:
[----:B------:R-:W-:Y:S01]  /*12e90*/  IADD3 R2, R8, 0x8, RZ ;  /* 0x0000000808027810 */ /* 0x000fe20007ffe0ff */
[----:B------:R-:W-:Y:S03]  /*12ea0*/  BSSY B0, `(.L_x_1540) ;  /* 0x000000d000007945 */ /* 0x000fe60003800000 */
[----:B------:R-:W-:-:S13]  /*12eb0*/  ISETP.GE.AND P0, PT, R2, UR20, PT ;  /* 0x0000001402007c0c */ /* 0x000fda000bf06270 */
[----:B------:R-:W-:Y:S05]  /*12ec0*/  @P0 BRA `(.L_x_1541) ;  /* 0x000000a000000947 */ /* 0x000fea0003800000 */
[C---:B------:R-:W-:Y:S02]  /*12ed0*/  IADD3 R3, R0.reuse, 0x40, RZ ;  /* 0x0000004000037810 */ /* 0x040fe40007ffe0ff */
[----:B------:R-:W-:Y:S02]  /*12ee0*/  IADD3 R2, R0, 0x80, RZ ;  /* 0x0000008000027810 */ /* 0x000fe40007ffe0ff */
[----:B------:R-:W-:Y:S02]  /*12ef0*/  ISETP.GE.AND P3, PT, R10, c[0x0][0x220], PT ;  /* 0x000088000a007a0c */ /* 0x000fe40003f66270 */
[----:B------:R-:W-:Y:S02]  /*12f00*/  ISETP.GE.AND P2, PT, R0, c[0x0][0x220], PT ;  /* 0x0000880000007a0c */ /* 0x000fe40003f46270 */
[----:B------:R-:W-:Y:S02]  /*12f10*/  ISETP.GE.AND P1, PT, R3, c[0x0][0x220], PT ;  /* 0x0000880003007a0c */ /* 0x000fe40003f26270 */
[----:B------:R-:W-:-:S07]  /*12f20*/  ISETP.GE.AND P0, PT, R2, c[0x0][0x220], PT ;  /* 0x0000880002007a0c */ /* 0x000fce0003f06270 */
[----:B------:R2:W-:Y:S04]  /*12f30*/  @!P3 STG.E.128 [R4.64+0x2000], R132 ;  /* 0x002000840400b986 */ /* 0x0005e8000c101d20 */
[----:B-1----:R2:W-:Y:S04]  /*12f40*/  @!P2 STG.E.128 [R4.64+0x2100], R100 ;  /* 0x002100640400a986 */ /* 0x0025e8000c101d20 */
[----:B------:R2:W-:Y:S04]  /*12f50*/  @!P1 STG.E.128 [R4.64+0x2200], R68 ;  /* 0x0022004404009986 */ /* 0x0005e8000c101d20 */
[----:B------:R2:W-:Y:S02]  /*12f60*/  @!P0 STG.E.128 [R4.64+0x2300], R36 ;  /* 0x0023002404008986 */ /* 0x0005e4000c101d20 */
.L_x_1541:
[----:B------:R-:W-:Y:S05]  /*12f70*/  BSYNC B0 ;  /* 0x0000000000007941 */ /* 0x000fea0003800000 */
.L_x_1540:
        /* <DEDUP_REMOVED lines=14> */
.L_x_1543:
[----:B------:R-:W-:Y:S05]  /*13060*/  BSYNC B0 ;  /* 0x0000000000007941 */ /* 0x000fea0003800000 */
.L_x_1542:
        /* <DEDUP_REMOVED lines=14> */
.L_x_1545:
[----:B------:R-:W-:Y:S05]  /*13150*/  BSYNC B0 ;  /* 0x0000000000007941 */ /* 0x000fea0003800000 */
.L_x_1544:
        /* <DEDUP_REMOVED lines=10> */
[----:B-1----:R1:W-:Y:S04]  /*13200*/  @!P3 STG.E.128 [R4.64+0x8000], R120 ;  /* 0x008000780400b986 */ /* 0x0023e8000c101d20 */
[----:B------:R1:W-:Y:S04]  /*13210*/  @!P2 STG.E.128 [R4.64+0x8100], R88 ;  /* 0x008100580400a986 */ /* 0x0003e8000c101d20 */
[----:B------:R1:W-:Y:S04]  /*13220*/  @!P1 STG.E.128 [R4.64+0x8200], R56 ;  /* 0x0082003804009986 */ /* 0x0003e8000c101d20 */
[----:B------:R1:W-:Y:S02]  /*13230*/  @!P0 STG.E.128 [R4.64+0x8300], R24 ;  /* 0x0083001804008986 */ /* 0x0003e4000c101d20 */
.L_x_1547:
[----:B------:R-:W-:Y:S05]  /*13240*/  BSYNC B0 ;  /* 0x0000000000007941 */ /* 0x000fea0003800000 */
.L_x_1546:
        /* <DEDUP_REMOVED lines=14> */
.L_x_1549:
[----:B------:R-:W-:Y:S05]  /*13330*/  BSYNC B0 ;  /* 0x0000000000007941 */ /* 0x000fea0003800000 */
.L_x_1548:
        /* <DEDUP_REMOVED lines=14> */
.L_x_1551:
[----:B------:R-:W-:Y:S05]  /*13420*/  BSYNC B0 ;  /* 0x0000000000007941 */ /* 0x000fea0003800000 */
.L_x_1550:
[----:B------:R-:W-:-:S04]  /*13430*/  IADD3 R8, R8, 0x38, RZ ;  /* 0x0000003808087810 */ /* 0x000fc80007ffe0ff */
[----:B------:R-:W-:-:S13]  /*13440*/  ISETP.GE.AND P0, PT, R8, UR20, PT ;  /* 0x0000001408007c0c */ /* 0x000fda000bf06270 */
[----:B------:R-:W-:Y:S05]  /*13450*/  @P0 EXIT ;  /* 0x000000000000094d */ /* 0x000fea0003800000 */
[C---:B------:R-:W-:Y:S02]  /*13460*/  IADD3 R2, R0.reuse, 0x40, RZ ;  /* 0x0000004000027810 */ /* 0x040fe40007ffe0ff */
[----:B------:R-:W-:Y:S02]  /*13470*/  ISETP.GE.AND P1, PT, R0, c[0x0][0x220], PT ;  /* 0x0000880000007a0c */ /* 0x000fe40003f26270 */
[----:B------:R-:W-:Y:S02]  /*13480*/  ISETP.GE.AND P0, PT, R2, c[0x0][0x220], PT ;  /* 0x0000880002007a0c */ /* 0x000fe40003f06270 */
[----:B------:R-:W-:Y:S02]  /*13490*/  IADD3 R0, R0, 0x80, RZ ;  /* 0x0000008000007810 */ /* 0x000fe40007ffe0ff */
[----:B------:R-:W-:-:S07]  /*134a0*/  ISETP.GE.AND P2, PT, R10, c[0x0][0x220], PT ;  /* 0x000088000a007a0c */ /* 0x000fce0003f46270 */
[----:B-1----:R1:W-:Y:S04]  /*134b0*/  @!P1 STG.E.128 [R4.64+0xe100], R76 ;  /* 0x00e1004c04009986 */ /* 0x0023e8000c101d20 */
[----:B------:R1:W-:Y:S01]  /*134c0*/  @!P0 STG.E.128 [R4.64+0xe200], R44 ;  /* 0x00e2002c04008986 */ /* 0x0003e2000c101d20 */
[----:B------:R-:W-:-:S03]  /*134d0*/  ISETP.GE.AND P0, PT, R0, c[0x0][0x220], PT ;  /* 0x0000880000007a0c */ /* 0x000fc60003f06270 */
[----:B------:R1:W-:Y:S10]  /*134e0*/  @!P2 STG.E.128 [R4.64+0xe000], R108 ;  /* 0x00e0006c0400a986 */ /* 0x0003f4000c101d20 */
[----:B------:R-:W-:Y:S05]  /*134f0*/  @P0 EXIT ;  /* 0x000000000000094d */ /* 0x000fea0003800000 */
[----:B------:R-:W-:Y:S01]  /*13500*/  STG.E.128 [R4.64+0xe300], R140 ;  /* 0x00e3008c04007986 */ /* 0x000fe2000c101d20 */
[----:B------:R-:W-:Y:S05]  /*13510*/  EXIT ;  /* 0x000000000000794d */ /* 0x000fea0003800000 */
.L_x_1552:
        /* <DEDUP_REMOVED lines=14> */
.L_x_4916:


//--------------------- .text._ZN5flash24flash_fwd_splitkv_kernelI23Flash_fwd_kernel_traitsILi256ELi64ELi64ELi4ELb0ELb0EN7cutlass10bfloat16_tE19Flash_kernel_traitsILi256ELi64ELi64ELi4ES3_EELb1ELb0ELb0ELb0ELb0ELb1ELb1ELb0EEEvNS_16Flash_fwd_paramsE --------------------------
	.section	.text._ZN5flash24flash_fwd_splitkv_kernelI23Flash_fwd_kernel_traitsILi256ELi64ELi64ELi4ELb0ELb0EN7cutlass10bfloat16_tE19Flash_kernel_traitsILi256ELi64ELi64ELi4ES3_EELb1ELb0ELb0ELb0ELb0ELb1ELb1ELb0EEEvNS_16Flash_fwd_paramsE,"ax",@progbits
	.sectioninfo	@"SHI_REGISTERS=255"
	.align	128
        .global         _ZN5flash24flash_fwd_splitkv_kernelI23Flash_fwd_kernel_traitsILi256ELi64ELi64ELi4ELb0ELb0EN7cutlass10bfloat16_tE19Flash_kernel_traitsILi256ELi64ELi64ELi4ES3_EELb1ELb0ELb0ELb0ELb0ELb1ELb1ELb0EEEvNS_16Flash_fwd_paramsE
        .type           _ZN5flash24flash_fwd_splitkv_kernelI23Flash_fwd_kernel_traitsILi256ELi64ELi64ELi4ELb0ELb0EN7cutlass10bfloat16_tE19Flash_kernel_traitsILi256ELi64ELi64ELi4ES3_EELb1ELb0ELb0ELb0ELb0ELb1ELb1ELb0EEEvNS_16Flash_fwd_paramsE,@function
        .size           _ZN5flash24flash_fwd_splitkv_kernelI23Flash_fwd_kernel_traitsILi256ELi64ELi64ELi4ELb0ELb0EN7cutlass10bfloat16_tE19Flash_kernel_traitsILi256ELi64ELi64ELi4ES3_EELb1ELb0ELb0ELb0ELb0ELb1ELb1ELb0EEEvNS_16Flash_fwd_paramsE,(.L_x_4917 - _ZN5flash24flash_fwd_splitkv_kernelI23Flash_fwd_kernel_traitsILi256ELi64ELi64ELi4ELb0ELb0EN7cutlass10bfloat16_tE19Flash_kernel_traitsILi256ELi64ELi64ELi4ES3_EELb1ELb0ELb0ELb0ELb0ELb1ELb1ELb0EEEvNS_16Flash_fwd_paramsE)
        .other          _ZN5flash24flash_fwd_splitkv_kernelI23Flash_fwd_kernel_traitsILi256ELi64ELi64ELi4ELb0ELb0EN7cutlass10bfloat16_tE19Flash_kernel_traitsILi256ELi64ELi64ELi4ES3_EELb1ELb0ELb0ELb0ELb0ELb1ELb1ELb0EEEvNS_16Flash_fwd_paramsE,@"STO_CUDA_ENTRY STV_DEFAULT"
_ZN5flash24flash_fwd_splitkv_kernelI23Flash_fwd_kernel_traitsILi256ELi64ELi64ELi4ELb0ELb0EN7cutlass10bfloat16_tE19Flash_kernel_traitsILi256ELi64ELi64ELi4ES3_EELb1ELb0ELb0ELb0ELb0ELb1ELb1ELb0EEEvNS_16Flash_fwd_paramsE:
.text._ZN5flash24flash_fwd_splitkv_kernelI23Flash_fwd_kernel_traitsILi256ELi64ELi64ELi4ELb0ELb0EN7cutlass10bfloat16_tE19Flash_kernel_traitsILi256ELi64ELi64ELi4ES3_EELb1ELb0ELb0ELb0ELb0ELb1ELb1ELb0EEEvNS_16Flash_fwd_paramsE:
        /* <DEDUP_REMOVED lines=77> */
.L_x_1553:
[----:B------:R-:W-:Y:S02]  /*04d0*/  ULDC UR8, c[0x0][0x218] ;  /* 0x0000860000087ab9 */ /* 0x000fe40000000800 */
.L_x_1554:
        /* <DEDUP_REMOVED lines=112> */
.L_x_1557:
[----:B------:R-:W-:Y:S05]  /*0be0*/  BSYNC B0 ;  /* 0x0000000000007941 */ /* 0x000fea0003800000 */
.L_x_1556:
        /* <DEDUP_REMOVED lines=12> */
.L_x_1559:
[----:B------:R-:W-:Y:S05]  /*0cb0*/  BSYNC B0 ;  /* 0x0000000000007941 */ /* 0x000fea0003800000 */
.L_x_1558:
        /* <DEDUP_REMOVED lines=12> */
.L_x_1561:
[----:B------:R-:W-:Y:S05]  /*0d80*/  BSYNC B0 ;  /* 0x0000000000007941 */ /* 0x000fea0003800000 */
.L_x_1560:
        /* <DEDUP_REMOVED lines=12> */
.L_x_1563:
[----:B------:R-:W-:Y:S05]  /*0e50*/  BSYNC B0 ;  /* 0x0000000000007941 */ /* 0x000fea0003800000 */
.L_x_1562:
        /* <DEDUP_REMOVED lines=12> */
.L_x_1565:
[----:B------:R-:W-:Y:S05]  /*0f20*/  BSYNC B0 ;  /* 0x0000000000007941 */ /* 0x000fea0003800000 */
.L_x_1564:
        /* <DEDUP_REMOVED lines=12> */
.L_x_1567:
[----:B------:R-:W-:Y:S05]  /*0ff0*/  BSYNC B0 ;  /* 0x0000000000007941 */ /* 0x000fea0003800000 */
.L_x_1566:
        /* <DEDUP_REMOVED lines=12> */
.L_x_1569:
[----:B------:R-:W-:Y:S05]  /*10c0*/  BSYNC B0 ;  /* 0x0000000000007941 */ /* 0x000fea0003800000 */
.L_x_1568:
        /* <DEDUP_REMOVED lines=12> */
.L_x_1571:
[----:B------:R-:W-:Y:S05]  /*1190*/  BSYNC B0 ;  /* 0x0000000000007941 */ /* 0x000fea0003800000 */
.L_x_1570:
        /* <DEDUP_REMOVED lines=32> */
.L_x_1555:
        /* <DEDUP_REMOVED lines=121> */
.L_x_1572:
        /* <DEDUP_REMOVED lines=21> */
.L_x_1574:
        /* <DEDUP_REMOVED lines=59> */
.L_x_1573:
        /* <DEDUP_REMOVED lines=131> */
.L_x_1576:
[----:B------:R-:W-:Y:S05]  /*2860*/  BSYNC B0 ;  /* 0x0000000000007941 */ /* 0x000fea0003800000 */
.L_x_1575:
        /* <DEDUP_REMOVED lines=45> */
.L_x_1578:
[----:B------:R-:W-:Y:S05]  /*2b40*/  BSYNC B0 ;  /* 0x0000000000007941 */ /* 0x000fea0003800000 */
.L_x_1577:
        /* <DEDUP_REMOVED lines=45> */
.L_x_1580:
[----:B------:R-:W-:Y:S05]  /*2e20*/  BSYNC B0 ;  /* 0x0000000000007941 */ /* 0x000fea0003800000 */
.L_x_1579:
        /* <DEDUP_REMOVED lines=44> */
.L_x_1582:
[----:B------:R-:W-:Y:S05]  /*30f0*/  BSYNC B0 ;  /* 0x0000000000007941 */ /* 0x000fea0003800000 */
.L_x_1581:
        /* <DEDUP_REMOVED lines=39> */
.L_x_1584:
[----:B------:R-:W-:Y:S05]  /*3370*/  BSYNC B0 ;  /* 0x0000000000007941 */ /* 0x000fea0003800000 */
.L_x_1583:
        /* <DEDUP_REMOVED lines=41> */
.L_x_1586:
[----:B------:R-:W-:Y:S05]  /*3610*/  BSYNC B0 ;  /* 0x0000000000007941 */ /* 0x000fea0003800000 */
.L_x_1585:
        /* <DEDUP_REMOVED lines=40> */
.L_x_1588:
[----:B------:R-:W-:Y:S05]  /*38a0*/  BSYNC B0 ;  /* 0x0000000000007941 */ /* 0x000fea0003800000 */
.L_x_1587:
        /* <DEDUP_REMOVED lines=42> */
.L_x_1590:
[----:B------:R-:W-:Y:S05]  /*3b50*/  BSYNC B0 ;  /* 0x0000000000007941 */ /* 0x000fea0003800000 */
.L_x_1589:
        /* <DEDUP_REMOVED lines=39> */
[----:B------:R-:W-:Y:S02]  /*3dd0*/  @!P2 IMAD.MOV.U32 R12, RZ, RZ, R250 ;  /* 0x000000ffff0ca224 */ /* 0x000fe400078e00fa */
[--C-:B------:R-:W-:Y:S01]  /*3de0*/  @!P2 IMAD.MOV.U32 R13, RZ, RZ, R252.reuse ;  /* 0x000000ffff0da224 */ /* 0x100fe200078e00fc */
        /* <DEDUP_REMOVED lines=22> */
.L_x_1592:
[----:B------:R-:W-:Y:S05]  /*3f50*/  BSYNC B0 ;  /* 0x0000000000007941 */ /* 0x000fea0003800000 */
.L_x_1591:
        /* <DEDUP_REMOVED lines=17> */
[----:B---3--:R-:W-:Y:S02]  /*4070*/  IMAD.U32 R13, RZ, RZ, UR27 ;  /* 0x0000001bff0d7e24 */ /* 0x008fe4000f8e00ff */
        /* <DEDUP_REMOVED lines=35> */
.L_x_1594:
[----:B------:R-:W-:Y:S05]  /*42b0*/  BSYNC B0 ;  /* 0x0000000000007941 */ /* 0x000fea0003800000 */
.L_x_1593:
        /* <DEDUP_REMOVED lines=15> */
[CC--:B---3--:R-:W-:Y:S01]  /*43b0*/  @!P5 LEA R16, P6, R11.reuse, R250.reuse, 0x1 ;  /* 0x000000fa0b10d211 */ /* 0x0c8fe200078c08ff */
[----:B------:R3:W-:Y:S01]  /*43c0*/  @P5 STS.128 [R243+0x11000], RZ ;  /* 0x011000fff3005388 */ /* 0x0007e20000000c00 */
[CC--:B------:R-:W-:Y:S02]  /*43d0*/  @!P4 LEA R14, P3, R11.reuse, R250.reuse, 0x1 ;  /* 0x000000fa0b0ec211 */ /* 0x0c0fe400078608ff */
[C---:B-1----:R-:W-:Y:S02]  /*43e0*/  @!P2 LEA R12, P1, R11.reuse, R250, 0x1 ;  /* 0x000000fa0b0ca211 */ /* 0x042fe400078208ff */
        /* <DEDUP_REMOVED lines=25> */
.L_x_1596:
[----:B------:R-:W-:Y:S05]  /*4580*/  BSYNC B0 ;  /* 0x0000000000007941 */ /* 0x000fea0003800000 */
.L_x_1595:
        /* <DEDUP_REMOVED lines=12> */
[-C--:B---3--:R-:W-:Y:S01]  /*4650*/  @!P3 MOV R14, R250.reuse ;  /* 0x000000fa000eb202 */ /* 0x088fe20000000f00 */
[----:B-1----:R-:W-:Y:S01]  /*4660*/  @!P3 IMAD.MOV.U32 R11, RZ, RZ, c[0x0][0x1a4] ;  /* 0x00006900ff0bb624 */ /* 0x002fe200078e00ff */
[----:B------:R-:W-:Y:S01]  /*4670*/  @!P2 MOV R10, c[0x0][0x1a4] ;  /* 0x00006900000aaa02 */ /* 0x000fe20000000f00 */
[--C-:B------:R-:W-:Y:S01]  /*4680*/  @!P3 IMAD.MOV.U32 R15, RZ, RZ, R252.reuse ;  /* 0x000000ffff0fb224 */ /* 0x100fe200078e00fc */
[----:B------:R-:W-:Y:S01]  /*4690*/  @!P2 MOV R12, R250 ;  /* 0x000000fa000ca202 */ /* 0x000fe20000000f00 */
[----:B------:R-:W-:Y:S01]  /*46a0*/  @!P2 IMAD.MOV.U32 R13, RZ, RZ, R252 ;  /* 0x000000ffff0da224 */ /* 0x000fe200078e00fc */
[----:B------:R-:W-:Y:S01]  /*46b0*/  @!P1 MOV R251, R252 ;  /* 0x000000fc00fb9202 */ /* 0x000fe20000000f00 */
[----:B------:R-:W-:Y:S01]  /*46c0*/  @!P1 IMAD.MOV.U32 R9, RZ, RZ, c[0x0][0x1a4] ;  /* 0x00006900ff099624 */ /* 0x000fe200078e00ff */
[----:B------:R1:W-:Y:S01]  /*46d0*/  @P3 STS.128 [R243+0x11800], RZ ;  /* 0x011800fff3003388 */ /* 0x0003e20000000c00 */
[----:B------:R-:W-:Y:S02]  /*46e0*/  @!P3 IMAD R11, R11, 0x60, RZ ;  /* 0x000000600b0bb824 */ /* 0x000fe400078e02ff */
        /* <DEDUP_REMOVED lines=33> */
.L_x_1598:
[----:B------:R-:W-:Y:S05]  /*4900*/  BSYNC B0 ;  /* 0x0000000000007941 */ /* 0x000fea0003800000 */
.L_x_1597:
[----:B------:R-:W-:Y:S01]  /*4910*/  SHF.L.U32 R241, R241, 0x1, RZ ;  /* 0x00000001f1f17819 */ /* 0x000fe200000006ff */
[----:B------:R-:W-:Y:S01]  /*4920*/  LDSM.16.M88.4 R48, [R242] ;  /* 0x00000000f230783b */ /* 0x000fe20000000200 */
[----:B------:R-:W-:Y:S01]  /*4930*/  LOP3.LUT P0, RZ, R6, 0x2, RZ, 0xc0, !PT ;  /* 0x0000000206ff7812 */ /* 0x000fe2000780c0ff */
[----:B------:R-:W-:Y:S01]  /*4940*/  UISETP.GT.AND UP0, UPT, UR28, UR21, UPT ;  /* 0x000000151c00728c */ /* 0x000fe2000bf04270 */
[C---:B------:R-:W-:Y:S01]  /*4950*/  IADD3 R6, R241.reuse, 0x8000, RZ ;  /* 0x00008000f1067810 */ /* 0x040fe20007ffe0ff */
[----:B-1-3--:R-:W1:Y:S01]  /*4960*/  LDSM.16.M88.4 R16, [R241+0x8000] ;  /* 0x00800000f110783b */ /* 0x00ae620000000200 */
[----:B------:R-:W-:Y:S02]  /*4970*/  IADD3 R239, R241, 0x8020, RZ ;  /* 0x00008020f1ef7810 */ /* 0x000fe40007ffe0ff */
[-C--:B------:R-:W-:Y:S01]  /*4980*/  LEA R240, R7, R242.reuse, 0x1 ;  /* 0x000000f207f07211 */ /* 0x080fe200078e08ff */
[----:B------:R-:W3:Y:S01]  /*4990*/  LDSM.16.M88.4 R44, [R241+0x8800] ;  /* 0x00880000f12c783b */ /* 0x000ee20000000200 */
[----:B------:R-:W-:-:S02]  /*49a0*/  LEA R238, R5, R242, 0x1 ;  /* 0x000000f205ee7211 */ /* 0x000fc400078e08ff */
[----:B------:R-:W-:Y:S01]  /*49b0*/  LEA R235, R2, R241, 0x1 ;  /* 0x000000f102eb7211 */ /* 0x000fe200078e08ff */
[----:B------:R-:W5:Y:S01]  /*49c0*/  LDSM.16.M88.4 R64, [R241+0x9000] ;  /* 0x00900000f140783b */ /* 0x000f620000000200 */
[----:B------:R-:W-:Y:S02]  /*49d0*/  LEA R237, R5, R240, 0x1 ;  /* 0x000000f005ed7211 */ /* 0x000fe400078e08ff */
[----:B------:R-:W-:Y:S01]  /*49e0*/  @P0 IADD3 R239, R6, -0x20, RZ ;  /* 0xffffffe006ef0810 */ /* 0x000fe20007ffe0ff */
[----:B------:R-:W-:Y:S01]  /*49f0*/  LDSM.16.M88.4 R12, [R240] ;  /* 0x00000000f00c783b */ /* 0x000fe20000000200 */
[----:B------:R-:W-:Y:S02]  /*4a00*/  PLOP3.LUT P6, PT, PT, PT, UP0, 0x80, 0x0 ;  /* 0x000000000000781c */ /* 0x000fe40003fcf008 */
[----:B------:R-:W-:Y:S01]  /*4a10*/  LEA R228, R2, R239, 0x1 ;  /* 0x000000ef02e47211 */ /* 0x000fe200078e08ff */
[----:B------:R-:W2:Y:S01]  /*4a20*/  LDSM.16.M88.4 R24, [R239] ;  /* 0x00000000ef18783b */ /* 0x000ea20000000200 */
[----:B------:R-:W-:-:S02]  /*4a30*/  IADD3 R2, R4, 0x8, RZ ;  /* 0x0000000804027810 */ /* 0x000fc40007ffe0ff */
[----:B------:R-:W-:Y:S01]  /*4a40*/  IMNMX R167, R4, UR10, PT ;  /* 0x0000000a04a77c17 */ /* 0x000fe2000b800200 */
[----:B------:R-:W4:Y:S01]  /*4a50*/  LDSM.16.M88.4 R36, [R241+0x9800] ;  /* 0x00980000f124783b */ /* 0x000f220000000200 */
[----:B------:R-:W-:Y:S02]  /*4a60*/  IMNMX R2, R2, UR10, PT ;  /* 0x0000000a02027c17 */ /* 0x000fe4000b800200 */
[C---:B------:R-:W-:Y:S01]  /*4a70*/  IADD3 R231, R239.reuse, 0x800, RZ ;  /* 0x00000800efe77810 */ /* 0x040fe20007ffe0ff */
[----:B------:R-:W2:Y:S01]  /*4a80*/  LDSM.16.M88.4 R8, [R239+0x800] ;  /* 0x00080000ef08783b */ /* 0x000ea20000000200 */
        /* <DEDUP_REMOVED lines=8> */
[----:B------:R-:W-:Y:S01]  /*4b10*/  LDSM.16.M88.4 R56, [R238] ;  /* 0x00000000ee38783b */ /* 0x000fe20000000200 */
[C---:B------:R-:W-:Y:S02]  /*4b20*/  IADD3 R223, R239.reuse, 0x4000, RZ ;  /* 0x00004000efdf7810 */ /* 0x040fe40007ffe0ff */
[C---:B------:R-:W-:Y:S01]  /*4b30*/  IADD3 R222, R239.reuse, 0x4800, RZ ;  /* 0x00004800efde7810 */ /* 0x040fe20007ffe0ff */
[----:B-1----:R-:W-:Y:S01]  /*4b40*/  HMMA.16816.F32.BF16 R20, R48, R16, RZ ;  /* 0x000000103014723c */ /* 0x002fe200000418ff */
[----:B------:R-:W-:Y:S01]  /*4b50*/  LDSM.16.M88.4 R80, [R235+0x9000] ;  /* 0x00900000eb50783b */ /* 0x000fe20000000200 */
[----:B------:R-:W-:-:S02]  /*4b60*/  IADD3 R221, R239, 0x5000, RZ ;  /* 0x00005000efdd7810 */ /* 0x000fc40007ffe0ff */
[C---:B------:R-:W-:Y:S01]  /*4b70*/  IADD3 R220, R239.reuse, 0x5800, RZ ;  /* 0x00005800efdc7810 */ /* 0x040fe20007ffe0ff */
[----:B------:R-:W-:Y:S01]  /*4b80*/  LDSM.16.M88.4 R76, [R235+0x9800] ;  /* 0x00980000eb4c783b */ /* 0x000fe20000000200 */
[C---:B------:R-:W-:Y:S02]  /*4b90*/  IADD3 R219, R239.reuse, 0x6000, RZ ;  /* 0x00006000efdb7810 */ /* 0x040fe40007ffe0ff */
[----:B------:R-:W-:Y:S01]  /*4ba0*/  HMMA.16816.F32.BF16 R16, R48, R18, RZ ;  /* 0x000000123010723c */ /* 0x000fe200000418ff */
[----:B------:R-:W-:Y:S01]  /*4bb0*/  LDSM.16.M88.4 R52, [R228+0x1000] ;  /* 0x00100000e434783b */ /* 0x000fe20000000200 */
[C---:B------:R-:W-:Y:S02]  /*4bc0*/  IADD3 R218, R239.reuse, 0x6800, RZ ;  /* 0x00006800efda7810 */ /* 0x040fe40007ffe0ff */
[C---:B------:R-:W-:Y:S01]  /*4bd0*/  IADD3 R217, R239.reuse, 0x7000, RZ ;  /* 0x00007000efd97810 */ /* 0x040fe20007ffe0ff */
[----:B------:R-:W-:Y:S01]  /*4be0*/  LDSM.16.M88.4 R72, [R242+0x2000] ;  /* 0x00200000f248783b */ /* 0x000fe20000000200 */
[----:B------:R-:W-:-:S02]  /*4bf0*/  IADD3 R216, R239, 0x7800, RZ ;  /* 0x00007800efd87810 */ /* 0x000fc40007ffe0ff */
[C---:B---3--:R-:W-:Y:S01]  /*4c00*/  HMMA.16816.F32.BF16 R32, R48.reuse, R44, RZ ;  /* 0x0000002c3020723c */ /* 0x048fe200000418ff */
[----:B------:R-:W-:Y:S04]  /*4c10*/  LDSM.16.M88.4 R88, [R228+0x4800] ;  /* 0x00480000e458783b */ /* 0x000fe80000000200 */
[----:B------:R-:W-:Y:S03]  /*4c20*/  LDSM.16.M88.4 R84, [R241+0xe800] ;  /* 0x00e80000f154783b */ /* 0x000fe60000000200 */
[C---:B------:R-:W-:Y:S01]  /*4c30*/  HMMA.16816.F32.BF16 R44, R48.reuse, R46, RZ ;  /* 0x0000002e302c723c */ /* 0x040fe200000418ff */
[----:B------:R-:W0:Y:S07]  /*4c40*/  LDGDEPBAR ;  /* 0x00000000000079af */ /* 0x000e2e0000000000 */
[C---:B-----5:R-:W-:Y:S08]  /*4c50*/  HMMA.16816.F32.BF16 R68, R48.reuse, R64, RZ ;  /* 0x000000403044723c */ /* 0x060ff000000418ff */
[----:B------:R-:W-:Y:S08]  /*4c60*/  HMMA.16816.F32.BF16 R64, R48, R66, RZ ;  /* 0x000000423040723c */ /* 0x000ff000000418ff */
[C---:B--2---:R-:W-:Y:S08]  /*4c70*/  HMMA.16816.F32.BF16 R20, R12.reuse, R24, R20 ;  /* 0x000000180c14723c */ /* 0x044ff00000041814 */
[----:B------:R-:W-:Y:S01]  /*4c80*/  HMMA.16816.F32.BF16 R16, R12, R26, R16 ;  /* 0x0000001a0c10723c */ /* 0x000fe20000041810 */
[----:B------:R-:W1:Y:S07]  /*4c90*/  LDSM.16.M88.4 R24, [R235+0x8000] ;  /* 0x00800000eb18783b */ /* 0x000e6e0000000200 */
        /* <DEDUP_REMOVED lines=10> */
[----:B------:R-:W-:Y:S01]  /*4d40*/  HMMA.16816.F32.BF16 R48, R12, R42, R48 ;  /* 0x0000002a0c30723c */ /* 0x000fe20000041830 */
[----:B------:R-:W4:Y:S04]  /*4d50*/  LDSM.16.M88.4 R12, [R228+0x800] ;  /* 0x00080000e40c783b */ /* 0x000f280000000200 */
        /* <DEDUP_REMOVED lines=9> */
[----:B------:R-:W5:Y:S07]  /*4df0*/  LDSM.16.M88.4 R80, [R241+0xb000] ;  /* 0x00b00000f150783b */ /* 0x000f6e0000000200 */
[C---:B---3--:R-:W-:Y:S08]  /*4e00*/  HMMA.16816.F32.BF16 R20, R28.reuse, R36, R20 ;  /* 0x000000241c14723c */ /* 0x048ff00000041814 */
        /* <DEDUP_REMOVED lines=8> */
[----:B------:R-:W3:Y:S07]  /*4e90*/  LDSM.16.M88.4 R12, [R239+0x2000] ;  /* 0x00200000ef0c783b */ /* 0x000eee0000000200 */
[C---:B------:R-:W-:Y:S08]  /*4ea0*/  HMMA.16816.F32.BF16 R68, R28.reuse, R52, R68 ;  /* 0x000000341c44723c */ /* 0x040ff00000041844 */
[----:B------:R-:W-:Y:S01]  /*4eb0*/  HMMA.16816.F32.BF16 R64, R28, R54, R64 ;  /* 0x000000361c40723c */ /* 0x000fe20000041840 */
[----:B------:R-:W4:Y:S07]  /*4ec0*/  LDSM.16.M88.4 R52, [R239+0x3000] ;  /* 0x00300000ef34783b */ /* 0x000f2e0000000200 */
[C---:B-1----:R-:W-:Y:S08]  /*4ed0*/  HMMA.16816.F32.BF16 R20, R72.reuse, R24, R20 ;  /* 0x000000184814723c */ /* 0x042ff00000041814 */
[----:B------:R-:W-:Y:S01]  /*4ee0*/  HMMA.16816.F32.BF16 R16, R72, R26, R16 ;  /* 0x0000001a4810723c */ /* 0x000fe20000041810 */
[----:B------:R-:W-:Y:S07]  /*4ef0*/  LDSM.16.M88.4 R24, [R235+0xa000] ;  /* 0x00a00000eb18783b */ /* 0x000fee0000000200 */
[C---:B------:R-:W-:Y:S08]  /*4f00*/  HMMA.16816.F32.BF16 R60, R28.reuse, R40, R60 ;  /* 0x000000281c3c723c */ /* 0x040ff0000004183c */
[----:B------:R-:W-:Y:S01]  /*4f10*/  HMMA.16816.F32.BF16 R56, R28, R42, R56 ;  /* 0x0000002a1c38723c */ /* 0x000fe20000041838 */
[----:B------:R-:W-:Y:S04]  /*4f20*/  LDSM.16.M88.4 R40, [R239+0x3800] ;  /* 0x00380000ef28783b */ /* 0x000fe80000000200 */
[----:B------:R-:W-:Y:S03]  /*4f30*/  LDSM.16.M88.4 R28, [R235+0xa800] ;  /* 0x00a80000eb1c783b */ /* 0x000fe60000000200 */
[C---:B--2---:R-:W-:Y:S08]  /*4f40*/  HMMA.16816.F32.BF16 R32, R72.reuse, R8, R32 ;  /* 0x000000084820723c */ /* 0x044ff00000041820 */
[C---:B------:R-:W-:Y:S01]  /*4f50*/  HMMA.16816.F32.BF16 R44, R72.reuse, R10, R44 ;  /* 0x0000000a482c723c */ /* 0x040fe2000004182c */
[----:B------:R-:W1:Y:S07]  /*4f60*/  LDSM.16.M88.4 R8, [R238+0x2000] ;  /* 0x00200000ee08783b */ /* 0x000e6e0000000200 */
[C---:B-----5:R-:W-:Y:S08]  /*4f70*/  HMMA.16816.F32.BF16 R68, R72.reuse, R80, R68 ;  /* 0x000000504844723c */ /* 0x060ff00000041844 */
[----:B------:R-:W-:Y:S01]  /*4f80*/  HMMA.16816.F32.BF16 R64, R72, R82, R64 ;  /* 0x000000524840723c */ /* 0x000fe20000041840 */
[----:B------:R-:W-:Y:S07]  /*4f90*/  LDSM.16.M88.4 R80, [R237+0x4000] ;  /* 0x00400000ed50783b */ /* 0x000fee0000000200 */
[C---:B---3--:R-:W-:Y:S08]  /*4fa0*/  HMMA.16816.F32.BF16 R20, R36.reuse, R12, R20 ;  /* 0x0000000c2414723c */ /* 0x048ff00000041814 */
        /* <DEDUP_REMOVED lines=12> */
[C---:B-1----:R-:W-:Y:S08]  /*5070*/  HMMA.16816.F32.BF16 R20, R8.reuse, R24, R20 ;  /* 0x000000180814723c */ /* 0x042ff00000041814 */
[----:B------:R-:W-:Y:S01]  /*5080*/  HMMA.16816.F32.BF16 R16, R8, R26, R16 ;  /* 0x0000001a0810723c */ /* 0x000fe20000041810 */
[----:B------:R-:W1:Y:S07]  /*5090*/  LDSM.16.M88.4 R24, [R237+0x2000] ;  /* 0x00200000ed18783b */ /* 0x000e6e0000000200 */
[C---:B------:R-:W-:Y:S08]  /*50a0*/  HMMA.16816.F32.BF16 R60, R36.reuse, R40, R60 ;  /* 0x00000028243c723c */ /* 0x040ff0000004183c */
[----:B------:R-:W-:Y:S01]  /*50b0*/  HMMA.16816.F32.BF16 R56, R36, R42, R56 ;  /* 0x0000002a2438723c */ /* 0x000fe20000041838 */
[----:B------:R-:W4:Y:S04]  /*50c0*/  LDSM.16.M88.4 R40, [R228+0x3000] ;  /* 0x00300000e428783b */ /* 0x000f280000000200 */
[----:B------:R-:W-:Y:S03]  /*50d0*/  LDSM.16.M88.4 R36, [R242+0x4000] ;  /* 0x00400000f224783b */ /* 0x000fe60000000200 */
        /* <DEDUP_REMOVED lines=8> */
[----:B------:R-:W3:Y:S04]  /*5160*/  LDSM.16.M88.4 R8, [R241+0xc800] ;  /* 0x00c80000f108783b */ /* 0x000ee80000000200 */
[----:B------:R-:W-:Y:S03]  /*5170*/  LDSM.16.M88.4 R48, [R241+0xd000] ;  /* 0x00d00000f130783b */ /* 0x000fe60000000200 */
[C---:B-1----:R-:W-:Y:S08]  /*5180*/  HMMA.16816.F32.BF16 R20, R24.reuse, R72, R20 ;  /* 0x000000481814723c */ /* 0x042ff00000041814 */
[C---:B------:R-:W-:Y:S01]  /*5190*/  HMMA.16816.F32.BF16 R16, R24.reuse, R74, R16 ;  /* 0x0000004a1810723c */ /* 0x040fe20000041810 */
[----:B------:R-:W-:Y:S07]  /*51a0*/  LDSM.16.M88.4 R72, [R228+0x4000] ;  /* 0x00400000e448783b */ /* 0x000fee0000000200 */
[C---:B------:R-:W-:Y:S08]  /*51b0*/  HMMA.16816.F32.BF16 R32, R24.reuse, R52, R32 ;  /* 0x000000341820723c */ /* 0x040ff00000041820 */
[C---:B------:R-:W-:Y:S01]  /*51c0*/  HMMA.16816.F32.BF16 R44, R24.reuse, R54, R44 ;  /* 0x00000036182c723c */ /* 0x040fe2000004182c */
[----:B------:R-:W-:Y:S07]  /*51d0*/  LDSM.16.M88.4 R52, [R241+0xd800] ;  /* 0x00d80000f134783b */ /* 0x000fee0000000200 */
[C---:B----4-:R-:W-:Y:S08]  /*51e0*/  HMMA.16816.F32.BF16 R68, R24.reuse, R40, R68 ;  /* 0x000000281844723c */ /* 0x050ff00000041844 */
[----:B------:R-:W-:Y:S01]  /*51f0*/  HMMA.16816.F32.BF16 R64, R24, R42, R64 ;  /* 0x0000002a1840723c */ /* 0x000fe20000041840 */
[----:B------:R-:W1:Y:S07]  /*5200*/  LDSM.16.M88.4 R40, [R240+0x4000] ;  /* 0x00400000f028783b */ /* 0x000e6e0000000200 */
[C---:B--2---:R-:W-:Y:S08]  /*5210*/  HMMA.16816.F32.BF16 R20, R36.reuse, R12, R20 ;  /* 0x0000000c2414723c */ /* 0x044ff00000041814 */
[C---:B------:R-:W-:Y:S01]  /*5220*/  HMMA.16816.F32.BF16 R16, R36.reuse, R14, R16 ;  /* 0x0000000e2410723c */ /* 0x040fe20000041810 */
[----:B------:R-:W-:Y:S07]  /*5230*/  LDSM.16.M88.4 R12, [R235+0xc000] ;  /* 0x00c00000eb0c783b */ /* 0x000fee0000000200 */
[C---:B---3--:R-:W-:Y:S08]  /*5240*/  HMMA.16816.F32.BF16 R32, R36.reuse, R8, R32 ;  /* 0x000000082420723c */ /* 0x048ff00000041820 */
        /* <DEDUP_REMOVED lines=66> */
[----:B------:R-:W1:Y:S01]  /*5670*/  MUFU.TANH R6, R6 ;  /* 0x0000000600067308 */ /* 0x000e620000002400 */
[----:B------:R-:W-:Y:S07]  /*5680*/  HMMA.16816.F32.BF16 R64, R52, R50, R64 ;  /* 0x000000323440723c */ /* 0x000fee0000041840 */
[----:B------:R-:W3:Y:S01]  /*5690*/  MUFU.TANH R48, R48 ;  /* 0x0000003000307308 */ /* 0x000ee20000002400 */
[----:B--2---:R-:W-:Y:S07]  /*56a0*/  HMMA.16816.F32.BF16 R88, R40, R24, R88 ;  /* 0x000000182858723c */ /* 0x004fee0000041858 */
[----:B------:R-:W-:Y:S01]  /*56b0*/  FMUL.FTZ R24, R22, c[0x0][0x2ec] ;  /* 0x0000bb0016187a20 */ /* 0x000fe20000410000 */
[----:B------:R-:W-:Y:S01]  /*56c0*/  HMMA.16816.F32.BF16 R32, R52, R84, R32 ;  /* 0x000000543420723c */ /* 0x000fe20000041820 */
[----:B------:R-:W-:-:S02]  /*56d0*/  FMUL.FTZ R25, R23, c[0x0][0x2ec] ;  /* 0x0000bb0017197a20 */ /* 0x000fc40000410000 */
[----:B------:R-:W2:Y:S01]  /*56e0*/  LDSM.16.M88.4 R20, [R239+0x7800] ;  /* 0x00780000ef14783b */ /* 0x000ea20000000200 */
        /* <DEDUP_REMOVED lines=14> */
[----:B------:R-:W1:Y:S03]  /*57d0*/  MUFU.TANH R26, R26 ;  /* 0x0000001a001a7308 */ /* 0x000e660000002400 */
[C---:B------:R-:W-:Y:S01]  /*57e0*/  HMMA.16816.F32.BF16 R44, R40.reuse, R38, R44 ;  /* 0x00000026282c723c */ /* 0x040fe2000004182c */
[----:B------:R-:W1:Y:S04]  /*57f0*/  LDSM.16.M88.4 R36, [R228+0x7000] ;  /* 0x00700000e424783b */ /* 0x000e680000000200 */
[----:B------:R-:W1:Y:S03]  /*5800*/  MUFU.TANH R27, R27 ;  /* 0x0000001b001b7308 */ /* 0x000e660000002400 */
[C---:B--2---:R-:W-:Y:S08]  /*5810*/  HMMA.16816.F32.BF16 R60, R40.reuse, R20, R60 ;  /* 0x00000014283c723c */ /* 0x044ff0000004183c */
[----:B------:R-:W-:Y:S08]  /*5820*/  HMMA.16816.F32.BF16 R72, R40, R22, R72 ;  /* 0x000000162848723c */ /* 0x000ff00000041848 */
[C---:B------:R-:W-:Y:S08]  /*5830*/  HMMA.16816.F32.BF16 R88, R28.reuse, R8, R88 ;  /* 0x000000081c58723c */ /* 0x040ff00000041858 */
[----:B------:R-:W-:Y:S01]  /*5840*/  HMMA.16816.F32.BF16 R64, R28, R10, R64 ;  /* 0x0000000a1c40723c */ /* 0x000fe20000041840 */
[----:B------:R-:W2:Y:S01]  /*5850*/  LDSM.16.M88.4 R8, [R228+0x7800] ;  /* 0x00780000e408783b */ /* 0x000ea20000000200 */
        /* <DEDUP_REMOVED lines=13> */
[----:B--2---:R-:W-:Y:S01]  /*5930*/  HMMA.16816.F32.BF16 R60, R12, R8, R60 ;  /* 0x000000080c3c723c */ /* 0x004fe2000004183c */
[----:B------:R-:W-:Y:S01]  /*5940*/  FMUL.FTZ R36, R44, c[0x0][0x2ec] ;  /* 0x0000bb002c247a20 */ /* 0x000fe20000410000 */
[----:B------:R-:W1:Y:S01]  /*5950*/  MUFU.TANH R20, R20 ;  /* 0x0000001400147308 */ /* 0x000e620000002400 */
[----:B------:R-:W-:Y:S02]  /*5960*/  FMUL.FTZ R35, R45, c[0x0][0x2ec] ;  /* 0x0000bb002d237a20 */ /* 0x000fe40000410000 */
[----:B------:R-:W-:-:S02]  /*5970*/  FMUL.FTZ R22, R46, c[0x0][0x2ec] ;  /* 0x0000bb002e167a20 */ /* 0x000fc40000410000 */
[----:B------:R-:W-:Y:S01]  /*5980*/  FMUL.FTZ R16, R47, c[0x0][0x2ec] ;  /* 0x0000bb002f107a20 */ /* 0x000fe20000410000 */
[----:B------:R-:W-:Y:S01]  /*5990*/  HMMA.16816.F32.BF16 R72, R12, R10, R72 ;  /* 0x0000000a0c48723c */ /* 0x000fe20000041848 */
[----:B------:R-:W-:Y:S01]  /*59a0*/  FMUL.FTZ R88, R88, c[0x0][0x2ec] ;  /* 0x0000bb0058587a20 */ /* 0x000fe20000410000 */
[----:B------:R-:W2:Y:S01]  /*59b0*/  MUFU.TANH R32, R32 ;  /* 0x0000002000207308 */ /* 0x000ea20000002400 */
        /* <DEDUP_REMOVED lines=36> */
[----:B------:R1:W1:Y:S01]  /*5c00*/  MUFU.TANH R195, R75 ;  /* 0x0000004b00c37308 */ /* 0x0002620000002400 */
[----:B------:R-:W-:Y:S06]  /*5c10*/  BAR.SYNC.DEFER_BLOCKING 0x0 ;  /* 0x0000000000007b1d */ /* 0x000fec0000010000 */
[----:B------:R-:W-:Y:S05]  /*5c20*/  @!P6 BRA `(.L_x_1599) ;  /* 0x00000ee00000e947 */ /* 0x000fea0003800000 */
[----:B--234-:R-:W-:-:S13]  /*5c30*/  PLOP3.LUT P0, PT, PT, PT, UP6, 0x40, 0x0 ;  /* 0x000000000000781c */ /* 0x01cfda0003f0e868 */
[----:B------:R-:W-:Y:S05]  /*5c40*/  @P0 BRA `(.L_x_1600) ;  /* 0x0000048000000947 */ /* 0x000fea0003800000 */
[----:B------:R-:W2:Y:S01]  /*5c50*/  I2F.RP R10, UR9 ;  /* 0x00000009000a7d06 */ /* 0x000ea20008209400 */
[----:B------:R-:W-:Y:S01]  /*5c60*/  UIADD3 UR10, UR13, -0x40, URZ ;  /* 0xffffffc00d0a7890 */ /* 0x000fe2000fffe03f */
[----:B------:R-:W-:Y:S01]  /*5c70*/  IMAD.U32 R8, RZ, RZ, UR13 ;  /* 0x0000000dff087e24 */ /* 0x000fe2000f8e00ff */
[----:B------:R-:W-:-:S04]  /*5c80*/  UMOV UR14, URZ ;  /* 0x0000003f000e7c82 */ /* 0x000fc80008000000 */
[----:B------:R-:W-:Y:S02]  /*5c90*/  MOV R4, UR10 ;  /* 0x0000000a00047c02 */ /* 0x000fe40008000f00 */
[----:B------:R-:W-:Y:S02]  /*5ca0*/  IABS R8, R8 ;  /* 0x0000000800087213 */ /* 0x000fe40000000000 */
[----:B------:R-:W-:Y:S02]  /*5cb0*/  IABS R4, R4 ;  /* 0x0000000400047213 */ /* 0x000fe40000000000 */
        /* <DEDUP_REMOVED lines=43> */
[----:B------:R2:W3:Y:S04]  /*5f70*/  LDG.E R9, [R8.64] ;  /* 0x0000002008097981 */ /* 0x0004e8000c1e1900 */
[----:B------:R-:W3:Y:S01]  /*5f80*/  LDG.E R4, [R12.64] ;  /* 0x000000200c047981 */ /* 0x000ee2000c1e1900 */
[----:B------:R-:W-:-:S04]  /*5f90*/  UIADD3 UR7, UR15, -UR5, URZ ;  /* 0x800000050f077290 */ /* 0x000fc8000fffe03f */
[----:B------:R-:W-:-:S03]  /*5fa0*/  UIMAD UR7, UR7, UR4, -0x40 ;  /* 0xffffffc0070774a4 */ /* 0x000fc6000f8e0204 */
[----:B------:R-:W-:Y:S02]  /*5fb0*/  ULDC.64 UR4, c[0x0][0x198] ;  /* 0x0000660000047ab9 */ /* 0x000fe40000000a00 */
[----:B------:R-:W-:Y:S02]  /*5fc0*/  USHF.R.S32.HI UR6, URZ, 0x1f, UR7 ;  /* 0x0000001f3f067899 */ /* 0x000fe40008011407 */
[----:B------:R-:W-:Y:S02]  /*5fd0*/  UIMAD.WIDE.U32 UR10, UR7, UR4, URZ ;  /* 0x00000004070a72a5 */ /* 0x000fe4000f8e003f */
[----:B------:R-:W-:-:S04]  /*5fe0*/  UIMAD UR6, UR6, UR4, URZ ;  /* 0x00000004060672a4 */ /* 0x000fc8000f8e023f */
[----:B------:R-:W-:Y:S01]  /*5ff0*/  UIMAD UR5, UR7, UR5, UR6 ;  /* 0x00000005070572a4 */ /* 0x000fe2000f8e0206 */
[----:B--2---:R-:W-:-:S03]  /*6000*/  MOV R8, UR10 ;  /* 0x0000000a00087c02 */ /* 0x004fc60008000f00 */
[----:B------:R-:W-:-:S06]  /*6010*/  UIADD3 UR5, UR11, UR5, URZ ;  /* 0x000000050b057290 */ /* 0x000fcc000fffe03f */
[----:B------:R-:W-:Y:S01]  /*6020*/  MOV R11, UR5 ;  /* 0x00000005000b7c02 */ /* 0x000fe20008000f00 */
[----:B---3--:R-:W-:Y:S02]  /*6030*/  IMAD.IADD R4, R4, 0x1, -R9 ;  /* 0x0000000104047824 */ /* 0x008fe400078e0a09 */
        /* <DEDUP_REMOVED lines=9> */
.L_x_1600:
[----:B------:R-:W-:-:S04]  /*60d0*/  ULEA UR6, -UR6, URZ, 0x6 ;  /* 0x0000003f06067291 */ /* 0x000fc8000f8e313f */
[----:B------:R-:W-:Y:S02]  /*60e0*/  USHF.R.S32.HI UR4, URZ, 0x1f, UR6 ;  /* 0x0000001f3f047899 */ /* 0x000fe40008011406 */
[----:B------:R-:W-:-:S04]  /*60f0*/  MOV R13, UR6 ;  /* 0x00000006000d7c02 */ /* 0x000fc80008000f00 */
[----:B------:R-:W-:Y:S02]  /*6100*/  MOV R12, UR4 ;  /* 0x00000004000c7c02 */ /* 0x000fe40008000f00 */
.L_x_1601:
        /* <DEDUP_REMOVED lines=116> */
[----:B-1----:R-:W-:Y:S01]  /*6850*/  @!P4 LEA R60, P1, R9, c[0x0][0x168], 0x1 ;  /* 0x00005a00093cca11 */ /* 0x002fe200078208ff */
        /* <DEDUP_REMOVED lines=39> */
.L_x_1603:
[----:B------:R-:W-:Y:S05]  /*6ad0*/  BSYNC B0 ;  /* 0x0000000000007941 */ /* 0x000fea0003800000 */
.L_x_1602:
[----:B------:R-:W0:Y:S01]  /*6ae0*/  LDGDEPBAR ;  /* 0x00000000000079af */ /* 0x000e220000000000 */
[----:B------:R-:W-:-:S04]  /*6af0*/  IADD3 R166, P0, R13, R166, RZ ;  /* 0x000000a60da67210 */ /* 0x000fc80007f1e0ff */
[----:B------:R-:W-:Y:S02]  /*6b00*/  IADD3.X R165, R12, R165, RZ, P0, !PT ;  /* 0x000000a50ca57210 */ /* 0x000fe400007fe4ff */
.L_x_1599:
[----:B--234-:R-:W-:Y:S01]  /*6b10*/  IADD3 R3, R3, UR13, RZ ;  /* 0x0000000d03037c10 */ /* 0x01cfe2000fffe0ff */
[----:B------:R-:W-:-:S03]  /*6b20*/  IMAD.SHL.U32 R236, R0, 0x2, RZ ;  /* 0x0000000200ec7824 */ /* 0x000fc600078e00ff */
[----:B------:R-:W-:Y:S01]  /*6b30*/  IADD3 R4, R3, 0x1, RZ ;  /* 0x0000000103047810 */ /* 0x000fe20007ffe0ff */
[--C-:B------:R-:W-:Y:S01]  /*6b40*/  IMAD R234, R7, 0x2, R236.reuse ;  /* 0x0000000207ea7824 */ /* 0x100fe200078e02ec */
[----:B-1----:R-:W-:Y:S01]  /*6b50*/  IADD3 R8, R3, 0x8, RZ ;  /* 0x0000000803087810 */ /* 0x002fe20007ffe0ff */
[C---:B------:R-:W-:Y:S01]  /*6b60*/  IMAD R233, R5.reuse, 0x2, R236 ;  /* 0x0000000205e97824 */ /* 0x040fe200078e02ec */
[CC--:B------:R-:W-:Y:S01]  /*6b70*/  ISETP.GE.AND P4, PT, R4.reuse, R167.reuse, PT ;  /* 0x000000a70400720c */ /* 0x0c0fe20003f86270 */
[----:B------:R-:W-:Y:S01]  /*6b80*/  IMAD R232, R5, 0x2, R234 ;  /* 0x0000000205e87824 */ /* 0x000fe200078e02ea */
[-C--:B------:R-:W-:Y:S01]  /*6b90*/  ISETP.GE.AND P1, PT, R4, R2.reuse, PT ;  /* 0x000000020400720c */ /* 0x080fe20003f26270 */
[----:B------:R-:W-:Y:S01]  /*6ba0*/  LDSM.16.MT88.4 R156, [R236+0x10000] ;  /* 0x01000000ec9c783b */ /* 0x000fe20000004200 */
        /* <DEDUP_REMOVED lines=34> */
[-C--:B------:R-:W-:Y:S01]  /*6dd0*/  ISETP.GE.AND P5, PT, R3, R167.reuse, PT ;  /* 0x000000a70300720c */ /* 0x080fe20003fa6270 */
[----:B------:R-:W-:Y:S01]  /*6de0*/  LDSM.16.MT88.4 R112, [R234+0x16000] ;  /* 0x01600000ea70783b */ /* 0x000fe20000004200 */
[----:B------:R-:W-:Y:S02]  /*6df0*/  ISETP.GE.AND P0, PT, R8, R167, PT ;  /* 0x000000a70800720c */ /* 0x000fe40003f06270 */
[----:B------:R-:W-:Y:S01]  /*6e00*/  FSEL R6, R6, -INF , !P5 ;  /* 0xff80000006067808 */ /* 0x000fe20006800000 */
[----:B------:R-:W-:Y:S01]  /*6e10*/  LDSM.16.MT88.4 R120, [R233+0x16000] ;  /* 0x01600000e978783b */ /* 0x000fe20000004200 */
[----:B------:R-:W-:-:S02]  /*6e20*/  FSEL R249, R249, -INF , !P0 ;  /* 0xff800000f9f97808 */ /* 0x000fc40004000000 */
[----:B------:R-:W-:Y:S02]  /*6e30*/  ISETP.GE.AND P0, PT, R3, R2, PT ;  /* 0x000000020300720c */ /* 0x000fe40003f06270 */
[----:B------:R-:W-:Y:S02]  /*6e40*/  FMNMX.FTZ R10, R6, R31, !PT ;  /* 0x0000001f060a7209 */ /* 0x000fe40007810000 */
[----:B------:R-:W-:Y:S02]  /*6e50*/  FSEL R24, R24, -INF , !P0 ;  /* 0xff80000018187808 */ /* 0x000fe40004000000 */
[----:B------:R-:W-:Y:S02]  /*6e60*/  FMNMX.FTZ R10, R49, R10, !PT ;  /* 0x0000000a310a7209 */ /* 0x000fe40007810000 */
[----:B------:R-:W-:Y:S02]  /*6e70*/  FMNMX.FTZ R12, R24, R29, !PT ;  /* 0x0000001d180c7209 */ /* 0x000fe40007810000 */
[----:B------:R-:W-:-:S02]  /*6e80*/  FSEL R23, R32, -INF , !P4 ;  /* 0xff80000020177808 */ /* 0x000fc40006000000 */
[----:B------:R-:W-:Y:S02]  /*6e90*/  FMNMX.FTZ R14, R37, R10, !PT ;  /* 0x0000000a250e7209 */ /* 0x000fe40007810000 */
[----:B------:R-:W-:Y:S02]  /*6ea0*/  FMNMX.FTZ R12, R25, R12, !PT ;  /* 0x0000000c190c7209 */ /* 0x000fe40007810000 */
[----:B------:R-:W-:Y:S02]  /*6eb0*/  IADD3 R4, R3, 0x19, RZ ;  /* 0x0000001903047810 */ /* 0x000fe40007ffe0ff */
[----:B------:R-:W-:Y:S02]  /*6ec0*/  FMNMX.FTZ R14, R23, R14, !PT ;  /* 0x0000000e170e7209 */ /* 0x000fe40007810000 */
[----:B------:R-:W-:Y:S02]  /*6ed0*/  FSEL R15, R20, -INF , !P1 ;  /* 0xff800000140f7808 */ /* 0x000fe40004800000 */
[----:B------:R-:W-:-:S02]  /*6ee0*/  FMNMX.FTZ R12, R27, R12, !PT ;  /* 0x0000000c1b0c7209 */ /* 0x000fc40007810000 */
[----:B------:R-:W-:Y:S02]  /*6ef0*/  ISETP.GE.AND P4, PT, R4, R167, PT ;  /* 0x000000a70400720c */ /* 0x000fe40003f86270 */
[----:B------:R-:W-:Y:S02]  /*6f00*/  FSEL R19, R36, -INF , !P3 ;  /* 0xff80000024137808 */ /* 0x000fe40005800000 */
[----:B------:R-:W-:Y:S02]  /*6f10*/  FMNMX.FTZ R14, R21, R14, !PT ;  /* 0x0000000e150e7209 */ /* 0x000fe40007810000 */
[----:B------:R-:W-:Y:S02]  /*6f20*/  FMNMX.FTZ R12, R15, R12, !PT ;  /* 0x0000000c0f0c7209 */ /* 0x000fe40007810000 */
[----:B------:R-:W-:Y:S02]  /*6f30*/  ISETP.GE.AND P1, PT, R4, R2, PT ;  /* 0x000000020400720c */ /* 0x000fe40003f26270 */
[----:B------:R-:W-:-:S02]  /*6f40*/  IADD3 R4, R3, 0x21, RZ ;  /* 0x0000002103047810 */ /* 0x000fc40007ffe0ff */
[----:B------:R-:W-:Y:S02]  /*6f50*/  FSEL R17, R35, -INF , !P4 ;  /* 0xff80000023117808 */ /* 0x000fe40006000000 */
[----:B------:R-:W-:Y:S02]  /*6f60*/  FMNMX.FTZ R14, R19, R14, !PT ;  /* 0x0000000e130e7209 */ /* 0x000fe40007810000 */
[----:B------:R-:W-:Y:S02]  /*6f70*/  FSEL R11, R22, -INF , !P2 ;  /* 0xff800000160b7808 */ /* 0x000fe40005000000 */
[----:B------:R-:W-:Y:S02]  /*6f80*/  FMNMX.FTZ R12, R13, R12, !PT ;  /* 0x0000000c0d0c7209 */ /* 0x000fe40007810000 */
[----:B------:R-:W-:Y:S02]  /*6f90*/  ISETP.GE.AND P3, PT, R8, R2, PT ;  /* 0x000000020800720c */ /* 0x000fe40003f66270 */
[----:B------:R-:W-:-:S02]  /*6fa0*/  IADD3 R8, R3, 0x28, RZ ;  /* 0x0000002803087810 */ /* 0x000fc40007ffe0ff */
[-C--:B------:R-:W-:Y:S02]  /*6fb0*/  ISETP.GE.AND P5, PT, R4, R167.reuse, PT ;  /* 0x000000a70400720c */ /* 0x080fe40003fa6270 */
[----:B------:R-:W-:Y:S02]  /*6fc0*/  FMNMX.FTZ R14, R17, R14, !PT ;  /* 0x0000000e110e7209 */ /* 0x000fe40007810000 */
[----:B------:R-:W-:Y:S02]  /*6fd0*/  FSEL R9, R16, -INF , !P1 ;  /* 0xff80000010097808 */ /* 0x000fe40004800000 */
[----:B------:R-:W-:Y:S02]  /*6fe0*/  FMNMX.FTZ R12, R11, R12, !PT ;  /* 0x0000000c0b0c7209 */ /* 0x000fe40007810000 */
[----:B------:R-:W-:Y:S02]  /*6ff0*/  ISETP.GE.AND P2, PT, R4, R2, PT ;  /* 0x000000020400720c */ /* 0x000fe40003f46270 */
[----:B------:R-:W-:-:S02]  /*7000*/  ISETP.GE.AND P4, PT, R8, R167, PT ;  /* 0x000000a70800720c */ /* 0x000fc40003f86270 */
[----:B------:R-:W-:Y:S02]  /*7010*/  IADD3 R4, R3, 0x29, RZ ;  /* 0x0000002903047810 */ /* 0x000fe40007ffe0ff */
[----:B------:R-:W-:Y:S02]  /*7020*/  FSEL R191, R191, -INF , !P5 ;  /* 0xff800000bfbf7808 */ /* 0x000fe40006800000 */
[----:B------:R-:W-:Y:S02]  /*7030*/  FMNMX.FTZ R14, R249, R14, !PT ;  /* 0x0000000ef90e7209 */ /* 0x000fe40007810000 */
[----:B------:R-:W-:Y:S02]  /*7040*/  FSEL R245, R245, -INF , !P3 ;  /* 0xff800000f5f57808 */ /* 0x000fe40005800000 */
[----:B------:R-:W-:Y:S02]  /*7050*/  FMNMX.FTZ R12, R9, R12, !PT ;  /* 0x0000000c090c7209 */ /* 0x000fe40007810000 */
[----:B------:R-:W-:-:S02]  /*7060*/  ISETP.GE.AND P3, PT, R4, R167, PT ;  /* 0x000000a70400720c */ /* 0x000fc40003f66270 */
[----:B------:R-:W-:Y:S02]  /*7070*/  IADD3 R10, R3, 0x30, RZ ;  /* 0x00000030030a7810 */ /* 0x000fe40007ffe0ff */
[----:B------:R-:W-:Y:S02]  /*7080*/  FSEL R247, R247, -INF , !P4 ;  /* 0xff800000f7f77808 */ /* 0x000fe40006000000 */
[----:B------:R-:W-:Y:S02]  /*7090*/  FMNMX.FTZ R14, R191, R14, !PT ;  /* 0x0000000ebf0e7209 */ /* 0x000fe40007810000 */
[----:B------:R-:W-:Y:S02]  /*70a0*/  ISETP.GE.AND P1, PT, R8, R2, PT ;  /* 0x000000020800720c */ /* 0x000fe40003f26270 */
[----:B------:R-:W-:Y:S02]  /*70b0*/  FSEL R199, R199, -INF , !P2 ;  /* 0xff800000c7c77808 */ /* 0x000fe40005000000 */
[----:B------:R-:W-:-:S02]  /*70c0*/  FMNMX.FTZ R12, R245, R12, !PT ;  /* 0x0000000cf50c7209 */ /* 0x000fc40007810000 */
[----:B------:R-:W-:Y:S02]  /*70d0*/  IADD3 R8, R3, 0x31, RZ ;  /* 0x0000003103087810 */ /* 0x000fe40007ffe0ff */
[----:B------:R-:W-:Y:S02]  /*70e0*/  ISETP.GE.AND P5, PT, R10, R167, PT ;  /* 0x000000a70a00720c */ /* 0x000fe40003fa6270 */
[----:B------:R-:W-:Y:S02]  /*70f0*/  FSEL R193, R193, -INF , !P3 ;  /* 0xff800000c1c17808 */ /* 0x000fe40005800000 */
[----:B------:R-:W-:Y:S02]  /*7100*/  FMNMX.FTZ R14, R247, R14, !PT ;  /* 0x0000000ef70e7209 */ /* 0x000fe40007810000 */
[----:B------:R-:W-:Y:S02]  /*7110*/  ISETP.GE.AND P0, PT, R4, R2, PT ;  /* 0x000000020400720c */ /* 0x000fe40003f06270 */
        /* <DEDUP_REMOVED lines=42> */
[----:B------:R-:W-:Y:S02]  /*73c0*/  FSEL R198, R198, RZ, P0 ;  /* 0x000000ffc6c67208 */ /* 0x000fe40000000000 */
[C---:B------:R-:W-:Y:S01]  /*73d0*/  FSETP.NEU.FTZ.AND P0, PT, R3.reuse, -INF , PT ;  /* 0xff8000000300780b */ /* 0x040fe20003f1d000 */
[----:B------:R-:W-:Y:S02]  /*73e0*/  FMUL.FTZ R192, R3, c[0x0][0x23c] ;  /* 0x00008f0003c07a20 */ /* 0x000fe40000410000 */
[--C-:B------:R-:W-:Y:S02]  /*73f0*/  FFMA.FTZ R189, R6, c[0x0][0x23c], -R198.reuse ;  /* 0x00008f0006bd7a23 */ /* 0x100fe400000108c6 */
[--C-:B------:R-:W-:Y:S01]  /*7400*/  FFMA.FTZ R186, R31, c[0x0][0x23c], -R198.reuse ;  /* 0x00008f001fba7a23 */ /* 0x100fe200000108c6 */
[----:B------:R-:W-:Y:S01]  /*7410*/  FSEL R192, R192, RZ, P0 ;  /* 0x000000ffc0c07208 */ /* 0x000fe20000000000 */
[--C-:B------:R-:W-:Y:S01]  /*7420*/  FFMA.FTZ R183, R49, c[0x0][0x23c], -R198.reuse ;  /* 0x00008f0031b77a23 */ /* 0x100fe200000108c6 */
[----:B------:R-:W-:Y:S01]  /*7430*/  LDSM.16.MT88.4 R4, [R232+0x16000] ;  /* 0x01600000e804783b */ /* 0x000fe20000004200 */
[----:B------:R-:W-:Y:S01]  /*7440*/  FFMA.FTZ R182, R37, c[0x0][0x23c], -R198 ;  /* 0x00008f0025b67a23 */ /* 0x000fe200000108c6 */
[----:B------:R-:W-:Y:S01]  /*7450*/  MUFU.EX2 R189, R189 ;  /* 0x000000bd00bd7308 */ /* 0x000fe20000000800 */
[--C-:B------:R-:W-:Y:S01]  /*7460*/  FFMA.FTZ R184, R24, c[0x0][0x23c], -R192.reuse ;  /* 0x00008f0018b87a23 */ /* 0x100fe200000108c0 */
[----:B------:R-:W1:Y:S01]  /*7470*/  LDSM.16.MT88.4 R48, [R234+0x12000] ;  /* 0x01200000ea30783b */ /* 0x000e620000004200 */
[--C-:B------:R-:W-:Y:S01]  /*7480*/  FFMA.FTZ R187, R29, c[0x0][0x23c], -R192.reuse ;  /* 0x00008f001dbb7a23 */ /* 0x100fe200000108c0 */
[----:B------:R-:W-:Y:S01]  /*7490*/  LEA R248, P0, R166, c[0x0][0x168], 0x1 ;  /* 0x00005a00a6f87a11 */ /* 0x000fe200078008ff */
[--C-:B------:R-:W-:Y:S01]  /*74a0*/  FFMA.FTZ R185, R25, c[0x0][0x23c], -R192.reuse ;  /* 0x00008f0019b97a23 */ /* 0x100fe200000108c0 */
[----:B------:R-:W-:Y:S01]  /*74b0*/  LDSM.16.MT88.4 R28, [R232+0x12800] ;  /* 0x01280000e81c783b */ /* 0x000fe20000004200 */
[--C-:B------:R-:W-:Y:S01]  /*74c0*/  FFMA.FTZ R178, R27, c[0x0][0x23c], -R192.reuse ;  /* 0x00008f001bb27a23 */ /* 0x100fe200000108c0 */
[----:B------:R-:W2:Y:S01]  /*74d0*/  MUFU.EX2 R186, R186 ;  /* 0x000000ba00ba7308 */ /* 0x000ea20000000800 */
[--C-:B------:R-:W-:Y:S01]  /*74e0*/  FFMA.FTZ R179, R15, c[0x0][0x23c], -R192.reuse ;  /* 0x00008f000fb37a23 */ /* 0x100fe200000108c0 */
[----:B------:R-:W-:Y:S01]  /*74f0*/  LDSM.16.MT88.4 R24, [R236+0x10800] ;  /* 0x01080000ec18783b */ /* 0x000fe20000004200 */
[----:B------:R-:W-:-:S02]  /*7500*/  FFMA.FTZ R174, R13, c[0x0][0x23c], -R192 ;  /* 0x00008f000dae7a23 */ /* 0x000fc400000108c0 */
[--C-:B------:R-:W-:Y:S01]  /*7510*/  FFMA.FTZ R181, R23, c[0x0][0x23c], -R198.reuse ;  /* 0x00008f0017b57a23 */ /* 0x100fe200000108c6 */
[----:B------:R-:W3:Y:S01]  /*7520*/  LDSM.16.MT88.4 R12, [R232+0x10800] ;  /* 0x01080000e80c783b */ /* 0x000ee20000004200 */
[--C-:B------:R-:W-:Y:S01]  /*7530*/  FFMA.FTZ R180, R21, c[0x0][0x23c], -R198.reuse ;  /* 0x00008f0015b47a23 */ /* 0x100fe200000108c6 */
[----:B------:R-:W-:Y:S01]  /*7540*/  MUFU.EX2 R183, R183 ;  /* 0x000000b700b77308 */ /* 0x000fe20000000800 */
[--C-:B------:R-:W-:Y:S01]  /*7550*/  FFMA.FTZ R177, R19, c[0x0][0x23c], -R198.reuse ;  /* 0x00008f0013b17a23 */ /* 0x100fe200000108c6 */
[----:B------:R-:W4:Y:S01]  /*7560*/  LDSM.16.MT88.4 R20, [R234+0x10800] ;  /* 0x01080000ea14783b */ /* 0x000f220000004200 */
[----:B------:R-:W-:Y:S02]  /*7570*/  FFMA.FTZ R176, R17, c[0x0][0x23c], -R198 ;  /* 0x00008f0011b07a23 */ /* 0x000fe400000108c6 */
[--C-:B------:R-:W-:Y:S01]  /*7580*/  FFMA.FTZ R175, R11, c[0x0][0x23c], -R192.reuse ;  /* 0x00008f000baf7a23 */ /* 0x100fe200000108c0 */
[----:B------:R-:W5:Y:S01]  /*7590*/  LDSM.16.MT88.4 R16, [R233+0x10800] ;  /* 0x01080000e910783b */ /* 0x000f620000004200 */
[----:B------:R-:W-:Y:S01]  /*75a0*/  FFMA.FTZ R0, R9, c[0x0][0x23c], -R192 ;  /* 0x00008f0009007a23 */ /* 0x000fe200000108c0 */
[----:B------:R-:W1:Y:S01]  /*75b0*/  MUFU.EX2 R182, R182 ;  /* 0x000000b600b67308 */ /* 0x000e620000000800 */
[----:B--2---:R-:W-:Y:S01]  /*75c0*/  F2FP.BF16.PACK_AB R128, R186, R189 ;  /* 0x000000bdba80723e */ /* 0x004fe200000010ff */
[----:B------:R-:W2:Y:S01]  /*75d0*/  LDSM.16.MT88.4 R8, [R234+0x12800] ;  /* 0x01280000ea08783b */ /* 0x000ea20000004200 */
[----:B------:R-:W-:-:S02]  /*75e0*/  FFMA.FTZ R188, R249, c[0x0][0x23c], -R198 ;  /* 0x00008f00f9bc7a23 */ /* 0x000fc400000108c6 */
[--C-:B------:R-:W-:Y:S02]  /*75f0*/  FFMA.FTZ R191, R191, c[0x0][0x23c], -R198.reuse ;  /* 0x00008f00bfbf7a23 */ /* 0x100fe400000108c6 */
[--C-:B------:R-:W-:Y:S01]  /*7600*/  FFMA.FTZ R190, R247, c[0x0][0x23c], -R198.reuse ;  /* 0x00008f00f7be7a23 */ /* 0x100fe200000108c6 */
[----:B------:R-:W-:Y:S01]  /*7610*/  MUFU.EX2 R184, R184 ;  /* 0x000000b800b87308 */ /* 0x000fe20000000800 */
[----:B------:R-:W-:Y:S01]  /*7620*/  FFMA.FTZ R193, R193, c[0x0][0x23c], -R198 ;  /* 0x00008f00c1c17a23 */ /* 0x000fe200000108c6 */
[----:B------:R-:W-:Y:S01]  /*7630*/  LEA.HI.X R247, R166, c[0x0][0x16c], R165, 0x1, P0 ;  /* 0x00005b00a6f77a11 */ /* 0x000fe200000f0ca5 */
[--C-:B------:R-:W-:Y:S02]  /*7640*/  FFMA.FTZ R194, R245, c[0x0][0x23c], -R192.reuse ;  /* 0x00008f00f5c27a23 */ /* 0x100fe400000108c0 */
[--C-:B------:R-:W-:Y:S02]  /*7650*/  FFMA.FTZ R199, R199, c[0x0][0x23c], -R192.reuse ;  /* 0x00008f00c7c77a23 */ /* 0x100fe400000108c0 */
[--C-:B------:R-:W-:Y:S01]  /*7660*/  FFMA.FTZ R196, R215, c[0x0][0x23c], -R192.reuse ;  /* 0x00008f00d7c47a23 */ /* 0x100fe200000108c0 */
[----:B------:R-:W3:Y:S01]  /*7670*/  MUFU.EX2 R187, R187 ;  /* 0x000000bb00bb7308 */ /* 0x000ee20000000800 */
[----:B-1----:R-:W-:Y:S01]  /*7680*/  F2FP.BF16.PACK_AB R130, R182, R183 ;  /* 0x000000b7b682723e */ /* 0x002fe200000010ff */
[----:B------:R-:W-:-:S02]  /*7690*/  FFMA.FTZ R203, R203, c[0x0][0x23c], -R192 ;  /* 0x00008f00cbcb7a23 */ /* 0x000fc400000108c0 */
[--C-:B------:R-:W-:Y:S02]  /*76a0*/  FFMA.FTZ R200, R213, c[0x0][0x23c], -R198.reuse ;  /* 0x00008f00d5c87a23 */ /* 0x100fe400000108c6 */
[--C-:B------:R-:W-:Y:S02]  /*76b0*/  FFMA.FTZ R211, R211, c[0x0][0x23c], -R198.reuse ;  /* 0x00008f00d3d37a23 */ /* 0x100fe400000108c6 */
[----:B------:R-:W-:Y:S01]  /*76c0*/  MUFU.EX2 R185, R185 ;  /* 0x000000b900b97308 */ /* 0x000fe20000000800 */
[--C-:B------:R-:W-:Y:S02]  /*76d0*/  FFMA.FTZ R202, R209, c[0x0][0x23c], -R198.reuse ;  /* 0x00008f00d1ca7a23 */ /* 0x100fe400000108c6 */
[----:B------:R-:W-:Y:S02]  /*76e0*/  FFMA.FTZ R251, R207, c[0x0][0x23c], -R198 ;  /* 0x00008f00cffb7a23 */ /* 0x000fe400000108c6 */
[--C-:B------:R-:W-:Y:S02]  /*76f0*/  FFMA.FTZ R198, R205, c[0x0][0x23c], -R192.reuse ;  /* 0x00008f00cdc67a23 */ /* 0x100fe400000108c0 */
[--C-:B------:R-:W-:Y:S01]  /*7700*/  FFMA.FTZ R201, R201, c[0x0][0x23c], -R192.reuse ;  /* 0x00008f00c9c97a23 */ /* 0x100fe200000108c0 */
[----:B------:R-:W1:Y:S01]  /*7710*/  MUFU.EX2 R178, R178 ;  /* 0x000000b200b27308 */ /* 0x000e620000000800 */
[----:B---3--:R-:W-:Y:S01]  /*7720*/  F2FP.BF16.PACK_AB R129, R187, R184 ;  /* 0x000000b8bb81723e */ /* 0x008fe200000010ff */
[----:B------:R-:W-:-:S02]  /*7730*/  FFMA.FTZ R197, R197, c[0x0][0x23c], -R192 ;  /* 0x00008f00c5c57a23 */ /* 0x000fc400000108c0 */
[----:B------:R-:W-:Y:S02]  /*7740*/  FFMA.FTZ R192, R195, c[0x0][0x23c], -R192 ;  /* 0x00008f00c3c07a23 */ /* 0x000fe400000108c0 */
[----:B------:R-:W-:Y:S02]  /*7750*/  FADD.FTZ R186, R189, R186 ;  /* 0x000000babdba7221 */ /* 0x000fe40000010000 */
[----:B------:R-:W-:Y:S01]  /*7760*/  MUFU.EX2 R181, R181 ;  /* 0x000000b500b57308 */ /* 0x000fe20000000800 */
[----:B------:R-:W-:Y:S02]  /*7770*/  FADD.FTZ R184, R184, R187 ;  /* 0x000000bbb8b87221 */ /* 0x000fe40000010000 */
[----:B------:R-:W-:-:S04]  /*7780*/  FADD.FTZ R183, R183, R186 ;  /* 0x000000bab7b77221 */ /* 0x000fc80000010000 */
[----:B------:R-:W-:Y:S01]  /*7790*/  FADD.FTZ R182, R182, R183 ;  /* 0x000000b7b6b67221 */ /* 0x000fe20000010000 */
[----:B-1----:R-:W-:Y:S01]  /*77a0*/  F2FP.BF16.PACK_AB R131, R178, R185 ;  /* 0x000000b9b283723e */ /* 0x002fe200000010ff */
        /* <DEDUP_REMOVED lines=59> */
[----:B------:R-:W-:-:S02]  /*7b60*/  FADD.FTZ R181, R181, R182 ;  /* 0x000000b6b5b57221 */ /* 0x000fc40000010000 */
[----:B------:R-:W-:Y:S02]  /*7b70*/  FADD.FTZ R179, R179, R178 ;  /* 0x000000b2b3b37221 */ /* 0x000fe40000010000 */
[----:B------:R-:W-:Y:S01]  /*7b80*/  FADD.FTZ R180, R180, R181 ;  /* 0x000000b5b4b47221 */ /* 0x000fe20000010000 */
[----:B------:R-:W-:Y:S01]  /*7b90*/  F2FP.BF16.PACK_AB R6, R176, R177 ;  /* 0x000000b1b006723e */ /* 0x000fe200000010ff */
[----:B------:R-:W-:Y:S01]  /*7ba0*/  FADD.FTZ R174, R174, R179 ;  /* 0x000000b3aeae7221 */ /* 0x000fe20000010000 */
[----:B------:R-:W-:-:S03]  /*7bb0*/  F2FP.BF16.PACK_AB R7, R0, R175 ;  /* 0x000000af0007723e */ /* 0x000fc600000010ff */
[----:B------:R-:W-:-:S04]  /*7bc0*/  FADD.FTZ R175, R175, R174 ;  /* 0x000000aeafaf7221 */ /* 0x000fc80000010000 */
[----:B------:R-:W-:Y:S01]  /*7bd0*/  HMMA.16816.F32.BF16 R136, R4, R12, R136 ;  /* 0x0000000c0488723c */ /* 0x000fe20000041888 */
[----:B------:R-:W-:-:S07]  /*7be0*/  FADD.FTZ R175, R0, R175 ;  /* 0x000000af00af7221 */ /* 0x000fce0000010000 */
        /* <DEDUP_REMOVED lines=35> */
[C---:B-----5:R-:W-:Y:S08]  /*7e20*/  HMMA.16816.F32.BF16 R68, R4.reuse, R24, R68 ;  /* 0x000000180444723c */ /* 0x060ff00000041844 */
[C---:B------:R-:W-:Y:S01]  /*7e30*/  HMMA.16816.F32.BF16 R72, R4.reuse, R26, R72 ;  /* 0x0000001a0448723c */ /* 0x040fe20000041848 */
[----:B------:R-:W-:Y:S07]  /*7e40*/  LDSM.16.MT88.4 R24, [R232+0x11000] ;  /* 0x01100000e818783b */ /* 0x000fee0000004200 */
[C---:B---3--:R-:W-:Y:S08]  /*7e50*/  HMMA.16816.F32.BF16 R100, R4.reuse, R20, R100 ;  /* 0x000000140464723c */ /* 0x048ff00000041864 */
[C---:B------:R-:W-:Y:S01]  /*7e60*/  HMMA.16816.F32.BF16 R104, R4.reuse, R22, R104 ;  /* 0x000000160468723c */ /* 0x040fe20000041868 */
[----:B------:R-:W-:Y:S07]  /*7e70*/  LDSM.16.MT88.4 R20, [R233+0x13000] ;  /* 0x01300000e914783b */ /* 0x000fee0000004200 */
[C---:B----4-:R-:W-:Y:S08]  /*7e80*/  HMMA.16816.F32.BF16 R116, R4.reuse, R16, R116 ;  /* 0x000000100474723c */ /* 0x050ff00000041874 */
[C---:B------:R-:W-:Y:S01]  /*7e90*/  HMMA.16816.F32.BF16 R120, R4.reuse, R18, R120 ;  /* 0x000000120478723c */ /* 0x040fe20000041878 */
[----:B------:R-:W3:Y:S07]  /*7ea0*/  LDSM.16.MT88.4 R16, [R234+0x13000] ;  /* 0x01300000ea10783b */ /* 0x000eee0000004200 */
[C---:B--2---:R-:W-:Y:S08]  /*7eb0*/  HMMA.16816.F32.BF16 R124, R4.reuse, R8, R124 ;  /* 0x00000008047c723c */ /* 0x044ff0000004187c */
[----:B------:R-:W-:Y:S01]  /*7ec0*/  HMMA.16816.F32.BF16 R128, R4, R10, R128 ;  /* 0x0000000a0480723c */ /* 0x000fe20000041880 */
[----:B------:R-:W2:Y:S06]  /*7ed0*/  LDSM.16.MT88.4 R8, [R236+0x13000] ;  /* 0x01300000ec08783b */ /* 0x000eac0000004200 */
        /* <DEDUP_REMOVED lines=11> */
[C---:B---3--:R-:W-:Y:S08]  /*7f90*/  HMMA.16816.F32.BF16 R44, R4.reuse, R16, R44 ;  /* 0x00000010042c723c */ /* 0x048ff0000004182c */
[C---:B--2---:R-:W-:Y:S08]  /*7fa0*/  HMMA.16816.F32.BF16 R36, R4.reuse, R8, R36 ;  /* 0x000000080424723c */ /* 0x044ff00000041824 */
        /* <DEDUP_REMOVED lines=92> */
[----:B----4-:R-:W-:Y:S03]  /*8570*/  HMMA.16816.F32.BF16 R84, R4, R24, R84 ;  /* 0x000000180454723c */ /* 0x010fe60000041854 */
        /* <DEDUP_REMOVED lines=91> */
.L_x_1605:
[----:B------:R-:W-:-:S05]  /*8b30*/  IMAD.MOV.U32 R11, RZ, RZ, c[0x0][0x1a0] ;  /* 0x00006800ff0b7624 */ /* 0x000fca00078e00ff */
[----:B------:R-:W-:-:S04]  /*8b40*/  LEA R11, -R11, RZ, 0x6 ;  /* 0x000000ff0b0b7211 */ /* 0x000fc800078e31ff */
[----:B------:R-:W-:Y:S02]  /*8b50*/  SHF.R.S32.HI R5, RZ, 0x1f, R11 ;  /* 0x0000001fff057819 */ /* 0x000fe4000001140b */
.L_x_1606:
        /* <DEDUP_REMOVED lines=82> */
[C---:B------:R-:W-:Y:S01]  /*9080*/  @!P3 IADD3 R0, P1, R9.reuse, R170, RZ ;  /* 0x000000aa0900b210 */ /* 0x040fe20007f3e0ff */
        /* <DEDUP_REMOVED lines=67> */
[----:B------:R-:W4:Y:S04]  /*94c0*/  LDSM.16.M88.4 R4, [R241+0x8000] ;  /* 0x00800000f104783b */ /* 0x000f280000000200 */
[----:B------:R-:W4:Y:S04]  /*94d0*/  LDSM.16.M88.4 R184, [R241+0x9000] ;  /* 0x00900000f1b8783b */ /* 0x000f280000000200 */
[----:B-1----:R-:W1:Y:S04]  /*94e0*/  LDSM.16.M88.4 R32, [R241+0x8800] ;  /* 0x00880000f120783b */ /* 0x002e680000000200 */
[----:B------:R-:W1:Y:S04]  /*94f0*/  LDSM.16.M88.4 R172, [R241+0x9800] ;  /* 0x00980000f1ac783b */ /* 0x000e680000000200 */
[----:B-----5:R-:W-:Y:S04]  /*9500*/  LDSM.16.M88.4 R12, [R240] ;  /* 0x00000000f00c783b */ /* 0x020fe80000000200 */
[----:B------:R-:W5:Y:S04]  /*9510*/  LDSM.16.M88.4 R196, [R239] ;  /* 0x00000000efc4783b */ /* 0x000f680000000200 */
[----:B--2---:R-:W2:Y:S04]  /*9520*/  LDSM.16.M88.4 R168, [R230] ;  /* 0x00000000e6a8783b */ /* 0x004ea80000000200 */
[----:B------:R-:W1:Y:S04]  /*9530*/  LDSM.16.M88.4 R192, [R231] ;  /* 0x00000000e7c0783b */ /* 0x000e680000000200 */
[----:B------:R-:W1:Y:S04]  /*9540*/  LDSM.16.M88.4 R28, [R229] ;  /* 0x00000000e51c783b */ /* 0x000e680000000200 */
[----:B---3--:R-:W-:Y:S01]  /*9550*/  LDSM.16.M88.4 R16, [R238] ;  /* 0x00000000ee10783b */ /* 0x008fe20000000200 */
[C---:B----4-:R-:W-:Y:S03]  /*9560*/  HMMA.16816.F32.BF16 R8, R176.reuse, R4, RZ ;  /* 0x00000004b008723c */ /* 0x050fe600000418ff */
[----:B------:R-:W3:Y:S04]  /*9570*/  LDSM.16.M88.4 R24, [R235+0x8000] ;  /* 0x00800000eb18783b */ /* 0x000ee80000000200 */
[----:B------:R-:W-:Y:S01]  /*9580*/  LDSM.16.M88.4 R200, [R241+0xb800] ;  /* 0x00b80000f1c8783b */ /* 0x000fe20000000200 */
[C---:B------:R-:W-:Y:S03]  /*9590*/  HMMA.16816.F32.BF16 R188, R176.reuse, R184, RZ ;  /* 0x000000b8b0bc723c */ /* 0x040fe600000418ff */
[----:B------:R-:W0:Y:S05]  /*95a0*/  LDGDEPBAR ;  /* 0x00000000000079af */ /* 0x000e2a0000000000 */
[C---:B------:R-:W-:Y:S08]  /*95b0*/  HMMA.16816.F32.BF16 R4, R176.reuse, R6, RZ ;  /* 0x00000006b004723c */ /* 0x040ff000000418ff */
[C---:B------:R-:W-:Y:S08]  /*95c0*/  HMMA.16816.F32.BF16 R184, R176.reuse, R186, RZ ;  /* 0x000000bab0b8723c */ /* 0x040ff000000418ff */
[C---:B-1----:R-:W-:Y:S08]  /*95d0*/  HMMA.16816.F32.BF16 R20, R176.reuse, R32, RZ ;  /* 0x00000020b014723c */ /* 0x042ff000000418ff */
[C---:B------:R-:W-:Y:S08]  /*95e0*/  HMMA.16816.F32.BF16 R32, R176.reuse, R34, RZ ;  /* 0x00000022b020723c */ /* 0x040ff000000418ff */
[C---:B------:R-:W-:Y:S08]  /*95f0*/  HMMA.16816.F32.BF16 R180, R176.reuse, R172, RZ ;  /* 0x000000acb0b4723c */ /* 0x040ff000000418ff */
[----:B------:R-:W-:Y:S01]  /*9600*/  HMMA.16816.F32.BF16 R176, R176, R174, RZ ;  /* 0x000000aeb0b0723c */ /* 0x000fe200000418ff */
[----:B------:R-:W1:Y:S07]  /*9610*/  LDSM.16.M88.4 R172, [R235+0x8800] ;  /* 0x00880000ebac783b */ /* 0x000e6e0000000200 */
[C---:B-----5:R-:W-:Y:S08]  /*9620*/  HMMA.16816.F32.BF16 R8, R12.reuse, R196, R8 ;  /* 0x000000c40c08723c */ /* 0x060ff00000041808 */
[C---:B------:R-:W-:Y:S01]  /*9630*/  HMMA.16816.F32.BF16 R4, R12.reuse, R198, R4 ;  /* 0x000000c60c04723c */ /* 0x040fe20000041804 */
[----:B------:R-:W4:Y:S07]  /*9640*/  LDSM.16.M88.4 R196, [R235+0x9000] ;  /* 0x00900000ebc4783b */ /* 0x000f2e0000000200 */
[C---:B--2---:R-:W-:Y:S08]  /*9650*/  HMMA.16816.F32.BF16 R188, R12.reuse, R168, R188 ;  /* 0x000000a80cbc723c */ /* 0x044ff000000418bc */
[C---:B------:R-:W-:Y:S01]  /*9660*/  HMMA.16816.F32.BF16 R184, R12.reuse, R170, R184 ;  /* 0x000000aa0cb8723c */ /* 0x040fe200000418b8 */
[----:B------:R-:W2:Y:S07]  /*9670*/  LDSM.16.M88.4 R168, [R235+0x9800] ;  /* 0x00980000eba8783b */ /* 0x000eae0000000200 */
[C---:B------:R-:W-:Y:S08]  /*9680*/  HMMA.16816.F32.BF16 R20, R12.reuse, R192, R20 ;  /* 0x000000c00c14723c */ /* 0x040ff00000041814 */
[C---:B------:R-:W-:Y:S01]  /*9690*/  HMMA.16816.F32.BF16 R32, R12.reuse, R194, R32 ;  /* 0x000000c20c20723c */ /* 0x040fe20000041820 */
[----:B------:R-:W-:Y:S07]  /*96a0*/  LDSM.16.M88.4 R192, [R228+0x800] ;  /* 0x00080000e4c0783b */ /* 0x000fee0000000200 */
[C---:B------:R-:W-:Y:S08]  /*96b0*/  HMMA.16816.F32.BF16 R180, R12.reuse, R28, R180 ;  /* 0x0000001c0cb4723c */ /* 0x040ff000000418b4 */
[----:B------:R-:W-:Y:S01]  /*96c0*/  HMMA.16816.F32.BF16 R176, R12, R30, R176 ;  /* 0x0000001e0cb0723c */ /* 0x000fe200000418b0 */
[----:B------:R-:W-:Y:S04]  /*96d0*/  LDSM.16.M88.4 R28, [R237] ;  /* 0x00000000ed1c783b */ /* 0x000fe80000000200 */
[----:B------:R-:W5:Y:S03]  /*96e0*/  LDSM.16.M88.4 R12, [R228] ;  /* 0x00000000e40c783b */ /* 0x000f660000000200 */
[C---:B---3--:R-:W-:Y:S08]  /*96f0*/  HMMA.16816.F32.BF16 R8, R16.reuse, R24, R8 ;  /* 0x000000181008723c */ /* 0x048ff00000041808 */
[C---:B------:R-:W-:Y:S01]  /*9700*/  HMMA.16816.F32.BF16 R4, R16.reuse, R26, R4 ;  /* 0x0000001a1004723c */ /* 0x040fe20000041804 */
[----:B------:R-:W3:Y:S07]  /*9710*/  LDSM.16.M88.4 R24, [R228+0x1000] ;  /* 0x00100000e418783b */ /* 0x000eee0000000200 */
[C---:B-1----:R-:W-:Y:S08]  /*9720*/  HMMA.16816.F32.BF16 R20, R16.reuse, R172, R20 ;  /* 0x000000ac1014723c */ /* 0x042ff00000041814 */
[C---:B------:R-:W-:Y:S01]  /*9730*/  HMMA.16816.F32.BF16 R32, R16.reuse, R174, R32 ;  /* 0x000000ae1020723c */ /* 0x040fe20000041820 */
[----:B------:R-:W1:Y:S07]  /*9740*/  LDSM.16.M88.4 R172, [R228+0x1800] ;  /* 0x00180000e4ac783b */ /* 0x000e6e0000000200 */
[C---:B----4-:R-:W-:Y:S08]  /*9750*/  HMMA.16816.F32.BF16 R188, R16.reuse, R196, R188 ;  /* 0x000000c410bc723c */ /* 0x050ff000000418bc */
[C---:B------:R-:W-:Y:S01]  /*9760*/  HMMA.16816.F32.BF16 R184, R16.reuse, R198, R184 ;  /* 0x000000c610b8723c */ /* 0x040fe200000418b8 */
[----:B------:R-:W-:Y:S07]  /*9770*/  LDSM.16.M88.4 R196, [R242+0x2000] ;  /* 0x00200000f2c4783b */ /* 0x000fee0000000200 */
[C---:B--2---:R-:W-:Y:S08]  /*9780*/  HMMA.16816.F32.BF16 R180, R16.reuse, R168, R180 ;  /* 0x000000a810b4723c */ /* 0x044ff000000418b4 */
[----:B------:R-:W-:Y:S01]  /*9790*/  HMMA.16816.F32.BF16 R176, R16, R170, R176 ;  /* 0x000000aa10b0723c */ /* 0x000fe200000418b0 */
[----:B------:R-:W2:Y:S04]  /*97a0*/  LDSM.16.M88.4 R168, [R241+0xa000] ;  /* 0x00a00000f1a8783b */ /* 0x000ea80000000200 */
[----:B------:R-:W4:Y:S03]  /*97b0*/  LDSM.16.M88.4 R16, [R241+0xa800] ;  /* 0x00a80000f110783b */ /* 0x000f260000000200 */
[C---:B-----5:R-:W-:Y:S08]  /*97c0*/  HMMA.16816.F32.BF16 R8, R28.reuse, R12, R8 ;  /* 0x0000000c1c08723c */ /* 0x060ff00000041808 */
[C---:B------:R-:W-:Y:S01]  /*97d0*/  HMMA.16816.F32.BF16 R4, R28.reuse, R14, R4 ;  /* 0x0000000e1c04723c */ /* 0x040fe20000041804 */
[----:B------:R-:W5:Y:S07]  /*97e0*/  LDSM.16.M88.4 R12, [R241+0xb000] ;  /* 0x00b00000f10c783b */ /* 0x000f6e0000000200 */
[C---:B------:R-:W-:Y:S08]  /*97f0*/  HMMA.16816.F32.BF16 R20, R28.reuse, R192, R20 ;  /* 0x000000c01c14723c */ /* 0x040ff00000041814 */
[C---:B------:R-:W-:Y:S01]  /*9800*/  HMMA.16816.F32.BF16 R32, R28.reuse, R194, R32 ;  /* 0x000000c21c20723c */ /* 0x040fe20000041820 */
[----:B------:R-:W-:Y:S07]  /*9810*/  LDSM.16.M88.4 R192, [R227] ;  /* 0x00000000e3c0783b */ /* 0x000fee0000000200 */
[C---:B---3--:R-:W-:Y:S08]  /*9820*/  HMMA.16816.F32.BF16 R188, R28.reuse, R24, R188 ;  /* 0x000000181cbc723c */ /* 0x048ff000000418bc */
[C---:B------:R-:W-:Y:S01]  /*9830*/  HMMA.16816.F32.BF16 R184, R28.reuse, R26, R184 ;  /* 0x0000001a1cb8723c */ /* 0x040fe200000418b8 */
[----:B------:R-:W3:Y:S07]  /*9840*/  LDSM.16.M88.4 R24, [R240+0x2000] ;  /* 0x00200000f018783b */ /* 0x000eee0000000200 */
[C---:B-1----:R-:W-:Y:S08]  /*9850*/  HMMA.16816.F32.BF16 R180, R28.reuse, R172, R180 ;  /* 0x000000ac1cb4723c */ /* 0x042ff000000418b4 */
[----:B------:R-:W-:Y:S01]  /*9860*/  HMMA.16816.F32.BF16 R176, R28, R174, R176 ;  /* 0x000000ae1cb0723c */ /* 0x000fe200000418b0 */
[----:B------:R-:W1:Y:S04]  /*9870*/  LDSM.16.M88.4 R28, [R226] ;  /* 0x00000000e21c783b */ /* 0x000e680000000200 */
[----:B------:R-:W1:Y:S03]  /*9880*/  LDSM.16.M88.4 R172, [R225] ;  /* 0x00000000e1ac783b */ /* 0x000e660000000200 */
[C---:B--2---:R-:W-:Y:S08]  /*9890*/  HMMA.16816.F32.BF16 R8, R196.reuse, R168, R8 ;  /* 0x000000a8c408723c */ /* 0x044ff00000041808 */
[C---:B------:R-:W-:Y:S01]  /*98a0*/  HMMA.16816.F32.BF16 R4, R196.reuse, R170, R4 ;  /* 0x000000aac404723c */ /* 0x040fe20000041804 */
[----:B------:R-:W2:Y:S07]  /*98b0*/  LDSM.16.M88.4 R168, [R224] ;  /* 0x00000000e0a8783b */ /* 0x000eae0000000200 */
[C---:B----4-:R-:W-:Y:S08]  /*98c0*/  HMMA.16816.F32.BF16 R20, R196.reuse, R16, R20 ;  /* 0x00000010c414723c */ /* 0x050ff00000041814 */
[C---:B------:R-:W-:Y:S01]  /*98d0*/  HMMA.16816.F32.BF16 R32, R196.reuse, R18, R32 ;  /* 0x00000012c420723c */ /* 0x040fe20000041820 */
[----:B------:R-:W-:Y:S07]  /*98e0*/  LDSM.16.M88.4 R16, [R235+0xa000] ;  /* 0x00a00000eb10783b */ /* 0x000fee0000000200 */
[C---:B-----5:R-:W-:Y:S08]  /*98f0*/  HMMA.16816.F32.BF16 R188, R196.reuse, R12, R188 ;  /* 0x0000000cc4bc723c */ /* 0x060ff000000418bc */
[C---:B------:R-:W-:Y:S01]  /*9900*/  HMMA.16816.F32.BF16 R184, R196.reuse, R14, R184 ;  /* 0x0000000ec4b8723c */ /* 0x040fe200000418b8 */
[----:B------:R-:W4:Y:S07]  /*9910*/  LDSM.16.M88.4 R12, [R238+0x2000] ;  /* 0x00200000ee0c783b */ /* 0x000f2e0000000200 */
[C---:B------:R-:W-:Y:S08]  /*9920*/  HMMA.16816.F32.BF16 R180, R196.reuse, R200, R180 ;  /* 0x000000c8c4b4723c */ /* 0x040ff000000418b4 */
[----:B------:R-:W-:Y:S01]  /*9930*/  HMMA.16816.F32.BF16 R176, R196, R202, R176 ;  /* 0x000000cac4b0723c */ /* 0x000fe200000418b0 */
[----:B------:R-:W5:Y:S04]  /*9940*/  LDSM.16.M88.4 R196, [R235+0xb000] ;  /* 0x00b00000ebc4783b */ /* 0x000f680000000200 */
[----:B------:R-:W2:Y:S03]  /*9950*/  LDSM.16.M88.4 R200, [R235+0xa800] ;  /* 0x00a80000ebc8783b */ /* 0x000ea60000000200 */
[C---:B---3--:R-:W-:Y:S08]  /*9960*/  HMMA.16816.F32.BF16 R8, R24.reuse, R192, R8 ;  /* 0x000000c01808723c */ /* 0x048ff00000041808 */
        /* <DEDUP_REMOVED lines=8> */
[C---:B--2---:R-:W-:Y:S08]  /*99f0*/  HMMA.16816.F32.BF16 R180, R24.reuse, R168, R180 ;  /* 0x000000a818b4723c */ /* 0x044ff000000418b4 */
[----:B------:R-:W-:Y:S01]  /*9a00*/  HMMA.16816.F32.BF16 R176, R24, R170, R176 ;  /* 0x000000aa18b0723c */ /* 0x000fe200000418b0 */
[----:B------:R-:W-:Y:S04]  /*9a10*/  LDSM.16.M88.4 R168, [R228+0x3000] ;  /* 0x00300000e4a8783b */ /* 0x000fe80000000200 */
[----:B------:R-:W-:Y:S03]  /*9a20*/  LDSM.16.M88.4 R24, [R228+0x3800] ;  /* 0x00380000e418783b */ /* 0x000fe60000000200 */
[C---:B----4-:R-:W-:Y:S08]  /*9a30*/  HMMA.16816.F32.BF16 R8, R12.reuse, R16, R8 ;  /* 0x000000100c08723c */ /* 0x050ff00000041808 */
[C---:B------:R-:W-:Y:S01]  /*9a40*/  HMMA.16816.F32.BF16 R4, R12.reuse, R18, R4 ;  /* 0x000000120c04723c */ /* 0x040fe20000041804 */
[----:B------:R-:W2:Y:S07]  /*9a50*/  LDSM.16.M88.4 R16, [R237+0x2000] ;  /* 0x00200000ed10783b */ /* 0x000eae0000000200 */
[C---:B-----5:R-:W-:Y:S08]  /*9a60*/  HMMA.16816.F32.BF16 R188, R12.reuse, R196, R188 ;  /* 0x000000c40cbc723c */ /* 0x060ff000000418bc */
[C---:B------:R-:W-:Y:S01]  /*9a70*/  HMMA.16816.F32.BF16 R184, R12.reuse, R198, R184 ;  /* 0x000000c60cb8723c */ /* 0x040fe200000418b8 */
[----:B------:R-:W-:Y:S07]  /*9a80*/  LDSM.16.M88.4 R196, [R241+0xc800] ;  /* 0x00c80000f1c4783b */ /* 0x000fee0000000200 */
[C---:B------:R-:W-:Y:S08]  /*9a90*/  HMMA.16816.F32.BF16 R20, R12.reuse, R200, R20 ;  /* 0x000000c80c14723c */ /* 0x040ff00000041814 */
[C---:B------:R-:W-:Y:S01]  /*9aa0*/  HMMA.16816.F32.BF16 R32, R12.reuse, R202, R32 ;  /* 0x000000ca0c20723c */ /* 0x040fe20000041820 */
[----:B------:R-:W-:Y:S07]  /*9ab0*/  LDSM.16.M88.4 R200, [R220] ;  /* 0x00000000dcc8783b */ /* 0x000fee0000000200 */
[C---:B-1----:R-:W-:Y:S08]  /*9ac0*/  HMMA.16816.F32.BF16 R180, R12.reuse, R28, R180 ;  /* 0x0000001c0cb4723c */ /* 0x042ff000000418b4 */
[----:B------:R-:W-:Y:S01]  /*9ad0*/  HMMA.16816.F32.BF16 R176, R12, R30, R176 ;  /* 0x0000001e0cb0723c */ /* 0x000fe200000418b0 */
[----:B------:R-:W-:Y:S04]  /*9ae0*/  LDSM.16.M88.4 R28, [R242+0x4000] ;  /* 0x00400000f21c783b */ /* 0x000fe80000000200 */
[----:B------:R-:W1:Y:S03]  /*9af0*/  LDSM.16.M88.4 R12, [R241+0xc000] ;  /* 0x00c00000f10c783b */ /* 0x000e660000000200 */
[C---:B--2---:R-:W-:Y:S08]  /*9b00*/  HMMA.16816.F32.BF16 R8, R16.reuse, R192, R8 ;  /* 0x000000c01008723c */ /* 0x044ff00000041808 */
[C---:B------:R-:W-:Y:S01]  /*9b10*/  HMMA.16816.F32.BF16 R4, R16.reuse, R194, R4 ;  /* 0x000000c21004723c */ /* 0x040fe20000041804 */
[----:B------:R-:W2:Y:S07]  /*9b20*/  LDSM.16.M88.4 R192, [R241+0xd000] ;  /* 0x00d00000f1c0783b */ /* 0x000eae0000000200 */
[C---:B------:R-:W-:Y:S08]  /*9b30*/  HMMA.16816.F32.BF16 R188, R16.reuse, R168, R188 ;  /* 0x000000a810bc723c */ /* 0x040ff000000418bc */
[C---:B------:R-:W-:Y:S01]  /*9b40*/  HMMA.16816.F32.BF16 R184, R16.reuse, R170, R184 ;  /* 0x000000aa10b8723c */ /* 0x040fe200000418b8 */
[----:B------:R-:W3:Y:S07]  /*9b50*/  LDSM.16.M88.4 R168, [R241+0xd800] ;  /* 0x00d80000f1a8783b */ /* 0x000eee0000000200 */
[C---:B------:R-:W-:Y:S08]  /*9b60*/  HMMA.16816.F32.BF16 R20, R16.reuse, R172, R20 ;  /* 0x000000ac1014723c */ /* 0x040ff00000041814 */
[C---:B------:R-:W-:Y:S01]  /*9b70*/  HMMA.16816.F32.BF16 R32, R16.reuse, R174, R32 ;  /* 0x000000ae1020723c */ /* 0x040fe20000041820 */
[----:B------:R-:W-:Y:S07]  /*9b80*/  LDSM.16.M88.4 R172, [R223] ;  /* 0x00000000dfac783b */ /* 0x000fee0000000200 */
[C---:B------:R-:W-:Y:S08]  /*9b90*/  HMMA.16816.F32.BF16 R180, R16.reuse, R24, R180 ;  /* 0x0000001810b4723c */ /* 0x040ff000000418b4 */
[----:B------:R-:W-:Y:S01]  /*9ba0*/  HMMA.16816.F32.BF16 R176, R16, R26, R176 ;  /* 0x0000001a10b0723c */ /* 0x000fe200000418b0 */
[----:B------:R-:W4:Y:S04]  /*9bb0*/  LDSM.16.M88.4 R24, [R240+0x4000] ;  /* 0x00400000f018783b */ /* 0x000f280000000200 */
[----:B------:R-:W5:Y:S03]  /*9bc0*/  LDSM.16.M88.4 R16, [R222] ;  /* 0x00000000de10783b */ /* 0x000f660000000200 */
[C---:B-1----:R-:W-:Y:S08]  /*9bd0*/  HMMA.16816.F32.BF16 R8, R28.reuse, R12, R8 ;  /* 0x0000000c1c08723c */ /* 0x042ff00000041808 */
[C---:B------:R-:W-:Y:S01]  /*9be0*/  HMMA.16816.F32.BF16 R4, R28.reuse, R14, R4 ;  /* 0x0000000e1c04723c */ /* 0x040fe20000041804 */
[----:B------:R-:W1:Y:S07]  /*9bf0*/  LDSM.16.M88.4 R12, [R221] ;  /* 0x00000000dd0c783b */ /* 0x000e6e0000000200 */
        /* <DEDUP_REMOVED lines=12> */
[----:B------:R-:W-:Y:S07]  /*9cc0*/  LDSM.16.M88.4 R172, [R235+0xd800] ;  /* 0x00d80000ebac783b */ /* 0x000fee0000000200 */
[C---:B-----5:R-:W-:Y:S08]  /*9cd0*/  HMMA.16816.F32.BF16 R20, R24.reuse, R16, R20 ;  /* 0x000000101814723c */ /* 0x060ff00000041814 */
[C---:B------:R-:W-:Y:S01]  /*9ce0*/  HMMA.16816.F32.BF16 R32, R24.reuse, R18, R32 ;  /* 0x000000121820723c */ /* 0x040fe20000041820 */
[----:B------:R-:W-:Y:S07]  /*9cf0*/  LDSM.16.M88.4 R16, [R228+0x4000] ;  /* 0x00400000e410783b */ /* 0x000fee0000000200 */
[C---:B-1----:R-:W-:Y:S08]  /*9d00*/  HMMA.16816.F32.BF16 R188, R24.reuse, R12, R188 ;  /* 0x0000000c18bc723c */ /* 0x042ff000000418bc */
[----:B------:R-:W-:Y:S01]  /*9d10*/  HMMA.16816.F32.BF16 R184, R24, R14, R184 ;  /* 0x0000000e18b8723c */ /* 0x000fe200000418b8 */
[----:B------:R-:W1:Y:S07]  /*9d20*/  LDSM.16.M88.4 R12, [R237+0x4000] ;  /* 0x00400000ed0c783b */ /* 0x000e6e0000000200 */
[C---:B--2---:R-:W-:Y:S08]  /*9d30*/  HMMA.16816.F32.BF16 R8, R168.reuse, R196, R8 ;  /* 0x000000c4a808723c */ /* 0x044ff00000041808 */
[----:B------:R-:W-:Y:S01]  /*9d40*/  HMMA.16816.F32.BF16 R4, R168, R198, R4 ;  /* 0x000000c6a804723c */ /* 0x000fe20000041804 */
[----:B------:R-:W-:Y:S07]  /*9d50*/  LDSM.16.M88.4 R196, [R242+0x6000] ;  /* 0x00600000f2c4783b */ /* 0x000fee0000000200 */
[C---:B------:R-:W-:Y:S08]  /*9d60*/  HMMA.16816.F32.BF16 R180, R24.reuse, R200, R180 ;  /* 0x000000c818b4723c */ /* 0x040ff000000418b4 */
[----:B------:R-:W-:Y:S01]  /*9d70*/  HMMA.16816.F32.BF16 R176, R24, R202, R176 ;  /* 0x000000ca18b0723c */ /* 0x000fe200000418b0 */
[----:B------:R-:W2:Y:S04]  /*9d80*/  LDSM.16.M88.4 R200, [R241+0xe000] ;  /* 0x00e00000f1c8783b */ /* 0x000ea80000000200 */
[----:B------:R-:W4:Y:S03]  /*9d90*/  LDSM.16.M88.4 R24, [R228+0x4800] ;  /* 0x00480000e418783b */ /* 0x000f260000000200 */
[C---:B---3--:R-:W-:Y:S08]  /*9da0*/  HMMA.16816.F32.BF16 R20, R168.reuse, R28, R20 ;  /* 0x0000001ca814723c */ /* 0x048ff00000041814 */
[----:B------:R-:W-:Y:S01]  /*9db0*/  HMMA.16816.F32.BF16 R32, R168, R30, R32 ;  /* 0x0000001ea820723c */ /* 0x000fe20000041820 */
[----:B------:R-:W3:Y:S07]  /*9dc0*/  LDSM.16.M88.4 R28, [R228+0x5000] ;  /* 0x00500000e41c783b */ /* 0x000eee0000000200 */
[C---:B-1----:R-:W-:Y:S08]  /*9dd0*/  HMMA.16816.F32.BF16 R8, R12.reuse, R16, R8 ;  /* 0x000000100c08723c */ /* 0x042ff00000041808 */
[----:B------:R-:W-:Y:S01]  /*9de0*/  HMMA.16816.F32.BF16 R4, R12, R18, R4 ;  /* 0x000000120c04723c */ /* 0x000fe20000041804 */
[----:B------:R-:W-:Y:S07]  /*9df0*/  LDSM.16.M88.4 R16, [R228+0x5800] ;  /* 0x00580000e410783b */ /* 0x000fee0000000200 */
[C---:B------:R-:W-:Y:S08]  /*9e00*/  HMMA.16816.F32.BF16 R188, R168.reuse, R192, R188 ;  /* 0x000000c0a8bc723c */ /* 0x040ff000000418bc */
[C---:B------:R-:W-:Y:S01]  /*9e10*/  HMMA.16816.F32.BF16 R184, R168.reuse, R194, R184 ;  /* 0x000000c2a8b8723c */ /* 0x040fe200000418b8 */
[----:B------:R-:W-:Y:S07]  /*9e20*/  LDSM.16.M88.4 R192, [R219] ;  /* 0x00000000dbc0783b */ /* 0x000fee0000000200 */
[C---:B------:R-:W-:Y:S08]  /*9e30*/  HMMA.16816.F32.BF16 R180, R168.reuse, R172, R180 ;  /* 0x000000aca8b4723c */ /* 0x040ff000000418b4 */
[----:B------:R-:W-:Y:S01]  /*9e40*/  HMMA.16816.F32.BF16 R176, R168, R174, R176 ;  /* 0x000000aea8b0723c */ /* 0x000fe200000418b0 */
[----:B------:R-:W1:Y:S04]  /*9e50*/  LDSM.16.M88.4 R172, [R240+0x6000] ;  /* 0x00600000f0ac783b */ /* 0x000e680000000200 */
[----:B------:R-:W-:Y:S03]  /*9e60*/  LDSM.16.M88.4 R168, [R235+0xe000] ;  /* 0x00e00000eba8783b */ /* 0x000fe60000000200 */
[C---:B--2---:R-:W-:Y:S08]  /*9e70*/  HMMA.16816.F32.BF16 R8, R196.reuse, R200, R8 ;  /* 0x000000c8c408723c */ /* 0x044ff00000041808 */
[----:B------:R-:W-:Y:S01]  /*9e80*/  HMMA.16816.F32.BF16 R4, R196, R202, R4 ;  /* 0x000000cac404723c */ /* 0x000fe20000041804 */
[----:B------:R-:W-:Y:S07]  /*9e90*/  LDSM.16.M88.4 R200, [R218] ;  /* 0x00000000dac8783b */ /* 0x000fee0000000200 */
[C---:B----4-:R-:W-:Y:S08]  /*9ea0*/  HMMA.16816.F32.BF16 R20, R12.reuse, R24, R20 ;  /* 0x000000180c14723c */ /* 0x050ff00000041814 */
[C---:B------:R-:W-:Y:S01]  /*9eb0*/  HMMA.16816.F32.BF16 R32, R12.reuse, R26, R32 ;  /* 0x0000001a0c20723c */ /* 0x040fe20000041820 */
[----:B------:R-:W2:Y:S07]  /*9ec0*/  LDSM.16.M88.4 R24, [R241+0xe800] ;  /* 0x00e80000f118783b */ /* 0x000eae0000000200 */
[C---:B---3--:R-:W-:Y:S08]  /*9ed0*/  HMMA.16816.F32.BF16 R188, R12.reuse, R28, R188 ;  /* 0x0000001c0cbc723c */ /* 0x048ff000000418bc */
[----:B------:R-:W-:Y:S01]  /*9ee0*/  HMMA.16816.F32.BF16 R184, R12, R30, R184 ;  /* 0x0000001e0cb8723c */ /* 0x000fe200000418b8 */
[----:B------:R-:W3:Y:S07]  /*9ef0*/  LDSM.16.M88.4 R28, [R238+0x6000] ;  /* 0x00600000ee1c783b */ /* 0x000eee0000000200 */
[C---:B-1----:R-:W-:Y:S08]  /*9f00*/  HMMA.16816.F32.BF16 R8, R172.reuse, R192, R8 ;  /* 0x000000c0ac08723c */ /* 0x042ff00000041808 */
[----:B------:R-:W-:Y:S01]  /*9f10*/  HMMA.16816.F32.BF16 R4, R172, R194, R4 ;  /* 0x000000c2ac04723c */ /* 0x000fe20000041804 */
[----:B------:R-:W1:Y:S07]  /*9f20*/  LDSM.16.M88.4 R192, [R241+0xf000] ;  /* 0x00f00000f1c0783b */ /* 0x000e6e0000000200 */
[C---:B------:R-:W-:Y:S08]  /*9f30*/  HMMA.16816.F32.BF16 R180, R12.reuse, R16, R180 ;  /* 0x000000100cb4723c */ /* 0x040ff000000418b4 */
[----:B------:R-:W-:Y:S01]  /*9f40*/  HMMA.16816.F32.BF16 R176, R12, R18, R176 ;  /* 0x000000120cb0723c */ /* 0x000fe200000418b0 */
[----:B------:R-:W-:Y:S04]  /*9f50*/  LDSM.16.M88.4 R16, [R237+0x6000] ;  /* 0x00600000ed10783b */ /* 0x000fe80000000200 */
[----:B------:R-:W4:Y:S03]  /*9f60*/  LDSM.16.M88.4 R12, [R228+0x6000] ;  /* 0x00600000e40c783b */ /* 0x000f260000000200 */
[----:B--2---:R-:W-:Y:S08]  /*9f70*/  HMMA.16816.F32.BF16 R20, R196, R24, R20 ;  /* 0x00000018c414723c */ /* 0x004ff00000041814 */
[C---:B---3--:R-:W-:Y:S08]  /*9f80*/  HMMA.16816.F32.BF16 R8, R28.reuse, R168, R8 ;  /* 0x000000a81c08723c */ /* 0x048ff00000041808 */
[----:B------:R-:W-:Y:S01]  /*9f90*/  HMMA.16816.F32.BF16 R4, R28, R170, R4 ;  /* 0x000000aa1c04723c */ /* 0x000fe20000041804 */
[----:B------:R-:W2:Y:S07]  /*9fa0*/  LDSM.16.M88.4 R168, [R217] ;  /* 0x00000000d9a8783b */ /* 0x000eae0000000200 */
[C---:B------:R-:W-:Y:S01]  /*9fb0*/  HMMA.16816.F32.BF16 R32, R196.reuse, R26, R32 ;  /* 0x0000001ac420723c */ /* 0x040fe20000041820 */
[----:B------:R-:W3:Y:S07]  /*9fc0*/  LDSM.16.M88.4 R24, [R235+0xe800] ;  /* 0x00e80000eb18783b */ /* 0x000eee0000000200 */
[----:B-1----:R-:W-:Y:S01]  /*9fd0*/  HMMA.16816.F32.BF16 R204, R196, R192, R188 ;  /* 0x000000c0c4cc723c */ /* 0x002fe200000418bc */
[----:B------:R-:W-:Y:S07]  /*9fe0*/  LDSM.16.M88.4 R188, [R228+0x6800] ;  /* 0x00680000e4bc783b */ /* 0x000fee0000000200 */
[----:B------:R-:W-:Y:S08]  /*9ff0*/  HMMA.16816.F32.BF16 R20, R172, R200, R20 ;  /* 0x000000c8ac14723c */ /* 0x000ff00000041814 */
[C---:B----4-:R-:W-:Y:S08]  /*a000*/  HMMA.16816.F32.BF16 R8, R16.reuse, R12, R8 ;  /* 0x0000000c1008723c */ /* 0x050ff00000041808 */
[----:B------:R-:W-:Y:S01]  /*a010*/  HMMA.16816.F32.BF16 R4, R16, R14, R4 ;  /* 0x0000000e1004723c */ /* 0x000fe20000041804 */
[----:B------:R-:W1:Y:S07]  /*a020*/  LDSM.16.M88.4 R12, [R235+0xf000] ;  /* 0x00f00000eb0c783b */ /* 0x000e6e0000000200 */
[C---:B------:R-:W-:Y:S08]  /*a030*/  HMMA.16816.F32.BF16 R32, R172.reuse, R202, R32 ;  /* 0x000000caac20723c */ /* 0x040ff00000041820 */
[----:B--2---:R-:W-:Y:S01]  /*a040*/  HMMA.16816.F32.BF16 R204, R172, R168, R204 ;  /* 0x000000a8accc723c */ /* 0x004fe200000418cc */
[----:B------:R-:W-:-:S02]  /*a050*/  FMUL.FTZ R9, R9, c[0x0][0x2ec] ;  /* 0x0000bb0009097a20 */ /* 0x000fc40000410000 */
[----:B------:R-:W-:-:S04]  /*a060*/  FMUL.FTZ R0, R8, c[0x0][0x2ec] ;  /* 0x0000bb0008007a20 */ /* 0x000fc80000410000 */
[----:B------:R-:W-:Y:S01]  /*a070*/  FMUL.FTZ R168, R10, c[0x0][0x2ec] ;  /* 0x0000bb000aa87a20 */ /* 0x000fe20000410000 */
[----:B---3--:R-:W-:Y:S01]  /*a080*/  HMMA.16816.F32.BF16 R20, R28, R24, R20 ;  /* 0x000000181c14723c */ /* 0x008fe20000041814 */
[----:B------:R-:W-:Y:S01]  /*a090*/  FMUL.FTZ R169, R6, c[0x0][0x2ec] ;  /* 0x0000bb0006a97a20 */ /* 0x000fe20000410000 */
[----:B------:R2:W3:Y:S05]  /*a0a0*/  MUFU.TANH R24, R9 ;  /* 0x0000000900187308 */ /* 0x0004ea0000002400 */
[----:B------:R-:W-:Y:S01]  /*a0b0*/  FMUL.FTZ R25, R11, c[0x0][0x2ec] ;  /* 0x0000bb000b197a20 */ /* 0x000fe20000410000 */
[----:B------:R-:W-:Y:S01]  /*a0c0*/  HMMA.16816.F32.BF16 R184, R196, R194, R184 ;  /* 0x000000c2c4b8723c */ /* 0x000fe200000418b8 */
[----:B------:R-:W4:Y:S01]  /*a0d0*/  LDSM.16.M88.4 R192, [R241+0xf800] ;  /* 0x00f80000f1c0783b */ /* 0x000f220000000200 */
[----:B------:R-:W-:Y:S06]  /*a0e0*/  MUFU.TANH R169, R169 ;  /* 0x000000a900a97308 */ /* 0x000fec0000002400 */
[C---:B------:R-:W-:Y:S01]  /*a0f0*/  HMMA.16816.F32.BF16 R32, R28.reuse, R26, R32 ;  /* 0x0000001a1c20723c */ /* 0x040fe20000041820 */
[----:B--2---:R-:W-:Y:S01]  /*a100*/  LDSM.16.M88.4 R8, [R228+0x7000] ;  /* 0x00700000e408783b */ /* 0x004fe20000000200 */
[----:B------:R-:W2:Y:S05]  /*a110*/  MUFU.TANH R25, R25 ;  /* 0x0000001900197308 */ /* 0x000eaa0000002400 */
[----:B------:R-:W-:Y:S01]  /*a120*/  FMUL.FTZ R27, R4, c[0x0][0x2ec] ;  /* 0x0000bb00041b7a20 */ /* 0x000fe20000410000 */
[----:B-1----:R-:W-:Y:S01]  /*a130*/  HMMA.16816.F32.BF16 R204, R28, R12, R204 ;  /* 0x0000000c1ccc723c */ /* 0x002fe200000418cc */
[----:B------:R-:W-:Y:S01]  /*a140*/  FMUL.FTZ R26, R5, c[0x0][0x2ec] ;  /* 0x0000bb00051a7a20 */ /* 0x000fe20000410000 */
[----:B------:R-:W-:Y:S05]  /*a150*/  MUFU.TANH R0, R0 ;  /* 0x0000000000007308 */ /* 0x000fea0000002400 */
[----:B------:R-:W-:Y:S01]  /*a160*/  FMUL.FTZ R12, R7, c[0x0][0x2ec] ;  /* 0x0000bb00070c7a20 */ /* 0x000fe20000410000 */
[----:B------:R-:W-:Y:S01]  /*a170*/  HMMA.16816.F32.BF16 R20, R16, R188, R20 ;  /* 0x000000bc1014723c */ /* 0x000fe20000041814 */
[----:B------:R-:W1:Y:S01]  /*a180*/  LDSM.16.M88.4 R4, [R216] ;  /* 0x00000000d804783b */ /* 0x000e620000000200 */
[----:B------:R-:W5:Y:S03]  /*a190*/  MUFU.TANH R27, R27 ;  /* 0x0000001b001b7308 */ /* 0x000f660000002400 */
[----:B------:R-:W1:Y:S03]  /*a1a0*/  S2R R188, SR_TID.X ;  /* 0x0000000000bc7919 */ /* 0x000e660000002100 */
[----:B------:R-:W-:Y:S02]  /*a1b0*/  HMMA.16816.F32.BF16 R184, R172, R170, R184 ;  /* 0x000000aaacb8723c */ /* 0x000fe400000418b8 */
[----:B------:R-:W1:Y:S06]  /*a1c0*/  MUFU.TANH R26, R26 ;  /* 0x0000001a001a7308 */ /* 0x000e6c0000002400 */
[----:B------:R-:W-:Y:S02]  /*a1d0*/  HMMA.16816.F32.BF16 R32, R16, R190, R32 ;  /* 0x000000be1020723c */ /* 0x000fe40000041820 */
[----:B------:R-:W1:Y:S06]  /*a1e0*/  MUFU.TANH R12, R12 ;  /* 0x0000000c000c7308 */ /* 0x000e6c0000002400 */
[----:B----4-:R-:W-:Y:S01]  /*a1f0*/  HMMA.16816.F32.BF16 R180, R196, R192, R180 ;  /* 0x000000c0c4b4723c */ /* 0x010fe200000418b4 */
[----:B------:R-:W-:-:S02]  /*a200*/  FMUL.FTZ R13, R20, c[0x0][0x2ec] ;  /* 0x0000bb00140d7a20 */ /* 0x000fc40000410000 */
[----:B------:R-:W-:Y:S01]  /*a210*/  FMUL.FTZ R170, R21, c[0x0][0x2ec] ;  /* 0x0000bb0015aa7a20 */ /* 0x000fe20000410000 */
[----:B------:R-:W-:Y:S01]  /*a220*/  MUFU.TANH R168, R168 ;  /* 0x000000a800a87308 */ /* 0x000fe20000002400 */
[----:B------:R-:W-:Y:S02]  /*a230*/  FMUL.FTZ R171, R22, c[0x0][0x2ec] ;  /* 0x0000bb0016ab7a20 */ /* 0x000fe40000410000 */
[----:B------:R-:W-:Y:S01]  /*a240*/  FMUL.FTZ R190, R23, c[0x0][0x2ec] ;  /* 0x0000bb0017be7a20 */ /* 0x000fe20000410000 */
[----:B------:R-:W-:Y:S01]  /*a250*/  HMMA.16816.F32.BF16 R176, R196, R194, R176 ;  /* 0x000000c2c4b0723c */ /* 0x000fe200000418b0 */
[----:B------:R-:W4:Y:S03]  /*a260*/  LDSM.16.M88.4 R20, [R235+0xf800] ;  /* 0x00f80000eb14783b */ /* 0x000f260000000200 */
[----:B------:R-:W2:Y:S04]  /*a270*/  MUFU.TANH R13, R13 ;  /* 0x0000000d000d7308 */ /* 0x000ea80000002400 */
[----:B------:R-:W-:Y:S01]  /*a280*/  HMMA.16816.F32.BF16 R184, R28, R14, R184 ;  /* 0x0000000e1cb8723c */ /* 0x000fe200000418b8 */
[----:B------:R-:W-:-:S02]  /*a290*/  FMUL.FTZ R189, R32, c[0x0][0x2ec] ;  /* 0x0000bb0020bd7a20 */ /* 0x000fc40000410000 */
[----:B------:R-:W-:Y:S01]  /*a2a0*/  FMUL.FTZ R32, R35, c[0x0][0x2ec] ;  /* 0x0000bb0023207a20 */ /* 0x000fe20000410000 */
[----:B------:R-:W-:Y:S03]  /*a2b0*/  MUFU.TANH R170, R170 ;  /* 0x000000aa00aa7308 */ /* 0x000fe60000002400 */
[----:B------:R-:W-:Y:S01]  /*a2c0*/  FMUL.FTZ R15, R34, c[0x0][0x2ec] ;  /* 0x0000bb00220f7a20 */ /* 0x000fe20000410000 */
[C---:B-1----:R-:W-:Y:S04]  /*a2d0*/  HMMA.16816.F32.BF16 R180, R172.reuse, R4, R180 ;  /* 0x00000004acb4723c */ /* 0x042fe800000418b4 */
[----:B------:R-:W1:Y:S04]  /*a2e0*/  MUFU.TANH R171, R171 ;  /* 0x000000ab00ab7308 */ /* 0x000e680000002400 */
[----:B------:R-:W-:Y:S01]  /*a2f0*/  HMMA.16816.F32.BF16 R176, R172, R6, R176 ;  /* 0x00000006acb0723c */ /* 0x000fe200000418b0 */
[----:B------:R-:W1:Y:S01]  /*a300*/  LDSM.16.M88.4 R4, [R228+0x7800] ;  /* 0x00780000e404783b */ /* 0x000e620000000200 */
[----:B------:R-:W-:-:S04]  /*a310*/  DEPBAR.LE SB0, 0x0 ;  /* 0x000080000000791a */ /* 0x000fc80000000000 */
[----:B------:R-:W-:Y:S02]  /*a320*/  MUFU.TANH R14, R189 ;  /* 0x000000bd000e7308 */ /* 0x000fe40000002400 */
[C---:B------:R-:W-:Y:S06]  /*a330*/  HMMA.16816.F32.BF16 R184, R16.reuse, R10, R184 ;  /* 0x0000000a10b8723c */ /* 0x040fec00000418b8 */
[----:B------:R-:W-:Y:S01]  /*a340*/  MUFU.TANH R15, R15 ;  /* 0x0000000f000f7308 */ /* 0x000fe20000002400 */
[----:B------:R-:W-:Y:S01]  /*a350*/  IMAD.SHL.U32 R11, R188, 0x2, RZ ;  /* 0x00000002bc0b7824 */ /* 0x000fe200078e00ff */
[----:B------:R-:W-:Y:S01]  /*a360*/  HMMA.16816.F32.BF16 R204, R16, R8, R204 ;  /* 0x0000000810cc723c */ /* 0x000fe200000418cc */
[----:B------:R-:W-:-:S03]  /*a370*/  IMAD.U32 R10, RZ, RZ, UR28 ;  /* 0x0000001cff0a7e24 */ /* 0x000fc6000f8e00ff */
[----:B------:R-:W-:Y:S02]  /*a380*/  LOP3.LUT R11, R11, 0x6, RZ, 0xc0, !PT ;  /* 0x000000060b0b7812 */ /* 0x000fe400078ec0ff */
[----:B------:R-:W1:Y:S01]  /*a390*/  MUFU.TANH R8, R190 ;  /* 0x000000be00087308 */ /* 0x000e620000002400 */
[----:B------:R-:W-:Y:S01]  /*a3a0*/  FMUL.FTZ R9, R33, c[0x0][0x2ec] ;  /* 0x0000bb0021097a20 */ /* 0x000fe20000410000 */
[----:B----4-:R-:W-:Y:S01]  /*a3b0*/  HMMA.16816.F32.BF16 R180, R28, R20, R180 ;  /* 0x000000141cb4723c */ /* 0x010fe200000418b4 */
[----:B------:R-:W-:-:S05]  /*a3c0*/  IMAD R10, R10, 0x40, R11 ;  /* 0x000000400a0a7824 */ /* 0x000fca00078e020b */
[C---:B------:R-:W-:Y:S01]  /*a3d0*/  IADD3 R11, R10.reuse, 0x1, RZ ;  /* 0x000000010a0b7810 */ /* 0x040fe20007ffe0ff */
[----:B------:R-:W4:Y:S01]  /*a3e0*/  MUFU.TANH R9, R9 ;  /* 0x0000000900097308 */ /* 0x000f220000002400 */
[----:B------:R-:W-:Y:S01]  /*a3f0*/  HMMA.16816.F32.BF16 R176, R28, R22, R176 ;  /* 0x000000161cb0723c */ /* 0x000fe200000418b0 */
[----:B------:R-:W-:Y:S01]  /*a400*/  IADD3 R20, R10, 0x9, RZ ;  /* 0x000000090a147810 */ /* 0x000fe20007ffe0ff */
[----:B------:R-:W-:Y:S01]  /*a410*/  FMUL.FTZ R184, R184, c[0x0][0x2ec] ;  /* 0x0000bb00b8b87a20 */ /* 0x000fe20000410000 */
[-C--:B------:R-:W-:Y:S01]  /*a420*/  ISETP.GE.AND P1, PT, R11, R167.reuse, PT ;  /* 0x000000a70b00720c */ /* 0x080fe20003f26270 */
[----:B------:R-:W-:Y:S01]  /*a430*/  FMUL.FTZ R185, R185, c[0x0][0x2ec] ;  /* 0x0000bb00b9b97a20 */ /* 0x000fe20000410000 */
[-C--:B------:R-:W-:Y:S01]  /*a440*/  ISETP.GE.AND P0, PT, R11, R2.reuse, PT ;  /* 0x000000020b00720c */ /* 0x080fe20003f06270 */
[----:B------:R-:W-:Y:S01]  /*a450*/  FMUL.FTZ R186, R186, c[0x0][0x2ec] ;  /* 0x0000bb00baba7a20 */ /* 0x000fe20000410000 */
[----:B------:R-:W-:Y:S01]  /*a460*/  IADD3 R11, R10, 0x8, RZ ;  /* 0x000000080a0b7810 */ /* 0x000fe20007ffe0ff */
[----:B------:R-:W-:Y:S01]  /*a470*/  FMUL.FTZ R204, R204, c[0x0][0x2ec] ;  /* 0x0000bb00cccc7a20 */ /* 0x000fe20000410000 */
[----:B---3--:R-:W-:Y:S01]  /*a480*/  FSEL R28, R24, -INF , !P1 ;  /* 0xff800000181c7808 */ /* 0x008fe20004800000 */
[----:B------:R-:W-:Y:S01]  /*a490*/  FMUL.FTZ R199, R206, c[0x0][0x2ec] ;  /* 0x0000bb00cec77a20 */ /* 0x000fe20000410000 */
[-C--:B------:R-:W-:Y:S01]  /*a4a0*/  ISETP.GE.AND P6, PT, R11, R167.reuse, PT ;  /* 0x000000a70b00720c */ /* 0x080fe20003fc6270 */
[----:B------:R-:W-:Y:S01]  /*a4b0*/  FMUL.FTZ R202, R205, c[0x0][0x2ec] ;  /* 0x0000bb00cdca7a20 */ /* 0x000fe20000410000 */
[----:B------:R-:W-:Y:S01]  /*a4c0*/  ISETP.GE.AND P1, PT, R11, R2, PT ;  /* 0x000000020b00720c */ /* 0x000fe20003f26270 */
[----:B------:R-:W-:Y:S01]  /*a4d0*/  FMUL.FTZ R197, R207, c[0x0][0x2ec] ;  /* 0x0000bb00cfc57a20 */ /* 0x000fe20000410000 */
[----:B--2---:R-:W-:Y:S01]  /*a4e0*/  FSEL R11, R25, -INF , !P0 ;  /* 0xff800000190b7808 */ /* 0x004fe20004000000 */
[----:B-1----:R-:W-:Y:S01]  /*a4f0*/  HMMA.16816.F32.BF16 R180, R16, R4, R180 ;  /* 0x0000000410b4723c */ /* 0x002fe200000418b4 */
[----:B------:R-:W-:Y:S01]  /*a500*/  ISETP.GE.AND P0, PT, R20, R167, PT ;  /* 0x000000a71400720c */ /* 0x000fe20003f06270 */
[----:B------:R-:W1:Y:S01]  /*a510*/  MUFU.TANH R32, R32 ;  /* 0x0000002000207308 */ /* 0x000e620000002400 */
[----:B-----5:R-:W-:Y:S01]  /*a520*/  FSEL R30, R27, -INF , !P6 ;  /* 0xff8000001b1e7808 */ /* 0x020fe20007000000 */
[----:B------:R-:W-:Y:S01]  /*a530*/  FMUL.FTZ R187, R187, c[0x0][0x2ec] ;  /* 0x0000bb00bbbb7a20 */ /* 0x000fe20000410000 */
[----:B------:R-:W-:-:S02]  /*a540*/  FSEL R27, R169, -INF , !P1 ;  /* 0xff800000a91b7808 */ /* 0x000fc40004800000 */
[----:B------:R-:W-:Y:S01]  /*a550*/  IADD3 R5, R10, 0x10, RZ ;  /* 0x000000100a057810 */ /* 0x000fe20007ffe0ff */
[----:B------:R-:W-:Y:S01]  /*a560*/  HMMA.16816.F32.BF16 R176, R16, R6, R176 ;  /* 0x0000000610b0723c */ /* 0x000fe200000418b0 */
[-C--:B------:R-:W-:Y:S01]  /*a570*/  ISETP.GE.AND P6, PT, R20, R2.reuse, PT ;  /* 0x000000021400720c */ /* 0x080fe20003fc6270 */
[----:B------:R-:W2:Y:S01]  /*a580*/  MUFU.TANH R204, R204 ;  /* 0x000000cc00cc7308 */ /* 0x000ea20000002400 */
[C---:B------:R-:W-:Y:S02]  /*a590*/  ISETP.GE.AND P1, PT, R5.reuse, R167, PT ;  /* 0x000000a70500720c */ /* 0x040fe40003f26270 */
[----:B------:R-:W-:Y:S02]  /*a5a0*/  IADD3 R20, R10, 0x11, RZ ;  /* 0x000000110a147810 */ /* 0x000fe40007ffe0ff */
[----:B------:R-:W-:Y:S02]  /*a5b0*/  FSEL R4, R26, -INF , !P0 ;  /* 0xff8000001a047808 */ /* 0x000fe40004000000 */
[----:B------:R-:W-:Y:S01]  /*a5c0*/  ISETP.GE.AND P0, PT, R5, R2, PT ;  /* 0x000000020500720c */ /* 0x000fe20003f06270 */
[----:B------:R-:W3:Y:S01]  /*a5d0*/  MUFU.TANH R199, R199 ;  /* 0x000000c700c77308 */ /* 0x000ee20000002400 */
[----:B------:R-:W-:-:S02]  /*a5e0*/  FSEL R5, R12, -INF , !P6 ;  /* 0xff8000000c057808 */ /* 0x000fc40007000000 */
[----:B------:R-:W-:Y:S02]  /*a5f0*/  FSEL R26, R13, -INF , !P1 ;  /* 0xff8000000d1a7808 */ /* 0x000fe40004800000 */
[CC--:B------:R-:W-:Y:S01]  /*a600*/  ISETP.GE.AND P6, PT, R20.reuse, R167.reuse, PT ;  /* 0x000000a71400720c */ /* 0x0c0fe20003fc6270 */
[----:B------:R-:W-:Y:S01]  /*a610*/  FMUL.FTZ R181, R181, c[0x0][0x2ec] ;  /* 0x0000bb00b5b57a20 */ /* 0x000fe20000410000 */
[-C--:B------:R-:W-:Y:S01]  /*a620*/  ISETP.GE.AND P1, PT, R20, R2.reuse, PT ;  /* 0x000000021400720c */ /* 0x080fe20003f26270 */
[----:B------:R-:W5:Y:S01]  /*a630*/  MUFU.TANH R202, R202 ;  /* 0x000000ca00ca7308 */ /* 0x000f620000002400 */
[----:B------:R-:W-:Y:S01]  /*a640*/  IADD3 R13, R10, 0x18, RZ ;  /* 0x000000180a0d7810 */ /* 0x000fe20007ffe0ff */
[----:B------:R-:W-:Y:S01]  /*a650*/  FMUL.FTZ R182, R182, c[0x0][0x2ec] ;  /* 0x0000bb00b6b67a20 */ /* 0x000fe20000410000 */
[----:B------:R-:W-:Y:S01]  /*a660*/  IADD3 R12, R10, 0x19, RZ ;  /* 0x000000190a0c7810 */ /* 0x000fe20007ffe0ff */
[----:B------:R-:W-:Y:S01]  /*a670*/  FMUL.FTZ R180, R180, c[0x0][0x2ec] ;  /* 0x0000bb00b4b47a20 */ /* 0x000fe20000410000 */
[----:B------:R-:W-:Y:S01]  /*a680*/  FSEL R25, R171, -INF , !P0 ;  /* 0xff800000ab197808 */ /* 0x000fe20004000000 */
[----:B------:R-:W-:Y:S01]  /*a690*/  FMUL.FTZ R176, R176, c[0x0][0x2ec] ;  /* 0x0000bb00b0b07a20 */ /* 0x000fe20000410000 */
[----:B------:R-:W-:Y:S01]  /*a6a0*/  FSEL R24, R170, -INF , !P6 ;  /* 0xff800000aa187808 */ /* 0x000fe20007000000 */
[----:B------:R-:W1:Y:S01]  /*a6b0*/  MUFU.TANH R197, R197 ;  /* 0x000000c500c57308 */ /* 0x000e620000002400 */
[----:B------:R-:W-:Y:S01]  /*a6c0*/  FSEL R23, R8, -INF , !P1 ;  /* 0xff80000008177808 */ /* 0x000fe20004800000 */
[----:B------:R-:W-:Y:S01]  /*a6d0*/  FMUL.FTZ R177, R177, c[0x0][0x2ec] ;  /* 0x0000bb00b1b17a20 */ /* 0x000fe20000410000 */
[-C--:B------:R-:W-:Y:S01]  /*a6e0*/  ISETP.GE.AND P0, PT, R13, R167.reuse, PT ;  /* 0x000000a70d00720c */ /* 0x080fe20003f06270 */
[----:B------:R-:W-:Y:S01]  /*a6f0*/  FMUL.FTZ R183, R183, c[0x0][0x2ec] ;  /* 0x0000bb00b7b77a20 */ /* 0x000fe20000410000 */
[----:B------:R-:W-:Y:S01]  /*a700*/  ISETP.GE.AND P6, PT, R13, R2, PT ;  /* 0x000000020d00720c */ /* 0x000fe20003fc6270 */
[----:B------:R-:W-:Y:S01]  /*a710*/  FMUL.FTZ R178, R178, c[0x0][0x2ec] ;  /* 0x0000bb00b2b27a20 */ /* 0x000fe20000410000 */
[----:B------:R-:W-:Y:S01]  /*a720*/  ISETP.GE.AND P1, PT, R12, R167, PT ;  /* 0x000000a70c00720c */ /* 0x000fe20003f26270 */
[----:B------:R-:W1:Y:S01]  /*a730*/  MUFU.TANH R200, R184 ;  /* 0x000000b800c87308 */ /* 0x000e620000002400 */
[----:B------:R-:W-:Y:S01]  /*a740*/  IADD3 R7, R10, 0x20, RZ ;  /* 0x000000200a077810 */ /* 0x000fe20007ffe0ff */
[----:B------:R-:W-:Y:S01]  /*a750*/  FMUL.FTZ R179, R179, c[0x0][0x2ec] ;  /* 0x0000bb00b3b37a20 */ /* 0x000fe20000410000 */
[----:B------:R-:W-:-:S02]  /*a760*/  FSEL R20, R14, -INF , !P0 ;  /* 0xff8000000e147808 */ /* 0x000fc40004000000 */
[----:B------:R-:W-:Y:S02]  /*a770*/  FSEL R21, R15, -INF , !P6 ;  /* 0xff8000000f157808 */ /* 0x000fe40007000000 */
[----:B----4-:R-:W-:Y:S01]  /*a780*/  FSEL R22, R9, -INF , !P1 ;  /* 0xff80000009167808 */ /* 0x010fe20004800000 */
[----:B------:R-:W-:Y:S01]  /*a790*/  MUFU.TANH R198, R185 ;  /* 0x000000b900c67308 */ /* 0x000fe20000002400 */
[-C--:B------:R-:W-:Y:S02]  /*a7a0*/  ISETP.GE.AND P0, PT, R12, R2.reuse, PT ;  /* 0x000000020c00720c */ /* 0x080fe40003f06270 */
[C---:B------:R-:W-:Y:S02]  /*a7b0*/  ISETP.GE.AND P6, PT, R7.reuse, R167, PT ;  /* 0x000000a70700720c */ /* 0x040fe40003fc6270 */
[----:B------:R-:W-:Y:S02]  /*a7c0*/  ISETP.GE.AND P1, PT, R7, R2, PT ;  /* 0x000000020700720c */ /* 0x000fe40003f26270 */
[C---:B------:R-:W-:Y:S01]  /*a7d0*/  IADD3 R6, R10.reuse, 0x21, RZ ;  /* 0x000000210a067810 */ /* 0x040fe20007ffe0ff */
[----:B------:R-:W4:Y:S01]  /*a7e0*/  MUFU.TANH R195, R186 ;  /* 0x000000ba00c37308 */ /* 0x000f220000002400 */
[----:B------:R-:W-:-:S02]  /*a7f0*/  IADD3 R7, R10, 0x28, RZ ;  /* 0x000000280a077810 */ /* 0x000fc40007ffe0ff */
[----:B-1----:R-:W-:Y:S02]  /*a800*/  FSEL R29, R32, -INF , !P0 ;  /* 0xff800000201d7808 */ /* 0x002fe40004000000 */
[----:B--2---:R-:W-:Y:S02]  /*a810*/  FSEL R204, R204, -INF , !P6 ;  /* 0xff800000cccc7808 */ /* 0x004fe40007000000 */
[----:B---3--:R-:W-:Y:S01]  /*a820*/  FSEL R199, R199, -INF , !P1 ;  /* 0xff800000c7c77808 */ /* 0x008fe20004800000 */
[----:B------:R-:W1:Y:S01]  /*a830*/  MUFU.TANH R193, R187 ;  /* 0x000000bb00c17308 */ /* 0x000e620000002400 */
[CC--:B------:R-:W-:Y:S02]  /*a840*/  ISETP.GE.AND P0, PT, R6.reuse, R167.reuse, PT ;  /* 0x000000a70600720c */ /* 0x0c0fe40003f06270 */
[----:B------:R-:W-:Y:S02]  /*a850*/  ISETP.GE.AND P6, PT, R6, R2, PT ;  /* 0x000000020600720c */ /* 0x000fe40003fc6270 */
[----:B------:R-:W-:-:S02]  /*a860*/  ISETP.GE.AND P1, PT, R7, R167, PT ;  /* 0x000000a70700720c */ /* 0x000fc40003f26270 */
[----:B------:R-:W-:Y:S01]  /*a870*/  IADD3 R6, R10, 0x29, RZ ;  /* 0x000000290a067810 */ /* 0x000fe20007ffe0ff */
[----:B------:R-:W-:Y:S01]  /*a880*/  MUFU.TANH R190, R181 ;  /* 0x000000b500be7308 */ /* 0x000fe20000002400 */
[----:B-----5:R-:W-:Y:S02]  /*a890*/  FSEL R202, R202, -INF , !P0 ;  /* 0xff800000caca7808 */ /* 0x020fe40004000000 */
[----:B------:R-:W-:Y:S02]  /*a8a0*/  FSEL R197, R197, -INF , !P6 ;  /* 0xff800000c5c57808 */ /* 0x000fe40007000000 */
[----:B------:R-:W-:Y:S02]  /*a8b0*/  FSEL R200, R200, -INF , !P1 ;  /* 0xff800000c8c87808 */ /* 0x000fe40004800000 */
[----:B------:R-:W-:Y:S01]  /*a8c0*/  ISETP.GE.AND P0, PT, R7, R2, PT ;  /* 0x000000020700720c */ /* 0x000fe20003f06270 */
[----:B------:R-:W2:Y:S01]  /*a8d0*/  MUFU.TANH R187, R182 ;  /* 0x000000b600bb7308 */ /* 0x000ea20000002400 */
[----:B------:R-:W-:-:S02]  /*a8e0*/  ISETP.GE.AND P6, PT, R6, R167, PT ;  /* 0x000000a70600720c */ /* 0x000fc40003fc6270 */
[----:B------:R-:W-:Y:S02]  /*a8f0*/  ISETP.GE.AND P1, PT, R6, R2, PT ;  /* 0x000000020600720c */ /* 0x000fe40003f26270 */
[C---:B------:R-:W-:Y:S02]  /*a900*/  IADD3 R6, R10.reuse, 0x30, RZ ;  /* 0x000000300a067810 */ /* 0x040fe40007ffe0ff */
[----:B------:R-:W-:Y:S01]  /*a910*/  IADD3 R7, R10, 0x31, RZ ;  /* 0x000000310a077810 */ /* 0x000fe20007ffe0ff */
[----:B------:R-:W3:Y:S01]  /*a920*/  MUFU.TANH R188, R176 ;  /* 0x000000b000bc7308 */ /* 0x000ee20000002400 */
[----:B----4-:R-:W-:Y:S02]  /*a930*/  FSEL R195, R195, -INF , !P0 ;  /* 0xff800000c3c37808 */ /* 0x010fe40004000000 */
[----:B------:R-:W-:Y:S02]  /*a940*/  FSEL R198, R198, -INF , !P6 ;  /* 0xff800000c6c67808 */ /* 0x000fe40007000000 */
[----:B-1----:R-:W-:Y:S01]  /*a950*/  FSEL R193, R193, -INF , !P1 ;  /* 0xff800000c1c17808 */ /* 0x002fe20004800000 */
[----:B------:R-:W-:Y:S01]  /*a960*/  BAR.SYNC.DEFER_BLOCKING 0x0 ;  /* 0x0000000000007b1d */ /* 0x000fe20000010000 */
[----:B------:R-:W-:-:S02]  /*a970*/  ISETP.GE.AND P0, PT, R6, R167, PT ;  /* 0x000000a70600720c */ /* 0x000fc40003f06270 */
[-C--:B------:R-:W-:Y:S02]  /*a980*/  ISETP.GE.AND P6, PT, R6, R2.reuse, PT ;  /* 0x000000020600720c */ /* 0x080fe40003fc6270 */
[-C--:B------:R-:W-:Y:S01]  /*a990*/  ISETP.GE.AND P1, PT, R7, R167.reuse, PT ;  /* 0x000000a70700720c */ /* 0x080fe20003f26270 */
[----:B------:R-:W1:Y:S01]  /*a9a0*/  MUFU.TANH R186, R177 ;  /* 0x000000b100ba7308 */ /* 0x000e620000002400 */
[----:B------:R-:W-:Y:S02]  /*a9b0*/  IADD3 R6, R10, 0x38, RZ ;  /* 0x000000380a067810 */ /* 0x000fe40007ffe0ff */
[----:B--2---:R-:W-:Y:S02]  /*a9c0*/  FSEL R187, R187, -INF , !P6 ;  /* 0xff800000bbbb7808 */ /* 0x004fe40007000000 */
[----:B------:R-:W-:Y:S02]  /*a9d0*/  FSEL R190, R190, -INF , !P1 ;  /* 0xff800000bebe7808 */ /* 0x000fe40004800000 */
[C---:B------:R-:W-:Y:S01]  /*a9e0*/  ISETP.GE.AND P6, PT, R6.reuse, R167, PT ;  /* 0x000000a70600720c */ /* 0x040fe20003fc6270 */
[----:B------:R-:W2:Y:S01]  /*a9f0*/  MUFU.TANH R180, R180 ;  /* 0x000000b400b47308 */ /* 0x000ea20000002400 */
[----:B------:R-:W-:-:S02]  /*aa00*/  ISETP.GE.AND P1, PT, R6, R2, PT ;  /* 0x000000020600720c */ /* 0x000fc40003f26270 */
[----:B------:R-:W-:Y:S02]  /*aa10*/  IADD3 R6, R10, 0x39, RZ ;  /* 0x000000390a067810 */ /* 0x000fe40007ffe0ff */
[----:B---3--:R-:W-:Y:S02]  /*aa20*/  FSEL R188, R188, -INF , !P6 ;  /* 0xff800000bcbc7808 */ /* 0x008fe40007000000 */
[----:B------:R-:W-:Y:S01]  /*aa30*/  ISETP.GE.AND P6, PT, R6, R167, PT ;  /* 0x000000a70600720c */ /* 0x000fe20003fc6270 */
[----:B------:R-:W3:Y:S03]  /*aa40*/  MUFU.TANH R185, R183 ;  /* 0x000000b700b97308 */ /* 0x000ee60000002400 */
[----:B-1----:R-:W-:Y:S02]  /*aa50*/  FSEL R186, R186, -INF , !P6 ;  /* 0xff800000baba7808 */ /* 0x002fe40007000000 */
[----:B------:R-:W-:-:S03]  /*aa60*/  PLOP3.LUT P6, PT, PT, PT, UP0, 0x80, 0x0 ;  /* 0x000000000000781c */ /* 0x000fc60003fcf008 */
[----:B------:R-:W1:Y:S01]  /*aa70*/  MUFU.TANH R182, R178 ;  /* 0x000000b200b67308 */ /* 0x000e620000002400 */
[----:B--2---:R-:W-:Y:S02]  /*aa80*/  FSEL R192, R180, -INF , !P0 ;  /* 0xff800000b4c07808 */ /* 0x004fe40004000000 */
[----:B------:R-:W-:-:S05]  /*aa90*/  ISETP.GE.AND P0, PT, R7, R2, PT ;  /* 0x000000020700720c */ /* 0x000fca0003f06270 */
[----:B------:R-:W2:Y:S01]  /*aaa0*/  MUFU.TANH R183, R179 ;  /* 0x000000b300b77308 */ /* 0x000ea20000002400 */
[----:B---3--:R-:W-:Y:S02]  /*aab0*/  FSEL R185, R185, -INF , !P0 ;  /* 0xff800000b9b97808 */ /* 0x008fe40004000000 */
[----:B------:R-:W-:-:S04]  /*aac0*/  ISETP.GE.AND P0, PT, R10, R167, PT ;  /* 0x000000a70a00720c */ /* 0x000fc80003f06270 */
[----:B------:R-:W-:Y:S02]  /*aad0*/  FSEL R0, R0, -INF , !P0 ;  /* 0xff80000000007808 */ /* 0x000fe40004000000 */
[----:B-1----:R-:W-:Y:S02]  /*aae0*/  FSEL R182, R182, -INF , !P1 ;  /* 0xff800000b6b67808 */ /* 0x002fe40004800000 */
[-C--:B------:R-:W-:Y:S02]  /*aaf0*/  ISETP.GE.AND P1, PT, R10, R2.reuse, PT ;  /* 0x000000020a00720c */ /* 0x080fe40003f26270 */
[----:B------:R-:W-:Y:S02]  /*ab00*/  ISETP.GE.AND P0, PT, R6, R2, PT ;  /* 0x000000020600720c */ /* 0x000fe40003f06270 */
[----:B------:R-:W-:Y:S02]  /*ab10*/  FSEL R168, R168, -INF , !P1 ;  /* 0xff800000a8a87808 */ /* 0x000fe40004800000 */
[----:B--2---:R-:W-:Y:S01]  /*ab20*/  FSEL R183, R183, -INF , !P0 ;  /* 0xff800000b7b77808 */ /* 0x004fe20004000000 */
        /* <DEDUP_REMOVED lines=76> */
.L_x_1608:
[----:B------:R-:W-:Y:S02]  /*aff0*/  ULDC UR8, c[0x0][0x198] ;  /* 0x0000660000087ab9 */ /* 0x000fe40000000800 */
[----:B------:R-:W-:-:S04]  /*b000*/  ULEA UR8, -UR8, URZ, 0x6 ;  /* 0x0000003f08087291 */ /* 0x000fc8000f8e313f */
[----:B------:R-:W-:Y:S02]  /*b010*/  USHF.R.S32.HI UR7, URZ, 0x1f, UR8 ;  /* 0x0000001f3f077899 */ /* 0x000fe40008011408 */
.L_x_1609:
        /* <DEDUP_REMOVED lines=154> */
.L_x_1611:
[----:B------:R-:W-:Y:S05]  /*b9c0*/  BSYNC B0 ;  /* 0x0000000000007941 */ /* 0x000fea0003800000 */
.L_x_1610:
[----:B------:R-:W0:Y:S01]  /*b9d0*/  LDGDEPBAR ;  /* 0x00000000000079af */ /* 0x000e220000000000 */
[----:B-1----:R-:W-:Y:S02]  /*b9e0*/  IMAD.U32 R7, RZ, RZ, UR8 ;  /* 0x00000008ff077e24 */ /* 0x002fe4000f8e00ff */
[----:B------:R-:W-:-:S03]  /*b9f0*/  IMAD.U32 R2, RZ, RZ, UR7 ;  /* 0x00000007ff027e24 */ /* 0x000fc6000f8e00ff */
[----:B------:R-:W-:-:S04]  /*ba00*/  LEA R248, P0, R7, R248, 0x1 ;  /* 0x000000f807f87211 */ /* 0x000fc800078008ff */
[----:B------:R-:W-:Y:S02]  /*ba10*/  LEA.HI.X R247, R7, R247, R2, 0x1, P0 ;  /* 0x000000f707f77211 */ /* 0x000fe400000f0c02 */
.L_x_1607:
        /* <DEDUP_REMOVED lines=46> */
[----:B------:R-:W-:Y:S01]  /*bd00*/  FMUL.FTZ R184, R173, c[0x0][0x23c] ;  /* 0x00008f00adb87a20 */ /* 0x000fe20000410000 */
[----:B------:R-:W-:Y:S02]  /*bd10*/  FSEL R189, R189, RZ, P1 ;  /* 0x000000ffbdbd7208 */ /* 0x000fe40000800000 */
[----:B------:R-:W-:Y:S02]  /*bd20*/  FSEL R7, R174, RZ, P1 ;  /* 0x000000ffae077208 */ /* 0x000fe40000800000 */
[----:B------:R-:W-:Y:S01]  /*bd30*/  FSEL R6, R173, RZ, P0 ;  /* 0x000000ffad067208 */ /* 0x000fe20000000000 */
[----:B------:R-:W-:Y:S01]  /*bd40*/  FFMA.FTZ R169, R4, c[0x0][0x23c], -R189 ;  /* 0x00008f0004a97a23 */ /* 0x000fe200000108bd */
[----:B------:R-:W-:Y:S01]  /*bd50*/  FSEL R184, R184, RZ, P0 ;  /* 0x000000ffb8b87208 */ /* 0x000fe20000000000 */
[----:B------:R-:W-:-:S02]  /*bd60*/  FADD.FTZ R4, R164, -R7 ;  /* 0x80000007a4047221 */ /* 0x000fc40000010000 */
[----:B------:R-:W-:Y:S01]  /*bd70*/  FADD.FTZ R6, R3, -R6 ;  /* 0x8000000603067221 */ /* 0x000fe20000010000 */
[----:B------:R-:W-:Y:S01]  /*bd80*/  LDSM.16.MT88.4 R164, [R234+0x12800] ;  /* 0x01280000eaa4783b */ /* 0x000fe20000004200 */
[--C-:B------:R-:W-:Y:S01]  /*bd90*/  FFMA.FTZ R172, R0, c[0x0][0x23c], -R189.reuse ;  /* 0x00008f0000ac7a23 */ /* 0x100fe200000108bd */
[----:B------:R-:W-:Y:S01]  /*bda0*/  MUFU.EX2 R169, R169 ;  /* 0x000000a900a97308 */ /* 0x000fe20000000800 */
[--C-:B------:R-:W-:Y:S02]  /*bdb0*/  FFMA.FTZ R171, R28, c[0x0][0x23c], -R189.reuse ;  /* 0x00008f001cab7a23 */ /* 0x100fe400000108bd */
[----:B------:R-:W-:Y:S02]  /*bdc0*/  FFMA.FTZ R170, R30, c[0x0][0x23c], -R189 ;  /* 0x00008f001eaa7a23 */ /* 0x000fe400000108bd */
[--C-:B------:R-:W-:Y:S02]  /*bdd0*/  FFMA.FTZ R168, R168, c[0x0][0x23c], -R184.reuse ;  /* 0x00008f00a8a87a23 */ /* 0x100fe400000108b8 */
[--C-:B------:R-:W-:Y:S01]  /*bde0*/  FFMA.FTZ R2, R11, c[0x0][0x23c], -R184.reuse ;  /* 0x00008f000b027a23 */ /* 0x100fe200000108b8 */
[----:B------:R-:W-:Y:S01]  /*bdf0*/  MUFU.EX2 R172, R172 ;  /* 0x000000ac00ac7308 */ /* 0x000fe20000000800 */
[--C-:B------:R-:W-:Y:S01]  /*be00*/  FFMA.FTZ R0, R27, c[0x0][0x23c], -R184.reuse ;  /* 0x00008f001b007a23 */ /* 0x100fe200000108b8 */
[----:B------:R-:W1:Y:S01]  /*be10*/  LDSM.16.MT88.4 R8, [R233+0x10000] ;  /* 0x01000000e908783b */ /* 0x000e620000004200 */
[----:B------:R-:W-:-:S02]  /*be20*/  FFMA.FTZ R175, R5, c[0x0][0x23c], -R184 ;  /* 0x00008f0005af7a23 */ /* 0x000fc400000108b8 */
[----:B------:R-:W-:Y:S02]  /*be30*/  FMUL.FTZ R176, R4, c[0x0][0x23c] ;  /* 0x00008f0004b07a20 */ /* 0x000fe40000410000 */
[----:B------:R-:W-:Y:S01]  /*be40*/  FMUL.FTZ R3, R6, c[0x0][0x23c] ;  /* 0x00008f0006037a20 */ /* 0x000fe20000410000 */
[----:B------:R-:W2:Y:S01]  /*be50*/  MUFU.EX2 R171, R171 ;  /* 0x000000ab00ab7308 */ /* 0x000ea20000000800 */
[--C-:B------:R-:W-:Y:S02]  /*be60*/  FFMA.FTZ R179, R20, c[0x0][0x23c], -R189.reuse ;  /* 0x00008f0014b37a23 */ /* 0x100fe400000108bd */
[--C-:B------:R-:W-:Y:S02]  /*be70*/  FFMA.FTZ R180, R22, c[0x0][0x23c], -R189.reuse ;  /* 0x00008f0016b47a23 */ /* 0x100fe400000108bd */
[--C-:B------:R-:W-:Y:S02]  /*be80*/  FFMA.FTZ R194, R23, c[0x0][0x23c], -R184.reuse ;  /* 0x00008f0017c27a23 */ /* 0x100fe400000108b8 */
[----:B------:R-:W-:Y:S01]  /*be90*/  FFMA.FTZ R191, R21, c[0x0][0x23c], -R184 ;  /* 0x00008f0015bf7a23 */ /* 0x000fe200000108b8 */
[----:B------:R-:W3:Y:S01]  /*bea0*/  MUFU.EX2 R170, R170 ;  /* 0x000000aa00aa7308 */ /* 0x000ee20000000800 */
[----:B------:R-:W-:Y:S01]  /*beb0*/  LDSM.16.MT88.4 R20, [R234+0x10800] ;  /* 0x01080000ea14783b */ /* 0x000fe20000004200 */
[----:B------:R-:W-:-:S02]  /*bec0*/  FFMA.FTZ R177, R26, c[0x0][0x23c], -R189 ;  /* 0x00008f001ab17a23 */ /* 0x000fc400000108bd */
[--C-:B------:R-:W-:Y:S02]  /*bed0*/  FFMA.FTZ R178, R24, c[0x0][0x23c], -R189.reuse ;  /* 0x00008f0018b27a23 */ /* 0x100fe400000108bd */
[--C-:B------:R-:W-:Y:S02]  /*bee0*/  FFMA.FTZ R181, R25, c[0x0][0x23c], -R184.reuse ;  /* 0x00008f0019b57a23 */ /* 0x100fe400000108b8 */
[----:B------:R-:W-:Y:S01]  /*bef0*/  MUFU.EX2 R168, R168 ;  /* 0x000000a800a87308 */ /* 0x000fe20000000800 */
[----:B--2---:R-:W-:Y:S01]  /*bf00*/  F2FP.BF16.PACK_AB R4, R171, R172 ;  /* 0x000000acab04723e */ /* 0x004fe200000010ff */
[----:B------:R-:W-:Y:S01]  /*bf10*/  FFMA.FTZ R196, R29, c[0x0][0x23c], -R184 ;  /* 0x00008f001dc47a23 */ /* 0x000fe200000108b8 */
[----:B------:R-:W-:Y:S01]  /*bf20*/  LDSM.16.MT88.4 R24, [R236+0x10800] ;  /* 0x01080000ec18783b */ /* 0x000fe20000004200 */
[--C-:B------:R-:W-:Y:S02]  /*bf30*/  FFMA.FTZ R201, R204, c[0x0][0x23c], -R189.reuse ;  /* 0x00008f00ccc97a23 */ /* 0x100fe400000108bd */
[--C-:B------:R-:W-:Y:S01]  /*bf40*/  FFMA.FTZ R203, R198, c[0x0][0x23c], -R189.reuse ;  /* 0x00008f00c6cb7a23 */ /* 0x100fe200000108bd */
[----:B------:R-:W-:Y:S01]  /*bf50*/  LDSM.16.MT88.4 R28, [R232+0x12800] ;  /* 0x01280000e81c783b */ /* 0x000fe20000004200 */
[----:B------:R-:W2:Y:S01]  /*bf60*/  MUFU.EX2 R2, R2 ;  /* 0x0000000200027308 */ /* 0x000ea20000000800 */
[----:B---3--:R-:W-:Y:S01]  /*bf70*/  F2FP.BF16.PACK_AB R6, R169, R170 ;  /* 0x000000aaa906723e */ /* 0x008fe200000010ff */
[----:B------:R-:W-:-:S02]  /*bf80*/  FFMA.FTZ R202, R202, c[0x0][0x23c], -R189 ;  /* 0x00008f00caca7a23 */ /* 0x000fc400000108bd */
[--C-:B------:R-:W-:Y:S02]  /*bf90*/  FFMA.FTZ R200, R200, c[0x0][0x23c], -R189.reuse ;  /* 0x00008f00c8c87a23 */ /* 0x100fe400000108bd */
[--C-:B------:R-:W-:Y:S02]  /*bfa0*/  FFMA.FTZ R198, R199, c[0x0][0x23c], -R184.reuse ;  /* 0x00008f00c7c67a23 */ /* 0x100fe400000108b8 */
[----:B------:R-:W-:Y:S01]  /*bfb0*/  MUFU.EX2 R0, R0 ;  /* 0x0000000000007308 */ /* 0x000fe20000000800 */
[--C-:B------:R-:W-:Y:S02]  /*bfc0*/  FFMA.FTZ R197, R197, c[0x0][0x23c], -R184.reuse ;  /* 0x00008f00c5c57a23 */ /* 0x100fe400000108b8 */
[--C-:B------:R-:W-:Y:S02]  /*bfd0*/  FFMA.FTZ R195, R195, c[0x0][0x23c], -R184.reuse ;  /* 0x00008f00c3c37a23 */ /* 0x100fe400000108b8 */
[----:B------:R-:W-:Y:S02]  /*bfe0*/  FFMA.FTZ R204, R193, c[0x0][0x23c], -R184 ;  /* 0x00008f00c1cc7a23 */ /* 0x000fe400000108b8 */
[--C-:B------:R-:W-:Y:S01]  /*bff0*/  FFMA.FTZ R192, R192, c[0x0][0x23c], -R189.reuse ;  /* 0x00008f00c0c07a23 */ /* 0x100fe200000108bd */
[----:B------:R-:W3:Y:S01]  /*c000*/  MUFU.EX2 R175, R175 ;  /* 0x000000af00af7308 */ /* 0x000ee20000000800 */
[----:B--2---:R-:W-:Y:S01]  /*c010*/  F2FP.BF16.PACK_AB R5, R2, R168 ;  /* 0x000000a80205723e */ /* 0x004fe200000010ff */
[----:B------:R-:W-:-:S02]  /*c020*/  FFMA.FTZ R193, R190, c[0x0][0x23c], -R189 ;  /* 0x00008f00bec17a23 */ /* 0x000fc400000108bd */
[--C-:B------:R-:W-:Y:S02]  /*c030*/  FFMA.FTZ R188, R188, c[0x0][0x23c], -R189.reuse ;  /* 0x00008f00bcbc7a23 */ /* 0x100fe400000108bd */
[----:B------:R-:W-:Y:S02]  /*c040*/  FFMA.FTZ R189, R186, c[0x0][0x23c], -R189 ;  /* 0x00008f00babd7a23 */ /* 0x000fe400000108bd */
[----:B------:R-:W2:Y:S01]  /*c050*/  MUFU.EX2 R176, R176 ;  /* 0x000000b000b07308 */ /* 0x000ea20000000800 */
[--C-:B------:R-:W-:Y:S02]  /*c060*/  FFMA.FTZ R186, R187, c[0x0][0x23c], -R184.reuse ;  /* 0x00008f00bbba7a23 */ /* 0x100fe400000108b8 */
[--C-:B------:R-:W-:Y:S02]  /*c070*/  FFMA.FTZ R185, R185, c[0x0][0x23c], -R184.reuse ;  /* 0x00008f00b9b97a23 */ /* 0x100fe400000108b8 */
        /* <DEDUP_REMOVED lines=27> */
[C---:B-1----:R-:W-:Y:S01]  /*c230*/  HMMA.16816.F32.BF16 R144, R4.reuse, R8, R144 ;  /* 0x000000080490723c */ /* 0x042fe20000041890 */
[-C--:B------:R-:W-:Y:S02]  /*c240*/  FMUL.FTZ R136, R136, R176.reuse ;  /* 0x000000b088887220 */ /* 0x080fe40000410000 */
[-C--:B------:R-:W-:Y:S01]  /*c250*/  FMUL.FTZ R137, R137, R176.reuse ;  /* 0x000000b089897220 */ /* 0x080fe20000410000 */
[----:B------:R-:W-:Y:S01]  /*c260*/  MUFU.EX2 R181, R181 ;  /* 0x000000b500b57308 */ /* 0x000fe20000000800 */
[-C--:B------:R-:W-:Y:S02]  /*c270*/  FMUL.FTZ R138, R138, R3.reuse ;  /* 0x000000038a8a7220 */ /* 0x080fe40000410000 */
[----:B------:R-:W-:Y:S01]  /*c280*/  FMUL.FTZ R139, R139, R3 ;  /* 0x000000038b8b7220 */ /* 0x000fe20000410000 */
[----:B------:R-:W-:Y:S01]  /*c290*/  HMMA.16816.F32.BF16 R140, R4, R10, R140 ;  /* 0x0000000a048c723c */ /* 0x000fe2000004188c */
[----:B------:R-:W1:Y:S01]  /*c2a0*/  LDSM.16.MT88.4 R8, [R234+0x12000] ;  /* 0x01200000ea08783b */ /* 0x000e620000004200 */
        /* <DEDUP_REMOVED lines=32> */
[C---:B------:R-:W-:Y:S01]  /*c4b0*/  HMMA.16816.F32.BF16 R148, R4.reuse, R18, R148 ;  /* 0x000000120494723c */ /* 0x040fe20000041894 */
[----:B------:R-:W2:Y:S01]  /*c4c0*/  LDSM.16.MT88.4 R16, [R236+0x12000] ;  /* 0x01200000ec10783b */ /* 0x000ea20000004200 */
[-C--:B------:R-:W-:Y:S02]  /*c4d0*/  FMUL.FTZ R54, R54, R3.reuse ;  /* 0x0000000336367220 */ /* 0x080fe40000410000 */
[----:B------:R-:W-:Y:S02]  /*c4e0*/  FMUL.FTZ R55, R55, R3 ;  /* 0x0000000337377220 */ /* 0x000fe40000410000 */
[-C--:B------:R-:W-:Y:S01]  /*c4f0*/  FMUL.FTZ R56, R56, R176.reuse ;  /* 0x000000b038387220 */ /* 0x080fe20000410000 */
[----:B------:R-:W-:Y:S01]  /*c500*/  MUFU.EX2 R203, R203 ;  /* 0x000000cb00cb7308 */ /* 0x000fe20000000800 */
[----:B-1----:R-:W-:Y:S01]  /*c510*/  HMMA.16816.F32.BF16 R44, R4, R8, R44 ;  /* 0x00000008042c723c */ /* 0x002fe2000004182c */
[----:B------:R-:W-:-:S02]  /*c520*/  FMUL.FTZ R57, R57, R176 ;  /* 0x000000b039397220 */ /* 0x000fc40000410000 */
[-C--:B------:R-:W-:Y:S02]  /*c530*/  FMUL.FTZ R58, R58, R3.reuse ;  /* 0x000000033a3a7220 */ /* 0x080fe40000410000 */
[-C--:B------:R-:W-:Y:S02]  /*c540*/  FMUL.FTZ R59, R59, R3.reuse ;  /* 0x000000033b3b7220 */ /* 0x080fe40000410000 */
[-C--:B------:R-:W-:Y:S01]  /*c550*/  FMUL.FTZ R36, R36, R176.reuse ;  /* 0x000000b024247220 */ /* 0x080fe20000410000 */
[----:B------:R-:W-:Y:S01]  /*c560*/  HMMA.16816.F32.BF16 R48, R4, R10, R48 ;  /* 0x0000000a0430723c */ /* 0x000fe20000041830 */
[----:B------:R-:W1:Y:S01]  /*c570*/  LDSM.16.MT88.4 R8, [R236+0x14000] ;  /* 0x01400000ec08783b */ /* 0x000e620000004200 */
        /* <DEDUP_REMOVED lines=10> */
[----:B---3--:R-:W-:Y:S01]  /*c620*/  HMMA.16816.F32.BF16 R52, R4, R12, R52 ;  /* 0x0000000c0434723c */ /* 0x008fe20000041834 */
[----:B------:R-:W-:Y:S01]  /*c630*/  FMUL.FTZ R69, R69, R176 ;  /* 0x000000b045457220 */ /* 0x000fe20000410000 */
[----:B------:R-:W-:Y:S01]  /*c640*/  MUFU.EX2 R195, R195 ;  /* 0x000000c300c37308 */ /* 0x000fe20000000800 */
[----:B------:R-:W-:-:S02]  /*c650*/  FMUL.FTZ R70, R70, R3 ;  /* 0x0000000346467220 */ /* 0x000fc40000410000 */
[-C--:B------:R-:W-:Y:S02]  /*c660*/  FMUL.FTZ R71, R71, R3.reuse ;  /* 0x0000000347477220 */ /* 0x080fe40000410000 */
[-C--:B------:R-:W-:Y:S01]  /*c670*/  FMUL.FTZ R72, R72, R176.reuse ;  /* 0x000000b048487220 */ /* 0x080fe20000410000 */
[C---:B------:R-:W-:Y:S01]  /*c680*/  HMMA.16816.F32.BF16 R56, R4.reuse, R14, R56 ;  /* 0x0000000e0438723c */ /* 0x040fe20000041838 */
[----:B------:R-:W3:Y:S01]  /*c690*/  LDSM.16.MT88.4 R12, [R234+0x14000] ;  /* 0x01400000ea0c783b */ /* 0x000ee20000004200 */
[-C--:B------:R-:W-:Y:S01]  /*c6a0*/  FMUL.FTZ R73, R73, R176.reuse ;  /* 0x000000b049497220 */ /* 0x080fe20000410000 */
[----:B------:R-:W1:Y:S01]  /*c6b0*/  MUFU.EX2 R204, R204 ;  /* 0x000000cc00cc7308 */ /* 0x000e620000000800 */
[-C--:B------:R-:W-:Y:S02]  /*c6c0*/  FMUL.FTZ R74, R74, R3.reuse ;  /* 0x000000034a4a7220 */ /* 0x080fe40000410000 */
[----:B------:R-:W-:Y:S02]  /*c6d0*/  FMUL.FTZ R75, R75, R3 ;  /* 0x000000034b4b7220 */ /* 0x000fe40000410000 */
        /* <DEDUP_REMOVED lines=10> */
[----:B------:R-:W2:Y:S01]  /*c780*/  MUFU.EX2 R193, R193 ;  /* 0x000000c100c17308 */ /* 0x000ea20000000800 */
[----:B------:R-:W-:-:S02]  /*c790*/  FMUL.FTZ R82, R82, R3 ;  /* 0x0000000352527220 */ /* 0x000fc40000410000 */
[C---:B-1----:R-:W-:Y:S01]  /*c7a0*/  HMMA.16816.F32.BF16 R68, R4.reuse, R8, R68 ;  /* 0x000000080444723c */ /* 0x042fe20000041844 */
[-C--:B------:R-:W-:Y:S02]  /*c7b0*/  FMUL.FTZ R83, R83, R3.reuse ;  /* 0x0000000353537220 */ /* 0x080fe40000410000 */
[-C--:B------:R-:W-:Y:S02]  /*c7c0*/  FMUL.FTZ R60, R60, R176.reuse ;  /* 0x000000b03c3c7220 */ /* 0x080fe40000410000 */
[----:B------:R-:W-:Y:S01]  /*c7d0*/  FMUL.FTZ R61, R61, R176 ;  /* 0x000000b03d3d7220 */ /* 0x000fe20000410000 */
[----:B------:R-:W-:Y:S01]  /*c7e0*/  MUFU.EX2 R188, R188 ;  /* 0x000000bc00bc7308 */ /* 0x000fe20000000800 */
[-C--:B------:R-:W-:Y:S01]  /*c7f0*/  FMUL.FTZ R62, R62, R3.reuse ;  /* 0x000000033e3e7220 */ /* 0x080fe20000410000 */
[----:B------:R-:W-:Y:S01]  /*c800*/  HMMA.16816.F32.BF16 R72, R4, R10, R72 ;  /* 0x0000000a0448723c */ /* 0x000fe20000041848 */
[----:B------:R-:W1:Y:S01]  /*c810*/  LDSM.16.MT88.4 R8, [R232+0x14000] ;  /* 0x01400000e808783b */ /* 0x000e620000004200 */
[----:B------:R-:W-:-:S02]  /*c820*/  FMUL.FTZ R63, R63, R3 ;  /* 0x000000033f3f7220 */ /* 0x000fc40000410000 */
[-C--:B------:R-:W-:Y:S02]  /*c830*/  FMUL.FTZ R64, R64, R176.reuse ;  /* 0x000000b040407220 */ /* 0x080fe40000410000 */
        /* <DEDUP_REMOVED lines=14> */
[----:B------:R-:W1:Y:S01]  /*c920*/  MUFU.EX2 R185, R185 ;  /* 0x000000b900b97308 */ /* 0x000e620000000800 */
[C---:B--2---:R-:W-:Y:S01]  /*c930*/  HMMA.16816.F32.BF16 R60, R4.reuse, R16, R60 ;  /* 0x00000010043c723c */ /* 0x044fe2000004183c */
[-C--:B------:R-:W-:Y:S02]  /*c940*/  FMUL.FTZ R98, R98, R3.reuse ;  /* 0x0000000362627220 */ /* 0x080fe40000410000 */
[-C--:B------:R-:W-:Y:S02]  /*c950*/  FMUL.FTZ R99, R99, R3.reuse ;  /* 0x0000000363637220 */ /* 0x080fe40000410000 */
[-C--:B------:R-:W-:Y:S02]  /*c960*/  FMUL.FTZ R100, R100, R176.reuse ;  /* 0x000000b064647220 */ /* 0x080fe40000410000 */
[----:B------:R-:W-:Y:S01]  /*c970*/  FMUL.FTZ R101, R101, R176 ;  /* 0x000000b065657220 */ /* 0x000fe20000410000 */
[----:B------:R-:W-:Y:S01]  /*c980*/  HMMA.16816.F32.BF16 R64, R4, R18, R64 ;  /* 0x000000120440723c */ /* 0x000fe20000041840 */
[----:B------:R-:W2:Y:S01]  /*c990*/  LDSM.16.MT88.4 R16, [R233+0x14000] ;  /* 0x01400000e910783b */ /* 0x000ea20000004200 */
[-C--:B------:R-:W-:Y:S01]  /*c9a0*/  FMUL.FTZ R102, R102, R3.reuse ;  /* 0x0000000366667220 */ /* 0x080fe20000410000 */
[----:B------:R-:W-:Y:S01]  /*c9b0*/  MUFU.EX2 R182, R182 ;  /* 0x000000b600b67308 */ /* 0x000fe20000000800 */
[----:B------:R-:W-:-:S02]  /*c9c0*/  FMUL.FTZ R103, R103, R3 ;  /* 0x0000000367677220 */ /* 0x000fc40000410000 */
[-C--:B------:R-:W-:Y:S02]  /*c9d0*/  FMUL.FTZ R104, R104, R176.reuse ;  /* 0x000000b068687220 */ /* 0x080fe40000410000 */
[C---:B-1----:R-:W-:Y:S01]  /*c9e0*/  HMMA.16816.F32.BF16 R92, R4.reuse, R8, R92 ;  /* 0x00000008045c723c */ /* 0x042fe2000004185c */
[-C--:B------:R-:W-:Y:S02]  /*c9f0*/  FMUL.FTZ R105, R105, R176.reuse ;  /* 0x000000b069697220 */ /* 0x080fe40000410000 */
[-C--:B------:R-:W-:Y:S01]  /*ca00*/  FMUL.FTZ R106, R106, R3.reuse ;  /* 0x000000036a6a7220 */ /* 0x080fe20000410000 */
[----:B------:R-:W1:Y:S01]  /*ca10*/  MUFU.EX2 R183, R183 ;  /* 0x000000b700b77308 */ /* 0x000e620000000800 */
[----:B------:R-:W-:Y:S02]  /*ca20*/  FMUL.FTZ R107, R107, R3 ;  /* 0x000000036b6b7220 */ /* 0x000fe40000410000 */
[-C--:B------:R-:W-:Y:S01]  /*ca30*/  FMUL.FTZ R84, R84, R176.reuse ;  /* 0x000000b054547220 */ /* 0x080fe20000410000 */
[----:B------:R-:W-:Y:S01]  /*ca40*/  HMMA.16816.F32.BF16 R96, R4, R10, R96 ;  /* 0x0000000a0460723c */ /* 0x000fe20000041860 */
[----:B------:R-:W1:Y:S01]  /*ca50*/  LDSM.16.MT88.4 R8, [R233+0x16000] ;  /* 0x01600000e908783b */ /* 0x000e620000004200 */
[----:B------:R-:W-:-:S02]  /*ca60*/  FMUL.FTZ R85, R85, R176 ;  /* 0x000000b055557220 */ /* 0x000fc40000410000 */
[-C--:B------:R-:W-:Y:S02]  /*ca70*/  FMUL.FTZ R86, R86, R3.reuse ;  /* 0x0000000356567220 */ /* 0x080fe40000410000 */
[-C--:B------:R-:W-:Y:S02]  /*ca80*/  FMUL.FTZ R87, R87, R3.reuse ;  /* 0x0000000357577220 */ /* 0x080fe40000410000 */
[-C--:B------:R-:W-:Y:S01]  /*ca90*/  FMUL.FTZ R88, R88, R176.reuse ;  /* 0x000000b058587220 */ /* 0x080fe20000410000 */
[----:B---3--:R-:W-:Y:S01]  /*caa0*/  HMMA.16816.F32.BF16 R100, R4, R12, R100 ;  /* 0x0000000c0464723c */ /* 0x008fe20000041864 */
[----:B------:R-:W-:Y:S02]  /*cab0*/  FMUL.FTZ R89, R89, R176 ;  /* 0x000000b059597220 */ /* 0x000fe40000410000 */
[-C--:B------:R-:W-:Y:S02]  /*cac0*/  FMUL.FTZ R90, R90, R3.reuse ;  /* 0x000000035a5a7220 */ /* 0x080fe40000410000 */
[----:B------:R-:W-:-:S02]  /*cad0*/  FMUL.FTZ R91, R91, R3 ;  /* 0x000000035b5b7220 */ /* 0x000fc40000410000 */
[-C--:B------:R-:W-:Y:S01]  /*cae0*/  FMUL.FTZ R116, R116, R176.reuse ;  /* 0x000000b074747220 */ /* 0x080fe20000410000 */
[C---:B------:R-:W-:Y:S01]  /*caf0*/  HMMA.16816.F32.BF16 R104, R4.reuse, R14, R104 ;  /* 0x0000000e0468723c */ /* 0x040fe20000041868 */
[----:B------:R-:W3:Y:S01]  /*cb00*/  LDSM.16.MT88.4 R12, [R232+0x16000] ;  /* 0x01600000e80c783b */ /* 0x000ee20000004200 */
[-C--:B------:R-:W-:Y:S02]  /*cb10*/  FMUL.FTZ R117, R117, R176.reuse ;  /* 0x000000b075757220 */ /* 0x080fe40000410000 */
[-C--:B------:R-:W-:Y:S02]  /*cb20*/  FMUL.FTZ R118, R118, R3.reuse ;  /* 0x0000000376767220 */ /* 0x080fe40000410000 */
[----:B------:R-:W-:Y:S02]  /*cb30*/  FMUL.FTZ R119, R119, R3 ;  /* 0x0000000377777220 */ /* 0x000fe40000410000 */
        /* <DEDUP_REMOVED lines=10> */
[C---:B-1----:R-:W-:Y:S01]  /*cbe0*/  HMMA.16816.F32.BF16 R116, R4.reuse, R8, R116 ;  /* 0x000000080474723c */ /* 0x042fe20000041874 */
[-C--:B------:R-:W-:Y:S02]  /*cbf0*/  FMUL.FTZ R127, R127, R3.reuse ;  /* 0x000000037f7f7220 */ /* 0x080fe40000410000 */
[-C--:B------:R-:W-:Y:S02]  /*cc00*/  FMUL.FTZ R128, R128, R176.reuse ;  /* 0x000000b080807220 */ /* 0x080fe40000410000 */
[-C--:B------:R-:W-:Y:S02]  /*cc10*/  FMUL.FTZ R129, R129, R176.reuse ;  /* 0x000000b081817220 */ /* 0x080fe40000410000 */
[-C--:B------:R-:W-:Y:S01]  /*cc20*/  FMUL.FTZ R130, R130, R3.reuse ;  /* 0x0000000382827220 */ /* 0x080fe20000410000 */
[----:B------:R-:W-:Y:S01]  /*cc30*/  HMMA.16816.F32.BF16 R120, R4, R10, R120 ;  /* 0x0000000a0478723c */ /* 0x000fe20000041878 */
[----:B------:R-:W-:Y:S01]  /*cc40*/  FMUL.FTZ R131, R131, R3 ;  /* 0x0000000383837220 */ /* 0x000fe20000410000 */
[----:B------:R-:W1:Y:S01]  /*cc50*/  LDSM.16.MT88.4 R8, [R232+0x10800] ;  /* 0x01080000e808783b */ /* 0x000e620000004200 */
[----:B------:R-:W-:-:S02]  /*cc60*/  FMUL.FTZ R108, R108, R176 ;  /* 0x000000b06c6c7220 */ /* 0x000fc40000410000 */
[-C--:B------:R-:W-:Y:S02]  /*cc70*/  FMUL.FTZ R109, R109, R176.reuse ;  /* 0x000000b06d6d7220 */ /* 0x080fe40000410000 */
[-C--:B------:R-:W-:Y:S01]  /*cc80*/  FMUL.FTZ R110, R110, R3.reuse ;  /* 0x000000036e6e7220 */ /* 0x080fe20000410000 */
[C---:B---3--:R-:W-:Y:S01]  /*cc90*/  HMMA.16816.F32.BF16 R124, R4.reuse, R12, R124 ;  /* 0x0000000c047c723c */ /* 0x048fe2000004187c */
[-C--:B------:R-:W-:Y:S02]  /*cca0*/  FMUL.FTZ R111, R111, R3.reuse ;  /* 0x000000036f6f7220 */ /* 0x080fe40000410000 */
[-C--:B------:R-:W-:Y:S02]  /*ccb0*/  FMUL.FTZ R112, R112, R176.reuse ;  /* 0x000000b070707220 */ /* 0x080fe40000410000 */
[----:B------:R-:W-:Y:S02]  /*ccc0*/  FMUL.FTZ R113, R113, R176 ;  /* 0x000000b071717220 */ /* 0x000fe40000410000 */
[-C--:B------:R-:W-:Y:S01]  /*ccd0*/  FMUL.FTZ R114, R114, R3.reuse ;  /* 0x0000000372727220 */ /* 0x080fe20000410000 */
[----:B------:R-:W-:Y:S01]  /*cce0*/  HMMA.16816.F32.BF16 R128, R4, R14, R128 ;  /* 0x0000000e0480723c */ /* 0x000fe20000041880 */
[----:B------:R-:W3:Y:S01]  /*ccf0*/  LDSM.16.MT88.4 R12, [R236+0x12800] ;  /* 0x01280000ec0c783b */ /* 0x000ee20000004200 */
[----:B------:R-:W-:-:S02]  /*cd00*/  FMUL.FTZ R115, R115, R3 ;  /* 0x0000000373737220 */ /* 0x000fc40000410000 */
[----:B------:R-:W-:Y:S02]  /*cd10*/  FFMA.FTZ R172, R251, R176, R172 ;  /* 0x000000b0fbac7223 */ /* 0x000fe400000100ac */
[----:B------:R-:W-:Y:S02]  /*cd20*/  FFMA.FTZ R3, R249, R3, R168 ;  /* 0x00000003f9037223 */ /* 0x000fe400000100a8 */
[C---:B--2---:R-:W-:Y:S01]  /*cd30*/  HMMA.16816.F32.BF16 R108, R4.reuse, R16, R108 ;  /* 0x00000010046c723c */ /* 0x044fe2000004186c */
[----:B------:R-:W-:Y:S02]  /*cd40*/  FADD.FTZ R171, R171, R172 ;  /* 0x000000acabab7221 */ /* 0x000fe40000010000 */
[----:B------:R-:W-:Y:S02]  /*cd50*/  FADD.FTZ R3, R2, R3 ;  /* 0x0000000302037221 */ /* 0x000fe40000010000 */
[----:B------:R-:W-:Y:S02]  /*cd60*/  FADD.FTZ R170, R170, R171 ;  /* 0x000000abaaaa7221 */ /* 0x000fe40000010000 */
[----:B------:R-:W-:Y:S01]  /*cd70*/  FADD.FTZ R2, R0, R3 ;  /* 0x0000000300027221 */ /* 0x000fe20000010000 */
[----:B------:R-:W-:Y:S01]  /*cd80*/  HMMA.16816.F32.BF16 R112, R4, R18, R112 ;  /* 0x000000120470723c */ /* 0x000fe20000041870 */
[----:B------:R-:W2:Y:S01]  /*cd90*/  LDSM.16.MT88.4 R16, [R233+0x10800] ;  /* 0x01080000e910783b */ /* 0x000ea20000004200 */
        /* <DEDUP_REMOVED lines=36> */
[----:B------:R-:W-:Y:S07]  /*cfe0*/  LDSM.16.MT88.4 R20, [R232+0x16800] ;  /* 0x01680000e814783b */ /* 0x000fee0000004200 */
        /* <DEDUP_REMOVED lines=15> */
[C---:B--2---:R-:W-:Y:S08]  /*d0e0*/  HMMA.16816.F32.BF16 R84, R4.reuse, R16, R84 ;  /* 0x000000100454723c */ /* 0x044ff00000041854 */
[C---:B------:R-:W-:Y:S01]  /*d0f0*/  HMMA.16816.F32.BF16 R88, R4.reuse, R18, R88 ;  /* 0x000000120458723c */ /* 0x040fe20000041858 */
[----:B------:R-:W2:Y:S07]  /*d100*/  LDSM.16.MT88.4 R16, [R233+0x11000] ;  /* 0x01100000e910783b */ /* 0x000eae0000004200 */
[C---:B------:R-:W-:Y:S08]  /*d110*/  HMMA.16816.F32.BF16 R108, R4.reuse, R28, R108 ;  /* 0x0000001c046c723c */ /* 0x040ff0000004186c */
[C---:B------:R-:W-:Y:S01]  /*d120*/  HMMA.16816.F32.BF16 R112, R4.reuse, R30, R112 ;  /* 0x0000001e0470723c */ /* 0x040fe20000041870 */
[----:B------:R-:W-:Y:S07]  /*d130*/  LDSM.16.MT88.4 R28, [R236+0x15000] ;  /* 0x01500000ec1c783b */ /* 0x000fee0000004200 */
[C---:B-1----:R-:W-:Y:S08]  /*d140*/  HMMA.16816.F32.BF16 R116, R4.reuse, R8, R116 ;  /* 0x000000080474723c */ /* 0x042ff00000041874 */
        /* <DEDUP_REMOVED lines=13> */
[----:B---3--:R-:W-:Y:S01]  /*d220*/  HMMA.16816.F32.BF16 R136, R4, R12, R136 ;  /* 0x0000000c0488723c */ /* 0x008fe20000041888 */
[----:B------:R-:W-:Y:S02]  /*d230*/  FADD.FTZ R203, R203, R200 ;  /* 0x000000c8cbcb7221 */ /* 0x000fe40000010000 */
[----:B------:R-:W-:-:S05]  /*d240*/  FADD.FTZ R3, R204, R3 ;  /* 0x00000003cc037221 */ /* 0x000fca0000010000 */
        /* <DEDUP_REMOVED lines=9> */
[C---:B-1----:R-:W-:Y:S08]  /*d2e0*/  HMMA.16816.F32.BF16 R92, R4.reuse, R12, R92 ;  /* 0x0000000c045c723c */ /* 0x042ff0000004185c */
        /* <DEDUP_REMOVED lines=92> */
.L_x_1604:
        /* <DEDUP_REMOVED lines=43> */
.L_x_1616:
        /* <DEDUP_REMOVED lines=75> */
[----:B------:R-:W-:Y:S03]  /*e010*/  SHF.R.S32.HI R2, RZ, 0x1f, R3 ;  /* 0x0000001fff027819 */ /* 0x000fe60000011403 */
[----:B------:R-:W-:Y:S02]  /*e020*/  IMAD.MOV.U32 R165, RZ, RZ, R4 ;  /* 0x000000ffffa57224 */ /* 0x000fe400078e0004 */
[----:B------:R-:W-:Y:S04]  /*e030*/  IMAD R2, R2, c[0x0][0x188], RZ ;  /* 0x0000620002027a24 */ /* 0x000fe800078e02ff */
[----:B------:R-:W-:Y:S05]  /*e040*/  IMAD R2, R3, c[0x0][0x18c], R2 ;  /* 0x0000630003027a24 */ /* 0x000fea00078e0202 */
[----:B------:R-:W-:Y:S02]  /*e050*/  IADD3 R3, R5, R2, RZ ;  /* 0x0000000205037210 */ /* 0x000fe40007ffe0ff */
.L_x_1613:
[C---:B------:R-:W-:Y:S01]  /*e060*/  ISETP.GE.AND P6, PT, R244.reuse, c[0x0][0x220], PT ;  /* 0x00008800f4007a0c */ /* 0x040fe20003fc6270 */
[----:B------:R-:W-:Y:S01]  /*e070*/  UISETP.GT.AND UP2, UPT, UR28, UR21, UPT ;  /* 0x000000151c00728c */ /* 0x000fe2000bf44270 */
[----:B------:R-:W-:Y:S02]  /*e080*/  IADD3 R2, R244, 0x40, RZ ;  /* 0x00000040f4027810 */ /* 0x000fe40007ffe0ff */
[----:B------:R-:W-:Y:S02]  /*e090*/  IADD3 R9, P1, R165, UR27, RZ ;  /* 0x0000001ba5097c10 */ /* 0x000fe4000ff3e0ff */
[----:B------:R-:W-:Y:S02]  /*e0a0*/  ISETP.GE.AND P5, PT, R2, c[0x0][0x220], PT ;  /* 0x0000880002007a0c */ /* 0x000fe40003fa6270 */
[----:B------:R-:W-:Y:S02]  /*e0b0*/  IADD3 R2, R244, 0xc0, RZ ;  /* 0x000000c0f4027810 */ /* 0x000fe40007ffe0ff */
[----:B------:R-:W-:Y:S02]  /*e0c0*/  IADD3.X R166, R3, UR26, RZ, P1, !PT ;  /* 0x0000001a03a67c10 */ /* 0x000fe40008ffe4ff */
[----:B------:R-:W-:Y:S01]  /*e0d0*/  ISETP.GE.AND P3, PT, R2, c[0x0][0x220], PT ;  /* 0x0000880002007a0c */ /* 0x000fe20003f66270 */
[----:B------:R-:W-:Y:S01]  /*e0e0*/  @P6 STS.128 [R243+0x10000], RZ ;  /* 0x010000fff3006388 */ /* 0x000fe20000000c00 */
[C---:B------:R-:W-:Y:S02]  /*e0f0*/  LEA R2, P0, R165.reuse, R250, 0x1 ;  /* 0x000000faa5027211 */ /* 0x040fe400078008ff */
[----:B------:R-:W-:Y:S02]  /*e100*/  IADD3 R164, R244, 0x80, RZ ;  /* 0x00000080f4a47810 */ /* 0x000fe40007ffe0ff */
[----:B------:R-:W-:Y:S02]  /*e110*/  LEA.HI.X R3, R165, R252, R3, 0x1, P0 ;  /* 0x000000fca5037211 */ /* 0x000fe400000f0c03 */
[----:B------:R-:W-:Y:S02]  /*e120*/  ISETP.GE.AND P4, PT, R164, c[0x0][0x220], PT ;  /* 0x00008800a4007a0c */ /* 0x000fe40003f86270 */
[CC--:B------:R-:W-:Y:S01]  /*e130*/  @!P6 LEA R26, P1, R9.reuse, R250.reuse, 0x1 ;  /* 0x000000fa091ae211 */ /* 0x0c0fe200078208ff */
[----:B------:R-:W-:Y:S01]  /*e140*/  @!PT LDS RZ, [RZ] ;  /* 0x00000000fffff984 */ /* 0x000fe20000000800 */
[----:B------:R-:W-:Y:S01]  /*e150*/  @!PT LDS RZ, [RZ] ;  /* 0x00000000fffff984 */ /* 0x000fe20000000800 */
[----:B------:R-:W-:Y:S01]  /*e160*/  @!PT LDS RZ, [RZ] ;  /* 0x00000000fffff984 */ /* 0x000fe20000000800 */
[----:B------:R1:W-:Y:S01]  /*e170*/  @!P6 LDGSTS.E.BYPASS.LTC128B.128 [R243+0x10000], [R2.64] ;  /* 0x1000000002f3efae */ /* 0x0003e2000b901d60 */
[C---:B------:R-:W-:Y:S02]  /*e180*/  @!P5 LEA R18, P0, R9.reuse, R250, 0x1 ;  /* 0x000000fa0912d211 */ /* 0x040fe400078008ff */
[CCC-:B------:R-:W-:Y:S02]  /*e190*/  @!P6 LEA.HI.X R27, R9.reuse, R252.reuse, R166.reuse, 0x1, P1 ;  /* 0x000000fc091be211 */ /* 0x1c0fe400008f0ca6 */
[----:B------:R-:W-:Y:S01]  /*e1a0*/  @P5 STS.128 [R243+0x12000], RZ ;  /* 0x012000fff3005388 */ /* 0x000fe20000000c00 */
[C-C-:B------:R-:W-:Y:S02]  /*e1b0*/  @!P5 LEA.HI.X R19, R9.reuse, R252, R166.reuse, 0x1, P0 ;  /* 0x000000fc0913d211 */ /* 0x140fe400000f0ca6 */
        /* <DEDUP_REMOVED lines=8> */
[C---:B------:R-:W-:Y:S02]  /*e240*/  @!P4 LEA R14, P2, R9.reuse, R250, 0x1 ;  /* 0x000000fa090ec211 */ /* 0x040fe400078408ff */
[CCC-:B------:R-:W-:Y:S02]  /*e250*/  @!P3 LEA.HI.X R11, R9.reuse, R252.reuse, R166.reuse, 0x1, P1 ;  /* 0x000000fc090bb211 */ /* 0x1c0fe400008f0ca6 */
[----:B------:R-:W-:Y:S01]  /*e260*/  @!PT LDS RZ, [RZ] ;  /* 0x00000000fffff984 */ /* 0x000fe20000000800 */
[----:B------:R-:W-:Y:S01]  /*e270*/  @!PT LDS RZ, [RZ] ;  /* 0x00000000fffff984 */ /* 0x000fe20000000800 */
[----:B------:R-:W-:Y:S01]  /*e280*/  @!PT LDS RZ, [RZ] ;  /* 0x00000000fffff984 */ /* 0x000fe20000000800 */
[----:B------:R1:W-:Y:S01]  /*e290*/  @!P4 LDGSTS.E.BYPASS.LTC128B.128 [R243+0x14000], [R2.64+0x100] ;  /* 0x1400010002f3cfae */ /* 0x0003e2000b901d60 */
[----:B------:R-:W-:Y:S02]  /*e2a0*/  @!P4 LEA.HI.X R15, R9, R252, R166, 0x1, P2 ;  /* 0x000000fc090fc211 */ /* 0x000fe400010f0ca6 */
[CC--:B------:R-:W-:Y:S02]  /*e2b0*/  @!P6 LEA R22, P0, R164.reuse, R250.reuse, 0x1 ;  /* 0x000000faa416e211 */ /* 0x0c0fe400078008ff */
[----:B------:R-:W-:Y:S01]  /*e2c0*/  @P3 STS.128 [R243+0x16000], RZ ;  /* 0x016000fff3003388 */ /* 0x000fe20000000c00 */
[C---:B------:R-:W-:Y:S02]  /*e2d0*/  @!P5 LEA R194, P2, R164.reuse, R250, 0x1 ;  /* 0x000000faa4c2d211 */ /* 0x040fe400078408ff */
[CCC-:B------:R-:W-:Y:S02]  /*e2e0*/  @!P6 LEA.HI.X R23, R164.reuse, R252.reuse, R165.reuse, 0x1, P0 ;  /* 0x000000fca417e211 */ /* 0x1c0fe400000f0ca5 */
[----:B------:R-:W-:Y:S01]  /*e2f0*/  @!PT LDS RZ, [RZ] ;  /* 0x00000000fffff984 */ /* 0x000fe20000000800 */
[----:B------:R-:W-:Y:S01]  /*e300*/  @!PT LDS RZ, [RZ] ;  /* 0x00000000fffff984 */ /* 0x000fe20000000800 */
[----:B------:R-:W-:Y:S01]  /*e310*/  @!PT LDS RZ, [RZ] ;  /* 0x00000000fffff984 */ /* 0x000fe20000000800 */
[----:B------:R1:W-:Y:S01]  /*e320*/  @!P3 LDGSTS.E.BYPASS.LTC128B.128 [R243+0x16000], [R2.64+0x180] ;  /* 0x1600018002f3bfae */ /* 0x0003e2000b901d60 */
[C-C-:B------:R-:W-:Y:S02]  /*e330*/  @!P5 LEA.HI.X R195, R164.reuse, R252, R165.reuse, 0x1, P2 ;  /* 0x000000fca4c3d211 */ /* 0x140fe400010f0ca5 */
[CC--:B------:R-:W-:Y:S02]  /*e340*/  @!P4 LEA R34, P1, R164.reuse, R250.reuse, 0x1 ;  /* 0x000000faa422c211 */ /* 0x0c0fe400078208ff */
[----:B------:R-:W-:Y:S01]  /*e350*/  @P6 STS.128 [R243+0x10800], RZ ;  /* 0x010800fff3006388 */ /* 0x000fe20000000c00 */
[C---:B------:R-:W-:Y:S02]  /*e360*/  @!P3 LEA R30, P0, R164.reuse, R250, 0x1 ;  /* 0x000000faa41eb211 */ /* 0x040fe400078008ff */
[CCC-:B------:R-:W-:Y:S02]  /*e370*/  @!P4 LEA.HI.X R35, R164.reuse, R252.reuse, R165.reuse, 0x1, P1 ;  /* 0x000000fca423c211 */ /* 0x1c0fe400008f0ca5 */
[----:B------:R-:W-:Y:S01]  /*e380*/  @!PT LDS RZ, [RZ] ;  /* 0x00000000fffff984 */ /* 0x000fe20000000800 */
[----:B------:R-:W-:Y:S01]  /*e390*/  @!PT LDS RZ, [RZ] ;  /* 0x00000000fffff984 */ /* 0x000fe20000000800 */
[----:B------:R-:W-:Y:S01]  /*e3a0*/  @!PT LDS RZ, [RZ] ;  /* 0x00000000fffff984 */ /* 0x000fe20000000800 */
[----:B------:R2:W-:Y:S01]  /*e3b0*/  @!P6 LDGSTS.E.BYPASS.LTC128B.128 [R243+0x10800], [R26.64] ;  /* 0x108000001af3efae */ /* 0x0005e2000b901d60 */
[C---:B------:R-:W-:Y:S02]  /*e3c0*/  @!P3 LEA.HI.X R31, R164.reuse, R252, R165, 0x1, P0 ;  /* 0x000000fca41fb211 */ /* 0x040fe400000f0ca5 */
[----:B------:R-:W-:Y:S02]  /*e3d0*/  IADD3 R166, P2, R164, UR27, RZ ;  /* 0x0000001ba4a67c10 */ /* 0x000fe4000ff5e0ff */
[----:B------:R-:W-:Y:S02]  /*e3e0*/  @P5 STS.128 [R243+0x12800], RZ ;  /* 0x012800fff3005388 */ /* 0x000fe40000000c00 */
[CC--:B------:R-:W-:Y:S02]  /*e3f0*/  @!P6 LEA R206, P0, R166.reuse, R250.reuse, 0x1 ;  /* 0x000000faa6cee211 */ /* 0x0c0fe400078008ff */
[----:B------:R-:W-:Y:S01]  /*e400*/  IADD3.X R165, R165, UR26, RZ, P2, !PT ;  /* 0x0000001aa5a57c10 */ /* 0x000fe200097fe4ff */
[----:B------:R-:W-:Y:S01]  /*e410*/  @!PT LDS RZ, [RZ] ;  /* 0x00000000fffff984 */ /* 0x000fe20000000800 */
[----:B------:R-:W-:Y:S01]  /*e420*/  @!PT LDS RZ, [RZ] ;  /* 0x00000000fffff984 */ /* 0x000fe20000000800 */
[----:B------:R-:W-:Y:S01]  /*e430*/  @!PT LDS RZ, [RZ] ;  /* 0x00000000fffff984 */ /* 0x000fe20000000800 */
[----:B------:R3:W-:Y:S01]  /*e440*/  @!P5 LDGSTS.E.BYPASS.LTC128B.128 [R243+0x12800], [R18.64+0x80] ;  /* 0x1280008012f3dfae */ /* 0x0007e2000b901d60 */
[C---:B------:R-:W-:Y:S02]  /*e450*/  @!P5 LEA R202, P2, R166.reuse, R250, 0x1 ;  /* 0x000000faa6cad211 */ /* 0x040fe400078408ff */
[CCC-:B------:R-:W-:Y:S02]  /*e460*/  @!P6 LEA.HI.X R207, R166.reuse, R252.reuse, R165.reuse, 0x1, P0 ;  /* 0x000000fca6cfe211 */ /* 0x1c0fe400000f0ca5 */
[----:B------:R-:W-:Y:S01]  /*e470*/  @P4 STS.128 [R243+0x14800], RZ ;  /* 0x014800fff3004388 */ /* 0x000fe20000000c00 */
[C-C-:B------:R-:W-:Y:S02]  /*e480*/  @!P5 LEA.HI.X R203, R166.reuse, R252, R165.reuse, 0x1, P2 ;  /* 0x000000fca6cbd211 */ /* 0x140fe400010f0ca5 */
        /* <DEDUP_REMOVED lines=61> */
[----:B-1----:R-:W1:Y:S05]  /*e860*/  LDSM.16.M88.4 R192, [R239] ;  /* 0x00000000efc0783b */ /* 0x002e6a0000000200 */
[----:B------:R-:W1:Y:S01]  /*e870*/  LDSM.16.M88.4 R196, [R231] ;  /* 0x00000000e7c4783b */ /* 0x000e620000000200 */
        /* <DEDUP_REMOVED lines=212> */
[----:B--2---:R-:W-:Y:S02]  /*f5c0*/  FMUL.FTZ R164, R11, c[0x0][0x2ec] ;  /* 0x0000bb000ba47a20 */ /* 0x004fe40000410000 */
[----:B------:R-:W-:Y:S03]  /*f5d0*/  FMUL.FTZ R11, R12, c[0x0][0x2ec] ;  /* 0x0000bb000c0b7a20 */ /* 0x000fe60000410000 */
[----:B------:R-:W-:Y:S01]  /*f5e0*/  FMUL.FTZ R210, R24, c[0x0][0x2ec] ;  /* 0x0000bb0018d27a20 */ /* 0x000fe20000410000 */
[C---:B-1----:R-:W-:Y:S01]  /*f5f0*/  HMMA.16816.F32.BF16 R28, R192.reuse, R168, R28 ;  /* 0x000000a8c01c723c */ /* 0x042fe2000004181c */
[----:B------:R1:W2:Y:S02]  /*f600*/  MUFU.TANH R183, R250 ;  /* 0x000000fa00b77308 */ /* 0x0002a40000002400 */
[----:B------:R-:W-:Y:S02]  /*f610*/  FMUL.FTZ R25, R25, c[0x0][0x2ec] ;  /* 0x0000bb0019197a20 */ /* 0x000fe40000410000 */
[----:B----4-:R-:W-:Y:S03]  /*f620*/  FMUL.FTZ R166, R13, c[0x0][0x2ec] ;  /* 0x0000bb000da67a20 */ /* 0x010fe60000410000 */
[----:B------:R-:W-:Y:S03]  /*f630*/  HMMA.16816.F32.BF16 R32, R192, R170, R32 ;  /* 0x000000aac020723c */ /* 0x000fe60000041820 */
[----:B------:R4:W2:Y:S01]  /*f640*/  MUFU.TANH R182, R165 ;  /* 0x000000a500b67308 */ /* 0x0008a20000002400 */
[----:B-----5:R-:W-:Y:S09]  /*f650*/  FMUL.FTZ R252, R15, c[0x0][0x2ec] ;  /* 0x0000bb000ffc7a20 */ /* 0x020ff20000410000 */
[----:B------:R5:W2:Y:S03]  /*f660*/  MUFU.TANH R190, R166 ;  /* 0x000000a600be7308 */ /* 0x000aa60000002400 */
[----:B------:R-:W-:Y:S02]  /*f670*/  FMUL.FTZ R29, R29, c[0x0][0x2ec] ;  /* 0x0000bb001d1d7a20 */ /* 0x000fe40000410000 */
[----:B-1----:R-:W-:Y:S02]  /*f680*/  FMUL.FTZ R250, R16, c[0x0][0x2ec] ;  /* 0x0000bb0010fa7a20 */ /* 0x002fe40000410000 */
[----:B------:R-:W-:Y:S03]  /*f690*/  FMUL.FTZ R30, R30, c[0x0][0x2ec] ;  /* 0x0000bb001e1e7a20 */ /* 0x000fe60000410000 */
        /* <DEDUP_REMOVED lines=23> */
[----:B------:R-:W2:Y:S01]  /*f810*/  MUFU.TANH R8, R197 ;  /* 0x000000c500087308 */ /* 0x000ea20000002400 */
[----:B-1----:R-:W-:Y:S09]  /*f820*/  FMUL.FTZ R166, R34, c[0x0][0x2ec] ;  /* 0x0000bb0022a67a20 */ /* 0x002ff20000410000 */
[----:B------:R1:W1:Y:S01]  /*f830*/  MUFU.TANH R197, R252 ;  /* 0x000000fc00c57308 */ /* 0x0002620000002400 */
[----:B----4-:R-:W-:Y:S09]  /*f840*/  FMUL.FTZ R164, R33, c[0x0][0x2ec] ;  /* 0x0000bb0021a47a20 */ /* 0x010ff20000410000 */
[----:B------:R4:W2:Y:S10]  /*f850*/  MUFU.TANH R195, R250 ;  /* 0x000000fa00c37308 */ /* 0x0008b40000002400 */
[----:B------:R2:W2:Y:S01]  /*f860*/  MUFU.TANH R189, R11 ;  /* 0x0000000b00bd7308 */ /* 0x0004a20000002400 */
[----:B-1----:R-:W-:Y:S09]  /*f870*/  IMAD.MOV.U32 R252, RZ, RZ, R3 ;  /* 0x000000fffffc7224 */ /* 0x002ff200078e0003 */
[----:B------:R1:W1:Y:S01]  /*f880*/  MUFU.TANH R191, R14 ;  /* 0x0000000e00bf7308 */ /* 0x0002620000002400 */
[----:B----4-:R-:W-:Y:S09]  /*f890*/  IMAD.MOV.U32 R250, RZ, RZ, R2 ;  /* 0x000000fffffa7224 */ /* 0x010ff200078e0002 */
        /* <DEDUP_REMOVED lines=55> */
[----:B------:R-:W2:Y:S01]  /*fc10*/  R2UR UR8, R6 ;  /* 0x00000000060873c2 */ /* 0x000ea200000e0000 */
[----:B------:R-:W-:Y:S02]  /*fc20*/  LEA.HI.X.SX32 R7, R2, UR31, 0x2, P0 ;  /* 0x0000001f02077c11 */ /* 0x000fe400080f16ff */
[----:B------:R-:W-:Y:S04]  /*fc30*/  LEA R12, P1, R4, UR30, 0x2 ;  /* 0x0000001e040c7c11 */ /* 0x000fe8000f8210ff */
[----:B------:R-:W-:Y:S01]  /*fc40*/  LEA.HI.X.SX32 R13, R3, UR31, 0x2, P1 ;  /* 0x0000001f030d7c11 */ /* 0x000fe200088f16ff */
[----:B------:R-:W3:Y:S08]  /*fc50*/  R2UR UR34, R12 ;  /* 0x000000000c2273c2 */ /* 0x000ef000000e0000 */
[----:B------:R-:W5:Y:S08]  /*fc60*/  R2UR UR9, R7 ;  /* 0x00000000070973c2 */ /* 0x000f7000000e0000 */
[----:B------:R-:W4:Y:S01]  /*fc70*/  R2UR UR35, R13 ;  /* 0x000000000d2373c2 */ /* 0x000f2200000e0000 */
[----:B-12---:R-:W-:Y:S02]  /*fc80*/  MOV R14, UR8 ;  /* 0x00000008000e7c02 */ /* 0x006fe40008000f00 */
[----:B---3--:R-:W-:Y:S01]  /*fc90*/  MOV R4, UR34 ;  /* 0x0000002200047c02 */ /* 0x008fe20008000f00 */
[----:B------:R-:W-:Y:S04]  /*fca0*/  UIADD3 UR34, UR39, -UR37, URZ ;  /* 0x8000002527227290 */ /* 0x000fe8000fffe03f */
[----:B------:R-:W-:Y:S01]  /*fcb0*/  UIMAD UR34, UR34, UR10, -0x40 ;  /* 0xffffffc0222274a4 */ /* 0x000fe2000f8e020a */
[----:B-----5:R-:W-:Y:S03]  /*fcc0*/  IMAD.U32 R15, RZ, RZ, UR9 ;  /* 0x00000009ff0f7e24 */ /* 0x020fe6000f8e00ff */
        /* <DEDUP_REMOVED lines=19> */
.L_x_1615:
[----:B------:R2:W-:Y:S01]  /*fe00*/  @P6 STS.128 [R243+0x8000], RZ ;  /* 0x008000fff3006388 */ /* 0x0005e20000000c00 */
[CC--:B------:R-:W-:Y:S01]  /*fe10*/  LEA R20, P0, R6.reuse, R248.reuse, 0x1 ;  /* 0x000000f806147211 */ /* 0x0c0fe200078008ff */
[----:B------:R-:W-:Y:S01]  /*fe20*/  UMOV UR6, UR8 ;  /* 0x0000000800067c82 */ /* 0x000fe20008000000 */
[C---:B------:R-:W-:Y:S01]  /*fe30*/  IADD3 R5, P1, R6.reuse, UR25, RZ ;  /* 0x0000001906057c10 */ /* 0x040fe2000ff3e0ff */
[----:B------:R-:W-:Y:S01]  /*fe40*/  UMOV UR7, UR9 ;  /* 0x0000000900077c82 */ /* 0x000fe20008000000 */
[-C--:B----4-:R-:W-:Y:S02]  /*fe50*/  LEA.HI.X R21, R6, R247.reuse, R2, 0x1, P0 ;  /* 0x000000f706157211 */ /* 0x090fe400000f0c02 */
[CC--:B-1----:R-:W-:Y:S02]  /*fe60*/  @!P5 LEA R14, P0, R5.reuse, R248.reuse, 0x1 ;  /* 0x000000f8050ed211 */ /* 0x0c2fe400078008ff */
        /* <DEDUP_REMOVED lines=110> */
.L_x_1614:
[----:B--23--:R-:W-:Y:S01]  /*10550*/  FMNMX.FTZ R3, R186, R167, !PT ;  /* 0x000000a7ba037209 */ /* 0x00cfe20007810000 */
[----:B----4-:R-:W-:Y:S01]  /*10560*/  LDSM.16.MT88.4 R20, [R234+0x10000] ;  /* 0x01000000ea14783b */ /* 0x010fe20000004200 */
        /* <DEDUP_REMOVED lines=13> */
[----:B-1----:R-:W-:Y:S02]  /*10640*/  FMNMX.FTZ R2, R191, R2, !PT ;  /* 0x00000002bf027209 */ /* 0x002fe40007810000 */
        /* <DEDUP_REMOVED lines=22> */
[----:B------:R-:W-:Y:S01]  /*107b0*/  FMNMX.FTZ R7, R165, R2, !PT ;  /* 0x00000002a5077209 */ /* 0x000fe20007810000 */
[----:B------:R-:W-:Y:S08]  /*107c0*/  LDSM.16.MT88.4 R12, [R236+0x10000] ;  /* 0x01000000ec0c783b */ /* 0x000ff00000004200 */
[----:B------:R-:W-:Y:S08]  /*107d0*/  SHFL.BFLY PT, R6, R5, 0x2, 0x1f ;  /* 0x0c401f0005067f89 */ /* 0x000ff000000e0000 */
[----:B------:R-:W1:Y:S02]  /*107e0*/  SHFL.BFLY PT, R2, R7, 0x2, 0x1f ;  /* 0x0c401f0007027f89 */ /* 0x000e6400000e0000 */
[----:B-1----:R-:W-:Y:S02]  /*107f0*/  FMNMX.FTZ R4, R7, R2, !PT ;  /* 0x0000000207047209 */ /* 0x002fe40007810000 */
[----:B------:R-:W-:Y:S04]  /*10800*/  FMNMX.FTZ R11, R5, R6, !PT ;  /* 0x00000006050b7209 */ /* 0x000fe80007810000 */
[----:B------:R-:W1:Y:S08]  /*10810*/  SHFL.BFLY PT, R3, R4, 0x1, 0x1f ;  /* 0x0c201f0004037f89 */ /* 0x000e7000000e0000 */
[----:B------:R-:W2:Y:S01]  /*10820*/  SHFL.BFLY PT, R164, R11, 0x1, 0x1f ;  /* 0x0c201f000ba47f89 */ /* 0x000ea200000e0000 */
[----:B-1----:R-:W-:Y:S05]  /*10830*/  FMNMX.FTZ R3, R4, R3, !PT ;  /* 0x0000000304037209 */ /* 0x002fea0007810000 */
[C---:B------:R-:W-:Y:S02]  /*10840*/  FMUL.FTZ R176, R3.reuse, c[0x0][0x23c] ;  /* 0x00008f0003b07a20 */ /* 0x040fe40000410000 */
[----:B------:R-:W-:Y:S01]  /*10850*/  FADD.FTZ R5, -R3, R0 ;  /* 0x0000000003057221 */ /* 0x000fe20000010100 */
[----:B--2---:R-:W-:Y:S03]  /*10860*/  FMNMX.FTZ R164, R11, R164, !PT ;  /* 0x000000a40ba47209 */ /* 0x004fe60007810000 */
[----:B------:R-:W-:Y:S01]  /*10870*/  FMUL.FTZ R0, R5, c[0x0][0x23c] ;  /* 0x00008f0005007a20 */ /* 0x000fe20000410000 */
[C---:B------:R-:W-:Y:S01]  /*10880*/  FSETP.NEU.FTZ.AND P0, PT, R164.reuse, -INF , PT ;  /* 0xff800000a400780b */ /* 0x040fe20003f1d000 */
[C---:B------:R-:W-:Y:S02]  /*10890*/  FMUL.FTZ R177, R164.reuse, c[0x0][0x23c] ;  /* 0x00008f00a4b17a20 */ /* 0x040fe40000410000 */
[----:B------:R-:W-:Y:S01]  /*108a0*/  FADD.FTZ R2, -R164, R167 ;  /* 0x000000a7a4027221 */ /* 0x000fe20000010100 */
[----:B------:R-:W-:Y:S01]  /*108b0*/  MOV R167, R164 ;  /* 0x000000a400a77202 */ /* 0x000fe20000000f00 */
[----:B------:R-:W1:Y:S01]  /*108c0*/  MUFU.EX2 R0, R0 ;  /* 0x0000000000007308 */ /* 0x000e620000000800 */
[----:B------:R-:W-:Y:S01]  /*108d0*/  FSEL R177, R177, RZ, P0 ;  /* 0x000000ffb1b17208 */ /* 0x000fe20000000000 */
[----:B------:R-:W-:Y:S01]  /*108e0*/  FMUL.FTZ R6, R2, c[0x0][0x23c] ;  /* 0x00008f0002067a20 */ /* 0x000fe20000410000 */
[----:B------:R-:W-:Y:S03]  /*108f0*/  FSETP.NEU.FTZ.AND P0, PT, R3, -INF , PT ;  /* 0xff8000000300780b */ /* 0x000fe60003f1d000 */
[--C-:B------:R-:W-:Y:S01]  /*10900*/  FFMA.FTZ R186, R186, c[0x0][0x23c], -R177.reuse ;  /* 0x00008f00baba7a23 */ /* 0x100fe200000108b1 */
[----:B------:R-:W-:Y:S01]  /*10910*/  FSEL R176, R176, RZ, P0 ;  /* 0x000000ffb0b07208 */ /* 0x000fe20000000000 */
[--C-:B------:R-:W-:Y:S01]  /*10920*/  FFMA.FTZ R185, R182, c[0x0][0x23c], -R177.reuse ;  /* 0x00008f00b6b97a23 */ /* 0x100fe200000108b1 */
[----:B------:R-:W-:Y:S01]  /*10930*/  PLOP3.LUT P0, PT, PT, PT, UP2, 0x80, 0x0 ;  /* 0x000000000000781c */ /* 0x000fe20003f0f028 */
[--C-:B------:R-:W-:Y:S01]  /*10940*/  FFMA.FTZ R184, R181, c[0x0][0x23c], -R177.reuse ;  /* 0x00008f00b5b87a23 */ /* 0x100fe200000108b1 */
[----:B------:R-:W2:Y:S01]  /*10950*/  MUFU.EX2 R2, R6 ;  /* 0x0000000600027308 */ /* 0x000ea20000000800 */
[--C-:B------:R-:W-:Y:S02]  /*10960*/  FFMA.FTZ R187, R187, c[0x0][0x23c], -R176.reuse ;  /* 0x00008f00bbbb7a23 */ /* 0x100fe400000108b0 */
[--C-:B------:R-:W-:Y:S02]  /*10970*/  FFMA.FTZ R182, R183, c[0x0][0x23c], -R176.reuse ;  /* 0x00008f00b7b67a23 */ /* 0x100fe400000108b0 */
[--C-:B------:R-:W-:Y:S02]  /*10980*/  FFMA.FTZ R183, R8, c[0x0][0x23c], -R177.reuse ;  /* 0x00008f0008b77a23 */ /* 0x100fe400000108b1 */
[--C-:B------:R-:W-:Y:S02]  /*10990*/  FFMA.FTZ R181, R10, c[0x0][0x23c], -R176.reuse ;  /* 0x00008f000ab57a23 */ /* 0x100fe400000108b0 */
[--C-:B------:R-:W-:Y:S01]  /*109a0*/  FFMA.FTZ R180, R9, c[0x0][0x23c], -R176.reuse ;  /* 0x00008f0009b47a23 */ /* 0x100fe200000108b0 */
[----:B------:R-:W-:Y:S01]  /*109b0*/  MUFU.EX2 R186, R186 ;  /* 0x000000ba00ba7308 */ /* 0x000fe20000000800 */
[--C-:B------:R-:W-:Y:S02]  /*109c0*/  FFMA.FTZ R193, R178, c[0x0][0x23c], -R177.reuse ;  /* 0x00008f00b2c17a23 */ /* 0x100fe400000108b1 */
[C---:B-1----:R-:W-:Y:S02]  /*109d0*/  FMUL.FTZ R7, R0.reuse, R163 ;  /* 0x000000a300077220 */ /* 0x042fe40000410000 */
[C---:B------:R-:W-:Y:S02]  /*109e0*/  FMUL.FTZ R10, R0.reuse, R158 ;  /* 0x0000009e000a7220 */ /* 0x040fe40000410000 */
[C---:B------:R-:W-:Y:S02]  /*109f0*/  FMUL.FTZ R11, R0.reuse, R159 ;  /* 0x0000009f000b7220 */ /* 0x040fe40000410000 */
[C---:B------:R-:W-:Y:S01]  /*10a00*/  FMUL.FTZ R18, R0.reuse, R150 ;  /* 0x0000009600127220 */ /* 0x040fe20000410000 */
[----:B------:R-:W1:Y:S01]  /*10a10*/  MUFU.EX2 R185, R185 ;  /* 0x000000b900b97308 */ /* 0x000e620000000800 */
[C---:B------:R-:W-:Y:S02]  /*10a20*/  FMUL.FTZ R19, R0.reuse, R151 ;  /* 0x0000009700137220 */ /* 0x040fe40000410000 */
[----:B------:R-:W-:Y:S02]  /*10a30*/  FMUL.FTZ R26, R0, R142 ;  /* 0x0000008e001a7220 */ /* 0x000fe40000410000 */
[C---:B--2---:R-:W-:Y:S02]  /*10a40*/  FMUL.FTZ R4, R2.reuse, R160 ;  /* 0x000000a002047220 */ /* 0x044fe40000410000 */
[----:B------:R-:W-:Y:S02]  /*10a50*/  FMUL.FTZ R5, R2, R161 ;  /* 0x000000a102057220 */ /* 0x000fe40000410000 */
[----:B------:R-:W-:Y:S01]  /*10a60*/  FMUL.FTZ R6, R0, R162 ;  /* 0x000000a200067220 */ /* 0x000fe20000410000 */
[----:B------:R-:W-:Y:S01]  /*10a70*/  MUFU.EX2 R187, R187 ;  /* 0x000000bb00bb7308 */ /* 0x000fe20000000800 */
[C---:B------:R-:W-:Y:S02]  /*10a80*/  FMUL.FTZ R8, R2.reuse, R156 ;  /* 0x0000009c02087220 */ /* 0x040fe40000410000 */
[C---:B------:R-:W-:Y:S02]  /*10a90*/  FMUL.FTZ R9, R2.reuse, R157 ;  /* 0x0000009d02097220 */ /* 0x040fe40000410000 */
[C---:B------:R-:W-:Y:S01]  /*10aa0*/  FMUL.FTZ R16, R2.reuse, R148 ;  /* 0x0000009402107220 */ /* 0x040fe20000410000 */
[----:B------:R-:W-:Y:S01]  /*10ab0*/  LDSM.16.MT88.4 R156, [R234+0x12800] ;  /* 0x01280000ea9c783b */ /* 0x000fe20000004200 */
[C---:B------:R-:W-:Y:S02]  /*10ac0*/  FMUL.FTZ R17, R2.reuse, R149 ;  /* 0x0000009502117220 */ /* 0x040fe40000410000 */
[C---:B------:R-:W-:Y:S01]  /*10ad0*/  FMUL.FTZ R24, R2.reuse, R140 ;  /* 0x0000008c02187220 */ /* 0x040fe20000410000 */
[----:B------:R-:W2:Y:S01]  /*10ae0*/  MUFU.EX2 R182, R182 ;  /* 0x000000b600b67308 */ /* 0x000ea20000000800 */
[----:B------:R-:W-:Y:S02]  /*10af0*/  FMUL.FTZ R25, R2, R141 ;  /* 0x0000008d02197220 */ /* 0x000fe40000410000 */
[----:B------:R-:W-:Y:S01]  /*10b00*/  FMUL.FTZ R27, R0, R143 ;  /* 0x0000008f001b7220 */ /* 0x000fe20000410000 */
[----:B-1----:R-:W-:Y:S01]  /*10b10*/  F2FP.BF16.PACK_AB R160, R185, R186 ;  /* 0x000000bab9a0723e */ /* 0x002fe200000010ff */
[----:B------:R-:W-:Y:S01]  /*10b20*/  LDSM.16.MT88.4 R140, [R232+0x12000] ;  /* 0x01200000e88c783b */ /* 0x000fe20000004200 */
[C---:B------:R-:W-:Y:S02]  /*10b30*/  FMUL.FTZ R32, R2.reuse, R132 ;  /* 0x0000008402207220 */ /* 0x040fe40000410000 */
[----:B------:R-:W-:Y:S02]  /*10b40*/  FMUL.FTZ R33, R2, R133 ;  /* 0x0000008502217220 */ /* 0x000fe40000410000 */
[----:B------:R-:W-:Y:S01]  /*10b50*/  MUFU.EX2 R184, R184 ;  /* 0x000000b800b87308 */ /* 0x000fe20000000800 */
[C---:B------:R-:W-:Y:S02]  /*10b60*/  FMUL.FTZ R34, R0.reuse, R134 ;  /* 0x0000008600227220 */ /* 0x040fe40000410000 */
[----:B------:R-:W-:Y:S01]  /*10b70*/  LDSM.16.MT88.4 R148, [R232+0x10800] ;  /* 0x01080000e894783b */ /* 0x000fe20000004200 */
[----:B------:R-:W-:Y:S02]  /*10b80*/  FMUL.FTZ R35, R0, R135 ;  /* 0x0000008700237220 */ /* 0x000fe40000410000 */
[C---:B------:R-:W-:Y:S02]  /*10b90*/  FMUL.FTZ R36, R2.reuse, R36 ;  /* 0x0000002402247220 */ /* 0x040fe40000410000 */
[----:B------:R-:W-:Y:S02]  /*10ba0*/  FMUL.FTZ R37, R2, R37 ;  /* 0x0000002502257220 */ /* 0x000fe40000410000 */
[----:B------:R-:W1:Y:S01]  /*10bb0*/  MUFU.EX2 R183, R183 ;  /* 0x000000b700b77308 */ /* 0x000e620000000800 */
[----:B------:R-:W-:Y:S01]  /*10bc0*/  LDSM.16.MT88.4 R132, [R233+0x12000] ;  /* 0x01200000e984783b */ /* 0x000fe20000004200 */
[----:B------:R-:W-:Y:S01]  /*10bd0*/  FMUL.FTZ R38, R0, R38 ;  /* 0x0000002600267220 */ /* 0x000fe20000410000 */
[----:B--2---:R-:W-:Y:S01]  /*10be0*/  F2FP.BF16.PACK_AB R161, R182, R187 ;  /* 0x000000bbb6a1723e */ /* 0x004fe200000010ff */
[----:B------:R-:W-:Y:S02]  /*10bf0*/  FMUL.FTZ R39, R0, R39 ;  /* 0x0000002700277220 */ /* 0x000fe40000410000 */
[C---:B------:R-:W-:Y:S02]  /*10c00*/  FMUL.FTZ R40, R2.reuse, R40 ;  /* 0x0000002802287220 */ /* 0x040fe40000410000 */
[----:B------:R-:W-:Y:S02]  /*10c10*/  FMUL.FTZ R41, R2, R41 ;  /* 0x0000002902297220 */ /* 0x000fe40000410000 */
[----:B------:R-:W-:Y:S01]  /*10c20*/  MUFU.EX2 R181, R181 ;  /* 0x000000b500b57308 */ /* 0x000fe20000000800 */
[C---:B------:R-:W-:Y:S02]  /*10c30*/  FMUL.FTZ R42, R0.reuse, R42 ;  /* 0x0000002a002a7220 */ /* 0x040fe40000410000 */
[----:B------:R-:W-:Y:S02]  /*10c40*/  FMUL.FTZ R43, R0, R43 ;  /* 0x0000002b002b7220 */ /* 0x000fe40000410000 */
[C---:B------:R-:W-:Y:S02]  /*10c50*/  FMUL.FTZ R44, R2.reuse, R44 ;  /* 0x0000002c022c7220 */ /* 0x040fe40000410000 */
[----:B------:R-:W-:Y:S02]  /*10c60*/  FMUL.FTZ R45, R2, R45 ;  /* 0x0000002d022d7220 */ /* 0x000fe40000410000 */
[C---:B------:R-:W-:Y:S01]  /*10c70*/  FMUL.FTZ R46, R0.reuse, R46 ;  /* 0x0000002e002e7220 */ /* 0x040fe20000410000 */
[----:B------:R-:W2:Y:S01]  /*10c80*/  MUFU.EX2 R180, R180 ;  /* 0x000000b400b47308 */ /* 0x000ea20000000800 */
        /* <DEDUP_REMOVED lines=11> */
[C---:B------:R-:W-:Y:S02]  /*10d40*/  FMUL.FTZ R56, R2.reuse, R56 ;  /* 0x0000003802387220 */ /* 0x040fe40000410000 */
[----:B------:R-:W-:Y:S02]  /*10d50*/  FMUL.FTZ R57, R2, R57 ;  /* 0x0000003902397220 */ /* 0x000fe40000410000 */
[----:B------:R-:W-:Y:S01]  /*10d60*/  FMUL.FTZ R58, R0, R58 ;  /* 0x0000003a003a7220 */ /* 0x000fe20000410000 */
[----:B--2---:R-:W-:Y:S01]  /*10d70*/  F2FP.BF16.PACK_AB R163, R180, R181 ;  /* 0x000000b5b4a3723e */ /* 0x004fe200000010ff */
[----:B------:R-:W-:Y:S02]  /*10d80*/  FMUL.FTZ R59, R0, R59 ;  /* 0x0000003b003b7220 */ /* 0x000fe40000410000 */
[C---:B------:R-:W-:Y:S02]  /*10d90*/  FMUL.FTZ R60, R2.reuse, R60 ;  /* 0x0000003c023c7220 */ /* 0x040fe40000410000 */
[----:B------:R-:W-:Y:S02]  /*10da0*/  FMUL.FTZ R61, R2, R61 ;  /* 0x0000003d023d7220 */ /* 0x000fe40000410000 */
[C---:B------:R-:W-:Y:S05]  /*10db0*/  HMMA.16816.F32.BF16 R4, R160.reuse, R12, R4 ;  /* 0x0000000ca004723c */ /* 0x040fea0000041804 */
[----:B------:R-:W-:Y:S02]  /*10dc0*/  FMUL.FTZ R62, R0, R62 ;  /* 0x0000003e003e7220 */ /* 0x000fe40000410000 */
[C---:B------:R-:W-:Y:S01]  /*10dd0*/  FMUL.FTZ R12, R2.reuse, R152 ;  /* 0x00000098020c7220 */ /* 0x040fe20000410000 */
[C---:B------:R-:W-:Y:S04]  /*10de0*/  HMMA.16816.F32.BF16 R8, R160.reuse, R14, R8 ;  /* 0x0000000ea008723c */ /* 0x040fe80000041808 */
[----:B------:R-:W-:Y:S02]  /*10df0*/  FMUL.FTZ R13, R2, R153 ;  /* 0x00000099020d7220 */ /* 0x000fe40000410000 */
[C---:B------:R-:W-:Y:S02]  /*10e00*/  FMUL.FTZ R63, R0.reuse, R63 ;  /* 0x0000003f003f7220 */ /* 0x040fe40000410000 */
[C---:B------:R-:W-:Y:S04]  /*10e10*/  FMUL.FTZ R14, R0.reuse, R154 ;  /* 0x0000009a000e7220 */ /* 0x040fe80000410000 */
[----:B------:R-:W-:Y:S02]  /*10e20*/  FMUL.FTZ R15, R0, R155 ;  /* 0x0000009b000f7220 */ /* 0x000fe40000410000 */
[----:B------:R-:W1:Y:S01]  /*10e30*/  LDSM.16.MT88.4 R152, [R232+0x10000] ;  /* 0x01000000e898783b */ /* 0x000e620000004200 */
        /* <DEDUP_REMOVED lines=11> */
[----:B------:R-:W2:Y:S01]  /*10ef0*/  LDSM.16.MT88.4 R144, [R236+0x12000] ;  /* 0x01200000ec90783b */ /* 0x000ea20000004200 */
[----:B------:R-:W-:Y:S02]  /*10f00*/  FMUL.FTZ R69, R2, R69 ;  /* 0x0000004502457220 */ /* 0x000fe40000410000 */
[C---:B------:R-:W-:Y:S02]  /*10f10*/  FMUL.FTZ R70, R0.reuse, R70 ;  /* 0x0000004600467220 */ /* 0x040fe40000410000 */
[C---:B------:R-:W-:Y:S03]  /*10f20*/  HMMA.16816.F32.BF16 R20, R160.reuse, R28, R20 ;  /* 0x0000001ca014723c */ /* 0x040fe60000041814 */
[----:B------:R-:W-:Y:S02]  /*10f30*/  FMUL.FTZ R71, R0, R71 ;  /* 0x0000004700477220 */ /* 0x000fe40000410000 */
[C---:B------:R-:W-:Y:S02]  /*10f40*/  FMUL.FTZ R72, R2.reuse, R72 ;  /* 0x0000004802487220 */ /* 0x040fe40000410000 */
[C---:B------:R-:W-:Y:S01]  /*10f50*/  FMUL.FTZ R28, R2.reuse, R136 ;  /* 0x00000088021c7220 */ /* 0x040fe20000410000 */
[C---:B------:R-:W-:Y:S04]  /*10f60*/  HMMA.16816.F32.BF16 R24, R160.reuse, R30, R24 ;  /* 0x0000001ea018723c */ /* 0x040fe80000041818 */
[C---:B------:R-:W-:Y:S02]  /*10f70*/  FMUL.FTZ R29, R2.reuse, R137 ;  /* 0x00000089021d7220 */ /* 0x040fe40000410000 */
[----:B------:R-:W-:Y:S02]  /*10f80*/  FMUL.FTZ R73, R2, R73 ;  /* 0x0000004902497220 */ /* 0x000fe40000410000 */
[C---:B------:R-:W-:Y:S04]  /*10f90*/  FMUL.FTZ R30, R0.reuse, R138 ;  /* 0x0000008a001e7220 */ /* 0x040fe80000410000 */
[C---:B------:R-:W-:Y:S02]  /*10fa0*/  FMUL.FTZ R31, R0.reuse, R139 ;  /* 0x0000008b001f7220 */ /* 0x040fe40000410000 */
[----:B------:R-:W3:Y:S01]  /*10fb0*/  LDSM.16.MT88.4 R136, [R234+0x12000] ;  /* 0x01200000ea88783b */ /* 0x000ee20000004200 */
[C---:B------:R-:W-:Y:S02]  /*10fc0*/  FMUL.FTZ R74, R0.reuse, R74 ;  /* 0x0000004a004a7220 */ /* 0x040fe40000410000 */
[----:B------:R-:W-:Y:S02]  /*10fd0*/  FMUL.FTZ R75, R0, R75 ;  /* 0x0000004b004b7220 */ /* 0x000fe40000410000 */
[C---:B-1----:R-:W-:Y:S03]  /*10fe0*/  HMMA.16816.F32.BF16 R28, R160.reuse, R152, R28 ;  /* 0x00000098a01c723c */ /* 0x042fe6000004181c */
[C---:B------:R-:W-:Y:S02]  /*10ff0*/  FMUL.FTZ R76, R2.reuse, R76 ;  /* 0x0000004c024c7220 */ /* 0x040fe40000410000 */
[----:B------:R-:W-:Y:S02]  /*11000*/  FMUL.FTZ R77, R2, R77 ;  /* 0x0000004d024d7220 */ /* 0x000fe40000410000 */
[C---:B------:R-:W-:Y:S01]  /*11010*/  FMUL.FTZ R78, R0.reuse, R78 ;  /* 0x0000004e004e7220 */ /* 0x040fe20000410000 */
[C---:B------:R-:W-:Y:S01]  /*11020*/  HMMA.16816.F32.BF16 R32, R160.reuse, R154, R32 ;  /* 0x0000009aa020723c */ /* 0x040fe20000041820 */
[----:B------:R-:W-:Y:S03]  /*11030*/  LDSM.16.MT88.4 R152, [R236+0x12800] ;  /* 0x01280000ec98783b */ /* 0x000fe60000004200 */
[----:B------:R-:W-:Y:S02]  /*11040*/  FMUL.FTZ R79, R0, R79 ;  /* 0x0000004f004f7220 */ /* 0x000fe40000410000 */
[C---:B------:R-:W-:Y:S02]  /*11050*/  FMUL.FTZ R80, R2.reuse, R80 ;  /* 0x0000005002507220 */ /* 0x040fe40000410000 */
[C---:B--2---:R-:W-:Y:S04]  /*11060*/  HMMA.16816.F32.BF16 R36, R160.reuse, R144, R36 ;  /* 0x00000090a024723c */ /* 0x044fe80000041824 */
[----:B------:R-:W-:Y:S02]  /*11070*/  FMUL.FTZ R81, R2, R81 ;  /* 0x0000005102517220 */ /* 0x000fe40000410000 */
[C---:B------:R-:W-:Y:S02]  /*11080*/  FMUL.FTZ R82, R0.reuse, R82 ;  /* 0x0000005200527220 */ /* 0x040fe40000410000 */
[C---:B------:R-:W-:Y:S01]  /*11090*/  HMMA.16816.F32.BF16 R40, R160.reuse, R146, R40 ;  /* 0x00000092a028723c */ /* 0x040fe20000041828 */
[----:B------:R-:W-:Y:S03]  /*110a0*/  LDSM.16.MT88.4 R144, [R233+0x10800] ;  /* 0x01080000e990783b */ /* 0x000fe60000004200 */
[----:B------:R-:W-:Y:S02]  /*110b0*/  FMUL.FTZ R83, R0, R83 ;  /* 0x0000005300537220 */ /* 0x000fe40000410000 */
[C---:B------:R-:W-:Y:S02]  /*110c0*/  FMUL.FTZ R84, R2.reuse, R84 ;  /* 0x0000005402547220 */ /* 0x040fe40000410000 */
[----:B------:R-:W-:Y:S01]  /*110d0*/  FMUL.FTZ R85, R2, R85 ;  /* 0x0000005502557220 */ /* 0x000fe20000410000 */
[C---:B---3--:R-:W-:Y:S03]  /*110e0*/  HMMA.16816.F32.BF16 R44, R160.reuse, R136, R44 ;  /* 0x00000088a02c723c */ /* 0x048fe6000004182c */
[C---:B------:R-:W-:Y:S02]  /*110f0*/  FMUL.FTZ R86, R0.reuse, R86 ;  /* 0x0000005600567220 */ /* 0x040fe40000410000 */
        /* <DEDUP_REMOVED lines=10> */
[----:B------:R-:W2:Y:S03]  /*111a0*/  LDSM.16.MT88.4 R132, [R234+0x14000] ;  /* 0x01400000ea84783b */ /* 0x000ea60000004200 */
        /* <DEDUP_REMOVED lines=18> */
[C---:B--2---:R-:W-:Y:S04]  /*112d0*/  HMMA.16816.F32.BF16 R76, R160.reuse, R132, R76 ;  /* 0x00000084a04c723c */ /* 0x044fe8000004184c */
[----:B------:R-:W-:Y:S02]  /*112e0*/  FMUL.FTZ R105, R2, R105 ;  /* 0x0000006902697220 */ /* 0x000fe40000410000 */
[C---:B------:R-:W-:Y:S02]  /*112f0*/  FMUL.FTZ R106, R0.reuse, R106 ;  /* 0x0000006a006a7220 */ /* 0x040fe40000410000 */
[C---:B------:R-:W-:Y:S01]  /*11300*/  HMMA.16816.F32.BF16 R80, R160.reuse, R134, R80 ;  /* 0x00000086a050723c */ /* 0x040fe20000041850 */
[----:B------:R-:W2:Y:S03]  /*11310*/  LDSM.16.MT88.4 R132, [R236+0x16000] ;  /* 0x01600000ec84783b */ /* 0x000ea60000004200 */
        /* <DEDUP_REMOVED lines=20> */
[--C-:B------:R-:W-:Y:S02]  /*11460*/  FFMA.FTZ R188, R189, c[0x0][0x23c], -R177.reuse ;  /* 0x00008f00bdbc7a23 */ /* 0x100fe400000108b1 */
[C---:B------:R-:W-:Y:S01]  /*11470*/  HMMA.16816.F32.BF16 R104, R160.reuse, R134, R104 ;  /* 0x00000086a068723c */ /* 0x040fe20000041868 */
[----:B------:R-:W2:Y:S03]  /*11480*/  LDSM.16.MT88.4 R132, [R232+0x16000] ;  /* 0x01600000e884783b */ /* 0x000ea60000004200 */
[--C-:B------:R-:W-:Y:S01]  /*11490*/  FFMA.FTZ R189, R190, c[0x0][0x23c], -R177.reuse ;  /* 0x00008f00bebd7a23 */ /* 0x100fe200000108b1 */
[----:B------:R-:W-:Y:S01]  /*114a0*/  MUFU.EX2 R188, R188 ;  /* 0x000000bc00bc7308 */ /* 0x000fe20000000800 */
[--C-:B------:R-:W-:Y:S02]  /*114b0*/  FFMA.FTZ R190, R191, c[0x0][0x23c], -R176.reuse ;  /* 0x00008f00bfbe7a23 */ /* 0x100fe400000108b0 */
[C---:B---3--:R-:W-:Y:S04]  /*114c0*/  HMMA.16816.F32.BF16 R108, R160.reuse, R140, R108 ;  /* 0x0000008ca06c723c */ /* 0x048fe8000004186c */
[--C-:B------:R-:W-:Y:S02]  /*114d0*/  FFMA.FTZ R191, R179, c[0x0][0x23c], -R176.reuse ;  /* 0x00008f00b3bf7a23 */ /* 0x100fe400000108b0 */
[--C-:B------:R-:W-:Y:S01]  /*114e0*/  FFMA.FTZ R192, R215, c[0x0][0x23c], -R177.reuse ;  /* 0x00008f00d7c07a23 */ /* 0x100fe200000108b1 */
[----:B------:R-:W3:Y:S01]  /*114f0*/  MUFU.EX2 R189, R189 ;  /* 0x000000bd00bd7308 */ /* 0x000ee20000000800 */
[C---:B------:R-:W-:Y:S01]  /*11500*/  HMMA.16816.F32.BF16 R112, R160.reuse, R142, R112 ;  /* 0x0000008ea070723c */ /* 0x040fe20000041870 */
[----:B------:R-:W4:Y:S03]  /*11510*/  LDSM.16.MT88.4 R140, [R236+0x10800] ;  /* 0x01080000ec8c783b */ /* 0x000f260000004200 */
[--C-:B------:R-:W-:Y:S02]  /*11520*/  FFMA.FTZ R196, R213, c[0x0][0x23c], -R176.reuse ;  /* 0x00008f00d5c47a23 */ /* 0x100fe400000108b0 */
[C---:B------:R-:W-:Y:S02]  /*11530*/  FMUL.FTZ R120, R2.reuse, R120 ;  /* 0x0000007802787220 */ /* 0x040fe40000410000 */
[----:B------:R-:W-:Y:S01]  /*11540*/  FMUL.FTZ R121, R2, R121 ;  /* 0x0000007902797220 */ /* 0x000fe20000410000 */
[C---:B-1----:R-:W-:Y:S01]  /*11550*/  HMMA.16816.F32.BF16 R116, R160.reuse, R136, R116 ;  /* 0x00000088a074723c */ /* 0x042fe20000041874 */
[----:B------:R-:W-:Y:S02]  /*11560*/  MUFU.EX2 R190, R190 ;  /* 0x000000be00be7308 */ /* 0x000fe40000000800 */
[C---:B------:R-:W-:Y:S02]  /*11570*/  FMUL.FTZ R122, R0.reuse, R122 ;  /* 0x0000007a007a7220 */ /* 0x040fe40000410000 */
[----:B------:R-:W-:Y:S02]  /*11580*/  FMUL.FTZ R123, R0, R123 ;  /* 0x0000007b007b7220 */ /* 0x000fe40000410000 */
[--C-:B------:R-:W-:Y:S02]  /*11590*/  FFMA.FTZ R201, R201, c[0x0][0x23c], -R176.reuse ;  /* 0x00008f00c9c97a23 */ /* 0x100fe400000108b0 */
[C---:B------:R-:W-:Y:S02]  /*115a0*/  FMUL.FTZ R124, R2.reuse, R124 ;  /* 0x0000007c027c7220 */ /* 0x040fe40000410000 */
[----:B------:R-:W1:Y:S01]  /*115b0*/  MUFU.EX2 R191, R191 ;  /* 0x000000bf00bf7308 */ /* 0x000e620000000800 */
[C---:B------:R-:W-:Y:S01]  /*115c0*/  HMMA.16816.F32.BF16 R120, R160.reuse, R138, R120 ;  /* 0x0000008aa078723c */ /* 0x040fe20000041878 */
[----:B------:R-:W5:Y:S02]  /*115d0*/  LDSM.16.MT88.4 R136, [R234+0x10800] ;  /* 0x01080000ea88783b */ /* 0x000f640000004200 */
[----:B------:R-:W-:Y:S02]  /*115e0*/  FMUL.FTZ R125, R2, R125 ;  /* 0x0000007d027d7220 */ /* 0x000fe40000410000 */
[C---:B------:R-:W-:Y:S02]  /*115f0*/  FMUL.FTZ R126, R0.reuse, R126 ;  /* 0x0000007e007e7220 */ /* 0x040fe40000410000 */
[----:B------:R-:W-:Y:S02]  /*11600*/  FMUL.FTZ R127, R0, R127 ;  /* 0x0000007f007f7220 */ /* 0x000fe40000410000 */
[----:B------:R-:W4:Y:S03]  /*11610*/  MUFU.EX2 R192, R192 ;  /* 0x000000c000c07308 */ /* 0x000f260000000800 */
[C---:B------:R-:W-:Y:S02]  /*11620*/  FMUL.FTZ R128, R2.reuse, R128 ;  /* 0x0000008002807220 */ /* 0x040fe40000410000 */
[C---:B--2---:R-:W-:Y:S03]  /*11630*/  HMMA.16816.F32.BF16 R124, R160.reuse, R132, R124 ;  /* 0x00000084a07c723c */ /* 0x044fe6000004187c */
[----:B------:R-:W-:Y:S02]  /*11640*/  FMUL.FTZ R129, R2, R129 ;  /* 0x0000008102817220 */ /* 0x000fe40000410000 */
[----:B------:R-:W-:Y:S01]  /*11650*/  MUFU.EX2 R196, R196 ;  /* 0x000000c400c47308 */ /* 0x000fe20000000800 */
[C---:B------:R-:W-:Y:S01]  /*11660*/  FMUL.FTZ R130, R0.reuse, R130 ;  /* 0x0000008200827220 */ /* 0x040fe20000410000 */
[----:B---3--:R-:W-:Y:S01]  /*11670*/  F2FP.BF16.PACK_AB R132, R189, R188 ;  /* 0x000000bcbd84723e */ /* 0x008fe200000010ff */
[----:B------:R-:W-:Y:S01]  /*11680*/  FMUL.FTZ R131, R0, R131 ;  /* 0x0000008300837220 */ /* 0x000fe20000410000 */
[----:B-1----:R-:W-:Y:S03]  /*11690*/  F2FP.BF16.PACK_AB R133, R191, R190 ;  /* 0x000000bebf85723e */ /* 0x002fe600000010ff */
[--C-:B------:R-:W-:Y:S02]  /*116a0*/  FFMA.FTZ R200, R214, c[0x0][0x23c], -R177.reuse ;  /* 0x00008f00d6c87a23 */ /* 0x100fe400000108b1 */
[--C-:B------:R-:W-:Y:S01]  /*116b0*/  FFMA.FTZ R211, R211, c[0x0][0x23c], -R177.reuse ;  /* 0x00008f00d3d37a23 */ /* 0x100fe200000108b1 */
[----:B------:R-:W-:Y:S01]  /*116c0*/  HMMA.16816.F32.BF16 R128, R160, R134, R128 ;  /* 0x00000086a080723c */ /* 0x000fe20000041880 */
[----:B------:R-:W1:Y:S01]  /*116d0*/  MUFU.EX2 R201, R201 ;  /* 0x000000c900c97308 */ /* 0x000e620000000800 */
[----:B------:R-:W2:Y:S01]  /*116e0*/  LDSM.16.MT88.4 R160, [R233+0x12800] ;  /* 0x01280000e9a0783b */ /* 0x000ea20000004200 */
[--C-:B------:R-:W-:Y:S02]  /*116f0*/  FFMA.FTZ R204, R209, c[0x0][0x23c], -R176.reuse ;  /* 0x00008f00d1cc7a23 */ /* 0x100fe400000108b0 */
[--C-:B------:R-:W-:Y:S02]  /*11700*/  FFMA.FTZ R207, R207, c[0x0][0x23c], -R176.reuse ;  /* 0x00008f00cfcf7a23 */ /* 0x100fe400000108b0 */
[----:B----4-:R-:W-:Y:S01]  /*11710*/  F2FP.BF16.PACK_AB R134, R192, R193 ;  /* 0x000000c1c086723e */ /* 0x010fe200000010ff */
[--C-:B------:R-:W-:Y:S03]  /*11720*/  FFMA.FTZ R208, R210, c[0x0][0x23c], -R177.reuse ;  /* 0x00008f00d2d07a23 */ /* 0x100fe600000108b1 */
[----:B------:R-:W-:Y:S01]  /*11730*/  MUFU.EX2 R200, R200 ;  /* 0x000000c800c87308 */ /* 0x000fe20000000800 */
[--C-:B------:R-:W-:Y:S02]  /*11740*/  FFMA.FTZ R209, R206, c[0x0][0x23c], -R177.reuse ;  /* 0x00008f00ced17a23 */ /* 0x100fe400000108b1 */
[--C-:B------:R-:W-:Y:S02]  /*11750*/  FFMA.FTZ R205, R205, c[0x0][0x23c], -R176.reuse ;  /* 0x00008f00cdcd7a23 */ /* 0x100fe400000108b0 */
[--C-:B------:R-:W-:Y:S02]  /*11760*/  FFMA.FTZ R206, R203, c[0x0][0x23c], -R176.reuse ;  /* 0x00008f00cbce7a23 */ /* 0x100fe400000108b0 */
[--C-:B------:R-:W-:Y:S02]  /*11770*/  FFMA.FTZ R198, R198, c[0x0][0x23c], -R177.reuse ;  /* 0x00008f00c6c67a23 */ /* 0x100fe400000108b1 */
[--C-:B------:R-:W-:Y:S01]  /*11780*/  FFMA.FTZ R203, R202, c[0x0][0x23c], -R177.reuse ;  /* 0x00008f00cacb7a23 */ /* 0x100fe200000108b1 */
[----:B------:R-:W3:Y:S01]  /*11790*/  MUFU.EX2 R211, R211 ;  /* 0x000000d300d37308 */ /* 0x000ee20000000800 */
[--C-:B------:R-:W-:Y:S02]  /*117a0*/  FFMA.FTZ R199, R199, c[0x0][0x23c], -R176.reuse ;  /* 0x00008f00c7c77a23 */ /* 0x100fe400000108b0 */
[--C-:B------:R-:W-:Y:S01]  /*117b0*/  FFMA.FTZ R202, R197, c[0x0][0x23c], -R176.reuse ;  /* 0x00008f00c5ca7a23 */ /* 0x100fe200000108b0 */
[----:B-1----:R-:W-:Y:S01]  /*117c0*/  F2FP.BF16.PACK_AB R135, R201, R196 ;  /* 0x000000c4c987723e */ /* 0x002fe200000010ff */
[--C-:B------:R-:W-:Y:S02]  /*117d0*/  FFMA.FTZ R195, R195, c[0x0][0x23c], -R177.reuse ;  /* 0x00008f00c3c37a23 */ /* 0x100fe400000108b1 */
[----:B------:R-:W-:Y:S02]  /*117e0*/  FFMA.FTZ R177, R194, c[0x0][0x23c], -R177 ;  /* 0x00008f00c2b17a23 */ /* 0x000fe400000108b1 */
[--C-:B------:R-:W-:Y:S01]  /*117f0*/  FFMA.FTZ R166, R166, c[0x0][0x23c], -R176.reuse ;  /* 0x00008f00a6a67a23 */ /* 0x100fe200000108b0 */
[----:B------:R-:W-:Y:S01]  /*11800*/  MUFU.EX2 R204, R204 ;  /* 0x000000cc00cc7308 */ /* 0x000fe20000000800 */
[C---:B------:R-:W-:Y:S05]  /*11810*/  HMMA.16816.F32.BF16 R4, R132.reuse, R140, R4 ;  /* 0x0000008c8404723c */ /* 0x040fea0000041804 */
[----:B------:R-:W-:Y:S02]  /*11820*/  FFMA.FTZ R176, R165, c[0x0][0x23c], -R176 ;  /* 0x00008f00a5b07a23 */ /* 0x000fe400000108b0 */
[----:B------:R-:W-:Y:S01]  /*11830*/  FFMA.FTZ R186, R2, R251, R186 ;  /* 0x000000fb02ba7223 */ /* 0x000fe200000100ba */
[C---:B------:R-:W-:Y:S01]  /*11840*/  HMMA.16816.F32.BF16 R8, R132.reuse, R142, R8 ;  /* 0x0000008e8408723c */ /* 0x040fe20000041808 */
[----:B------:R-:W1:Y:S01]  /*11850*/  LDSM.16.MT88.4 R140, [R232+0x12800] ;  /* 0x01280000e88c783b */ /* 0x000e620000004200 */
[----:B------:R-:W-:Y:S02]  /*11860*/  MUFU.EX2 R194, R177 ;  /* 0x000000b100c27308 */ /* 0x000fe40000000800 */
[----:B------:R-:W-:Y:S01]  /*11870*/  FFMA.FTZ R187, R0, R249, R187 ;  /* 0x000000f900bb7223 */ /* 0x000fe200000100bb */
[----:B------:R-:W-:Y:S01]  /*11880*/  MOV R0, R3 ;  /* 0x0000000300007202 */ /* 0x000fe20000000f00 */
[----:B------:R-:W-:Y:S02]  /*11890*/  FADD.FTZ R185, R185, R186 ;  /* 0x000000bab9b97221 */ /* 0x000fe40000010000 */
[C---:B-----5:R-:W-:Y:S04]  /*118a0*/  HMMA.16816.F32.BF16 R12, R132.reuse, R136, R12 ;  /* 0x00000088840c723c */ /* 0x060fe8000004180c */
[----:B------:R4:W-:Y:S01]  /*118b0*/  MUFU.EX2 R165, R176 ;  /* 0x000000b000a57308 */ /* 0x0009e20000000800 */
[----:B------:R-:W-:Y:S02]  /*118c0*/  FADD.FTZ R182, R182, R187 ;  /* 0x000000bbb6b67221 */ /* 0x000fe40000010000 */
[----:B------:R-:W-:Y:S01]  /*118d0*/  FADD.FTZ R184, R184, R185 ;  /* 0x000000b9b8b87221 */ /* 0x000fe20000010000 */
[C---:B------:R-:W-:Y:S01]  /*118e0*/  HMMA.16816.F32.BF16 R16, R132.reuse, R138, R16 ;  /* 0x0000008a8410723c */ /* 0x040fe20000041810 */
[----:B------:R-:W5:Y:S03]  /*118f0*/  LDSM.16.MT88.4 R136, [R233+0x14800] ;  /* 0x01480000e988783b */ /* 0x000f660000004200 */
[----:B------:R-:W-:Y:S02]  /*11900*/  FADD.FTZ R181, R181, R182 ;  /* 0x000000b6b5b57221 */ /* 0x000fe40000010000 */
[----:B------:R-:W1:Y:S01]  /*11910*/  MUFU.EX2 R207, R207 ;  /* 0x000000cf00cf7308 */ /* 0x000e620000000800 */
[----:B------:R-:W-:Y:S01]  /*11920*/  FADD.FTZ R183, R183, R184 ;  /* 0x000000b8b7b77221 */ /* 0x000fe20000010000 */
[C---:B------:R-:W-:Y:S04]  /*11930*/  HMMA.16816.F32.BF16 R20, R132.reuse, R144, R20 ;  /* 0x000000908414723c */ /* 0x040fe80000041814 */
[----:B------:R-:W-:Y:S02]  /*11940*/  FADD.FTZ R181, R180, R181 ;  /* 0x000000b5b4b57221 */ /* 0x000fe40000010000 */
[----:B------:R-:W-:Y:S02]  /*11950*/  FADD.FTZ R188, R188, R183 ;  /* 0x000000b7bcbc7221 */ /* 0x000fe40000010000 */
[C---:B------:R-:W-:Y:S01]  /*11960*/  HMMA.16816.F32.BF16 R24, R132.reuse, R146, R24 ;  /* 0x000000928418723c */ /* 0x040fe20000041818 */
[----:B------:R-:W1:Y:S01]  /*11970*/  LDSM.16.MT88.4 R144, [R232+0x14800] ;  /* 0x01480000e890783b */ /* 0x000e620000004200 */
[----:B------:R-:W-:Y:S02]  /*11980*/  MUFU.EX2 R208, R208 ;  /* 0x000000d000d07308 */ /* 0x000fe40000000800 */
[----:B------:R-:W-:Y:S02]  /*11990*/  FADD.FTZ R190, R190, R181 ;  /* 0x000000b5bebe7221 */ /* 0x000fe40000010000 */
[----:B------:R-:W-:Y:S02]  /*119a0*/  FADD.FTZ R188, R189, R188 ;  /* 0x000000bcbdbc7221 */ /* 0x000fe40000010000 */
[C---:B------:R-:W-:Y:S01]  /*119b0*/  HMMA.16816.F32.BF16 R28, R132.reuse, R148, R28 ;  /* 0x00000094841c723c */ /* 0x040fe2000004181c */
[----:B----4-:R-:W-:Y:S03]  /*119c0*/  LDSM.16.MT88.4 R176, [R236+0x15800] ;  /* 0x01580000ecb0783b */ /* 0x010fe60000004200 */
[----:B------:R-:W4:Y:S01]  /*119d0*/  MUFU.EX2 R209, R209 ;  /* 0x000000d100d17308 */ /* 0x000f220000000800 */
[----:B------:R-:W-:Y:S02]  /*119e0*/  FADD.FTZ R191, R191, R190 ;  /* 0x000000bebfbf7221 */ /* 0x000fe40000010000 */
[----:B------:R-:W-:Y:S01]  /*119f0*/  FADD.FTZ R193, R193, R188 ;  /* 0x000000bcc1c17221 */ /* 0x000fe20000010000 */
[C---:B------:R-:W-:Y:S01]  /*11a00*/  HMMA.16816.F32.BF16 R32, R132.reuse, R150, R32 ;  /* 0x000000968420723c */ /* 0x040fe20000041820 */
[----:B------:R-:W1:Y:S03]  /*11a10*/  LDSM.16.MT88.4 R148, [R236+0x16800] ;  /* 0x01680000ec94783b */ /* 0x000e660000004200 */
[----:B------:R-:W-:Y:S02]  /*11a20*/  FADD.FTZ R196, R196, R191 ;  /* 0x000000bfc4c47221 */ /* 0x000fe40000010000 */
[----:B------:R-:W-:Y:S01]  /*11a30*/  MUFU.EX2 R205, R205 ;  /* 0x000000cd00cd7308 */ /* 0x000fe20000000800 */
[----:B------:R-:W-:Y:S01]  /*11a40*/  FADD.FTZ R193, R192, R193 ;  /* 0x000000c1c0c17221 */ /* 0x000fe20000010000 */
[C---:B------:R-:W-:Y:S04]  /*11a50*/  HMMA.16816.F32.BF16 R36, R132.reuse, R152, R36 ;  /* 0x000000988424723c */ /* 0x040fe80000041824 */
[----:B------:R-:W-:Y:S04]  /*11a60*/  FADD.FTZ R201, R201, R196 ;  /* 0x000000c4c9c97221 */ /* 0x000fe80000010000 */
[C---:B------:R-:W-:Y:S01]  /*11a70*/  HMMA.16816.F32.BF16 R40, R132.reuse, R154, R40 ;  /* 0x0000009a8428723c */ /* 0x040fe20000041828 */
[----:B------:R-:W-:Y:S01]  /*11a80*/  LDSM.16.MT88.4 R152, [R236+0x13000] ;  /* 0x01300000ec98783b */ /* 0x000fe20000004200 */
[----:B------:R-:W1:Y:S06]  /*11a90*/  MUFU.EX2 R206, R206 ;  /* 0x000000ce00ce7308 */ /* 0x000e6c0000000800 */
[C---:B------:R-:W-:Y:S04]  /*11aa0*/  HMMA.16816.F32.BF16 R44, R132.reuse, R156, R44 ;  /* 0x0000009c842c723c */ /* 0x040fe8000004182c */
[----:B------:R-:W-:Y:S04]  /*11ab0*/  MUFU.EX2 R198, R198 ;  /* 0x000000c600c67308 */ /* 0x000fe80000000800 */
[C---:B------:R-:W-:Y:S01]  /*11ac0*/  HMMA.16816.F32.BF16 R48, R132.reuse, R158, R48 ;  /* 0x0000009e8430723c */ /* 0x040fe20000041830 */
[----:B------:R-:W-:Y:S05]  /*11ad0*/  LDSM.16.MT88.4 R156, [R234+0x13000] ;  /* 0x01300000ea9c783b */ /* 0x000fea0000004200 */
[----:B------:R-:W3:Y:S02]  /*11ae0*/  MUFU.EX2 R203, R203 ;  /* 0x000000cb00cb7308 */ /* 0x000ee40000000800 */
[C---:B--2---:R-:W-:Y:S08]  /*11af0*/  HMMA.16816.F32.BF16 R52, R132.reuse, R160, R52 ;  /* 0x000000a08434723c */ /* 0x044ff00000041834 */
[C---:B------:R-:W-:Y:S01]  /*11b00*/  HMMA.16816.F32.BF16 R56, R132.reuse, R162, R56 ;  /* 0x000000a28438723c */ /* 0x040fe20000041838 */
[----:B------:R-:W-:Y:S01]  /*11b10*/  LDSM.16.MT88.4 R160, [R233+0x13000] ;  /* 0x01300000e9a0783b */ /* 0x000fe20000004200 */
[----:B------:R-:W-:Y:S06]  /*11b20*/  MUFU.EX2 R199, R199 ;  /* 0x000000c700c77308 */ /* 0x000fec0000000800 */
[C---:B-1----:R-:W-:Y:S04]  /*11b30*/  HMMA.16816.F32.BF16 R60, R132.reuse, R140, R60 ;  /* 0x0000008c843c723c */ /* 0x042fe8000004183c */
[----:B------:R-:W1:Y:S04]  /*11b40*/  MUFU.EX2 R202, R202 ;  /* 0x000000ca00ca7308 */ /* 0x000e680000000800 */
[C---:B------:R-:W-:Y:S01]  /*11b50*/  HMMA.16816.F32.BF16 R64, R132.reuse, R142, R64 ;  /* 0x0000008e8440723c */ /* 0x040fe20000041840 */
[----:B------:R-:W2:Y:S05]  /*11b60*/  LDSM.16.MT88.4 R140, [R234+0x16800] ;  /* 0x01680000ea8c783b */ /* 0x000eaa0000004200 */
[----:B------:R-:W1:Y:S02]  /*11b70*/  MUFU.EX2 R195, R195 ;  /* 0x000000c300c37308 */ /* 0x000e640000000800 */
[C---:B------:R-:W-:Y:S08]  /*11b80*/  HMMA.16816.F32.BF16 R68, R132.reuse, R168, R68 ;  /* 0x000000a88444723c */ /* 0x040ff00000041844 */
[C---:B------:R-:W-:Y:S01]  /*11b90*/  HMMA.16816.F32.BF16 R72, R132.reuse, R170, R72 ;  /* 0x000000aa8448723c */ /* 0x040fe20000041848 */
[----:B------:R-:W-:Y:S01]  /*11ba0*/  LDSM.16.MT88.4 R168, [R232+0x13000] ;  /* 0x01300000e8a8783b */ /* 0x000fe20000004200 */
[----:B------:R-:W1:Y:S06]  /*11bb0*/  MUFU.EX2 R166, R166 ;  /* 0x000000a600a67308 */ /* 0x000e6c0000000800 */
[C---:B------:R-:W-:Y:S08]  /*11bc0*/  HMMA.16816.F32.BF16 R76, R132.reuse, R172, R76 ;  /* 0x000000ac844c723c */ /* 0x040ff0000004184c */
[C---:B------:R-:W-:Y:S01]  /*11bd0*/  HMMA.16816.F32.BF16 R80, R132.reuse, R174, R80 ;  /* 0x000000ae8450723c */ /* 0x040fe20000041850 */
[----:B------:R-:W-:Y:S07]  /*11be0*/  LDSM.16.MT88.4 R172, [R236+0x15000] ;  /* 0x01500000ecac783b */ /* 0x000fee0000004200 */
[C---:B-----5:R-:W-:Y:S08]  /*11bf0*/  HMMA.16816.F32.BF16 R84, R132.reuse, R136, R84 ;  /* 0x000000888454723c */ /* 0x060ff00000041854 */
[C---:B------:R-:W-:Y:S01]  /*11c00*/  HMMA.16816.F32.BF16 R88, R132.reuse, R138, R88 ;  /* 0x0000008a8458723c */ /* 0x040fe20000041858 */
[----:B------:R-:W5:Y:S07]  /*11c10*/  LDSM.16.MT88.4 R136, [R233+0x16800] ;  /* 0x01680000e988783b */ /* 0x000f6e0000004200 */
[C---:B------:R-:W-:Y:S08]  /*11c20*/  HMMA.16816.F32.BF16 R92, R132.reuse, R144, R92 ;  /* 0x00000090845c723c */ /* 0x040ff0000004185c */
[C---:B------:R-:W-:Y:S01]  /*11c30*/  HMMA.16816.F32.BF16 R96, R132.reuse, R146, R96 ;  /* 0x000000928460723c */ /* 0x040fe20000041860 */
[----:B------:R-:W1:Y:S07]  /*11c40*/  LDSM.16.MT88.4 R144, [R232+0x16800] ;  /* 0x01680000e890783b */ /* 0x000e6e0000004200 */
[C---:B------:R-:W-:Y:S08]  /*11c50*/  HMMA.16816.F32.BF16 R100, R132.reuse, R148, R100 ;  /* 0x000000948464723c */ /* 0x040ff00000041864 */
[C---:B------:R-:W-:Y:S01]  /*11c60*/  HMMA.16816.F32.BF16 R104, R132.reuse, R150, R104 ;  /* 0x000000968468723c */ /* 0x040fe20000041868 */
[----:B------:R-:W-:Y:S07]  /*11c70*/  LDSM.16.MT88.4 R148, [R234+0x11000] ;  /* 0x01100000ea94783b */ /* 0x000fee0000004200 */
[C---:B--2---:R-:W-:Y:S08]  /*11c80*/  HMMA.16816.F32.BF16 R108, R132.reuse, R140, R108 ;  /* 0x0000008c846c723c */ /* 0x044ff0000004186c */
[C---:B------:R-:W-:Y:S01]  /*11c90*/  HMMA.16816.F32.BF16 R112, R132.reuse, R142, R112 ;  /* 0x0000008e8470723c */ /* 0x040fe20000041870 */
[----:B------:R-:W2:Y:S07]  /*11ca0*/  LDSM.16.MT88.4 R140, [R236+0x11000] ;  /* 0x01100000ec8c783b */ /* 0x000eae0000004200 */
[C---:B-----5:R-:W-:Y:S08]  /*11cb0*/  HMMA.16816.F32.BF16 R116, R132.reuse, R136, R116 ;  /* 0x000000888474723c */ /* 0x060ff00000041874 */
[C---:B------:R-:W-:Y:S01]  /*11cc0*/  HMMA.16816.F32.BF16 R120, R132.reuse, R138, R120 ;  /* 0x0000008a8478723c */ /* 0x040fe20000041878 */
[----:B------:R-:W5:Y:S07]  /*11cd0*/  LDSM.16.MT88.4 R136, [R233+0x11000] ;  /* 0x01100000e988783b */ /* 0x000f6e0000004200 */
[C---:B-1----:R-:W-:Y:S08]  /*11ce0*/  HMMA.16816.F32.BF16 R124, R132.reuse, R144, R124 ;  /* 0x00000090847c723c */ /* 0x042ff0000004187c */
[----:B------:R-:W-:Y:S01]  /*11cf0*/  HMMA.16816.F32.BF16 R128, R132, R146, R128 ;  /* 0x000000928480723c */ /* 0x000fe20000041880 */
[----:B------:R-:W1:Y:S06]  /*11d00*/  LDSM.16.MT88.4 R144, [R232+0x11000] ;  /* 0x01100000e890783b */ /* 0x000e6c0000004200 */
[----:B---3--:R-:W-:Y:S01]  /*11d10*/  F2FP.BF16.PACK_AB R132, R211, R200 ;  /* 0x000000c8d384723e */ /* 0x008fe200000010ff */
[----:B------:R-:W-:Y:S01]  /*11d20*/  FADD.FTZ R200, R200, R193 ;  /* 0x000000c1c8c87221 */ /* 0x000fe20000010000 */
[----:B------:R-:W-:Y:S03]  /*11d30*/  F2FP.BF16.PACK_AB R133, R207, R204 ;  /* 0x000000cccf85723e */ /* 0x000fe600000010ff */
[----:B----4-:R-:W-:Y:S01]  /*11d40*/  F2FP.BF16.PACK_AB R134, R209, R208 ;  /* 0x000000d0d186723e */ /* 0x010fe200000010ff */
[----:B------:R-:W-:Y:S01]  /*11d50*/  FADD.FTZ R204, R204, R201 ;  /* 0x000000c9cccc7221 */ /* 0x000fe20000010000 */
[----:B------:R-:W-:Y:S01]  /*11d60*/  F2FP.BF16.PACK_AB R135, R206, R205 ;  /* 0x000000cdce87723e */ /* 0x000fe200000010ff */
[----:B------:R-:W-:Y:S02]  /*11d70*/  FADD.FTZ R211, R211, R200 ;  /* 0x000000c8d3d37221 */ /* 0x000fe40000010000 */
[----:B------:R-:W-:Y:S02]  /*11d80*/  FADD.FTZ R204, R207, R204 ;  /* 0x000000cccfcc7221 */ /* 0x000fe40000010000 */
[----:B------:R-:W-:Y:S02]  /*11d90*/  FADD.FTZ R208, R208, R211 ;  /* 0x000000d3d0d07221 */ /* 0x000fe40000010000 */
[C---:B--2---:R-:W-:Y:S03]  /*11da0*/  HMMA.16816.F32.BF16 R4, R132.reuse, R140, R4 ;  /* 0x0000008c8404723c */ /* 0x044fe60000041804 */
[----:B------:R-:W-:Y:S02]  /*11db0*/  FADD.FTZ R205, R205, R204 ;  /* 0x000000cccdcd7221 */ /* 0x000fe40000010000 */
[----:B------:R-:W-:Y:S02]  /*11dc0*/  FADD.FTZ R209, R209, R208 ;  /* 0x000000d0d1d17221 */ /* 0x000fe40000010000 */
[----:B------:R-:W-:Y:S01]  /*11dd0*/  FADD.FTZ R206, R206, R205 ;  /* 0x000000cdcece7221 */ /* 0x000fe20000010000 */
[C---:B------:R-:W-:Y:S01]  /*11de0*/  HMMA.16816.F32.BF16 R8, R132.reuse, R142, R8 ;  /* 0x0000008e8408723c */ /* 0x040fe20000041808 */
[----:B------:R-:W2:Y:S07]  /*11df0*/  LDSM.16.MT88.4 R140, [R234+0x15000] ;  /* 0x01500000ea8c783b */ /* 0x000eae0000004200 */
[C---:B------:R-:W-:Y:S08]  /*11e00*/  HMMA.16816.F32.BF16 R12, R132.reuse, R148, R12 ;  /* 0x00000094840c723c */ /* 0x040ff0000004180c */
[C---:B------:R-:W-:Y:S01]  /*11e10*/  HMMA.16816.F32.BF16 R16, R132.reuse, R150, R16 ;  /* 0x000000968410723c */ /* 0x040fe20000041810 */
[----:B------:R-:W-:Y:S07]  /*11e20*/  LDSM.16.MT88.4 R148, [R236+0x17000] ;  /* 0x01700000ec94783b */ /* 0x000fee0000004200 */
[C---:B-----5:R-:W-:Y:S08]  /*11e30*/  HMMA.16816.F32.BF16 R20, R132.reuse, R136, R20 ;  /* 0x000000888414723c */ /* 0x060ff00000041814 */
        /* <DEDUP_REMOVED lines=26> */
[C---:B--2---:R-:W-:Y:S04]  /*11fe0*/  HMMA.16816.F32.BF16 R76, R132.reuse, R140, R76 ;  /* 0x0000008c844c723c */ /* 0x044fe8000004184c */
[----:B------:R-:W-:Y:S02]  /*11ff0*/  FADD.FTZ R166, R166, R199 ;  /* 0x000000c7a6a67221 */ /* 0x000fe40000010000 */
[----:B------:R-:W-:Y:S02]  /*12000*/  FADD.FTZ R251, R194, R195 ;  /* 0x000000c3c2fb7221 */ /* 0x000fe40000010000 */
[C---:B------:R-:W-:Y:S01]  /*12010*/  HMMA.16816.F32.BF16 R80, R132.reuse, R142, R80 ;  /* 0x0000008e8450723c */ /* 0x040fe20000041850 */
[----:B------:R-:W2:Y:S03]  /*12020*/  LDSM.16.MT88.4 R140, [R234+0x17000] ;  /* 0x01700000ea8c783b */ /* 0x000ea60000004200 */
[----:B------:R-:W-:Y:S04]  /*12030*/  FADD.FTZ R249, R165, R166 ;  /* 0x000000a6a5f97221 */ /* 0x000fe80000010000 */
        /* <DEDUP_REMOVED lines=13> */
[C---:B------:R-:W-:Y:S08]  /*12110*/  HMMA.16816.F32.BF16 R120, R132.reuse, R138, R120 ;  /* 0x0000008a8478723c */ /* 0x040ff00000041878 */
[C---:B-1----:R-:W-:Y:S08]  /*12120*/  HMMA.16816.F32.BF16 R124, R132.reuse, R144, R124 ;  /* 0x00000090847c723c */ /* 0x042ff0000004187c */
[----:B------:R-:W-:Y:S08]  /*12130*/  HMMA.16816.F32.BF16 R128, R132, R146, R128 ;  /* 0x000000928480723c */ /* 0x000ff00000041880 */
[C---:B------:R-:W-:Y:S01]  /*12140*/  HMMA.16816.F32.BF16 R160, R168.reuse, R156, R4 ;  /* 0x0000009ca8a0723c */ /* 0x040fe20000041804 */
[----:B------:R-:W1:Y:S07]  /*12150*/  LDSM.16.MT88.4 R4, [R236+0x13800] ;  /* 0x01380000ec04783b */ /* 0x000e6e0000004200 */
[C---:B------:R-:W-:Y:S01]  /*12160*/  HMMA.16816.F32.BF16 R156, R168.reuse, R158, R8 ;  /* 0x0000009ea89c723c */ /* 0x040fe20000041808 */
[----:B------:R-:W3:Y:S07]  /*12170*/  LDSM.16.MT88.4 R8, [R234+0x13800] ;  /* 0x01380000ea08783b */ /* 0x000eee0000004200 */
[C---:B----4-:R-:W-:Y:S01]  /*12180*/  HMMA.16816.F32.BF16 R152, R168.reuse, R148, R12 ;  /* 0x00000094a898723c */ /* 0x050fe2000004180c */
[----:B------:R-:W4:Y:S07]  /*12190*/  LDSM.16.MT88.4 R12, [R233+0x13800] ;  /* 0x01380000e90c783b */ /* 0x000f2e0000004200 */
[C---:B------:R-:W-:Y:S01]  /*121a0*/  HMMA.16816.F32.BF16 R148, R168.reuse, R150, R16 ;  /* 0x00000096a894723c */ /* 0x040fe20000041810 */
[----:B------:R-:W5:Y:S07]  /*121b0*/  LDSM.16.MT88.4 R16, [R232+0x13800] ;  /* 0x01380000e810783b */ /* 0x000f6e0000004200 */
[C---:B--2---:R-:W-:Y:S01]  /*121c0*/  HMMA.16816.F32.BF16 R144, R168.reuse, R140, R20 ;  /* 0x0000008ca890723c */ /* 0x044fe20000041814 */
[----:B------:R-:W2:Y:S07]  /*121d0*/  LDSM.16.MT88.4 R20, [R234+0x15800] ;  /* 0x01580000ea14783b */ /* 0x000eae0000004200 */
[C---:B------:R-:W-:Y:S01]  /*121e0*/  HMMA.16816.F32.BF16 R140, R168.reuse, R142, R24 ;  /* 0x0000008ea88c723c */ /* 0x040fe20000041818 */
[----:B------:R-:W2:Y:S07]  /*121f0*/  LDSM.16.MT88.4 R24, [R233+0x15800] ;  /* 0x01580000e918783b */ /* 0x000eae0000004200 */
[C---:B------:R-:W-:Y:S01]  /*12200*/  HMMA.16816.F32.BF16 R136, R168.reuse, R172, R28 ;  /* 0x000000aca888723c */ /* 0x040fe2000004181c */
[----:B------:R-:W2:Y:S07]  /*12210*/  LDSM.16.MT88.4 R28, [R232+0x15800] ;  /* 0x01580000e81c783b */ /* 0x000eae0000004200 */
        /* <DEDUP_REMOVED lines=12> */
[C---:B------:R-:W-:Y:S08]  /*122e0*/  HMMA.16816.F32.BF16 R64, R168.reuse, R18, R64 ;  /* 0x00000012a840723c */ /* 0x040ff00000041840 */
[C---:B------:R-:W-:Y:S08]  /*122f0*/  HMMA.16816.F32.BF16 R68, R168.reuse, R176, R68 ;  /* 0x000000b0a844723c */ /* 0x040ff00000041844 */
[C---:B------:R-:W-:Y:S08]  /*12300*/  HMMA.16816.F32.BF16 R72, R168.reuse, R178, R72 ;  /* 0x000000b2a848723c */ /* 0x040ff00000041848 */
[C---:B--2---:R-:W-:Y:S08]  /*12310*/  HMMA.16816.F32.BF16 R76, R168.reuse, R20, R76 ;  /* 0x00000014a84c723c */ /* 0x044ff0000004184c */
[C---:B------:R-:W-:Y:S08]  /*12320*/  HMMA.16816.F32.BF16 R80, R168.reuse, R22, R80 ;  /* 0x00000016a850723c */ /* 0x040ff00000041850 */
[C---:B------:R-:W-:Y:S08]  /*12330*/  HMMA.16816.F32.BF16 R84, R168.reuse, R24, R84 ;  /* 0x00000018a854723c */ /* 0x040ff00000041854 */
[C---:B------:R-:W-:Y:S08]  /*12340*/  HMMA.16816.F32.BF16 R88, R168.reuse, R26, R88 ;  /* 0x0000001aa858723c */ /* 0x040ff00000041858 */
[C---:B------:R-:W-:Y:S08]  /*12350*/  HMMA.16816.F32.BF16 R92, R168.reuse, R28, R92 ;  /* 0x0000001ca85c723c */ /* 0x040ff0000004185c */
[C---:B------:R-:W-:Y:S08]  /*12360*/  HMMA.16816.F32.BF16 R96, R168.reuse, R30, R96 ;  /* 0x0000001ea860723c */ /* 0x040ff00000041860 */
[C---:B------:R-:W-:Y:S08]  /*12370*/  HMMA.16816.F32.BF16 R100, R168.reuse, R32, R100 ;  /* 0x00000020a864723c */ /* 0x040ff00000041864 */
[C---:B------:R-:W-:Y:S08]  /*12380*/  HMMA.16816.F32.BF16 R104, R168.reuse, R34, R104 ;  /* 0x00000022a868723c */ /* 0x040ff00000041868 */
[C---:B-1----:R-:W-:Y:S08]  /*12390*/  HMMA.16816.F32.BF16 R108, R168.reuse, R4, R108 ;  /* 0x00000004a86c723c */ /* 0x042ff0000004186c */
[C---:B------:R-:W-:Y:S08]  /*123a0*/  HMMA.16816.F32.BF16 R112, R168.reuse, R6, R112 ;  /* 0x00000006a870723c */ /* 0x040ff00000041870 */
[C---:B---3--:R-:W-:Y:S08]  /*123b0*/  HMMA.16816.F32.BF16 R116, R168.reuse, R8, R116 ;  /* 0x00000008a874723c */ /* 0x048ff00000041874 */
[C---:B------:R-:W-:Y:S08]  /*123c0*/  HMMA.16816.F32.BF16 R120, R168.reuse, R10, R120 ;  /* 0x0000000aa878723c */ /* 0x040ff00000041878 */
[C---:B----4-:R-:W-:Y:S08]  /*123d0*/  HMMA.16816.F32.BF16 R124, R168.reuse, R12, R124 ;  /* 0x0000000ca87c723c */ /* 0x050ff0000004187c */
[----:B------:R-:W-:Y:S01]  /*123e0*/  HMMA.16816.F32.BF16 R128, R168, R14, R128 ;  /* 0x0000000ea880723c */ /* 0x000fe20000041880 */
[----:B------:R-:W-:-:S07]  /*123f0*/  @P0 BRA `(.L_x_1616) ;  /* 0xffffb76000000947 */ /* 0x000fce000383ffff */
.L_x_1612:
        /* <DEDUP_REMOVED lines=338> */
.L_x_1618:
[----:B--234-:R-:W-:Y:S05]  /*13920*/  BSYNC B0 ;  /* 0x0000000000007941 */ /* 0x01cfea0003800000 */
.L_x_1617:
        /* <DEDUP_REMOVED lines=23> */
.L_x_1620:
[----:B------:R-:W-:Y:S05]  /*13aa0*/  BSYNC B0 ;  /* 0x0000000000007941 */ /* 0x000fea0003800000 */
.L_x_1619:
        /* <DEDUP_REMOVED lines=14> */
.L_x_1622:
[----:B------:R-:W-:Y:S05]  /*13b90*/  BSYNC B0 ;  /* 0x0000000000007941 */ /* 0x000fea0003800000 */
.L_x_1621:
        /* <DEDUP_REMOVED lines=14> */
.L_x_1624:
[----:B------:R-:W-:Y:S05]  /*13c80*/  BSYNC B0 ;  /* 0x0000000000007941 */ /* 0x000fea0003800000 */
.L_x_1623:
        /* <DEDUP_REMOVED lines=14> */
.L_x_1626:
[----:B------:R-:W-:Y:S05]  /*13d70*/  BSYNC B0 ;  /* 0x0000000000007941 */ /* 0x000fea0003800000 */
.L_x_1625:
        /* <DEDUP_REMOVED lines=14> */
.L_x_1628:
[----:B------:R-:W-:Y:S05]  /*13e60*/  BSYNC B0 ;  /* 0x0000000000007941 */ /* 0x000fea0003800000 */
.L_x_1627:
        /* <DEDUP_REMOVED lines=14> */
.L_x_1630:
[----:B------:R-:W-:Y:S05]  /*13f50*/  BSYNC B0 ;  /* 0x0000000000007941 */ /* 0x000fea0003800000 */
.L_x_1629:
        /* <DEDUP_REMOVED lines=14> */
.L_x_1632:
[----:B------:R-:W-:Y:S05]  /*14040*/  BSYNC B0 ;  /* 0x0000000000007941 */ /* 0x000fea0003800000 */
.L_x_1631:
        /* <DEDUP_REMOVED lines=15> */
.L_x_1633:
        /* <DEDUP_REMOVED lines=12> */
.L_x_4917:


//--------------------- .text._ZN5flash24flash_fwd_splitkv_kernelI23Flash_fwd_kernel_traitsILi256ELi64ELi64ELi4ELb0ELb0EN7cutlass10bfloat16_tE19Flash_kernel_traitsILi256ELi64ELi64ELi4ES3_EELb1ELb0ELb0ELb0ELb0ELb0ELb1ELb1EEEvNS_16Flash_fwd_paramsE --------------------------
	.section	.text._ZN5flash24flash_fwd_splitkv_kernelI23Flash_fwd_kernel_traitsILi256ELi64ELi64ELi4ELb0ELb0EN7cutlass10bfloat16_tE19Flash_kernel_traitsILi256ELi64ELi64ELi4ES3_EELb1ELb0ELb0ELb0ELb0ELb0ELb1ELb1EEEvNS_16Flash_fwd_paramsE,"ax",@progbits
	.sectioninfo	@"SHI_REGISTERS=255"
	.align	128
        .global         _ZN5flash24flash_fwd_splitkv_kernelI23Flash_fwd_kernel_traitsILi256ELi64ELi64ELi4ELb0ELb0EN7cutlass10bfloat16_tE19Flash_kernel_traitsILi256ELi64ELi64ELi4ES3_EELb1ELb0ELb0ELb0ELb0ELb0ELb1ELb1EEEvNS_16Flash_fwd_paramsE
        .type           _ZN5flash24flash_fwd_splitkv_kernelI23Flash_fwd_kernel_traitsILi256ELi64ELi64ELi4ELb0ELb0EN7cutlass10bfloat16_tE19Flash_kernel_traitsILi256ELi64ELi64ELi4ES3_EELb1ELb0ELb0ELb0ELb0ELb0ELb1ELb1EEEvNS_16Flash_fwd_paramsE,@function
        .size           _ZN5flash24flash_fwd_splitkv_kernelI23Flash_fwd_kernel_traitsILi256ELi64ELi64ELi4ELb0ELb0EN7cutlass10bfloat16_tE19Flash_kernel_traitsILi256ELi64ELi64ELi4ES3_EELb1ELb0ELb0ELb0ELb0ELb0ELb1ELb1EEEvNS_16Flash_fwd_paramsE,(.L_x_4879 - _ZN5flash24flash_fwd_splitkv_kernelI23Flash_fwd_kernel_traitsILi256ELi64ELi64ELi4ELb0ELb0EN7cutlass10bfloat16_tE19Flash_kernel_traitsILi256ELi64ELi64ELi4ES3_EELb1ELb0ELb0ELb0ELb0ELb0ELb1ELb1EEEvNS_16Flash_fwd_paramsE)
        .other          _ZN5flash24flash_fwd_splitkv_kernelI23Flash_fwd_kernel_traitsILi256ELi64ELi64ELi4ELb0ELb0EN7cutlass10bfloat16_tE19Flash_kernel_traitsILi256ELi64ELi64ELi4ES3_EELb1ELb0ELb0ELb0ELb0ELb0ELb1ELb1EEEvNS_16Flash_fwd_paramsE,@"STO_CUDA_ENTRY STV_DEFAULT"
_ZN5flash24flash_fwd_splitkv_kernelI23Flash_fwd_kernel_traitsILi256ELi64ELi64ELi4ELb0ELb0EN7cutlass10bfloat16_tE19Flash_kernel_traitsILi256ELi64ELi64ELi4ES3_EELb1ELb0ELb0ELb0ELb0ELb0ELb1ELb1EEEvNS_16Flash_fwd_paramsE:
.text._ZN5flash24flash_fwd_splitkv_kernelI23Flash_fwd_kernel_traitsILi256ELi64ELi64ELi4ELb0ELb0EN7cutlass10bfloat16_tE19Flash_kernel_traitsILi256ELi64ELi64ELi4ES3_EELb1ELb0ELb0ELb0ELb0ELb0ELb1ELb1EEEvNS_16Flash_fwd_paramsE:
[----:B------:R-:W-:Y:S02]  /*0000*/  MOV R1, c[0x0][0x28] ;  /* 0x00000a0000017a02 */ /* 0x000fe40000000f00 */
[----:B------:R-:W1:Y:S01]  /*0010*/  I2F.U32.RP R4, c[0x0][0x1c0] ;  /* 0x0000700000047b06 */ /* 0x000e620000209000 */
[----:B------:R-:W2:Y:S01]  /*0020*/  S2R R245, SR_CTAID.Z ;  /* 0x0000000000f57919 */ /* 0x000ea20000002700 */
[----:B------:R-:W-:Y:S01]  /*0030*/  IMAD.MOV.U32 R2, RZ, RZ, RZ ;  /* 0x000000ffff027224 */ /* 0x000fe200078e00ff */
[----:B------:R-:W-:Y:S01]  /*0040*/  ISETP.NE.U32.AND P0, PT, RZ, c[0x0][0x1c0], PT ;  /* 0x00007000ff007a0c */ /* 0x000fe20003f05070 */
[----:B------:R-:W3:Y:S01]  /*0050*/  S2UR UR8, SR_CTAID.Y ;  /* 0x00000000000879c3 */ /* 0x000ee20000002600 */
[----:B------:R-:W4:Y:S01]  /*0060*/  S2R R243, SR_CTAID.X ;  /* 0x0000000000f37919 */ /* 0x000f220000002500 */
[----:B------:R-:W-:Y:S01]  /*0070*/  ULDC.64 UR4, c[0x0][0x40] ;  /* 0x0000100000047ab9 */ /* 0x000fe20000000a00 */
[----:B------:R-:W-:Y:S01]  /*0080*/  BSSY B4, `(.L_x_1634) ;  /* 0x0000017000047945 */ /* 0x000fe20003800000 */
[----:B------:R-:W-:Y:S01]  /*0090*/  UIADD3 UR4, UP0, UR4, 0x160, URZ ;  /* 0x0000016004047890 */ /* 0x000fe2000ff1e03f */
[----:B------:R-:W-:Y:S02]  /*00a0*/  IADD3 R1, R1, -0x8, RZ ;  /* 0xfffffff801017810 */ /* 0x000fe40007ffe0ff */
[----:B------:R-:W-:Y:S01]  /*00b0*/  MOV R242, 0x1f0 ;  /* 0x000001f000f27802 */ /* 0x000fe20000000f00 */
[----:B------:R-:W-:Y:S01]  /*00c0*/  UIADD3.X UR5, URZ, UR5, URZ, UP0, !UPT ;  /* 0x000000053f057290 */ /* 0x000fe200087fe43f */
[----:B-1----:R-:W1:Y:S02]  /*00d0*/  MUFU.RCP R3, R4 ;  /* 0x0000000400037308 */ /* 0x002e640000001000 */
[----:B-1----:R-:W-:-:S06]  /*00e0*/  IADD3 R3, R3, 0xffffffe, RZ ;  /* 0x0ffffffe03037810 */ /* 0x002fcc0007ffe0ff */
[----:B------:R-:W1:Y:S02]  /*00f0*/  F2I.FTZ.U32.TRUNC.NTZ R3, R3 ;  /* 0x0000000300037305 */ /* 0x000e64000021f000 */
[----:B-1----:R-:W-:-:S04]  /*0100*/  IMAD.MOV R0, RZ, RZ, -R3 ;  /* 0x000000ffff007224 */ /* 0x002fc800078e0a03 */
[----:B------:R-:W-:-:S04]  /*0110*/  IMAD R5, R0, c[0x0][0x1c0], RZ ;  /* 0x0000700000057a24 */ /* 0x000fc800078e02ff */
[----:B------:R-:W-:-:S06]  /*0120*/  IMAD.HI.U32 R2, R3, R5, R2 ;  /* 0x0000000503027227 */ /* 0x000fcc00078e0002 */
[----:B--2---:R-:W-:-:S04]  /*0130*/  IMAD.HI.U32 R247, R2, R245, RZ ;  /* 0x000000f502f77227 */ /* 0x004fc800078e00ff */
[----:B------:R-:W-:-:S04]  /*0140*/  IMAD.MOV R0, RZ, RZ, -R247 ;  /* 0x000000ffff007224 */ /* 0x000fc800078e0af7 */
[----:B------:R-:W-:-:S05]  /*0150*/  IMAD R0, R0, c[0x0][0x1c0], R245 ;  /* 0x0000700000007a24 */ /* 0x000fca00078e02f5 */
[----:B------:R-:W-:-:S13]  /*0160*/  ISETP.GE.U32.AND P2, PT, R0, c[0x0][0x1c0], PT ;  /* 0x0000700000007a0c */ /* 0x000fda0003f46070 */
[----:B------:R-:W-:Y:S02]  /*0170*/  @P2 IADD3 R0, R0, -c[0x0][0x1c0], RZ ;  /* 0x8000700000002a10 */ /* 0x000fe40007ffe0ff */
[----:B------:R-:W-:Y:S02]  /*0180*/  @P2 IADD3 R247, R247, 0x1, RZ ;  /* 0x00000001f7f72810 */ /* 0x000fe40007ffe0ff */
[----:B------:R-:W-:-:S13]  /*0190*/  ISETP.GE.U32.AND P1, PT, R0, c[0x0][0x1c0], PT ;  /* 0x0000700000007a0c */ /* 0x000fda0003f26070 */
[----:B------:R-:W-:Y:S02]  /*01a0*/  @P1 IADD3 R247, R247, 0x1, RZ ;  /* 0x00000001f7f71810 */ /* 0x000fe40007ffe0ff */
[----:B------:R-:W-:-:S05]  /*01b0*/  @!P0 LOP3.LUT R247, RZ, c[0x0][0x1c0], RZ, 0x33, !PT ;  /* 0x00007000fff78a12 */ /* 0x000fca00078e33ff */
[----:B------:R-:W-:-:S04]  /*01c0*/  IMAD.MOV R0, RZ, RZ, -R247 ;  /* 0x000000ffff007224 */ /* 0x000fc800078e0af7 */
[----:B------:R-:W-:Y:S02]  /*01d0*/  IMAD R245, R0, c[0x0][0x1c0], R245 ;  /* 0x0000700000f57a24 */ /* 0x000fe400078e02f5 */
[----:B---34-:R-:W-:Y:S05]  /*01e0*/  CALL.REL.NOINC `($_ZN5flash24flash_fwd_splitkv_kernelI23Flash_fwd_kernel_traitsILi256ELi64ELi64ELi4ELb0ELb0EN7cutlass10bfloat16_tE19Flash_kernel_traitsILi256ELi64ELi64ELi4ES3_EELb1ELb0ELb0ELb0ELb0ELb0ELb1ELb1EEEvNS_16Flash_fwd_paramsE$_ZN5flash30compute_attn_1rowblock_splitkvI23Flash_fwd_kernel_traitsILi256ELi64ELi64ELi4ELb0ELb0EN7cutlass10bfloat16_tE19Flash_kernel_traitsILi256ELi64ELi64ELi4ES3_EELb1ELb0ELb0ELb0ELb0ELb0ELb1ELb1ENS_16Flash_fwd_paramsEEEvRKT8_iiiii) ;  /* 0x0000002000007944 */ /* 0x018fea0003c00000 */
[----:B------:R-:W-:Y:S05]  /*01f0*/  BSYNC B4 ;  /* 0x0000000000047941 */ /* 0x000fea0003800000 */
.L_x_1634:
[----:B------:R-:W-:Y:S05]  /*0200*/  EXIT ;  /* 0x000000000000794d */ /* 0x000fea0003800000 */
        .type           $_ZN5flash24flash_fwd_splitkv_kernelI23Flash_fwd_kernel_traitsILi256ELi64ELi64ELi4ELb0ELb0EN7cutlass10bfloat16_tE19Flash_kernel_traitsILi256ELi64ELi64ELi4ES3_EELb1ELb0ELb0ELb0ELb0ELb0ELb1ELb1EEEvNS_16Flash_fwd_paramsE$_ZN5flash30compute_attn_1rowblock_splitkvI23Flash_fwd_kernel_traitsILi256ELi64ELi64ELi4ELb0ELb0EN7cutlass10bfloat16_tE19Flash_kernel_traitsILi256ELi64ELi64ELi4ES3_EELb1ELb0ELb0ELb0ELb0ELb0ELb1ELb1ENS_16Flash_fwd_paramsEEEvRKT8_iiiii,@function
        .size           $_ZN5flash24flash_fwd_splitkv_kernelI23Flash_fwd_kernel_traitsILi256ELi64ELi64ELi4ELb0ELb0EN7cutlass10bfloat16_tE19Flash_kernel_traitsILi256ELi64ELi64ELi4ES3_EELb1ELb0ELb0ELb0ELb0ELb0ELb1ELb1EEEvNS_16Flash_fwd_paramsE$_ZN5flash30compute_attn_1rowblock_splitkvI23Flash_fwd_kernel_traitsILi256ELi64ELi64ELi4ELb0ELb0EN7cutlass10bfloat16_tE19Flash_kernel_traitsILi256ELi64ELi64ELi4ES3_EELb1ELb0ELb0ELb0ELb0ELb0ELb1ELb1ENS_16Flash_fwd_paramsEEEvRKT8_iiiii,($__internal_16_$__cuda_sm70_shflsync_bfly_p - $_ZN5flash24flash_fwd_splitkv_kernelI23Flash_fwd_kernel_traitsILi256ELi64ELi64ELi4ELb0ELb0EN7cutlass10bfloat16_tE19Flash_kernel_traitsILi256ELi64ELi64ELi4ES3_EELb1ELb0ELb0ELb0ELb0ELb0ELb1ELb1EEEvNS_16Flash_fwd_paramsE$_ZN5flash30compute_attn_1rowblock_splitkvI23Flash_fwd_kernel_traitsILi256ELi64ELi64ELi4ELb0ELb0EN7cutlass10bfloat16_tE19Flash_kernel_traitsILi256ELi64ELi64ELi4ES3_EELb1ELb0ELb0ELb0ELb0ELb0ELb1ELb1ENS_16Flash_fwd_paramsEEEvRKT8_iiiii)
$_ZN5flash24flash_fwd_splitkv_kernelI23Flash_fwd_kernel_traitsILi256ELi64ELi64ELi4ELb0ELb0EN7cutlass10bfloat16_tE19Flash_kernel_traitsILi256ELi64ELi64ELi4ES3_EELb1ELb0ELb0ELb0ELb0ELb0ELb1ELb1EEEvNS_16Flash_fwd_paramsE$_ZN5flash30compute_attn_1rowblock_splitkvI23Flash_fwd_kernel_traitsILi256ELi64ELi64ELi4ELb0ELb0EN7cutlass10bfloat16_tE19Flash_kernel_traitsILi256ELi64ELi64ELi4ES3_EELb1ELb0ELb0ELb0ELb0ELb0ELb1ELb1ENS_16Flash_fwd_paramsEEEvRKT8_iiiii:
        /* <DEDUP_REMOVED lines=20> */
.L_x_1636:
[----:B------:R-:W-:Y:S05]  /*0350*/  BSYNC B0 ;  /* 0x0000000000007941 */ /* 0x000fea0003800000 */
.L_x_1635:
[----:B------:R-:W3:Y:S04]  /*0360*/  LD.E.64 R16, [R20.64+0xf0] ;  /* 0x0000f00614107980 */ /* 0x000ee8000c101b00 */
[----:B-1----:R-:W4:Y:S01]  /*0370*/  @P1 LD.E R3, [R2.64+0x4] ;  /* 0x0000040602031980 */ /* 0x002f22000c101900 */
[----:B------:R-:W-:Y:S01]  /*0380*/  IMAD.MOV.U32 R12, RZ, RZ, RZ ;  /* 0x000000ffff0c7224 */ /* 0x000fe200078e00ff */
[----:B---3--:R-:W-:-:S04]  /*0390*/  ISETP.NE.U32.AND P4, PT, R16, RZ, PT ;  /* 0x000000ff1000720c */ /* 0x008fc80003f85070 */
[----:B------:R-:W-:Y:S01]  /*03a0*/  ISETP.NE.AND.EX P4, PT, R17, RZ, PT, P4 ;  /* 0x000000ff1100720c */ /* 0x000fe20003f85340 */
[----:B------:R-:W-:Y:S01]  /*03b0*/  IMAD.WIDE R16, R247, 0x4, R16 ;  /* 0x00000004f7107825 */ /* 0x000fe200078e0210 */
[----:B----45:R-:W-:-:S06]  /*03c0*/  @P1 IADD3 R244, R3, -R8, RZ ;  /* 0x8000000803f41210 */ /* 0x030fcc0007ffe0ff */
        /* <DEDUP_REMOVED lines=10> */
.L_x_1638:
[----:B------:R3:W5:Y:S02]  /*0470*/  LD.E R3, [R20.64+0xb8] ;  /* 0x0000b80614037980 */ /* 0x000764000c101900 */
.L_x_1639:
[----:B------:R-:W-:Y:S05]  /*0480*/  BSYNC B0 ;  /* 0x0000000000007941 */ /* 0x000fea0003800000 */
.L_x_1637:
        /* <DEDUP_REMOVED lines=10> */
.L_x_1641:
[----:B------:R-:W2:Y:S01]  /*0530*/  LD.E.64 R2, [R20.64+0x108] ;  /* 0x0001080614027980 */ /* 0x000ea2000c101b00 */
[----:B------:R-:W-:Y:S01]  /*0540*/  BSSY B0, `(.L_x_1643) ;  /* 0x0000006000007945 */ /* 0x000fe20003800000 */
[----:B--2---:R-:W-:-:S04]  /*0550*/  ISETP.NE.U32.AND P0, PT, R2, RZ, PT ;  /* 0x000000ff0200720c */ /* 0x004fc80003f05070 */
[----:B------:R-:W-:Y:S01]  /*0560*/  ISETP.NE.AND.EX P0, PT, R3, RZ, PT, P0 ;  /* 0x000000ff0300720c */ /* 0x000fe20003f05300 */
[----:B------:R-:W-:-:S12]  /*0570*/  IMAD.MOV.U32 R3, RZ, RZ, RZ ;  /* 0x000000ffff037224 */ /* 0x000fd800078e00ff */
[----:B------:R-:W-:Y:S05]  /*0580*/  @!P0 BRA `(.L_x_1644) ;  /* 0x0000001000008947 */ /* 0x000fea0003800000 */
[----:B------:R2:W5:Y:S02]  /*0590*/  LD.E R3, [R20.64+0xbc] ;  /* 0x0000bc0614037980 */ /* 0x000564000c101900 */
.L_x_1644:
[----:B------:R-:W-:Y:S05]  /*05a0*/  BSYNC B0 ;  /* 0x0000000000007941 */ /* 0x000fea0003800000 */
.L_x_1643:
[----:B-----5:R-:W-:Y:S02]  /*05b0*/  IADD3 R68, R78, R3, RZ ;  /* 0x000000034e447210 */ /* 0x020fe40007ffe0ff */
.L_x_1642:
[----:B------:R-:W-:Y:S05]  /*05c0*/  BSYNC B1 ;  /* 0x0000000000017941 */ /* 0x000fea0003800000 */
.L_x_1640:
[----:B------:R-:W-:Y:S01]  /*05d0*/  IMAD.SHL.U32 R71, R243, 0x40, RZ ;  /* 0x00000040f3477824 */ /* 0x000fe200078e00ff */
[----:B------:R-:W-:Y:S01]  /*05e0*/  MOV R2, R242 ;  /* 0x000000f200027202 */ /* 0x000fe20000000f00 */
[----:B------:R-:W-:-:S03]  /*05f0*/  IMAD.MOV.U32 R3, RZ, RZ, 0x0 ;  /* 0x00000000ff037424 */ /* 0x000fc600078e00ff */
[----:B------:R-:W-:-:S13]  /*0600*/  ISETP.GT.AND P0, PT, R244, R71, PT ;  /* 0x00000047f400720c */ /* 0x000fda0003f04270 */
[----:B------:R-:W-:Y:S05]  /*0610*/  @!P0 RET.REL.NODEC R2 `(_ZN5flash24flash_fwd_splitkv_kernelI23Flash_fwd_kernel_traitsILi256ELi64ELi64ELi4ELb0ELb0EN7cutlass10bfloat16_tE19Flash_kernel_traitsILi256ELi64ELi64ELi4ES3_EELb1ELb0ELb0ELb0ELb0ELb0ELb1ELb1EEEvNS_16Flash_fwd_paramsE) ;  /* 0xfffff9e002008950 */ /* 0x000fea0003c3ffff */
[----:B------:R-:W3:Y:S04]  /*0620*/  LD.E R7, [R20.64+0xb8] ;  /* 0x0000b80614077980 */ /* 0x000ee8000c101900 */
[----:B------:R-:W4:Y:S01]  /*0630*/  LD.E R5, [R20.64+0x188] ;  /* 0x0001880614057980 */ /* 0x000f22000c101900 */
[----:B------:R-:W-:-:S03]  /*0640*/  IABS R3, c[0x0][0x10] ;  /* 0x0000040000037a13 */ /* 0x000fc60000000000 */
[----:B------:R-:W1:Y:S01]  /*0650*/  S2R R73, SR_TID.X ;  /* 0x0000000000497919 */ /* 0x000e620000002100 */
[----:B------:R-:W5:Y:S08]  /*0660*/  I2F.RP R0, R3 ;  /* 0x0000000300007306 */ /* 0x000f700000209400 */
[----:B-----5:R-:W5:Y:S02]  /*0670*/  MUFU.RCP R10, R0 ;  /* 0x00000000000a7308 */ /* 0x020f640000001000 */
[----:B-----5:R-:W-:-:S02]  /*0680*/  IADD3 R10, R10, 0xffffffe, RZ ;  /* 0x0ffffffe0a0a7810 */ /* 0x020fc40007ffe0ff */
[----:B------:R-:W-:-:S04]  /*0690*/  IABS R0, c[0x0][0x10] ;  /* 0x0000040000007a13 */ /* 0x000fc80000000000 */
[----:B------:R-:W5:Y:S01]  /*06a0*/  F2I.FTZ.U32.TRUNC.NTZ R11, R10 ;  /* 0x0000000a000b7305 */ /* 0x000f62000021f000 */
[----:B------:R-:W-:Y:S02]  /*06b0*/  IMAD.MOV R0, RZ, RZ, -R0 ;  /* 0x000000ffff007224 */ /* 0x000fe400078e0a00 */
[----:B-----5:R-:W-:Y:S02]  /*06c0*/  IMAD.MOV R4, RZ, RZ, -R11 ;  /* 0x000000ffff047224 */ /* 0x020fe400078e0a0b */
[----:B------:R-:W-:Y:S02]  /*06d0*/  IMAD.MOV.U32 R10, RZ, RZ, RZ ;  /* 0x000000ffff0a7224 */ /* 0x000fe400078e00ff */
[----:B------:R-:W-:-:S04]  /*06e0*/  IMAD R4, R4, R3, RZ ;  /* 0x0000000304047224 */ /* 0x000fc800078e02ff */
[----:B------:R-:W-:Y:S01]  /*06f0*/  IMAD.HI.U32 R4, R11, R4, R10 ;  /* 0x000000040b047227 */ /* 0x000fe200078e000a */
[----:B---3--:R-:W-:-:S04]  /*0700*/  IADD3 R7, R7, 0x3f, RZ ;  /* 0x0000003f07077810 */ /* 0x008fc80007ffe0ff */
[----:B------:R-:W-:-:S04]  /*0710*/  SHF.R.S32.HI R6, RZ, 0x1f, R7 ;  /* 0x0000001fff067819 */ /* 0x000fc80000011407 */
[----:B------:R-:W-:-:S04]  /*0720*/  LEA.HI R6, R6, R7, RZ, 0x6 ;  /* 0x0000000706067211 */ /* 0x000fc800078f30ff */
[----:B------:R-:W-:-:S04]  /*0730*/  LEA.HI.SX32 R6, R6, c[0x0][0x10], 0x1a ;  /* 0x0000040006067a11 */ /* 0x000fc800078fd2ff */
[----:B------:R-:W-:-:S04]  /*0740*/  IADD3 R6, R6, -0x1, RZ ;  /* 0xffffffff06067810 */ /* 0x000fc80007ffe0ff */
[----:B------:R-:W-:Y:S02]  /*0750*/  IABS R2, R6 ;  /* 0x0000000600027213 */ /* 0x000fe40000000000 */
[----:B------:R-:W-:-:S03]  /*0760*/  LOP3.LUT R6, R6, c[0x0][0x10], RZ, 0x3c, !PT ;  /* 0x0000040006067a12 */ /* 0x000fc600078e3cff */
[----:B------:R-:W-:Y:S01]  /*0770*/  IMAD.HI.U32 R7, R4, R2, RZ ;  /* 0x0000000204077227 */ /* 0x000fe200078e00ff */
[----:B------:R-:W-:-:S03]  /*0780*/  ISETP.GE.AND P0, PT, R6, RZ, PT ;  /* 0x000000ff0600720c */ /* 0x000fc60003f06270 */
[----:B------:R-:W-:-:S05]  /*0790*/  IMAD R0, R7, R0, R2 ;  /* 0x0000000007007224 */ /* 0x000fca00078e0202 */
[----:B------:R-:W-:-:S13]  /*07a0*/  ISETP.GT.U32.AND P1, PT, R3, R0, PT ;  /* 0x000000000300720c */ /* 0x000fda0003f24070 */
[----:B------:R-:W-:Y:S01]  /*07b0*/  @!P1 IMAD.IADD R0, R0, 0x1, -R3 ;  /* 0x0000000100009824 */ /* 0x000fe200078e0a03 */
[----:B------:R-:W-:Y:S02]  /*07c0*/  @!P1 IADD3 R7, R7, 0x1, RZ ;  /* 0x0000000107079810 */ /* 0x000fe40007ffe0ff */
[----:B------:R-:W-:Y:S02]  /*07d0*/  ISETP.NE.AND P1, PT, RZ, c[0x0][0x10], PT ;  /* 0x00000400ff007a0c */ /* 0x000fe40003f25270 */
[----:B------:R-:W-:Y:S02]  /*07e0*/  ISETP.GE.U32.AND P2, PT, R0, R3, PT ;  /* 0x000000030000720c */ /* 0x000fe40003f46070 */
[----:B------:R-:W-:Y:S02]  /*07f0*/  IADD3 R0, -R244, 0x7f, R71 ;  /* 0x0000007ff4007810 */ /* 0x000fe40007ffe147 */
[----:B------:R-:W-:Y:S02]  /*0800*/  IADD3 R3, R68, 0x3f, RZ ;  /* 0x0000003f44037810 */ /* 0x000fe40007ffe0ff */
[----:B----4-:R-:W-:-:S02]  /*0810*/  IADD3 R5, R5, R0, R68 ;  /* 0x0000000005057210 */ /* 0x010fc40007ffe044 */
[----:B------:R-:W-:Y:S02]  /*0820*/  SHF.R.S32.HI R0, RZ, 0x1f, R3 ;  /* 0x0000001fff007819 */ /* 0x000fe40000011403 */
[----:B------:R-:W-:Y:S02]  /*0830*/  SHF.R.S32.HI R166, RZ, 0x1f, R5 ;  /* 0x0000001fffa67819 */ /* 0x000fe40000011405 */
[----:B------:R-:W-:Y:S02]  /*0840*/  LEA.HI R3, R0, R3, RZ, 0x6 ;  /* 0x0000000300037211 */ /* 0x000fe400078f30ff */
[----:B------:R-:W-:Y:S02]  /*0850*/  @P2 IADD3 R7, R7, 0x1, RZ ;  /* 0x0000000107072810 */ /* 0x000fe40007ffe0ff */
[----:B------:R-:W-:Y:S02]  /*0860*/  LEA.HI R166, R166, R5, RZ, 0x6 ;  /* 0x00000005a6a67211 */ /* 0x000fe400078f30ff */
[----:B------:R-:W-:Y:S01]  /*0870*/  SHF.R.S32.HI R3, RZ, 0x6, R3 ;  /* 0x00000006ff037819 */ /* 0x000fe20000011403 */
[----:B------:R-:W-:Y:S01]  /*0880*/  @!P0 IMAD.MOV R7, RZ, RZ, -R7 ;  /* 0x000000ffff078224 */ /* 0x000fe200078e0a07 */
[----:B------:R-:W-:-:S02]  /*0890*/  @!P1 LOP3.LUT R7, RZ, c[0x0][0x10], RZ, 0x33, !PT ;  /* 0x00000400ff079a12 */ /* 0x000fc400078e33ff */
[----:B------:R-:W-:-:S03]  /*08a0*/  SHF.R.S32.HI R166, RZ, 0x6, R166 ;  /* 0x00000006ffa67819 */ /* 0x000fc600000114a6 */
[----:B------:R-:W-:-:S04]  /*08b0*/  IMAD R239, R7, UR8, RZ ;  /* 0x0000000807ef7c24 */ /* 0x000fc8000f8e02ff */
[----:B------:R-:W-:-:S05]  /*08c0*/  IMAD.IADD R0, R7, 0x1, R239 ;  /* 0x0000000107007824 */ /* 0x000fca00078e02ef */
[----:B------:R-:W-:-:S04]  /*08d0*/  IMNMX R3, R3, R0, PT ;  /* 0x0000000003037217 */ /* 0x000fc80003800200 */
[----:B------:R-:W-:-:S04]  /*08e0*/  IMNMX R166, R3, R166, PT ;  /* 0x000000a603a67217 */ /* 0x000fc80003800200 */
[----:B------:R-:W-:-:S13]  /*08f0*/  ISETP.GE.AND P0, PT, R239, R166, PT ;  /* 0x000000a6ef00720c */ /* 0x000fda0003f06270 */
[----:B------:R-:W-:Y:S05]  /*0900*/  @!P0 BRA `(.L_x_1645) ;  /* 0x00000a3000008947 */ /* 0x000fea0003800000 */
[----:B-1----:R-:W3:Y:S04]  /*0910*/  LD.E.64 R2, [R20.64+0xb0] ;  /* 0x0000b00614027980 */ /* 0x002ee8000c101b00 */
[----:B------:R-:W4:Y:S04]  /*0920*/  LD.E R6, [R20.64+0x60] ;  /* 0x0000600614067980 */ /* 0x000f28000c101900 */
[----:B--2---:R-:W2:Y:S04]  /*0930*/  LD.E R8, [R20.64+0xcc] ;  /* 0x0000cc0614087980 */ /* 0x004ea8000c101900 */
[----:B------:R-:W2:Y:S04]  /*0940*/  LD.E.64 R10, [R20.64+0x78] ;  /* 0x00007806140a7980 */ /* 0x000ea8000c101b00 */
[----:B------:R1:W5:Y:S04]  /*0950*/  LD.E R0, [R20.64+0xc0] ;  /* 0x0000c00614007980 */ /* 0x000368000c101900 */
[----:B------:R1:W5:Y:S01]  /*0960*/  LD.E.64 R4, [R20.64+0xa8] ;  /* 0x0000a80614047980 */ /* 0x000362000c101b00 */
[----:B------:R-:W-:Y:S01]  /*0970*/  SHF.R.S32.HI R12, RZ, 0x1f, R73 ;  /* 0x0000001fff0c7819 */ /* 0x000fe20000011449 */
[----:B------:R-:W-:Y:S03]  /*0980*/  BSSY B0, `(.L_x_1646) ;  /* 0x000001e000007945 */ /* 0x000fe60003800000 */
[----:B------:R-:W-:-:S04]  /*0990*/  LEA.HI R9, R12, R73, RZ, 0x4 ;  /* 0x000000490c097211 */ /* 0x000fc800078f20ff */
[----:B------:R-:W-:-:S05]  /*09a0*/  LOP3.LUT R12, R9, 0xfffffff0, RZ, 0xc0, !PT ;  /* 0xfffffff0090c7812 */ /* 0x000fca00078ec0ff */
[----:B------:R-:W-:Y:S02]  /*09b0*/  IMAD.IADD R73, R73, 0x1, -R12 ;  /* 0x0000000149497824 */ /* 0x000fe400078e0a0c */
[----:B---3--:R-:W-:-:S04]  /*09c0*/  IMAD R2, R2, UR8, R247 ;  /* 0x0000000802027c24 */ /* 0x008fc8000f8e02f7 */
[----:B----4-:R-:W-:Y:S02]  /*09d0*/  IMAD R2, R2, R6, R245 ;  /* 0x0000000602027224 */ /* 0x010fe400078e02f5 */
[----:B------:R-:W-:Y:S02]  /*09e0*/  IMAD.SHL.U32 R6, R73, 0x4, RZ ;  /* 0x0000000449067824 */ /* 0x000fe400078e00ff */
[----:B------:R-:W-:Y:S01]  /*09f0*/  IMAD R3, R3, R2, R71 ;  /* 0x0000000203037224 */ /* 0x000fe200078e0247 */
[----:B------:R-:W-:Y:S01]  /*0a00*/  SHF.R.S32.HI R2, RZ, 0x4, R9 ;  /* 0x00000004ff027819 */ /* 0x000fe20000011409 */
[----:B------:R-:W-:Y:S01]  /*0a10*/  IMAD.IADD R71, R244, 0x1, -R71 ;  /* 0x00000001f4477824 */ /* 0x000fe200078e0a47 */
[----:B------:R-:W-:Y:S01]  /*0a20*/  SHF.R.S32.HI R7, RZ, 0x1f, R6 ;  /* 0x0000001fff077819 */ /* 0x000fe20000011406 */
[----:B--2---:R-:W-:-:S03]  /*0a30*/  IMAD R8, R3, R8, RZ ;  /* 0x0000000803087224 */ /* 0x004fc600078e02ff */
[C---:B------:R-:W-:Y:S01]  /*0a40*/  ISETP.GE.AND P1, PT, R2.reuse, R71, PT ;  /* 0x000000470200720c */ /* 0x040fe20003f26270 */
[----:B------:R-:W-:-:S05]  /*0a50*/  IMAD.WIDE R12, R2, 0x100, R6 ;  /* 0x00000100020c7825 */ /* 0x000fca00078e0206 */
[----:B------:R-:W-:-:S04]  /*0a60*/  IADD3 R9, P0, R8, R12, RZ ;  /* 0x0000000c08097210 */ /* 0x000fc80007f1e0ff */
[----:B------:R-:W-:Y:S02]  /*0a70*/  LEA.HI.X.SX32 R8, R8, R13, 0x1, P0 ;  /* 0x0000000d08087211 */ /* 0x000fe400000f0eff */
[C---:B------:R-:W-:Y:S02]  /*0a80*/  LEA R22, P0, R9.reuse, R10, 0x2 ;  /* 0x0000000a09167211 */ /* 0x040fe400078010ff */
[C---:B------:R-:W-:Y:S02]  /*0a90*/  IADD3 R13, R6.reuse, 0x40, RZ ;  /* 0x00000040060d7810 */ /* 0x040fe40007ffe0ff */
[----:B------:R-:W-:Y:S02]  /*0aa0*/  LEA.HI.X R23, R9, R11, R8, 0x2, P0 ;  /* 0x0000000b09177211 */ /* 0x000fe400000f1408 */
[C---:B------:R-:W-:Y:S02]  /*0ab0*/  IADD3 R11, R6.reuse, 0x80, RZ ;  /* 0x00000080060b7810 */ /* 0x040fe40007ffe0ff */
[----:B------:R-:W-:Y:S01]  /*0ac0*/  IADD3 R9, R6, 0xc0, RZ ;  /* 0x000000c006097810 */ /* 0x000fe20007ffe0ff */
[----:B------:R-:W-:Y:S05]  /*0ad0*/  @P1 BRA `(.L_x_1647) ;  /* 0x0000008000001947 */ /* 0x000fea0003800000 */
[-C--:B-1---5:R-:W-:Y:S02]  /*0ae0*/  ISETP.GE.AND P3, PT, R6, R0.reuse, PT ;  /* 0x000000000600720c */ /* 0x0a2fe40003f66270 */
[----:B------:R-:W-:-:S02]  /*0af0*/  ISETP.GE.AND P2, PT, R13, R0, PT ;  /* 0x000000000d00720c */ /* 0x000fc40003f46270 */
[-C--:B------:R-:W-:Y:S02]  /*0b00*/  ISETP.GE.AND P1, PT, R11, R0.reuse, PT ;  /* 0x000000000b00720c */ /* 0x080fe40003f26270 */
[----:B------:R-:W-:-:S07]  /*0b10*/  ISETP.GE.AND P0, PT, R9, R0, PT ;  /* 0x000000000900720c */ /* 0x000fce0003f06270 */
[----:B------:R1:W-:Y:S04]  /*0b20*/  @!P3 ST.E.128 [R22.64], RZ ;  /* 0x000000ff1600b985 */ /* 0x0003e8000c101d06 */
[----:B------:R1:W-:Y:S04]  /*0b30*/  @!P2 ST.E.128 [R22.64+0x100], RZ ;  /* 0x000100ff1600a985 */ /* 0x0003e8000c101d06 */
[----:B------:R1:W-:Y:S04]  /*0b40*/  @!P1 ST.E.128 [R22.64+0x200], RZ ;  /* 0x000200ff16009985 */ /* 0x0003e8000c101d06 */
[----:B------:R1:W-:Y:S02]  /*0b50*/  @!P0 ST.E.128 [R22.64+0x300], RZ ;  /* 0x000300ff16008985 */ /* 0x0003e4000c101d06 */
.L_x_1647:
[----:B-1----:R-:W-:Y:S05]  /*0b60*/  BSYNC B0 ;  /* 0x0000000000007941 */ /* 0x002fea0003800000 */
.L_x_1646:
[----:B------:R-:W-:Y:S01]  /*0b70*/  IADD3 R20, R2, 0x8, RZ ;  /* 0x0000000802147810 */ /* 0x000fe20007ffe0ff */
[----:B------:R-:W-:Y:S03]  /*0b80*/  BSSY B0, `(.L_x_1648) ;  /* 0x000000b000007945 */ /* 0x000fe60003800000 */
[----:B------:R-:W-:-:S13]  /*0b90*/  ISETP.GE.AND P0, PT, R20, R71, PT ;  /* 0x000000471400720c */ /* 0x000fda0003f06270 */
[----:B------:R-:W-:Y:S05]  /*0ba0*/  @P0 BRA `(.L_x_1649) ;  /* 0x0000008000000947 */ /* 0x000fea0003800000 */
[-C--:B-----5:R-:W-:Y:S02]  /*0bb0*/  ISETP.GE.AND P3, PT, R6, R0.reuse, PT ;  /* 0x000000000600720c */ /* 0x0a0fe40003f66270 */
[-C--:B------:R-:W-:Y:S02]  /*0bc0*/  ISETP.GE.AND P2, PT, R13, R0.reuse, PT ;  /* 0x000000000d00720c */ /* 0x080fe40003f46270 */
[-C--:B------:R-:W-:Y:S02]  /*0bd0*/  ISETP.GE.AND P1, PT, R11, R0.reuse, PT ;  /* 0x000000000b00720c */ /* 0x080fe40003f26270 */
[----:B------:R-:W-:-:S07]  /*0be0*/  ISETP.GE.AND P0, PT, R9, R0, PT ;  /* 0x000000000900720c */ /* 0x000fce0003f06270 */
[----:B------:R1:W-:Y:S04]  /*0bf0*/  @!P3 ST.E.128 [R22.64+0x2000], RZ ;  /* 0x002000ff1600b985 */ /* 0x0003e8000c101d06 */
[----:B------:R1:W-:Y:S04]  /*0c00*/  @!P2 ST.E.128 [R22.64+0x2100], RZ ;  /* 0x002100ff1600a985 */ /* 0x0003e8000c101d06 */
[----:B------:R1:W-:Y:S04]  /*0c10*/  @!P1 ST.E.128 [R22.64+0x2200], RZ ;  /* 0x002200ff16009985 */ /* 0x0003e8000c101d06 */
[----:B------:R1:W-:Y:S02]  /*0c20*/  @!P0 ST.E.128 [R22.64+0x2300], RZ ;  /* 0x002300ff16008985 */ /* 0x0003e4000c101d06 */
.L_x_1649:
[----:B------:R-:W-:Y:S05]  /*0c30*/  BSYNC B0 ;  /* 0x0000000000007941 */ /* 0x000fea0003800000 */
.L_x_1648:
        /* <DEDUP_REMOVED lines=12> */
.L_x_1651:
[----:B------:R-:W-:Y:S05]  /*0d00*/  BSYNC B0 ;  /* 0x0000000000007941 */ /* 0x000fea0003800000 */
.L_x_1650:
        /* <DEDUP_REMOVED lines=12> */
.L_x_1653:
[----:B------:R-:W-:Y:S05]  /*0dd0*/  BSYNC B0 ;  /* 0x0000000000007941 */ /* 0x000fea0003800000 */
.L_x_1652:
        /* <DEDUP_REMOVED lines=12> */
.L_x_1655:
[----:B------:R-:W-:Y:S05]  /*0ea0*/  BSYNC B0 ;  /* 0x0000000000007941 */ /* 0x000fea0003800000 */
.L_x_1654:
        /* <DEDUP_REMOVED lines=12> */
.L_x_1657:
[----:B------:R-:W-:Y:S05]  /*0f70*/  BSYNC B0 ;  /* 0x0000000000007941 */ /* 0x000fea0003800000 */
.L_x_1656:
        /* <DEDUP_REMOVED lines=12> */
.L_x_1659:
[----:B------:R-:W-:Y:S05]  /*1040*/  BSYNC B0 ;  /* 0x0000000000007941 */ /* 0x000fea0003800000 */
.L_x_1658:
        /* <DEDUP_REMOVED lines=12> */
.L_x_1661:
[----:B------:R-:W-:Y:S05]  /*1110*/  BSYNC B0 ;  /* 0x0000000000007941 */ /* 0x000fea0003800000 */
.L_x_1660:
[----:B------:R-:W-:Y:S01]  /*1120*/  ISETP.NE.AND P6, PT, R73, RZ, PT ;  /* 0x000000ff4900720c */ /* 0x000fe20003fc5270 */
[----:B------:R-:W-:Y:S01]  /*1130*/  IMAD.MOV.U32 R243, RZ, RZ, 0x0 ;  /* 0x00000000fff37424 */ /* 0x000fe200078e00ff */
[----:B------:R-:W-:-:S02]  /*1140*/  SHF.R.S32.HI R7, RZ, 0x1f, R3 ;  /* 0x0000001fff077819 */ /* 0x000fc40000011403 */
[-C--:B------:R-:W-:Y:S02]  /*1150*/  ISETP.GE.OR P0, PT, R2, R71.reuse, P6 ;  /* 0x000000470200720c */ /* 0x080fe40003706670 */
[----:B------:R-:W-:Y:S02]  /*1160*/  IADD3 R3, P1, R3, R2, RZ ;  /* 0x0000000203037210 */ /* 0x000fe40007f3e0ff */
[----:B------:R-:W-:Y:S02]  /*1170*/  ISETP.GE.OR P5, PT, R20, R71, P6 ;  /* 0x000000471400720c */ /* 0x000fe400037a6670 */
[----:B------:R-:W-:Y:S02]  /*1180*/  LEA.HI.X.SX32 R7, R2, R7, 0x1, P1 ;  /* 0x0000000702077211 */ /* 0x000fe400008f0eff */
[----:B-----5:R-:W-:Y:S02]  /*1190*/  LEA R2, P1, R3, R4, 0x2 ;  /* 0x0000000403027211 */ /* 0x020fe400078210ff */
[----:B------:R-:W-:-:S02]  /*11a0*/  ISETP.GE.OR P4, PT, R18, R71, P6 ;  /* 0x000000471200720c */ /* 0x000fc40003786670 */
[----:B------:R-:W-:Y:S01]  /*11b0*/  LEA.HI.X R3, R3, R5, R7, 0x2, P1 ;  /* 0x0000000503037211 */ /* 0x000fe200008f1407 */
[----:B------:R-:W-:Y:S01]  /*11c0*/  @!P0 IMAD.MOV.U32 R15, RZ, RZ, -0x800000 ;  /* 0xff800000ff0f8424 */ /* 0x000fe200078e00ff */
[-C--:B------:R-:W-:Y:S02]  /*11d0*/  ISETP.GE.OR P3, PT, R16, R71.reuse, P6 ;  /* 0x000000471000720c */ /* 0x080fe40003766670 */
[-C--:B------:R-:W-:Y:S01]  /*11e0*/  ISETP.GE.OR P2, PT, R14, R71.reuse, P6 ;  /* 0x000000470e00720c */ /* 0x080fe20003746670 */
[----:B------:R-:W-:Y:S01]  /*11f0*/  @!P5 IMAD.MOV.U32 R17, RZ, RZ, -0x800000 ;  /* 0xff800000ff11d424 */ /* 0x000fe200078e00ff */
[----:B------:R1:W-:Y:S01]  /*1200*/  @!P0 ST.E [R2.64], R15 ;  /* 0x0000000f02008985 */ /* 0x0003e2000c101906 */
[-C--:B------:R-:W-:Y:S02]  /*1210*/  ISETP.GE.OR P1, PT, R12, R71.reuse, P6 ;  /* 0x000000470c00720c */ /* 0x080fe40003726670 */
[-C--:B------:R-:W-:Y:S01]  /*1220*/  ISETP.GE.OR P0, PT, R10, R71.reuse, P6 ;  /* 0x000000470a00720c */ /* 0x080fe20003706670 */
[----:B------:R1:W-:Y:S01]  /*1230*/  @!P5 ST.E [R2.64+0x20], R17 ;  /* 0x000020110200d985 */ /* 0x0003e2000c101906 */
[----:B------:R-:W-:Y:S01]  /*1240*/  ISETP.GE.OR P6, PT, R8, R71, P6 ;  /* 0x000000470800720c */ /* 0x000fe200037c6670 */
[----:B------:R-:W-:-:S03]  /*1250*/  @!P4 IMAD.MOV.U32 R13, RZ, RZ, -0x800000 ;  /* 0xff800000ff0dc424 */ /* 0x000fc600078e00ff */
[----:B------:R-:W-:Y:S02]  /*1260*/  @!P3 IMAD.MOV.U32 R11, RZ, RZ, -0x800000 ;  /* 0xff800000ff0bb424 */ /* 0x000fe400078e00ff */
[----:B------:R-:W-:Y:S01]  /*1270*/  @!P2 IMAD.MOV.U32 R9, RZ, RZ, -0x800000 ;  /* 0xff800000ff09a424 */ /* 0x000fe200078e00ff */
[----:B------:R1:W-:Y:S02]  /*1280*/  @!P4 ST.E [R2.64+0x40], R13 ;  /* 0x0000400d0200c985 */ /* 0x0003e4000c101906 */
[----:B------:R-:W-:Y:S02]  /*1290*/  @!P1 IMAD.MOV.U32 R7, RZ, RZ, -0x800000 ;  /* 0xff800000ff079424 */ /* 0x000fe400078e00ff */
[----:B------:R-:W-:Y:S01]  /*12a0*/  @!P0 IMAD.MOV.U32 R5, RZ, RZ, -0x800000 ;  /* 0xff800000ff058424 */ /* 0x000fe200078e00ff */
[----:B------:R1:W-:Y:S04]  /*12b0*/  @!P3 ST.E [R2.64+0x60], R11 ;  /* 0x0000600b0200b985 */ /* 0x0003e8000c101906 */
[----:B------:R1:W-:Y:S04]  /*12c0*/  @!P2 ST.E [R2.64+0x80], R9 ;  /* 0x000080090200a985 */ /* 0x0003e8000c101906 */
[----:B------:R1:W-:Y:S04]  /*12d0*/  @!P1 ST.E [R2.64+0xa0], R7 ;  /* 0x0000a00702009985 */ /* 0x0003e8000c101906 */
[----:B------:R1:W-:Y:S01]  /*12e0*/  @!P0 ST.E [R2.64+0xc0], R5 ;  /* 0x0000c00502008985 */ /* 0x0003e2000c101906 */
[----:B------:R-:W-:Y:S05]  /*12f0*/  @P6 RET.REL.NODEC R242 `(_ZN5flash24flash_fwd_splitkv_kernelI23Flash_fwd_kernel_traitsILi256ELi64ELi64ELi4ELb0ELb0EN7cutlass10bfloat16_tE19Flash_kernel_traitsILi256ELi64ELi64ELi4ES3_EELb1ELb0ELb0ELb0ELb0ELb0ELb1ELb1EEEvNS_16Flash_fwd_paramsE) ;  /* 0xffffed00f2006950 */ /* 0x000fea0003c3ffff */
[----:B-1----:R-:W-:Y:S02]  /*1300*/  MOV R5, 0xff800000 ;  /* 0xff80000000057802 */ /* 0x002fe40000000f00 */
[----:B------:R-:W-:-:S03]  /*1310*/  MOV R243, 0x0 ;  /* 0x0000000000f37802 */ /* 0x000fc60000000f00 */
[----:B------:R1:W-:Y:S01]  /*1320*/  ST.E [R2.64+0xe0], R5 ;  /* 0x0000e00502007985 */ /* 0x0003e2000c101906 */
[----:B------:R-:W-:Y:S05]  /*1330*/  RET.REL.NODEC R242 `(_ZN5flash24flash_fwd_splitkv_kernelI23Flash_fwd_kernel_traitsILi256ELi64ELi64ELi4ELb0ELb0EN7cutlass10bfloat16_tE19Flash_kernel_traitsILi256ELi64ELi64ELi4ES3_EELb1ELb0ELb0ELb0ELb0ELb0ELb1ELb1EEEvNS_16Flash_fwd_paramsE) ;  /* 0xffffecc0f2007950 */ /* 0x000fea0003c3ffff */
.L_x_1645:
        /* <DEDUP_REMOVED lines=25> */
[----:B--2---:R-:W2:Y:S01]  /*14d0*/  LD.E.64 R22, [R20.64+0x20] ;  /* 0x0000200614167980 */ /* 0x004ea2000c101b00 */
[----:B------:R-:W-:-:S03]  /*14e0*/  IABS R2, R5 ;  /* 0x0000000500027213 */ /* 0x000fc60000000000 */
[----:B------:R-:W2:Y:S04]  /*14f0*/  LD.E.64 R64, [R20.64+0x38] ;  /* 0x0000380614407980 */ /* 0x000ea8000c101b00 */
[----:B------:R-:W2:Y:S04]  /*1500*/  LD.E.64 R18, [R20.64+0x50] ;  /* 0x0000500614127980 */ /* 0x000ea8000c101b00 */
[----:B------:R1:W5:Y:S04]  /*1510*/  LD.E.64 R28, [R20.64+0x58] ;  /* 0x00005806141c7980 */ /* 0x000368000c101b00 */
[----:B------:R1:W5:Y:S01]  /*1520*/  LD.E.64 R66, [R20.64+0x40] ;  /* 0x0000400614427980 */ /* 0x000362000c101b00 */
[----:B---3--:R-:W-:-:S04]  /*1530*/  IABS R3, R6 ;  /* 0x0000000600037213 */ /* 0x008fc80000000000 */
[----:B------:R-:W3:Y:S08]  /*1540*/  I2F.RP R9, R3 ;  /* 0x0000000300097306 */ /* 0x000ef00000209400 */
[----:B---3--:R-:W3:Y:S02]  /*1550*/  MUFU.RCP R10, R9 ;  /* 0x00000009000a7308 */ /* 0x008ee40000001000 */
[----:B---3--:R-:W-:-:S06]  /*1560*/  IADD3 R10, R10, 0xffffffe, RZ ;  /* 0x0ffffffe0a0a7810 */ /* 0x008fcc0007ffe0ff */
[----:B-----5:R-:W3:Y:S02]  /*1570*/  F2I.FTZ.U32.TRUNC.NTZ R11, R10 ;  /* 0x0000000a000b7305 */ /* 0x020ee4000021f000 */
[----:B---3--:R-:W-:Y:S02]  /*1580*/  IMAD.MOV R0, RZ, RZ, -R11 ;  /* 0x000000ffff007224 */ /* 0x008fe400078e0a0b */
[----:B------:R-:W-:Y:S02]  /*1590*/  IMAD.MOV.U32 R10, RZ, RZ, RZ ;  /* 0x000000ffff0a7224 */ /* 0x000fe400078e00ff */
[----:B------:R-:W-:Y:S01]  /*15a0*/  IMAD R7, R0, R3, RZ ;  /* 0x0000000300077224 */ /* 0x000fe200078e02ff */
[----:B------:R-:W-:-:S03]  /*15b0*/  IABS R0, R6 ;  /* 0x0000000600007213 */ /* 0x000fc60000000000 */
[----:B------:R-:W-:Y:S01]  /*15c0*/  IMAD.HI.U32 R7, R11, R7, R10 ;  /* 0x000000070b077227 */ /* 0x000fe200078e000a */
[----:B------:R-:W-:Y:S01]  /*15d0*/  IADD3 R0, RZ, -R0, RZ ;  /* 0x80000000ff007210 */ /* 0x000fe20007ffe0ff */
[----:B------:R-:W3:Y:S04]  /*15e0*/  LD.E.64 R10, [R20.64+0x28] ;  /* 0x00002806140a7980 */ /* 0x000ee8000c101b00 */
        /* <DEDUP_REMOVED lines=13> */
[----:B------:R1:W3:Y:S01]  /*16c0*/  LD.E R2, [R2.64] ;  /* 0x0000000602027980 */ /* 0x0002e2000c101900 */
        /* <DEDUP_REMOVED lines=23> */
[----:B--2---:R-:W-:Y:S01]  /*1840*/  IMAD R6, R65, R9, RZ ;  /* 0x0000000941067224 */ /* 0x004fe200078e02ff */
[----:B------:R-:W-:Y:S02]  /*1850*/  SHF.R.S32.HI R15, RZ, 0x1f, R9 ;  /* 0x0000001fff0f7819 */ /* 0x000fe40000011409 */
[----:B------:R-:W-:-:S03]  /*1860*/  @P2 IADD3 R14, R14, 0x1, RZ ;  /* 0x000000010e0e2810 */ /* 0x000fc60007ffe0ff */
[----:B------:R-:W-:Y:S02]  /*1870*/  IMAD R6, R64, R15, R6 ;  /* 0x0000000f40067224 */ /* 0x000fe400078e0206 */
[----:B------:R-:W-:Y:S02]  /*1880*/  @!P0 IADD3 R14, -R14, RZ, RZ ;  /* 0x000000ff0e0e8210 */ /* 0x000fe40007ffe1ff */
[----:B------:R-:W-:-:S05]  /*1890*/  @!P1 LOP3.LUT R14, RZ, R4, RZ, 0x33, !PT ;  /* 0x00000004ff0e9212 */ /* 0x000fca00078e33ff */
[----:B------:R-:W-:Y:S01]  /*18a0*/  IMAD R4, R19, R14, RZ ;  /* 0x0000000e13047224 */ /* 0x000fe200078e02ff */
[----:B---3--:R-:W-:Y:S01]  /*18b0*/  SHF.R.S32.HI R0, RZ, 0x1f, R2 ;  /* 0x0000001fff007819 */ /* 0x008fe20000011402 */
[-C--:B------:R-:W-:Y:S02]  /*18c0*/  IMAD R3, R23, R2.reuse, RZ ;  /* 0x0000000217037224 */ /* 0x080fe400078e02ff */
[----:B------:R-:W-:-:S04]  /*18d0*/  IMAD.WIDE.U32 R12, R22, R2, RZ ;  /* 0x00000002160c7225 */ /* 0x000fc800078e00ff */
[----:B------:R-:W-:-:S04]  /*18e0*/  IMAD R3, R22, R0, R3 ;  /* 0x0000000016037224 */ /* 0x000fc800078e0203 */
[----:B------:R-:W-:Y:S02]  /*18f0*/  IMAD.IADD R13, R13, 0x1, R3 ;  /* 0x000000010d0d7824 */ /* 0x000fe400078e0203 */
[----:B------:R-:W-:Y:S02]  /*1900*/  IMAD R3, R11, R2, RZ ;  /* 0x000000020b037224 */ /* 0x000fe400078e02ff */
[----:B------:R-:W-:-:S04]  /*1910*/  IMAD.WIDE.U32 R12, R9, R64, R12 ;  /* 0x00000040090c7225 */ /* 0x000fc800078e000c */
[----:B------:R-:W-:Y:S01]  /*1920*/  IMAD.IADD R11, R13, 0x1, R6 ;  /* 0x000000010d0b7824 */ /* 0x000fe200078e0206 */
[----:B------:R-:W-:Y:S01]  /*1930*/  SHF.R.S32.HI R13, RZ, 0x1f, R14 ;  /* 0x0000001fff0d7819 */ /* 0x000fe2000001140e */
[----:B------:R-:W-:-:S04]  /*1940*/  IMAD.WIDE.U32 R6, R10, R2, RZ ;  /* 0x000000020a067225 */ /* 0x000fc800078e00ff */
[----:B------:R-:W-:Y:S01]  /*1950*/  IMAD R3, R10, R0, R3 ;  /* 0x000000000a037224 */ /* 0x000fe200078e0203 */
[----:B------:R-:W-:Y:S01]  /*1960*/  MOV R10, R12 ;  /* 0x0000000c000a7202 */ /* 0x000fe20000000f00 */
[----:B------:R-:W-:-:S04]  /*1970*/  IMAD R4, R18, R13, R4 ;  /* 0x0000000d12047224 */ /* 0x000fc800078e0204 */
[----:B------:R-:W-:Y:S01]  /*1980*/  IMAD.WIDE.U32 R10, R14, R18, R10 ;  /* 0x000000120e0a7225 */ /* 0x000fe200078e000a */
[----:B------:R-:W-:-:S03]  /*1990*/  IADD3 R19, R7, R3, RZ ;  /* 0x0000000307137210 */ /* 0x000fc60007ffe0ff */
[----:B------:R-:W-:Y:S01]  /*19a0*/  IMAD.IADD R3, R11, 0x1, R4 ;  /* 0x000000010b037824 */ /* 0x000fe200078e0204 */
[----:B------:R-:W-:Y:S01]  /*19b0*/  MOV R4, R10 ;  /* 0x0000000a00047202 */ /* 0x000fe20000000f00 */
[----:B------:R-:W-:Y:S01]  /*19c0*/  IMAD.MOV.U32 R12, RZ, RZ, R6 ;  /* 0x000000ffff0c7224 */ /* 0x000fe200078e0006 */
[----:B------:R-:W-:Y:S05]  /*19d0*/  BRA `(.L_x_1664) ;  /* 0x0000051000007947 */ /* 0x000fea0003800000 */
.L_x_1663:
        /* <DEDUP_REMOVED lines=30> */
[----:B------:R-:W-:Y:S02]  /*1bc0*/  @!P0 IMAD.IADD R0, R0, 0x1, -R3 ;  /* 0x0000000100008824 */ /* 0x000fe400078e0a03 */
[----:B--2---:R-:W-:Y:S02]  /*1bd0*/  @!P3 IMAD R5, R15, R11, RZ ;  /* 0x0000000b0f05b224 */ /* 0x004fe400078e02ff */
[----:B------:R-:W-:Y:S01]  /*1be0*/  @P3 IMAD R9, R65, R7, RZ ;  /* 0x0000000741093224 */ /* 0x000fe200078e02ff */
[----:B------:R-:W-:Y:S01]  /*1bf0*/  ISETP.GE.U32.AND P2, PT, R0, R3, PT ;  /* 0x000000030000720c */ /* 0x000fe20003f46070 */
[----:B------:R-:W-:Y:S01]  /*1c00*/  @!P3 IMAD R5, R14, R6, R5 ;  /* 0x000000060e05b224 */ /* 0x000fe200078e0205 */
[----:B------:R-:W-:Y:S01]  /*1c10*/  LOP3.LUT R0, R245, R4, RZ, 0x3c, !PT ;  /* 0x00000004f5007212 */ /* 0x000fe200078e3cff */
[----:B------:R-:W-:-:S04]  /*1c20*/  @P3 IMAD.WIDE.U32 R26, R64, R7, RZ ;  /* 0x00000007401a3225 */ /* 0x000fc800078e00ff */
[----:B------:R-:W-:Y:S01]  /*1c30*/  @!P3 IMAD.WIDE.U32 R14, R14, R11, R24 ;  /* 0x0000000b0e0eb225 */ /* 0x000fe200078e0018 */
[----:B------:R-:W-:Y:S02]  /*1c40*/  ISETP.GE.AND P1, PT, R0, RZ, PT ;  /* 0x000000ff0000720c */ /* 0x000fe40003f26270 */
[----:B------:R-:W-:Y:S01]  /*1c50*/  @!P0 IADD3 R2, R2, 0x1, RZ ;  /* 0x0000000102028810 */ /* 0x000fe20007ffe0ff */
[----:B------:R-:W-:Y:S01]  /*1c60*/  @P3 IMAD.IADD R9, R27, 0x1, R9 ;  /* 0x000000011b093824 */ /* 0x000fe200078e0209 */
[----:B------:R-:W-:Y:S02]  /*1c70*/  @P3 MOV R10, R26 ;  /* 0x0000001a000a3202 */ /* 0x000fe40000000f00 */
[----:B------:R-:W-:Y:S02]  /*1c80*/  @!P3 IADD3 R9, R15, R5, RZ ;  /* 0x000000050f09b210 */ /* 0x000fe40007ffe0ff */
[----:B------:R-:W-:Y:S02]  /*1c90*/  ISETP.NE.AND P0, PT, R4, RZ, PT ;  /* 0x000000ff0400720c */ /* 0x000fe40003f05270 */
[----:B------:R-:W-:-:S02]  /*1ca0*/  LEA R5, R166, 0xffffffc0, 0x6 ;  /* 0xffffffc0a6057811 */ /* 0x000fc400078e30ff */
[----:B------:R-:W-:Y:S02]  /*1cb0*/  @!P3 MOV R10, R14 ;  /* 0x0000000e000ab202 */ /* 0x000fe40000000f00 */
[----:B------:R-:W-:Y:S01]  /*1cc0*/  SHF.R.S32.HI R15, RZ, 0x1f, R5 ;  /* 0x0000001fff0f7819 */ /* 0x000fe20000011405 */
[----:B------:R-:W-:Y:S01]  /*1cd0*/  IMAD R7, R65, R5, RZ ;  /* 0x0000000541077224 */ /* 0x000fe200078e02ff */
[----:B------:R-:W-:Y:S01]  /*1ce0*/  MOV R27, R9 ;  /* 0x00000009001b7202 */ /* 0x000fe20000000f00 */
[----:B------:R-:W-:Y:S01]  /*1cf0*/  IMAD.MOV.U32 R26, RZ, RZ, R10 ;  /* 0x000000ffff1a7224 */ /* 0x000fe200078e000a */
[----:B------:R-:W-:Y:S01]  /*1d00*/  @!P3 SHF.R.S32.HI R3, RZ, 0x1f, R12 ;  /* 0x0000001fff03b819 */ /* 0x000fe2000001140c */
[----:B------:R-:W-:Y:S01]  /*1d10*/  @!P3 IMAD R6, R67, R12, RZ ;  /* 0x0000000c4306b224 */ /* 0x000fe200078e02ff */
[----:B------:R-:W-:Y:S01]  /*1d20*/  @P2 IADD3 R2, R2, 0x1, RZ ;  /* 0x0000000102022810 */ /* 0x000fe20007ffe0ff */
[----:B------:R-:W-:Y:S02]  /*1d30*/  IMAD R7, R15, R64, R7 ;  /* 0x000000400f077224 */ /* 0x000fe400078e0207 */
[----:B------:R-:W-:-:S04]  /*1d40*/  IMAD.WIDE.U32 R26, R64, R5, R26 ;  /* 0x00000005401a7225 */ /* 0x000fc800078e001a */
[----:B------:R-:W-:Y:S01]  /*1d50*/  @!P3 IMAD.WIDE.U32 R24, R66, R12, RZ ;  /* 0x0000000c4218b225 */ /* 0x000fe200078e00ff */
[----:B------:R-:W-:-:S03]  /*1d60*/  @P3 IADD3 R12, R12, R13, RZ ;  /* 0x0000000d0c0c3210 */ /* 0x000fc60007ffe0ff */
[----:B------:R-:W-:Y:S02]  /*1d70*/  @!P3 IMAD R3, R3, R66, R6 ;  /* 0x000000420303b224 */ /* 0x000fe400078e0206 */
[----:B------:R-:W-:Y:S01]  /*1d80*/  @!P1 IMAD.MOV R2, RZ, RZ, -R2 ;  /* 0x000000ffff029224 */ /* 0x000fe200078e0a02 */
[----:B------:R-:W-:Y:S01]  /*1d90*/  @!P0 LOP3.LUT R2, RZ, R4, RZ, 0x33, !PT ;  /* 0x00000004ff028212 */ /* 0x000fe200078e33ff */
[----:B------:R-:W-:Y:S01]  /*1da0*/  @!P3 IMAD.IADD R25, R25, 0x1, R3 ;  /* 0x000000011919b824 */ /* 0x000fe200078e0203 */
[----:B------:R-:W-:Y:S01]  /*1db0*/  IADD3 R7, R27, R7, RZ ;  /* 0x000000071b077210 */ /* 0x000fe20007ffe0ff */
[----:B------:R-:W-:Y:S01]  /*1dc0*/  @!P3 IMAD R0, R23, R11, RZ ;  /* 0x0000000b1700b224 */ /* 0x000fe200078e02ff */
[----:B------:R-:W-:Y:S01]  /*1dd0*/  MOV R6, R26 ;  /* 0x0000001a00067202 */ /* 0x000fe20000000f00 */
[-C--:B------:R-:W-:Y:S01]  /*1de0*/  @P3 IMAD R3, R67, R12.reuse, RZ ;  /* 0x0000000c43033224 */ /* 0x080fe200078e02ff */
[----:B------:R-:W-:Y:S01]  /*1df0*/  @!P3 SHF.R.S32.HI R9, RZ, 0x1f, R11 ;  /* 0x0000001fff09b819 */ /* 0x000fe2000001140b */
[----:B------:R-:W-:Y:S01]  /*1e00*/  @P3 IMAD.WIDE.U32 R26, R66, R12, RZ ;  /* 0x0000000c421a3225 */ /* 0x000fe200078e00ff */
[----:B------:R-:W-:-:S03]  /*1e10*/  SHF.R.S32.HI R13, RZ, 0x1f, R2 ;  /* 0x0000001fff0d7819 */ /* 0x000fc60000011402 */
[----:B------:R-:W-:Y:S01]  /*1e20*/  IMAD R4, R19, R2, RZ ;  /* 0x0000000213047224 */ /* 0x000fe200078e02ff */
[----:B------:R-:W-:Y:S01]  /*1e30*/  @P3 IADD3 R19, R27, R3, RZ ;  /* 0x000000031b133210 */ /* 0x000fe20007ffe0ff */
[----:B------:R-:W-:Y:S02]  /*1e40*/  @!P3 IMAD R0, R22, R9, R0 ;  /* 0x000000091600b224 */ /* 0x000fe400078e0200 */
[----:B------:R-:W-:-:S04]  /*1e50*/  @!P3 IMAD.WIDE.U32 R22, R22, R11, R24 ;  /* 0x0000000b1616b225 */ /* 0x000fc800078e0018 */
[----:B------:R-:W-:Y:S01]  /*1e60*/  IMAD.WIDE.U32 R6, R18, R2, R6 ;  /* 0x0000000212067225 */ /* 0x000fe200078e0006 */
[----:B------:R-:W-:-:S03]  /*1e70*/  @P3 MOV R12, R26 ;  /* 0x0000001a000c3202 */ /* 0x000fc60000000f00 */
[----:B------:R-:W-:Y:S01]  /*1e80*/  IMAD R3, R18, R13, R4 ;  /* 0x0000000d12037224 */ /* 0x000fe200078e0204 */
[----:B------:R-:W-:Y:S01]  /*1e90*/  @!P3 MOV R12, R22 ;  /* 0x00000016000cb202 */ /* 0x000fe20000000f00 */
[----:B------:R-:W-:Y:S01]  /*1ea0*/  @!P3 IMAD.IADD R19, R23, 0x1, R0 ;  /* 0x000000011713b824 */ /* 0x000fe200078e0200 */
[----:B------:R-:W-:Y:S01]  /*1eb0*/  MOV R4, R6 ;  /* 0x0000000600047202 */ /* 0x000fe20000000f00 */
[----:B------:R-:W-:Y:S01]  /*1ec0*/  IMAD.IADD R3, R7, 0x1, R3 ;  /* 0x0000000107037824 */ /* 0x000fe200078e0203 */
[----:B------:R-:W-:Y:S02]  /*1ed0*/  MOV R9, R5 ;  /* 0x0000000500097202 */ /* 0x000fe40000000f00 */
[----:B------:R-:W-:Y:S02]  /*1ee0*/  MOV R14, R2 ;  /* 0x00000002000e7202 */ /* 0x000fe40000000f00 */
.L_x_1664:
[----:B-1----:R-:W-:Y:S05]  /*1ef0*/  BSYNC B0 ;  /* 0x0000000000007941 */ /* 0x002fea0003800000 */
.L_x_1662:
        /* <DEDUP_REMOVED lines=18> */
[----:B-1----:R-:W-:-:S03]  /*2020*/  IMAD.SHL.U32 R16, R70, 0x8, RZ ;  /* 0x0000000846107824 */ /* 0x002fc600078e00ff */
[----:B------:R-:W-:Y:S02]  /*2030*/  SHF.R.U32.HI R176, RZ, 0x3, R11 ;  /* 0x00000003ffb07819 */ /* 0x000fe4000001160b */
[----:B------:R-:W-:Y:S01]  /*2040*/  LOP3.LUT R17, R11, 0x38, R16, 0xf8, !PT ;  /* 0x000000380b117812 */ /* 0x000fe200078ef810 */
[----:B------:R-:W-:Y:S01]  /*2050*/  IMAD.IADD R11, R73, 0x1, -R0 ;  /* 0x00000001490b7824 */ /* 0x000fe200078e0a00 */
[----:B------:R-:W-:-:S04]  /*2060*/  SHF.R.S32.HI R72, RZ, 0x4, R23 ;  /* 0x00000004ff487819 */ /* 0x000fc80000011417 */
[----:B------:R-:W-:Y:S02]  /*2070*/  SHF.R.S32.HI R0, RZ, 0x1f, R11 ;  /* 0x0000001fff007819 */ /* 0x000fe4000001140b */
[----:B------:R-:W-:Y:S02]  /*2080*/  LOP3.LUT R176, R17, R176, RZ, 0x3c, !PT ;  /* 0x000000b011b07212 */ /* 0x000fe400078e3cff */
[----:B------:R-:W-:Y:S02]  /*2090*/  LEA.HI R23, R23, R72, RZ, 0x1 ;  /* 0x0000004817177211 */ /* 0x000fe400078f08ff */
[----:B------:R-:W-:Y:S02]  /*20a0*/  LEA.HI R0, R0, R11, RZ, 0x3 ;  /* 0x0000000b00007211 */ /* 0x000fe400078f18ff */
[----:B------:R-:W-:Y:S02]  /*20b0*/  IADD3 R30, P1, R16, R12, RZ ;  /* 0x0000000c101e7210 */ /* 0x000fe40007f3e0ff */
[----:B------:R-:W-:-:S02]  /*20c0*/  SHF.R.S32.HI R17, RZ, 0x1f, R16 ;  /* 0x0000001fff117819 */ /* 0x000fc40000011410 */
[----:B------:R-:W-:Y:S02]  /*20d0*/  LOP3.LUT R23, R23, 0xfffffffe, RZ, 0xc0, !PT ;  /* 0xfffffffe17177812 */ /* 0x000fe400078ec0ff */
[----:B------:R-:W-:Y:S01]  /*20e0*/  LOP3.LUT R12, R0, 0xfffffff8, RZ, 0xc0, !PT ;  /* 0xfffffff8000c7812 */ /* 0x000fe200078ec0ff */
[----:B------:R-:W-:Y:S02]  /*20f0*/  IMAD.X R31, R17, 0x1, R19, P1 ;  /* 0x00000001111f7824 */ /* 0x000fe400008e0613 */
[-C--:B------:R-:W-:Y:S02]  /*2100*/  IMAD R10, R15, R66.reuse, RZ ;  /* 0x000000420f0a7224 */ /* 0x080fe400078e02ff */
[----:B------:R-:W-:Y:S02]  /*2110*/  IMAD.IADD R72, R72, 0x1, -R23 ;  /* 0x0000000148487824 */ /* 0x000fe400078e0a17 */
[----:B------:R-:W-:Y:S02]  /*2120*/  IMAD.IADD R12, R11, 0x1, -R12 ;  /* 0x000000010b0c7824 */ /* 0x000fe400078e0a0c */
[----:B------:R-:W-:Y:S01]  /*2130*/  IMAD.WIDE.U32 R22, R9, R66, R30 ;  /* 0x0000004209167225 */ /* 0x000fe200078e001e */
[----:B------:R-:W-:-:S03]  /*2140*/  SHF.R.S32.HI R76, RZ, 0x1f, R247 ;  /* 0x0000001fff4c7819 */ /* 0x000fc600000114f7 */
[----:B------:R-:W-:Y:S01]  /*2150*/  IMAD R10, R9, R67, R10 ;  /* 0x00000043090a7224 */ /* 0x000fe200078e020a */
[----:B------:R-:W-:Y:S01]  /*2160*/  LEA.HI R15, R2, R73, RZ, 0x6 ;  /* 0x00000049020f7211 */ /* 0x000fe200078f30ff */
[----:B------:R-:W-:Y:S02]  /*2170*/  IMAD.SHL.U32 R19, R12, 0x40, RZ ;  /* 0x000000400c137824 */ /* 0x000fe400078e00ff */
[----:B------:R-:W-:Y:S02]  /*2180*/  IMAD.IADD R23, R23, 0x1, R10 ;  /* 0x0000000117177824 */ /* 0x000fe400078e020a */
[----:B------:R-:W-:Y:S01]  /*2190*/  IMAD.SHL.U32 R10, R72, 0x8, RZ ;  /* 0x00000008480a7824 */ /* 0x000fe200078e00ff */
[----:B------:R-:W-:Y:S01]  /*21a0*/  LOP3.LUT R19, R19, 0x1c0, RZ, 0xc0, !PT ;  /* 0x000001c013137812 */ /* 0x000fe200078ec0ff */
[----:B------:R-:W-:-:S03]  /*21b0*/  IMAD.SHL.U32 R15, R15, 0x8, RZ ;  /* 0x000000080f0f7824 */ /* 0x000fc600078e00ff */
[----:B------:R-:W-:Y:S02]  /*21c0*/  LOP3.LUT R10, R19, 0x8, R10, 0xf8, !PT ;  /* 0x00000008130a7812 */ /* 0x000fe400078ef80a */
[----:B------:R-:W-:Y:S02]  /*21d0*/  SHF.R.U32.HI R19, RZ, 0x3, R19 ;  /* 0x00000003ff137819 */ /* 0x000fe40000011613 */
[----:B------:R-:W-:Y:S02]  /*21e0*/  LOP3.LUT R176, R176, 0xfffffe00, R15, 0xf8, !PT ;  /* 0xfffffe00b0b07812 */ /* 0x000fe400078ef80f */
[----:B------:R-:W-:Y:S02]  /*21f0*/  SHF.R.S32.HI R15, RZ, 0x1f, R245 ;  /* 0x0000001fff0f7819 */ /* 0x000fe400000114f5 */
[C---:B------:R-:W-:Y:S02]  /*2200*/  LOP3.LUT P3, RZ, R12.reuse, 0x4, RZ, 0xc0, !PT ;  /* 0x000000040cff7812 */ /* 0x040fe4000786c0ff */
[----:B------:R-:W-:Y:S01]  /*2210*/  LOP3.LUT P2, RZ, R12, 0x2, RZ, 0xc0, !PT ;  /* 0x000000020cff7812 */ /* 0x000fe2000784c0ff */
[----:B------:R-:W-:Y:S01]  /*2220*/  IMAD.WIDE.U32 R22, R14, R28, R22 ;  /* 0x0000001c0e167225 */ /* 0x000fe200078e0016 */
[----:B------:R-:W-:-:S02]  /*2230*/  LOP3.LUT R10, R10, R19, RZ, 0x3c, !PT ;  /* 0x000000130a0a7212 */ /* 0x000fc400078e3cff */
[----:B------:R-:W-:Y:S01]  /*2240*/  IADD3 R12, R16, 0x40, RZ ;  /* 0x00000040100c7810 */ /* 0x000fe20007ffe0ff */
[----:B------:R-:W-:Y:S01]  /*2250*/  IMAD R189, R67, R180, RZ ;  /* 0x000000b443bd7224 */ /* 0x000fe200078e02ff */
[----:B------:R-:W-:-:S05]  /*2260*/  SHF.R.S32.HI R181, RZ, 0x1f, R180 ;  /* 0x0000001fffb57819 */ /* 0x000fca00000114b4 */
[----:B------:R-:W-:Y:S02]  /*2270*/  IMAD R189, R181, R66, R189 ;  /* 0x00000042b5bd7224 */ /* 0x000fe400078e02bd */
        /* <DEDUP_REMOVED lines=16> */
[----:B------:R-:W-:Y:S02]  /*2380*/  @P0 IMAD R11, R191, R8, RZ ;  /* 0x00000008bf0b0224 */ /* 0x000fe400078e02ff */
[----:B------:R-:W-:Y:S02]  /*2390*/  @P0 IMAD.MOV.U32 R8, RZ, RZ, R32 ;  /* 0x000000ffff080224 */ /* 0x000fe400078e0020 */
[----:B---3--:R-:W-:-:S04]  /*23a0*/  @!P0 IMAD.WIDE.U32 R30, R26, R247, RZ ;  /* 0x000000f71a1e8225 */ /* 0x008fc800078e00ff */
[----:B------:R-:W-:Y:S02]  /*23b0*/  @!P0 IMAD R9, R27, R247, RZ ;  /* 0x000000f71b098224 */ /* 0x000fe400078e02ff */
[----:B------:R-:W-:Y:S02]  /*23c0*/  @!P0 IMAD.MOV.U32 R8, RZ, RZ, R30 ;  /* 0x000000ffff088224 */ /* 0x000fe400078e001e */
[----:B------:R-:W-:Y:S02]  /*23d0*/  @!P0 IMAD R9, R26, R76, R9 ;  /* 0x0000004c1a098224 */ /* 0x000fe400078e0209 */
[----:B------:R-:W-:Y:S01]  /*23e0*/  @P0 IMAD.IADD R11, R33, 0x1, R11 ;  /* 0x00000001210b0824 */ /* 0x000fe200078e020b */
[----:B------:R-:W-:Y:S01]  /*23f0*/  IADD3 R26, P1, R16, R8, RZ ;  /* 0x00000008101a7210 */ /* 0x000fe20007f3e0ff */
[----:B------:R-:W-:Y:S02]  /*2400*/  @!P0 IMAD.IADD R11, R31, 0x1, R9 ;  /* 0x000000011f0b8824 */ /* 0x000fe400078e0209 */
[----:B------:R-:W-:-:S02]  /*2410*/  IMAD R9, R29, R14, RZ ;  /* 0x0000000e1d097224 */ /* 0x000fc400078e02ff */
[----:B------:R-:W-:Y:S02]  /*2420*/  IMAD.X R27, R17, 0x1, R11, P1 ;  /* 0x00000001111b7824 */ /* 0x000fe400008e060b */
[----:B------:R-:W-:Y:S02]  /*2430*/  IMAD R8, R25, R245, RZ ;  /* 0x000000f519087224 */ /* 0x000fe400078e02ff */
[----:B------:R-:W-:Y:S02]  /*2440*/  IMAD.SHL.U32 R11, R0, 0x40, RZ ;  /* 0x00000040000b7824 */ /* 0x000fe400078e00ff */
[----:B------:R-:W-:Y:S01]  /*2450*/  IMAD R9, R13, R28, R9 ;  /* 0x0000001c0d097224 */ /* 0x000fe200078e0209 */
[----:B----4-:R-:W-:Y:S01]  /*2460*/  ISETP.GE.AND P0, PT, R12, R79, PT ;  /* 0x0000004f0c00720c */ /* 0x010fe20003f06270 */
[----:B------:R-:W-:Y:S01]  /*2470*/  IMAD R8, R24, R15, R8 ;  /* 0x0000000f18087224 */ /* 0x000fe200078e0208 */
[----:B------:R-:W-:Y:S01]  /*2480*/  LOP3.LUT R56, R10, 0xfffffe00, R11, 0xf8, !PT ;  /* 0xfffffe000a387812 */ /* 0x000fe200078ef80b */
[----:B------:R-:W-:Y:S01]  /*2490*/  IMAD.WIDE.U32 R184, R245, R24, R26 ;  /* 0x00000018f5b87225 */ /* 0x000fe200078e001a */
[----:B------:R-:W-:-:S03]  /*24a0*/  IADD3 R11, R16, 0x80, RZ ;  /* 0x00000080100b7810 */ /* 0x000fc60007ffe0ff */
[----:B------:R-:W-:Y:S02]  /*24b0*/  IMAD.IADD R23, R23, 0x1, R9 ;  /* 0x0000000117177824 */ /* 0x000fe400078e0209 */
[----:B------:R-:W-:Y:S01]  /*24c0*/  IMAD.IADD R185, R185, 0x1, R8 ;  /* 0x00000001b9b97824 */ /* 0x000fe200078e0208 */
[----:B------:R-:W-:Y:S01]  /*24d0*/  SEL R8, RZ, 0xffffffff, P0 ;  /* 0xffffffffff087807 */ /* 0x000fe20000000000 */
[----:B------:R-:W-:Y:S01]  /*24e0*/  IMAD.WIDE.U32 R22, R180, R66, R22 ;  /* 0x00000042b4167225 */ /* 0x000fe200078e0016 */
[CC--:B------:R-:W-:Y:S02]  /*24f0*/  ISETP.GE.AND P1, PT, R16.reuse, R79.reuse, PT ;  /* 0x0000004f1000720c */ /* 0x0c0fe40003f26270 */
[----:B------:R-:W-:Y:S02]  /*2500*/  ISETP.GE.AND P0, PT, R11, R79, PT ;  /* 0x0000004f0b00720c */ /* 0x000fe40003f06270 */
[----:B------:R-:W-:Y:S01]  /*2510*/  IADD3 R10, R16, 0xc0, RZ ;  /* 0x000000c0100a7810 */ /* 0x000fe20007ffe0ff */
[----:B------:R-:W-:Y:S01]  /*2520*/  IMAD.SHL.U32 R8, R8, 0x2, RZ ;  /* 0x0000000208087824 */ /* 0x000fe200078e00ff */
[----:B------:R-:W-:Y:S01]  /*2530*/  SEL R9, RZ, 0x1, P1 ;  /* 0x00000001ff097807 */ /* 0x000fe20000800000 */
[----:B------:R-:W-:Y:S01]  /*2540*/  IMAD.IADD R189, R23, 0x1, R189 ;  /* 0x0000000117bd7824 */ /* 0x000fe200078e02bd */
[----:B------:R-:W-:-:S02]  /*2550*/  SEL R0, RZ, 0x4, P0 ;  /* 0x00000004ff007807 */ /* 0x000fc40000000000 */
[----:B------:R-:W-:Y:S02]  /*2560*/  ISETP.GE.AND P1, PT, R10, R79, PT ;  /* 0x0000004f0a00720c */ /* 0x000fe40003f26270 */
[----:B------:R-:W-:Y:S02]  /*2570*/  LEA R188, P0, R22, R6, 0x1 ;  /* 0x0000000616bc7211 */ /* 0x000fe400078008ff */
[----:B------:R-:W-:Y:S02]  /*2580*/  LOP3.LUT R8, R8, 0x2, R9, 0xe2, !PT ;  /* 0x0000000208087812 */ /* 0x000fe400078ee209 */
[----:B------:R-:W-:Y:S02]  /*2590*/  SEL R75, RZ, 0x8, P1 ;  /* 0x00000008ff4b7807 */ /* 0x000fe40000800000 */
[----:B------:R-:W-:Y:S02]  /*25a0*/  LEA.HI.X R189, R22, R7, R189, 0x1, P0 ;  /* 0x0000000716bd7211 */ /* 0x000fe400000f0cbd */
[----:B------:R-:W-:-:S02]  /*25b0*/  SHF.R.S32.HI R7, RZ, 0x1f, R78 ;  /* 0x0000001fff077819 */ /* 0x000fc4000001144e */
[----:B------:R-:W-:Y:S02]  /*25c0*/  LOP3.LUT R75, R75, R8, R0, 0xfe, !PT ;  /* 0x000000084b4b7212 */ /* 0x000fe400078efe00 */
[----:B------:R-:W-:-:S04]  /*25d0*/  LEA.HI R0, R7, R78, RZ, 0x6 ;  /* 0x0000004e07007211 */ /* 0x000fc800078f30ff */
[----:B------:R-:W-:Y:S02]  /*25e0*/  SHF.R.S32.HI R0, RZ, 0x6, R0 ;  /* 0x00000006ff007819 */ /* 0x000fe40000011400 */
[----:B------:R-:W-:Y:S02]  /*25f0*/  IADD3 R178, P0, R16, R4, RZ ;  /* 0x0000000410b27210 */ /* 0x000fe40007f1e0ff */
[----:B------:R-:W-:Y:S01]  /*2600*/  IMNMX R103, R239, R0, !PT ;  /* 0x00000000ef677217 */ /* 0x000fe20007800200 */
[----:B------:R-:W-:-:S03]  /*2610*/  IMAD.WIDE R24, R243, 0x40, R180 ;  /* 0x00000040f3187825 */ /* 0x000fc600078e02b4 */
[----:B------:R-:W-:Y:S01]  /*2620*/  ISETP.GT.AND P1, PT, R166, R103, PT ;  /* 0x00000067a600720c */ /* 0x000fe20003f24270 */
[----:B------:R-:W-:Y:S02]  /*2630*/  IMAD.X R179, R17, 0x1, R3, P0 ;  /* 0x0000000111b37824 */ /* 0x000fe400000e0603 */
[----:B------:R-:W-:Y:S02]  /*2640*/  IMAD R187, R25, R190, RZ ;  /* 0x000000be19bb7224 */ /* 0x000fe400078e02ff */
[----:B------:R-:W-:-:S04]  /*2650*/  IMAD.WIDE.U32 R178, R180, R64, R178 ;  /* 0x00000040b4b27225 */ /* 0x000fc800078e00b2 */
[----:B------:R-:W-:Y:S01]  /*2660*/  IMAD.IADD R177, R179, 0x1, R177 ;  /* 0x00000001b3b17824 */ /* 0x000fe200078e02b1 */
[----:B------:R-:W-:Y:S01]  /*2670*/  LEA R240, P0, R178, R182, 0x1 ;  /* 0x000000b6b2f07211 */ /* 0x000fe200078008ff */
[C---:B------:R-:W-:Y:S02]  /*2680*/  IMAD R187, R24.reuse, R191, R187 ;  /* 0x000000bf18bb7224 */ /* 0x040fe400078e02bb */
[----:B------:R-:W-:Y:S01]  /*2690*/  IMAD.WIDE.U32 R184, R24, R190, R184 ;  /* 0x000000be18b87225 */ /* 0x000fe200078e00b8 */
[----:B------:R-:W-:-:S03]  /*26a0*/  LEA.HI.X R241, R178, R183, R177, 0x1, P0 ;  /* 0x000000b7b2f17211 */ /* 0x000fc600000f0cb1 */
[----:B------:R-:W-:Y:S02]  /*26b0*/  @!P4 IMAD.MOV.U32 R18, RZ, RZ, RZ ;  /* 0x000000ffff12c224 */ /* 0x000fe400078e00ff */
        /* <DEDUP_REMOVED lines=13> */
[----:B------:R-:W-:-:S02]  /*2790*/  SHF.R.S32.HI R19, RZ, 0x1f, R78 ;  /* 0x0000001fff137819 */ /* 0x000fc4000001144e */
[----:B-----5:R-:W-:Y:S01]  /*27a0*/  IADD3 R18, R18, R5, RZ ;  /* 0x0000000512127210 */ /* 0x020fe20007ffe0ff */
[C---:B------:R-:W-:Y:S01]  /*27b0*/  IMAD.WIDE.U32 R194, R66.reuse, 0x60, RZ ;  /* 0x0000006042c27825 */ /* 0x040fe200078e00ff */
[----:B------:R-:W-:Y:S02]  /*27c0*/  LOP3.LUT R168, R75, 0xffff, RZ, 0xc0, !PT ;  /* 0x0000ffff4ba87812 */ /* 0x000fe400078ec0ff */
[C---:B------:R-:W-:Y:S01]  /*27d0*/  SHF.L.U64.HI R82, R66.reuse, 0x5, R67 ;  /* 0x0000000542527819 */ /* 0x040fe20000010243 */
[----:B------:R-:W-:Y:S01]  /*27e0*/  IMAD.SHL.U32 R81, R66, 0x20, RZ ;  /* 0x0000002042517824 */ /* 0x000fe200078e00ff */
[----:B------:R-:W-:Y:S01]  /*27f0*/  LOP3.LUT R174, R168, 0x1, RZ, 0xc0, !PT ;  /* 0x00000001a8ae7812 */ /* 0x000fe200078ec0ff */
[----:B------:R-:W-:Y:S01]  /*2800*/  IMAD.SHL.U32 R101, R64, 0x20, RZ ;  /* 0x0000002040657824 */ /* 0x000fe200078e00ff */
[C---:B------:R-:W-:Y:S01]  /*2810*/  LOP3.LUT R172, R168.reuse, 0x2, RZ, 0xc0, !PT ;  /* 0x00000002a8ac7812 */ /* 0x040fe200078ec0ff */
[----:B------:R-:W-:Y:S01]  /*2820*/  IMAD.MOV.U32 R141, RZ, RZ, R241 ;  /* 0x000000ffff8d7224 */ /* 0x000fe200078e00f1 */
[----:B------:R-:W-:Y:S01]  /*2830*/  LOP3.LUT R170, R168, 0x4, RZ, 0xc0, !PT ;  /* 0x00000004a8aa7812 */ /* 0x000fe200078ec0ff */
[----:B------:R-:W-:Y:S01]  /*2840*/  IMAD.MOV.U32 R142, RZ, RZ, R188 ;  /* 0x000000ffff8e7224 */ /* 0x000fe200078e00bc */
[C---:B------:R-:W-:Y:S01]  /*2850*/  SHF.L.U64.HI R82, R81.reuse, 0x1, R82 ;  /* 0x0000000151527819 */ /* 0x040fe20000010252 */
[----:B------:R-:W-:Y:S01]  /*2860*/  IMAD.MOV.U32 R143, RZ, RZ, R189 ;  /* 0x000000ffff8f7224 */ /* 0x000fe200078e00bd */
[C---:B------:R-:W-:Y:S01]  /*2870*/  IADD3 R173, R180.reuse, 0x10, RZ ;  /* 0x00000010b4ad7810 */ /* 0x040fe20007ffe0ff */
[----:B------:R-:W-:Y:S01]  /*2880*/  IMAD.SHL.U32 R81, R81, 0x2, RZ ;  /* 0x0000000251517824 */ /* 0x000fe200078e00ff */
[----:B------:R-:W-:-:S02]  /*2890*/  IADD3 R171, R180, 0x20, RZ ;  /* 0x00000020b4ab7810 */ /* 0x000fc40007ffe0ff */
[----:B------:R-:W-:Y:S02]  /*28a0*/  IADD3 R169, R180, 0x30, RZ ;  /* 0x00000030b4a97810 */ /* 0x000fe40007ffe0ff */
[----:B------:R-:W-:Y:S02]  /*28b0*/  SHF.L.U64.HI R102, R64, 0x5, R65 ;  /* 0x0000000540667819 */ /* 0x000fe40000010241 */
[----:B------:R-:W-:Y:S02]  /*28c0*/  MOV R140, R240 ;  /* 0x000000f0008c7202 */ /* 0x000fe40000000f00 */
[----:B------:R-:W-:Y:S01]  /*28d0*/  LOP3.LUT R168, R168, 0x8, RZ, 0xc0, !PT ;  /* 0x00000008a8a87812 */ /* 0x000fe200078ec0ff */
[----:B--2---:R-:W-:-:S04]  /*28e0*/  IMAD R3, R33, R247, RZ ;  /* 0x000000f721037224 */ /* 0x004fc800078e02ff */
[----:B------:R-:W-:Y:S02]  /*28f0*/  IMAD R0, R32, R76, R3 ;  /* 0x0000004c20007224 */ /* 0x000fe400078e0203 */
[----:B---3--:R-:W-:Y:S02]  /*2900*/  IMAD R3, R35, R247, RZ ;  /* 0x000000f723037224 */ /* 0x008fe400078e02ff */
[----:B------:R-:W-:-:S04]  /*2910*/  IMAD.WIDE.U32 R32, R247, R32, R16 ;  /* 0x00000020f7207225 */ /* 0x000fc800078e0010 */
[----:B------:R-:W-:-:S04]  /*2920*/  IMAD.WIDE.U32 R30, R247, R34, R16 ;  /* 0x00000022f71e7225 */ /* 0x000fc800078e0010 */
[----:B------:R-:W-:Y:S01]  /*2930*/  IMAD R2, R34, R76, R3 ;  /* 0x0000004c22027224 */ /* 0x000fe200078e0203 */
[----:B------:R-:W-:Y:S01]  /*2940*/  SHF.R.S32.HI R3, RZ, 0x1f, R5 ;  /* 0x0000001fff037819 */ /* 0x000fe20000011405 */
[----:B------:R-:W-:Y:S02]  /*2950*/  IMAD.IADD R33, R33, 0x1, R0 ;  /* 0x0000000121217824 */ /* 0x000fe400078e0200 */
[-C--:B----4-:R-:W-:Y:S02]  /*2960*/  IMAD R0, R199, R5.reuse, RZ ;  /* 0x00000005c7007224 */ /* 0x090fe400078e02ff */
[----:B------:R-:W-:Y:S02]  /*2970*/  IMAD.IADD R31, R31, 0x1, R2 ;  /* 0x000000011f1f7824 */ /* 0x000fe400078e0202 */
[----:B------:R-:W-:Y:S02]  /*2980*/  IMAD R4, R197, R5, RZ ;  /* 0x00000005c5047224 */ /* 0x000fe400078e02ff */
[----:B------:R-:W-:-:S02]  /*2990*/  IMAD R0, R198, R3, R0 ;  /* 0x00000003c6007224 */ /* 0x000fc400078e0200 */
[----:B------:R-:W-:-:S04]  /*29a0*/  IMAD.WIDE.U32 R30, R198, R5, R30 ;  /* 0x00000005c61e7225 */ /* 0x000fc800078e001e */
[C---:B------:R-:W-:Y:S02]  /*29b0*/  IMAD R4, R196.reuse, R3, R4 ;  /* 0x00000003c4047224 */ /* 0x040fe400078e0204 */
[----:B------:R-:W-:Y:S01]  /*29c0*/  IMAD.WIDE.U32 R32, R196, R5, R32 ;  /* 0x00000005c4207225 */ /* 0x000fe200078e0020 */
[----:B------:R-:W-:-:S03]  /*29d0*/  IADD3 R3, P0, -R78, R180, RZ ;  /* 0x000000b44e037210 */ /* 0x000fc60007f1e1ff */
[----:B------:R-:W-:Y:S01]  /*29e0*/  IMAD.IADD R31, R31, 0x1, R0 ;  /* 0x000000011f1f7824 */ /* 0x000fe200078e0200 */
[----:B------:R-:W-:Y:S01]  /*29f0*/  LEA.HI R165, R15, R15, RZ, 0x1 ;  /* 0x0000000f0fa57211 */ /* 0x000fe200078f08ff */
[-C--:B------:R-:W-:Y:S02]  /*2a00*/  IMAD R2, R29, R14.reuse, RZ ;  /* 0x0000000e1d027224 */ /* 0x080fe400078e02ff */
[----:B------:R-:W-:Y:S02]  /*2a10*/  IMAD R0, R27, R14, RZ ;  /* 0x0000000e1b007224 */ /* 0x000fe400078e02ff */
[----:B------:R-:W-:Y:S01]  /*2a20*/  IMAD.IADD R33, R33, 0x1, R4 ;  /* 0x0000000121217824 */ /* 0x000fe200078e0204 */
[----:B------:R-:W-:Y:S01]  /*2a30*/  SHF.R.S32.HI R165, RZ, 0x1, R165 ;  /* 0x00000001ffa57819 */ /* 0x000fe200000114a5 */
[-C--:B------:R-:W-:Y:S02]  /*2a40*/  IMAD R2, R28, R13.reuse, R2 ;  /* 0x0000000d1c027224 */ /* 0x080fe400078e0202 */
[----:B------:R-:W-:-:S02]  /*2a50*/  IMAD R0, R26, R13, R0 ;  /* 0x0000000d1a007224 */ /* 0x000fc400078e0200 */
[----:B------:R-:W-:-:S04]  /*2a60*/  IMAD.WIDE.U32 R28, R28, R14, R32 ;  /* 0x0000000e1c1c7225 */ /* 0x000fc800078e0020 */
[----:B------:R-:W-:-:S04]  /*2a70*/  IMAD.WIDE.U32 R26, R26, R14, R30 ;  /* 0x0000000e1a1a7225 */ /* 0x000fc800078e001e */
[----:B------:R-:W-:Y:S02]  /*2a80*/  IMAD.X R19, R181, 0x1, ~R19, P0 ;  /* 0x00000001b5137824 */ /* 0x000fe400000e0e13 */
[----:B------:R-:W-:Y:S02]  /*2a90*/  IMAD.IADD R29, R29, 0x1, R2 ;  /* 0x000000011d1d7824 */ /* 0x000fe400078e0202 */
[----:B------:R-:W-:Y:S02]  /*2aa0*/  IMAD.IADD R27, R27, 0x1, R0 ;  /* 0x000000011b1b7824 */ /* 0x000fe400078e0200 */
[C---:B------:R-:W-:Y:S02]  /*2ab0*/  IMAD R131, R19.reuse, R196, RZ ;  /* 0x000000c413837224 */ /* 0x040fe400078e02ff */
[----:B------:R-:W-:Y:S02]  /*2ac0*/  IMAD R135, R19, R198, RZ ;  /* 0x000000c613877224 */ /* 0x000fe400078e02ff */
[----:B------:R-:W-:-:S02]  /*2ad0*/  IMAD R4, R180, R165, R77 ;  /* 0x000000a5b4047224 */ /* 0x000fc400078e024d */
[----:B------:R-:W-:Y:S02]  /*2ae0*/  IMAD R139, R165, R18, RZ ;  /* 0x00000012a58b7224 */ /* 0x000fe400078e02ff */
[-C--:B------:R-:W-:Y:S02]  /*2af0*/  IMAD R131, R197, R3.reuse, R131 ;  /* 0x00000003c5837224 */ /* 0x080fe400078e0283 */
[-C--:B------:R-:W-:Y:S02]  /*2b00*/  IMAD R135, R199, R3.reuse, R135 ;  /* 0x00000003c7877224 */ /* 0x080fe400078e0287 */
[----:B------:R-:W-:-:S04]  /*2b10*/  IMAD.WIDE.U32 R14, R196, R3, R28 ;  /* 0x00000003c40e7225 */ /* 0x000fc800078e001c */
[----:B------:R-:W-:-:S04]  /*2b20*/  IMAD.WIDE.U32 R18, R198, R3, R26 ;  /* 0x00000003c6127225 */ /* 0x000fc800078e001a */
[----:B------:R-:W-:Y:S01]  /*2b30*/  IMAD.IADD R3, R77, 0x1, R4 ;  /* 0x000000014d037824 */ /* 0x000fe200078e0204 */
[----:B------:R-:W-:Y:S02]  /*2b40*/  SHF.R.S32.HI R2, RZ, 0x1f, R139 ;  /* 0x0000001fff027819 */ /* 0x000fe4000001148b */
[----:B------:R-:W-:Y:S02]  /*2b50*/  IADD3 R0, P3, R139, R4, RZ ;  /* 0x000000048b007210 */ /* 0x000fe40007f7e0ff */
[----:B------:R-:W-:Y:S02]  /*2b60*/  IADD3 R135, R19, R135, RZ ;  /* 0x0000008713877210 */ /* 0x000fe40007ffe0ff */
[C---:B------:R-:W-:Y:S02]  /*2b70*/  LEA R134, P0, R18.reuse, R24, 0x1 ;  /* 0x0000001812867211 */ /* 0x040fe400078008ff */
[----:B------:R-:W-:Y:S01]  /*2b80*/  IADD3 R139, P2, R139, R3, RZ ;  /* 0x000000038b8b7210 */ /* 0x000fe20007f5e0ff */
[----:B------:R-:W-:Y:S01]  /*2b90*/  IMAD.IADD R131, R15, 0x1, R131 ;  /* 0x000000010f837824 */ /* 0x000fe200078e0283 */
[----:B------:R-:W-:Y:S01]  /*2ba0*/  LEA.HI.X R135, R18, R25, R135, 0x1, P0 ;  /* 0x0000001912877211 */ /* 0x000fe200000f0c87 */
[----:B------:R-:W-:Y:S01]  /*2bb0*/  IMAD.SHL.U32 R18, R0, 0x2, RZ ;  /* 0x0000000200127824 */ /* 0x000fe200078e00ff */
[----:B------:R-:W-:Y:S01]  /*2bc0*/  LEA R132, P1, R14, R22, 0x1 ;  /* 0x000000160e847211 */ /* 0x000fe200078208ff */
[----:B------:R-:W-:Y:S01]  /*2bd0*/  IMAD.SHL.U32 R138, R139, 0x2, RZ ;  /* 0x000000028b8a7824 */ /* 0x000fe200078e00ff */
[----:B------:R-:W-:-:S02]  /*2be0*/  LEA.HI.X.SX32 R5, R4, R2, 0x1, P3 ;  /* 0x0000000204057211 */ /* 0x000fc400018f0eff */
[----:B------:R-:W-:Y:S02]  /*2bf0*/  LEA.HI.X.SX32 R2, R3, R2, 0x1, P2 ;  /* 0x0000000203027211 */ /* 0x000fe400010f0eff */
[----:B------:R-:W-:Y:S02]  /*2c00*/  LEA.HI.X R131, R14, R23, R131, 0x1, P1 ;  /* 0x000000170e837211 */ /* 0x000fe400008f0c83 */
[----:B------:R-:W-:Y:S02]  /*2c10*/  SHF.L.U64.HI R0, R0, 0x1, R5 ;  /* 0x0000000100007819 */ /* 0x000fe40000010205 */
[----:B------:R-:W-:Y:S02]  /*2c20*/  SHF.L.U64.HI R139, R139, 0x1, R2 ;  /* 0x000000018b8b7819 */ /* 0x000fe40000010202 */
[C---:B------:R-:W-:Y:S02]  /*2c30*/  IADD3 R58, P1, R8.reuse, R18, RZ ;  /* 0x00000012083a7210 */ /* 0x040fe40007f3e0ff */
[----:B------:R-:W-:-:S02]  /*2c40*/  IADD3 R136, P3, R8, R138, RZ ;  /* 0x0000008a08887210 */ /* 0x000fc40007f7e0ff */
[C---:B------:R-:W-:Y:S02]  /*2c50*/  IADD3 R138, P2, R6.reuse, R138, RZ ;  /* 0x0000008a068a7210 */ /* 0x040fe40007f5e0ff */
[----:B------:R-:W-:Y:S01]  /*2c60*/  IADD3 R18, P0, R6, R18, RZ ;  /* 0x0000001206127210 */ /* 0x000fe20007f1e0ff */
[----:B------:R-:W-:Y:S01]  /*2c70*/  IMAD.X R59, R9, 0x1, R0, P1 ;  /* 0x00000001093b7824 */ /* 0x000fe200008e0600 */
[----:B------:R-:W-:Y:S01]  /*2c80*/  IADD3 R96, P1, R237, 0x80, RZ ;  /* 0x00000080ed607810 */ /* 0x000fe20007f3e0ff */
[--C-:B------:R-:W-:Y:S01]  /*2c90*/  IMAD.X R137, R9, 0x1, R139.reuse, P3 ;  /* 0x0000000109897824 */ /* 0x100fe200018e068b */
[C---:B------:R-:W-:Y:S01]  /*2ca0*/  IADD3.X R19, R7.reuse, R0, RZ, P0, !PT ;  /* 0x0000000007137210 */ /* 0x040fe200007fe4ff */
[----:B------:R-:W-:Y:S01]  /*2cb0*/  IMAD.X R139, R7, 0x1, R139, P2 ;  /* 0x00000001078b7824 */ /* 0x000fe200010e068b */
[C---:B------:R-:W-:Y:S02]  /*2cc0*/  IADD3 R100, P2, R237.reuse, 0x40, RZ ;  /* 0x00000040ed647810 */ /* 0x040fe40007f5e0ff */
[----:B------:R-:W-:Y:S01]  /*2cd0*/  IADD3 R90, P0, R237, 0xc0, RZ ;  /* 0x000000c0ed5a7810 */ /* 0x000fe20007f1e0ff */
[--C-:B------:R-:W-:Y:S01]  /*2ce0*/  IMAD.X R95, RZ, RZ, R238.reuse, P1 ;  /* 0x000000ffff5f7224 */ /* 0x100fe200008e06ee */
[----:B------:R-:W-:Y:S01]  /*2cf0*/  SHF.L.U32 R175, R165, 0x4, RZ ;  /* 0x00000004a5af7819 */ /* 0x000fe200000006ff */
[--C-:B------:R-:W-:Y:S01]  /*2d00*/  IMAD.X R99, RZ, RZ, R238.reuse, P2 ;  /* 0x000000ffff637224 */ /* 0x100fe200010e06ee */
[-C--:B------:R-:W-:Y:S01]  /*2d10*/  IADD3 R94, P1, R96, R237.reuse, RZ ;  /* 0x000000ed605e7210 */ /* 0x080fe20007f3e0ff */
[----:B------:R-:W-:Y:S01]  /*2d20*/  IMAD.X R89, RZ, RZ, R238, P0 ;  /* 0x000000ffff597224 */ /* 0x000fe200000e06ee */
[-C--:B------:R-:W-:Y:S01]  /*2d30*/  IADD3 R98, P2, R100, R237.reuse, RZ ;  /* 0x000000ed64627210 */ /* 0x080fe20007f5e0ff */
[----:B------:R-:W-:Y:S01]  /*2d40*/  IMAD.SHL.U32 R105, R198, 0x10, RZ ;  /* 0x00000010c6697824 */ /* 0x000fe200078e00ff */
[----:B------:R-:W-:-:S02]  /*2d50*/  IADD3 R88, P0, R90, R237, RZ ;  /* 0x000000ed5a587210 */ /* 0x000fc40007f1e0ff */
[C---:B------:R-:W-:Y:S02]  /*2d60*/  IADD3 R164, R175.reuse, 0x40, RZ ;  /* 0x00000040afa47810 */ /* 0x040fe40007ffe0ff */
[C---:B------:R-:W-:Y:S02]  /*2d70*/  IADD3 R163, R175.reuse, 0x80, RZ ;  /* 0x00000080afa37810 */ /* 0x040fe40007ffe0ff */
[----:B------:R-:W-:Y:S01]  /*2d80*/  IADD3 R161, R175, 0xc0, RZ ;  /* 0x000000c0afa17810 */ /* 0x000fe20007ffe0ff */
[--C-:B------:R-:W-:Y:S01]  /*2d90*/  IMAD.X R93, R95, 0x1, R238.reuse, P1 ;  /* 0x000000015f5d7824 */ /* 0x100fe200008e06ee */
[----:B------:R-:W-:Y:S01]  /*2da0*/  IADD3.X R87, R89, R238, RZ, P0, !PT ;  /* 0x000000ee59577210 */ /* 0x000fe200007fe4ff */
[----:B------:R-:W-:Y:S01]  /*2db0*/  IMAD R3, R67, 0x60, RZ ;  /* 0x0000006043037824 */ /* 0x000fe200078e02ff */
[----:B------:R-:W-:Y:S01]  /*2dc0*/  SHF.L.U64.HI R104, R198, 0x4, R199 ;  /* 0x00000004c6687819 */ /* 0x000fe200000102c7 */
[----:B------:R-:W-:Y:S01]  /*2dd0*/  IMAD.X R97, R99, 0x1, R238, P2 ;  /* 0x0000000163617824 */ /* 0x000fe200010e06ee */
[----:B------:R-:W-:Y:S01]  /*2de0*/  IADD3 R92, P4, R98, R237, RZ ;  /* 0x000000ed625c7210 */ /* 0x000fe20007f9e0ff */
[----:B------:R-:W-:Y:S01]  /*2df0*/  IMAD.SHL.U32 R115, R198, 0x20, RZ ;  /* 0x00000020c6737824 */ /* 0x000fe200078e00ff */
[----:B------:R-:W-:-:S02]  /*2e00*/  IADD3 R106, P5, R105, 0x40, RZ ;  /* 0x00000040696a7810 */ /* 0x000fc40007fbe0ff */
[C---:B------:R-:W-:Y:S02]  /*2e10*/  IADD3 R110, P1, R105.reuse, 0x80, RZ ;  /* 0x00000080696e7810 */ /* 0x040fe40007f3e0ff */
[----:B------:R-:W-:Y:S01]  /*2e20*/  IADD3 R118, P0, R105, 0xc0, RZ ;  /* 0x000000c069767810 */ /* 0x000fe20007f1e0ff */
[C---:B------:R-:W-:Y:S01]  /*2e30*/  IMAD.IADD R162, R175.reuse, 0x1, R164 ;  /* 0x00000001afa27824 */ /* 0x040fe200078e02a4 */
[-C--:B------:R-:W-:Y:S01]  /*2e40*/  IADD3 R86, P3, R94, R237.reuse, RZ ;  /* 0x000000ed5e567210 */ /* 0x080fe20007f7e0ff */
[C---:B------:R-:W-:Y:S01]  /*2e50*/  IMAD.IADD R160, R175.reuse, 0x1, R163 ;  /* 0x00000001afa07824 */ /* 0x040fe200078e02a3 */
[----:B------:R-:W-:Y:S02]  /*2e60*/  IADD3 R84, P2, R88, R237, RZ ;  /* 0x000000ed58547210 */ /* 0x000fe40007f5e0ff */
[----:B------:R-:W-:Y:S01]  /*2e70*/  IADD3 R158, R175, R161, RZ ;  /* 0x000000a1af9e7210 */ /* 0x000fe20007ffe0ff */
[C---:B------:R-:W-:Y:S01]  /*2e80*/  IMAD.SHL.U32 R127, R196.reuse, 0x10, RZ ;  /* 0x00000010c47f7824 */ /* 0x040fe200078e00ff */
[----:B------:R-:W-:Y:S01]  /*2e90*/  IADD3 R80, R195, R3, RZ ;  /* 0x00000003c3507210 */ /* 0x000fe20007ffe0ff */
[----:B------:R-:W-:Y:S01]  /*2ea0*/  IMAD.X R91, R97, 0x1, R238, P4 ;  /* 0x00000001615b7824 */ /* 0x000fe200020e06ee */
[----:B------:R-:W-:Y:S01]  /*2eb0*/  IADD3.X R85, R93, R238, RZ, P3, !PT ;  /* 0x000000ee5d557210 */ /* 0x000fe20001ffe4ff */
[--C-:B------:R-:W-:Y:S01]  /*2ec0*/  IMAD.X R107, RZ, RZ, R104.reuse, P5 ;  /* 0x000000ffff6b7224 */ /* 0x100fe200028e0668 */
[C-C-:B------:R-:W-:Y:S01]  /*2ed0*/  SHF.L.U64.HI R126, R196.reuse, 0x4, R197.reuse ;  /* 0x00000004c47e7819 */ /* 0x140fe200000102c5 */
[--C-:B------:R-:W-:Y:S01]  /*2ee0*/  IMAD.X R111, RZ, RZ, R104.reuse, P1 ;  /* 0x000000ffff6f7224 */ /* 0x100fe200008e0668 */
[C---:B------:R-:W-:Y:S01]  /*2ef0*/  SHF.L.U64.HI R128, R196.reuse, 0x5, R197 ;  /* 0x00000005c4807819 */ /* 0x040fe200000102c5 */
[----:B------:R-:W-:Y:S01]  /*2f00*/  IMAD.X R119, RZ, RZ, R104, P0 ;  /* 0x000000ffff777224 */ /* 0x000fe200000e0668 */
[----:B------:R-:W-:Y:S01]  /*2f10*/  SHF.L.U32 R129, R196, 0x5, RZ ;  /* 0x00000005c4817819 */ /* 0x000fe200000006ff */
[----:B------:R-:W-:Y:S01]  /*2f20*/  IMAD.SHL.U32 R167, R165, 0x20, RZ ;  /* 0x00000020a5a77824 */ /* 0x000fe200078e00ff */
[----:B------:R-:W-:Y:S01]  /*2f30*/  SHF.L.U64.HI R114, R198, 0x5, R199 ;  /* 0x00000005c6727819 */ /* 0x000fe200000102c7 */
[----:B------:R-:W-:Y:S01]  /*2f40*/  IMAD R3, R197, 0x60, RZ ;  /* 0x00000060c5037824 */ /* 0x000fe200078e02ff */
[-C--:B------:R-:W-:Y:S01]  /*2f50*/  IADD3 R109, P5, R106, R105.reuse, RZ ;  /* 0x000000696a6d7210 */ /* 0x080fe20007fbe0ff */
[----:B------:R-:W-:Y:S01]  /*2f60*/  IMAD.X R83, R87, 0x1, R238, P2 ;  /* 0x0000000157537824 */ /* 0x000fe200010e06ee */
[----:B------:R-:W-:Y:S01]  /*2f70*/  IADD3 R113, P4, R110, R105, RZ ;  /* 0x000000696e717210 */ /* 0x000fe20007f9e0ff */
[----:B------:R-:W-:Y:S01]  /*2f80*/  IMAD R165, R165, 0x30, RZ ;  /* 0x00000030a5a57824 */ /* 0x000fe200078e02ff */
[----:B------:R-:W-:Y:S01]  /*2f90*/  IADD3 R117, P3, R115, R106, RZ ;  /* 0x0000006a73757210 */ /* 0x000fe20007f7e0ff */
[----:B------:R-:W-:Y:S01]  /*2fa0*/  IMAD.IADD R159, R175, 0x1, R162 ;  /* 0x00000001af9f7824 */ /* 0x000fe200078e02a2 */
[----:B------:R-:W-:Y:S01]  /*2fb0*/  IADD3 R123, P1, R115, R110, RZ ;  /* 0x0000006e737b7210 */ /* 0x000fe20007f3e0ff */
[C---:B------:R-:W-:Y:S01]  /*2fc0*/  IMAD.IADD R157, R175.reuse, 0x1, R160 ;  /* 0x00000001af9d7824 */ /* 0x040fe200078e02a0 */
[C---:B------:R-:W-:Y:S01]  /*2fd0*/  IADD3 R125, P0, R118.reuse, R115, RZ ;  /* 0x00000073767d7210 */ /* 0x040fe20007f1e0ff */
[----:B------:R-:W-:Y:S01]  /*2fe0*/  IMAD.IADD R156, R175, 0x1, R158 ;  /* 0x00000001af9c7824 */ /* 0x000fe200078e029e */
[----:B------:R-:W-:Y:S01]  /*2ff0*/  IADD3 R121, P2, R118, R105, RZ ;  /* 0x0000006976797210 */ /* 0x000fe20007f5e0ff */
[----:B------:R-:W-:Y:S01]  /*3000*/  IMAD.WIDE.U32 R196, R196, 0x60, RZ ;  /* 0x00000060c4c47825 */ /* 0x000fe200078e00ff */
[----:B------:R-:W-:-:S02]  /*3010*/  SHF.L.U64.HI R126, R127, 0x1, R126 ;  /* 0x000000017f7e7819 */ /* 0x000fc4000001027e */
[----:B------:R-:W-:Y:S01]  /*3020*/  SHF.L.U64.HI R128, R129, 0x1, R128 ;  /* 0x0000000181807819 */ /* 0x000fe20000010280 */
[----:B------:R-:W-:Y:S01]  /*3030*/  IMAD.MOV.U32 R9, RZ, RZ, R166 ;  /* 0x000000ffff097224 */ /* 0x000fe200078e00a6 */
[----:B------:R-:W-:Y:S01]  /*3040*/  IADD3.X R120, R119, R104, RZ, P2, !PT ;  /* 0x0000006877787210 */ /* 0x000fe200017fe4ff */
[----:B------:R-:W-:Y:S01]  /*3050*/  IMAD.SHL.U32 R127, R127, 0x2, RZ ;  /* 0x000000027f7f7824 */ /* 0x000fe200078e00ff */
[----:B------:R-:W-:Y:S01]  /*3060*/  SHF.R.S32.HI R155, RZ, 0x1f, R175 ;  /* 0x0000001fff9b7819 */ /* 0x000fe200000114af */
[----:B------:R-:W-:Y:S01]  /*3070*/  IMAD.SHL.U32 R129, R129, 0x2, RZ ;  /* 0x0000000281817824 */ /* 0x000fe200078e00ff */
[----:B------:R-:W-:Y:S01]  /*3080*/  SHF.R.S32.HI R154, RZ, 0x1f, R167 ;  /* 0x0000001fff9a7819 */ /* 0x000fe200000114a7 */
[----:B------:R-:W-:Y:S01]  /*3090*/  IMAD.IADD R130, R197, 0x1, R3 ;  /* 0x00000001c5827824 */ /* 0x000fe200078e0203 */
[----:B------:R-:W-:Y:S01]  /*30a0*/  SHF.R.S32.HI R152, RZ, 0x1f, R165 ;  /* 0x0000001fff987819 */ /* 0x000fe200000114a5 */
[----:B------:R-:W-:Y:S01]  /*30b0*/  IMAD.X R108, R107, 0x1, R104, P5 ;  /* 0x000000016b6c7824 */ /* 0x000fe200028e0668 */
[----:B------:R-:W-:Y:S01]  /*30c0*/  SHF.R.S32.HI R153, RZ, 0x1f, R164 ;  /* 0x0000001fff997819 */ /* 0x000fe200000114a4 */
[----:B------:R-:W-:Y:S01]  /*30d0*/  IMAD.X R112, R111, 0x1, R104, P4 ;  /* 0x000000016f707824 */ /* 0x000fe200020e0668 */
[----:B------:R-:W-:Y:S01]  /*30e0*/  SHF.R.S32.HI R151, RZ, 0x1f, R163 ;  /* 0x0000001fff977819 */ /* 0x000fe200000114a3 */
[C---:B------:R-:W-:Y:S01]  /*30f0*/  IMAD.X R116, R114.reuse, 0x1, R107, P3 ;  /* 0x0000000172747824 */ /* 0x040fe200018e066b */
[----:B------:R-:W-:Y:S01]  /*3100*/  SHF.R.S32.HI R149, RZ, 0x1f, R161 ;  /* 0x0000001fff957819 */ /* 0x000fe200000114a1 */
        /* <DEDUP_REMOVED lines=8> */
.L_x_1783:
[----:B------:R-:W-:Y:S01]  /*3190*/  IMAD.SHL.U32 R14, R9, 0x40, RZ ;  /* 0x00000040090e7824 */ /* 0x000fe200078e00ff */
[----:B------:R-:W-:Y:S01]  /*31a0*/  BSSY B0, `(.L_x_1666) ;  /* 0x0000015000007945 */ /* 0x000fe20003800000 */
[----:B-----5:R-:W-:Y:S03]  /*31b0*/  IMAD.MOV.U32 R133, RZ, RZ, R131 ;  /* 0x000000ffff857224 */ /* 0x020fe600078e0083 */
[----:B------:R-:W-:Y:S04]  /*31c0*/  IADD3 R13, R14, -0x40, RZ ;  /* 0xffffffc00e0d7810 */ /* 0x000fe80007ffe0ff */
[----:B------:R-:W-:Y:S01]  /*31d0*/  IADD3 R200, R78, -R13, RZ ;  /* 0x8000000d4ec87210 */ /* 0x000fe20007ffe0ff */
[----:B------:R-:W-:Y:S05]  /*31e0*/  IMAD.IADD R202, R68, 0x1, -R13 ;  /* 0x0000000144ca7824 */ /* 0x000fea00078e0a0d */
[C---:B------:R-:W-:Y:S04]  /*31f0*/  ISETP.GE.AND P2, PT, R180.reuse, R202, PT ;  /* 0x000000cab400720c */ /* 0x040fe80003f46270 */
[----:B------:R-:W-:Y:S11]  /*3200*/  ISETP.GE.AND P2, PT, R180, R200, !P2 ;  /* 0x000000c8b400720c */ /* 0x000ff60005746270 */
[----:B------:R-:W-:Y:S02]  /*3210*/  @!UPT UIADD3 URZ, URZ, URZ, URZ ;  /* 0x0000003f3f3ff290 */ /* 0x000fe4000fffe03f */
[----:B----4-:R-:W-:-:S05]  /*3220*/  @!P2 BRA `(.L_x_1667) ;  /* 0x000000c00000a947 */ /* 0x010fca0003800000 */
        /* <DEDUP_REMOVED lines=12> */
.L_x_1667:
[----:B------:R-:W-:Y:S05]  /*32f0*/  BSYNC B0 ;  /* 0x0000000000007941 */ /* 0x000fea0003800000 */
.L_x_1666:
        /* <DEDUP_REMOVED lines=21> */
.L_x_1669:
[----:B------:R-:W-:Y:S05]  /*3450*/  BSYNC B0 ;  /* 0x0000000000007941 */ /* 0x000fea0003800000 */
.L_x_1668:
        /* <DEDUP_REMOVED lines=21> */
.L_x_1671:
[----:B------:R-:W-:Y:S05]  /*35b0*/  BSYNC B0 ;  /* 0x0000000000007941 */ /* 0x000fea0003800000 */
.L_x_1670:
        /* <DEDUP_REMOVED lines=21> */
.L_x_1673:
[----:B------:R-:W-:Y:S05]  /*3710*/  BSYNC B0 ;  /* 0x0000000000007941 */ /* 0x000fea0003800000 */
.L_x_1672:
[----:B------:R-:W2:Y:S01]  /*3720*/  LD.E R15, [R20.64+0xd0] ;  /* 0x0000d006140f7980 */ /* 0x000ea2000c101900 */
[----:B------:R-:W-:Y:S03]  /*3730*/  BSSY B3, `(.L_x_1674) ;  /* 0x0000a05000037945 */ /* 0x000fe60003800000 */
[----:B------:R-:W3:Y:S01]  /*3740*/  LD.E R131, [R20.64+0x130] ;  /* 0x0001300614837980 */ /* 0x000ee2000c101900 */
        /* <DEDUP_REMOVED lines=10> */
[----:B---3--:R-:W-:Y:S01]  /*37f0*/  BSSY B1, `(.L_x_1677) ;  /* 0x00000cc000017945 */ /* 0x008fe20003800000 */
[----:B------:R-:W-:-:S05]  /*3800*/  @!P2 BRA `(.L_x_1678) ;  /* 0x00000ca00000a947 */ /* 0x000fca0003800000 */
[----:B-----5:R-:W-:Y:S01]  /*3810*/  ISETP.GE.AND P0, PT, R16, R133, PT ;  /* 0x000000851000720c */ /* 0x020fe20003f06270 */
[----:B------:R-:W-:Y:S01]  /*3820*/  @!UPT UIADD3 URZ, URZ, URZ, URZ ;  /* 0x0000003f3f3ff290 */ /* 0x000fe2000fffe03f */
[----:B------:R-:W-:Y:S11]  /*3830*/  BSSY B0, `(.L_x_1679) ;  /* 0x0000030000007945 */ /* 0x000ff60003800000 */
[----:B------:R-:W-:-:S05]  /*3840*/  @P0 BRA `(.L_x_1680) ;  /* 0x000002e000000947 */ /* 0x000fca0003800000 */
[----:B------:R-:W-:Y:S01]  /*3850*/  ISETP.GE.AND P0, PT, R16, R15, PT ;  /* 0x0000000f1000720c */ /* 0x000fe20003f06270 */
[----:B-1----:R-:W2:Y:S11]  /*3860*/  LD.E.128 R24, [R134.64] ;  /* 0x0000000686187980 */ /* 0x002eb6000c101d00 */
        /* <DEDUP_REMOVED lines=44> */
.L_x_1680:
[----:B------:R-:W-:Y:S05]  /*3b30*/  BSYNC B0 ;  /* 0x0000000000007941 */ /* 0x000fea0003800000 */
.L_x_1679:
        /* <DEDUP_REMOVED lines=50> */
.L_x_1682:
[----:B------:R-:W-:Y:S05]  /*3e60*/  BSYNC B0 ;  /* 0x0000000000007941 */ /* 0x000fea0003800000 */
.L_x_1681:
        /* <DEDUP_REMOVED lines=50> */
.L_x_1684:
[----:B------:R-:W-:Y:S05]  /*4190*/  BSYNC B0 ;  /* 0x0000000000007941 */ /* 0x000fea0003800000 */
.L_x_1683:
        /* <DEDUP_REMOVED lines=49> */
.L_x_1678:
[----:B------:R-:W-:Y:S05]  /*44b0*/  BSYNC B1 ;  /* 0x0000000000017941 */ /* 0x000fea0003800000 */
.L_x_1677:
[C---:B------:R-:W-:Y:S01]  /*44c0*/  ISETP.GE.AND P0, PT, R173.reuse, R202, PT ;  /* 0x000000caad00720c */ /* 0x040fe20003f06270 */
[----:B------:R-:W-:Y:S03]  /*44d0*/  BSSY B1, `(.L_x_1685) ;  /* 0x00000df000017945 */ /* 0x000fe60003800000 */
[----:B------:R-:W-:Y:S11]  /*44e0*/  ISETP.GE.AND P0, PT, R173, R200, !P0 ;  /* 0x000000c8ad00720c */ /* 0x000ff60004706270 */
[----:B------:R-:W-:Y:S02]  /*44f0*/  @!UPT UIADD3 URZ, URZ, URZ, URZ ;  /* 0x0000003f3f3ff290 */ /* 0x000fe4000fffe03f */
[----:B------:R-:W-:-:S05]  /*4500*/  @!P0 BRA `(.L_x_1686) ;  /* 0x00000db000008947 */ /* 0x000fca0003800000 */
[----:B-----5:R-:W-:Y:S01]  /*4510*/  ISETP.GE.AND P0, PT, R16, R133, PT ;  /* 0x000000851000720c */ /* 0x020fe20003f06270 */
[C---:B-1----:R-:W-:Y:S01]  /*4520*/  IMAD.SHL.U32 R5, R175.reuse, 0x2, RZ ;  /* 0x00000002af057824 */ /* 0x042fe200078e00ff */
        /* <DEDUP_REMOVED lines=56> */
.L_x_1688:
[----:B------:R-:W-:Y:S05]  /*48b0*/  BSYNC B0 ;  /* 0x0000000000007941 */ /* 0x000fea0003800000 */
.L_x_1687:
        /* <DEDUP_REMOVED lines=53> */
.L_x_1690:
[----:B------:R-:W-:Y:S05]  /*4c10*/  BSYNC B0 ;  /* 0x0000000000007941 */ /* 0x000fea0003800000 */
.L_x_1689:
        /* <DEDUP_REMOVED lines=53> */
.L_x_1692:
[----:B------:R-:W-:Y:S05]  /*4f70*/  BSYNC B0 ;  /* 0x0000000000007941 */ /* 0x000fea0003800000 */
.L_x_1691:
        /* <DEDUP_REMOVED lines=52> */
.L_x_1686:
[----:B------:R-:W-:Y:S05]  /*52c0*/  BSYNC B1 ;  /* 0x0000000000017941 */ /* 0x000fea0003800000 */
.L_x_1685:
        /* <DEDUP_REMOVED lines=63> */
.L_x_1696:
[----:B------:R-:W-:Y:S05]  /*56c0*/  BSYNC B0 ;  /* 0x0000000000007941 */ /* 0x000fea0003800000 */
.L_x_1695:
        /* <DEDUP_REMOVED lines=53> */
.L_x_1698:
[----:B------:R-:W-:Y:S05]  /*5a20*/  BSYNC B0 ;  /* 0x0000000000007941 */ /* 0x000fea0003800000 */
.L_x_1697:
        /* <DEDUP_REMOVED lines=53> */
.L_x_1700:
[----:B------:R-:W-:Y:S05]  /*5d80*/  BSYNC B0 ;  /* 0x0000000000007941 */ /* 0x000fea0003800000 */
.L_x_1699:
        /* <DEDUP_REMOVED lines=52> */
.L_x_1694:
[----:B------:R-:W-:Y:S05]  /*60d0*/  BSYNC B1 ;  /* 0x0000000000017941 */ /* 0x000fea0003800000 */
.L_x_1693:
        /* <DEDUP_REMOVED lines=20> */
[----:B------:R-:W2:Y:S03]  /*6220*/  LD.E.128 R24, [R40.64] ;  /* 0x0000000628187980 */ /* 0x000ea6000c101d00 */
        /* <DEDUP_REMOVED lines=44> */
.L_x_1704:
[----:B------:R-:W-:Y:S05]  /*64f0*/  BSYNC B0 ;  /* 0x0000000000007941 */ /* 0x000fea0003800000 */
.L_x_1703:
[----:B------:R-:W-:Y:S01]  /*6500*/  ISETP.GE.AND P0, PT, R12, R133, PT ;  /* 0x000000850c00720c */ /* 0x000fe20003f06270 */
[----:B------:R-:W-:Y:S01]  /*6510*/  @!UPT UIADD3 URZ, URZ, URZ, URZ ;  /* 0x0000003f3f3ff290 */ /* 0x000fe2000fffe03f */
[----:B------:R-:W-:Y:S11]  /*6520*/  BSSY B0, `(.L_x_1705) ;  /* 0x0000033000007945 */ /* 0x000ff60003800000 */
        /* <DEDUP_REMOVED lines=50> */
.L_x_1706:
[----:B------:R-:W-:Y:S05]  /*6850*/  BSYNC B0 ;  /* 0x0000000000007941 */ /* 0x000fea0003800000 */
.L_x_1705:
        /* <DEDUP_REMOVED lines=53> */
.L_x_1708:
[----:B------:R-:W-:Y:S05]  /*6bb0*/  BSYNC B0 ;  /* 0x0000000000007941 */ /* 0x000fea0003800000 */
.L_x_1707:
        /* <DEDUP_REMOVED lines=52> */
.L_x_1702:
[----:B------:R-:W-:Y:S05]  /*6f00*/  BSYNC B1 ;  /* 0x0000000000017941 */ /* 0x000fea0003800000 */
.L_x_1701:
[----:B-1----:R-:W2:Y:S02]  /*6f10*/  LD.E R3, [R20.64+0xd0] ;  /* 0x0000d00614037980 */ /* 0x002ea4000c101900 */
[----:B--2---:R-:W-:Y:S05]  /*6f20*/  IMAD.U32 R3, R3, -0x20, RZ ;  /* 0xffffffe003037824 */ /* 0x004fea00078e00ff */
[C---:B------:R-:W-:Y:S02]  /*6f30*/  LEA R18, P1, R3.reuse, R18, 0x1 ;  /* 0x0000001203127211 */ /* 0x040fe400078208ff */
[C---:B------:R-:W-:Y:S02]  /*6f40*/  LEA R58, P0, R3.reuse, R58, 0x1 ;  /* 0x0000003a033a7211 */ /* 0x040fe400078008ff */
[C---:B------:R-:W-:Y:S02]  /*6f50*/  LEA.HI.X.SX32 R19, R3.reuse, R19, 0x1, P1 ;  /* 0x0000001303137211 */ /* 0x040fe400008f0eff */
[----:B------:R-:W-:Y:S01]  /*6f60*/  LEA.HI.X.SX32 R59, R3, R59, 0x1, P0 ;  /* 0x0000003b033b7211 */ /* 0x000fe200000f0eff */
[----:B------:R-:W-:-:S05]  /*6f70*/  BRA `(.L_x_1709) ;  /* 0x0000680000007947 */ /* 0x000fca0003800000 */
.L_x_1676:
[----:B---3--:R-:W-:Y:S01]  /*6f80*/  BSSY B2, `(.L_x_1710) ;  /* 0x0000168000027945 */ /* 0x008fe20003800000 */
        /* <DEDUP_REMOVED lines=31> */
[----:B------:R-:W3:Y:S03]  /*7180*/  LD.E.128 R204, [R206.64] ;  /* 0x00000006cecc7980 */ /* 0x000ee6000c101d00 */
[C---:B------:R-:W-:Y:S04]  /*7190*/  LEA R42, P0, R201.reuse, R138, 0x1 ;  /* 0x0000008ac92a7211 */ /* 0x040fe800078008ff */
[----:B------:R-:W-:Y:S01]  /*71a0*/  LEA.HI.X.SX32 R43, R201, R139, 0x1, P0 ;  /* 0x0000008bc92b7211 */ /* 0x000fe200000f0eff */
[----:B-1----:R-:W4:Y:S08]  /*71b0*/  LD.E.128 R24, [R22.64] ;  /* 0x0000000616187980 */ /* 0x002f30000c101d00 */
[----:B--2---:R-:W2:Y:S01]  /*71c0*/  LD.E.128 R60, [R42.64] ;  /* 0x000000062a3c7980 */ /* 0x004ea2000c101d00 */
        /* <DEDUP_REMOVED lines=52> */
.L_x_1715:
[----:B------:R-:W-:Y:S05]  /*7510*/  BSYNC B0 ;  /* 0x0000000000007941 */ /* 0x000fea0003800000 */
.L_x_1714:
[----:B-----5:R3:W-:Y:S02]  /*7520*/  ST.E.128 [R140.64], R44 ;  /* 0x0000002c8c007985 */ /* 0x0207e4000c101d06 */
.L_x_1713:
[----:B------:R-:W-:Y:S05]  /*7530*/  BSYNC B1 ;  /* 0x0000000000017941 */ /* 0x000fea0003800000 */
.L_x_1712:
[----:B------:R-:W-:Y:S01]  /*7540*/  ISETP.GE.AND P0, PT, R12, R133, PT ;  /* 0x000000850c00720c */ /* 0x000fe20003f06270 */
[----:B------:R-:W-:Y:S01]  /*7550*/  @!UPT UIADD3 URZ, URZ, URZ, URZ ;  /* 0x0000003f3f3ff290 */ /* 0x000fe2000fffe03f */
[----:B------:R-:W-:Y:S11]  /*7560*/  BSSY B1, `(.L_x_1716) ;  /* 0x0000057000017945 */ /* 0x000ff60003800000 */
[----:B------:R-:W-:-:S05]  /*7570*/  @P0 BRA `(.L_x_1717) ;  /* 0x0000055000000947 */ /* 0x000fca0003800000 */
[----:B---3--:R3:W5:Y:S01]  /*7580*/  LD.E.128 R44, [R134.64+0x80] ;  /* 0x00008006862c7980 */ /* 0x008762000c101d00 */
        /* <DEDUP_REMOVED lines=25> */
[----:B------:R-:W4:Y:S03]  /*7720*/  LD.E.128 R204, [R206.64+0x80] ;  /* 0x00008006cecc7980 */ /* 0x000f26000c101d00 */
[C---:B------:R-:W-:Y:S04]  /*7730*/  LEA R42, P0, R203.reuse, R138, 0x1 ;  /* 0x0000008acb2a7211 */ /* 0x040fe800078008ff */
[----:B------:R-:W-:Y:S01]  /*7740*/  LEA.HI.X.SX32 R43, R203, R139, 0x1, P0 ;  /* 0x0000008bcb2b7211 */ /* 0x000fe200000f0eff */
[----:B-12---:R-:W2:Y:S08]  /*7750*/  LD.E.128 R24, [R22.64+0x80] ;  /* 0x0000800616187980 */ /* 0x006eb0000c101d00 */
[----:B---3--:R-:W3:Y:S01]  /*7760*/  LD.E.128 R60, [R42.64+0x80] ;  /* 0x000080062a3c7980 */ /* 0x008ee2000c101d00 */
[C---:B----4-:R-:W-:Y:S01]  /*7770*/  IMAD.U32 R37, R204.reuse, 0x10000, RZ ;  /* 0x00010000cc257824 */ /* 0x050fe200078e00ff */
[----:B------:R-:W-:Y:S01]  /*7780*/  LOP3.LUT R33, R204, 0xffff0000, RZ, 0xc0, !PT ;  /* 0xffff0000cc217812 */ /* 0x000fe200078ec0ff */
[C---:B------:R-:W-:Y:S01]  /*7790*/  IMAD.U32 R29, R206.reuse, 0x10000, RZ ;  /* 0x00010000ce1d7824 */ /* 0x040fe200078e00ff */
[----:B------:R-:W-:Y:S01]  /*77a0*/  SHF.L.U32 R31, R205, 0x10, RZ ;  /* 0x00000010cd1f7819 */ /* 0x000fe200000006ff */
[----:B------:R-:W-:Y:S01]  /*77b0*/  @!P1 FADD.FTZ R37, -R37, -RZ ;  /* 0x800000ff25259221 */ /* 0x000fe20000010100 */
[----:B------:R-:W-:Y:S01]  /*77c0*/  LOP3.LUT R30, R205, 0xffff0000, RZ, 0xc0, !PT ;  /* 0xffff0000cd1e7812 */ /* 0x000fe200078ec0ff */
[----:B------:R-:W-:Y:S01]  /*77d0*/  @!P1 FADD.FTZ R33, -R33, -RZ ;  /* 0x800000ff21219221 */ /* 0x000fe20000010100 */
[----:B------:R-:W-:Y:S01]  /*77e0*/  LOP3.LUT R28, R206, 0xffff0000, RZ, 0xc0, !PT ;  /* 0xffff0000ce1c7812 */ /* 0x000fe200078ec0ff */
[C---:B--2---:R-:W-:Y:S01]  /*77f0*/  IMAD.U32 R38, R24.reuse, 0x10000, RZ ;  /* 0x0001000018267824 */ /* 0x044fe200078e00ff */
[----:B------:R-:W-:Y:S01]  /*7800*/  LOP3.LUT R36, R24, 0xffff0000, RZ, 0xc0, !PT ;  /* 0xffff000018247812 */ /* 0x000fe200078ec0ff */
[----:B------:R-:W-:Y:S01]  /*7810*/  @!P1 FADD.FTZ R31, -R31, -RZ ;  /* 0x800000ff1f1f9221 */ /* 0x000fe20000010100 */
[C---:B------:R-:W-:Y:S01]  /*7820*/  SHF.L.U32 R34, R25.reuse, 0x10, RZ ;  /* 0x0000001019227819 */ /* 0x040fe200000006ff */
[----:B------:R-:W-:Y:S01]  /*7830*/  FMUL.FTZ R0, R38, R37 ;  /* 0x0000002526007220 */ /* 0x000fe20000410000 */
[----:B------:R-:W-:Y:S01]  /*7840*/  LOP3.LUT R35, R25, 0xffff0000, RZ, 0xc0, !PT ;  /* 0xffff000019237812 */ /* 0x000fe200078ec0ff */
[----:B------:R-:W-:Y:S01]  /*7850*/  @!P1 FADD.FTZ R30, -R30, -RZ ;  /* 0x800000ff1e1e9221 */ /* 0x000fe20000010100 */
[----:B------:R-:W-:Y:S01]  /*7860*/  SHF.L.U32 R23, R207, 0x10, RZ ;  /* 0x00000010cf177819 */ /* 0x000fe200000006ff */
[C---:B---3--:R-:W-:Y:S01]  /*7870*/  IMAD.U32 R40, R60.reuse, 0x10000, RZ ;  /* 0x000100003c287824 */ /* 0x048fe200078e00ff */
        /* <DEDUP_REMOVED lines=35> */
.L_x_1719:
[----:B------:R-:W-:Y:S05]  /*7ab0*/  BSYNC B0 ;  /* 0x0000000000007941 */ /* 0x000fea0003800000 */
.L_x_1718:
[----:B-----5:R4:W-:Y:S02]  /*7ac0*/  ST.E.128 [R140.64+0x80], R44 ;  /* 0x0000802c8c007985 */ /* 0x0209e4000c101d06 */
.L_x_1717:
[----:B------:R-:W-:Y:S05]  /*7ad0*/  BSYNC B1 ;  /* 0x0000000000017941 */ /* 0x000fea0003800000 */
.L_x_1716:
[----:B------:R-:W-:Y:S01]  /*7ae0*/  ISETP.GE.AND P0, PT, R11, R133, PT ;  /* 0x000000850b00720c */ /* 0x000fe20003f06270 */
[----:B------:R-:W-:Y:S01]  /*7af0*/  @!UPT UIADD3 URZ, URZ, URZ, URZ ;  /* 0x0000003f3f3ff290 */ /* 0x000fe2000fffe03f */
[----:B------:R-:W-:Y:S11]  /*7b00*/  BSSY B1, `(.L_x_1720) ;  /* 0x0000057000017945 */ /* 0x000ff60003800000 */
[----:B------:R-:W-:-:S05]  /*7b10*/  @P0 BRA `(.L_x_1721) ;  /* 0x0000055000000947 */ /* 0x000fca0003800000 */
[----:B---34-:R3:W5:Y:S01]  /*7b20*/  LD.E.128 R44, [R134.64+0x100] ;  /* 0x00010006862c7980 */ /* 0x018762000c101d00 */
        /* <DEDUP_REMOVED lines=82> */
.L_x_1723:
[----:B------:R-:W-:Y:S05]  /*8050*/  BSYNC B0 ;  /* 0x0000000000007941 */ /* 0x000fea0003800000 */
.L_x_1722:
[----:B-----5:R4:W-:Y:S02]  /*8060*/  ST.E.128 [R140.64+0x100], R44 ;  /* 0x0001002c8c007985 */ /* 0x0209e4000c101d06 */
.L_x_1721:
[----:B------:R-:W-:Y:S05]  /*8070*/  BSYNC B1 ;  /* 0x0000000000017941 */ /* 0x000fea0003800000 */
.L_x_1720:
[----:B------:R-:W-:Y:S11]  /*8080*/  ISETP.GE.AND P0, PT, R10, R133, PT ;  /* 0x000000850a00720c */ /* 0x000ff60003f06270 */
[----:B------:R-:W-:Y:S02]  /*8090*/  @!UPT UIADD3 URZ, URZ, URZ, URZ ;  /* 0x0000003f3f3ff290 */ /* 0x000fe4000fffe03f */
        /* <DEDUP_REMOVED lines=84> */
.L_x_1725:
[----:B------:R-:W-:Y:S05]  /*85e0*/  BSYNC B0 ;  /* 0x0000000000007941 */ /* 0x000fea0003800000 */
.L_x_1724:
[----:B-----5:R4:W-:Y:S02]  /*85f0*/  ST.E.128 [R140.64+0x180], R44 ;  /* 0x0001802c8c007985 */ /* 0x0209e4000c101d06 */
.L_x_1711:
[----:B------:R-:W-:Y:S05]  /*8600*/  BSYNC B2 ;  /* 0x0000000000027941 */ /* 0x000fea0003800000 */
.L_x_1710:
        /* <DEDUP_REMOVED lines=21> */
[----:B---34-:R-:W-:Y:S02]  /*8760*/  LOP3.LUT R45, R49, 0xffff0000, RZ, 0xc0, !PT ;  /* 0xffff0000312d7812 */ /* 0x018fe400078ec0ff */
        /* <DEDUP_REMOVED lines=13> */
[----:B------:R-:W3:Y:S03]  /*8840*/  LD.E.128 R24, [R22.64] ;  /* 0x0000000616187980 */ /* 0x000ee6000c101d00 */
[----:B------:R-:W-:Y:S01]  /*8850*/  LEA.HI.X R207, R203, R137, R54, 0x1, P0 ;  /* 0x00000089cbcf7211 */ /* 0x000fe200000f0c36 */
[----:B------:R-:W-:Y:S01]  /*8860*/  IMAD.MOV.U32 R54, RZ, RZ, RZ ;  /* 0x000000ffff367224 */ /* 0x000fe200078e00ff */
[----:B------:R-:W-:Y:S04]  /*8870*/  @P1 IADD3 R54, -R201, RZ, RZ ;  /* 0x000000ffc9361210 */ /* 0x000fe80007ffe1ff */
[----:B------:R-:W-:Y:S01]  /*8880*/  IADD3 R201, P0, R175, R54, RZ ;  /* 0x00000036afc97210 */ /* 0x000fe20007f1e0ff */
[----:B------:R-:W4:Y:S03]  /*8890*/  LD.E.128 R204, [R206.64] ;  /* 0x00000006cecc7980 */ /* 0x000f26000c101d00 */
[----:B------:R-:W-:Y:S02]  /*88a0*/  LEA.HI.X.SX32 R54, R54, R155, 0x1, P0 ;  /* 0x0000009b36367211 */ /* 0x000fe400000f0eff */
[C---:B------:R-:W-:Y:S04]  /*88b0*/  LEA R60, P0, R201.reuse, R138, 0x1 ;  /* 0x0000008ac93c7211 */ /* 0x040fe800078008ff */
[----:B------:R-:W-:Y:S06]  /*88c0*/  LEA.HI.X R61, R201, R139, R54, 0x1, P0 ;  /* 0x0000008bc93d7211 */ /* 0x000fec00000f0c36 */
[----:B--2---:R-:W2:Y:S01]  /*88d0*/  LD.E.128 R60, [R60.64] ;  /* 0x000000063c3c7980 */ /* 0x004ea2000c101d00 */
[C---:B---3--:R-:W-:Y:S01]  /*88e0*/  IMAD.U32 R32, R24.reuse, 0x10000, RZ ;  /* 0x0001000018207824 */ /* 0x048fe200078e00ff */
[----:B------:R-:W-:Y:S01]  /*88f0*/  LOP3.LUT R31, R24, 0xffff0000, RZ, 0xc0, !PT ;  /* 0xffff0000181f7812 */ /* 0x000fe200078ec0ff */
[C---:B------:R-:W-:Y:S01]  /*8900*/  IMAD.U32 R28, R26.reuse, 0x10000, RZ ;  /* 0x000100001a1c7824 */ /* 0x040fe200078e00ff */
[----:B------:R-:W-:Y:S01]  /*8910*/  SHF.L.U32 R29, R25, 0x10, RZ ;  /* 0x00000010191d7819 */ /* 0x000fe200000006ff */
[----:B------:R-:W-:Y:S01]  /*8920*/  IMAD.U32 R22, R27, 0x10000, RZ ;  /* 0x000100001b167824 */ /* 0x000fe200078e00ff */
[----:B------:R-:W-:Y:S02]  /*8930*/  LOP3.LUT R30, R25, 0xffff0000, RZ, 0xc0, !PT ;  /* 0xffff0000191e7812 */ /* 0x000fe400078ec0ff */
[----:B------:R-:W-:Y:S02]  /*8940*/  LOP3.LUT R24, R26, 0xffff0000, RZ, 0xc0, !PT ;  /* 0xffff00001a187812 */ /* 0x000fe400078ec0ff */
[----:B------:R-:W-:Y:S01]  /*8950*/  LOP3.LUT R26, R27, 0xffff0000, RZ, 0xc0, !PT ;  /* 0xffff00001b1a7812 */ /* 0x000fe200078ec0ff */
[C---:B----4-:R-:W-:Y:S01]  /*8960*/  IMAD.U32 R34, R205.reuse, 0x10000, RZ ;  /* 0x00010000cd227824 */ /* 0x050fe200078e00ff */
        /* <DEDUP_REMOVED lines=13> */
[C---:B--2---:R-:W-:Y:S01]  /*8a40*/  LOP3.LUT R40, R60.reuse, 0xffff0000, RZ, 0xc0, !PT ;  /* 0xffff00003c287812 */ /* 0x044fe200078ec0ff */
        /* <DEDUP_REMOVED lines=29> */
.L_x_1731:
[----:B------:R-:W-:Y:S05]  /*8c20*/  BSYNC B0 ;  /* 0x0000000000007941 */ /* 0x000fea0003800000 */
.L_x_1730:
[C---:B-1----:R-:W-:Y:S04]  /*8c30*/  LEA R2, P0, R237.reuse, R140, 0x1 ;  /* 0x0000008ced027211 */ /* 0x042fe800078008ff */
[----:B------:R-:W-:Y:S05]  /*8c40*/  LEA.HI.X R3, R237, R141, R238, 0x1, P0 ;  /* 0x0000008ded037211 */ /* 0x000fea00000f0cee */
[----:B-----5:R1:W-:Y:S04]  /*8c50*/  ST.E.128 [R2.64], R48 ;  /* 0x0000003002007985 */ /* 0x0203e8000c101d06 */
.L_x_1729:
[----:B------:R-:W-:Y:S05]  /*8c60*/  BSYNC B1 ;  /* 0x0000000000017941 */ /* 0x000fea0003800000 */
.L_x_1728:
        /* <DEDUP_REMOVED lines=92> */
.L_x_1735:
[----:B------:R-:W-:Y:S05]  /*9230*/  BSYNC B0 ;  /* 0x0000000000007941 */ /* 0x000fea0003800000 */
.L_x_1734:
[C---:B------:R-:W-:Y:S04]  /*9240*/  LEA R2, P0, R100.reuse, R140, 0x1 ;  /* 0x0000008c64027211 */ /* 0x040fe800078008ff */
[----:B------:R-:W-:Y:S05]  /*9250*/  LEA.HI.X R3, R100, R141, R99, 0x1, P0 ;  /* 0x0000008d64037211 */ /* 0x000fea00000f0c63 */
[----:B-----5:R1:W-:Y:S04]  /*9260*/  ST.E.128 [R2.64], R48 ;  /* 0x0000003002007985 */ /* 0x0203e8000c101d06 */
.L_x_1733:
[----:B------:R-:W-:Y:S05]  /*9270*/  BSYNC B1 ;  /* 0x0000000000017941 */ /* 0x000fea0003800000 */
.L_x_1732:
        /* <DEDUP_REMOVED lines=16> */
[C---:B---34-:R-:W-:Y:S01]  /*9380*/  LOP3.LUT R45, R49.reuse, 0xffff0000, RZ, 0xc0, !PT ;  /* 0xffff0000312d7812 */ /* 0x058fe200078ec0ff */
        /* <DEDUP_REMOVED lines=15> */
[----:B------:R-:W3:Y:S03]  /*9480*/  LD.E.128 R24, [R22.64] ;  /* 0x0000000616187980 */ /* 0x000ee6000c101d00 */
[----:B------:R-:W-:Y:S02]  /*9490*/  LEA.HI.X R207, R201, R137, R204, 0x1, P0 ;  /* 0x00000089c9cf7211 */ /* 0x000fe400000f0ccc */
[----:B------:R-:W-:Y:S04]  /*94a0*/  IADD3 R201, P0, R163, R208, RZ ;  /* 0x000000d0a3c97210 */ /* 0x000fe80007f1e0ff */
[----:B------:R-:W-:Y:S01]  /*94b0*/  LEA.HI.X.SX32 R54, R208, R151, 0x1, P0 ;  /* 0x00000097d0367211 */ /* 0x000fe200000f0eff */
[----:B------:R-:W4:Y:S01]  /*94c0*/  LD.E.128 R204, [R206.64] ;  /* 0x00000006cecc7980 */ /* 0x000f22000c101d00 */
        /* <DEDUP_REMOVED lines=20> */
[----:B------:R-:W-:Y:S01]  /*9610*/  SHF.L.U32 R25, R207, 0x10, RZ ;  /* 0x00000010cf197819 */ /* 0x000fe200000006ff */
[----:B------:R-:W-:Y:S01]  /*9620*/  FMUL.FTZ R0, R32, R37 ;  /* 0x0000002520007220 */ /* 0x000fe20000410000 */
[C---:B--2---:R-:W-:Y:S01]  /*9630*/  LOP3.LUT R40, R60.reuse, 0xffff0000, RZ, 0xc0, !PT ;  /* 0xffff00003c287812 */ /* 0x044fe200078ec0ff */
[----:B------:R-:W-:Y:S01]  /*9640*/  IMAD.U32 R38, R60, 0x10000, RZ ;  /* 0x000100003c267824 */ /* 0x000fe200078e00ff */
[----:B------:R-:W-:Y:S01]  /*9650*/  SHF.L.U32 R43, R61, 0x10, RZ ;  /* 0x000000103d2b7819 */ /* 0x000fe200000006ff */
[----:B------:R-:W-:Y:S01]  /*9660*/  @!P1 FADD.FTZ R35, -R35, -RZ ;  /* 0x800000ff23239221 */ /* 0x000fe20000010100 */
[----:B------:R-:W-:Y:S01]  /*9670*/  LOP3.LUT R23, R207, 0xffff0000, RZ, 0xc0, !PT ;  /* 0xffff0000cf177812 */ /* 0x000fe200078ec0ff */
[----:B------:R-:W-:Y:S01]  /*9680*/  FMUL.FTZ R2, R31, R36 ;  /* 0x000000241f027220 */ /* 0x000fe20000410000 */
[----:B------:R-:W-:Y:S01]  /*9690*/  LOP3.LUT R44, R61, 0xffff0000, RZ, 0xc0, !PT ;  /* 0xffff00003d2c7812 */ /* 0x000fe200078ec0ff */
[----:B------:R-:W-:Y:S01]  /*96a0*/  FMUL.FTZ R3, R29, R34 ;  /* 0x000000221d037220 */ /* 0x000fe20000410000 */
[----:B------:R-:W-:Y:S01]  /*96b0*/  LOP3.LUT R48, R62, 0xffff0000, RZ, 0xc0, !PT ;  /* 0xffff00003e307812 */ /* 0x000fe200078ec0ff */
[----:B------:R-:W-:Y:S01]  /*96c0*/  @!P1 FADD.FTZ R33, -R33, -RZ ;  /* 0x800000ff21219221 */ /* 0x000fe20000010100 */
[----:B------:R-:W-:Y:S01]  /*96d0*/  SHF.L.U32 R51, R63, 0x10, RZ ;  /* 0x000000103f337819 */ /* 0x000fe200000006ff */
[----:B------:R-:W-:Y:S01]  /*96e0*/  FFMA.FTZ R0, R39, R38, R0 ;  /* 0x0000002627007223 */ /* 0x000fe20000010000 */
[----:B------:R-:W-:Y:S01]  /*96f0*/  LOP3.LUT R52, R63, 0xffff0000, RZ, 0xc0, !PT ;  /* 0xffff00003f347812 */ /* 0x000fe200078ec0ff */
[----:B------:R-:W-:Y:S02]  /*9700*/  FMUL.FTZ R4, R30, R35 ;  /* 0x000000231e047220 */ /* 0x000fe40000410000 */
        /* <DEDUP_REMOVED lines=19> */
.L_x_1739:
[----:B------:R-:W-:Y:S05]  /*9840*/  BSYNC B0 ;  /* 0x0000000000007941 */ /* 0x000fea0003800000 */
.L_x_1738:
[C---:B------:R-:W-:Y:S04]  /*9850*/  LEA R2, P0, R96.reuse, R140, 0x1 ;  /* 0x0000008c60027211 */ /* 0x040fe800078008ff */
[----:B------:R-:W-:Y:S05]  /*9860*/  LEA.HI.X R3, R96, R141, R95, 0x1, P0 ;  /* 0x0000008d60037211 */ /* 0x000fea00000f0c5f */
[----:B-----5:R1:W-:Y:S04]  /*9870*/  ST.E.128 [R2.64], R48 ;  /* 0x0000003002007985 */ /* 0x0203e8000c101d06 */
.L_x_1737:
[----:B------:R-:W-:Y:S05]  /*9880*/  BSYNC B1 ;  /* 0x0000000000017941 */ /* 0x000fea0003800000 */
.L_x_1736:
[----:B------:R-:W-:Y:S11]  /*9890*/  ISETP.GE.AND P0, PT, R10, R133, PT ;  /* 0x000000850a00720c */ /* 0x000ff60003f06270 */
[----:B------:R-:W-:Y:S02]  /*98a0*/  @!UPT UIADD3 URZ, URZ, URZ, URZ ;  /* 0x0000003f3f3ff290 */ /* 0x000fe4000fffe03f */
        /* <DEDUP_REMOVED lines=89> */
.L_x_1741:
[----:B------:R-:W-:Y:S05]  /*9e40*/  BSYNC B0 ;  /* 0x0000000000007941 */ /* 0x000fea0003800000 */
.L_x_1740:
[C---:B------:R-:W-:Y:S04]  /*9e50*/  LEA R2, P0, R90.reuse, R140, 0x1 ;  /* 0x0000008c5a027211 */ /* 0x040fe800078008ff */
[----:B------:R-:W-:Y:S05]  /*9e60*/  LEA.HI.X R3, R90, R141, R89, 0x1, P0 ;  /* 0x0000008d5a037211 */ /* 0x000fea00000f0c59 */
[----:B-----5:R1:W-:Y:S04]  /*9e70*/  ST.E.128 [R2.64], R48 ;  /* 0x0000003002007985 */ /* 0x0203e8000c101d06 */
.L_x_1727:
[----:B------:R-:W-:Y:S05]  /*9e80*/  BSYNC B2 ;  /* 0x0000000000027941 */ /* 0x000fea0003800000 */
.L_x_1726:
        /* <DEDUP_REMOVED lines=97> */
.L_x_1747:
[----:B------:R-:W-:Y:S05]  /*a4a0*/  BSYNC B0 ;  /* 0x0000000000007941 */ /* 0x000fea0003800000 */
.L_x_1746:
[C---:B------:R-:W-:Y:S04]  /*a4b0*/  LEA R2, P0, R101.reuse, R140, 0x1 ;  /* 0x0000008c65027211 */ /* 0x040fe800078008ff */
[----:B------:R-:W-:Y:S05]  /*a4c0*/  LEA.HI.X R3, R101, R141, R102, 0x1, P0 ;  /* 0x0000008d65037211 */ /* 0x000fea00000f0c66 */
[----:B-----5:R1:W-:Y:S04]  /*a4d0*/  ST.E.128 [R2.64], R48 ;  /* 0x0000003002007985 */ /* 0x0203e8000c101d06 */
.L_x_1745:
[----:B------:R-:W-:Y:S05]  /*a4e0*/  BSYNC B1 ;  /* 0x0000000000017941 */ /* 0x000fea0003800000 */
.L_x_1744:
        /* <DEDUP_REMOVED lines=28> */
[----:B------:R-:W-:Y:S02]  /*a6b0*/  LEA.HI.X.SX32 R54, R205, R150, 0x1, P2 ;  /* 0x00000096cd367211 */ /* 0x000fe400010f0eff */
[C---:B-1----:R-:W-:Y:S01]  /*a6c0*/  LEA R206, P0, R203.reuse, R136, 0x1 ;  /* 0x00000088cbce7211 */ /* 0x042fe200078008ff */
        /* <DEDUP_REMOVED lines=62> */
.L_x_1751:
[----:B------:R-:W-:Y:S05]  /*aab0*/  BSYNC B0 ;  /* 0x0000000000007941 */ /* 0x000fea0003800000 */
.L_x_1750:
[C---:B------:R-:W-:Y:S04]  /*aac0*/  LEA R2, P0, R98.reuse, R140, 0x1 ;  /* 0x0000008c62027211 */ /* 0x040fe800078008ff */
[----:B------:R-:W-:Y:S05]  /*aad0*/  LEA.HI.X R3, R98, R141, R97, 0x1, P0 ;  /* 0x0000008d62037211 */ /* 0x000fea00000f0c61 */
[----:B-----5:R1:W-:Y:S04]  /*aae0*/  ST.E.128 [R2.64], R48 ;  /* 0x0000003002007985 */ /* 0x0203e8000c101d06 */
.L_x_1749:
[----:B------:R-:W-:Y:S05]  /*aaf0*/  BSYNC B1 ;  /* 0x0000000000017941 */ /* 0x000fea0003800000 */
.L_x_1748:
        /* <DEDUP_REMOVED lines=28> */
[----:B------:R-:W-:Y:S01]  /*acc0*/  LEA.HI.X.SX32 R204, R203, R148, 0x1, P2 ;  /* 0x00000094cbcc7211 */ /* 0x000fe200010f0eff */
[----:B------:R-:W-:Y:S01]  /*acd0*/  IMAD.MOV.U32 R203, RZ, RZ, RZ ;  /* 0x000000ffffcb7224 */ /* 0x000fe200078e00ff */
[C---:B-1----:R-:W-:Y:S01]  /*ace0*/  LEA R206, P0, R201.reuse, R136, 0x1 ;  /* 0x00000088c9ce7211 */ /* 0x042fe200078008ff */
[----:B------:R-:W3:Y:S01]  /*acf0*/  LD.E.128 R24, [R22.64] ;  /* 0x0000000616187980 */ /* 0x000ee2000c101d00 */
[----:B------:R-:W-:Y:S02]  /*ad00*/  @P1 IADD3 R203, -R54, RZ, RZ ;  /* 0x000000ff36cb1210 */ /* 0x000fe40007ffe1ff */
        /* <DEDUP_REMOVED lines=59> */
.L_x_1755:
[----:B------:R-:W-:Y:S05]  /*b0c0*/  BSYNC B0 ;  /* 0x0000000000007941 */ /* 0x000fea0003800000 */
.L_x_1754:
[C---:B------:R-:W-:Y:S04]  /*b0d0*/  LEA R2, P0, R94.reuse, R140, 0x1 ;  /* 0x0000008c5e027211 */ /* 0x040fe800078008ff */
[----:B------:R-:W-:Y:S05]  /*b0e0*/  LEA.HI.X R3, R94, R141, R93, 0x1, P0 ;  /* 0x0000008d5e037211 */ /* 0x000fea00000f0c5d */
[----:B-----5:R1:W-:Y:S04]  /*b0f0*/  ST.E.128 [R2.64], R48 ;  /* 0x0000003002007985 */ /* 0x0203e8000c101d06 */
.L_x_1753:
[----:B------:R-:W-:Y:S05]  /*b100*/  BSYNC B1 ;  /* 0x0000000000017941 */ /* 0x000fea0003800000 */
.L_x_1752:
        /* <DEDUP_REMOVED lines=91> */
.L_x_1757:
[----:B------:R-:W-:Y:S05]  /*b6c0*/  BSYNC B0 ;  /* 0x0000000000007941 */ /* 0x000fea0003800000 */
.L_x_1756:
[C---:B------:R-:W-:Y:S04]  /*b6d0*/  LEA R2, P0, R88.reuse, R140, 0x1 ;  /* 0x0000008c58027211 */ /* 0x040fe800078008ff */
[----:B------:R-:W-:Y:S05]  /*b6e0*/  LEA.HI.X R3, R88, R141, R87, 0x1, P0 ;  /* 0x0000008d58037211 */ /* 0x000fea00000f0c57 */
[----:B-----5:R1:W-:Y:S04]  /*b6f0*/  ST.E.128 [R2.64], R48 ;  /* 0x0000003002007985 */ /* 0x0203e8000c101d06 */
.L_x_1743:
[----:B------:R-:W-:Y:S05]  /*b700*/  BSYNC B2 ;  /* 0x0000000000027941 */ /* 0x000fea0003800000 */
.L_x_1742:
        /* <DEDUP_REMOVED lines=14> */
[----:B-1----:R1:W5:Y:S01]  /*b7f0*/  LD.E.128 R48, [R202.64] ;  /* 0x00000006ca307980 */ /* 0x002362000c101d00 */
        /* <DEDUP_REMOVED lines=83> */
.L_x_1763:
[----:B------:R-:W-:Y:S05]  /*bd30*/  BSYNC B0 ;  /* 0x0000000000007941 */ /* 0x000fea0003800000 */
.L_x_1762:
[----:B------:R-:W-:Y:S02]  /*bd40*/  IMAD R0, R65, 0x60, RZ ;  /* 0x0000006041007824 */ /* 0x000fe400078e02ff */
[----:B------:R-:W-:Y:S05]  /*bd50*/  IMAD.WIDE.U32 R2, R64, 0x60, R140 ;  /* 0x0000006040027825 */ /* 0x000fea00078e008c */
[----:B------:R-:W-:Y:S05]  /*bd60*/  IADD3 R3, R3, R0, RZ ;  /* 0x0000000003037210 */ /* 0x000fea0007ffe0ff */
[----:B-----5:R1:W-:Y:S02]  /*bd70*/  ST.E.128 [R2.64], R48 ;  /* 0x0000003002007985 */ /* 0x0203e4000c101d06 */
.L_x_1761:
[----:B------:R-:W-:Y:S05]  /*bd80*/  BSYNC B1 ;  /* 0x0000000000017941 */ /* 0x000fea0003800000 */
.L_x_1760:
        /* <DEDUP_REMOVED lines=92> */
.L_x_1767:
[----:B------:R-:W-:Y:S05]  /*c350*/  BSYNC B0 ;  /* 0x0000000000007941 */ /* 0x000fea0003800000 */
.L_x_1766:
[C---:B------:R-:W-:Y:S04]  /*c360*/  LEA R2, P0, R92.reuse, R140, 0x1 ;  /* 0x0000008c5c027211 */ /* 0x040fe800078008ff */
[----:B------:R-:W-:Y:S05]  /*c370*/  LEA.HI.X R3, R92, R141, R91, 0x1, P0 ;  /* 0x0000008d5c037211 */ /* 0x000fea00000f0c5b */
[----:B-----5:R1:W-:Y:S04]  /*c380*/  ST.E.128 [R2.64], R48 ;  /* 0x0000003002007985 */ /* 0x0203e8000c101d06 */
.L_x_1765:
[----:B------:R-:W-:Y:S05]  /*c390*/  BSYNC B1 ;  /* 0x0000000000017941 */ /* 0x000fea0003800000 */
.L_x_1764:
        /* <DEDUP_REMOVED lines=25> */
[C---:B------:R-:W-:Y:S01]  /*c530*/  LEA R22, P0, R202.reuse, R204, 0x1 ;  /* 0x000000ccca167211 */ /* 0x040fe200078008ff */
[----:B-1----:R-:W-:Y:S01]  /*c540*/  IMAD.MOV.U32 R204, RZ, RZ, RZ ;  /* 0x000000ffffcc7224 */ /* 0x002fe200078e00ff */
[----:B------:R-:W-:Y:S02]  /*c550*/  IADD3 R201, P2, R157, R200, RZ ;  /* 0x000000c89dc97210 */ /* 0x000fe40007f5e0ff */
[----:B------:R-:W-:Y:S02]  /*c560*/  LEA.HI.X.SX32 R23, R202, R205, 0x1, P0 ;  /* 0x000000cdca177211 */ /* 0x000fe400000f0eff */
[----:B------:R-:W-:Y:S02]  /*c570*/  LEA.HI.X.SX32 R200, R200, R145, 0x1, P2 ;  /* 0x00000091c8c87211 */ /* 0x000fe400010f0eff */
[C---:B------:R-:W-:Y:S01]  /*c580*/  LEA R206, P0, R201.reuse, R136, 0x1 ;  /* 0x00000088c9ce7211 */ /* 0x040fe200078008ff */
[----:B------:R-:W3:Y:S01]  /*c590*/  LD.E.128 R24, [R22.64] ;  /* 0x0000000616187980 */ /* 0x000ee2000c101d00 */
[----:B------:R-:W-:Y:S02]  /*c5a0*/  @P1 IADD3 R204, -R54, RZ, RZ ;  /* 0x000000ff36cc1210 */ /* 0x000fe40007ffe1ff */
[----:B------:R-:W-:Y:S02]  /*c5b0*/  LEA.HI.X R207, R201, R137, R200, 0x1, P0 ;  /* 0x00000089c9cf7211 */ /* 0x000fe400000f0cc8 */
[----:B------:R-:W-:Y:S03]  /*c5c0*/  IADD3 R205, P0, R157, R204, RZ ;  /* 0x000000cc9dcd7210 */ /* 0x000fe60007f1e0ff */
[----:B------:R-:W4:Y:S01]  /*c5d0*/  LD.E.128 R200, [R206.64] ;  /* 0x00000006cec87980 */ /* 0x000f22000c101d00 */
        /* <DEDUP_REMOVED lines=24> */
[C---:B--2---:R-:W-:Y:S01]  /*c760*/  LOP3.LUT R40, R60.reuse, 0xffff0000, RZ, 0xc0, !PT ;  /* 0xffff00003c287812 */ /* 0x044fe200078ec0ff */
        /* <DEDUP_REMOVED lines=31> */
.L_x_1771:
[----:B------:R-:W-:Y:S05]  /*c960*/  BSYNC B0 ;  /* 0x0000000000007941 */ /* 0x000fea0003800000 */
.L_x_1770:
[C---:B------:R-:W-:Y:S04]  /*c970*/  LEA R2, P0, R86.reuse, R140, 0x1 ;  /* 0x0000008c56027211 */ /* 0x040fe800078008ff */
[----:B------:R-:W-:Y:S05]  /*c980*/  LEA.HI.X R3, R86, R141, R85, 0x1, P0 ;  /* 0x0000008d56037211 */ /* 0x000fea00000f0c55 */
[----:B-----5:R1:W-:Y:S04]  /*c990*/  ST.E.128 [R2.64], R48 ;  /* 0x0000003002007985 */ /* 0x0203e8000c101d06 */
.L_x_1769:
[----:B------:R-:W-:Y:S05]  /*c9a0*/  BSYNC B1 ;  /* 0x0000000000017941 */ /* 0x000fea0003800000 */
.L_x_1768:
        /* <DEDUP_REMOVED lines=16> */
[C---:B------:R-:W-:Y:S01]  /*cab0*/  IMAD.U32 R28, R25.reuse, 0x10000, RZ ;  /* 0x00010000191c7824 */ /* 0x040fe200078e00ff */
        /* <DEDUP_REMOVED lines=12> */
[C---:B---34-:R-:W-:Y:S01]  /*cb80*/  LEA R44, P0, R29.reuse, R136, 0x1 ;  /* 0x000000881d2c7211 */ /* 0x058fe200078008ff */
[----:B------:R-:W3:Y:S03]  /*cb90*/  LD.E.128 R4, [R2.64] ;  /* 0x0000000602047980 */ /* 0x000ee6000c101d00 */
[----:B------:R-:W-:Y:S02]  /*cba0*/  LEA.HI.X R45, R29, R137, R0, 0x1, P0 ;  /* 0x000000891d2d7211 */ /* 0x000fe400000f0c00 */
[----:B------:R-:W-:Y:S04]  /*cbb0*/  IADD3 R29, P0, R156, R31, RZ ;  /* 0x0000001f9c1d7210 */ /* 0x000fe80007f1e0ff */
[----:B------:R-:W4:Y:S01]  /*cbc0*/  LD.E.128 R44, [R44.64] ;  /* 0x000000062c2c7980 */ /* 0x000f22000c101d00 */
[----:B------:R-:W-:Y:S01]  /*cbd0*/  LEA.HI.X.SX32 R0, R31, R144, 0x1, P0 ;  /* 0x000000901f007211 */ /* 0x000fe200000f0eff */
[----:B------:R-:W-:Y:S01]  /*cbe0*/  IMAD.U32 R31, R24, 0x10000, RZ ;  /* 0x00010000181f7824 */ /* 0x000fe200078e00ff */
[C---:B------:R-:W-:Y:S04]  /*cbf0*/  LEA R22, P0, R29.reuse, R138, 0x1 ;  /* 0x0000008a1d167211 */ /* 0x040fe800078008ff */
[----:B------:R-:W-:Y:S05]  /*cc00*/  LEA.HI.X R23, R29, R139, R0, 0x1, P0 ;  /* 0x0000008b1d177211 */ /* 0x000fea00000f0c00 */
[----:B--2---:R1:W2:Y:S01]  /*cc10*/  LD.E.128 R40, [R22.64] ;  /* 0x0000000616287980 */ /* 0x0042a2000c101d00 */
[C---:B---3--:R-:W-:Y:S01]  /*cc20*/  IMAD.U32 R8, R7.reuse, 0x10000, RZ ;  /* 0x0001000007087824 */ /* 0x048fe200078e00ff */
[----:B-1----:R-:W-:Y:S01]  /*cc30*/  LOP3.LUT R22, R7, 0xffff0000, RZ, 0xc0, !PT ;  /* 0xffff000007167812 */ /* 0x002fe200078ec0ff */
[C---:B------:R-:W-:Y:S01]  /*cc40*/  IMAD.U32 R0, R4.reuse, 0x10000, RZ ;  /* 0x0001000004007824 */ /* 0x040fe200078e00ff */
[----:B------:R-:W-:Y:S02]  /*cc50*/  LOP3.LUT R2, R4, 0xffff0000, RZ, 0xc0, !PT ;  /* 0xffff000004027812 */ /* 0x000fe400078ec0ff */
[C---:B------:R-:W-:Y:S02]  /*cc60*/  SHF.L.U32 R3, R5.reuse, 0x10, RZ ;  /* 0x0000001005037819 */ /* 0x040fe400000006ff */
[----:B------:R-:W-:Y:S01]  /*cc70*/  LOP3.LUT R4, R5, 0xffff0000, RZ, 0xc0, !PT ;  /* 0xffff000005047812 */ /* 0x000fe200078ec0ff */
[----:B------:R-:W-:Y:S01]  /*cc80*/  IMAD.U32 R5, R6, 0x10000, RZ ;  /* 0x0001000006057824 */ /* 0x000fe200078e00ff */
[----:B----4-:R-:W-:Y:S01]  /*cc90*/  SHF.L.U32 R29, R44, 0x10, RZ ;  /* 0x000000102c1d7819 */ /* 0x010fe200000006ff */
        /* <DEDUP_REMOVED lines=13> */
[C---:B--2---:R-:W-:Y:S01]  /*cd70*/  LOP3.LUT R34, R43.reuse, 0xffff0000, RZ, 0xc0, !PT ;  /* 0xffff00002b227812 */ /* 0x044fe200078ec0ff */
        /* <DEDUP_REMOVED lines=30> */
.L_x_1773:
[----:B------:R-:W-:Y:S05]  /*cf60*/  BSYNC B0 ;  /* 0x0000000000007941 */ /* 0x000fea0003800000 */
.L_x_1772:
[C---:B-1----:R-:W-:Y:S04]  /*cf70*/  LEA R2, P0, R84.reuse, R140, 0x1 ;  /* 0x0000008c54027211 */ /* 0x042fe800078008ff */
[----:B------:R-:W-:Y:S05]  /*cf80*/  LEA.HI.X R3, R84, R141, R83, 0x1, P0 ;  /* 0x0000008d54037211 */ /* 0x000fea00000f0c53 */
[----:B-----5:R1:W-:Y:S04]  /*cf90*/  ST.E.128 [R2.64], R24 ;  /* 0x0000001802007985 */ /* 0x0203e8000c101d06 */
.L_x_1759:
[----:B------:R-:W-:Y:S05]  /*cfa0*/  BSYNC B2 ;  /* 0x0000000000027941 */ /* 0x000fea0003800000 */
.L_x_1758:
[----:B-12---:R-:W2:Y:S02]  /*cfb0*/  LD.E R3, [R20.64+0xd0] ;  /* 0x0000d00614037980 */ /* 0x006ea4000c101900 */
[----:B--2---:R-:W-:Y:S05]  /*cfc0*/  IMAD.U32 R3, R3, -0x20, RZ ;  /* 0xffffffe003037824 */ /* 0x004fea00078e00ff */
[C---:B------:R-:W-:Y:S02]  /*cfd0*/  LEA R138, P1, R3.reuse, R138, 0x1 ;  /* 0x0000008a038a7211 */ /* 0x040fe400078208ff */
[C---:B------:R-:W-:Y:S02]  /*cfe0*/  LEA R136, P0, R3.reuse, R136, 0x1 ;  /* 0x0000008803887211 */ /* 0x040fe400078008ff */
[C---:B------:R-:W-:Y:S02]  /*cff0*/  LEA.HI.X.SX32 R139, R3.reuse, R139, 0x1, P1 ;  /* 0x0000008b038b7211 */ /* 0x040fe400008f0eff */
[----:B------:R-:W-:Y:S01]  /*d000*/  LEA.HI.X.SX32 R137, R3, R137, 0x1, P0 ;  /* 0x0000008903897211 */ /* 0x000fe200000f0eff */
[----:B------:R-:W-:-:S05]  /*d010*/  BRA `(.L_x_1709) ;  /* 0x0000076000007947 */ /* 0x000fca0003800000 */
.L_x_1675:
[----:B------:R-:W-:Y:S01]  /*d020*/  BSSY B0, `(.L_x_1774) ;  /* 0x000000e000007945 */ /* 0x000fe20003800000 */
[----:B------:R-:W-:-:S05]  /*d030*/  @!P2 BRA `(.L_x_1775) ;  /* 0x000000c00000a947 */ /* 0x000fca0003800000 */
[----:B------:R-:W-:Y:S02]  /*d040*/  ISETP.NE.AND P1, PT, R174, RZ, PT ;  /* 0x000000ffae00720c */ /* 0x000fe40003f25270 */
[----:B------:R-:W-:Y:S11]  /*d050*/  ISETP.NE.AND P0, PT, R172, RZ, PT ;  /* 0x000000ffac00720c */ /* 0x000ff60003f05270 */
[----:B-1----:R-:W2:Y:S04]  /*d060*/  @P1 LD.E.128 R4, [R134.64] ;  /* 0x0000000686041980 */ /* 0x002ea8000c101d00 */
        /* <DEDUP_REMOVED lines=9> */
.L_x_1775:
[----:B------:R-:W-:Y:S05]  /*d100*/  BSYNC B0 ;  /* 0x0000000000007941 */ /* 0x000fea0003800000 */
.L_x_1774:
        /* <DEDUP_REMOVED lines=8> */
[----:B-1----:R-:W-:Y:S02]  /*d190*/  @P3 LEA R2, P1, R237, R140, 0x1 ;  /* 0x0000008ced023211 */ /* 0x002fe400078208ff */
        /* <DEDUP_REMOVED lines=24> */
.L_x_1777:
[----:B------:R-:W-:Y:S05]  /*d320*/  BSYNC B0 ;  /* 0x0000000000007941 */ /* 0x000fea0003800000 */
.L_x_1776:
        /* <DEDUP_REMOVED lines=33> */
.L_x_1779:
[----:B------:R-:W-:Y:S05]  /*d540*/  BSYNC B0 ;  /* 0x0000000000007941 */ /* 0x000fea0003800000 */
.L_x_1778:
[C---:B------:R-:W-:Y:S04]  /*d550*/  ISETP.GE.AND P0, PT, R169.reuse, R202, PT ;  /* 0x000000caa900720c */ /* 0x040fe80003f06270 */
[----:B------:R-:W-:Y:S11]  /*d560*/  ISETP.GE.AND P0, PT, R169, R200, !P0 ;  /* 0x000000c8a900720c */ /* 0x000ff60004706270 */
[----:B------:R-:W-:Y:S02]  /*d570*/  @!UPT UIADD3 URZ, URZ, URZ, URZ ;  /* 0x0000003f3f3ff290 */ /* 0x000fe4000fffe03f */
[----:B------:R-:W-:-:S05]  /*d580*/  @!P0 BRA `(.L_x_1709) ;  /* 0x000001f000008947 */ /* 0x000fca0003800000 */
[----:B------:R-:W-:Y:S02]  /*d590*/  ISETP.NE.AND P1, PT, R174, RZ, PT ;  /* 0x000000ffae00720c */ /* 0x000fe40003f25270 */
[----:B------:R-:W-:Y:S02]  /*d5a0*/  ISETP.NE.AND P2, PT, R172, RZ, PT ;  /* 0x000000ffac00720c */ /* 0x000fe40003f45270 */
[----:B------:R-:W-:Y:S09]  /*d5b0*/  ISETP.NE.AND P3, PT, R170, RZ, PT ;  /* 0x000000ffaa00720c */ /* 0x000ff20003f65270 */
[----:B-1----:R-:W-:Y:S04]  /*d5c0*/  @P1 IMAD.WIDE.U32 R2, R198, 0x60, R134 ;  /* 0x00000060c6021825 */ /* 0x002fe800078e0086 */
[----:B------:R-:W-:Y:S02]  /*d5d0*/  @P1 IMAD R0, R199, 0x60, RZ ;  /* 0x00000060c7001824 */ /* 0x000fe400078e02ff */
[----:B------:R-:W-:Y:S04]  /*d5e0*/  @P1 IMAD.WIDE.U32 R22, R64, 0x60, R140 ;  /* 0x0000006040161825 */ /* 0x000fe800078e008c */
        /* <DEDUP_REMOVED lines=25> */
.L_x_1709:
[----:B------:R-:W-:Y:S05]  /*d780*/  BSYNC B3 ;  /* 0x0000000000037941 */ /* 0x000fea0003800000 */
.L_x_1674:
[----:B------:R-:W-:Y:S01]  /*d790*/  ISETP.NE.U32.AND P1, PT, R248, RZ, PT ;  /* 0x000000fff800720c */ /* 0x000fe20003f25070 */
[----:B-12---:R-:W2:Y:S01]  /*d7a0*/  LD.E R3, [R20.64+0x128] ;  /* 0x0001280614037980 */ /* 0x006ea2000c101900 */
[----:B------:R-:W-:Y:S02]  /*d7b0*/  BSSY B0, `(.L_x_1780) ;  /* 0x000005f000007945 */ /* 0x000fe40003800000 */
[----:B------:R-:W-:Y:S01]  /*d7c0*/  ISETP.NE.AND.EX P1, PT, R249, RZ, PT, P1 ;  /* 0x000000fff900720c */ /* 0x000fe20003f25310 */
[----:B--2---:R-:W-:Y:S05]  /*d7d0*/  IMAD.U32 R3, R3, -0x40, RZ ;  /* 0xffffffc003037824 */ /* 0x004fea00078e00ff */
[C---:B---3--:R-:W-:Y:S04]  /*d7e0*/  LEA R134, P0, R3.reuse, R134, 0x1 ;  /* 0x0000008603867211 */ /* 0x048fe800078008ff */
        /* <DEDUP_REMOVED lines=9> */
[----:B------:R-:W3:Y:S06]  /*d880*/  LD.E.64 R26, [R20.64+0x40] ;  /* 0x00004006141a7980 */ /* 0x000eec000c101b00 */
[----:B----4-:R-:W4:Y:S01]  /*d890*/  LD.E.64 R24, [R20.64+0x20] ;  /* 0x0000200614187980 */ /* 0x010f22000c101b00 */
        /* <DEDUP_REMOVED lines=47> */
[-C--:B---3--:R-:W-:Y:S01]  /*db90*/  IMAD R4, R27, R0.reuse, RZ ;  /* 0x000000001b047224 */ /* 0x088fe200078e02ff */
[----:B------:R-:W-:Y:S01]  /*dba0*/  SHF.R.S32.HI R3, RZ, 0x1f, R0 ;  /* 0x0000001fff037819 */ /* 0x000fe20000011400 */
[C---:B-1----:R-:W-:Y:S04]  /*dbb0*/  IMAD.WIDE.U32 R28, R26.reuse, R0, RZ ;  /* 0x000000001a1c7225 */ /* 0x042fe800078e00ff */
[----:B--2---:R-:W-:Y:S02]  /*dbc0*/  IMAD.IADD R6, R5, 0x1, -R6 ;  /* 0x0000000105067824 */ /* 0x004fe400078e0a06 */
[----:B------:R-:W-:Y:S02]  /*dbd0*/  IMAD R5, R26, R3, R4 ;  /* 0x000000031a057224 */ /* 0x000fe400078e0204 */
[-C--:B----4-:R-:W-:Y:S01]  /*dbe0*/  IMAD R4, R25, R6.reuse, RZ ;  /* 0x0000000619047224 */ /* 0x090fe200078e02ff */
        /* <DEDUP_REMOVED lines=19> */
.L_x_1781:
[----:B------:R-:W2:Y:S04]  /*dd20*/  LD.E R5, [R20.64+0x40] ;  /* 0x0000400614057980 */ /* 0x000ea8000c101900 */
[----:B------:R-:W3:Y:S02]  /*dd30*/  LD.E R3, [R20.64+0x38] ;  /* 0x0000380614037980 */ /* 0x000ee4000c101900 */
[----:B---3--:R-:W-:Y:S02]  /*dd40*/  IMAD.U32 R3, R3, -0x40, RZ ;  /* 0xffffffc003037824 */ /* 0x008fe400078e00ff */
[----:B--2---:R-:W-:Y:S03]  /*dd50*/  IMAD.U32 R5, R5, -0x40, RZ ;  /* 0xffffffc005057824 */ /* 0x004fe600078e00ff */
[----:B----4-:R-:W-:Y:S02]  /*dd60*/  LEA R140, P0, R3, R140, 0x1 ;  /* 0x0000008c038c7211 */ /* 0x010fe400078008ff */
[----:B------:R-:W-:Y:S02]  /*dd70*/  LEA R142, P1, R5, R142, 0x1 ;  /* 0x0000008e058e7211 */ /* 0x000fe400078208ff */
[----:B------:R-:W-:Y:S02]  /*dd80*/  LEA.HI.X.SX32 R141, R3, R141, 0x1, P0 ;  /* 0x0000008d038d7211 */ /* 0x000fe400000f0eff */
[----:B------:R-:W-:Y:S04]  /*dd90*/  LEA.HI.X.SX32 R143, R5, R143, 0x1, P1 ;  /* 0x0000008f058f7211 */ /* 0x000fe800008f0eff */
.L_x_1782:
[----:B------:R-:W-:Y:S05]  /*dda0*/  BSYNC B0 ;  /* 0x0000000000007941 */ /* 0x000fea0003800000 */
.L_x_1780:
[----:B------:R-:W-:Y:S04]  /*ddb0*/  IADD3 R9, R9, -0x1, RZ ;  /* 0xffffffff09097810 */ /* 0x000fe80007ffe0ff */
[----:B------:R-:W-:Y:S11]  /*ddc0*/  ISETP.GT.AND P0, PT, R9, R103, PT ;  /* 0x000000670900720c */ /* 0x000ff60003f04270 */
[----:B------:R-:W-:Y:S02]  /*ddd0*/  @!UPT UIADD3 URZ, URZ, URZ, URZ ;  /* 0x0000003f3f3ff290 */ /* 0x000fe4000fffe03f */
[----:B------:R-:W-:-:S05]  /*dde0*/  @P0 BRA `(.L_x_1783) ;  /* 0xffff53a000000947 */ /* 0x000fca000383ffff */
.L_x_1665:
        /* <DEDUP_REMOVED lines=9> */
[----:B------:R-:W2:Y:S01]  /*de80*/  LD.E.64 R4, [R20.64+0xf0] ;  /* 0x0000f00614047980 */ /* 0x000ea2000c101b00 */
[----:B------:R-:W-:-:S03]  /*de90*/  IMAD.MOV.U32 R2, RZ, RZ, RZ ;  /* 0x000000ffff027224 */ /* 0x000fc600078e00ff */
[----:B------:R-:W3:Y:S04]  /*dea0*/  LD.E.U8 R0, [R20.64+0x1b3] ;  /* 0x0001b30614007980 */ /* 0x000ee8000c101100 */
[----:B------:R1:W5:Y:S04]  /*deb0*/  LD.E R9, [R20.64+0xc0] ;  /* 0x0000c00614097980 */ /* 0x000368000c101900 */
[----:B------:R1:W5:Y:S04]  /*dec0*/  LD.E.64 R22, [R20.64+0x148] ;  /* 0x0001480614167980 */ /* 0x000368000c101b00 */
[----:B-----5:R1:W5:Y:S01]  /*ded0*/  LD.E.64 R18, [R20.64+0x150] ;  /* 0x0001500614127980 */ /* 0x020362000c101b00 */
[----:B--2---:R-:W-:-:S04]  /*dee0*/  ISETP.NE.U32.AND P1, PT, R4, RZ, PT ;  /* 0x000000ff0400720c */ /* 0x004fc80003f25070 */
[----:B------:R-:W-:-:S13]  /*def0*/  ISETP.NE.AND.EX P1, PT, R5, RZ, PT, P1 ;  /* 0x000000ff0500720c */ /* 0x000fda0003f25310 */
[----:B------:R-:W-:-:S04]  /*df00*/  @P1 LEA R24, P0, R247, R4, 0x2 ;  /* 0x00000004f7181211 */ /* 0x000fc800078010ff */
[----:B------:R-:W-:-:S05]  /*df10*/  @P1 LEA.HI.X R25, R247, R5, R76, 0x2, P0 ;  /* 0x00000005f7191211 */ /* 0x000fca00000f144c */
[----:B------:R-:W2:Y:S01]  /*df20*/  @P1 LD.E R2, [R24.64] ;  /* 0x0000000618021980 */ /* 0x000ea2000c101900 */
[C---:B------:R-:W-:Y:S02]  /*df30*/  LEA R5, P0, R190.reuse, R184, 0x5 ;  /* 0x000000b8be057211 */ /* 0x040fe400078028ff */
[----:B------:R-:W-:Y:S02]  /*df40*/  LEA.HI R13, R7, R7, RZ, 0x1 ;  /* 0x00000007070d7211 */ /* 0x000fe400078f08ff */
[----:B------:R-:W-:Y:S02]  /*df50*/  LEA.HI.X R8, R190, R187, R191, 0x5, P0 ;  /* 0x000000bbbe087211 */ /* 0x000fe400000f2cbf */
[----:B------:R-:W-:Y:S02]  /*df60*/  LEA R42, P0, R5, R192, 0x1 ;  /* 0x000000c0052a7211 */ /* 0x000fe400078008ff */
[----:B------:R-:W-:Y:S02]  /*df70*/  SHF.R.S32.HI R13, RZ, 0x1, R13 ;  /* 0x00000001ff0d7819 */ /* 0x000fe4000001140d */
[----:B------:R-:W-:Y:S01]  /*df80*/  IADD3 R3, P1, R3, R184, RZ ;  /* 0x000000b803037210 */ /* 0x000fe20007f3e0ff */
[----:B------:R-:W-:Y:S01]  /*df90*/  IMAD.MOV.U32 R186, RZ, RZ, R184 ;  /* 0x000000ffffba7224 */ /* 0x000fe200078e00b8 */
[----:B----4-:R-:W-:-:S02]  /*dfa0*/  LEA R46, P2, R184, R192, 0x1 ;  /* 0x000000c0b82e7211 */ /* 0x010fc400078408ff */
[----:B---3--:R-:W-:Y:S02]  /*dfb0*/  ISETP.NE.AND P4, PT, R0, RZ, PT ;  /* 0x000000ff0000720c */ /* 0x008fe40003f85270 */
[----:B------:R-:W-:Y:S01]  /*dfc0*/  LEA.HI.X R43, R5, R193, R8, 0x1, P0 ;  /* 0x000000c1052b7211 */ /* 0x000fe200000f0c08 */
[----:B------:R-:W-:Y:S01]  /*dfd0*/  IMAD R8, R180, R13, R77 ;  /* 0x0000000db4087224 */ /* 0x000fe200078e024d */
[-CC-:B------:R-:W-:Y:S01]  /*dfe0*/  LEA.HI.X R47, R184, R193.reuse, R187.reuse, 0x1, P2 ;  /* 0x000000c1b82f7211 */ /* 0x180fe200010f0cbb */
[--C-:B------:R-:W-:Y:S01]  /*dff0*/  IMAD.X R6, R15, 0x1, R187.reuse, P1 ;  /* 0x000000010f067824 */ /* 0x100fe200008e06bb */
[----:B------:R-:W-:Y:S01]  /*e000*/  LEA R44, P1, R3, R192, 0x1 ;  /* 0x000000c0032c7211 */ /* 0x000fe200078208ff */
[----:B------:R-:W-:Y:S02]  /*e010*/  IMAD R4, R191, 0x30, RZ ;  /* 0x00000030bf047824 */ /* 0x000fe400078e02ff */
[----:B------:R-:W-:Y:S01]  /*e020*/  IMAD.WIDE.U32 R186, R190, 0x30, R186 ;  /* 0x00000030beba7825 */ /* 0x000fe200078e00ba */
[----:B------:R-:W-:-:S03]  /*e030*/  LEA.HI.X R45, R3, R193, R6, 0x1, P1 ;  /* 0x000000c1032d7211 */ /* 0x000fc600008f0c06 */
[----:B------:R-:W-:Y:S02]  /*e040*/  IMAD.IADD R15, R244, 0x1, -R71 ;  /* 0x00000001f40f7824 */ /* 0x000fe400078e0a47 */
[----:B------:R-:W-:Y:S01]  /*e050*/  IMAD.IADD R0, R77, 0x1, R8 ;  /* 0x000000014d007824 */ /* 0x000fe200078e0208 */
[----:B------:R-:W-:Y:S01]  /*e060*/  LEA R40, P1, R186, R192, 0x1 ;  /* 0x000000c0ba287211 */ /* 0x000fe200078208ff */
[----:B------:R-:W-:Y:S01]  /*e070*/  IMAD.IADD R3, R187, 0x1, R4 ;  /* 0x00000001bb037824 */ /* 0x000fe200078e0204 */
[----:B------:R-:W-:Y:S01]  /*e080*/  ISETP.GE.AND P0, PT, R180, R15, PT ;  /* 0x0000000fb400720c */ /* 0x000fe20003f06270 */
[----:B------:R-:W-:-:S03]  /*e090*/  IMAD.SHL.U32 R6, R13, 0x10, RZ ;  /* 0x000000100d067824 */ /* 0x000fc600078e00ff */
[----:B------:R-:W-:Y:S02]  /*e0a0*/  LEA.HI.X R41, R186, R193, R3, 0x1, P1 ;  /* 0x000000c1ba297211 */ /* 0x000fe400008f0c03 */
[----:B------:R-:W-:Y:S02]  /*e0b0*/  ISETP.GT.AND P0, PT, R73, -0x8, !P0 ;  /* 0xfffffff84900780c */ /* 0x000fe40004704270 */
        /* <DEDUP_REMOVED lines=15> */
[----:B-----5:R-:W-:-:S03]  /*e1b0*/  IADD3 R38, P0, R18, R39, RZ ;  /* 0x0000002712267210 */ /* 0x020fc60007f1e0ff */
        /* <DEDUP_REMOVED lines=13> */
[C---:B------:R-:W-:Y:S02]  /*e290*/  LOP3.LUT R0, R29.reuse, 0xffff0000, RZ, 0xc0, !PT ;  /* 0xffff00001d007812 */ /* 0x040fe400078ec0ff */
[----:B------:R-:W-:-:S02]  /*e2a0*/  SHF.L.U32 R14, R29, 0x10, RZ ;  /* 0x000000101d0e7819 */ /* 0x000fc400000006ff */
[C---:B------:R-:W-:Y:S02]  /*e2b0*/  SHF.L.U32 R24, R28.reuse, 0x10, RZ ;  /* 0x000000101c187819 */ /* 0x040fe400000006ff */
[----:B------:R-:W-:Y:S02]  /*e2c0*/  LOP3.LUT R36, R28, 0xffff0000, RZ, 0xc0, !PT ;  /* 0xffff00001c247812 */ /* 0x000fe400078ec0ff */
[----:B------:R-:W-:Y:S02]  /*e2d0*/  LOP3.LUT R48, R30, 0xffff0000, RZ, 0xc0, !PT ;  /* 0xffff00001e307812 */ /* 0x000fe400078ec0ff */
[----:B---3--:R-:W-:Y:S02]  /*e2e0*/  LOP3.LUT R31, R2, 0xffff0000, RZ, 0xc0, !PT ;  /* 0xffff0000021f7812 */ /* 0x008fe400078ec0ff */
[C---:B------:R-:W-:Y:S01]  /*e2f0*/  LOP3.LUT R28, R3.reuse, 0xffff0000, RZ, 0xc0, !PT ;  /* 0xffff0000031c7812 */ /* 0x040fe200078ec0ff */
[----:B------:R-:W-:Y:S01]  /*e300*/  IMAD.U32 R3, R3, 0x10000, RZ ;  /* 0x0001000003037824 */ /* 0x000fe200078e00ff */
[----:B----4-:R-:W-:Y:S01]  /*e310*/  LOP3.LUT R33, R4, 0xffff0000, RZ, 0xc0, !PT ;  /* 0xffff000004217812 */ /* 0x010fe200078ec0ff */
[C---:B------:R-:W-:Y:S01]  /*e320*/  FMUL.FTZ R29, R0.reuse, R31 ;  /* 0x0000001f001d7220 */ /* 0x040fe20000410000 */
[----:B------:R-:W-:Y:S01]  /*e330*/  LOP3.LUT R32, R5, 0xffff0000, RZ, 0xc0, !PT ;  /* 0xffff000005207812 */ /* 0x000fe200078ec0ff */
[----:B------:R-:W-:Y:S01]  /*e340*/  FMUL.FTZ R30, R35, R28 ;  /* 0x0000001c231e7220 */ /* 0x000fe20000410000 */
[----:B------:R-:W-:Y:S01]  /*e350*/  SHF.L.U32 R5, R5, 0x10, RZ ;  /* 0x0000001005057819 */ /* 0x000fe200000006ff */
[----:B------:R-:W-:-:S02]  /*e360*/  FMUL.FTZ R0, R0, R33 ;  /* 0x0000002100007220 */ /* 0x000fc40000410000 */
[----:B------:R-:W-:Y:S01]  /*e370*/  FFMA.FTZ R29, R14, R33, -R29 ;  /* 0x000000210e1d7223 */ /* 0x000fe2000001081d */
[----:B------:R-:W-:Y:S01]  /*e380*/  SHF.L.U32 R33, R4, 0x10, RZ ;  /* 0x0000001004217819 */ /* 0x000fe200000006ff */
[----:B------:R-:W-:Y:S01]  /*e390*/  FFMA.FTZ R0, R14, R31, R0 ;  /* 0x0000001f0e007223 */ /* 0x000fe20000010000 */
[----:B------:R-:W-:Y:S01]  /*e3a0*/  SHF.L.U32 R31, R2, 0x10, RZ ;  /* 0x00000010021f7819 */ /* 0x000fe200000006ff */
[----:B------:R-:W-:Y:S02]  /*e3b0*/  FMUL.FTZ R35, R35, R32 ;  /* 0x0000002023237220 */ /* 0x000fe40000410000 */
[----:B------:R-:W-:Y:S01]  /*e3c0*/  FMUL.FTZ R4, R48, R3 ;  /* 0x0000000330047220 */ /* 0x000fe20000410000 */
[----:B------:R-:W-:Y:S01]  /*e3d0*/  F2FP.BF16.PACK_AB R29, R0, R29 ;  /* 0x0000001d001d723e */ /* 0x000fe200000010ff */
[C---:B------:R-:W-:Y:S02]  /*e3e0*/  FMUL.FTZ R2, R36.reuse, R31 ;  /* 0x0000001f24027220 */ /* 0x040fe40000410000 */
[----:B------:R-:W-:-:S02]  /*e3f0*/  FMUL.FTZ R36, R36, R33 ;  /* 0x0000002124247220 */ /* 0x000fc40000410000 */
[C---:B------:R-:W-:Y:S02]  /*e400*/  FFMA.FTZ R30, R37.reuse, R32, -R30 ;  /* 0x00000020251e7223 */ /* 0x040fe4000001081e */
[----:B------:R-:W-:Y:S02]  /*e410*/  FFMA.FTZ R35, R37, R28, R35 ;  /* 0x0000001c25237223 */ /* 0x000fe40000010023 */
[----:B------:R-:W-:Y:S02]  /*e420*/  FMUL.FTZ R48, R48, R5 ;  /* 0x0000000530307220 */ /* 0x000fe40000410000 */
[C---:B------:R-:W-:Y:S01]  /*e430*/  FFMA.FTZ R2, R24.reuse, R33, -R2 ;  /* 0x0000002118027223 */ /* 0x040fe20000010802 */
[----:B------:R-:W-:Y:S01]  /*e440*/  F2FP.BF16.PACK_AB R35, R35, R30 ;  /* 0x0000001e2323723e */ /* 0x000fe200000010ff */
[----:B------:R-:W-:Y:S02]  /*e450*/  FFMA.FTZ R31, R24, R31, R36 ;  /* 0x0000001f181f7223 */ /* 0x000fe40000010024 */
[----:B------:R-:W-:-:S02]  /*e460*/  FFMA.FTZ R4, R34, R5, -R4 ;  /* 0x0000000522047223 */ /* 0x000fc40000010804 */
[----:B------:R-:W-:Y:S01]  /*e470*/  FFMA.FTZ R3, R34, R3, R48 ;  /* 0x0000000322037223 */ /* 0x000fe20000010030 */
[----:B------:R-:W-:Y:S02]  /*e480*/  F2FP.BF16.PACK_AB R28, R31, R2 ;  /* 0x000000021f1c723e */ /* 0x000fe400000010ff */
[----:B------:R-:W-:Y:S02]  /*e490*/  MOV R31, R35 ;  /* 0x00000023001f7202 */ /* 0x000fe40000000f00 */
[----:B------:R-:W-:Y:S02]  /*e4a0*/  F2FP.BF16.PACK_AB R30, R3, R4 ;  /* 0x00000004031e723e */ /* 0x000fe400000010ff */
.L_x_1792:
[----:B------:R-:W-:Y:S05]  /*e4b0*/  BSYNC B0 ;  /* 0x0000000000007941 */ /* 0x000fea0003800000 */
.L_x_1791:
[----:B-----5:R3:W-:Y:S02]  /*e4c0*/  STS.128 [R246], R28 ;  /* 0x0000001cf6007388 */ /* 0x0207e40000000c00 */
.L_x_1790:
[----:B------:R-:W-:Y:S05]  /*e4d0*/  BSYNC B1 ;  /* 0x0000000000017941 */ /* 0x000fea0003800000 */
.L_x_1789:
        /* <DEDUP_REMOVED lines=18> */
[----:B--2---:R-:W-:Y:S02]  /*e600*/  LOP3.LUT R31, R2, 0xffff0000, RZ, 0xc0, !PT ;  /* 0xffff0000021f7812 */ /* 0x004fe400078ec0ff */
[C---:B------:R-:W-:Y:S01]  /*e610*/  LOP3.LUT R28, R3.reuse, 0xffff0000, RZ, 0xc0, !PT ;  /* 0xffff0000031c7812 */ /* 0x040fe200078ec0ff */
[----:B------:R-:W-:Y:S01]  /*e620*/  IMAD.U32 R3, R3, 0x10000, RZ ;  /* 0x0001000003037824 */ /* 0x000fe200078e00ff */
[----:B---3--:R-:W-:Y:S01]  /*e630*/  LOP3.LUT R33, R4, 0xffff0000, RZ, 0xc0, !PT ;  /* 0xffff000004217812 */ /* 0x008fe200078ec0ff */
        /* <DEDUP_REMOVED lines=25> */
.L_x_1796:
[----:B------:R-:W-:Y:S05]  /*e7d0*/  BSYNC B0 ;  /* 0x0000000000007941 */ /* 0x000fea0003800000 */
.L_x_1795:
[----:B-----5:R1:W-:Y:S02]  /*e7e0*/  STS.128 [R246+0x2000], R28 ;  /* 0x0020001cf6007388 */ /* 0x0203e40000000c00 */
.L_x_1794:
[----:B------:R-:W-:Y:S05]  /*e7f0*/  BSYNC B1 ;  /* 0x0000000000017941 */ /* 0x000fea0003800000 */
.L_x_1793:
        /* <DEDUP_REMOVED lines=47> */
.L_x_1800:
[----:B------:R-:W-:Y:S05]  /*eaf0*/  BSYNC B0 ;  /* 0x0000000000007941 */ /* 0x000fea0003800000 */
.L_x_1799:
[----:B-----5:R3:W-:Y:S02]  /*eb00*/  STS.128 [R246+0x4000], R28 ;  /* 0x0040001cf6007388 */ /* 0x0207e40000000c00 */
.L_x_1798:
[----:B------:R-:W-:Y:S05]  /*eb10*/  BSYNC B1 ;  /* 0x0000000000017941 */ /* 0x000fea0003800000 */
.L_x_1797:
        /* <DEDUP_REMOVED lines=43> */
[----:B------:R-:W-:Y:S02]  /*edd0*/  F2FP.BF16.PACK_AB R28, R29, R2 ;  /* 0x000000021d1c723e */ /* 0x000fe400000010ff */
[----:B------:R-:W-:Y:S02]  /*ede0*/  MOV R29, R0 ;  /* 0x00000000001d7202 */ /* 0x000fe40000000f00 */
[----:B------:R-:W-:Y:S02]  /*edf0*/  F2FP.BF16.PACK_AB R30, R3, R4 ;  /* 0x00000004031e723e */ /* 0x000fe400000010ff */
.L_x_1802:
[----:B------:R-:W-:Y:S05]  /*ee00*/  BSYNC B0 ;  /* 0x0000000000007941 */ /* 0x000fea0003800000 */
.L_x_1801:
[----:B-----5:R3:W-:Y:S02]  /*ee10*/  STS.128 [R246+0x6000], R28 ;  /* 0x0060001cf6007388 */ /* 0x0207e40000000c00 */
.L_x_1788:
[----:B------:R-:W-:Y:S05]  /*ee20*/  BSYNC B2 ;  /* 0x0000000000027941 */ /* 0x000fea0003800000 */
.L_x_1787:
        /* <DEDUP_REMOVED lines=13> */
[----:B-----5:R-:W-:-:S03]  /*ef00*/  IADD3 R32, P1, R18, R33, RZ ;  /* 0x0000002112207210 */ /* 0x020fc60007f3e0ff */
        /* <DEDUP_REMOVED lines=46> */
.L_x_1808:
[----:B------:R-:W-:Y:S05]  /*f1f0*/  BSYNC B0 ;  /* 0x0000000000007941 */ /* 0x000fea0003800000 */
.L_x_1807:
[----:B-----5:R3:W-:Y:S02]  /*f200*/  STS.128 [R246+0x800], R28 ;  /* 0x0008001cf6007388 */ /* 0x0207e40000000c00 */
.L_x_1806:
[----:B------:R-:W-:Y:S05]  /*f210*/  BSYNC B1 ;  /* 0x0000000000017941 */ /* 0x000fea0003800000 */
.L_x_1805:
        /* <DEDUP_REMOVED lines=47> */
.L_x_1812:
[----:B------:R-:W-:Y:S05]  /*f510*/  BSYNC B0 ;  /* 0x0000000000007941 */ /* 0x000fea0003800000 */
.L_x_1811:
[----:B-----5:R3:W-:Y:S02]  /*f520*/  STS.128 [R246+0x2800], R28 ;  /* 0x0028001cf6007388 */ /* 0x0207e40000000c00 */
.L_x_1810:
[----:B------:R-:W-:Y:S05]  /*f530*/  BSYNC B1 ;  /* 0x0000000000017941 */ /* 0x000fea0003800000 */
.L_x_1809:
        /* <DEDUP_REMOVED lines=47> */
.L_x_1816:
[----:B------:R-:W-:Y:S05]  /*f830*/  BSYNC B0 ;  /* 0x0000000000007941 */ /* 0x000fea0003800000 */
.L_x_1815:
[----:B-----5:R3:W-:Y:S02]  /*f840*/  STS.128 [R246+0x4800], R28 ;  /* 0x0048001cf6007388 */ /* 0x0207e40000000c00 */
.L_x_1814:
[----:B------:R-:W-:Y:S05]  /*f850*/  BSYNC B1 ;  /* 0x0000000000017941 */ /* 0x000fea0003800000 */
.L_x_1813:
[----:B------:R-:W-:-:S13]  /*f860*/  ISETP.GE.AND P0, PT, R10, R9, PT ;  /* 0x000000090a00720c */ /* 0x000fda0003f06270 */
[----:B------:R1:W-:Y:S01]  /*f870*/  @P0 STS.128 [R246+0x6800], RZ ;  /* 0x006800fff6000388 */ /* 0x0003e20000000c00 */
[----:B------:R-:W-:Y:S05]  /*f880*/  @P0 BRA `(.L_x_1804) ;  /* 0x000002c000000947 */ /* 0x000fea0003800000 */
[----:B-123--:R-:W5:Y:S01]  /*f890*/  LD.E.128 R44, [R44.64+0x180] ;  /* 0x000180062c2c7980 */ /* 0x00ef62000c101d00 */
[----:B------:R-:W-:Y:S01]  /*f8a0*/  ISETP.GE.AND P0, PT, R10, R7, PT ;  /* 0x000000070a00720c */ /* 0x000fe20003f06270 */
[----:B------:R-:W-:-:S12]  /*f8b0*/  BSSY B0, `(.L_x_1817) ;  /* 0x0000028000007945 */ /* 0x000fd80003800000 */
[----:B------:R-:W-:Y:S05]  /*f8c0*/  @P0 BRA `(.L_x_1818) ;  /* 0x0000026000000947 */ /* 0x000fea0003800000 */
[----:B------:R-:W2:Y:S04]  /*f8d0*/  LD.E.64 R2, [R32.64+0xc0] ;  /* 0x0000c00620027980 */ /* 0x000ea8000c101b00 */
[----:B------:R-:W3:Y:S01]  /*f8e0*/  LD.E.64 R4, [R26.64+0xc0] ;  /* 0x0000c0061a047980 */ /* 0x000ee2000c101b00 */
[C---:B-----5:R-:W-:Y:S01]  /*f8f0*/  LOP3.LUT R6, R45.reuse, 0xffff0000, RZ, 0xc0, !PT ;  /* 0xffff00002d067812 */ /* 0x060fe200078ec0ff */
[----:B------:R-:W-:Y:S01]  /*f900*/  IMAD.U32 R30, R46, 0x10000, RZ ;  /* 0x000100002e1e7824 */ /* 0x000fe200078e00ff */
[----:B------:R-:W-:Y:S02]  /*f910*/  SHF.L.U32 R14, R45, 0x10, RZ ;  /* 0x000000102d0e7819 */ /* 0x000fe400000006ff */
[C---:B------:R-:W-:Y:S02]  /*f920*/  SHF.L.U32 R24, R44.reuse, 0x10, RZ ;  /* 0x000000102c187819 */ /* 0x040fe400000006ff */
[----:B------:R-:W-:-:S02]  /*f930*/  LOP3.LUT R44, R44, 0xffff0000, RZ, 0xc0, !PT ;  /* 0xffff00002c2c7812 */ /* 0x000fc400078ec0ff */
[C---:B------:R-:W-:Y:S02]  /*f940*/  LOP3.LUT R35, R47.reuse, 0xffff0000, RZ, 0xc0, !PT ;  /* 0xffff00002f237812 */ /* 0x040fe400078ec0ff */
[----:B------:R-:W-:Y:S02]  /*f950*/  LOP3.LUT R46, R46, 0xffff0000, RZ, 0xc0, !PT ;  /* 0xffff00002e2e7812 */ /* 0x000fe400078ec0ff */
[----:B------:R-:W-:Y:S02]  /*f960*/  SHF.L.U32 R37, R47, 0x10, RZ ;  /* 0x000000102f257819 */ /* 0x000fe400000006ff */
[----:B--2---:R-:W-:Y:S02]  /*f970*/  LOP3.LUT R29, R2, 0xffff0000, RZ, 0xc0, !PT ;  /* 0xffff0000021d7812 */ /* 0x004fe400078ec0ff */
[----:B------:R-:W-:Y:S02]  /*f980*/  LOP3.LUT R28, R3, 0xffff0000, RZ, 0xc0, !PT ;  /* 0xffff0000031c7812 */ /* 0x000fe400078ec0ff */
[----:B---3--:R-:W-:Y:S01]  /*f990*/  LOP3.LUT R31, R4, 0xffff0000, RZ, 0xc0, !PT ;  /* 0xffff0000041f7812 */ /* 0x008fe200078ec0ff */
[C---:B------:R-:W-:Y:S01]  /*f9a0*/  FMUL.FTZ R27, R6.reuse, R29 ;  /* 0x0000001d061b7220 */ /* 0x040fe20000410000 */
[----:B------:R-:W-:Y:S01]  /*f9b0*/  LOP3.LUT R26, R5, 0xffff0000, RZ, 0xc0, !PT ;  /* 0xffff0000051a7812 */ /* 0x000fe200078ec0ff */
[----:B------:R-:W-:Y:S01]  /*f9c0*/  FMUL.FTZ R32, R35, R28 ;  /* 0x0000001c23207220 */ /* 0x000fe20000410000 */
[----:B------:R-:W-:Y:S01]  /*f9d0*/  SHF.L.U32 R3, R3, 0x10, RZ ;  /* 0x0000001003037819 */ /* 0x000fe200000006ff */
[-C--:B------:R-:W-:Y:S01]  /*f9e0*/  FMUL.FTZ R6, R6, R31.reuse ;  /* 0x0000001f06067220 */ /* 0x080fe20000410000 */
[----:B------:R-:W-:Y:S01]  /*f9f0*/  SHF.L.U32 R5, R5, 0x10, RZ ;  /* 0x0000001005057819 */ /* 0x000fe200000006ff */
[----:B------:R-:W-:-:S02]  /*fa00*/  FFMA.FTZ R27, R14, R31, -R27 ;  /* 0x0000001f0e1b7223 */ /* 0x000fc4000001081b */
[----:B------:R-:W-:Y:S01]  /*fa10*/  FFMA.FTZ R6, R14, R29, R6 ;  /* 0x0000001d0e067223 */ /* 0x000fe20000010006 */
[----:B------:R-:W-:Y:S01]  /*fa20*/  SHF.L.U32 R29, R2, 0x10, RZ ;  /* 0x00000010021d7819 */ /* 0x000fe200000006ff */
[----:B------:R-:W-:Y:S02]  /*fa30*/  IMAD.U32 R31, R4, 0x10000, RZ ;  /* 0x00010000041f7824 */ /* 0x000fe400078e00ff */
[----:B------:R-:W-:Y:S01]  /*fa40*/  FMUL.FTZ R4, R46, R3 ;  /* 0x000000032e047220 */ /* 0x000fe20000410000 */
[----:B------:R-:W-:Y:S01]  /*fa50*/  F2FP.BF16.PACK_AB R45, R6, R27 ;  /* 0x0000001b062d723e */ /* 0x000fe200000010ff */
[C---:B------:R-:W-:Y:S02]  /*fa60*/  FMUL.FTZ R2, R44.reuse, R29 ;  /* 0x0000001d2c027220 */ /* 0x040fe40000410000 */
[----:B------:R-:W-:Y:S02]  /*fa70*/  FMUL.FTZ R35, R35, R26 ;  /* 0x0000001a23237220 */ /* 0x000fe40000410000 */
        /* <DEDUP_REMOVED lines=11> */
.L_x_1818:
[----:B------:R-:W-:Y:S05]  /*fb30*/  BSYNC B0 ;  /* 0x0000000000007941 */ /* 0x000fea0003800000 */
.L_x_1817:
[----:B-----5:R1:W-:Y:S02]  /*fb40*/  STS.128 [R246+0x6800], R44 ;  /* 0x0068002cf6007388 */ /* 0x0203e40000000c00 */
.L_x_1804:
[----:B------:R-:W-:Y:S05]  /*fb50*/  BSYNC B2 ;  /* 0x0000000000027941 */ /* 0x000fea0003800000 */
.L_x_1803:
        /* <DEDUP_REMOVED lines=24> */
[----:B-----5:R-:W-:Y:S01]  /*fce0*/  LOP3.LUT R14, R29, 0xffff0000, RZ, 0xc0, !PT ;  /* 0xffff00001d0e7812 */ /* 0x020fe200078ec0ff */
[----:B------:R-:W-:Y:S01]  /*fcf0*/  IMAD.U32 R45, R31, 0x10000, RZ ;  /* 0x000100001f2d7824 */ /* 0x000fe200078e00ff */
[----:B------:R-:W-:Y:S02]  /*fd00*/  SHF.L.U32 R24, R29, 0x10, RZ ;  /* 0x000000101d187819 */ /* 0x000fe400000006ff */
[C---:B------:R-:W-:Y:S02]  /*fd10*/  SHF.L.U32 R29, R28.reuse, 0x10, RZ ;  /* 0x000000101c1d7819 */ /* 0x040fe400000006ff */
[----:B------:R-:W-:-:S02]  /*fd20*/  LOP3.LUT R38, R28, 0xffff0000, RZ, 0xc0, !PT ;  /* 0xffff00001c267812 */ /* 0x000fc400078ec0ff */
[----:B------:R-:W-:Y:S02]  /*fd30*/  LOP3.LUT R39, R31, 0xffff0000, RZ, 0xc0, !PT ;  /* 0xffff00001f277812 */ /* 0x000fe400078ec0ff */
[C---:B------:R-:W-:Y:S02]  /*fd40*/  SHF.L.U32 R36, R30.reuse, 0x10, RZ ;  /* 0x000000101e247819 */ /* 0x040fe400000006ff */
[----:B------:R-:W-:Y:S02]  /*fd50*/  LOP3.LUT R44, R30, 0xffff0000, RZ, 0xc0, !PT ;  /* 0xffff00001e2c7812 */ /* 0x000fe400078ec0ff */
[C---:B---3--:R-:W-:Y:S01]  /*fd60*/  LOP3.LUT R35, R2.reuse, 0xffff0000, RZ, 0xc0, !PT ;  /* 0xffff000002237812 */ /* 0x048fe200078ec0ff */
[----:B------:R-:W-:Y:S01]  /*fd70*/  IMAD.U32 R2, R2, 0x10000, RZ ;  /* 0x0001000002027824 */ /* 0x000fe200078e00ff */
        /* <DEDUP_REMOVED lines=8> */
[----:B------:R-:W-:-:S02]  /*fe00*/  FMUL.FTZ R39, R39, R34 ;  /* 0x0000002227277220 */ /* 0x000fc40000410000 */
[C---:B------:R-:W-:Y:S02]  /*fe10*/  FFMA.FTZ R31, R24.reuse, R37, -R31 ;  /* 0x00000025181f7223 */ /* 0x040fe4000001081f */
[----:B------:R-:W-:Y:S02]  /*fe20*/  FFMA.FTZ R14, R24, R35, R14 ;  /* 0x00000023180e7223 */ /* 0x000fe4000001000e */
[----:B------:R-:W-:Y:S02]  /*fe30*/  IMAD.U32 R5, R5, 0x10000, RZ ;  /* 0x0001000005057824 */ /* 0x000fe400078e00ff */
[----:B------:R-:W-:Y:S01]  /*fe40*/  FMUL.FTZ R24, R38, R2 ;  /* 0x0000000226187220 */ /* 0x000fe20000410000 */
[----:B------:R-:W-:Y:S01]  /*fe50*/  F2FP.BF16.PACK_AB R14, R14, R31 ;  /* 0x0000001f0e0e723e */ /* 0x000fe200000010ff */
[----:B------:R-:W-:Y:S02]  /*fe60*/  FMUL.FTZ R38, R38, R4 ;  /* 0x0000000426267220 */ /* 0x000fe40000410000 */
[----:B------:R-:W-:-:S02]  /*fe70*/  FFMA.FTZ R39, R45, R28, R39 ;  /* 0x0000001c2d277223 */ /* 0x000fc40000010027 */
[C---:B------:R-:W-:Y:S02]  /*fe80*/  FMUL.FTZ R28, R44.reuse, R3 ;  /* 0x000000032c1c7220 */ /* 0x040fe40000410000 */
[-C--:B------:R-:W-:Y:S02]  /*fe90*/  FMUL.FTZ R44, R44, R5.reuse ;  /* 0x000000052c2c7220 */ /* 0x080fe40000410000 */
[C---:B------:R-:W-:Y:S02]  /*fea0*/  FFMA.FTZ R24, R29.reuse, R4, -R24 ;  /* 0x000000041d187223 */ /* 0x040fe40000010818 */
[----:B------:R-:W-:Y:S02]  /*feb0*/  FFMA.FTZ R29, R29, R2, R38 ;  /* 0x000000021d1d7223 */ /* 0x000fe40000010026 */
[----:B------:R-:W-:Y:S02]  /*fec0*/  FFMA.FTZ R30, R45, R34, -R30 ;  /* 0x000000222d1e7223 */ /* 0x000fe4000001081e */
[C---:B------:R-:W-:Y:S01]  /*fed0*/  FFMA.FTZ R28, R36.reuse, R5, -R28 ;  /* 0x00000005241c7223 */ /* 0x040fe2000001081c */
[----:B------:R-:W-:Y:S01]  /*fee0*/  F2FP.BF16.PACK_AB R5, R29, R24 ;  /* 0x000000181d05723e */ /* 0x000fe200000010ff */
[----:B------:R-:W-:Y:S01]  /*fef0*/  FFMA.FTZ R3, R36, R3, R44 ;  /* 0x0000000324037223 */ /* 0x000fe2000001002c */
[----:B------:R-:W-:-:S02]  /*ff00*/  F2FP.BF16.PACK_AB R31, R39, R30 ;  /* 0x0000001e271f723e */ /* 0x000fc400000010ff */
[----:B------:R-:W-:Y:S02]  /*ff10*/  MOV R29, R14 ;  /* 0x0000000e001d7202 */ /* 0x000fe40000000f00 */
[----:B------:R-:W-:Y:S02]  /*ff20*/  F2FP.BF16.PACK_AB R30, R3, R28 ;  /* 0x0000001c031e723e */ /* 0x000fe400000010ff */
[----:B------:R-:W-:Y:S02]  /*ff30*/  MOV R28, R5 ;  /* 0x00000005001c7202 */ /* 0x000fe40000000f00 */
.L_x_1824:
[----:B------:R-:W-:Y:S05]  /*ff40*/  BSYNC B0 ;  /* 0x0000000000007941 */ /* 0x000fea0003800000 */
.L_x_1823:
[----:B-----5:R3:W-:Y:S02]  /*ff50*/  STS.128 [R246+0x1000], R28 ;  /* 0x0010001cf6007388 */ /* 0x0207e40000000c00 */
.L_x_1822:
[----:B------:R-:W-:Y:S05]  /*ff60*/  BSYNC B1 ;  /* 0x0000000000017941 */ /* 0x000fea0003800000 */
.L_x_1821:
        /* <DEDUP_REMOVED lines=48> */
.L_x_1828:
[----:B------:R-:W-:Y:S05]  /*10270*/  BSYNC B0 ;  /* 0x0000000000007941 */ /* 0x000fea0003800000 */
.L_x_1827:
[----:B-----5:R3:W-:Y:S02]  /*10280*/  STS.128 [R246+0x3000], R28 ;  /* 0x0030001cf6007388 */ /* 0x0207e40000000c00 */
.L_x_1826:
[----:B------:R-:W-:Y:S05]  /*10290*/  BSYNC B1 ;  /* 0x0000000000017941 */ /* 0x000fea0003800000 */
.L_x_1825:
        /* <DEDUP_REMOVED lines=48> */
.L_x_1832:
[----:B------:R-:W-:Y:S05]  /*105a0*/  BSYNC B0 ;  /* 0x0000000000007941 */ /* 0x000fea0003800000 */
.L_x_1831:
[----:B-----5:R3:W-:Y:S02]  /*105b0*/  STS.128 [R246+0x5000], R28 ;  /* 0x0050001cf6007388 */ /* 0x0207e40000000c00 */
.L_x_1830:
[----:B------:R-:W-:Y:S05]  /*105c0*/  BSYNC B1 ;  /* 0x0000000000017941 */ /* 0x000fea0003800000 */
.L_x_1829:
        /* <DEDUP_REMOVED lines=9> */
[C---:B-----5:R-:W-:Y:S01]  /*10660*/  SHF.L.U32 R39, R31.reuse, 0x10, RZ ;  /* 0x000000101f277819 */ /* 0x060fe200000006ff */
[----:B------:R-:W-:Y:S01]  /*10670*/  IMAD.U32 R34, R30, 0x10000, RZ ;  /* 0x000100001e227824 */ /* 0x000fe200078e00ff */
[----:B------:R-:W-:Y:S02]  /*10680*/  LOP3.LUT R37, R31, 0xffff0000, RZ, 0xc0, !PT ;  /* 0xffff00001f257812 */ /* 0x000fe400078ec0ff */
[C---:B------:R-:W-:Y:S02]  /*10690*/  SHF.L.U32 R24, R29.reuse, 0x10, RZ ;  /* 0x000000101d187819 */ /* 0x040fe400000006ff */
[----:B------:R-:W-:-:S02]  /*106a0*/  LOP3.LUT R14, R29, 0xffff0000, RZ, 0xc0, !PT ;  /* 0xffff00001d0e7812 */ /* 0x000fc400078ec0ff */
[C---:B------:R-:W-:Y:S02]  /*106b0*/  SHF.L.U32 R29, R28.reuse, 0x10, RZ ;  /* 0x000000101c1d7819 */ /* 0x040fe400000006ff */
[----:B------:R-:W-:Y:S02]  /*106c0*/  LOP3.LUT R36, R28, 0xffff0000, RZ, 0xc0, !PT ;  /* 0xffff00001c247812 */ /* 0x000fe400078ec0ff */
[----:B---3--:R-:W-:Y:S02]  /*106d0*/  LOP3.LUT R32, R30, 0xffff0000, RZ, 0xc0, !PT ;  /* 0xffff00001e207812 */ /* 0x008fe400078ec0ff */
[----:B--2---:R-:W-:Y:S02]  /*106e0*/  LOP3.LUT R31, R2, 0xffff0000, RZ, 0xc0, !PT ;  /* 0xffff0000021f7812 */ /* 0x004fe400078ec0ff */
[C---:B------:R-:W-:Y:S01]  /*106f0*/  LOP3.LUT R28, R3.reuse, 0xffff0000, RZ, 0xc0, !PT ;  /* 0xffff0000031c7812 */ /* 0x040fe200078ec0ff */
[----:B------:R-:W-:Y:S01]  /*10700*/  IMAD.U32 R3, R3, 0x10000, RZ ;  /* 0x0001000003037824 */ /* 0x000fe200078e00ff */
[----:B----4-:R-:W-:Y:S01]  /*10710*/  LOP3.LUT R35, R4, 0xffff0000, RZ, 0xc0, !PT ;  /* 0xffff000004237812 */ /* 0x010fe200078ec0ff */
[----:B------:R-:W-:Y:S01]  /*10720*/  FMUL.FTZ R27, R14, R31 ;  /* 0x0000001f0e1b7220 */ /* 0x000fe20000410000 */
[----:B------:R-:W-:Y:S01]  /*10730*/  LOP3.LUT R26, R5, 0xffff0000, RZ, 0xc0, !PT ;  /* 0xffff0000051a7812 */ /* 0x000fe200078ec0ff */
[----:B------:R-:W-:Y:S01]  /*10740*/  FMUL.FTZ R30, R37, R28 ;  /* 0x0000001c251e7220 */ /* 0x000fe20000410000 */
[----:B------:R-:W-:Y:S01]  /*10750*/  SHF.L.U32 R2, R2, 0x10, RZ ;  /* 0x0000001002027819 */ /* 0x000fe200000006ff */
[-C--:B------:R-:W-:Y:S01]  /*10760*/  FMUL.FTZ R14, R14, R35.reuse ;  /* 0x000000230e0e7220 */ /* 0x080fe20000410000 */
[----:B------:R-:W-:Y:S01]  /*10770*/  SHF.L.U32 R4, R4, 0x10, RZ ;  /* 0x0000001004047819 */ /* 0x000fe200000006ff */
[C---:B------:R-:W-:Y:S01]  /*10780*/  FFMA.FTZ R27, R24.reuse, R35, -R27 ;  /* 0x00000023181b7223 */ /* 0x040fe2000001081b */
[----:B------:R-:W-:Y:S01]  /*10790*/  SHF.L.U32 R5, R5, 0x10, RZ ;  /* 0x0000001005057819 */ /* 0x000fe200000006ff */
[----:B------:R-:W-:-:S02]  /*107a0*/  FFMA.FTZ R14, R24, R31, R14 ;  /* 0x0000001f180e7223 */ /* 0x000fc4000001000e */
[-C--:B------:R-:W-:Y:S02]  /*107b0*/  FMUL.FTZ R37, R37, R26.reuse ;  /* 0x0000001a25257220 */ /* 0x080fe40000410000 */
[----:B------:R-:W-:Y:S01]  /*107c0*/  FFMA.FTZ R30, R39, R26, -R30 ;  /* 0x0000001a271e7223 */ /* 0x000fe2000001081e */
[----:B------:R-:W-:Y:S01]  /*107d0*/  F2FP.BF16.PACK_AB R14, R14, R27 ;  /* 0x0000001b0e0e723e */ /* 0x000fe200000010ff */
[C---:B------:R-:W-:Y:S02]  /*107e0*/  FMUL.FTZ R24, R36.reuse, R2 ;  /* 0x0000000224187220 */ /* 0x040fe40000410000 */
[----:B------:R-:W-:Y:S02]  /*107f0*/  FMUL.FTZ R36, R36, R4 ;  /* 0x0000000424247220 */ /* 0x000fe40000410000 */
[C---:B------:R-:W-:Y:S02]  /*10800*/  FMUL.FTZ R26, R32.reuse, R3 ;  /* 0x00000003201a7220 */ /* 0x040fe40000410000 */
[----:B------:R-:W-:-:S02]  /*10810*/  FMUL.FTZ R32, R32, R5 ;  /* 0x0000000520207220 */ /* 0x000fc40000410000 */
[----:B------:R-:W-:Y:S02]  /*10820*/  FFMA.FTZ R24, R29, R4, -R24 ;  /* 0x000000041d187223 */ /* 0x000fe40000010818 */
[----:B------:R-:W-:Y:S02]  /*10830*/  FFMA.FTZ R37, R39, R28, R37 ;  /* 0x0000001c27257223 */ /* 0x000fe40000010025 */
[----:B------:R-:W-:Y:S02]  /*10840*/  FFMA.FTZ R29, R29, R2, R36 ;  /* 0x000000021d1d7223 */ /* 0x000fe40000010024 */
[C---:B------:R-:W-:Y:S01]  /*10850*/  FFMA.FTZ R26, R34.reuse, R5, -R26 ;  /* 0x00000005221a7223 */ /* 0x040fe2000001081a */
[----:B------:R-:W-:Y:S01]  /*10860*/  F2FP.BF16.PACK_AB R31, R37, R30 ;  /* 0x0000001e251f723e */ /* 0x000fe200000010ff */
[----:B------:R-:W-:Y:S01]  /*10870*/  FFMA.FTZ R3, R34, R3, R32 ;  /* 0x0000000322037223 */ /* 0x000fe20000010020 */
[----:B------:R-:W-:Y:S02]  /*10880*/  F2FP.BF16.PACK_AB R28, R29, R24 ;  /* 0x000000181d1c723e */ /* 0x000fe400000010ff */
[----:B------:R-:W-:-:S02]  /*10890*/  MOV R29, R14 ;  /* 0x0000000e001d7202 */ /* 0x000fc40000000f00 */
[----:B------:R-:W-:Y:S02]  /*108a0*/  F2FP.BF16.PACK_AB R30, R3, R26 ;  /* 0x0000001a031e723e */ /* 0x000fe400000010ff */
.L_x_1834:
[----:B------:R-:W-:Y:S05]  /*108b0*/  BSYNC B0 ;  /* 0x0000000000007941 */ /* 0x000fea0003800000 */
.L_x_1833:
[----:B-----5:R3:W-:Y:S02]  /*108c0*/  STS.128 [R246+0x7000], R28 ;  /* 0x0070001cf6007388 */ /* 0x0207e40000000c00 */
.L_x_1820:
[----:B------:R-:W-:Y:S05]  /*108d0*/  BSYNC B2 ;  /* 0x0000000000027941 */ /* 0x000fea0003800000 */
.L_x_1819:
        /* <DEDUP_REMOVED lines=9> */
[C---:B-1-3--:R-:W-:Y:S02]  /*10970*/  IMAD.SHL.U32 R29, R3.reuse, 0x2, RZ ;  /* 0x00000002031d7824 */ /* 0x04afe400078e00ff */
[----:B------:R1:W-:Y:S01]  /*10980*/  @P0 STS.128 [R246+0x1800], RZ ;  /* 0x001800fff6000388 */ /* 0x0003e20000000c00 */
[----:B------:R-:W-:Y:S02]  /*10990*/  SHF.L.U64.HI R3, R3, 0x1, R8 ;  /* 0x0000000103037819 */ /* 0x000fe40000010208 */
[-C--:B------:R-:W-:Y:S02]  /*109a0*/  IADD3 R22, P2, R22, R29.reuse, RZ ;  /* 0x0000001d16167210 */ /* 0x080fe40007f5e0ff */
[----:B-----5:R-:W-:-:S03]  /*109b0*/  IADD3 R28, P1, R18, R29, RZ ;  /* 0x0000001d121c7210 */ /* 0x020fc60007f3e0ff */
[--C-:B------:R-:W-:Y:S02]  /*109c0*/  IMAD.X R23, R23, 0x1, R3.reuse, P2 ;  /* 0x0000000117177824 */ /* 0x100fe400010e0603 */
[----:B------:R-:W-:Y:S01]  /*109d0*/  IMAD.X R29, R19, 0x1, R3, P1 ;  /* 0x00000001131d7824 */ /* 0x000fe200008e0603 */
[----:B------:R-:W-:Y:S05]  /*109e0*/  @P0 BRA `(.L_x_1837) ;  /* 0x000002d000000947 */ /* 0x000fea0003800000 */
[----:B------:R3:W5:Y:S01]  /*109f0*/  LD.E.128 R24, [R40.64] ;  /* 0x0000000628187980 */ /* 0x000762000c101d00 */
[----:B------:R-:W-:Y:S01]  /*10a00*/  ISETP.GE.AND P0, PT, R16, R7, PT ;  /* 0x000000071000720c */ /* 0x000fe20003f06270 */
[----:B------:R-:W-:-:S12]  /*10a10*/  BSSY B0, `(.L_x_1838) ;  /* 0x0000029000007945 */ /* 0x000fd80003800000 */
[----:B------:R-:W-:Y:S05]  /*10a20*/  @P0 BRA `(.L_x_1839) ;  /* 0x0000027000000947 */ /* 0x000fea0003800000 */
[----:B--2---:R-:W2:Y:S04]  /*10a30*/  LD.E.64 R2, [R28.64] ;  /* 0x000000061c027980 */ /* 0x004ea8000c101b00 */
[----:B---3--:R-:W3:Y:S01]  /*10a40*/  LD.E.64 R14, [R22.64] ;  /* 0x00000006160e7980 */ /* 0x008ee2000c101b00 */
[C---:B-----5:R-:W-:Y:S02]  /*10a50*/  SHF.L.U32 R8, R25.reuse, 0x10, RZ ;  /* 0x0000001019087819 */ /* 0x060fe400000006ff */
[----:B------:R-:W-:Y:S02]  /*10a60*/  LOP3.LUT R5, R25, 0xffff0000, RZ, 0xc0, !PT ;  /* 0xffff000019057812 */ /* 0x000fe400078ec0ff */
[C---:B------:R-:W-:Y:S02]  /*10a70*/  SHF.L.U32 R13, R24.reuse, 0x10, RZ ;  /* 0x00000010180d7819 */ /* 0x040fe400000006ff */
[----:B------:R-:W-:-:S02]  /*10a80*/  LOP3.LUT R31, R24, 0xffff0000, RZ, 0xc0, !PT ;  /* 0xffff0000181f7812 */ /* 0x000fc400078ec0ff */
[C---:B------:R-:W-:Y:S02]  /*10a90*/  LOP3.LUT R25, R27.reuse, 0xffff0000, RZ, 0xc0, !PT ;  /* 0xffff00001b197812 */ /* 0x040fe400078ec0ff */
[----:B------:R-:W-:Y:S01]  /*10aa0*/  SHF.L.U32 R30, R27, 0x10, RZ ;  /* 0x000000101b1e7819 */ /* 0x000fe200000006ff */
[C---:B------:R-:W-:Y:S01]  /*10ab0*/  IMAD.U32 R27, R26.reuse, 0x10000, RZ ;  /* 0x000100001a1b7824 */ /* 0x040fe200078e00ff */
[----:B------:R-:W-:Y:S02]  /*10ac0*/  LOP3.LUT R32, R26, 0xffff0000, RZ, 0xc0, !PT ;  /* 0xffff00001a207812 */ /* 0x000fe400078ec0ff */
[----:B--2---:R-:W-:Y:S02]  /*10ad0*/  LOP3.LUT R18, R2, 0xffff0000, RZ, 0xc0, !PT ;  /* 0xffff000002127812 */ /* 0x004fe400078ec0ff */
[C---:B------:R-:W-:Y:S01]  /*10ae0*/  LOP3.LUT R16, R3.reuse, 0xffff0000, RZ, 0xc0, !PT ;  /* 0xffff000003107812 */ /* 0x040fe200078ec0ff */
[----:B------:R-:W-:Y:S01]  /*10af0*/  IMAD.U32 R3, R3, 0x10000, RZ ;  /* 0x0001000003037824 */ /* 0x000fe200078e00ff */
[----:B---3--:R-:W-:Y:S01]  /*10b00*/  LOP3.LUT R24, R14, 0xffff0000, RZ, 0xc0, !PT ;  /* 0xffff00000e187812 */ /* 0x008fe200078ec0ff */
[----:B------:R-:W-:Y:S01]  /*10b10*/  FMUL.FTZ R17, R5, R18 ;  /* 0x0000001205117220 */ /* 0x000fe20000410000 */
[----:B------:R-:W-:Y:S01]  /*10b20*/  LOP3.LUT R19, R15, 0xffff0000, RZ, 0xc0, !PT ;  /* 0xffff00000f137812 */ /* 0x000fe200078ec0ff */
[----:B------:R-:W-:Y:S01]  /*10b30*/  FMUL.FTZ R26, R25, R16 ;  /* 0x00000010191a7220 */ /* 0x000fe20000410000 */
[----:B------:R-:W-:Y:S01]  /*10b40*/  SHF.L.U32 R2, R2, 0x10, RZ ;  /* 0x0000001002027819 */ /* 0x000fe200000006ff */
[-C--:B------:R-:W-:Y:S01]  /*10b50*/  FMUL.FTZ R5, R5, R24.reuse ;  /* 0x0000001805057220 */ /* 0x080fe20000410000 */
[----:B------:R-:W-:Y:S01]  /*10b60*/  SHF.L.U32 R14, R14, 0x10, RZ ;  /* 0x000000100e0e7819 */ /* 0x000fe200000006ff */
[----:B------:R-:W-:Y:S01]  /*10b70*/  FMUL.FTZ R25, R25, R19 ;  /* 0x0000001319197220 */ /* 0x000fe20000410000 */
[----:B------:R-:W-:Y:S01]  /*10b80*/  SHF.L.U32 R15, R15, 0x10, RZ ;  /* 0x000000100f0f7819 */ /* 0x000fe200000006ff */
[----:B------:R-:W-:-:S02]  /*10b90*/  FFMA.FTZ R17, R8, R24, -R17 ;  /* 0x0000001808117223 */ /* 0x000fc40000010811 */
[----:B------:R-:W-:Y:S02]  /*10ba0*/  FFMA.FTZ R8, R8, R18, R5 ;  /* 0x0000001208087223 */ /* 0x000fe40000010005 */
[----:B------:R-:W-:Y:S02]  /*10bb0*/  FFMA.FTZ R25, R30, R16, R25 ;  /* 0x000000101e197223 */ /* 0x000fe40000010019 */
[C---:B------:R-:W-:Y:S01]  /*10bc0*/  FMUL.FTZ R5, R31.reuse, R2 ;  /* 0x000000021f057220 */ /* 0x040fe20000410000 */
[----:B------:R-:W-:Y:S01]  /*10bd0*/  F2FP.BF16.PACK_AB R8, R8, R17 ;  /* 0x000000110808723e */ /* 0x000fe200000010ff */
[C---:B------:R-:W-:Y:S02]  /*10be0*/  FMUL.FTZ R16, R32.reuse, R3 ;  /* 0x0000000320107220 */ /* 0x040fe40000410000 */
[----:B------:R-:W-:Y:S02]  /*10bf0*/  FMUL.FTZ R31, R31, R14 ;  /* 0x0000000e1f1f7220 */ /* 0x000fe40000410000 */
[----:B------:R-:W-:-:S02]  /*10c00*/  FMUL.FTZ R32, R32, R15 ;  /* 0x0000000f20207220 */ /* 0x000fc40000410000 */
[----:B------:R-:W-:Y:S02]  /*10c10*/  FFMA.FTZ R26, R30, R19, -R26 ;  /* 0x000000131e1a7223 */ /* 0x000fe4000001081a */
[C---:B------:R-:W-:Y:S02]  /*10c20*/  FFMA.FTZ R5, R13.reuse, R14, -R5 ;  /* 0x0000000e0d057223 */ /* 0x040fe40000010805 */
[----:B------:R-:W-:Y:S02]  /*10c30*/  FFMA.FTZ R2, R13, R2, R31 ;  /* 0x000000020d027223 */ /* 0x000fe4000001001f */
[C---:B------:R-:W-:Y:S02]  /*10c40*/  FFMA.FTZ R16, R27.reuse, R15, -R16 ;  /* 0x0000000f1b107223 */ /* 0x040fe40000010810 */
[----:B------:R-:W-:Y:S01]  /*10c50*/  FFMA.FTZ R3, R27, R3, R32 ;  /* 0x000000031b037223 */ /* 0x000fe20000010020 */
[----:B------:R-:W-:Y:S02]  /*10c60*/  F2FP.BF16.PACK_AB R27, R25, R26 ;  /* 0x0000001a191b723e */ /* 0x000fe400000010ff */
[----:B------:R-:W-:-:S02]  /*10c70*/  F2FP.BF16.PACK_AB R24, R2, R5 ;  /* 0x000000050218723e */ /* 0x000fc400000010ff */
[----:B------:R-:W-:Y:S02]  /*10c80*/  F2FP.BF16.PACK_AB R26, R3, R16 ;  /* 0x00000010031a723e */ /* 0x000fe400000010ff */
[----:B------:R-:W-:Y:S02]  /*10c90*/  MOV R25, R8 ;  /* 0x0000000800197202 */ /* 0x000fe40000000f00 */
.L_x_1839:
[----:B------:R-:W-:Y:S05]  /*10ca0*/  BSYNC B0 ;  /* 0x0000000000007941 */ /* 0x000fea0003800000 */
.L_x_1838:
[----:B-----5:R1:W-:Y:S02]  /*10cb0*/  STS.128 [R246+0x1800], R24 ;  /* 0x00180018f6007388 */ /* 0x0203e40000000c00 */
.L_x_1837:
[----:B------:R-:W-:Y:S05]  /*10cc0*/  BSYNC B1 ;  /* 0x0000000000017941 */ /* 0x000fea0003800000 */
.L_x_1836:
[----:B------:R-:W-:Y:S01]  /*10cd0*/  ISETP.GE.AND P0, PT, R12, R9, PT ;  /* 0x000000090c00720c */ /* 0x000fe20003f06270 */
[----:B------:R-:W-:-:S12]  /*10ce0*/  BSSY B1, `(.L_x_1840) ;  /* 0x000002f000017945 */ /* 0x000fd80003800000 */
[----:B------:R1:W-:Y:S01]  /*10cf0*/  @P0 STS.128 [R246+0x3800], RZ ;  /* 0x003800fff6000388 */ /* 0x0003e20000000c00 */
[----:B------:R-:W-:Y:S05]  /*10d00*/  @P0 BRA `(.L_x_1841) ;  /* 0x000002c000000947 */ /* 0x000fea0003800000 */
[----:B------:R1:W5:Y:S01]  /*10d10*/  LD.E.128 R16, [R40.64+0x80] ;  /* 0x0000800628107980 */ /* 0x000362000c101d00 */
[----:B------:R-:W-:Y:S01]  /*10d20*/  ISETP.GE.AND P0, PT, R12, R7, PT ;  /* 0x000000070c00720c */ /* 0x000fe20003f06270 */
[----:B------:R-:W-:-:S12]  /*10d30*/  BSSY B0, `(.L_x_1842) ;  /* 0x0000028000007945 */ /* 0x000fd80003800000 */
[----:B------:R-:W-:Y:S05]  /*10d40*/  @P0 BRA `(.L_x_1843) ;  /* 0x0000026000000947 */ /* 0x000fea0003800000 */
[----:B--2---:R-:W2:Y:S04]  /*10d50*/  LD.E.64 R2, [R28.64+0x40] ;  /* 0x000040061c027980 */ /* 0x004ea8000c101b00 */
[----:B---3--:R-:W3:Y:S01]  /*10d60*/  LD.E.64 R12, [R22.64+0x40] ;  /* 0x00004006160c7980 */ /* 0x008ee2000c101b00 */
[C---:B-----5:R-:W-:Y:S01]  /*10d70*/  SHF.L.U32 R8, R17.reuse, 0x10, RZ ;  /* 0x0000001011087819 */ /* 0x060fe200000006ff */
[----:B-1----:R-:W-:Y:S01]  /*10d80*/  IMAD.U32 R27, R18, 0x10000, RZ ;  /* 0x00010000121b7824 */ /* 0x002fe200078e00ff */
[----:B------:R-:W-:Y:S02]  /*10d90*/  LOP3.LUT R5, R17, 0xffff0000, RZ, 0xc0, !PT ;  /* 0xffff000011057812 */ /* 0x000fe400078ec0ff */
[C---:B------:R-:W-:Y:S02]  /*10da0*/  SHF.L.U32 R14, R16.reuse, 0x10, RZ ;  /* 0x00000010100e7819 */ /* 0x040fe400000006ff */
[----:B------:R-:W-:-:S02]  /*10db0*/  LOP3.LUT R30, R16, 0xffff0000, RZ, 0xc0, !PT ;  /* 0xffff0000101e7812 */ /* 0x000fc400078ec0ff */
        /* <DEDUP_REMOVED lines=8> */
[----:B------:R-:W-:-:S02]  /*10e40*/  FMUL.FTZ R18, R25, R16 ;  /* 0x0000001019127220 */ /* 0x000fc40000410000 */
[-C--:B------:R-:W-:Y:S02]  /*10e50*/  FMUL.FTZ R5, R5, R24.reuse ;  /* 0x0000001805057220 */ /* 0x080fe40000410000 */
[C---:B------:R-:W-:Y:S02]  /*10e60*/  FFMA.FTZ R15, R8.reuse, R24, -R15 ;  /* 0x00000018080f7223 */ /* 0x040fe4000001080f */
[----:B------:R-:W-:Y:S01]  /*10e70*/  FFMA.FTZ R8, R8, R17, R5 ;  /* 0x0000001108087223 */ /* 0x000fe20000010005 */
[----:B------:R-:W-:Y:S01]  /*10e80*/  SHF.L.U32 R5, R2, 0x10, RZ ;  /* 0x0000001002057819 */ /* 0x000fe200000006ff */
[----:B------:R-:W-:Y:S01]  /*10e90*/  IMAD.U32 R17, R12, 0x10000, RZ ;  /* 0x000100000c117824 */ /* 0x000fe200078e00ff */
[----:B------:R-:W-:Y:S01]  /*10ea0*/  SHF.L.U32 R2, R3, 0x10, RZ ;  /* 0x0000001003027819 */ /* 0x000fe200000006ff */
[----:B------:R-:W-:Y:S01]  /*10eb0*/  FMUL.FTZ R25, R25, R19 ;  /* 0x0000001319197220 */ /* 0x000fe20000410000 */
[----:B------:R-:W-:Y:S01]  /*10ec0*/  SHF.L.U32 R12, R13, 0x10, RZ ;  /* 0x000000100d0c7819 */ /* 0x000fe200000006ff */
[----:B------:R-:W-:-:S02]  /*10ed0*/  FMUL.FTZ R3, R30, R5 ;  /* 0x000000051e037220 */ /* 0x000fc40000410000 */
[C---:B------:R-:W-:Y:S02]  /*10ee0*/  FMUL.FTZ R13, R31.reuse, R2 ;  /* 0x000000021f0d7220 */ /* 0x040fe40000410000 */
[----:B------:R-:W-:Y:S02]  /*10ef0*/  FMUL.FTZ R30, R30, R17 ;  /* 0x000000111e1e7220 */ /* 0x000fe40000410000 */
[----:B------:R-:W-:Y:S02]  /*10f00*/  FMUL.FTZ R31, R31, R12 ;  /* 0x0000000c1f1f7220 */ /* 0x000fe40000410000 */
[C---:B------:R-:W-:Y:S02]  /*10f10*/  FFMA.FTZ R18, R26.reuse, R19, -R18 ;  /* 0x000000131a127223 */ /* 0x040fe40000010812 */
[----:B------:R-:W-:Y:S02]  /*10f20*/  FFMA.FTZ R25, R26, R16, R25 ;  /* 0x000000101a197223 */ /* 0x000fe40000010019 */
[----:B------:R-:W-:Y:S01]  /*10f30*/  FFMA.FTZ R3, R14, R17, -R3 ;  /* 0x000000110e037223 */ /* 0x000fe20000010803 */
[----:B------:R-:W-:Y:S01]  /*10f40*/  F2FP.BF16.PACK_AB R17, R8, R15 ;  /* 0x0000000f0811723e */ /* 0x000fe200000010ff */
[----:B------:R-:W-:Y:S01]  /*10f50*/  FFMA.FTZ R30, R14, R5, R30 ;  /* 0x000000050e1e7223 */ /* 0x000fe2000001001e */
[----:B------:R-:W-:Y:S01]  /*10f60*/  F2FP.BF16.PACK_AB R19, R25, R18 ;  /* 0x000000121913723e */ /* 0x000fe200000010ff */
[----:B------:R-:W-:-:S02]  /*10f70*/  FFMA.FTZ R13, R27, R12, -R13 ;  /* 0x0000000c1b0d7223 */ /* 0x000fc4000001080d */
[----:B------:R-:W-:Y:S01]  /*10f80*/  FFMA.FTZ R2, R27, R2, R31 ;  /* 0x000000021b027223 */ /* 0x000fe2000001001f */
[----:B------:R-:W-:-:S04]  /*10f90*/  F2FP.BF16.PACK_AB R16, R30, R3 ;  /* 0x000000031e10723e */ /* 0x000fc800000010ff */
[----:B------:R-:W-:Y:S02]  /*10fa0*/  F2FP.BF16.PACK_AB R18, R2, R13 ;  /* 0x0000000d0212723e */ /* 0x000fe400000010ff */
.L_x_1843:
[----:B------:R-:W-:Y:S05]  /*10fb0*/  BSYNC B0 ;  /* 0x0000000000007941 */ /* 0x000fea0003800000 */
.L_x_1842:
[----:B-----5:R1:W-:Y:S02]  /*10fc0*/  STS.128 [R246+0x3800], R16 ;  /* 0x00380010f6007388 */ /* 0x0203e40000000c00 */
.L_x_1841:
[----:B------:R-:W-:Y:S05]  /*10fd0*/  BSYNC B1 ;  /* 0x0000000000017941 */ /* 0x000fea0003800000 */
.L_x_1840:
        /* <DEDUP_REMOVED lines=8> */
[----:B--2---:R-:W2:Y:S04]  /*11060*/  LD.E.64 R2, [R28.64+0x80] ;  /* 0x000080061c027980 */ /* 0x004ea8000c101b00 */
[----:B---3--:R-:W3:Y:S01]  /*11070*/  LD.E.64 R12, [R22.64+0x80] ;  /* 0x00008006160c7980 */ /* 0x008ee2000c101b00 */
[----:B-----5:R-:W-:Y:S01]  /*11080*/  SHF.L.U32 R11, R16, 0x10, RZ ;  /* 0x00000010100b7819 */ /* 0x020fe200000006ff */
[----:B------:R-:W-:Y:S01]  /*11090*/  IMAD.U32 R26, R18, 0x10000, RZ ;  /* 0x00010000121a7824 */ /* 0x000fe200078e00ff */
[----:B------:R-:W-:Y:S02]  /*110a0*/  LOP3.LUT R27, R16, 0xffff0000, RZ, 0xc0, !PT ;  /* 0xffff0000101b7812 */ /* 0x000fe400078ec0ff */
[----:B------:R-:W-:Y:S02]  /*110b0*/  SHF.L.U32 R25, R19, 0x10, RZ ;  /* 0x0000001013197819 */ /* 0x000fe400000006ff */
[----:B------:R-:W-:-:S02]  /*110c0*/  SHF.L.U32 R8, R17, 0x10, RZ ;  /* 0x0000001011087819 */ /* 0x000fc400000006ff */
[----:B------:R-:W-:Y:S02]  /*110d0*/  LOP3.LUT R5, R17, 0xffff0000, RZ, 0xc0, !PT ;  /* 0xffff000011057812 */ /* 0x000fe400078ec0ff */
        /* <DEDUP_REMOVED lines=17> */
[C---:B------:R-:W-:Y:S02]  /*111f0*/  FMUL.FTZ R5, R27.reuse, R2 ;  /* 0x000000021b057220 */ /* 0x040fe40000410000 */
[----:B------:R-:W-:Y:S02]  /*11200*/  FMUL.FTZ R14, R30, R3 ;  /* 0x000000031e0e7220 */ /* 0x000fe40000410000 */
[----:B------:R-:W-:-:S02]  /*11210*/  FMUL.FTZ R27, R27, R12 ;  /* 0x0000000c1b1b7220 */ /* 0x000fc40000410000 */
[----:B------:R-:W-:Y:S02]  /*11220*/  FMUL.FTZ R30, R30, R13 ;  /* 0x0000000d1e1e7220 */ /* 0x000fe40000410000 */
[----:B------:R-:W-:Y:S01]  /*11230*/  FFMA.FTZ R18, R25, R17, -R18 ;  /* 0x0000001119127223 */ /* 0x000fe20000010812 */
[----:B------:R-:W-:Y:S01]  /*11240*/  F2FP.BF16.PACK_AB R17, R8, R15 ;  /* 0x0000000f0811723e */ /* 0x000fe200000010ff */
[C---:B------:R-:W-:Y:S02]  /*11250*/  FFMA.FTZ R5, R11.reuse, R12, -R5 ;  /* 0x0000000c0b057223 */ /* 0x040fe40000010805 */
[----:B------:R-:W-:Y:S01]  /*11260*/  FFMA.FTZ R2, R11, R2, R27 ;  /* 0x000000020b027223 */ /* 0x000fe2000001001b */
[----:B------:R-:W-:Y:S01]  /*11270*/  F2FP.BF16.PACK_AB R19, R19, R18 ;  /* 0x000000121313723e */ /* 0x000fe200000010ff */
[C---:B------:R-:W-:Y:S02]  /*11280*/  FFMA.FTZ R14, R26.reuse, R13, -R14 ;  /* 0x0000000d1a0e7223 */ /* 0x040fe4000001080e */
[----:B------:R-:W-:Y:S01]  /*11290*/  FFMA.FTZ R3, R26, R3, R30 ;  /* 0x000000031a037223 */ /* 0x000fe2000001001e */
[----:B------:R-:W-:-:S04]  /*112a0*/  F2FP.BF16.PACK_AB R16, R2, R5 ;  /* 0x000000050210723e */ /* 0x000fc800000010ff */
[----:B------:R-:W-:Y:S02]  /*112b0*/  F2FP.BF16.PACK_AB R18, R3, R14 ;  /* 0x0000000e0312723e */ /* 0x000fe400000010ff */
.L_x_1847:
[----:B------:R-:W-:Y:S05]  /*112c0*/  BSYNC B0 ;  /* 0x0000000000007941 */ /* 0x000fea0003800000 */
.L_x_1846:
[----:B-----5:R1:W-:Y:S02]  /*112d0*/  STS.128 [R246+0x5800], R16 ;  /* 0x00580010f6007388 */ /* 0x0203e40000000c00 */
.L_x_1845:
[----:B------:R-:W-:Y:S05]  /*112e0*/  BSYNC B1 ;  /* 0x0000000000017941 */ /* 0x000fea0003800000 */
.L_x_1844:
        /* <DEDUP_REMOVED lines=29> */
[-C--:B------:R-:W-:Y:S02]  /*114c0*/  FMUL.FTZ R18, R18, R13.reuse ;  /* 0x0000000d12127220 */ /* 0x080fe40000410000 */
[----:B------:R-:W-:Y:S01]  /*114d0*/  FFMA.FTZ R17, R24, R13, -R17 ;  /* 0x0000000d18117223 */ /* 0x000fe20000010811 */
[----:B------:R-:W-:Y:S01]  /*114e0*/  F2FP.BF16.PACK_AB R41, R5, R12 ;  /* 0x0000000c0529723e */ /* 0x000fe200000010ff */
[----:B------:R-:W-:Y:S02]  /*114f0*/  IMAD.U32 R13, R8, 0x10000, RZ ;  /* 0x00010000080d7824 */ /* 0x000fe400078e00ff */
[----:B------:R-:W-:Y:S02]  /*11500*/  FMUL.FTZ R2, R40, R7 ;  /* 0x0000000728027220 */ /* 0x000fe40000410000 */
[----:B------:R-:W-:-:S02]  /*11510*/  FMUL.FTZ R8, R42, R3 ;  /* 0x000000032a087220 */ /* 0x000fc40000410000 */
[----:B------:R-:W-:Y:S02]  /*11520*/  FMUL.FTZ R40, R40, R13 ;  /* 0x0000000d28287220 */ /* 0x000fe40000410000 */
[----:B------:R-:W-:Y:S02]  /*11530*/  FMUL.FTZ R42, R42, R9 ;  /* 0x000000092a2a7220 */ /* 0x000fe40000410000 */
        /* <DEDUP_REMOVED lines=8> */
.L_x_1849:
[----:B------:R-:W-:Y:S05]  /*115c0*/  BSYNC B0 ;  /* 0x0000000000007941 */ /* 0x000fea0003800000 */
.L_x_1848:
[----:B-----5:R1:W-:Y:S01]  /*115d0*/  STS.128 [R246+0x7800], R40 ;  /* 0x00780028f6007388 */ /* 0x0203e20000000c00 */
[----:B------:R-:W-:Y:S05]  /*115e0*/  BRA `(.L_x_1835) ;  /* 0x000066e000007947 */ /* 0x000fea0003800000 */
.L_x_1786:
        /* <DEDUP_REMOVED lines=18> */
[C---:B-----5:R-:W-:Y:S01]  /*11710*/  LEA R28, P0, R29.reuse, R18, 0x1 ;  /* 0x000000121d1c7211 */ /* 0x060fe200078008ff */
        /* <DEDUP_REMOVED lines=10> */
[C---:B------:R-:W-:Y:S01]  /*117c0*/  IMAD.U32 R5, R36.reuse, 0x10000, RZ ;  /* 0x0001000024057824 */ /* 0x040fe200078e00ff */
[----:B------:R-:W-:Y:S01]  /*117d0*/  LOP3.LUT R4, R36, 0xffff0000, RZ, 0xc0, !PT ;  /* 0xffff000024047812 */ /* 0x000fe200078ec0ff */
[C---:B------:R-:W-:Y:S01]  /*117e0*/  IMAD.U32 R36, R38.reuse, 0x10000, RZ ;  /* 0x0001000026247824 */ /* 0x040fe200078e00ff */
[----:B------:R-:W-:Y:S02]  /*117f0*/  LOP3.LUT R14, R38, 0xffff0000, RZ, 0xc0, !PT ;  /* 0xffff0000260e7812 */ /* 0x000fe400078ec0ff */
[C---:B------:R-:W-:Y:S02]  /*11800*/  LOP3.LUT R8, R39.reuse, 0xffff0000, RZ, 0xc0, !PT ;  /* 0xffff000027087812 */ /* 0x040fe400078ec0ff */
[----:B------:R-:W-:Y:S02]  /*11810*/  SHF.L.U32 R48, R39, 0x10, RZ ;  /* 0x0000001027307819 */ /* 0x000fe400000006ff */
        /* <DEDUP_REMOVED lines=24> */
[----:B--2---:R-:W-:Y:S01]  /*119a0*/  LOP3.LUT R31, R34, 0xffff0000, RZ, 0xc0, !PT ;  /* 0xffff0000221f7812 */ /* 0x004fe200078ec0ff */
[----:B------:R-:W-:-:S02]  /*119b0*/  @!P1 FADD.FTZ R30, -R30, -RZ ;  /* 0x800000ff1e1e9221 */ /* 0x000fc40000010100 */
[----:B------:R-:W-:Y:S01]  /*119c0*/  FMUL.FTZ R24, R24, R27 ;  /* 0x0000001b18187220 */ /* 0x000fe20000410000 */
[----:B------:R-:W-:Y:S01]  /*119d0*/  LOP3.LUT R27, R32, 0xffff0000, RZ, 0xc0, !PT ;  /* 0xffff0000201b7812 */ /* 0x000fe200078ec0ff */
[----:B------:R-:W-:Y:S02]  /*119e0*/  @!P1 FADD.FTZ R54, -R54, -RZ ;  /* 0x800000ff36369221 */ /* 0x000fe40000010100 */
[----:B------:R-:W-:Y:S02]  /*119f0*/  FMUL.FTZ R25, R25, R28 ;  /* 0x0000001c19197220 */ /* 0x000fe40000410000 */
        /* <DEDUP_REMOVED lines=16> */
[----:B------:R-:W-:Y:S01]  /*11b00*/  FFMA.FTZ R32, R36, R32, R49 ;  /* 0x0000002024207223 */ /* 0x000fe20000010031 */
[----:B------:R-:W-:Y:S01]  /*11b10*/  F2FP.BF16.PACK_AB R36, R4, R5 ;  /* 0x000000050424723e */ /* 0x000fe200000010ff */
[----:B------:R-:W-:Y:S01]  /*11b20*/  FFMA.FTZ R25, R48, R30, R25 ;  /* 0x0000001e30197223 */ /* 0x000fe20000010019 */
[----:B------:R-:W-:Y:S01]  /*11b30*/  F2FP.BF16.PACK_AB R37, R33, R24 ;  /* 0x000000182125723e */ /* 0x000fe200000010ff */
[----:B------:R-:W-:Y:S02]  /*11b40*/  FFMA.FTZ R8, R8, R34, R53 ;  /* 0x0000002208087223 */ /* 0x000fe40000010035 */
[----:B------:R-:W-:-:S03]  /*11b50*/  FFMA.FTZ R29, R14, R31, R29 ;  /* 0x0000001f0e1d7223 */ /* 0x000fc6000001001d */
[----:B------:R-:W-:Y:S02]  /*11b60*/  F2FP.BF16.PACK_AB R39, R8, R25 ;  /* 0x000000190827723e */ /* 0x000fe400000010ff */
[----:B------:R-:W-:Y:S02]  /*11b70*/  F2FP.BF16.PACK_AB R38, R29, R32 ;  /* 0x000000201d26723e */ /* 0x000fe400000010ff */
.L_x_1855:
[----:B------:R-:W-:Y:S05]  /*11b80*/  BSYNC B0 ;  /* 0x0000000000007941 */ /* 0x000fea0003800000 */
.L_x_1854:
[----:B-----5:R3:W-:Y:S02]  /*11b90*/  STS.128 [R246], R36 ;  /* 0x00000024f6007388 */ /* 0x0207e40000000c00 */
.L_x_1853:
[----:B------:R-:W-:Y:S05]  /*11ba0*/  BSYNC B1 ;  /* 0x0000000000017941 */ /* 0x000fea0003800000 */
.L_x_1852:
        /* <DEDUP_REMOVED lines=57> */
[----:B----4-:R-:W-:Y:S01]  /*11f40*/  LOP3.LUT R31, R34, 0xffff0000, RZ, 0xc0, !PT ;  /* 0xffff0000221f7812 */ /* 0x010fe200078ec0ff */
        /* <DEDUP_REMOVED lines=29> */
.L_x_1859:
[----:B------:R-:W-:Y:S05]  /*12120*/  BSYNC B0 ;  /* 0x0000000000007941 */ /* 0x000fea0003800000 */
.L_x_1858:
[----:B-----5:R1:W-:Y:S02]  /*12130*/  STS.128 [R246+0x2000], R36 ;  /* 0x00200024f6007388 */ /* 0x0203e40000000c00 */
.L_x_1857:
[----:B------:R-:W-:Y:S05]  /*12140*/  BSYNC B1 ;  /* 0x0000000000017941 */ /* 0x000fea0003800000 */
.L_x_1856:
        /* <DEDUP_REMOVED lines=87> */
.L_x_1863:
[----:B------:R-:W-:Y:S05]  /*126c0*/  BSYNC B0 ;  /* 0x0000000000007941 */ /* 0x000fea0003800000 */
.L_x_1862:
[----:B-----5:R3:W-:Y:S02]  /*126d0*/  STS.128 [R246+0x4000], R36 ;  /* 0x00400024f6007388 */ /* 0x0207e40000000c00 */
.L_x_1861:
[----:B------:R-:W-:Y:S05]  /*126e0*/  BSYNC B1 ;  /* 0x0000000000017941 */ /* 0x000fea0003800000 */
.L_x_1860:
        /* <DEDUP_REMOVED lines=31> */
[----:B-1----:R-:W-:Y:S02]  /*128e0*/  SHF.L.U32 R46, R39, 0x10, RZ ;  /* 0x00000010272e7819 */ /* 0x002fe400000006ff */
        /* <DEDUP_REMOVED lines=54> */
.L_x_1865:
[----:B------:R-:W-:Y:S05]  /*12c50*/  BSYNC B0 ;  /* 0x0000000000007941 */ /* 0x000fea0003800000 */
.L_x_1864:
[----:B-----5:R3:W-:Y:S02]  /*12c60*/  STS.128 [R246+0x6000], R36 ;  /* 0x00600024f6007388 */ /* 0x0207e40000000c00 */
.L_x_1851:
[----:B------:R-:W-:Y:S05]  /*12c70*/  BSYNC B2 ;  /* 0x0000000000027941 */ /* 0x000fea0003800000 */
.L_x_1850:
        /* <DEDUP_REMOVED lines=23> */
[----:B-----5:R-:W-:Y:S02]  /*12df0*/  LEA R28, P1, R29, R18, 0x1 ;  /* 0x000000121d1c7211 */ /* 0x020fe400078208ff */
[----:B------:R-:W-:Y:S02]  /*12e00*/  @P0 IADD3 R8, -R13, RZ, RZ ;  /* 0x000000ff0d080210 */ /* 0x000fe40007ffe1ff */
[----:B------:R-:W-:Y:S02]  /*12e10*/  LEA.HI.X R29, R29, R19, R27, 0x1, P1 ;  /* 0x000000131d1d7211 */ /* 0x000fe400008f0c1b */
[----:B------:R-:W-:Y:S01]  /*12e20*/  IADD3 R5, P1, R8, R5, RZ ;  /* 0x0000000508057210 */ /* 0x000fe20007f3e0ff */
[----:B------:R-:W-:-:S03]  /*12e30*/  IMAD.WIDE R24, R25, 0x2, R44 ;  /* 0x0000000219187825 */ /* 0x000fc600078e022c */
[----:B------:R-:W3:Y:S01]  /*12e40*/  LD.E.128 R28, [R28.64] ;  /* 0x000000061c1c7980 */ /* 0x000ee2000c101d00 */
[----:B------:R-:W-:Y:S02]  /*12e50*/  LEA.HI.X.SX32 R4, R8, R4, 0x1, P1 ;  /* 0x0000000408047211 */ /* 0x000fe400008f0eff */
[C---:B------:R-:W-:Y:S01]  /*12e60*/  LEA R32, P1, R5.reuse, R22, 0x1 ;  /* 0x0000001605207211 */ /* 0x040fe200078208ff */
[----:B--2---:R-:W2:Y:S03]  /*12e70*/  LD.E.128 R24, [R24.64] ;  /* 0x0000000618187980 */ /* 0x004ea6000c101d00 */
[----:B------:R-:W-:-:S06]  /*12e80*/  LEA.HI.X R33, R5, R23, R4, 0x1, P1 ;  /* 0x0000001705217211 */ /* 0x000fcc00008f0c04 */
[----:B----4-:R-:W4:Y:S01]  /*12e90*/  LD.E.128 R32, [R32.64] ;  /* 0x0000000620207980 */ /* 0x010f22000c101d00 */
[C---:B------:R-:W-:Y:S01]  /*12ea0*/  IMAD.U32 R8, R36.reuse, 0x10000, RZ ;  /* 0x0001000024087824 */ /* 0x040fe200078e00ff */
        /* <DEDUP_REMOVED lines=32> */
[----:B----4-:R-:W-:Y:S01]  /*130b0*/  LOP3.LUT R27, R32, 0xffff0000, RZ, 0xc0, !PT ;  /* 0xffff0000201b7812 */ /* 0x010fe200078ec0ff */
        /* <DEDUP_REMOVED lines=21> */
[----:B------:R-:W-:Y:S01]  /*13210*/  FFMA.FTZ R24, R47, R29, R24 ;  /* 0x0000001d2f187223 */ /* 0x000fe20000010018 */
[----:B------:R-:W-:Y:S01]  /*13220*/  F2FP.BF16.PACK_AB R37, R33, R26 ;  /* 0x0000001a2125723e */ /* 0x000fe200000010ff */
[----:B------:R-:W-:Y:S01]  /*13230*/  FFMA.FTZ R31, R14, R34, R31 ;  /* 0x000000220e1f7223 */ /* 0x000fe2000001001f */
[----:B------:R-:W-:-:S04]  /*13240*/  F2FP.BF16.PACK_AB R38, R25, R32 ;  /* 0x000000201926723e */ /* 0x000fc800000010ff */
[----:B------:R-:W-:Y:S02]  /*13250*/  F2FP.BF16.PACK_AB R39, R31, R24 ;  /* 0x000000181f27723e */ /* 0x000fe400000010ff */
.L_x_1871:
[----:B------:R-:W-:Y:S05]  /*13260*/  BSYNC B0 ;  /* 0x0000000000007941 */ /* 0x000fea0003800000 */
.L_x_1870:
[----:B-----5:R3:W-:Y:S02]  /*13270*/  STS.128 [R246+0x800], R36 ;  /* 0x00080024f6007388 */ /* 0x0207e40000000c00 */
.L_x_1869:
[----:B------:R-:W-:Y:S05]  /*13280*/  BSYNC B1 ;  /* 0x0000000000017941 */ /* 0x000fea0003800000 */
.L_x_1868:
        /* <DEDUP_REMOVED lines=90> */
.L_x_1875:
[----:B------:R-:W-:Y:S05]  /*13830*/  BSYNC B0 ;  /* 0x0000000000007941 */ /* 0x000fea0003800000 */
.L_x_1874:
[----:B-----5:R3:W-:Y:S02]  /*13840*/  STS.128 [R246+0x2800], R36 ;  /* 0x00280024f6007388 */ /* 0x0207e40000000c00 */
.L_x_1873:
[----:B------:R-:W-:Y:S05]  /*13850*/  BSYNC B1 ;  /* 0x0000000000017941 */ /* 0x000fea0003800000 */
.L_x_1872:
        /* <DEDUP_REMOVED lines=90> */
.L_x_1879:
[----:B------:R-:W-:Y:S05]  /*13e00*/  BSYNC B0 ;  /* 0x0000000000007941 */ /* 0x000fea0003800000 */
.L_x_1878:
[----:B-----5:R3:W-:Y:S02]  /*13e10*/  STS.128 [R246+0x4800], R36 ;  /* 0x00480024f6007388 */ /* 0x0207e40000000c00 */
.L_x_1877:
[----:B------:R-:W-:Y:S05]  /*13e20*/  BSYNC B1 ;  /* 0x0000000000017941 */ /* 0x000fea0003800000 */
.L_x_1876:
        /* <DEDUP_REMOVED lines=20> */
[----:B------:R-:W-:Y:S01]  /*13f70*/  LEA.HI.X R29, R31, R19, R29, 0x1, P1 ;  /* 0x000000131f1d7211 */ /* 0x000fe200008f0c1d */
[----:B------:R-:W-:Y:S01]  /*13f80*/  IMAD.WIDE R32, R33, 0x2, R44 ;  /* 0x0000000221207825 */ /* 0x000fe200078e022c */
[----:B------:R-:W-:-:S04]  /*13f90*/  IADD3 R5, P1, R6, R5, RZ ;  /* 0x0000000506057210 */ /* 0x000fc80007f3e0ff */
[----:B--2---:R-:W2:Y:S01]  /*13fa0*/  LD.E.128 R28, [R28.64] ;  /* 0x000000061c1c7980 */ /* 0x004ea2000c101d00 */
[----:B------:R-:W-:Y:S02]  /*13fb0*/  LEA.HI.X.SX32 R4, R6, R4, 0x1, P1 ;  /* 0x0000000406047211 */ /* 0x000fe400008f0eff */
[C---:B-1-3--:R-:W-:Y:S01]  /*13fc0*/  LEA R36, P1, R5.reuse, R22, 0x1 ;  /* 0x0000001605247211 */ /* 0x04afe200078208ff */
[----:B------:R-:W3:Y:S03]  /*13fd0*/  LD.E.128 R32, [R32.64+0x180] ;  /* 0x0001800620207980 */ /* 0x000ee6000c101d00 */
[----:B------:R-:W-:-:S06]  /*13fe0*/  LEA.HI.X R37, R5, R23, R4, 0x1, P1 ;  /* 0x0000001705257211 */ /* 0x000fcc00008f0c04 */
[----:B----4-:R-:W4:Y:S01]  /*13ff0*/  LD.E.128 R36, [R36.64] ;  /* 0x0000000624247980 */ /* 0x010f22000c101d00 */
[C---:B------:R-:W-:Y:S01]  /*14000*/  IMAD.U32 R6, R24.reuse, 0x10000, RZ ;  /* 0x0001000018067824 */ /* 0x040fe200078e00ff */
[----:B------:R-:W-:Y:S01]  /*14010*/  LOP3.LUT R5, R24, 0xffff0000, RZ, 0xc0, !PT ;  /* 0xffff000018057812 */ /* 0x000fe200078ec0ff */
[C---:B------:R-:W-:Y:S01]  /*14020*/  IMAD.U32 R45, R27.reuse, 0x10000, RZ ;  /* 0x000100001b2d7824 */ /* 0x040fe200078e00ff */
[C---:B------:R-:W-:Y:S02]  /*14030*/  SHF.L.U32 R24, R26.reuse, 0x10, RZ ;  /* 0x000000101a187819 */ /* 0x040fe400000006ff */
[----:B------:R-:W-:Y:S02]  /*14040*/  LOP3.LUT R14, R26, 0xffff0000, RZ, 0xc0, !PT ;  /* 0xffff00001a0e7812 */ /* 0x000fe400078ec0ff */
[----:B------:R-:W-:Y:S02]  /*14050*/  LOP3.LUT R8, R27, 0xffff0000, RZ, 0xc0, !PT ;  /* 0xffff00001b087812 */ /* 0x000fe400078ec0ff */
[C---:B------:R-:W-:Y:S01]  /*14060*/  LOP3.LUT R4, R25.reuse, 0xffff0000, RZ, 0xc0, !PT ;  /* 0xffff000019047812 */ /* 0x040fe200078ec0ff */
[----:B------:R-:W-:Y:S01]  /*14070*/  IMAD.U32 R25, R25, 0x10000, RZ ;  /* 0x0001000019197824 */ /* 0x000fe200078e00ff */
[C---:B--2---:R-:W-:Y:S01]  /*14080*/  SHF.L.U32 R26, R29.reuse, 0x10, RZ ;  /* 0x000000101d1a7819 */ /* 0x044fe200000006ff */
[----:B------:R-:W-:Y:S01]  /*14090*/  IMAD.U32 R46, R30, 0x10000, RZ ;  /* 0x000100001e2e7824 */ /* 0x000fe200078e00ff */
[----:B------:R-:W-:Y:S01]  /*140a0*/  LOP3.LUT R47, R29, 0xffff0000, RZ, 0xc0, !PT ;  /* 0xffff00001d2f7812 */ /* 0x000fe200078ec0ff */
[----:B------:R-:W-:Y:S01]  /*140b0*/  IMAD.U32 R44, R28, 0x10000, RZ ;  /* 0x000100001c2c7824 */ /* 0x000fe200078e00ff */
[----:B------:R-:W-:Y:S01]  /*140c0*/  LOP3.LUT R29, R30, 0xffff0000, RZ, 0xc0, !PT ;  /* 0xffff00001e1d7812 */ /* 0x000fe200078ec0ff */
[----:B------:R-:W-:Y:S01]  /*140d0*/  @!P0 FADD.FTZ R26, -R26, -RZ ;  /* 0x800000ff1a1a8221 */ /* 0x000fe20000010100 */
[----:B------:R-:W-:Y:S01]  /*140e0*/  LOP3.LUT R27, R28, 0xffff0000, RZ, 0xc0, !PT ;  /* 0xffff00001c1b7812 */ /* 0x000fe200078ec0ff */
[C---:B------:R-:W-:Y:S01]  /*140f0*/  IMAD.U32 R28, R31.reuse, 0x10000, RZ ;  /* 0x000100001f1c7824 */ /* 0x040fe200078e00ff */
[----:B------:R-:W-:Y:S01]  /*14100*/  LOP3.LUT R30, R31, 0xffff0000, RZ, 0xc0, !PT ;  /* 0xffff00001f1e7812 */ /* 0x000fe200078ec0ff */
[C---:B---3--:R-:W-:Y:S01]  /*14110*/  IMAD.U32 R31, R33.reuse, 0x10000, RZ ;  /* 0x00010000211f7824 */ /* 0x048fe200078e00ff */
[----:B------:R-:W-:Y:S01]  /*14120*/  LOP3.LUT R48, R33, 0xffff0000, RZ, 0xc0, !PT ;  /* 0xffff000021307812 */ /* 0x000fe200078ec0ff */
[C---:B------:R-:W-:Y:S01]  /*14130*/  IMAD.U32 R33, R35.reuse, 0x10000, RZ ;  /* 0x0001000023217824 */ /* 0x040fe200078e00ff */
[----:B------:R-:W-:Y:S01]  /*14140*/  LOP3.LUT R35, R35, 0xffff0000, RZ, 0xc0, !PT ;  /* 0xffff000023237812 */ /* 0x000fe200078ec0ff */
[----:B------:R-:W-:Y:S01]  /*14150*/  @!P0 FADD.FTZ R30, -R30, -RZ ;  /* 0x800000ff1e1e8221 */ /* 0x000fe20000010100 */
[----:B------:R-:W-:Y:S01]  /*14160*/  SHF.L.U32 R49, R32, 0x10, RZ ;  /* 0x0000001020317819 */ /* 0x000fe200000006ff */
[----:B------:R-:W-:Y:S01]  /*14170*/  @!P0 FADD.FTZ R44, -R44, -RZ ;  /* 0x800000ff2c2c8221 */ /* 0x000fe20000010100 */
[----:B------:R-:W-:Y:S01]  /*14180*/  LOP3.LUT R32, R32, 0xffff0000, RZ, 0xc0, !PT ;  /* 0xffff000020207812 */ /* 0x000fe200078ec0ff */
[----:B------:R-:W-:Y:S01]  /*14190*/  @!P0 FADD.FTZ R27, -R27, -RZ ;  /* 0x800000ff1b1b8221 */ /* 0x000fe20000010100 */
[C---:B------:R-:W-:Y:S01]  /*141a0*/  SHF.L.U32 R51, R34.reuse, 0x10, RZ ;  /* 0x0000001022337819 */ /* 0x040fe200000006ff */
[----:B------:R-:W-:Y:S01]  /*141b0*/  @!P0 FADD.FTZ R29, -R29, -RZ ;  /* 0x800000ff1d1d8221 */ /* 0x000fe20000010100 */
[----:B------:R-:W-:Y:S01]  /*141c0*/  LOP3.LUT R34, R34, 0xffff0000, RZ, 0xc0, !PT ;  /* 0xffff000022227812 */ /* 0x000fe200078ec0ff */
[----:B------:R-:W-:Y:S01]  /*141d0*/  FMUL.FTZ R26, R31, R26 ;  /* 0x0000001a1f1a7220 */ /* 0x000fe20000410000 */
[C---:B----4-:R-:W-:Y:S01]  /*141e0*/  SHF.L.U32 R31, R36.reuse, 0x10, RZ ;  /* 0x00000010241f7819 */ /* 0x050fe200000006ff */
[----:B------:R-:W-:Y:S01]  /*141f0*/  FMUL.FTZ R35, R35, R30 ;  /* 0x0000001e23237220 */ /* 0x000fe20000410000 */
[----:B------:R-:W-:Y:S01]  /*14200*/  LOP3.LUT R30, R36, 0xffff0000, RZ, 0xc0, !PT ;  /* 0xffff0000241e7812 */ /* 0x000fe200078ec0ff */
[----:B------:R-:W-:Y:S01]  /*14210*/  @!P0 FADD.FTZ R46, -R46, -RZ ;  /* 0x800000ff2e2e8221 */ /* 0x000fe20000010100 */
[----:B------:R-:W-:Y:S01]  /*14220*/  SHF.L.U32 R36, R38, 0x10, RZ ;  /* 0x0000001026247819 */ /* 0x000fe200000006ff */
[----:B------:R-:W-:-:S02]  /*14230*/  @!P0 FADD.FTZ R28, -R28, -RZ ;  /* 0x800000ff1c1c8221 */ /* 0x000fc40000010100 */
[----:B------:R-:W-:Y:S02]  /*14240*/  @!P0 FADD.FTZ R47, -R47, -RZ ;  /* 0x800000ff2f2f8221 */ /* 0x000fe40000010100 */
[----:B------:R-:W-:Y:S02]  /*14250*/  FMUL.FTZ R49, R49, R44 ;  /* 0x0000002c31317220 */ /* 0x000fe40000410000 */
[----:B------:R-:W-:Y:S02]  /*14260*/  FMUL.FTZ R32, R32, R27 ;  /* 0x0000001b20207220 */ /* 0x000fe40000410000 */
[----:B------:R-:W-:Y:S01]  /*14270*/  FMUL.FTZ R29, R34, R29 ;  /* 0x0000001d221d7220 */ /* 0x000fe20000410000 */
[----:B------:R-:W-:Y:S01]  /*14280*/  LOP3.LUT R34, R38, 0xffff0000, RZ, 0xc0, !PT ;  /* 0xffff000026227812 */ /* 0x000fe200078ec0ff */
[C---:B------:R-:W-:Y:S01]  /*14290*/  IMAD.U32 R27, R37.reuse, 0x10000, RZ ;  /* 0x00010000251b7824 */ /* 0x040fe200078e00ff */
[----:B------:R-:W-:Y:S01]  /*142a0*/  LOP3.LUT R37, R37, 0xffff0000, RZ, 0xc0, !PT ;  /* 0xffff000025257812 */ /* 0x000fe200078ec0ff */
        /* <DEDUP_REMOVED lines=18> */
.L_x_1881:
[----:B------:R-:W-:Y:S05]  /*143d0*/  BSYNC B0 ;  /* 0x0000000000007941 */ /* 0x000fea0003800000 */
.L_x_1880:
[----:B-----5:R1:W-:Y:S02]  /*143e0*/  STS.128 [R246+0x6800], R24 ;  /* 0x00680018f6007388 */ /* 0x0203e40000000c00 */
.L_x_1867:
[----:B------:R-:W-:Y:S05]  /*143f0*/  BSYNC B2 ;  /* 0x0000000000027941 */ /* 0x000fea0003800000 */
.L_x_1866:
        /* <DEDUP_REMOVED lines=21> */
[C---:B------:R-:W-:Y:S02]  /*14550*/  IADD3 R29, P1, R27.reuse, R5, RZ ;  /* 0x000000051b1d7210 */ /* 0x040fe40007f3e0ff */
[----:B------:R-:W-:Y:S02]  /*14560*/  MOV R8, RZ ;  /* 0x000000ff00087202 */ /* 0x000fe40000000f00 */
[----:B------:R-:W-:Y:S02]  /*14570*/  LEA.HI.X.SX32 R27, R27, R4, 0x1, P1 ;  /* 0x000000041b1b7211 */ /* 0x000fe400008f0eff */
[----:B-----5:R-:W-:Y:S01]  /*14580*/  LEA R28, P1, R29, R18, 0x1 ;  /* 0x000000121d1c7211 */ /* 0x020fe200078208ff */
[----:B------:R-:W-:-:S03]  /*14590*/  @P0 IMAD.MOV R8, RZ, RZ, -R13 ;  /* 0x000000ffff080224 */ /* 0x000fc600078e0a0d */
        /* <DEDUP_REMOVED lines=10> */
[----:B------:R-:W-:Y:S02]  /*14640*/  LOP3.LUT R5, R36, 0xffff0000, RZ, 0xc0, !PT ;  /* 0xffff000024057812 */ /* 0x000fe400078ec0ff */
[C---:B------:R-:W-:Y:S02]  /*14650*/  LOP3.LUT R4, R37.reuse, 0xffff0000, RZ, 0xc0, !PT ;  /* 0xffff000025047812 */ /* 0x040fe400078ec0ff */
[----:B------:R-:W-:Y:S01]  /*14660*/  SHF.L.U32 R44, R37, 0x10, RZ ;  /* 0x00000010252c7819 */ /* 0x000fe200000006ff */
[C---:B------:R-:W-:Y:S01]  /*14670*/  IMAD.U32 R37, R38.reuse, 0x10000, RZ ;  /* 0x0001000026257824 */ /* 0x040fe200078e00ff */
[----:B------:R-:W-:Y:S02]  /*14680*/  LOP3.LUT R36, R38, 0xffff0000, RZ, 0xc0, !PT ;  /* 0xffff000026247812 */ /* 0x000fe400078ec0ff */
[----:B------:R-:W-:-:S02]  /*14690*/  LOP3.LUT R14, R39, 0xffff0000, RZ, 0xc0, !PT ;  /* 0xffff0000270e7812 */ /* 0x000fc400078ec0ff */
[----:B------:R-:W-:Y:S01]  /*146a0*/  SHF.L.U32 R45, R39, 0x10, RZ ;  /* 0x00000010272d7819 */ /* 0x000fe200000006ff */
        /* <DEDUP_REMOVED lines=52> */
.L_x_1887:
[----:B------:R-:W-:Y:S05]  /*149f0*/  BSYNC B0 ;  /* 0x0000000000007941 */ /* 0x000fea0003800000 */
.L_x_1886:
[----:B-----5:R3:W-:Y:S02]  /*14a00*/  STS.128 [R246+0x1000], R36 ;  /* 0x00100024f6007388 */ /* 0x0207e40000000c00 */
.L_x_1885:
[----:B------:R-:W-:Y:S05]  /*14a10*/  BSYNC B1 ;  /* 0x0000000000017941 */ /* 0x000fea0003800000 */
.L_x_1884:
        /* <DEDUP_REMOVED lines=90> */
.L_x_1891:
[----:B------:R-:W-:Y:S05]  /*14fc0*/  BSYNC B0 ;  /* 0x0000000000007941 */ /* 0x000fea0003800000 */
.L_x_1890:
[----:B-----5:R3:W-:Y:S02]  /*14fd0*/  STS.128 [R246+0x3000], R36 ;  /* 0x00300024f6007388 */ /* 0x0207e40000000c00 */
.L_x_1889:
[----:B------:R-:W-:Y:S05]  /*14fe0*/  BSYNC B1 ;  /* 0x0000000000017941 */ /* 0x000fea0003800000 */
.L_x_1888:
        /* <DEDUP_REMOVED lines=90> */
.L_x_1895:
[----:B------:R-:W-:Y:S05]  /*15590*/  BSYNC B0 ;  /* 0x0000000000007941 */ /* 0x000fea0003800000 */
.L_x_1894:
[----:B-----5:R3:W-:Y:S02]  /*155a0*/  STS.128 [R246+0x5000], R36 ;  /* 0x00500024f6007388 */ /* 0x0207e40000000c00 */
.L_x_1893:
[----:B------:R-:W-:Y:S05]  /*155b0*/  BSYNC B1 ;  /* 0x0000000000017941 */ /* 0x000fea0003800000 */
.L_x_1892:
        /* <DEDUP_REMOVED lines=23> */
[----:B--2---:R-:W2:Y:S01]  /*15730*/  LD.E.128 R24, [R24.64] ;  /* 0x0000000618187980 */ /* 0x004ea2000c101d00 */
[----:B------:R-:W-:Y:S02]  /*15740*/  LEA.HI.X.SX32 R4, R8, R4, 0x1, P1 ;  /* 0x0000000408047211 */ /* 0x000fe400008f0eff */
[C---:B---3--:R-:W-:Y:S01]  /*15750*/  LEA R36, P1, R5.reuse, R22, 0x1 ;  /* 0x0000001605247211 */ /* 0x048fe200078208ff */
[----:B------:R-:W3:Y:S03]  /*15760*/  LD.E.128 R32, [R32.64+0x180] ;  /* 0x0001800620207980 */ /* 0x000ee6000c101d00 */
        /* <DEDUP_REMOVED lines=10> */
[C---:B--2---:R-:W-:Y:S01]  /*15810*/  IMAD.U32 R31, R24.reuse, 0x10000, RZ ;  /* 0x00010000181f7824 */ /* 0x044fe200078e00ff */
[----:B------:R-:W-:Y:S01]  /*15820*/  LOP3.LUT R30, R24, 0xffff0000, RZ, 0xc0, !PT ;  /* 0xffff0000181e7812 */ /* 0x000fe200078ec0ff */
[----:B------:R-:W-:Y:S01]  /*15830*/  IMAD.U32 R44, R26, 0x10000, RZ ;  /* 0x000100001a2c7824 */ /* 0x000fe200078e00ff */
[C---:B------:R-:W-:Y:S01]  /*15840*/  SHF.L.U32 R24, R25.reuse, 0x10, RZ ;  /* 0x0000001019187819 */ /* 0x040fe200000006ff */
[----:B---3--:R-:W-:Y:S01]  /*15850*/  IMAD.U32 R46, R32, 0x10000, RZ ;  /* 0x00010000202e7824 */ /* 0x008fe200078e00ff */
        /* <DEDUP_REMOVED lines=11> */
[C---:B------:R-:W-:Y:S01]  /*15910*/  IMAD.U32 R51, R34.reuse, 0x10000, RZ ;  /* 0x0001000022337824 */ /* 0x040fe200078e00ff */
        /* <DEDUP_REMOVED lines=8> */
[----:B----4-:R-:W-:Y:S01]  /*159a0*/  LOP3.LUT R25, R36, 0xffff0000, RZ, 0xc0, !PT ;  /* 0xffff000024197812 */ /* 0x010fe200078ec0ff */
[----:B------:R-:W-:Y:S01]  /*159b0*/  FMUL.FTZ R33, R33, R26 ;  /* 0x0000001a21217220 */ /* 0x000fe20000410000 */
[C---:B------:R-:W-:Y:S01]  /*159c0*/  SHF.L.U32 R24, R37.reuse, 0x10, RZ ;  /* 0x0000001025187819 */ /* 0x040fe200000006ff */
[----:B------:R-:W-:Y:S01]  /*159d0*/  FMUL.FTZ R31, R46, R31 ;  /* 0x0000001f2e1f7220 */ /* 0x000fe20000410000 */
[----:B------:R-:W-:Y:S01]  /*159e0*/  LOP3.LUT R37, R37, 0xffff0000, RZ, 0xc0, !PT ;  /* 0xffff000025257812 */ /* 0x000fe200078ec0ff */
[----:B------:R-:W-:Y:S01]  /*159f0*/  FMUL.FTZ R30, R49, R30 ;  /* 0x0000001e311e7220 */ /* 0x000fe20000410000 */
[----:B------:R-:W-:Y:S01]  /*15a00*/  LOP3.LUT R35, R38, 0xffff0000, RZ, 0xc0, !PT ;  /* 0xffff000026237812 */ /* 0x000fe200078ec0ff */
[----:B------:R-:W-:-:S02]  /*15a10*/  @!P0 FADD.FTZ R44, -R44, -RZ ;  /* 0x800000ff2c2c8221 */ /* 0x000fc40000010100 */
[----:B------:R-:W-:Y:S02]  /*15a20*/  IMAD.U32 R26, R36, 0x10000, RZ ;  /* 0x00010000241a7824 */ /* 0x000fe400078e00ff */
[----:B------:R-:W-:Y:S02]  /*15a30*/  FMUL.FTZ R45, R48, R45 ;  /* 0x0000002d302d7220 */ /* 0x000fe40000410000 */
[----:B------:R-:W-:Y:S01]  /*15a40*/  FMUL.FTZ R27, R34, R27 ;  /* 0x0000001b221b7220 */ /* 0x000fe20000410000 */
[C---:B------:R-:W-:Y:S01]  /*15a50*/  SHF.L.U32 R34, R39.reuse, 0x10, RZ ;  /* 0x0000001027227819 */ /* 0x040fe200000006ff */
[----:B------:R-:W-:Y:S01]  /*15a60*/  IMAD.U32 R36, R38, 0x10000, RZ ;  /* 0x0001000026247824 */ /* 0x000fe200078e00ff */
[----:B------:R-:W-:Y:S01]  /*15a70*/  LOP3.LUT R38, R39, 0xffff0000, RZ, 0xc0, !PT ;  /* 0xffff000027267812 */ /* 0x000fe200078ec0ff */
[----:B------:R-:W-:Y:S02]  /*15a80*/  FMUL.FTZ R44, R51, R44 ;  /* 0x0000002c332c7220 */ /* 0x000fe40000410000 */
[----:B------:R-:W-:-:S02]  /*15a90*/  FFMA.FTZ R8, R8, R26, R31 ;  /* 0x0000001a08087223 */ /* 0x000fc4000001001f */
        /* <DEDUP_REMOVED lines=13> */
.L_x_1897:
[----:B------:R-:W-:Y:S05]  /*15b70*/  BSYNC B0 ;  /* 0x0000000000007941 */ /* 0x000fea0003800000 */
.L_x_1896:
[----:B-----5:R1:W-:Y:S02]  /*15b80*/  STS.128 [R246+0x7000], R28 ;  /* 0x0070001cf6007388 */ /* 0x0203e40000000c00 */
.L_x_1883:
[----:B------:R-:W-:Y:S05]  /*15b90*/  BSYNC B2 ;  /* 0x0000000000027941 */ /* 0x000fea0003800000 */
.L_x_1882:
        /* <DEDUP_REMOVED lines=20> */
[----:B------:R-:W-:Y:S01]  /*15ce0*/  IADD3 R29, P1, R17, R8, RZ ;  /* 0x00000008111d7210 */ /* 0x000fe20007f3e0ff */
[----:B------:R-:W-:-:S03]  /*15cf0*/  IMAD.MOV.U32 R14, RZ, RZ, RZ ;  /* 0x000000ffff0e7224 */ /* 0x000fc600078e00ff */
        /* <DEDUP_REMOVED lines=8> */
[C---:B---3--:R-:W-:Y:S01]  /*15d80*/  LEA R36, P1, R15.reuse, R22, 0x1 ;  /* 0x000000160f247211 */ /* 0x048fe200078208ff */
[----:B------:R-:W3:Y:S03]  /*15d90*/  LD.E.128 R28, [R28.64] ;  /* 0x000000061c1c7980 */ /* 0x000ee6000c101d00 */
        /* <DEDUP_REMOVED lines=11> */
[----:B------:R-:W-:-:S02]  /*15e50*/  LOP3.LUT R44, R33, 0xffff0000, RZ, 0xc0, !PT ;  /* 0xffff0000212c7812 */ /* 0x000fc400078ec0ff */
[----:B------:R-:W-:Y:S01]  /*15e60*/  LOP3.LUT R33, R34, 0xffff0000, RZ, 0xc0, !PT ;  /* 0xffff000022217812 */ /* 0x000fe200078ec0ff */
[----:B------:R-:W-:Y:S01]  /*15e70*/  @!P0 FADD.FTZ R25, -R25, -RZ ;  /* 0x800000ff19198221 */ /* 0x000fe20000010100 */
[----:B------:R-:W-:Y:S01]  /*15e80*/  SHF.L.U32 R27, R32, 0x10, RZ ;  /* 0x00000010201b7819 */ /* 0x000fe200000006ff */
[----:B------:R-:W-:Y:S01]  /*15e90*/  @!P0 FADD.FTZ R44, -R44, -RZ ;  /* 0x800000ff2c2c8221 */ /* 0x000fe20000010100 */
[----:B------:R-:W-:Y:S01]  /*15ea0*/  LOP3.LUT R26, R32, 0xffff0000, RZ, 0xc0, !PT ;  /* 0xffff0000201a7812 */ /* 0x000fe200078ec0ff */
[----:B------:R-:W-:Y:S01]  /*15eb0*/  IMAD.U32 R32, R35, 0x10000, RZ ;  /* 0x0001000023207824 */ /* 0x000fe200078e00ff */
[----:B------:R-:W-:Y:S01]  /*15ec0*/  SHF.L.U32 R43, R34, 0x10, RZ ;  /* 0x00000010222b7819 */ /* 0x000fe200000006ff */
[----:B------:R-:W-:Y:S01]  /*15ed0*/  @!P0 FADD.FTZ R33, -R33, -RZ ;  /* 0x800000ff21218221 */ /* 0x000fe20000010100 */
[----:B------:R-:W-:Y:S01]  /*15ee0*/  LOP3.LUT R34, R35, 0xffff0000, RZ, 0xc0, !PT ;  /* 0xffff000023227812 */ /* 0x000fe200078ec0ff */
[----:B------:R-:W-:Y:S01]  /*15ef0*/  @!P0 FADD.FTZ R27, -R27, -RZ ;  /* 0x800000ff1b1b8221 */ /* 0x000fe20000010100 */
[----:B---3--:R-:W-:Y:S01]  /*15f00*/  SHF.L.U32 R48, R30, 0x10, RZ ;  /* 0x000000101e307819 */ /* 0x008fe200000006ff */
[----:B------:R-:W-:Y:S01]  /*15f10*/  @!P0 FADD.FTZ R26, -R26, -RZ ;  /* 0x800000ff1a1a8221 */ /* 0x000fe20000010100 */
[----:B------:R-:W-:Y:S01]  /*15f20*/  SHF.L.U32 R46, R28, 0x10, RZ ;  /* 0x000000101c2e7819 */ /* 0x000fe200000006ff */
[----:B------:R-:W-:Y:S01]  /*15f30*/  @!P0 FADD.FTZ R32, -R32, -RZ ;  /* 0x800000ff20208221 */ /* 0x000fe20000010100 */
[----:B------:R-:W-:Y:S01]  /*15f40*/  LOP3.LUT R35, R28, 0xffff0000, RZ, 0xc0, !PT ;  /* 0xffff00001c237812 */ /* 0x000fe200078ec0ff */
[C---:B------:R-:W-:Y:S01]  /*15f50*/  IMAD.U32 R28, R29.reuse, 0x10000, RZ ;  /* 0x000100001d1c7824 */ /* 0x040fe200078e00ff */
[----:B------:R-:W-:Y:S01]  /*15f60*/  LOP3.LUT R30, R30, 0xffff0000, RZ, 0xc0, !PT ;  /* 0xffff00001e1e7812 */ /* 0x000fe200078ec0ff */
[----:B------:R-:W-:Y:S01]  /*15f70*/  @!P0 FADD.FTZ R34, -R34, -RZ ;  /* 0x800000ff22228221 */ /* 0x000fe20000010100 */
[----:B------:R-:W-:Y:S01]  /*15f80*/  LOP3.LUT R45, R29, 0xffff0000, RZ, 0xc0, !PT ;  /* 0xffff00001d2d7812 */ /* 0x000fe200078ec0ff */
[C---:B------:R-:W-:Y:S01]  /*15f90*/  IMAD.U32 R29, R31.reuse, 0x10000, RZ ;  /* 0x000100001f1d7824 */ /* 0x040fe200078e00ff */
[----:B------:R-:W-:Y:S01]  /*15fa0*/  LOP3.LUT R31, R31, 0xffff0000, RZ, 0xc0, !PT ;  /* 0xffff00001f1f7812 */ /* 0x000fe200078ec0ff */
[----:B------:R-:W-:Y:S01]  /*15fb0*/  FMUL.FTZ R25, R28, R25 ;  /* 0x000000191c197220 */ /* 0x000fe20000410000 */
[----:B----4-:R-:W-:Y:S01]  /*15fc0*/  LOP3.LUT R28, R36, 0xffff0000, RZ, 0xc0, !PT ;  /* 0xffff0000241c7812 */ /* 0x010fe200078ec0ff */
[----:B------:R-:W-:Y:S01]  /*15fd0*/  FMUL.FTZ R33, R30, R33 ;  /* 0x000000211e217220 */ /* 0x000fe20000410000 */
[----:B------:R-:W-:Y:S01]  /*15fe0*/  SHF.L.U32 R30, R36, 0x10, RZ ;  /* 0x00000010241e7819 */ /* 0x000fe200000006ff */
[----:B------:R-:W-:Y:S01]  /*15ff0*/  FMUL.FTZ R27, R46, R27 ;  /* 0x0000001b2e1b7220 */ /* 0x000fe20000410000 */
[----:B------:R-:W-:Y:S01]  /*16000*/  SHF.L.U32 R36, R38, 0x10, RZ ;  /* 0x0000001026247819 */ /* 0x000fe200000006ff */
[----:B------:R-:W-:-:S02]  /*16010*/  FMUL.FTZ R35, R35, R26 ;  /* 0x0000001a23237220 */ /* 0x000fc40000410000 */
[----:B------:R-:W-:Y:S02]  /*16020*/  @!P0 FADD.FTZ R43, -R43, -RZ ;  /* 0x800000ff2b2b8221 */ /* 0x000fe40000010100 */
        /* <DEDUP_REMOVED lines=22> */
.L_x_1901:
[----:B------:R-:W-:Y:S05]  /*16190*/  BSYNC B0 ;  /* 0x0000000000007941 */ /* 0x000fea0003800000 */
.L_x_1900:
[----:B-----5:R1:W-:Y:S02]  /*161a0*/  STS.128 [R246+0x1800], R24 ;  /* 0x00180018f6007388 */ /* 0x0203e40000000c00 */
.L_x_1899:
[----:B------:R-:W-:Y:S05]  /*161b0*/  BSYNC B1 ;  /* 0x0000000000017941 */ /* 0x000fea0003800000 */
.L_x_1898:
        /* <DEDUP_REMOVED lines=15> */
[--C-:B------:R-:W-:Y:S01]  /*162b0*/  @P0 IMAD.MOV R15, RZ, RZ, -R13.reuse ;  /* 0x000000ffff0f0224 */ /* 0x100fe200078e0a0d */
[----:B------:R-:W-:Y:S02]  /*162c0*/  LEA.HI.X.SX32 R5, R5, R3, 0x1, P1 ;  /* 0x0000000305057211 */ /* 0x000fe400008f0eff */
[C---:B------:R-:W-:Y:S02]  /*162d0*/  IADD3 R29, P1, R17.reuse, R8, RZ ;  /* 0x00000008111d7210 */ /* 0x040fe40007f3e0ff */
[----:B------:R-:W-:Y:S02]  /*162e0*/  MOV R12, RZ ;  /* 0x000000ff000c7202 */ /* 0x000fe40000000f00 */
[----:B------:R-:W-:Y:S01]  /*162f0*/  LEA.HI.X.SX32 R17, R17, R5, 0x1, P1 ;  /* 0x0000000511117211 */ /* 0x000fe200008f0eff */
[----:B------:R-:W-:Y:S01]  /*16300*/  @P0 IMAD.MOV R12, RZ, RZ, -R13 ;  /* 0x000000ffff0c0224 */ /* 0x000fe200078e0a0d */
[----:B-----5:R-:W-:-:S04]  /*16310*/  LEA R32, P1, R29, R18, 0x1 ;  /* 0x000000121d207211 */ /* 0x020fc800078208ff */
[----:B------:R-:W-:Y:S01]  /*16320*/  LEA.HI.X R33, R29, R19, R17, 0x1, P1 ;  /* 0x000000131d217211 */ /* 0x000fe200008f0c11 */
[----:B------:R-:W-:Y:S01]  /*16330*/  IMAD.WIDE R28, R15, 0x2, R40 ;  /* 0x000000020f1c7825 */ /* 0x000fe200078e0228 */
[----:B------:R-:W-:-:S04]  /*16340*/  IADD3 R15, P1, R12, R8, RZ ;  /* 0x000000080c0f7210 */ /* 0x000fc80007f3e0ff */
        /* <DEDUP_REMOVED lines=17> */
[C---:B------:R-:W-:Y:S01]  /*16460*/  SHF.L.U32 R17, R33.reuse, 0x10, RZ ;  /* 0x0000001021117819 */ /* 0x040fe200000006ff */
[----:B---3--:R-:W-:Y:S01]  /*16470*/  IMAD.U32 R45, R30, 0x10000, RZ ;  /* 0x000100001e2d7824 */ /* 0x008fe200078e00ff */
[----:B------:R-:W-:Y:S01]  /*16480*/  LOP3.LUT R43, R33, 0xffff0000, RZ, 0xc0, !PT ;  /* 0xffff0000212b7812 */ /* 0x000fe200078ec0ff */
[----:B------:R-:W-:Y:S01]  /*16490*/  @!P0 FADD.FTZ R26, -R26, -RZ ;  /* 0x800000ff1a1a8221 */ /* 0x000fe20000010100 */
[----:B------:R-:W-:Y:S01]  /*164a0*/  LOP3.LUT R33, R34, 0xffff0000, RZ, 0xc0, !PT ;  /* 0xffff000022217812 */ /* 0x000fe200078ec0ff */
[----:B------:R-:W-:Y:S01]  /*164b0*/  @!P0 FADD.FTZ R17, -R17, -RZ ;  /* 0x800000ff11118221 */ /* 0x000fe20000010100 */
[----:B------:R-:W-:Y:S01]  /*164c0*/  SHF.L.U32 R32, R35, 0x10, RZ ;  /* 0x0000001023207819 */ /* 0x000fe200000006ff */
[----:B------:R-:W-:Y:S01]  /*164d0*/  @!P0 FADD.FTZ R25, -R25, -RZ ;  /* 0x800000ff19198221 */ /* 0x000fe20000010100 */
[----:B------:R-:W-:Y:S01]  /*164e0*/  LOP3.LUT R34, R35, 0xffff0000, RZ, 0xc0, !PT ;  /* 0xffff000023227812 */ /* 0x000fe200078ec0ff */
[C---:B------:R-:W-:Y:S01]  /*164f0*/  IMAD.U32 R35, R28.reuse, 0x10000, RZ ;  /* 0x000100001c237824 */ /* 0x040fe200078e00ff */
[----:B------:R-:W-:Y:S01]  /*16500*/  LOP3.LUT R44, R28, 0xffff0000, RZ, 0xc0, !PT ;  /* 0xffff00001c2c7812 */ /* 0x000fe200078ec0ff */
[----:B------:R-:W-:Y:S01]  /*16510*/  @!P0 FADD.FTZ R32, -R32, -RZ ;  /* 0x800000ff20208221 */ /* 0x000fe20000010100 */
[C---:B------:R-:W-:Y:S01]  /*16520*/  SHF.L.U32 R28, R29.reuse, 0x10, RZ ;  /* 0x000000101d1c7819 */ /* 0x040fe200000006ff */
[----:B------:R-:W-:Y:S01]  /*16530*/  @!P0 FADD.FTZ R34, -R34, -RZ ;  /* 0x800000ff22228221 */ /* 0x000fe20000010100 */
[----:B------:R-:W-:Y:S01]  /*16540*/  LOP3.LUT R46, R29, 0xffff0000, RZ, 0xc0, !PT ;  /* 0xffff00001d2e7812 */ /* 0x000fe200078ec0ff */
[----:B------:R-:W-:Y:S01]  /*16550*/  @!P0 FADD.FTZ R33, -R33, -RZ ;  /* 0x800000ff21218221 */ /* 0x000fe20000010100 */
[----:B------:R-:W-:Y:S01]  /*16560*/  SHF.L.U32 R29, R31, 0x10, RZ ;  /* 0x000000101f1d7819 */ /* 0x000fe200000006ff */
[----:B------:R-:W-:Y:S01]  /*16570*/  @!P0 FADD.FTZ R43, -R43, -RZ ;  /* 0x800000ff2b2b8221 */ /* 0x000fe20000010100 */
[----:B------:R-:W-:Y:S01]  /*16580*/  LOP3.LUT R31, R31, 0xffff0000, RZ, 0xc0, !PT ;  /* 0xffff00001f1f7812 */ /* 0x000fe200078ec0ff */
[----:B------:R-:W-:Y:S01]  /*16590*/  FMUL.FTZ R17, R28, R17 ;  /* 0x000000111c117220 */ /* 0x000fe20000410000 */
[----:B------:R-:W-:Y:S01]  /*165a0*/  LOP3.LUT R30, R30, 0xffff0000, RZ, 0xc0, !PT ;  /* 0xffff00001e1e7812 */ /* 0x000fe200078ec0ff */
[----:B------:R-:W-:Y:S01]  /*165b0*/  @!P0 FADD.FTZ R42, -R42, -RZ ;  /* 0x800000ff2a2a8221 */ /* 0x000fe20000010100 */
[----:B----4-:R-:W-:Y:S01]  /*165c0*/  LOP3.LUT R28, R36, 0xffff0000, RZ, 0xc0, !PT ;  /* 0xffff0000241c7812 */ /* 0x010fe200078ec0ff */
[----:B------:R-:W-:-:S02]  /*165d0*/  FMUL.FTZ R32, R29, R32 ;  /* 0x000000201d207220 */ /* 0x000fc40000410000 */
[----:B------:R-:W-:Y:S01]  /*165e0*/  FMUL.FTZ R35, R35, R26 ;  /* 0x0000001a23237220 */ /* 0x000fe20000410000 */
[----:B------:R-:W-:Y:S01]  /*165f0*/  SHF.L.U32 R26, R37, 0x10, RZ ;  /* 0x00000010251a7819 */ /* 0x000fe200000006ff */
        /* <DEDUP_REMOVED lines=20> */
[----:B------:R-:W-:Y:S01]  /*16740*/  FFMA.FTZ R14, R14, R38, R31 ;  /* 0x000000260e0e7223 */ /* 0x000fe2000001001f */
[----:B------:R-:W-:-:S04]  /*16750*/  F2FP.BF16.PACK_AB R26, R15, R16 ;  /* 0x000000100f1a723e */ /* 0x000fc800000010ff */
[----:B------:R-:W-:Y:S02]  /*16760*/  F2FP.BF16.PACK_AB R27, R14, R27 ;  /* 0x0000001b0e1b723e */ /* 0x000fe400000010ff */
.L_x_1905:
[----:B------:R-:W-:Y:S05]  /*16770*/  BSYNC B0 ;  /* 0x0000000000007941 */ /* 0x000fea0003800000 */
.L_x_1904:
[----:B-----5:R1:W-:Y:S02]  /*16780*/  STS.128 [R246+0x3800], R24 ;  /* 0x00380018f6007388 */ /* 0x0203e40000000c00 */
.L_x_1903:
[----:B------:R-:W-:Y:S05]  /*16790*/  BSYNC B1 ;  /* 0x0000000000017941 */ /* 0x000fea0003800000 */
.L_x_1902:
        /* <DEDUP_REMOVED lines=22> */
[C---:B-----5:R-:W-:Y:S01]  /*16900*/  LEA R32, P1, R17.reuse, R18, 0x1 ;  /* 0x0000001211207211 */ /* 0x060fe200078208ff */
[----:B--2---:R-:W2:Y:S03]  /*16910*/  LD.E.128 R28, [R28.64+0x100] ;  /* 0x000100061c1c7980 */ /* 0x004ea6000c101d00 */
[----:B------:R-:W-:-:S02]  /*16920*/  LEA.HI.X R33, R17, R19, R15, 0x1, P1 ;  /* 0x0000001311217211 */ /* 0x000fc400008f0c0f */
[----:B------:R-:W-:-:S04]  /*16930*/  IADD3 R15, P1, R11, R8, RZ ;  /* 0x000000080b0f7210 */ /* 0x000fc80007f3e0ff */
[----:B---3--:R-:W3:Y:S01]  /*16940*/  LD.E.128 R32, [R32.64] ;  /* 0x0000000620207980 */ /* 0x008ee2000c101d00 */
[----:B------:R-:W-:Y:S02]  /*16950*/  LEA.HI.X.SX32 R5, R11, R5, 0x1, P1 ;  /* 0x000000050b057211 */ /* 0x000fe400008f0eff */
[----:B------:R-:W-:-:S04]  /*16960*/  LEA R36, P1, R15, R22, 0x1 ;  /* 0x000000160f247211 */ /* 0x000fc800078208ff */
[----:B------:R-:W-:-:S06]  /*16970*/  LEA.HI.X R37, R15, R23, R5, 0x1, P1 ;  /* 0x000000170f257211 */ /* 0x000fcc00008f0c05 */
[----:B----4-:R-:W4:Y:S01]  /*16980*/  LD.E.128 R36, [R36.64] ;  /* 0x0000000624247980 */ /* 0x010f22000c101d00 */
[C---:B------:R-:W-:Y:S02]  /*16990*/  SHF.L.U32 R11, R24.reuse, 0x10, RZ ;  /* 0x00000010180b7819 */ /* 0x040fe400000006ff */
[----:B------:R-:W-:Y:S01]  /*169a0*/  LOP3.LUT R8, R24, 0xffff0000, RZ, 0xc0, !PT ;  /* 0xffff000018087812 */ /* 0x000fe200078ec0ff */
[C---:B------:R-:W-:Y:S01]  /*169b0*/  IMAD.U32 R24, R25.reuse, 0x10000, RZ ;  /* 0x0001000019187824 */ /* 0x040fe200078e00ff */
[----:B------:R-:W-:Y:S02]  /*169c0*/  LOP3.LUT R5, R25, 0xffff0000, RZ, 0xc0, !PT ;  /* 0xffff000019057812 */ /* 0x000fe400078ec0ff */
[C---:B------:R-:W-:Y:S02]  /*169d0*/  SHF.L.U32 R15, R26.reuse, 0x10, RZ ;  /* 0x000000101a0f7819 */ /* 0x040fe400000006ff */
[----:B------:R-:W-:Y:S01]  /*169e0*/  LOP3.LUT R14, R26, 0xffff0000, RZ, 0xc0, !PT ;  /* 0xffff00001a0e7812 */ /* 0x000fe200078ec0ff */
[C---:B------:R-:W-:Y:S01]  /*169f0*/  IMAD.U32 R26, R27.reuse, 0x10000, RZ ;  /* 0x000100001b1a7824 */ /* 0x040fe200078e00ff */
[----:B------:R-:W-:-:S02]  /*16a00*/  LOP3.LUT R12, R27, 0xffff0000, RZ, 0xc0, !PT ;  /* 0xffff00001b0c7812 */ /* 0x000fc400078ec0ff */
[----:B--2---:R-:W-:Y:S02]  /*16a10*/  LOP3.LUT R43, R29, 0xffff0000, RZ, 0xc0, !PT ;  /* 0xffff00001d2b7812 */ /* 0x004fe400078ec0ff */
[----:B------:R-:W-:Y:S02]  /*16a20*/  SHF.L.U32 R46, R30, 0x10, RZ ;  /* 0x000000101e2e7819 */ /* 0x000fe400000006ff */
[C---:B---3--:R-:W-:Y:S01]  /*16a30*/  SHF.L.U32 R25, R32.reuse, 0x10, RZ ;  /* 0x0000001020197819 */ /* 0x048fe200000006ff */
[C---:B------:R-:W-:Y:S01]  /*16a40*/  IMAD.U32 R16, R33.reuse, 0x10000, RZ ;  /* 0x0001000021107824 */ /* 0x040fe200078e00ff */
[----:B------:R-:W-:Y:S02]  /*16a50*/  LOP3.LUT R17, R32, 0xffff0000, RZ, 0xc0, !PT ;  /* 0xffff000020117812 */ /* 0x000fe400078ec0ff */
[----:B------:R-:W-:Y:S02]  /*16a60*/  LOP3.LUT R42, R33, 0xffff0000, RZ, 0xc0, !PT ;  /* 0xffff0000212a7812 */ /* 0x000fe400078ec0ff */
[----:B------:R-:W-:-:S02]  /*16a70*/  SHF.L.U32 R33, R34, 0x10, RZ ;  /* 0x0000001022217819 */ /* 0x000fc400000006ff */
[----:B------:R-:W-:Y:S01]  /*16a80*/  LOP3.LUT R32, R34, 0xffff0000, RZ, 0xc0, !PT ;  /* 0xffff000022207812 */ /* 0x000fe200078ec0ff */
[C---:B------:R-:W-:Y:S01]  /*16a90*/  IMAD.U32 R27, R35.reuse, 0x10000, RZ ;  /* 0x00010000231b7824 */ /* 0x040fe200078e00ff */
[----:B------:R-:W-:Y:S01]  /*16aa0*/  LOP3.LUT R34, R35, 0xffff0000, RZ, 0xc0, !PT ;  /* 0xffff000023227812 */ /* 0x000fe200078ec0ff */
[----:B------:R-:W-:Y:S01]  /*16ab0*/  IMAD.U32 R35, R29, 0x10000, RZ ;  /* 0x000100001d237824 */ /* 0x000fe200078e00ff */
[----:B------:R-:W-:Y:S01]  /*16ac0*/  LOP3.LUT R29, R30, 0xffff0000, RZ, 0xc0, !PT ;  /* 0xffff00001e1d7812 */ /* 0x000fe200078ec0ff */
[----:B------:R-:W-:Y:S01]  /*16ad0*/  @!P0 FADD.FTZ R33, -R33, -RZ ;  /* 0x800000ff21218221 */ /* 0x000fe20000010100 */
[----:B------:R-:W-:Y:S01]  /*16ae0*/  SHF.L.U32 R44, R28, 0x10, RZ ;  /* 0x000000101c2c7819 */ /* 0x000fe200000006ff */
[----:B------:R-:W-:Y:S01]  /*16af0*/  @!P0 FADD.FTZ R32, -R32, -RZ ;  /* 0x800000ff20208221 */ /* 0x000fe20000010100 */
[----:B------:R-:W-:Y:S01]  /*16b00*/  LOP3.LUT R28, R28, 0xffff0000, RZ, 0xc0, !PT ;  /* 0xffff00001c1c7812 */ /* 0x000fe200078ec0ff */
[C---:B------:R-:W-:Y:S01]  /*16b10*/  IMAD.U32 R30, R31.reuse, 0x10000, RZ ;  /* 0x000100001f1e7824 */ /* 0x040fe200078e00ff */
[----:B------:R-:W-:Y:S01]  /*16b20*/  LOP3.LUT R31, R31, 0xffff0000, RZ, 0xc0, !PT ;  /* 0xffff00001f1f7812 */ /* 0x000fe200078ec0ff */
[----:B------:R-:W-:-:S02]  /*16b30*/  @!P0 FADD.FTZ R25, -R25, -RZ ;  /* 0x800000ff19198221 */ /* 0x000fc40000010100 */
[----:B------:R-:W-:Y:S02]  /*16b40*/  @!P0 FADD.FTZ R17, -R17, -RZ ;  /* 0x800000ff11118221 */ /* 0x000fe40000010100 */
[----:B------:R-:W-:Y:S02]  /*16b50*/  @!P0 FADD.FTZ R27, -R27, -RZ ;  /* 0x800000ff1b1b8221 */ /* 0x000fe40000010100 */
[----:B------:R-:W-:Y:S01]  /*16b60*/  FMUL.FTZ R46, R46, R33 ;  /* 0x000000212e2e7220 */ /* 0x000fe20000410000 */
[C---:B----4-:R-:W-:Y:S01]  /*16b70*/  SHF.L.U32 R33, R38.reuse, 0x10, RZ ;  /* 0x0000001026217819 */ /* 0x050fe200000006ff */
[----:B------:R-:W-:Y:S01]  /*16b80*/  FMUL.FTZ R29, R29, R32 ;  /* 0x000000201d1d7220 */ /* 0x000fe20000410000 */
[----:B------:R-:W-:Y:S01]  /*16b90*/  LOP3.LUT R32, R38, 0xffff0000, RZ, 0xc0, !PT ;  /* 0xffff000026207812 */ /* 0x000fe200078ec0ff */
[----:B------:R-:W-:Y:S02]  /*16ba0*/  @!P0 FADD.FTZ R16, -R16, -RZ ;  /* 0x800000ff10108221 */ /* 0x000fe40000010100 */
[----:B------:R-:W-:-:S02]  /*16bb0*/  @!P0 FADD.FTZ R34, -R34, -RZ ;  /* 0x800000ff22228221 */ /* 0x000fc40000010100 */
[----:B------:R-:W-:Y:S01]  /*16bc0*/  @!P0 FADD.FTZ R42, -R42, -RZ ;  /* 0x800000ff2a2a8221 */ /* 0x000fe20000010100 */
[----:B------:R-:W-:Y:S01]  /*16bd0*/  LOP3.LUT R38, R39, 0xffff0000, RZ, 0xc0, !PT ;  /* 0xffff000027267812 */ /* 0x000fe200078ec0ff */
[----:B------:R-:W-:Y:S01]  /*16be0*/  FMUL.FTZ R44, R44, R25 ;  /* 0x000000192c2c7220 */ /* 0x000fe20000410000 */
[----:B------:R-:W-:Y:S01]  /*16bf0*/  LOP3.LUT R25, R36, 0xffff0000, RZ, 0xc0, !PT ;  /* 0xffff000024197812 */ /* 0x000fe200078ec0ff */
[----:B------:R-:W-:Y:S01]  /*16c00*/  FMUL.FTZ R17, R28, R17 ;  /* 0x000000111c117220 */ /* 0x000fe20000410000 */
[----:B------:R-:W-:Y:S01]  /*16c10*/  SHF.L.U32 R28, R36, 0x10, RZ ;  /* 0x00000010241c7819 */ /* 0x000fe200000006ff */
[----:B------:R-:W-:Y:S01]  /*16c20*/  FMUL.FTZ R27, R30, R27 ;  /* 0x0000001b1e1b7220 */ /* 0x000fe20000410000 */
[----:B------:R-:W-:Y:S01]  /*16c30*/  LOP3.LUT R36, R37, 0xffff0000, RZ, 0xc0, !PT ;  /* 0xffff000025247812 */ /* 0x000fe200078ec0ff */
[----:B------:R-:W-:Y:S02]  /*16c40*/  FMUL.FTZ R35, R35, R16 ;  /* 0x0000001023237220 */ /* 0x000fe40000410000 */
        /* <DEDUP_REMOVED lines=17> */
.L_x_1909:
[----:B------:R-:W-:Y:S05]  /*16d60*/  BSYNC B0 ;  /* 0x0000000000007941 */ /* 0x000fea0003800000 */
.L_x_1908:
[----:B-----5:R1:W-:Y:S02]  /*16d70*/  STS.128 [R246+0x5800], R24 ;  /* 0x00580018f6007388 */ /* 0x0203e40000000c00 */
.L_x_1907:
[----:B------:R-:W-:Y:S05]  /*16d80*/  BSYNC B1 ;  /* 0x0000000000017941 */ /* 0x000fea0003800000 */
.L_x_1906:
        /* <DEDUP_REMOVED lines=10> */
[----:B------:R-:W-:Y:S02]  /*16e30*/  IMAD.MOV.U32 R8, RZ, RZ, 0x30 ;  /* 0x00000030ff087424 */ /* 0x000fe400078e00ff */
[----:B------:R-:W-:Y:S02]  /*16e40*/  IMAD.MOV.U32 R5, RZ, RZ, RZ ;  /* 0x000000ffff057224 */ /* 0x000fe400078e00ff */
[----:B------:R-:W-:Y:S01]  /*16e50*/  IMAD R7, R13, R8, 0xc0 ;  /* 0x000000c00d077424 */ /* 0x000fe200078e0208 */
[----:B------:R-:W-:-:S04]  /*16e60*/  MOV R8, R13 ;  /* 0x0000000d00087202 */ /* 0x000fc80000000f00 */
[----:B------:R-:W-:-:S03]  /*16e70*/  IADD3 R2, P1, R7, R2, RZ ;  /* 0x0000000207027210 */ /* 0x000fc60007f3e0ff */
[--C-:B------:R-:W-:Y:S01]  /*16e80*/  @P0 IMAD.MOV R5, RZ, RZ, -R13.reuse ;  /* 0x000000ffff050224 */ /* 0x100fe200078e0a0d */
[----:B------:R-:W-:Y:S01]  /*16e90*/  LEA.HI.X.SX32 R3, R7, R3, 0x1, P1 ;  /* 0x0000000307037211 */ /* 0x000fe200008f0eff */
[----:B------:R-:W-:-:S03]  /*16ea0*/  @P0 IMAD.MOV R8, RZ, RZ, -R13 ;  /* 0x000000ffff080224 */ /* 0x000fc600078e0a0d */
[----:B------:R-:W-:Y:S01]  /*16eb0*/  IADD3 R7, P1, R5, R2, RZ ;  /* 0x0000000205077210 */ /* 0x000fe20007f3e0ff */
[----:B------:R-:W-:-:S03]  /*16ec0*/  IMAD.WIDE R8, R8, 0x2, R14 ;  /* 0x0000000208087825 */ /* 0x000fc600078e020e */
[----:B------:R-:W-:Y:S02]  /*16ed0*/  LEA.HI.X.SX32 R5, R5, R3, 0x1, P1 ;  /* 0x0000000305057211 */ /* 0x000fe400008f0eff */
[C---:B-----5:R-:W-:Y:S01]  /*16ee0*/  LEA R16, P1, R7.reuse, R18, 0x1 ;  /* 0x0000001207107211 */ /* 0x060fe200078208ff */
[----:B--2---:R-:W2:Y:S03]  /*16ef0*/  LD.E.128 R8, [R8.64] ;  /* 0x0000000608087980 */ /* 0x004ea6000c101d00 */
[----:B------:R-:W-:Y:S02]  /*16f00*/  LEA.HI.X R17, R7, R19, R5, 0x1, P1 ;  /* 0x0000001307117211 */ /* 0x000fe400008f0c05 */
[----:B------:R-:W-:Y:S01]  /*16f10*/  MOV R5, RZ ;  /* 0x000000ff00057202 */ /* 0x000fe20000000f00 */
[----:B------:R-:W-:-:S03]  /*16f20*/  @P0 IMAD.MOV R5, RZ, RZ, -R13 ;  /* 0x000000ffff050224 */ /* 0x000fc600078e0a0d */
[----:B---3--:R-:W3:Y:S02]  /*16f30*/  LD.E.128 R16, [R16.64] ;  /* 0x0000000610107980 */ /* 0x008ee4000c101d00 */
[----:B------:R-:W-:-:S04]  /*16f40*/  IADD3 R7, P1, R5, R2, RZ ;  /* 0x0000000205077210 */ /* 0x000fc80007f3e0ff */
[----:B------:R-:W-:Y:S02]  /*16f50*/  LEA.HI.X.SX32 R3, R5, R3, 0x1, P1 ;  /* 0x0000000305037211 */ /* 0x000fe400008f0eff */
[----:B------:R-:W-:-:S04]  /*16f60*/  LEA R12, P1, R7, R22, 0x1 ;  /* 0x00000016070c7211 */ /* 0x000fc800078208ff */
        /* <DEDUP_REMOVED lines=33> */
[----:B------:R-:W-:Y:S01]  /*17180*/  FMUL.FTZ R16, R25, R16 ;  /* 0x0000001019107220 */ /* 0x000fe20000410000 */
[C---:B----4-:R-:W-:Y:S01]  /*17190*/  LOP3.LUT R25, R13.reuse, 0xffff0000, RZ, 0xc0, !PT ;  /* 0xffff00000d197812 */ /* 0x050fe200078ec0ff */
[----:B------:R-:W-:Y:S01]  /*171a0*/  FMUL.FTZ R11, R8, R11 ;  /* 0x0000000b080b7220 */ /* 0x000fe20000410000 */
[----:B------:R-:W-:Y:S01]  /*171b0*/  SHF.L.U32 R8, R13, 0x10, RZ ;  /* 0x000000100d087819 */ /* 0x000fe200000006ff */
[----:B------:R-:W-:Y:S01]  /*171c0*/  @!P0 FADD.FTZ R33, -R33, -RZ ;  /* 0x800000ff21218221 */ /* 0x000fe20000010100 */
[----:B------:R-:W-:Y:S01]  /*171d0*/  LOP3.LUT R13, R14, 0xffff0000, RZ, 0xc0, !PT ;  /* 0xffff00000e0d7812 */ /* 0x000fe200078ec0ff */
[----:B------:R-:W-:Y:S02]  /*171e0*/  FMUL.FTZ R17, R10, R17 ;  /* 0x000000110a117220 */ /* 0x000fe40000410000 */
[----:B------:R-:W-:Y:S01]  /*171f0*/  FMUL.FTZ R18, R9, R18 ;  /* 0x0000001209127220 */ /* 0x000fe20000410000 */
[----:B------:R-:W-:Y:S01]  /*17200*/  LOP3.LUT R9, R12, 0xffff0000, RZ, 0xc0, !PT ;  /* 0xffff00000c097812 */ /* 0x000fe200078ec0ff */
[----:B------:R-:W-:-:S02]  /*17210*/  FMUL.FTZ R30, R30, R19 ;  /* 0x000000131e1e7220 */ /* 0x000fc40000410000 */
[----:B------:R-:W-:Y:S01]  /*17220*/  IMAD.U32 R10, R12, 0x10000, RZ ;  /* 0x000100000c0a7824 */ /* 0x000fe200078e00ff */
[C---:B------:R-:W-:Y:S01]  /*17230*/  SHF.L.U32 R12, R15.reuse, 0x10, RZ ;  /* 0x000000100f0c7819 */ /* 0x040fe200000006ff */
[----:B------:R-:W-:Y:S01]  /*17240*/  IMAD.U32 R19, R14, 0x10000, RZ ;  /* 0x000100000e137824 */ /* 0x000fe200078e00ff */
[----:B------:R-:W-:Y:S01]  /*17250*/  LOP3.LUT R14, R15, 0xffff0000, RZ, 0xc0, !PT ;  /* 0xffff00000f0e7812 */ /* 0x000fe200078ec0ff */
[----:B------:R-:W-:Y:S02]  /*17260*/  FMUL.FTZ R26, R26, R31 ;  /* 0x0000001f1a1a7220 */ /* 0x000fe40000410000 */
[----:B------:R-:W-:Y:S02]  /*17270*/  FMUL.FTZ R29, R29, R32 ;  /* 0x000000201d1d7220 */ /* 0x000fe40000410000 */
        /* <DEDUP_REMOVED lines=10> */
[----:B------:R-:W-:-:S03]  /*17320*/  FFMA.FTZ R22, R22, R13, R17 ;  /* 0x0000000d16167223 */ /* 0x000fc60000010011 */
[----:B------:R-:W-:Y:S02]  /*17330*/  F2FP.BF16.PACK_AB R27, R7, R12 ;  /* 0x0000000c071b723e */ /* 0x000fe400000010ff */
[----:B------:R-:W-:Y:S02]  /*17340*/  F2FP.BF16.PACK_AB R26, R22, R19 ;  /* 0x00000013161a723e */ /* 0x000fe400000010ff */
.L_x_1911:
[----:B------:R-:W-:Y:S05]  /*17350*/  BSYNC B0 ;  /* 0x0000000000007941 */ /* 0x000fea0003800000 */
.L_x_1910:
[----:B-----5:R1:W-:Y:S01]  /*17360*/  STS.128 [R246+0x7800], R24 ;  /* 0x00780018f6007388 */ /* 0x0203e20000000c00 */
[----:B------:R-:W-:Y:S05]  /*17370*/  BRA `(.L_x_1835) ;  /* 0x0000095000007947 */ /* 0x000fea0003800000 */
.L_x_1785:
        /* <DEDUP_REMOVED lines=37> */
.L_x_1913:
[----:B------:R-:W-:Y:S05]  /*175d0*/  BSYNC B0 ;  /* 0x0000000000007941 */ /* 0x000fea0003800000 */
.L_x_1912:
[----:B------:R-:W-:Y:S01]  /*175e0*/  IADD3 R0, R180, 0x10, RZ ;  /* 0x00000010b4007810 */ /* 0x000fe20007ffe0ff */
[----:B------:R-:W-:Y:S03]  /*175f0*/  BSSY B0, `(.L_x_1914) ;  /* 0x0000023000007945 */ /* 0x000fe60003800000 */
[----:B------:R-:W-:-:S13]  /*17600*/  ISETP.GE.AND P3, PT, R0, R5, PT ;  /* 0x000000050000720c */ /* 0x000fda0003f66270 */
[----:B------:R-:W-:Y:S05]  /*17610*/  @P3 BRA `(.L_x_1915) ;  /* 0x0000020000003947 */ /* 0x000fea0003800000 */
[----:B------:R-:W-:Y:S02]  /*17620*/  ISETP.GE.AND P5, PT, R16, R79, PT ;  /* 0x0000004f1000720c */ /* 0x000fe40003fa6270 */
[----:B------:R-:W-:-:S04]  /*17630*/  IADD3 R3, P3, R3, R184, RZ ;  /* 0x000000b803037210 */ /* 0x000fc80007f7e0ff */
[-C--:B-1---5:R-:W-:Y:S01]  /*17640*/  @!P0 LEA R8, P4, R3, R192.reuse, 0x1 ;  /* 0x000000c003088211 */ /* 0x0a2fe200078808ff */
        /* <DEDUP_REMOVED lines=29> */
.L_x_1915:
[----:B------:R-:W-:Y:S05]  /*17820*/  BSYNC B0 ;  /* 0x0000000000007941 */ /* 0x000fea0003800000 */
.L_x_1914:
[----:B-1----:R-:W-:Y:S01]  /*17830*/  IADD3 R6, R180, 0x20, RZ ;  /* 0x00000020b4067810 */ /* 0x002fe20007ffe0ff */
[----:B------:R-:W-:Y:S03]  /*17840*/  BSSY B0, `(.L_x_1916) ;  /* 0x0000023000007945 */ /* 0x000fe60003800000 */
[----:B------:R-:W-:-:S13]  /*17850*/  ISETP.GE.AND P3, PT, R6, R5, PT ;  /* 0x000000050600720c */ /* 0x000fda0003f66270 */
[----:B------:R-:W-:Y:S05]  /*17860*/  @P3 BRA `(.L_x_1917) ;  /* 0x0000020000003947 */ /* 0x000fea0003800000 */
[----:B------:R-:W-:Y:S02]  /*17870*/  ISETP.GE.AND P5, PT, R16, R79, PT ;  /* 0x0000004f1000720c */ /* 0x000fe40003fa6270 */
[----:B------:R-:W-:-:S04]  /*17880*/  LEA R7, P3, R190, R184, 0x5 ;  /* 0x000000b8be077211 */ /* 0x000fc800078628ff */
        /* <DEDUP_REMOVED lines=30> */
.L_x_1917:
[----:B------:R-:W-:Y:S05]  /*17a70*/  BSYNC B0 ;  /* 0x0000000000007941 */ /* 0x000fea0003800000 */
.L_x_1916:
[----:B------:R-:W-:-:S04]  /*17a80*/  IADD3 R4, R180, 0x30, RZ ;  /* 0x00000030b4047810 */ /* 0x000fc80007ffe0ff */
[----:B------:R-:W-:-:S13]  /*17a90*/  ISETP.GE.AND P3, PT, R4, R5, PT ;  /* 0x000000050400720c */ /* 0x000fda0003f66270 */
[----:B------:R-:W-:Y:S05]  /*17aa0*/  @P3 BRA `(.L_x_1835) ;  /* 0x0000022000003947 */ /* 0x000fea0003800000 */
[----:B------:R-:W-:Y:S01]  /*17ab0*/  ISETP.GE.AND P5, PT, R16, R79, PT ;  /* 0x0000004f1000720c */ /* 0x000fe20003fa6270 */
[----:B------:R-:W-:Y:S02]  /*17ac0*/  IMAD.MOV.U32 R185, RZ, RZ, R187 ;  /* 0x000000ffffb97224 */ /* 0x000fe400078e00bb */
[----:B--2---:R-:W-:Y:S02]  /*17ad0*/  IMAD R2, R191, 0x30, RZ ;  /* 0x00000030bf027824 */ /* 0x004fe400078e02ff */
[----:B------:R-:W-:-:S04]  /*17ae0*/  IMAD.WIDE.U32 R190, R190, 0x30, R184 ;  /* 0x00000030bebe7825 */ /* 0x000fc800078e00b8 */
[----:B------:R-:W-:Y:S01]  /*17af0*/  IMAD.IADD R3, R2, 0x1, R191 ;  /* 0x0000000102037824 */ /* 0x000fe200078e02bf */
        /* <DEDUP_REMOVED lines=29> */
.L_x_1835:
[----:B------:R-:W-:Y:S05]  /*17cd0*/  BSYNC B3 ;  /* 0x0000000000037941 */ /* 0x000fea0003800000 */
.L_x_1784:
        /* <DEDUP_REMOVED lines=34> */
.L_x_1919:
[----:B------:R-:W-:Y:S05]  /*17f00*/  BSYNC B0 ;  /* 0x0000000000007941 */ /* 0x000fea0003800000 */
.L_x_1918:
        /* <DEDUP_REMOVED lines=8> */
[----:B-1----:R-:W-:-:S05]  /*17f90*/  IADD3 R9, P2, R237, R178, RZ ;  /* 0x000000b2ed097210 */ /* 0x002fca0007f5e0ff */
[----:B------:R-:W-:Y:S01]  /*17fa0*/  IMAD.X R7, R238, 0x1, R177, P2 ;  /* 0x00000001ee077824 */ /* 0x000fe200010e06b1 */
[----:B------:R-:W-:Y:S02]  /*17fb0*/  @P4 LEA R12, P6, R9, R182, 0x1 ;  /* 0x000000b6090c4211 */ /* 0x000fe400078c08ff */
[----:B------:R-:W-:Y:S02]  /*17fc0*/  @!P5 LEA R14, P0, R237, R240, 0x1 ;  /* 0x000000f0ed0ed211 */ /* 0x000fe400078008ff */
        /* <DEDUP_REMOVED lines=26> */
.L_x_1921:
[----:B------:R-:W-:Y:S05]  /*18170*/  BSYNC B0 ;  /* 0x0000000000007941 */ /* 0x000fea0003800000 */
.L_x_1920:
        /* <DEDUP_REMOVED lines=10> */
[----:B-1----:R-:W-:-:S04]  /*18220*/  LEA R9, P0, R64, R178, 0x5 ;  /* 0x000000b240097211 */ /* 0x002fc800078028ff */
[----:B------:R-:W-:Y:S02]  /*18230*/  @P4 LEA R14, P6, R9, R182, 0x1 ;  /* 0x000000b6090e4211 */ /* 0x000fe400078c08ff */
        /* <DEDUP_REMOVED lines=28> */
.L_x_1923:
[----:B------:R-:W-:Y:S05]  /*18400*/  BSYNC B0 ;  /* 0x0000000000007941 */ /* 0x000fea0003800000 */
.L_x_1922:
        /* <DEDUP_REMOVED lines=10> */
[----:B------:R-:W-:-:S03]  /*184b0*/  LOP3.LUT P1, RZ, R251, 0x8, RZ, 0xc0, !PT ;  /* 0x00000008fbff7812 */ /* 0x000fc6000782c0ff */
[----:B------:R-:W-:-:S04]  /*184c0*/  IMAD.IADD R7, R177, 0x1, R2 ;  /* 0x00000001b1077824 */ /* 0x000fc800078e0202 */
[-C--:B-1----:R-:W-:Y:S02]  /*184d0*/  @P4 LEA R12, P6, R176, R182.reuse, 0x1 ;  /* 0x000000b6b00c4211 */ /* 0x082fe400078c08ff */
[----:B------:R-:W-:Y:S02]  /*184e0*/  @!P5 IMAD.WIDE.U32 R8, R64, 0x60, R240 ;  /* 0x000000604008d825 */ /* 0x000fe400078e00f0 */
[CC--:B------:R-:W-:Y:S02]  /*184f0*/  @P3 LEA R10, P2, R176.reuse, R182.reuse, 0x1 ;  /* 0x000000b6b00a3211 */ /* 0x0c0fe400078408ff */
[----:B------:R-:W-:Y:S01]  /*18500*/  @!P5 IMAD R65, R65, 0x60, RZ ;  /* 0x000000604141d824 */ /* 0x000fe200078e02ff */
[C---:B------:R-:W-:Y:S02]  /*18510*/  @P1 LEA R14, P0, R176.reuse, R182, 0x1 ;  /* 0x000000b6b00e1211 */ /* 0x040fe400078008ff */
        /* <DEDUP_REMOVED lines=24> */
.L_x_1925:
[----:B------:R-:W-:Y:S05]  /*186a0*/  BSYNC B0 ;  /* 0x0000000000007941 */ /* 0x000fea0003800000 */
.L_x_1924:
        /* <DEDUP_REMOVED lines=43> */
.L_x_1927:
[----:B------:R-:W-:Y:S05]  /*18960*/  BSYNC B0 ;  /* 0x0000000000007941 */ /* 0x000fea0003800000 */
.L_x_1926:
        /* <DEDUP_REMOVED lines=40> */
.L_x_1929:
[----:B------:R-:W-:Y:S05]  /*18bf0*/  BSYNC B0 ;  /* 0x0000000000007941 */ /* 0x000fea0003800000 */
.L_x_1928:
        /* <DEDUP_REMOVED lines=42> */
.L_x_1931:
[----:B------:R-:W-:Y:S05]  /*18ea0*/  BSYNC B0 ;  /* 0x0000000000007941 */ /* 0x000fea0003800000 */
.L_x_1930:
        /* <DEDUP_REMOVED lines=12> */
[----:B------:R-:W-:Y:S01]  /*18f70*/  @P1 MOV R6, R188 ;  /* 0x000000bc00061202 */ /* 0x000fe20000000f00 */
[----:B------:R-:W-:Y:S01]  /*18f80*/  @P3 IMAD R0, R67, 0x60, RZ ;  /* 0x0000006043003824 */ /* 0x000fe200078e02ff */
[----:B------:R-:W-:Y:S01]  /*18f90*/  @P1 MOV R7, R189 ;  /* 0x000000bd00071202 */ /* 0x000fe20000000f00 */
[----:B-1----:R-:W-:-:S04]  /*18fa0*/  @P2 IMAD.WIDE.U32 R8, R66, 0x60, R4 ;  /* 0x0000006042082825 */ /* 0x002fc800078e0004 */
        /* <DEDUP_REMOVED lines=31> */
.L_x_1933:
[----:B------:R-:W-:Y:S05]  /*191a0*/  BSYNC B0 ;  /* 0x0000000000007941 */ /* 0x000fea0003800000 */
.L_x_1932:
[C---:B------:R-:W-:Y:S01]  /*191b0*/  IMAD.SHL.U32 R0, R70.reuse, 0x40, RZ ;  /* 0x0000004046007824 */ /* 0x040fe200078e00ff */
[----:B------:R-:W-:Y:S01]  /*191c0*/  R2P PR, R70, 0x6 ;  /* 0x0000000646007804 */ /* 0x000fe20000000000 */
[----:B------:R-:W-:Y:S01]  /*191d0*/  IMAD.SHL.U32 R180, R180, 0x8, RZ ;  /* 0x00000008b4b47824 */ /* 0x000fe200078e00ff */
[----:B------:R-:W0:Y:S01]  /*191e0*/  LDGDEPBAR ;  /* 0x00000000000079af */ /* 0x000e220000000000 */
[C---:B------:R-:W-:Y:S01]  /*191f0*/  IMAD R230, R69.reuse, 0x400, R56 ;  /* 0x0000040045e67824 */ /* 0x040fe200078e0238 */
[----:B-1----:R-:W-:Y:S01]  /*19200*/  LOP3.LUT R5, R0, 0x1c0, RZ, 0xc0, !PT ;  /* 0x000001c000057812 */ /* 0x002fe200078ec0ff */
[----:B------:R-:W-:Y:S01]  /*19210*/  IMAD R52, R69, 0x10, R52 ;  /* 0x0000001045347824 */ /* 0x000fe200078e0234 */
[----:B------:R-:W-:Y:S01]  /*19220*/  ISETP.GT.AND P6, PT, R250, R239, PT ;  /* 0x000000effa00720c */ /* 0x000fe20003fc4270 */
[----:B------:R-:W-:Y:S01]  /*19230*/  IMAD.SHL.U32 R230, R230, 0x2, RZ ;  /* 0x00000002e6e67824 */ /* 0x000fe200078e00ff */
[----:B------:R-:W-:Y:S01]  /*19240*/  LOP3.LUT R180, R5, 0x8, R180, 0xf8, !PT ;  /* 0x0000000805b47812 */ /* 0x000fe200078ef8b4 */
[----:B------:R-:W-:Y:S01]  /*19250*/  BSSY B1, `(.L_x_1934) ;  /* 0x00001b8000017945 */ /* 0x000fe20003800000 */
[----:B------:R-:W-:Y:S01]  /*19260*/  SHF.R.U32.HI R229, RZ, 0x3, R5 ;  /* 0x00000003ffe57819 */ /* 0x000fe20000011605 */
[--C-:B------:R-:W-:Y:S01]  /*19270*/  IMAD R228, R57, 0x2, R230.reuse ;  /* 0x0000000239e47824 */ /* 0x100fe200078e02e6 */
[----:B---34-:R-:W-:Y:S01]  /*19280*/  LDSM.16.M88.4 R44, [R230] ;  /* 0x00000000e62c783b */ /* 0x018fe20000000200 */
[C---:B------:R-:W-:Y:S01]  /*19290*/  IMAD R226, R55.reuse, 0x2, R230 ;  /* 0x0000000237e27824 */ /* 0x040fe200078e02e6 */
[----:B------:R-:W-:Y:S01]  /*192a0*/  LOP3.LUT R229, R180, R229, RZ, 0x3c, !PT ;  /* 0x000000e5b4e57212 */ /* 0x000fe200078e3cff */
[----:B------:R-:W-:Y:S01]  /*192b0*/  IMAD R225, R55, 0x2, R228 ;  /* 0x0000000237e17824 */ /* 0x000fe200078e02e4 */
[----:B------:R-:W-:Y:S01]  /*192c0*/  LDSM.16.M88.4 R64, [R228] ;  /* 0x00000000e440783b */ /* 0x000fe20000000200 */
[----:B------:R-:W-:-:S02]  /*192d0*/  IADD3 R71, R52, 0x1, R71 ;  /* 0x0000000134477810 */ /* 0x000fc40007ffe047 */
[----:B------:R-:W-:Y:S01]  /*192e0*/  IMAD R229, R72, 0x200, R229 ;  /* 0x0000020048e57824 */ /* 0x000fe200078e02e5 */
[----:B------:R-:W-:Y:S01]  /*192f0*/  LDSM.16.M88.4 R40, [R226] ;  /* 0x00000000e228783b */ /* 0x000fe20000000200 */
[----:B------:R-:W-:Y:S02]  /*19300*/  IADD3 R23, R68, R71, -R244 ;  /* 0x0000004744177210 */ /* 0x000fe40007ffe8f4 */
[----:B------:R-:W-:Y:S01]  /*19310*/  IMAD.SHL.U32 R229, R229, 0x2, RZ ;  /* 0x00000002e5e57824 */ /* 0x000fe200078e00ff */
[----:B------:R-:W-:Y:S02]  /*19320*/  ISETP.NE.U32.AND P0, PT, R248, RZ, PT ;  /* 0x000000fff800720c */ /* 0x000fe40003f05070 */
[----:B-----5:R-:W-:Y:S02]  /*19330*/  IMAD.IADD R23, R2, 0x1, R23 ;  /* 0x0000000102177824 */ /* 0x020fe400078e0217 */
[----:B------:R-:W1:Y:S01]  /*19340*/  LDSM.16.M88.4 R8, [R229+0x8800] ;  /* 0x00880000e508783b */ /* 0x000e620000000200 */
[----:B------:R-:W-:-:S02]  /*19350*/  IADD3 R0, R229, 0x8000, RZ ;  /* 0x00008000e5007810 */ /* 0x000fc40007ffe0ff */
[----:B------:R-:W-:Y:S01]  /*19360*/  IADD3 R227, R229, 0x8020, RZ ;  /* 0x00008020e5e37810 */ /* 0x000fe20007ffe0ff */
[----:B------:R-:W3:Y:S01]  /*19370*/  LDSM.16.M88.4 R16, [R229+0x8000] ;  /* 0x00800000e510783b */ /* 0x000ee20000000200 */
[----:B------:R-:W-:Y:S01]  /*19380*/  @P1 IADD3 R227, R0, -0x20, RZ ;  /* 0xffffffe000e31810 */ /* 0x000fe20007ffe0ff */
[----:B------:R-:W-:Y:S01]  /*19390*/  IMAD.MOV.U32 R0, RZ, RZ, 0x40 ;  /* 0x00000040ff007424 */ /* 0x000fe200078e00ff */
[----:B------:R-:W-:Y:S01]  /*193a0*/  ISETP.NE.AND.EX P0, PT, R249, RZ, PT, P0 ;  /* 0x000000fff900720c */ /* 0x000fe20003f05300 */
[----:B------:R-:W4:Y:S01]  /*193b0*/  LDSM.16.M88.4 R88, [R229+0x9000] ;  /* 0x00900000e558783b */ /* 0x000f220000000200 */
[C---:B------:R-:W-:Y:S02]  /*193c0*/  IADD3 R223, R227.reuse, 0x800, RZ ;  /* 0x00000800e3df7810 */ /* 0x040fe40007ffe0ff */
[----:B------:R-:W-:Y:S01]  /*193d0*/  SEL R0, R0, 0xffffffc0, !P2 ;  /* 0xffffffc000007807 */ /* 0x000fe20005000000 */
[----:B------:R-:W2:Y:S01]  /*193e0*/  LDSM.16.M88.4 R84, [R229+0x9800] ;  /* 0x00980000e554783b */ /* 0x000ea20000000200 */
[----:B------:R-:W-:-:S02]  /*193f0*/  IADD3 R222, R227, 0x1000, RZ ;  /* 0x00001000e3de7810 */ /* 0x000fc40007ffe0ff */
[----:B------:R-:W-:Y:S01]  /*19400*/  IADD3 R221, R227, 0x1800, RZ ;  /* 0x00001800e3dd7810 */ /* 0x000fe20007ffe0ff */
[----:B------:R-:W2:Y:S01]  /*19410*/  LDSM.16.M88.4 R76, [R227+0x800] ;  /* 0x00080000e34c783b */ /* 0x000ea20000000200 */
[----:B------:R-:W-:Y:S01]  /*19420*/  IMAD.IADD R224, R229, 0x1, R0 ;  /* 0x00000001e5e07824 */ /* 0x000fe200078e0200 */
[----:B------:R-:W-:Y:S01]  /*19430*/  IADD3 R219, R227, 0x2000, RZ ;  /* 0x00002000e3db7810 */ /* 0x000fe20007ffe0ff */
[----:B------:R-:W-:Y:S01]  /*19440*/  IMAD.IADD R220, R0, 0x1, R227 ;  /* 0x0000000100dc7824 */ /* 0x000fe200078e02e3 */
[----:B------:R-:W2:Y:S01]  /*19450*/  LDSM.16.M88.4 R80, [R227] ;  /* 0x00000000e350783b */ /* 0x000ea20000000200 */
[----:B------:R-:W-:Y:S02]  /*19460*/  IMNMX R0, R23, R68, PT ;  /* 0x0000004417007217 */ /* 0x000fe40003800200 */
        /* <DEDUP_REMOVED lines=10> */
[----:B------:R-:W2:Y:S01]  /*19510*/  LDSM.16.M88.4 R36, [R224+0x8000] ;  /* 0x00800000e024783b */ /* 0x000ea20000000200 */
        /* <DEDUP_REMOVED lines=10> */
[C---:B----4-:R-:W-:Y:S08]  /*195c0*/  HMMA.16816.F32.BF16 R4, R44.reuse, R88, RZ ;  /* 0x000000582c04723c */ /* 0x050ff000000418ff */
[C---:B--2---:R-:W-:Y:S08]  /*195d0*/  HMMA.16816.F32.BF16 R48, R44.reuse, R84, RZ ;  /* 0x000000542c30723c */ /* 0x044ff000000418ff */
[C---:B------:R-:W-:Y:S08]  /*195e0*/  HMMA.16816.F32.BF16 R88, R44.reuse, R90, RZ ;  /* 0x0000005a2c58723c */ /* 0x040ff000000418ff */
        /* <DEDUP_REMOVED lines=9> */
[C---:B------:R-:W-:Y:S08]  /*19680*/  HMMA.16816.F32.BF16 R48, R64.reuse, R60, R48 ;  /* 0x0000003c4030723c */ /* 0x040ff00000041830 */
[C---:B------:R-:W-:Y:S01]  /*19690*/  HMMA.16816.F32.BF16 R88, R64.reuse, R74, R88 ;  /* 0x0000004a4058723c */ /* 0x040fe20000041858 */
[----:B------:R-:W4:Y:S07]  /*196a0*/  LDSM.16.M88.4 R72, [R220+0x1000] ;  /* 0x00100000dc48783b */ /* 0x000f2e0000000200 */
        /* <DEDUP_REMOVED lines=10> */
[C---:B------:R-:W-:Y:S08]  /*19750*/  HMMA.16816.F32.BF16 R48, R40.reuse, R92, R48 ;  /* 0x0000005c2830723c */ /* 0x040ff00000041830 */
[C---:B------:R-:W-:Y:S01]  /*19760*/  HMMA.16816.F32.BF16 R88, R40.reuse, R30, R88 ;  /* 0x0000001e2858723c */ /* 0x040fe20000041858 */
[----:B------:R-:W-:Y:S07]  /*19770*/  LDSM.16.M88.4 R28, [R229+0xb000] ;  /* 0x00b00000e51c783b */ /* 0x000fee0000000200 */
        /* <DEDUP_REMOVED lines=10> */
[C---:B------:R-:W-:Y:S08]  /*19820*/  HMMA.16816.F32.BF16 R48, R84.reuse, R64, R48 ;  /* 0x000000405430723c */ /* 0x040ff00000041830 */
[C---:B------:R-:W-:Y:S01]  /*19830*/  HMMA.16816.F32.BF16 R88, R84.reuse, R74, R88 ;  /* 0x0000004a5458723c */ /* 0x040fe20000041858 */
[----:B------:R-:W-:Y:S07]  /*19840*/  LDSM.16.M88.4 R72, [R227+0x3000] ;  /* 0x00300000e348783b */ /* 0x000fee0000000200 */
        /* <DEDUP_REMOVED lines=8> */
[----:B------:R-:W-:Y:S07]  /*198d0*/  LDSM.16.M88.4 R32, [R224+0xa000] ;  /* 0x00a00000e020783b */ /* 0x000fee0000000200 */
[C---:B------:R-:W-:Y:S08]  /*198e0*/  HMMA.16816.F32.BF16 R48, R36.reuse, R92, R48 ;  /* 0x0000005c2430723c */ /* 0x040ff00000041830 */
        /* <DEDUP_REMOVED lines=13> */
[C---:B------:R-:W-:Y:S08]  /*199c0*/  HMMA.16816.F32.BF16 R80, R76.reuse, R72, R80 ;  /* 0x000000484c50723c */ /* 0x040ff00000041850 */
[C---:B------:R-:W-:Y:S01]  /*199d0*/  HMMA.16816.F32.BF16 R88, R76.reuse, R74, R88 ;  /* 0x0000004a4c58723c */ /* 0x040fe20000041858 */
[----:B------:R-:W-:Y:S07]  /*199e0*/  LDSM.16.M88.4 R72, [R220+0x3000] ;  /* 0x00300000dc48783b */ /* 0x000fee0000000200 */
[----:B------:R-:W-:Y:S01]  /*199f0*/  HMMA.16816.F32.BF16 R44, R76, R86, R44 ;  /* 0x000000564c2c723c */ /* 0x000fe2000004182c */
[----:B------:R-:W3:Y:S04]  /*19a00*/  LDSM.16.M88.4 R84, [R220+0x3800] ;  /* 0x00380000dc54783b */ /* 0x000ee80000000200 */
[----:B------:R-:W-:Y:S03]  /*19a10*/  LDSM.16.M88.4 R76, [R230+0x4000] ;  /* 0x00400000e64c783b */ /* 0x000fe60000000200 */
[C---:B-1----:R-:W-:Y:S08]  /*19a20*/  HMMA.16816.F32.BF16 R12, R64.reuse, R4, R12 ;  /* 0x00000004400c723c */ /* 0x042ff0000004180c */
[C---:B------:R-:W-:Y:S01]  /*19a30*/  HMMA.16816.F32.BF16 R8, R64.reuse, R6, R8 ;  /* 0x000000064008723c */ /* 0x040fe20000041808 */
[----:B------:R-:W1:Y:S07]  /*19a40*/  LDSM.16.M88.4 R4, [R229+0xc800] ;  /* 0x00c80000e504783b */ /* 0x000e6e0000000200 */
[C---:B------:R-:W-:Y:S08]  /*19a50*/  HMMA.16816.F32.BF16 R48, R64.reuse, R92, R48 ;  /* 0x0000005c4030723c */ /* 0x040ff00000041830 */
[C---:B------:R-:W-:Y:S08]  /*19a60*/  HMMA.16816.F32.BF16 R24, R64.reuse, R32, R24 ;  /* 0x000000204018723c */ /* 0x040ff00000041818 */
[C---:B------:R-:W-:Y:S01]  /*19a70*/  HMMA.16816.F32.BF16 R16, R64.reuse, R34, R16 ;  /* 0x000000224010723c */ /* 0x040fe20000041810 */
[----:B------:R-:W-:Y:S07]  /*19a80*/  LDSM.16.M88.4 R32, [R229+0xc000] ;  /* 0x00c00000e520783b */ /* 0x000fee0000000200 */
[C---:B------:R-:W-:Y:S08]  /*19a90*/  HMMA.16816.F32.BF16 R80, R64.reuse, R28, R80 ;  /* 0x0000001c4050723c */ /* 0x040ff00000041850 */
[C---:B------:R-:W-:Y:S01]  /*19aa0*/  HMMA.16816.F32.BF16 R88, R64.reuse, R30, R88 ;  /* 0x0000001e4058723c */ /* 0x040fe20000041858 */
[----:B------:R-:W-:Y:S07]  /*19ab0*/  LDSM.16.M88.4 R28, [R229+0xd000] ;  /* 0x00d00000e51c783b */ /* 0x000fee0000000200 */
[----:B------:R-:W-:Y:S01]  /*19ac0*/  HMMA.16816.F32.BF16 R44, R64, R94, R44 ;  /* 0x0000005e402c723c */ /* 0x000fe2000004182c */
[----:B------:R-:W4:Y:S04]  /*19ad0*/  LDSM.16.M88.4 R92, [R229+0xd800] ;  /* 0x00d80000e55c783b */ /* 0x000f280000000200 */
[----:B------:R-:W-:Y:S03]  /*19ae0*/  LDSM.16.M88.4 R64, [R228+0x4000] ;  /* 0x00400000e440783b */ /* 0x000fe60000000200 */
[C---:B--2---:R-:W-:Y:S08]  /*19af0*/  HMMA.16816.F32.BF16 R12, R60.reuse, R36, R12 ;  /* 0x000000243c0c723c */ /* 0x044ff0000004180c */
[C---:B------:R-:W-:Y:S01]  /*19b00*/  HMMA.16816.F32.BF16 R8, R60.reuse, R38, R8 ;  /* 0x000000263c08723c */ /* 0x040fe20000041808 */
[----:B------:R-:W2:Y:S07]  /*19b10*/  LDSM.16.M88.4 R36, [R227+0x4800] ;  /* 0x00480000e324783b */ /* 0x000eae0000000200 */
[C---:B---3--:R-:W-:Y:S08]  /*19b20*/  HMMA.16816.F32.BF16 R48, R60.reuse, R84, R48 ;  /* 0x000000543c30723c */ /* 0x048ff00000041830 */
[C---:B------:R-:W-:Y:S08]  /*19b30*/  HMMA.16816.F32.BF16 R24, R60.reuse, R40, R24 ;  /* 0x000000283c18723c */ /* 0x040ff00000041818 */
[C---:B------:R-:W-:Y:S01]  /*19b40*/  HMMA.16816.F32.BF16 R16, R60.reuse, R42, R16 ;  /* 0x0000002a3c10723c */ /* 0x040fe20000041810 */
[----:B------:R-:W-:Y:S07]  /*19b50*/  LDSM.16.M88.4 R40, [R227+0x4000] ;  /* 0x00400000e328783b */ /* 0x000fee0000000200 */
        /* <DEDUP_REMOVED lines=9> */
[C---:B----4-:R-:W-:Y:S08]  /*19bf0*/  HMMA.16816.F32.BF16 R48, R76.reuse, R92, R48 ;  /* 0x0000005c4c30723c */ /* 0x050ff00000041830 */
        /* <DEDUP_REMOVED lines=63> */
[----:B------:R-:W-:Y:S07]  /*19ff0*/  LDSM.16.M88.4 R36, [R225+0x6000] ;  /* 0x00600000e124783b */ /* 0x000fee0000000200 */
[C---:B---3--:R-:W-:Y:S08]  /*1a000*/  HMMA.16816.F32.BF16 R48, R60.reuse, R84, R48 ;  /* 0x000000543c30723c */ /* 0x048ff00000041830 */
[C---:B------:R-:W-:Y:S08]  /*1a010*/  HMMA.16816.F32.BF16 R24, R60.reuse, R40, R24 ;  /* 0x000000283c18723c */ /* 0x040ff00000041818 */
[C---:B------:R-:W-:Y:S01]  /*1a020*/  HMMA.16816.F32.BF16 R16, R60.reuse, R42, R16 ;  /* 0x0000002a3c10723c */ /* 0x040fe20000041810 */
[----:B------:R-:W-:Y:S07]  /*1a030*/  LDSM.16.M88.4 R40, [R220+0x6800] ;  /* 0x00680000dc28783b */ /* 0x000fee0000000200 */
[C---:B------:R-:W-:Y:S08]  /*1a040*/  HMMA.16816.F32.BF16 R80, R60.reuse, R72, R80 ;  /* 0x000000483c50723c */ /* 0x040ff00000041850 */
[C---:B------:R-:W-:Y:S01]  /*1a050*/  HMMA.16816.F32.BF16 R88, R60.reuse, R74, R88 ;  /* 0x0000004a3c58723c */ /* 0x040fe20000041858 */
[----:B------:R-:W-:Y:S07]  /*1a060*/  LDSM.16.M88.4 R72, [R220+0x7000] ;  /* 0x00700000dc48783b */ /* 0x000fee0000000200 */
[----:B------:R-:W-:Y:S08]  /*1a070*/  HMMA.16816.F32.BF16 R44, R60, R86, R44 ;  /* 0x000000563c2c723c */ /* 0x000ff0000004182c */
[C---:B-1----:R-:W-:Y:S08]  /*1a080*/  HMMA.16816.F32.BF16 R12, R76.reuse, R4, R12 ;  /* 0x000000044c0c723c */ /* 0x042ff0000004180c */
[----:B------:R-:W-:Y:S01]  /*1a090*/  HMMA.16816.F32.BF16 R8, R76, R6, R8 ;  /* 0x000000064c08723c */ /* 0x000fe20000041808 */
[----:B------:R-:W1:Y:S01]  /*1a0a0*/  LDSM.16.M88.4 R4, [R220+0x7800] ;  /* 0x00780000dc04783b */ /* 0x000e620000000200 */
[----:B------:R-:W-:-:S06]  /*1a0b0*/  DEPBAR.LE SB0, 0x0 ;  /* 0x000080000000791a */ /* 0x000fcc0000000000 */
[C---:B----4-:R-:W-:Y:S08]  /*1a0c0*/  HMMA.16816.F32.BF16 R48, R76.reuse, R92, R48 ;  /* 0x0000005c4c30723c */ /* 0x050ff00000041830 */
[C---:B------:R-:W-:Y:S08]  /*1a0d0*/  HMMA.16816.F32.BF16 R24, R76.reuse, R32, R24 ;  /* 0x000000204c18723c */ /* 0x040ff00000041818 */
[C---:B------:R-:W-:Y:S08]  /*1a0e0*/  HMMA.16816.F32.BF16 R16, R76.reuse, R34, R16 ;  /* 0x000000224c10723c */ /* 0x040ff00000041810 */
[C---:B------:R-:W-:Y:S08]  /*1a0f0*/  HMMA.16816.F32.BF16 R80, R76.reuse, R28, R80 ;  /* 0x0000001c4c50723c */ /* 0x040ff00000041850 */
[C---:B------:R-:W-:Y:S08]  /*1a100*/  HMMA.16816.F32.BF16 R88, R76.reuse, R30, R88 ;  /* 0x0000001e4c58723c */ /* 0x040ff00000041858 */
[----:B------:R-:W-:Y:S08]  /*1a110*/  HMMA.16816.F32.BF16 R44, R76, R94, R44 ;  /* 0x0000005e4c2c723c */ /* 0x000ff0000004182c */
[C---:B-1----:R-:W-:Y:S07]  /*1a120*/  HMMA.16816.F32.BF16 R48, R36.reuse, R4, R48 ;  /* 0x000000042430723c */ /* 0x042fee0000041830 */
[----:B------:R-:W-:Y:S01]  /*1a130*/  IADD3 R5, R23, 0x8, RZ ;  /* 0x0000000817057810 */ /* 0x000fe20007ffe0ff */
[----:B------:R-:W-:Y:S03]  /*1a140*/  HMMA.16816.F32.BF16 R24, R36, R64, R24 ;  /* 0x000000402418723c */ /* 0x000fe60000041818 */
[----:B------:R-:W-:-:S05]  /*1a150*/  IMNMX R2, R5, R68, PT ;  /* 0x0000004405027217 */ /* 0x000fca0003800200 */
[C---:B------:R-:W-:Y:S08]  /*1a160*/  HMMA.16816.F32.BF16 R16, R36.reuse, R66, R16 ;  /* 0x000000422410723c */ /* 0x040ff00000041810 */
[C---:B------:R-:W-:Y:S08]  /*1a170*/  HMMA.16816.F32.BF16 R12, R36.reuse, R40, R12 ;  /* 0x00000028240c723c */ /* 0x040ff0000004180c */
[C---:B------:R-:W-:Y:S08]  /*1a180*/  HMMA.16816.F32.BF16 R8, R36.reuse, R42, R8 ;  /* 0x0000002a2408723c */ /* 0x040ff00000041808 */
[C---:B------:R-:W-:Y:S08]  /*1a190*/  HMMA.16816.F32.BF16 R80, R36.reuse, R72, R80 ;  /* 0x000000482450723c */ /* 0x040ff00000041850 */
[C---:B------:R-:W-:Y:S08]  /*1a1a0*/  HMMA.16816.F32.BF16 R88, R36.reuse, R74, R88 ;  /* 0x0000004a2458723c */ /* 0x040ff00000041858 */
        /* <DEDUP_REMOVED lines=65> */
.L_x_1937:
[----:B------:R-:W2:Y:S02]  /*1a5c0*/  LD.E R6, [R20.64+0x38] ;  /* 0x0000380614067980 */ /* 0x000ea4000c101900 */
[----:B--2---:R-:W-:-:S04]  /*1a5d0*/  LEA R6, -R6, RZ, 0x6 ;  /* 0x000000ff06067211 */ /* 0x004fc800078e31ff */
[----:B------:R-:W-:Y:S02]  /*1a5e0*/  SHF.R.S32.HI R4, RZ, 0x1f, R6 ;  /* 0x0000001fff047819 */ /* 0x000fe40000011406 */
.L_x_1938:
[----:B------:R-:W-:Y:S05]  /*1a5f0*/  BSYNC B0 ;  /* 0x0000000000007941 */ /* 0x000fea0003800000 */
.L_x_1936:
        /* <DEDUP_REMOVED lines=125> */
.L_x_1935:
[----:B------:R-:W-:Y:S05]  /*1add0*/  BSYNC B1 ;  /* 0x0000000000017941 */ /* 0x000fea0003800000 */
.L_x_1934:
[----:B-1----:R1:W2:Y:S01]  /*1ade0*/  LD.E R29, [R20.64+0xdc] ;  /* 0x0000dc06141d7980 */ /* 0x0022a2000c101900 */
        /* <DEDUP_REMOVED lines=77> */
[----:B------:R-:W-:-:S02]  /*1b2c0*/  FMNMX.FTZ R6, R8, R7, !PT ;  /* 0x0000000708067209 */ /* 0x000fc40007810000 */
[----:B-1----:R-:W-:Y:S02]  /*1b2d0*/  FMNMX.FTZ R20, R18, R5, !PT ;  /* 0x0000000512147209 */ /* 0x002fe40007810000 */
        /* <DEDUP_REMOVED lines=43> */
[----:B------:R-:W-:Y:S01]  /*1b590*/  FMNMX.FTZ R20, R187, R20, !PT ;  /* 0x00000014bb147209 */ /* 0x000fe20007810000 */
[----:B------:R-:W-:Y:S01]  /*1b5a0*/  LDSM.16.MT88.4 R48, [R232+0x10000] ;  /* 0x01000000e830783b */ /* 0x000fe20000004200 */
[----:B------:R-:W-:-:S02]  /*1b5b0*/  ISETP.GE.AND P2, PT, R3, R2, PT ;  /* 0x000000020300720c */ /* 0x000fc40003f46270 */
[----:B------:R-:W-:Y:S02]  /*1b5c0*/  FSEL R31, R46, -INF , !P1 ;  /* 0xff8000002e1f7808 */ /* 0x000fe40004800000 */
[----:B------:R-:W-:Y:S02]  /*1b5d0*/  FMNMX.FTZ R20, R185, R20, !PT ;  /* 0x00000014b9147209 */ /* 0x000fe40007810000 */
[----:B------:R-:W-:Y:S02]  /*1b5e0*/  FSEL R30, R47, -INF , !P2 ;  /* 0xff8000002f1e7808 */ /* 0x000fe40005000000 */
[----:B------:R-:W-:-:S04]  /*1b5f0*/  FMNMX.FTZ R3, R31, R20, !PT ;  /* 0x000000141f037209 */ /* 0x000fc80007810000 */
[----:B------:R-:W-:Y:S02]  /*1b600*/  FMNMX.FTZ R20, R30, R3, !PT ;  /* 0x000000031e147209 */ /* 0x000fe40007810000 */
[----:B-1----:R-:W-:-:S03]  /*1b610*/  FMNMX.FTZ R7, R6, R7, !PT ;  /* 0x0000000706077209 */ /* 0x002fc60007810000 */
[----:B------:R-:W1:Y:S04]  /*1b620*/  SHFL.BFLY PT, R3, R20, 0x2, 0x1f ;  /* 0x0c401f0014037f89 */ /* 0x000e6800000e0000 */
[----:B------:R-:W3:Y:S01]  /*1b630*/  SHFL.BFLY PT, R164, R7, 0x1, 0x1f ;  /* 0x0c201f0007a47f89 */ /* 0x000ee200000e0000 */
[----:B-1----:R-:W-:-:S03]  /*1b640*/  FMNMX.FTZ R6, R20, R3, !PT ;  /* 0x0000000314067209 */ /* 0x002fc60007810000 */
[----:B------:R-:W-:Y:S01]  /*1b650*/  LDSM.16.MT88.4 R20, [R231+0x10800] ;  /* 0x01080000e714783b */ /* 0x000fe20000004200 */
[----:B---3--:R-:W-:-:S03]  /*1b660*/  FMNMX.FTZ R164, R7, R164, !PT ;  /* 0x000000a407a47209 */ /* 0x008fc60007810000 */
[----:B------:R-:W1:Y:S01]  /*1b670*/  SHFL.BFLY PT, R3, R6, 0x1, 0x1f ;  /* 0x0c201f0006037f89 */ /* 0x000e6200000e0000 */
[----:B------:R-:W-:Y:S02]  /*1b680*/  FSETP.NEU.FTZ.AND P1, PT, R164, -INF , PT ;  /* 0xff800000a400780b */ /* 0x000fe40003f3d000 */
[----:B-1----:R-:W-:Y:S01]  /*1b690*/  FMNMX.FTZ R3, R6, R3, !PT ;  /* 0x0000000306037209 */ /* 0x002fe20007810000 */
        /* <DEDUP_REMOVED lines=27> */
[-C--:B------:R-:W-:Y:S01]  /*1b850*/  FFMA.FTZ R32, R12, R29.reuse, -R28 ;  /* 0x0000001d0c207223 */ /* 0x080fe2000001081c */
        /* <DEDUP_REMOVED lines=14> */
[-CC-:B------:R-:W-:Y:S02]  /*1b940*/  FFMA.FTZ R194, R194, R29.reuse, -R190.reuse ;  /* 0x0000001dc2c27223 */ /* 0x180fe400000108be */
[----:B------:R-:W-:-:S02]  /*1b950*/  FFMA.FTZ R193, R193, R29, -R190 ;  /* 0x0000001dc1c17223 */ /* 0x000fc400000108be */
[----:B------:R-:W-:Y:S01]  /*1b960*/  MUFU.EX2 R175, R175 ;  /* 0x000000af00af7308 */ /* 0x000fe20000000800 */
[-CC-:B------:R-:W-:Y:S02]  /*1b970*/  FFMA.FTZ R192, R192, R29.reuse, -R190.reuse ;  /* 0x0000001dc0c07223 */ /* 0x180fe400000108be */
[-C--:B------:R-:W-:Y:S02]  /*1b980*/  FFMA.FTZ R191, R191, R29.reuse, -R190 ;  /* 0x0000001dbfbf7223 */ /* 0x080fe400000108be */
[-CC-:B------:R-:W-:Y:S02]  /*1b990*/  FFMA.FTZ R190, R185, R29.reuse, -R28.reuse ;  /* 0x0000001db9be7223 */ /* 0x180fe4000001081c */
[-CC-:B------:R-:W-:Y:S01]  /*1b9a0*/  FFMA.FTZ R187, R187, R29.reuse, -R28.reuse ;  /* 0x0000001dbbbb7223 */ /* 0x180fe2000001081c */
        /* <DEDUP_REMOVED lines=243> */
[----:B------:R-:W-:Y:S07]  /*1c8e0*/  @!UPT UIADD3 URZ, URZ, URZ, URZ ;  /* 0x0000003f3f3ff290 */ /* 0x000fee000fffe03f */
[----:B------:R-:W-:Y:S11]  /*1c8f0*/  @!P6 BRA `(.L_x_1939) ;  /* 0x00004a200000e947 */ /* 0x000ff60003800000 */
        /* <DEDUP_REMOVED lines=72> */
.L_x_1941:
[----:B------:R-:W-:Y:S02]  /*1cd80*/  ULDC.64 UR4, c[0x0][0x118] ;  /* 0x0000460000047ab9 */ /* 0x000fe40000000a00 */
[----:B------:R-:W2:Y:S02]  /*1cd90*/  LD.E R6, [R196.64+0x40] ;  /* 0x00004004c4067980 */ /* 0x000ea4000c101900 */
[----:B--2---:R-:W-:-:S04]  /*1cda0*/  LEA R6, -R6, RZ, 0x6 ;  /* 0x000000ff06067211 */ /* 0x004fc800078e31ff */
[----:B------:R-:W-:Y:S02]  /*1cdb0*/  SHF.R.S32.HI R4, RZ, 0x1f, R6 ;  /* 0x0000001fff047819 */ /* 0x000fe40000011406 */
.L_x_1942:
[----:B------:R-:W-:Y:S05]  /*1cdc0*/  BSYNC B0 ;  /* 0x0000000000007941 */ /* 0x000fea0003800000 */
.L_x_1940:
[C---:B------:R-:W-:Y:S01]  /*1cdd0*/  LOP3.LUT P6, RZ, R251.reuse, 0x1, RZ, 0xc0, !PT ;  /* 0x00000001fbff7812 */ /* 0x040fe200078cc0ff */
[----:B------:R-:W-:Y:S01]  /*1cde0*/  ULDC.64 UR4, c[0x0][0x118] ;  /* 0x0000460000047ab9 */ /* 0x000fe20000000a00 */
[C---:B------:R-:W-:Y:S01]  /*1cdf0*/  LOP3.LUT P5, RZ, R251.reuse, 0x2, RZ, 0xc0, !PT ;  /* 0x00000002fbff7812 */ /* 0x040fe200078ac0ff */
[----:B------:R-:W1:Y:S01]  /*1ce00*/  S2R R165, SR_TID.X ;  /* 0x0000000000a57919 */ /* 0x000e620000002100 */
[C---:B------:R-:W-:Y:S01]  /*1ce10*/  LOP3.LUT P4, RZ, R251.reuse, 0x4, RZ, 0xc0, !PT ;  /* 0x00000004fbff7812 */ /* 0x040fe2000788c0ff */
[----:B------:R-:W-:Y:S01]  /*1ce20*/  BSSY B1, `(.L_x_1943) ;  /* 0x0000263000017945 */ /* 0x000fe20003800000 */
        /* <DEDUP_REMOVED lines=16> */
[-C--:B------:R-:W-:Y:S01]  /*1cf30*/  @P3 LEA R8, P1, R7, R188.reuse, 0x1 ;  /* 0x000000bc07083211 */ /* 0x080fe200078208ff */
[----:B-1----:R-:W-:Y:S01]  /*1cf40*/  IMAD.SHL.U32 R165, R165, 0x2, RZ ;  /* 0x00000002a5a57824 */ /* 0x002fe200078e00ff */
[C---:B------:R-:W-:Y:S02]  /*1cf50*/  IADD3 R5, P2, R7.reuse, R235, RZ ;  /* 0x000000eb07057210 */ /* 0x040fe40007f5e0ff */
[----:B------:R-:W-:Y:S02]  /*1cf60*/  @P3 LEA.HI.X R9, R7, R189, R6, 0x1, P1 ;  /* 0x000000bd07093211 */ /* 0x000fe400008f0c06 */
[CC--:B------:R-:W-:Y:S01]  /*1cf70*/  @P5 LEA R20, P1, R5.reuse, R188.reuse, 0x1 ;  /* 0x000000bc05145211 */ /* 0x0c0fe200078208ff */
[----:B------:R-:W-:Y:S01]  /*1cf80*/  IMAD.X R6, R6, 0x1, R236, P2 ;  /* 0x0000000106067824 */ /* 0x000fe200010e06ec */
[----:B------:R-:W-:-:S02]  /*1cf90*/  @P6 LEA R22, P2, R5, R188, 0x1 ;  /* 0x000000bc05166211 */ /* 0x000fc400078408ff */
[----:B------:R-:W-:Y:S02]  /*1cfa0*/  LOP3.LUT R165, R165, 0x6, RZ, 0xc0, !PT ;  /* 0x00000006a5a57812 */ /* 0x000fe400078ec0ff */
[CCC-:B------:R-:W-:Y:S02]  /*1cfb0*/  @P6 LEA.HI.X R23, R5.reuse, R189.reuse, R6.reuse, 0x1, P2 ;  /* 0x000000bd05176211 */ /* 0x1c0fe400010f0c06 */
[CC--:B------:R-:W-:Y:S01]  /*1cfc0*/  @P4 LEA R18, P2, R5.reuse, R188.reuse, 0x1 ;  /* 0x000000bc05124211 */ /* 0x0c0fe200078408ff */
[----:B------:R-:W-:Y:S01]  /*1cfd0*/  IMAD R165, R250, 0x40, R165 ;  /* 0x00000040faa57824 */ /* 0x000fe200078e02a5 */
[CCC-:B------:R-:W-:Y:S02]  /*1cfe0*/  @P5 LEA.HI.X R21, R5.reuse, R189.reuse, R6.reuse, 0x1, P1 ;  /* 0x000000bd05155211 */ /* 0x1c0fe400008f0c06 */
[C---:B------:R-:W-:Y:S02]  /*1cff0*/  @P4 LEA.HI.X R19, R5.reuse, R189, R6, 0x1, P2 ;  /* 0x000000bd05134211 */ /* 0x040fe400010f0c06 */
[----:B------:R-:W-:-:S02]  /*1d000*/  @P3 LEA R16, P1, R5, R188, 0x1 ;  /* 0x000000bc05103211 */ /* 0x000fc400078208ff */
[C---:B------:R-:W-:Y:S02]  /*1d010*/  IADD3 R4, P2, R5.reuse, R235, RZ ;  /* 0x000000eb05047210 */ /* 0x040fe40007f5e0ff */
        /* <DEDUP_REMOVED lines=17> */
[----:B-1----:R-:W-:Y:S02]  /*1d130*/  @P4 IMAD.MOV.U32 R4, RZ, RZ, R166 ;  /* 0x000000ffff044224 */ /* 0x002fe400078e00a6 */
        /* <DEDUP_REMOVED lines=74> */
[----:B------:R-:W2:Y:S04]  /*1d5e0*/  LDSM.16.M88.4 R172, [R229+0x8800] ;  /* 0x00880000e5ac783b */ /* 0x000ea80000000200 */
[----:B-1----:R-:W1:Y:S04]  /*1d5f0*/  LDSM.16.M88.4 R32, [R229+0x9000] ;  /* 0x00900000e520783b */ /* 0x002e680000000200 */
[----:B------:R-:W4:Y:S04]  /*1d600*/  LDSM.16.M88.4 R4, [R229+0x8000] ;  /* 0x00800000e504783b */ /* 0x000f280000000200 */
[----:B------:R-:W4:Y:S04]  /*1d610*/  LDSM.16.M88.4 R180, [R229+0x9800] ;  /* 0x00980000e5b4783b */ /* 0x000f280000000200 */
[----:B------:R-:W-:Y:S04]  /*1d620*/  LDSM.16.M88.4 R188, [R228] ;  /* 0x00000000e4bc783b */ /* 0x000fe80000000200 */
[----:B------:R-:W4:Y:S04]  /*1d630*/  LDSM.16.M88.4 R16, [R223] ;  /* 0x00000000df10783b */ /* 0x000f280000000200 */
[----:B---3--:R-:W3:Y:S04]  /*1d640*/  LDSM.16.M88.4 R12, [R222] ;  /* 0x00000000de0c783b */ /* 0x008ee80000000200 */
[----:B-----5:R-:W5:Y:S04]  /*1d650*/  LDSM.16.M88.4 R20, [R227] ;  /* 0x00000000e314783b */ /* 0x020f680000000200 */
[----:B------:R-:W3:Y:S04]  /*1d660*/  LDSM.16.M88.4 R192, [R221] ;  /* 0x00000000ddc0783b */ /* 0x000ee80000000200 */
[----:B------:R-:W-:Y:S01]  /*1d670*/  LDSM.16.M88.4 R184, [R224+0x8000] ;  /* 0x00800000e0b8783b */ /* 0x000fe20000000200 */
[C---:B--2---:R-:W-:Y:S03]  /*1d680*/  HMMA.16816.F32.BF16 R176, R24.reuse, R172, RZ ;  /* 0x000000ac18b0723c */ /* 0x044fe600000418ff */
[----:B------:R-:W0:Y:S05]  /*1d690*/  LDGDEPBAR ;  /* 0x00000000000079af */ /* 0x000e2a0000000000 */
[C---:B-1----:R-:W-:Y:S08]  /*1d6a0*/  HMMA.16816.F32.BF16 R168, R24.reuse, R32, RZ ;  /* 0x0000002018a8723c */ /* 0x042ff000000418ff */
[C---:B------:R-:W-:Y:S08]  /*1d6b0*/  HMMA.16816.F32.BF16 R172, R24.reuse, R174, RZ ;  /* 0x000000ae18ac723c */ /* 0x040ff000000418ff */
[C---:B------:R-:W-:Y:S08]  /*1d6c0*/  HMMA.16816.F32.BF16 R32, R24.reuse, R34, RZ ;  /* 0x000000221820723c */ /* 0x040ff000000418ff */
[C---:B----4-:R-:W-:Y:S08]  /*1d6d0*/  HMMA.16816.F32.BF16 R8, R24.reuse, R4, RZ ;  /* 0x000000041808723c */ /* 0x050ff000000418ff */
[C---:B------:R-:W-:Y:S08]  /*1d6e0*/  HMMA.16816.F32.BF16 R4, R24.reuse, R6, RZ ;  /* 0x000000061804723c */ /* 0x040ff000000418ff */
[C---:B------:R-:W-:Y:S08]  /*1d6f0*/  HMMA.16816.F32.BF16 R28, R24.reuse, R180, RZ ;  /* 0x000000b4181c723c */ /* 0x040ff000000418ff */
[----:B------:R-:W-:Y:S01]  /*1d700*/  HMMA.16816.F32.BF16 R24, R24, R182, RZ ;  /* 0x000000b61818723c */ /* 0x000fe200000418ff */
[----:B------:R-:W-:Y:S07]  /*1d710*/  LDSM.16.M88.4 R180, [R224+0x8800] ;  /* 0x00880000e0b4783b */ /* 0x000fee0000000200 */
[C---:B------:R-:W-:Y:S08]  /*1d720*/  HMMA.16816.F32.BF16 R176, R188.reuse, R16, R176 ;  /* 0x00000010bcb0723c */ /* 0x040ff000000418b0 */
[C---:B------:R-:W-:Y:S01]  /*1d730*/  HMMA.16816.F32.BF16 R172, R188.reuse, R18, R172 ;  /* 0x00000012bcac723c */ /* 0x040fe200000418ac */
[----:B------:R-:W1:Y:S07]  /*1d740*/  LDSM.16.M88.4 R16, [R226] ;  /* 0x00000000e210783b */ /* 0x000e6e0000000200 */
[C---:B---3--:R-:W-:Y:S08]  /*1d750*/  HMMA.16816.F32.BF16 R168, R188.reuse, R12, R168 ;  /* 0x0000000cbca8723c */ /* 0x048ff000000418a8 */
[C---:B------:R-:W-:Y:S01]  /*1d760*/  HMMA.16816.F32.BF16 R32, R188.reuse, R14, R32 ;  /* 0x0000000ebc20723c */ /* 0x040fe20000041820 */
[----:B------:R-:W2:Y:S07]  /*1d770*/  LDSM.16.M88.4 R12, [R224+0x9000] ;  /* 0x00900000e00c783b */ /* 0x000eae0000000200 */
[C---:B-----5:R-:W-:Y:S08]  /*1d780*/  HMMA.16816.F32.BF16 R8, R188.reuse, R20, R8 ;  /* 0x00000014bc08723c */ /* 0x060ff00000041808 */
[C---:B------:R-:W-:Y:S01]  /*1d790*/  HMMA.16816.F32.BF16 R4, R188.reuse, R22, R4 ;  /* 0x00000016bc04723c */ /* 0x040fe20000041804 */
[----:B------:R-:W3:Y:S07]  /*1d7a0*/  LDSM.16.M88.4 R20, [R224+0x9800] ;  /* 0x00980000e014783b */ /* 0x000eee0000000200 */
[C---:B------:R-:W-:Y:S08]  /*1d7b0*/  HMMA.16816.F32.BF16 R28, R188.reuse, R192, R28 ;  /* 0x000000c0bc1c723c */ /* 0x040ff0000004181c */
[----:B------:R-:W-:Y:S01]  /*1d7c0*/  HMMA.16816.F32.BF16 R24, R188, R194, R24 ;  /* 0x000000c2bc18723c */ /* 0x000fe20000041818 */
[----:B------:R-:W-:Y:S04]  /*1d7d0*/  LDSM.16.M88.4 R188, [R220] ;  /* 0x00000000dcbc783b */ /* 0x000fe80000000200 */
[----:B------:R-:W-:Y:S03]  /*1d7e0*/  LDSM.16.M88.4 R192, [R229+0xa000] ;  /* 0x00a00000e5c0783b */ /* 0x000fe60000000200 */
[C---:B-1----:R-:W-:Y:S08]  /*1d7f0*/  HMMA.16816.F32.BF16 R8, R16.reuse, R184, R8 ;  /* 0x000000b81008723c */ /* 0x042ff00000041808 */
[C---:B------:R-:W-:Y:S01]  /*1d800*/  HMMA.16816.F32.BF16 R4, R16.reuse, R186, R4 ;  /* 0x000000ba1004723c */ /* 0x040fe20000041804 */
[----:B------:R-:W-:Y:S07]  /*1d810*/  LDSM.16.M88.4 R184, [R220+0x800] ;  /* 0x00080000dcb8783b */ /* 0x000fee0000000200 */
[C---:B--2---:R-:W-:Y:S08]  /*1d820*/  HMMA.16816.F32.BF16 R168, R16.reuse, R12, R168 ;  /* 0x0000000c10a8723c */ /* 0x044ff000000418a8 */
[C---:B------:R-:W-:Y:S01]  /*1d830*/  HMMA.16816.F32.BF16 R32, R16.reuse, R14, R32 ;  /* 0x0000000e1020723c */ /* 0x040fe20000041820 */
[----:B------:R-:W1:Y:S07]  /*1d840*/  LDSM.16.M88.4 R12, [R225] ;  /* 0x00000000e10c783b */ /* 0x000e6e0000000200 */
[C---:B------:R-:W-:Y:S08]  /*1d850*/  HMMA.16816.F32.BF16 R176, R16.reuse, R180, R176 ;  /* 0x000000b410b0723c */ /* 0x040ff000000418b0 */
[C---:B------:R-:W-:Y:S01]  /*1d860*/  HMMA.16816.F32.BF16 R172, R16.reuse, R182, R172 ;  /* 0x000000b610ac723c */ /* 0x040fe200000418ac */
[----:B------:R-:W2:Y:S07]  /*1d870*/  LDSM.16.M88.4 R180, [R220+0x1000] ;  /* 0x00100000dcb4783b */ /* 0x000eae0000000200 */
[C---:B---3--:R-:W-:Y:S08]  /*1d880*/  HMMA.16816.F32.BF16 R28, R16.reuse, R20, R28 ;  /* 0x00000014101c723c */ /* 0x048ff0000004181c */
[----:B------:R-:W-:Y:S01]  /*1d890*/  HMMA.16816.F32.BF16 R24, R16, R22, R24 ;  /* 0x000000161018723c */ /* 0x000fe20000041818 */
[----:B------:R-:W3:Y:S04]  /*1d8a0*/  LDSM.16.M88.4 R16, [R220+0x1800] ;  /* 0x00180000dc10783b */ /* 0x000ee80000000200 */
[----:B------:R-:W4:Y:S03]  /*1d8b0*/  LDSM.16.M88.4 R20, [R230+0x2000] ;  /* 0x00200000e614783b */ /* 0x000f260000000200 */
        /* <DEDUP_REMOVED lines=11> */
[----:B------:R-:W-:Y:S04]  /*1d970*/  LDSM.16.M88.4 R16, [R228+0x2000] ;  /* 0x00200000e410783b */ /* 0x000fe80000000200 */
[----:B------:R-:W3:Y:S03]  /*1d980*/  LDSM.16.M88.4 R12, [R219] ;  /* 0x00000000db0c783b */ /* 0x000ee60000000200 */
[C---:B----4-:R-:W-:Y:S08]  /*1d990*/  HMMA.16816.F32.BF16 R8, R20.reuse, R192, R8 ;  /* 0x000000c01408723c */ /* 0x050ff00000041808 */
[C---:B------:R-:W-:Y:S01]  /*1d9a0*/  HMMA.16816.F32.BF16 R4, R20.reuse, R194, R4 ;  /* 0x000000c21404723c */ /* 0x040fe20000041804 */
[----:B------:R-:W-:Y:S07]  /*1d9b0*/  LDSM.16.M88.4 R192, [R224+0xa800] ;  /* 0x00a80000e0c0783b */ /* 0x000fee0000000200 */
[C---:B-1----:R-:W-:Y:S08]  /*1d9c0*/  HMMA.16816.F32.BF16 R176, R20.reuse, R188, R176 ;  /* 0x000000bc14b0723c */ /* 0x042ff000000418b0 */
[C---:B------:R-:W-:Y:S01]  /*1d9d0*/  HMMA.16816.F32.BF16 R172, R20.reuse, R190, R172 ;  /* 0x000000be14ac723c */ /* 0x040fe200000418ac */
[----:B------:R-:W1:Y:S07]  /*1d9e0*/  LDSM.16.M88.4 R188, [R218] ;  /* 0x00000000dabc783b */ /* 0x000e6e0000000200 */
[C---:B-----5:R-:W-:Y:S08]  /*1d9f0*/  HMMA.16816.F32.BF16 R168, R20.reuse, R184, R168 ;  /* 0x000000b814a8723c */ /* 0x060ff000000418a8 */
[C---:B------:R-:W-:Y:S01]  /*1da00*/  HMMA.16816.F32.BF16 R32, R20.reuse, R186, R32 ;  /* 0x000000ba1420723c */ /* 0x040fe20000041820 */
[----:B------:R-:W4:Y:S07]  /*1da10*/  LDSM.16.M88.4 R184, [R217] ;  /* 0x00000000d9b8783b */ /* 0x000f2e0000000200 */
[C---:B--2---:R-:W-:Y:S08]  /*1da20*/  HMMA.16816.F32.BF16 R28, R20.reuse, R180, R28 ;  /* 0x000000b4141c723c */ /* 0x044ff0000004181c */
[----:B------:R-:W-:Y:S01]  /*1da30*/  HMMA.16816.F32.BF16 R24, R20, R182, R24 ;  /* 0x000000b61418723c */ /* 0x000fe20000041818 */
[----:B------:R-:W2:Y:S04]  /*1da40*/  LDSM.16.M88.4 R20, [R216] ;  /* 0x00000000d814783b */ /* 0x000ea80000000200 */
[----:B------:R-:W-:Y:S03]  /*1da50*/  LDSM.16.M88.4 R180, [R226+0x2000] ;  /* 0x00200000e2b4783b */ /* 0x000fe60000000200 */
        /* <DEDUP_REMOVED lines=8> */
[----:B------:R-:W4:Y:S07]  /*1dae0*/  LDSM.16.M88.4 R184, [R224+0xb800] ;  /* 0x00b80000e0b8783b */ /* 0x000f2e0000000200 */
[C---:B--2---:R-:W-:Y:S08]  /*1daf0*/  HMMA.16816.F32.BF16 R28, R16.reuse, R20, R28 ;  /* 0x00000014101c723c */ /* 0x044ff0000004181c */
[----:B------:R-:W-:Y:S01]  /*1db00*/  HMMA.16816.F32.BF16 R24, R16, R22, R24 ;  /* 0x000000161018723c */ /* 0x000fe20000041818 */
[----:B------:R-:W-:Y:S04]  /*1db10*/  LDSM.16.M88.4 R20, [R225+0x2000] ;  /* 0x00200000e114783b */ /* 0x000fe80000000200 */
[----:B------:R-:W2:Y:S03]  /*1db20*/  LDSM.16.M88.4 R16, [R220+0x2000] ;  /* 0x00200000dc10783b */ /* 0x000ea60000000200 */
[C---:B---3--:R-:W-:Y:S08]  /*1db30*/  HMMA.16816.F32.BF16 R8, R180.reuse, R12, R8 ;  /* 0x0000000cb408723c */ /* 0x048ff00000041808 */
[C---:B------:R-:W-:Y:S01]  /*1db40*/  HMMA.16816.F32.BF16 R4, R180.reuse, R14, R4 ;  /* 0x0000000eb404723c */ /* 0x040fe20000041804 */
[----:B------:R-:W3:Y:S07]  /*1db50*/  LDSM.16.M88.4 R12, [R220+0x2800] ;  /* 0x00280000dc0c783b */ /* 0x000eee0000000200 */
[C---:B------:R-:W-:Y:S08]  /*1db60*/  HMMA.16816.F32.BF16 R176, R180.reuse, R192, R176 ;  /* 0x000000c0b4b0723c */ /* 0x040ff000000418b0 */
[C---:B------:R-:W-:Y:S01]  /*1db70*/  HMMA.16816.F32.BF16 R172, R180.reuse, R194, R172 ;  /* 0x000000c2b4ac723c */ /* 0x040fe200000418ac */
[----:B------:R-:W-:Y:S07]  /*1db80*/  LDSM.16.M88.4 R192, [R229+0xd000] ;  /* 0x00d00000e5c0783b */ /* 0x000fee0000000200 */
[C---:B-1----:R-:W-:Y:S08]  /*1db90*/  HMMA.16816.F32.BF16 R168, R180.reuse, R188, R168 ;  /* 0x000000bcb4a8723c */ /* 0x042ff000000418a8 */
[C---:B------:R-:W-:Y:S01]  /*1dba0*/  HMMA.16816.F32.BF16 R32, R180.reuse, R190, R32 ;  /* 0x000000beb420723c */ /* 0x040fe20000041820 */
[----:B------:R-:W1:Y:S07]  /*1dbb0*/  LDSM.16.M88.4 R188, [R220+0x3000] ;  /* 0x00300000dcbc783b */ /* 0x000e6e0000000200 */
[C---:B----4-:R-:W-:Y:S08]  /*1dbc0*/  HMMA.16816.F32.BF16 R28, R180.reuse, R184, R28 ;  /* 0x000000b8b41c723c */ /* 0x050ff0000004181c */
        /* <DEDUP_REMOVED lines=14> */
[----:B------:R-:W1:Y:S04]  /*1dcb0*/  LDSM.16.M88.4 R184, [R229+0xd800] ;  /* 0x00d80000e5b8783b */ /* 0x000e680000000200 */
[----:B------:R-:W4:Y:S03]  /*1dcc0*/  LDSM.16.M88.4 R20, [R215] ;  /* 0x00000000d714783b */ /* 0x000f260000000200 */
[C---:B--2---:R-:W-:Y:S08]  /*1dcd0*/  HMMA.16816.F32.BF16 R8, R180.reuse, R16, R8 ;  /* 0x00000010b408723c */ /* 0x044ff00000041808 */
[C---:B------:R-:W-:Y:S01]  /*1dce0*/  HMMA.16816.F32.BF16 R4, R180.reuse, R18, R4 ;  /* 0x00000012b404723c */ /* 0x040fe20000041804 */
[----:B------:R-:W2:Y:S07]  /*1dcf0*/  LDSM.16.M88.4 R16, [R214] ;  /* 0x00000000d610783b */ /* 0x000eae0000000200 */
[C---:B---3--:R-:W-:Y:S08]  /*1dd00*/  HMMA.16816.F32.BF16 R176, R180.reuse, R12, R176 ;  /* 0x0000000cb4b0723c */ /* 0x048ff000000418b0 */
[C---:B------:R-:W-:Y:S01]  /*1dd10*/  HMMA.16816.F32.BF16 R172, R180.reuse, R14, R172 ;  /* 0x0000000eb4ac723c */ /* 0x040fe200000418ac */
[----:B------:R-:W3:Y:S07]  /*1dd20*/  LDSM.16.M88.4 R12, [R213] ;  /* 0x00000000d50c783b */ /* 0x000eee0000000200 */
[C---:B------:R-:W-:Y:S08]  /*1dd30*/  HMMA.16816.F32.BF16 R168, R180.reuse, R192, R168 ;  /* 0x000000c0b4a8723c */ /* 0x040ff000000418a8 */
[C---:B------:R-:W-:Y:S01]  /*1dd40*/  HMMA.16816.F32.BF16 R32, R180.reuse, R194, R32 ;  /* 0x000000c2b420723c */ /* 0x040fe20000041820 */
[----:B------:R-:W5:Y:S07]  /*1dd50*/  LDSM.16.M88.4 R192, [R212] ;  /* 0x00000000d4c0783b */ /* 0x000f6e0000000200 */
[C---:B-1----:R-:W-:Y:S08]  /*1dd60*/  HMMA.16816.F32.BF16 R28, R180.reuse, R184, R28 ;  /* 0x000000b8b41c723c */ /* 0x042ff0000004181c */
[----:B------:R-:W-:Y:S01]  /*1dd70*/  HMMA.16816.F32.BF16 R24, R180, R186, R24 ;  /* 0x000000bab418723c */ /* 0x000fe20000041818 */
[----:B------:R-:W-:Y:S04]  /*1dd80*/  LDSM.16.M88.4 R184, [R224+0xc000] ;  /* 0x00c00000e0b8783b */ /* 0x000fe80000000200 */
[----:B------:R-:W-:Y:S03]  /*1dd90*/  LDSM.16.M88.4 R180, [R224+0xc800] ;  /* 0x00c80000e0b4783b */ /* 0x000fe60000000200 */
[C---:B----4-:R-:W-:Y:S08]  /*1dda0*/  HMMA.16816.F32.BF16 R8, R188.reuse, R20, R8 ;  /* 0x00000014bc08723c */ /* 0x050ff00000041808 */
[C---:B------:R-:W-:Y:S01]  /*1ddb0*/  HMMA.16816.F32.BF16 R4, R188.reuse, R22, R4 ;  /* 0x00000016bc04723c */ /* 0x040fe20000041804 */
[----:B------:R-:W-:Y:S07]  /*1ddc0*/  LDSM.16.M88.4 R20, [R224+0xd800] ;  /* 0x00d80000e014783b */ /* 0x000fee0000000200 */
[C---:B--2---:R-:W-:Y:S08]  /*1ddd0*/  HMMA.16816.F32.BF16 R176, R188.reuse, R16, R176 ;  /* 0x00000010bcb0723c */ /* 0x044ff000000418b0 */
[C---:B------:R-:W-:Y:S01]  /*1dde0*/  HMMA.16816.F32.BF16 R172, R188.reuse, R18, R172 ;  /* 0x00000012bcac723c */ /* 0x040fe200000418ac */
[----:B------:R-:W1:Y:S07]  /*1ddf0*/  LDSM.16.M88.4 R16, [R226+0x4000] ;  /* 0x00400000e210783b */ /* 0x000e6e0000000200 */
[C---:B---3--:R-:W-:Y:S08]  /*1de00*/  HMMA.16816.F32.BF16 R168, R188.reuse, R12, R168 ;  /* 0x0000000cbca8723c */ /* 0x048ff000000418a8 */
[C---:B------:R-:W-:Y:S01]  /*1de10*/  HMMA.16816.F32.BF16 R32, R188.reuse, R14, R32 ;  /* 0x0000000ebc20723c */ /* 0x040fe20000041820 */
[----:B------:R-:W2:Y:S07]  /*1de20*/  LDSM.16.M88.4 R12, [R224+0xd000] ;  /* 0x00d00000e00c783b */ /* 0x000eae0000000200 */
[C---:B-----5:R-:W-:Y:S08]  /*1de30*/  HMMA.16816.F32.BF16 R28, R188.reuse, R192, R28 ;  /* 0x000000c0bc1c723c */ /* 0x060ff0000004181c */
[----:B------:R-:W-:Y:S01]  /*1de40*/  HMMA.16816.F32.BF16 R24, R188, R194, R24 ;  /* 0x000000c2bc18723c */ /* 0x000fe20000041818 */
[----:B------:R-:W-:Y:S04]  /*1de50*/  LDSM.16.M88.4 R192, [R220+0x4000] ;  /* 0x00400000dcc0783b */ /* 0x000fe80000000200 */
[----:B------:R-:W-:Y:S03]  /*1de60*/  LDSM.16.M88.4 R188, [R229+0xe000] ;  /* 0x00e00000e5bc783b */ /* 0x000fe60000000200 */
        /* <DEDUP_REMOVED lines=8> */
[----:B------:R-:W1:Y:S07]  /*1def0*/  LDSM.16.M88.4 R12, [R225+0x4000] ;  /* 0x00400000e10c783b */ /* 0x000e6e0000000200 */
        /* <DEDUP_REMOVED lines=9> */
[----:B------:R-:W3:Y:S07]  /*1df90*/  LDSM.16.M88.4 R180, [R229+0xf000] ;  /* 0x00f00000e5b4783b */ /* 0x000eee0000000200 */
[C---:B--2---:R-:W-:Y:S08]  /*1dfa0*/  HMMA.16816.F32.BF16 R28, R12.reuse, R20, R28 ;  /* 0x000000140c1c723c */ /* 0x044ff0000004181c */
[C---:B------:R-:W-:Y:S01]  /*1dfb0*/  HMMA.16816.F32.BF16 R24, R12.reuse, R22, R24 ;  /* 0x000000160c18723c */ /* 0x040fe20000041818 */
[----:B------:R-:W2:Y:S07]  /*1dfc0*/  LDSM.16.M88.4 R20, [R229+0xf800] ;  /* 0x00f80000e514783b */ /* 0x000eae0000000200 */
[C---:B------:R-:W-:Y:S08]  /*1dfd0*/  HMMA.16816.F32.BF16 R8, R12.reuse, R192, R8 ;  /* 0x000000c00c08723c */ /* 0x040ff00000041808 */
[----:B------:R-:W-:Y:S01]  /*1dfe0*/  HMMA.16816.F32.BF16 R4, R12, R194, R4 ;  /* 0x000000c20c04723c */ /* 0x000fe20000041804 */
[----:B------:R-:W-:Y:S04]  /*1dff0*/  LDSM.16.M88.4 R192, [R228+0x6000] ;  /* 0x00600000e4c0783b */ /* 0x000fe80000000200 */
[----:B------:R-:W4:Y:S03]  /*1e000*/  LDSM.16.M88.4 R12, [R211] ;  /* 0x00000000d30c783b */ /* 0x000f260000000200 */
[C---:B-1----:R-:W-:Y:S08]  /*1e010*/  HMMA.16816.F32.BF16 R176, R16.reuse, R184, R176 ;  /* 0x000000b810b0723c */ /* 0x042ff000000418b0 */
[C---:B------:R-:W-:Y:S08]  /*1e020*/  HMMA.16816.F32.BF16 R8, R16.reuse, R188, R8 ;  /* 0x000000bc1008723c */ /* 0x040ff00000041808 */
[C---:B------:R-:W-:Y:S01]  /*1e030*/  HMMA.16816.F32.BF16 R4, R16.reuse, R190, R4 ;  /* 0x000000be1004723c */ /* 0x040fe20000041804 */
[----:B------:R-:W1:Y:S07]  /*1e040*/  LDSM.16.M88.4 R188, [R210] ;  /* 0x00000000d2bc783b */ /* 0x000e6e0000000200 */
[C---:B------:R-:W-:Y:S01]  /*1e050*/  HMMA.16816.F32.BF16 R172, R16.reuse, R186, R172 ;  /* 0x000000ba10ac723c */ /* 0x040fe200000418ac */
[----:B------:R-:W-:Y:S07]  /*1e060*/  LDSM.16.M88.4 R184, [R209] ;  /* 0x00000000d1b8783b */ /* 0x000fee0000000200 */
[C---:B---3--:R-:W-:Y:S08]  /*1e070*/  HMMA.16816.F32.BF16 R168, R16.reuse, R180, R168 ;  /* 0x000000b410a8723c */ /* 0x048ff000000418a8 */
[C---:B------:R-:W-:Y:S01]  /*1e080*/  HMMA.16816.F32.BF16 R32, R16.reuse, R182, R32 ;  /* 0x000000b61020723c */ /* 0x040fe20000041820 */
[----:B------:R-:W3:Y:S07]  /*1e090*/  LDSM.16.M88.4 R180, [R208] ;  /* 0x00000000d0b4783b */ /* 0x000eee0000000200 */
[C---:B--2---:R-:W-:Y:S08]  /*1e0a0*/  HMMA.16816.F32.BF16 R28, R16.reuse, R20, R28 ;  /* 0x00000014101c723c */ /* 0x044ff0000004181c */
[----:B------:R-:W-:Y:S01]  /*1e0b0*/  HMMA.16816.F32.BF16 R24, R16, R22, R24 ;  /* 0x000000161018723c */ /* 0x000fe20000041818 */
[----:B------:R-:W-:Y:S04]  /*1e0c0*/  LDSM.16.M88.4 R20, [R226+0x6000] ;  /* 0x00600000e214783b */ /* 0x000fe80000000200 */
[----:B------:R-:W2:Y:S03]  /*1e0d0*/  LDSM.16.M88.4 R16, [R224+0xe000] ;  /* 0x00e00000e010783b */ /* 0x000ea60000000200 */
[C---:B----4-:R-:W-:Y:S08]  /*1e0e0*/  HMMA.16816.F32.BF16 R8, R192.reuse, R12, R8 ;  /* 0x0000000cc008723c */ /* 0x050ff00000041808 */
[C---:B------:R-:W-:Y:S01]  /*1e0f0*/  HMMA.16816.F32.BF16 R4, R192.reuse, R14, R4 ;  /* 0x0000000ec004723c */ /* 0x040fe20000041804 */
[----:B------:R-:W4:Y:S07]  /*1e100*/  LDSM.16.M88.4 R12, [R224+0xe800] ;  /* 0x00e80000e00c783b */ /* 0x000f2e0000000200 */
[C---:B-1----:R-:W-:Y:S08]  /*1e110*/  HMMA.16816.F32.BF16 R176, R192.reuse, R188, R176 ;  /* 0x000000bcc0b0723c */ /* 0x042ff000000418b0 */
[C---:B---3--:R-:W-:Y:S08]  /*1e120*/  HMMA.16816.F32.BF16 R28, R192.reuse, R180, R28 ;  /* 0x000000b4c01c723c */ /* 0x048ff0000004181c */
[----:B------:R-:W-:Y:S01]  /*1e130*/  HMMA.16816.F32.BF16 R24, R192, R182, R24 ;  /* 0x000000b6c018723c */ /* 0x000fe20000041818 */
[----:B------:R-:W-:Y:S07]  /*1e140*/  LDSM.16.M88.4 R180, [R225+0x6000] ;  /* 0x00600000e1b4783b */ /* 0x000fee0000000200 */
[C---:B--2---:R-:W-:Y:S08]  /*1e150*/  HMMA.16816.F32.BF16 R8, R20.reuse, R16, R8 ;  /* 0x000000101408723c */ /* 0x044ff00000041808 */
[----:B------:R-:W-:Y:S01]  /*1e160*/  HMMA.16816.F32.BF16 R4, R20, R18, R4 ;  /* 0x000000121404723c */ /* 0x000fe20000041804 */
[----:B------:R-:W1:Y:S07]  /*1e170*/  LDSM.16.M88.4 R16, [R220+0x6000] ;  /* 0x00600000dc10783b */ /* 0x000e6e0000000200 */
[C---:B------:R-:W-:Y:S01]  /*1e180*/  HMMA.16816.F32.BF16 R172, R192.reuse, R190, R172 ;  /* 0x000000bec0ac723c */ /* 0x040fe200000418ac */
[----:B------:R-:W2:Y:S07]  /*1e190*/  LDSM.16.M88.4 R188, [R224+0xf800] ;  /* 0x00f80000e0bc783b */ /* 0x000eae0000000200 */
[C---:B------:R-:W-:Y:S08]  /*1e1a0*/  HMMA.16816.F32.BF16 R168, R192.reuse, R184, R168 ;  /* 0x000000b8c0a8723c */ /* 0x040ff000000418a8 */
[----:B------:R-:W-:Y:S01]  /*1e1b0*/  HMMA.16816.F32.BF16 R32, R192, R186, R32 ;  /* 0x000000bac020723c */ /* 0x000fe20000041820 */
[----:B------:R-:W3:Y:S07]  /*1e1c0*/  LDSM.16.M88.4 R184, [R224+0xf000] ;  /* 0x00f00000e0b8783b */ /* 0x000eee0000000200 */
[C---:B----4-:R-:W-:Y:S08]  /*1e1d0*/  HMMA.16816.F32.BF16 R176, R20.reuse, R12, R176 ;  /* 0x0000000c14b0723c */ /* 0x050ff000000418b0 */
[----:B------:R-:W-:Y:S01]  /*1e1e0*/  HMMA.16816.F32.BF16 R172, R20, R14, R172 ;  /* 0x0000000e14ac723c */ /* 0x000fe200000418ac */
[----:B------:R-:W4:Y:S07]  /*1e1f0*/  LDSM.16.M88.4 R12, [R220+0x6800] ;  /* 0x00680000dc0c783b */ /* 0x000f2e0000000200 */
[C---:B-1----:R-:W-:Y:S08]  /*1e200*/  HMMA.16816.F32.BF16 R8, R180.reuse, R16, R8 ;  /* 0x00000010b408723c */ /* 0x042ff00000041808 */
[----:B------:R-:W-:Y:S01]  /*1e210*/  HMMA.16816.F32.BF16 R4, R180, R18, R4 ;  /* 0x00000012b404723c */ /* 0x000fe20000041804 */
[----:B------:R-:W1:Y:S07]  /*1e220*/  LDSM.16.M88.4 R16, [R220+0x7000] ;  /* 0x00700000dc10783b */ /* 0x000e6e0000000200 */
[C---:B--2---:R-:W-:Y:S07]  /*1e230*/  HMMA.16816.F32.BF16 R28, R20.reuse, R188, R28 ;  /* 0x000000bc141c723c */ /* 0x044fee000004181c */
[----:B------:R-:W-:Y:S01]  /*1e240*/  IMAD.MOV.U32 R188, RZ, RZ, R166 ;  /* 0x000000ffffbc7224 */ /* 0x000fe200078e00a6 */
[----:B---3--:R-:W-:Y:S01]  /*1e250*/  HMMA.16816.F32.BF16 R168, R20, R184, R168 ;  /* 0x000000b814a8723c */ /* 0x008fe200000418a8 */
[----:B------:R-:W-:-:S06]  /*1e260*/  IMAD.MOV.U32 R189, RZ, RZ, R167 ;  /* 0x000000ffffbd7224 */ /* 0x000fcc00078e00a7 */
[----:B------:R-:W-:Y:S01]  /*1e270*/  IADD3 R185, R165, 0x1, RZ ;  /* 0x00000001a5b97810 */ /* 0x000fe20007ffe0ff */
[C---:B------:R-:W-:Y:S03]  /*1e280*/  HMMA.16816.F32.BF16 R32, R20.reuse, R186, R32 ;  /* 0x000000ba1420723c */ /* 0x040fe60000041820 */
[C---:B------:R-:W-:Y:S02]  /*1e290*/  ISETP.GE.AND P2, PT, R185.reuse, R0, PT ;  /* 0x00000000b900720c */ /* 0x040fe40003f46270 */
[----:B------:R-:W-:Y:S02]  /*1e2a0*/  ISETP.GE.AND P1, PT, R185, R2, PT ;  /* 0x00000002b900720c */ /* 0x000fe40003f26270 */
[----:B------:R-:W-:Y:S01]  /*1e2b0*/  FSEL R9, R9, -INF , !P2 ;  /* 0xff80000009097808 */ /* 0x000fe20005000000 */
[----:B------:R-:W-:Y:S01]  /*1e2c0*/  HMMA.16816.F32.BF16 R24, R20, R190, R24 ;  /* 0x000000be1418723c */ /* 0x000fe20000041818 */
[----:B------:R-:W2:Y:S01]  /*1e2d0*/  LDSM.16.M88.4 R20, [R220+0x7800] ;  /* 0x00780000dc14783b */ /* 0x000ea20000000200 */
[----:B------:R-:W-:Y:S01]  /*1e2e0*/  FSEL R11, R11, -INF , !P1 ;  /* 0xff8000000b0b7808 */ /* 0x000fe20004800000 */
[----:B------:R-:W-:-:S05]  /*1e2f0*/  DEPBAR.LE SB0, 0x0 ;  /* 0x000080000000791a */ /* 0x000fca0000000000 */
[C---:B----4-:R-:W-:Y:S07]  /*1e300*/  HMMA.16816.F32.BF16 R176, R180.reuse, R12, R176 ;  /* 0x0000000cb4b0723c */ /* 0x050fee00000418b0 */
[----:B------:R-:W-:Y:S01]  /*1e310*/  IADD3 R13, R165, 0x8, RZ ;  /* 0x00000008a50d7810 */ /* 0x000fe20007ffe0ff */
[----:B------:R-:W-:Y:S01]  /*1e320*/  HMMA.16816.F32.BF16 R172, R180, R14, R172 ;  /* 0x0000000eb4ac723c */ /* 0x000fe200000418ac */
[----:B------:R-:W-:Y:S02]  /*1e330*/  BAR.SYNC.DEFER_BLOCKING 0x0 ;  /* 0x0000000000007b1d */ /* 0x000fe40000010000 */
[----:B------:R-:W-:-:S02]  /*1e340*/  ISETP.GE.AND P6, PT, R13, R0, PT ;  /* 0x000000000d00720c */ /* 0x000fc40003fc6270 */
[----:B------:R-:W-:Y:S02]  /*1e350*/  ISETP.GE.AND P2, PT, R13, R2, PT ;  /* 0x000000020d00720c */ /* 0x000fe40003f46270 */
[C---:B------:R-:W-:Y:S01]  /*1e360*/  IADD3 R13, R165.reuse, 0x9, RZ ;  /* 0x00000009a50d7810 */ /* 0x040fe20007ffe0ff */
[C---:B-1----:R-:W-:Y:S01]  /*1e370*/  HMMA.16816.F32.BF16 R168, R180.reuse, R16, R168 ;  /* 0x00000010b4a8723c */ /* 0x042fe200000418a8 */
[----:B------:R-:W-:Y:S02]  /*1e380*/  IADD3 R15, R165, 0x10, RZ ;  /* 0x00000010a50f7810 */ /* 0x000fe40007ffe0ff */
[----:B------:R-:W-:Y:S02]  /*1e390*/  FSEL R4, R4, -INF , !P6 ;  /* 0xff80000004047808 */ /* 0x000fe40007000000 */
[----:B------:R-:W-:Y:S02]  /*1e3a0*/  FSEL R6, R6, -INF , !P2 ;  /* 0xff80000006067808 */ /* 0x000fe40005000000 */
[C---:B------:R-:W-:Y:S01]  /*1e3b0*/  ISETP.GE.AND P1, PT, R13.reuse, R0, PT ;  /* 0x000000000d00720c */ /* 0x040fe20003f26270 */
[----:B------:R-:W-:Y:S01]  /*1e3c0*/  HMMA.16816.F32.BF16 R32, R180, R18, R32 ;  /* 0x00000012b420723c */ /* 0x000fe20000041820 */
[----:B------:R-:W-:-:S02]  /*1e3d0*/  ISETP.GE.AND P6, PT, R13, R2, PT ;  /* 0x000000020d00720c */ /* 0x000fc40003fc6270 */
[----:B------:R-:W-:Y:S02]  /*1e3e0*/  ISETP.GE.AND P2, PT, R15, R0, PT ;  /* 0x000000000f00720c */ /* 0x000fe40003f46270 */
[----:B------:R-:W-:Y:S02]  /*1e3f0*/  IADD3 R13, R165, 0x11, RZ ;  /* 0x00000011a50d7810 */ /* 0x000fe40007ffe0ff */
[----:B------:R-:W-:Y:S02]  /*1e400*/  FSEL R5, R5, -INF , !P1 ;  /* 0xff80000005057808 */ /* 0x000fe40004800000 */
[----:B------:R-:W-:Y:S01]  /*1e410*/  FSEL R7, R7, -INF , !P6 ;  /* 0xff80000007077808 */ /* 0x000fe20007000000 */
[----:B--2---:R-:W-:Y:S01]  /*1e420*/  HMMA.16816.F32.BF16 R28, R180, R20, R28 ;  /* 0x00000014b41c723c */ /* 0x004fe2000004181c */
[----:B------:R-:W-:Y:S02]  /*1e430*/  FSEL R200, R176, -INF , !P2 ;  /* 0xff800000b0c87808 */ /* 0x000fe40005000000 */
[----:B------:R-:W-:-:S02]  /*1e440*/  ISETP.GE.AND P1, PT, R15, R2, PT ;  /* 0x000000020f00720c */ /* 0x000fc40003f26270 */
[C---:B------:R-:W-:Y:S02]  /*1e450*/  ISETP.GE.AND P6, PT, R13.reuse, R0, PT ;  /* 0x000000000d00720c */ /* 0x040fe40003fc6270 */
[----:B------:R-:W-:Y:S01]  /*1e460*/  ISETP.GE.AND P2, PT, R13, R2, PT ;  /* 0x000000020d00720c */ /* 0x000fe20003f46270 */
[----:B------:R-:W-:Y:S01]  /*1e470*/  HMMA.16816.F32.BF16 R24, R180, R22, R24 ;  /* 0x00000016b418723c */ /* 0x000fe20000041818 */
[C---:B------:R-:W-:Y:S02]  /*1e480*/  IADD3 R15, R165.reuse, 0x18, RZ ;  /* 0x00000018a50f7810 */ /* 0x040fe40007ffe0ff */
[----:B------:R-:W-:Y:S02]  /*1e490*/  IADD3 R13, R165, 0x19, RZ ;  /* 0x00000019a50d7810 */ /* 0x000fe40007ffe0ff */
[----:B------:R-:W-:Y:S02]  /*1e4a0*/  FSEL R178, R178, -INF , !P1 ;  /* 0xff800000b2b27808 */ /* 0x000fe40004800000 */
[----:B------:R-:W-:-:S02]  /*1e4b0*/  FSEL R199, R177, -INF , !P6 ;  /* 0xff800000b1c77808 */ /* 0x000fc40007000000 */
[----:B------:R-:W-:Y:S02]  /*1e4c0*/  FSEL R195, R179, -INF , !P2 ;  /* 0xff800000b3c37808 */ /* 0x000fe40005000000 */
[C---:B------:R-:W-:Y:S02]  /*1e4d0*/  ISETP.GE.AND P1, PT, R15.reuse, R0, PT ;  /* 0x000000000f00720c */ /* 0x040fe40003f26270 */
[----:B------:R-:W-:Y:S02]  /*1e4e0*/  ISETP.GE.AND P6, PT, R15, R2, PT ;  /* 0x000000020f00720c */ /* 0x000fe40003fc6270 */
[----:B------:R-:W-:Y:S02]  /*1e4f0*/  ISETP.GE.AND P2, PT, R13, R0, PT ;  /* 0x000000000d00720c */ /* 0x000fe40003f46270 */
[----:B------:R-:W-:Y:S02]  /*1e500*/  IADD3 R15, R165, 0x20, RZ ;  /* 0x00000020a50f7810 */ /* 0x000fe40007ffe0ff */
[----:B------:R-:W-:-:S02]  /*1e510*/  FSEL R176, R172, -INF , !P1 ;  /* 0xff800000acb07808 */ /* 0x000fc40004800000 */
[----:B------:R-:W-:Y:S02]  /*1e520*/  FSEL R194, R174, -INF , !P6 ;  /* 0xff800000aec27808 */ /* 0x000fe40007000000 */
[----:B------:R-:W-:Y:S02]  /*1e530*/  FSEL R198, R173, -INF , !P2 ;  /* 0xff800000adc67808 */ /* 0x000fe40005000000 */
[----:B------:R-:W-:Y:S02]  /*1e540*/  ISETP.GE.AND P1, PT, R13, R2, PT ;  /* 0x000000020d00720c */ /* 0x000fe40003f26270 */
[C---:B------:R-:W-:Y:S02]  /*1e550*/  ISETP.GE.AND P6, PT, R15.reuse, R0, PT ;  /* 0x000000000f00720c */ /* 0x040fe40003fc6270 */
[----:B------:R-:W-:Y:S02]  /*1e560*/  ISETP.GE.AND P2, PT, R15, R2, PT ;  /* 0x000000020f00720c */ /* 0x000fe40003f46270 */
[----:B------:R-:W-:-:S02]  /*1e570*/  IADD3 R13, R165, 0x21, RZ ;  /* 0x00000021a50d7810 */ /* 0x000fc40007ffe0ff */
[----:B------:R-:W-:Y:S02]  /*1e580*/  IADD3 R15, R165, 0x28, RZ ;  /* 0x00000028a50f7810 */ /* 0x000fe40007ffe0ff */
[----:B------:R-:W-:Y:S02]  /*1e590*/  FSEL R185, R175, -INF , !P1 ;  /* 0xff800000afb97808 */ /* 0x000fe40004800000 */
[----:B------:R-:W-:Y:S02]  /*1e5a0*/  FSEL R192, R168, -INF , !P6 ;  /* 0xff800000a8c07808 */ /* 0x000fe40007000000 */
[----:B------:R-:W-:Y:S02]  /*1e5b0*/  FSEL R184, R170, -INF , !P2 ;  /* 0xff800000aab87808 */ /* 0x000fe40005000000 */
[C---:B------:R-:W-:Y:S02]  /*1e5c0*/  ISETP.GE.AND P1, PT, R13.reuse, R0, PT ;  /* 0x000000000d00720c */ /* 0x040fe40003f26270 */
[----:B------:R-:W-:-:S02]  /*1e5d0*/  ISETP.GE.AND P6, PT, R13, R2, PT ;  /* 0x000000020d00720c */ /* 0x000fc40003fc6270 */
[----:B------:R-:W-:Y:S02]  /*1e5e0*/  ISETP.GE.AND P2, PT, R15, R0, PT ;  /* 0x000000000f00720c */ /* 0x000fe40003f46270 */
[----:B------:R-:W-:Y:S02]  /*1e5f0*/  IADD3 R13, R165, 0x29, RZ ;  /* 0x00000029a50d7810 */ /* 0x000fe40007ffe0ff */
[----:B------:R-:W-:Y:S02]  /*1e600*/  FSEL R190, R169, -INF , !P1 ;  /* 0xff800000a9be7808 */ /* 0x000fe40004800000 */
[----:B------:R-:W-:Y:S02]  /*1e610*/  FSEL R186, R171, -INF , !P6 ;  /* 0xff800000abba7808 */ /* 0x000fe40007000000 */
[----:B------:R-:W-:Y:S02]  /*1e620*/  FSEL R193, R32, -INF , !P2 ;  /* 0xff80000020c17808 */ /* 0x000fe40005000000 */
[----:B------:R-:W-:-:S02]  /*1e630*/  ISETP.GE.AND P1, PT, R15, R2, PT ;  /* 0x000000020f00720c */ /* 0x000fc40003f26270 */
[C---:B------:R-:W-:Y:S02]  /*1e640*/  ISETP.GE.AND P6, PT, R13.reuse, R0, PT ;  /* 0x000000000d00720c */ /* 0x040fe40003fc6270 */
[----:B------:R-:W-:Y:S02]  /*1e650*/  ISETP.GE.AND P2, PT, R13, R2, PT ;  /* 0x000000020d00720c */ /* 0x000fe40003f46270 */
        /* <DEDUP_REMOVED lines=11> */
[C---:B------:R-:W-:Y:S02]  /*1e710*/  ISETP.GE.AND P6, PT, R15.reuse, R0, PT ;  /* 0x000000000f00720c */ /* 0x040fe40003fc6270 */
[----:B------:R-:W-:Y:S02]  /*1e720*/  ISETP.GE.AND P2, PT, R15, R2, PT ;  /* 0x000000020f00720c */ /* 0x000fe40003f46270 */
[----:B------:R-:W-:Y:S02]  /*1e730*/  IADD3 R15, R165, 0x39, RZ ;  /* 0x00000039a50f7810 */ /* 0x000fe40007ffe0ff */
[----:B------:R-:W-:Y:S02]  /*1e740*/  FSEL R173, R24, -INF , !P6 ;  /* 0xff80000018ad7808 */ /* 0x000fe40007000000 */
[----:B------:R-:W-:-:S02]  /*1e750*/  ISETP.GE.AND P6, PT, R15, R0, PT ;  /* 0x000000000f00720c */ /* 0x000fc40003fc6270 */
[----:B------:R-:W-:Y:S02]  /*1e760*/  FSEL R172, R28, -INF , !P1 ;  /* 0xff8000001cac7808 */ /* 0x000fe40004800000 */
[----:B------:R-:W-:Y:S02]  /*1e770*/  FSEL R171, R25, -INF , !P6 ;  /* 0xff80000019ab7808 */ /* 0x000fe40007000000 */
[----:B------:R-:W-:Y:S02]  /*1e780*/  ISETP.GT.AND P6, PT, R250, R239, PT ;  /* 0x000000effa00720c */ /* 0x000fe40003fc4270 */
[----:B------:R-:W-:Y:S02]  /*1e790*/  ISETP.GE.AND P1, PT, R13, R2, PT ;  /* 0x000000020d00720c */ /* 0x000fe40003f26270 */
[----:B------:R-:W-:Y:S02]  /*1e7a0*/  FSEL R28, R26, -INF , !P2 ;  /* 0xff8000001a1c7808 */ /* 0x000fe40005000000 */
[----:B------:R-:W-:-:S02]  /*1e7b0*/  FSEL R30, R31, -INF , !P1 ;  /* 0xff8000001f1e7808 */ /* 0x000fc40004800000 */
[C---:B------:R-:W-:Y:S02]  /*1e7c0*/  ISETP.GE.AND P1, PT, R165.reuse, R0, PT ;  /* 0x00000000a500720c */ /* 0x040fe40003f26270 */
[-C--:B------:R-:W-:Y:S02]  /*1e7d0*/  ISETP.GE.AND P2, PT, R165, R2.reuse, PT ;  /* 0x00000002a500720c */ /* 0x080fe40003f46270 */
[----:B------:R-:W-:Y:S02]  /*1e7e0*/  FSEL R13, R8, -INF , !P1 ;  /* 0xff800000080d7808 */ /* 0x000fe40004800000 */
[----:B------:R-:W-:Y:S02]  /*1e7f0*/  ISETP.GE.AND P1, PT, R15, R2, PT ;  /* 0x000000020f00720c */ /* 0x000fe40003f26270 */
[----:B------:R-:W-:Y:S02]  /*1e800*/  FSEL R10, R10, -INF , !P2 ;  /* 0xff8000000a0a7808 */ /* 0x000fe40005000000 */
        /* <DEDUP_REMOVED lines=30> */
[----:B------:R-:W-:Y:S01]  /*1e9f0*/  @!P2 IMAD.IADD R15, R15, 0x1, -R12 ;  /* 0x000000010f0fa824 */ /* 0x000fe200078e0a0c */
[----:B------:R-:W-:-:S04]  /*1ea00*/  @!P2 IADD3 R16, R16, 0x1, RZ ;  /* 0x000000011010a810 */ /* 0x000fc80007ffe0ff */
[-C--:B------:R-:W-:Y:S01]  /*1ea10*/  ISETP.GE.U32.AND P1, PT, R15, R12.reuse, PT ;  /* 0x0000000c0f00720c */ /* 0x080fe20003f26070 */
[----:B------:R-:W-:Y:S01]  /*1ea20*/  @!P0 IMAD.IADD R21, R21, 0x1, -R12 ;  /* 0x0000000115158824 */ /* 0x000fe200078e0a0c */
[----:B------:R-:W-:Y:S02]  /*1ea30*/  @!P0 IADD3 R19, R19, 0x1, RZ ;  /* 0x0000000113138810 */ /* 0x000fe40007ffe0ff */
[----:B------:R-:W-:Y:S02]  /*1ea40*/  ISETP.GE.AND P0, PT, R14, RZ, PT ;  /* 0x000000ff0e00720c */ /* 0x000fe40003f06270 */
[----:B------:R-:W-:Y:S02]  /*1ea50*/  ISETP.GE.U32.AND P2, PT, R21, R12, PT ;  /* 0x0000000c1500720c */ /* 0x000fe40003f46070 */
[----:B------:R-:W-:Y:S01]  /*1ea60*/  LOP3.LUT R15, RZ, R17, RZ, 0x33, !PT ;  /* 0x00000011ff0f7212 */ /* 0x000fe200078e33ff */
[----:B------:R-:W2:Y:S04]  /*1ea70*/  LD.E.64 R20, [R196.64+0x38] ;  /* 0x00003804c4147980 */ /* 0x000ea8000c101b00 */
[----:B------:R-:W-:-:S02]  /*1ea80*/  @P1 IADD3 R16, R16, 0x1, RZ ;  /* 0x0000000110101810 */ /* 0x000fc40007ffe0ff */
[----:B------:R-:W-:-:S04]  /*1ea90*/  ISETP.GE.AND P1, PT, R2, RZ, PT ;  /* 0x000000ff0200720c */ /* 0x000fc80003f26270 */
[----:B------:R-:W-:Y:S02]  /*1eaa0*/  @P2 IADD3 R19, R19, 0x1, RZ ;  /* 0x0000000113132810 */ /* 0x000fe40007ffe0ff */
[----:B------:R-:W-:Y:S02]  /*1eab0*/  ISETP.NE.AND P2, PT, R17, RZ, PT ;  /* 0x000000ff1100720c */ /* 0x000fe40003f45270 */
[----:B------:R-:W-:-:S05]  /*1eac0*/  MOV R2, R19 ;  /* 0x0000001300027202 */ /* 0x000fca0000000f00 */
[----:B------:R-:W-:Y:S02]  /*1ead0*/  @!P1 IMAD.MOV R16, RZ, RZ, -R16 ;  /* 0x000000ffff109224 */ /* 0x000fe400078e0a10 */
[----:B------:R-:W-:-:S03]  /*1eae0*/  @!P0 IMAD.MOV R2, RZ, RZ, -R2 ;  /* 0x000000ffff028224 */ /* 0x000fc600078e0a02 */
[C---:B------:R-:W-:Y:S02]  /*1eaf0*/  SEL R19, R15.reuse, R16, !P2 ;  /* 0x000000100f137207 */ /* 0x040fe40005000000 */
[----:B------:R-:W-:-:S03]  /*1eb00*/  SEL R2, R15, R2, !P2 ;  /* 0x000000020f027207 */ /* 0x000fc60005000000 */
[----:B------:R-:W-:-:S04]  /*1eb10*/  IMAD.WIDE R26, R19, 0x4, R248 ;  /* 0x00000004131a7825 */ /* 0x000fc800078e02f8 */
[----:B------:R-:W-:Y:S01]  /*1eb20*/  IMAD.WIDE R24, R2, 0x4, R248 ;  /* 0x0000000402187825 */ /* 0x000fe200078e02f8 */
[----:B------:R-:W4:Y:S04]  /*1eb30*/  LD.E R15, [R26.64] ;  /* 0x000000041a0f7980 */ /* 0x000f28000c101900 */
        /* <DEDUP_REMOVED lines=16> */
.L_x_1946:
[----:B------:R-:W-:Y:S02]  /*1ec40*/  ULDC.64 UR4, c[0x0][0x118] ;  /* 0x0000460000047ab9 */ /* 0x000fe40000000a00 */
[----:B------:R-:W2:Y:S02]  /*1ec50*/  LD.E R8, [R196.64+0x38] ;  /* 0x00003804c4087980 */ /* 0x000ea4000c101900 */
[----:B--2---:R-:W-:-:S04]  /*1ec60*/  LEA R8, -R8, RZ, 0x6 ;  /* 0x000000ff08087211 */ /* 0x004fc800078e31ff */
[----:B------:R-:W-:Y:S02]  /*1ec70*/  SHF.R.S32.HI R19, RZ, 0x1f, R8 ;  /* 0x0000001fff137819 */ /* 0x000fe40000011408 */
.L_x_1947:
[----:B------:R-:W-:Y:S05]  /*1ec80*/  BSYNC B0 ;  /* 0x0000000000007941 */ /* 0x000fea0003800000 */
.L_x_1945:
[C---:B------:R-:W-:Y:S01]  /*1ec90*/  @P5 IADD3 R15, P0, R8.reuse, R237, RZ ;  /* 0x000000ed080f5210 */ /* 0x040fe20007f1e0ff */
[----:B------:R-:W-:Y:S01]  /*1eca0*/  ULDC.64 UR4, c[0x0][0x118] ;  /* 0x0000460000047ab9 */ /* 0x000fe20000000a00 */
[CC--:B------:R-:W-:Y:S02]  /*1ecb0*/  LEA R26, P1, R8.reuse, R240.reuse, 0x1 ;  /* 0x000000f0081a7211 */ /* 0x0c0fe400078208ff */
[----:B------:R-:W-:Y:S01]  /*1ecc0*/  LOP3.LUT R2, R251, 0x1, RZ, 0xc0, !PT ;  /* 0x00000001fb027812 */ /* 0x000fe200078ec0ff */
[----:B------:R-:W-:Y:S01]  /*1ecd0*/  @P5 IMAD.X R0, R19, 0x1, R238, P0 ;  /* 0x0000000113005824 */ /* 0x000fe200000e06ee */
[C---:B------:R-:W-:Y:S02]  /*1ece0*/  LEA.HI.X R27, R8.reuse, R241, R19, 0x1, P1 ;  /* 0x000000f1081b7211 */ /* 0x040fe400008f0c13 */
[----:B------:R-:W-:Y:S02]  /*1ecf0*/  @P5 LEA R22, P1, R15, R240, 0x1 ;  /* 0x000000f00f165211 */ /* 0x000fe400078208ff */
[----:B------:R-:W-:-:S02]  /*1ed00*/  @P4 IADD3 R17, P0, R8, R237, RZ ;  /* 0x000000ed08114210 */ /* 0x000fc40007f1e0ff */
[----:B------:R-:W-:Y:S02]  /*1ed10*/  ISETP.NE.U32.AND P2, PT, R2, 0x1, PT ;  /* 0x000000010200780c */ /* 0x000fe40003f45070 */
[----:B------:R-:W-:Y:S01]  /*1ed20*/  @P5 LEA.HI.X R23, R15, R241, R0, 0x1, P1 ;  /* 0x000000f10f175211 */ /* 0x000fe200008f0c00 */
[----:B------:R-:W-:Y:S01]  /*1ed30*/  @P4 IMAD.X R0, R19, 0x1, R238, P0 ;  /* 0x0000000113004824 */ /* 0x000fe200000e06ee */
[C---:B------:R-:W-:Y:S02]  /*1ed40*/  @P4 LEA R20, P1, R17.reuse, R240, 0x1 ;  /* 0x000000f011144211 */ /* 0x040fe400078208ff */
[----:B------:R-:W-:Y:S02]  /*1ed50*/  @P3 IADD3 R15, P0, R8, R237, RZ ;  /* 0x000000ed080f3210 */ /* 0x000fe40007f1e0ff */
[----:B------:R-:W-:-:S03]  /*1ed60*/  @P4 LEA.HI.X R21, R17, R241, R0, 0x1, P1 ;  /* 0x000000f111154211 */ /* 0x000fc600008f0c00 */
[----:B------:R-:W-:Y:S01]  /*1ed70*/  @P3 IMAD.X R0, R19, 0x1, R238, P0 ;  /* 0x0000000113003824 */ /* 0x000fe200000e06ee */
[----:B------:R-:W-:Y:S01]  /*1ed80*/  IADD3 R17, P1, P0, R237, R237, R8 ;  /* 0x000000eded117210 */ /* 0x000fe2000783e008 */
[----:B------:R-:W-:Y:S01]  /*1ed90*/  @!PT LDS RZ, [RZ] ;  /* 0x00000000fffff984 */ /* 0x000fe20000000800 */
[----:B------:R-:W-:Y:S01]  /*1eda0*/  @!PT LDS RZ, [RZ] ;  /* 0x00000000fffff984 */ /* 0x000fe20000000800 */
[----:B------:R-:W-:Y:S01]  /*1edb0*/  @!PT LDS RZ, [RZ] ;  /* 0x00000000fffff984 */ /* 0x000fe20000000800 */
[----:B------:R1:W-:Y:S03]  /*1edc0*/  @!P2 LDGSTS.E.BYPASS.LTC128B.128 [R246+0x8000], [R26.64] ;  /* 0x080000001af6afae */ /* 0x0003e6000b901d44 */
[----:B------:R-:W-:Y:S01]  /*1edd0*/  IADD3.X R2, R238, R238, R19, P1, P0 ;  /* 0x000000eeee027210 */ /* 0x000fe20000fe0413 */
[----:B------:R1:W-:Y:S01]  /*1ede0*/  @P2 STS.128 [R246+0x8000], RZ ;  /* 0x008000fff6002388 */ /* 0x0003e20000000c00 */
[-C--:B------:R-:W-:Y:S02]  /*1edf0*/  @P3 LEA R14, P0, R15, R240.reuse, 0x1 ;  /* 0x000000f00f0e3211 */ /* 0x080fe400078008ff */
[----:B------:R-:W-:Y:S01]  /*1ee00*/  @!P2 LEA R24, P1, R17, R240, 0x1 ;  /* 0x000000f01118a211 */ /* 0x000fe200078208ff */
[----:B------:R-:W-:Y:S01]  /*1ee10*/  @!PT LDS RZ, [RZ] ;  /* 0x00000000fffff984 */ /* 0x000fe20000000800 */
[----:B------:R-:W-:Y:S01]  /*1ee20*/  @!PT LDS RZ, [RZ] ;  /* 0x00000000fffff984 */ /* 0x000fe20000000800 */
[----:B------:R-:W-:Y:S01]  /*1ee30*/  @!PT LDS RZ, [RZ] ;  /* 0x00000000fffff984 */ /* 0x000fe20000000800 */
[----:B------:R1:W-:Y:S01]  /*1ee40*/  @P5 LDGSTS.E.BYPASS.LTC128B.128 [R246+0xa000], [R26.64+0x80] ;  /* 0x0a0000801af65fae */ /* 0x0003e2000b901d44 */
[----:B------:R-:W-:-:S02]  /*1ee50*/  @P3 LEA.HI.X R15, R15, R241, R0, 0x1, P0 ;  /* 0x000000f10f0f3211 */ /* 0x000fc400000f0c00 */
[CCC-:B------:R-:W-:Y:S01]  /*1ee60*/  @!P2 LEA.HI.X R25, R17.reuse, R241.reuse, R2.reuse, 0x1, P1 ;  /* 0x000000f11119a211 */ /* 0x1c0fe200008f0c02 */
[----:B------:R1:W-:Y:S01]  /*1ee70*/  @!P5 STS.128 [R246+0xa000], RZ ;  /* 0x00a000fff600d388 */ /* 0x0003e20000000c00 */
[CC--:B------:R-:W-:Y:S02]  /*1ee80*/  @P5 LEA R34, P0, R17.reuse, R240.reuse, 0x1 ;  /* 0x000000f011225211 */ /* 0x0c0fe400078008ff */
[CC--:B------:R-:W-:Y:S01]  /*1ee90*/  @P4 LEA R32, P1, R17.reuse, R240.reuse, 0x1 ;  /* 0x000000f011204211 */ /* 0x0c0fe200078208ff */
[----:B------:R-:W-:Y:S01]  /*1eea0*/  @!PT LDS RZ, [RZ] ;  /* 0x00000000fffff984 */ /* 0x000fe20000000800 */
[----:B------:R-:W-:Y:S01]  /*1eeb0*/  @!PT LDS RZ, [RZ] ;  /* 0x00000000fffff984 */ /* 0x000fe20000000800 */
[----:B------:R-:W-:Y:S01]  /*1eec0*/  @!PT LDS RZ, [RZ] ;  /* 0x00000000fffff984 */ /* 0x000fe20000000800 */
[----:B------:R1:W-:Y:S01]  /*1eed0*/  @P4 LDGSTS.E.BYPASS.LTC128B.128 [R246+0xc000], [R26.64+0x100] ;  /* 0x0c0001001af64fae */ /* 0x0003e2000b901d44 */
[CCC-:B------:R-:W-:Y:S02]  /*1eee0*/  @P5 LEA.HI.X R35, R17.reuse, R241.reuse, R2.reuse, 0x1, P0 ;  /* 0x000000f111235211 */ /* 0x1c0fe400000f0c02 */
[C---:B------:R-:W-:Y:S01]  /*1eef0*/  @P4 LEA.HI.X R33, R17.reuse, R241, R2, 0x1, P1 ;  /* 0x000000f111214211 */ /* 0x040fe200008f0c02 */
[----:B------:R1:W-:Y:S01]  /*1ef00*/  @!P4 STS.128 [R246+0xc000], RZ ;  /* 0x00c000fff600c388 */ /* 0x0003e20000000c00 */
[----:B------:R-:W-:-:S02]  /*1ef10*/  @P3 LEA R16, P0, R17, R240, 0x1 ;  /* 0x000000f011103211 */ /* 0x000fc400078008ff */
[C---:B------:R-:W-:Y:S01]  /*1ef20*/  IADD3 R0, P1, R17.reuse, R237, RZ ;  /* 0x000000ed11007210 */ /* 0x040fe20007f3e0ff */
[----:B------:R-:W-:Y:S01]  /*1ef30*/  @!PT LDS RZ, [RZ] ;  /* 0x00000000fffff984 */ /* 0x000fe20000000800 */
[----:B------:R-:W-:Y:S01]  /*1ef40*/  @!PT LDS RZ, [RZ] ;  /* 0x00000000fffff984 */ /* 0x000fe20000000800 */
[----:B------:R-:W-:Y:S01]  /*1ef50*/  @!PT LDS RZ, [RZ] ;  /* 0x00000000fffff984 */ /* 0x000fe20000000800 */
[----:B------:R1:W-:Y:S01]  /*1ef60*/  @P3 LDGSTS.E.BYPASS.LTC128B.128 [R246+0xe000], [R26.64+0x180] ;  /* 0x0e0001801af63fae */ /* 0x0003e2000b901d44 */
[----:B------:R-:W-:Y:S02]  /*1ef70*/  @P3 LEA.HI.X R17, R17, R241, R2, 0x1, P0 ;  /* 0x000000f111113211 */ /* 0x000fe400000f0c02 */
[----:B------:R-:W-:Y:S01]  /*1ef80*/  @!P2 IADD3 R8, P0, R8, R237, RZ ;  /* 0x000000ed0808a210 */ /* 0x000fe20007f1e0ff */
[--C-:B------:R-:W-:Y:S01]  /*1ef90*/  IMAD.X R2, R2, 0x1, R238.reuse, P1 ;  /* 0x0000000102027824 */ /* 0x100fe200008e06ee */
[C---:B------:R-:W-:Y:S01]  /*1efa0*/  @!P2 LEA R202, P1, R0.reuse, R240, 0x1 ;  /* 0x000000f000caa211 */ /* 0x040fe200078208ff */
[----:B------:R1:W-:Y:S02]  /*1efb0*/  @!P3 STS.128 [R246+0xe000], RZ ;  /* 0x00e000fff600b388 */ /* 0x0003e40000000c00 */
[----:B------:R-:W-:Y:S01]  /*1efc0*/  @!P2 IMAD.X R19, R19, 0x1, R238, P0 ;  /* 0x000000011313a824 */ /* 0x000fe200000e06ee */
[----:B------:R-:W-:-:S02]  /*1efd0*/  @!P2 LEA.HI.X R203, R0, R241, R2, 0x1, P1 ;  /* 0x000000f100cba211 */ /* 0x000fc400008f0c02 */
[CC--:B------:R-:W-:Y:S02]  /*1efe0*/  @P4 LEA R168, P1, R0.reuse, R240.reuse, 0x1 ;  /* 0x000000f000a84211 */ /* 0x0c0fe400078208ff */
[CC--:B------:R-:W-:Y:S02]  /*1eff0*/  @P5 LEA R180, P0, R0.reuse, R240.reuse, 0x1 ;  /* 0x000000f000b45211 */ /* 0x0c0fe400078008ff */
[-CC-:B------:R-:W-:Y:S02]  /*1f000*/  @P4 LEA.HI.X R169, R0, R241.reuse, R2.reuse, 0x1, P1 ;  /* 0x000000f100a94211 */ /* 0x180fe400008f0c02 */
[----:B------:R-:W-:Y:S02]  /*1f010*/  @!P2 LEA R18, P1, R8, R240, 0x1 ;  /* 0x000000f00812a211 */ /* 0x000fe400078208ff */
[-C--:B------:R-:W-:Y:S02]  /*1f020*/  @P5 LEA.HI.X R181, R0, R241.reuse, R2, 0x1, P0 ;  /* 0x000000f100b55211 */ /* 0x080fe400000f0c02 */
[----:B------:R-:W-:-:S02]  /*1f030*/  @!P2 LEA.HI.X R19, R8, R241, R19, 0x1, P1 ;  /* 0x000000f10813a211 */ /* 0x000fc400008f0c13 */
[C---:B------:R-:W-:Y:S01]  /*1f040*/  @P3 LEA R166, P0, R0.reuse, R240, 0x1 ;  /* 0x000000f000a63211 */ /* 0x040fe200078008ff */
[----:B------:R-:W-:Y:S02]  /*1f050*/  IMAD.MOV.U32 R240, RZ, RZ, R26 ;  /* 0x000000fffff07224 */ /* 0x000fe400078e001a */
[----:B------:R-:W-:Y:S01]  /*1f060*/  @!PT LDS RZ, [RZ] ;  /* 0x00000000fffff984 */ /* 0x000fe20000000800 */
[----:B------:R-:W-:Y:S01]  /*1f070*/  @!PT LDS RZ, [RZ] ;  /* 0x00000000fffff984 */ /* 0x000fe20000000800 */
[----:B------:R-:W-:Y:S01]  /*1f080*/  @!PT LDS RZ, [RZ] ;  /* 0x00000000fffff984 */ /* 0x000fe20000000800 */
[----:B------:R1:W-:Y:S01]  /*1f090*/  @!P2 LDGSTS.E.BYPASS.LTC128B.128 [R246+0x8800], [R18.64] ;  /* 0x0880000012f6afae */ /* 0x0003e2000b901d44 */
[----:B------:R-:W-:Y:S01]  /*1f0a0*/  @P3 LEA.HI.X R167, R0, R241, R2, 0x1, P0 ;  /* 0x000000f100a73211 */ /* 0x000fe200000f0c02 */
[----:B------:R-:W-:Y:S02]  /*1f0b0*/  IMAD.MOV.U32 R241, RZ, RZ, R27 ;  /* 0x000000fffff17224 */ /* 0x000fe400078e001b */
        /* <DEDUP_REMOVED lines=57> */
.L_x_1944:
[----:B------:R-:W-:Y:S05]  /*1f450*/  BSYNC B1 ;  /* 0x0000000000017941 */ /* 0x000fea0003800000 */
.L_x_1943:
[----:B------:R-:W-:Y:S01]  /*1f460*/  ULDC.64 UR4, c[0x0][0x118] ;  /* 0x0000460000047ab9 */ /* 0x000fe20000000a00 */
[----:B------:R-:W-:Y:S01]  /*1f470*/  FMNMX.FTZ R0, R164, R13, !PT ;  /* 0x0000000da4007209 */ /* 0x000fe20007810000 */
[----:B-1----:R-:W2:Y:S03]  /*1f480*/  LD.E R168, [R196.64+0xdc] ;  /* 0x0000dc04c4a87980 */ /* 0x002ea6000c101900 */
[----:B------:R-:W-:Y:S01]  /*1f490*/  FMNMX.FTZ R15, R9, R0, !PT ;  /* 0x00000000090f7209 */ /* 0x000fe20007810000 */
[----:B------:R-:W-:Y:S03]  /*1f4a0*/  LDSM.16.MT88.4 R20, [R231+0x16000] ;  /* 0x01600000e714783b */ /* 0x000fe60000004200 */
[----:B------:R-:W-:Y:S01]  /*1f4b0*/  FMNMX.FTZ R0, R4, R15, !PT ;  /* 0x0000000f04007209 */ /* 0x000fe20007810000 */
[----:B------:R-:W-:Y:S03]  /*1f4c0*/  LDSM.16.MT88.4 R24, [R231+0x11000] ;  /* 0x01100000e718783b */ /* 0x000fe60000004200 */
        /* <DEDUP_REMOVED lines=31> */
[----:B-1----:R-:W-:-:S03]  /*1f6c0*/  FMNMX.FTZ R0, R17, R0, !PT ;  /* 0x0000000011007209 */ /* 0x002fc60007810000 */
[----:B------:R-:W-:Y:S04]  /*1f6d0*/  LDSM.16.MT88.4 R16, [R234+0x10000] ;  /* 0x01000000ea10783b */ /* 0x000fe80000004200 */
[----:B------:R-:W1:Y:S01]  /*1f6e0*/  SHFL.BFLY PT, R167, R0, 0x1, 0x1f ;  /* 0x0c201f0000a77f89 */ /* 0x000e6200000e0000 */
[----:B---3--:R-:W-:-:S05]  /*1f6f0*/  FMNMX.FTZ R15, R2, R15, !PT ;  /* 0x0000000f020f7209 */ /* 0x008fca0007810000 */
[----:B------:R-:W3:Y:S01]  /*1f700*/  SHFL.BFLY PT, R166, R15, 0x1, 0x1f ;  /* 0x0c201f000fa67f89 */ /* 0x000ee200000e0000 */
[----:B-1----:R-:W-:-:S04]  /*1f710*/  FMNMX.FTZ R167, R0, R167, !PT ;  /* 0x000000a700a77209 */ /* 0x002fc80007810000 */
        /* <DEDUP_REMOVED lines=32> */
[-CC-:B------:R-:W-:Y:S02]  /*1f920*/  FFMA.FTZ R178, R178, R168.reuse, -R31.reuse ;  /* 0x000000a8b2b27223 */ /* 0x180fe4000001081f */
[-CC-:B------:R-:W-:Y:S02]  /*1f930*/  FFMA.FTZ R183, R195, R168.reuse, -R31.reuse ;  /* 0x000000a8c3b77223 */ /* 0x180fe4000001081f */
[----:B------:R-:W-:-:S02]  /*1f940*/  FFMA.FTZ R180, R194, R168, -R31 ;  /* 0x000000a8c2b47223 */ /* 0x000fc4000001081f */
[----:B------:R-:W-:Y:S01]  /*1f950*/  MUFU.EX2 R33, R33 ;  /* 0x0000002100217308 */ /* 0x000fe20000000800 */
[-C--:B------:R-:W-:Y:S02]  /*1f960*/  FFMA.FTZ R185, R185, R168.reuse, -R31 ;  /* 0x000000a8b9b97223 */ /* 0x080fe4000001081f */
[-CC-:B------:R-:W-:Y:S02]  /*1f970*/  FFMA.FTZ R195, R190, R168.reuse, -R177.reuse ;  /* 0x000000a8bec37223 */ /* 0x180fe400000108b1 */
[-C--:B------:R-:W-:Y:S02]  /*1f980*/  FFMA.FTZ R190, R193, R168.reuse, -R177 ;  /* 0x000000a8c1be7223 */ /* 0x080fe400000108b1 */
[-CC-:B------:R-:W-:Y:S01]  /*1f990*/  FFMA.FTZ R193, R186, R168.reuse, -R31.reuse ;  /* 0x000000a8bac17223 */ /* 0x180fe2000001081f */
[----:B------:R-:W3:Y:S01]  /*1f9a0*/  MUFU.EX2 R2, R2 ;  /* 0x0000000200027308 */ /* 0x000ee20000000800 */
[----:B----4-:R-:W-:Y:S01]  /*1f9b0*/  F2FP.BF16.PACK_AB R6, R32, R35 ;  /* 0x000000232006723e */ /* 0x010fe200000010ff */
[----:B------:R-:W-:-:S02]  /*1f9c0*/  FFMA.FTZ R186, R187, R168, -R31 ;  /* 0x000000a8bbba7223 */ /* 0x000fc4000001081f */
[-CC-:B------:R-:W-:Y:S02]  /*1f9d0*/  FFMA.FTZ R192, R192, R168.reuse, -R177.reuse ;  /* 0x000000a8c0c07223 */ /* 0x180fe400000108b1 */
[-C--:B------:R-:W-:Y:S02]  /*1f9e0*/  FFMA.FTZ R191, R191, R168.reuse, -R177 ;  /* 0x000000a8bfbf7223 */ /* 0x080fe400000108b1 */
[----:B------:R-:W-:Y:S01]  /*1f9f0*/  MUFU.EX2 R0, R0 ;  /* 0x0000000000007308 */ /* 0x000fe20000000800 */
[-CC-:B------:R-:W-:Y:S02]  /*1fa00*/  FFMA.FTZ R184, R184, R168.reuse, -R31.reuse ;  /* 0x000000a8b8b87223 */ /* 0x180fe4000001081f */
[-C--:B------:R-:W-:Y:S02]  /*1fa10*/  FFMA.FTZ R187, R182, R168.reuse, -R31 ;  /* 0x000000a8b6bb7223 */ /* 0x080fe4000001081f */
[-CC-:B------:R-:W-:Y:S02]  /*1fa20*/  FFMA.FTZ R172, R172, R168.reuse, -R177.reuse ;  /* 0x000000a8acac7223 */ /* 0x180fe400000108b1 */
[-CC-:B------:R-:W-:Y:S01]  /*1fa30*/  FFMA.FTZ R175, R175, R168.reuse, -R177.reuse ;  /* 0x000000a8afaf7223 */ /* 0x180fe200000108b1 */
        /* <DEDUP_REMOVED lines=209> */
[----:B------:R-:W-:Y:S01]  /*20750*/  FFMA.FTZ R165, R201, R164, R165 ;  /* 0x000000a4c9a57223 */ /* 0x000fe200000100a5 */
[----:B------:R-:W-:Y:S01]  /*20760*/  MOV R164, R167 ;  /* 0x000000a700a47202 */ /* 0x000fe20000000f00 */
[----:B------:R-:W-:Y:S02]  /*20770*/  FFMA.FTZ R3, R252, R3, R33 ;  /* 0x00000003fc037223 */ /* 0x000fe40000010021 */
[C---:B------:R-:W-:Y:S01]  /*20780*/  HMMA.16816.F32.BF16 R148, R4.reuse, R20, R148 ;  /* 0x000000140494723c */ /* 0x040fe20000041894 */
[----:B------:R-:W-:Y:S02]  /*20790*/  FADD.FTZ R34, R34, R165 ;  /* 0x000000a522227221 */ /* 0x000fe40000010000 */
        /* <DEDUP_REMOVED lines=14> */
[----:B------:R-:W-:Y:S01]  /*20880*/  FADD.FTZ R183, R183, R178 ;  /* 0x000000b2b7b77221 */ /* 0x000fe20000010000 */
[----:B------:R-:W-:Y:S01]  /*20890*/  MOV R3, R166 ;  /* 0x000000a600037202 */ /* 0x000fe20000000f00 */
        /* <DEDUP_REMOVED lines=122> */
[----:B---3--:R-:W-:Y:S01]  /*21040*/  HMMA.16816.F32.BF16 R160, R4, R16, R160 ;  /* 0x0000001004a0723c */ /* 0x008fe200000418a0 */
        /* <DEDUP_REMOVED lines=43> */
[----:B------:R-:W-:Y:S11]  /*21300*/  HMMA.16816.F32.BF16 R144, R4, R18, R144 ;  /* 0x000000120490723c */ /* 0x000ff60000041890 */
[----:B------:R-:W-:Y:S08]  /*21310*/  @!UPT UIADD3 URZ, URZ, URZ, URZ ;  /* 0x0000003f3f3ff290 */ /* 0x000ff0000fffe03f */
.L_x_1939:
[----:B------:R-:W-:Y:S05]  /*21320*/  @!P6 BRA `(.L_x_1948) ;  /* 0x000044c00000e947 */ /* 0x000fea0003800000 */
[----:B------:R-:W-:Y:S02]  /*21330*/  MOV R0, R3 ;  /* 0x0000000300007202 */ /* 0x000fe40000000f00 */
[----:B------:R-:W-:-:S02]  /*21340*/  MOV R167, R164 ;  /* 0x000000a400a77202 */ /* 0x000fc40000000f00 */
.L_x_1957:
[----:B------:R-:W-:Y:S01]  /*21350*/  ULDC.64 UR4, c[0x0][0x40] ;  /* 0x0000100000047ab9 */ /* 0x000fe20000000a00 */
[----:B------:R-:W-:Y:S04]  /*21360*/  DEPBAR.LE SB0, 0x0 ;  /* 0x000080000000791a */ /* 0x000fe80000000000 */
[----:B------:R-:W-:Y:S01]  /*21370*/  ISETP.NE.U32.AND P0, PT, R248, RZ, PT ;  /* 0x000000fff800720c */ /* 0x000fe20003f05070 */
[----:B------:R-:W-:Y:S01]  /*21380*/  UIADD3 UR4, UP0, UR4, 0x160, URZ ;  /* 0x0000016004047890 */ /* 0x000fe2000ff1e03f */
[----:B------:R-:W-:Y:S02]  /*21390*/  IADD3 R250, R250, -0x1, RZ ;  /* 0xfffffffffafa7810 */ /* 0x000fe40007ffe0ff */
        /* <DEDUP_REMOVED lines=8> */
[----:B------:R-:W-:Y:S02]  /*21420*/  ULDC.64 UR4, c[0x0][0x118] ;  /* 0x0000460000047ab9 */ /* 0x000fe40000000a00 */
[----:B------:R-:W2:Y:S02]  /*21430*/  LD.E R11, [R2.64+0x170] ;  /* 0x00017004020b7980 */ /* 0x000ea4000c101900 */
[-C--:B--2---:R-:W-:Y:S02]  /*21440*/  IABS R8, R11.reuse ;  /* 0x0000000b00087213 */ /* 0x084fe40000000000 */
[-C--:B------:R-:W-:Y:S02]  /*21450*/  IABS R6, R11.reuse ;  /* 0x0000000b00067213 */ /* 0x080fe40000000000 */
[----:B------:R-:W1:Y:S03]  /*21460*/  I2F.RP R9, R8 ;  /* 0x0000000800097306 */ /* 0x000e660000209400 */
[----:B------:R-:W-:Y:S07]  /*21470*/  IMAD.MOV R6, RZ, RZ, -R6 ;  /* 0x000000ffff067224 */ /* 0x000fee00078e0a06 */
[----:B-1----:R-:W1:Y:S02]  /*21480*/  MUFU.RCP R4, R9 ;  /* 0x0000000900047308 */ /* 0x002e640000001000 */
[----:B-1----:R-:W-:Y:S01]  /*21490*/  IADD3 R14, R4, 0xffffffe, RZ ;  /* 0x0ffffffe040e7810 */ /* 0x002fe20007ffe0ff */
[----:B------:R-:W-:Y:S07]  /*214a0*/  IMAD.SHL.U32 R4, R250, 0x40, RZ ;  /* 0x00000040fa047824 */ /* 0x000fee00078e00ff */
[----:B------:R-:W1:Y:S01]  /*214b0*/  F2I.FTZ.U32.TRUNC.NTZ R15, R14 ;  /* 0x0000000e000f7305 */ /* 0x000e62000021f000 */
[C---:B------:R-:W-:Y:S02]  /*214c0*/  IADD3 R12, R4.reuse, 0x40, RZ ;  /* 0x00000040040c7810 */ /* 0x040fe40007ffe0ff */
[----:B------:R-:W-:Y:S02]  /*214d0*/  IABS R5, R4 ;  /* 0x0000000400057213 */ /* 0x000fe40000000000 */
        /* <DEDUP_REMOVED lines=52> */
.L_x_1950:
[----:B------:R-:W-:Y:S02]  /*21820*/  ULDC.64 UR4, c[0x0][0x118] ;  /* 0x0000460000047ab9 */ /* 0x000fe40000000a00 */
[----:B------:R-:W2:Y:S02]  /*21830*/  LD.E R8, [R2.64+0x40] ;  /* 0x0000400402087980 */ /* 0x000ea4000c101900 */
[----:B--2---:R-:W-:Y:S04]  /*21840*/  LEA R8, -R8, RZ, 0x6 ;  /* 0x000000ff08087211 */ /* 0x004fe800078e31ff */
[----:B------:R-:W-:Y:S02]  /*21850*/  SHF.R.S32.HI R4, RZ, 0x1f, R8 ;  /* 0x0000001fff047819 */ /* 0x000fe40000011408 */
.L_x_1951:
[----:B------:R-:W-:Y:S05]  /*21860*/  BSYNC B0 ;  /* 0x0000000000007941 */ /* 0x000fea0003800000 */
.L_x_1949:
[C---:B------:R-:W-:Y:S01]  /*21870*/  LOP3.LUT P6, RZ, R251.reuse, 0x1, RZ, 0xc0, !PT ;  /* 0x00000001fbff7812 */ /* 0x040fe200078cc0ff */
[----:B------:R-:W-:Y:S01]  /*21880*/  ULDC.64 UR4, c[0x0][0x118] ;  /* 0x0000460000047ab9 */ /* 0x000fe20000000a00 */
[CC--:B------:R-:W-:Y:S01]  /*21890*/  LEA R164, P0, R8.reuse, R188.reuse, 0x1 ;  /* 0x000000bc08a47211 */ /* 0x0c0fe200078008ff */
[----:B------:R-:W-:Y:S01]  /*218a0*/  BSSY B1, `(.L_x_1952) ;  /* 0x0000208000017945 */ /* 0x000fe20003800000 */
[C---:B------:R-:W-:Y:S02]  /*218b0*/  LOP3.LUT P5, RZ, R251.reuse, 0x2, RZ, 0xc0, !PT ;  /* 0x00000002fbff7812 */ /* 0x040fe400078ac0ff */
[C---:B------:R-:W-:Y:S02]  /*218c0*/  LEA.HI.X R165, R8.reuse, R189, R4, 0x1, P0 ;  /* 0x000000bd08a57211 */ /* 0x040fe400000f0c04 */
[C---:B------:R-:W-:Y:S02]  /*218d0*/  LOP3.LUT P4, RZ, R251.reuse, 0x4, RZ, 0xc0, !PT ;  /* 0x00000004fbff7812 */ /* 0x040fe4000788c0ff */
[----:B------:R-:W-:Y:S02]  /*218e0*/  LOP3.LUT P3, RZ, R251, 0x8, RZ, 0xc0, !PT ;  /* 0x00000008fbff7812 */ /* 0x000fe4000786c0ff */
[-C--:B------:R-:W-:Y:S01]  /*218f0*/  IADD3 R7, P1, R8, R235.reuse, RZ ;  /* 0x000000eb08077210 */ /* 0x080fe20007f3e0ff */
[----:B------:R-:W-:Y:S01]  /*21900*/  @!PT LDS RZ, [RZ] ;  /* 0x00000000fffff984 */ /* 0x000fe20000000800 */
[----:B------:R-:W-:Y:S01]  /*21910*/  @!PT LDS RZ, [RZ] ;  /* 0x00000000fffff984 */ /* 0x000fe20000000800 */
[----:B------:R-:W-:Y:S01]  /*21920*/  @!PT LDS RZ, [RZ] ;  /* 0x00000000fffff984 */ /* 0x000fe20000000800 */
[----:B------:R1:W-:Y:S03]  /*21930*/  @P6 LDGSTS.E.BYPASS.LTC128B.128 [R246+0x10000], [R164.64] ;  /* 0x10000000a4f66fae */ /* 0x0003e6000b901d44 */
[C---:B------:R-:W-:Y:S01]  /*21940*/  IADD3 R5, P2, R7.reuse, R235, RZ ;  /* 0x000000eb07057210 */ /* 0x040fe20007f5e0ff */
[----:B------:R-:W-:Y:S01]  /*21950*/  @!P6 STS.128 [R246+0x10000], RZ ;  /* 0x010000fff600e388 */ /* 0x000fe20000000c00 */
[--C-:B------:R-:W-:Y:S01]  /*21960*/  IMAD.X R6, R4, 0x1, R236.reuse, P1 ;  /* 0x0000000104067824 */ /* 0x100fe200008e06ec */
[CC--:B------:R-:W-:Y:S02]  /*21970*/  @P6 LEA R16, P1, R7.reuse, R188.reuse, 0x1 ;  /* 0x000000bc07106211 */ /* 0x0c0fe400078208ff */
[----:B------:R-:W-:Y:S01]  /*21980*/  @!PT LDS RZ, [RZ] ;  /* 0x00000000fffff984 */ /* 0x000fe20000000800 */
[----:B------:R-:W-:Y:S01]  /*21990*/  @!PT LDS RZ, [RZ] ;  /* 0x00000000fffff984 */ /* 0x000fe20000000800 */
[----:B------:R-:W-:Y:S01]  /*219a0*/  @!PT LDS RZ, [RZ] ;  /* 0x00000000fffff984 */ /* 0x000fe20000000800 */
[----:B------:R1:W-:Y:S01]  /*219b0*/  @P5 LDGSTS.E.BYPASS.LTC128B.128 [R246+0x12000], [R164.64+0x80] ;  /* 0x12000080a4f65fae */ /* 0x0003e2000b901d44 */
[CC--:B------:R-:W-:Y:S01]  /*219c0*/  @P5 LEA R12, P0, R7.reuse, R188.reuse, 0x1 ;  /* 0x000000bc070c5211 */ /* 0x0c0fe200078008ff */
[----:B------:R-:W-:Y:S01]  /*219d0*/  IMAD.X R4, R6, 0x1, R236, P2 ;  /* 0x0000000106047824 */ /* 0x000fe200010e06ec */
[CCC-:B------:R-:W-:Y:S01]  /*219e0*/  @P6 LEA.HI.X R17, R7.reuse, R189.reuse, R6.reuse, 0x1, P1 ;  /* 0x000000bd07116211 */ /* 0x1c0fe200008f0c06 */
[----:B------:R-:W-:Y:S01]  /*219f0*/  @!P5 STS.128 [R246+0x12000], RZ ;  /* 0x012000fff600d388 */ /* 0x000fe20000000c00 */
        /* <DEDUP_REMOVED lines=8> */
[----:B------:R-:W-:Y:S01]  /*21a80*/  @!P4 STS.128 [R246+0x14000], RZ ;  /* 0x014000fff600c388 */ /* 0x000fe20000000c00 */
        /* <DEDUP_REMOVED lines=9> */
[CCC-:B------:R-:W-:Y:S02]  /*21b20*/  @P5 LEA.HI.X R23, R5.reuse, R189.reuse, R4.reuse, 0x1, P2 ;  /* 0x000000bd05175211 */ /* 0x1c0fe400010f0c04 */
[CC--:B------:R-:W-:Y:S01]  /*21b30*/  @P4 LEA R20, P1, R5.reuse, R188.reuse, 0x1 ;  /* 0x000000bc05144211 */ /* 0x0c0fe200078208ff */
[----:B------:R-:W-:Y:S01]  /*21b40*/  @!PT LDS RZ, [RZ] ;  /* 0x00000000fffff984 */ /* 0x000fe20000000800 */
[----:B------:R-:W-:Y:S01]  /*21b50*/  @!PT LDS RZ, [RZ] ;  /* 0x00000000fffff984 */ /* 0x000fe20000000800 */
[----:B------:R-:W-:Y:S01]  /*21b60*/  @!PT LDS RZ, [RZ] ;  /* 0x00000000fffff984 */ /* 0x000fe20000000800 */
[----:B------:R2:W-:Y:S01]  /*21b70*/  @P6 LDGSTS.E.BYPASS.LTC128B.128 [R246+0x10800], [R16.64] ;  /* 0x1080000010f66fae */ /* 0x0005e2000b901d44 */
[CC--:B------:R-:W-:Y:S02]  /*21b80*/  @P3 LEA R18, P0, R5.reuse, R188.reuse, 0x1 ;  /* 0x000000bc05123211 */ /* 0x0c0fe400078008ff */
[C-C-:B------:R-:W-:Y:S01]  /*21b90*/  @P4 LEA.HI.X R21, R5.reuse, R189, R4.reuse, 0x1, P1 ;  /* 0x000000bd05154211 */ /* 0x140fe200008f0c04 */
[----:B------:R-:W-:Y:S01]  /*21ba0*/  @!P6 STS.128 [R246+0x10800], RZ ;  /* 0x010800fff600e388 */ /* 0x000fe20000000c00 */
[C---:B------:R-:W-:Y:S02]  /*21bb0*/  IADD3 R6, P2, R5.reuse, R235, RZ ;  /* 0x000000eb05067210 */ /* 0x040fe40007f5e0ff */
[-C--:B------:R-:W-:Y:S01]  /*21bc0*/  @P3 LEA.HI.X R19, R5, R189.reuse, R4, 0x1, P0 ;  /* 0x000000bd05133211 */ /* 0x080fe200000f0c04 */
[----:B------:R-:W-:Y:S01]  /*21bd0*/  @!PT LDS RZ, [RZ] ;  /* 0x00000000fffff984 */ /* 0x000fe20000000800 */
[----:B------:R-:W-:Y:S01]  /*21be0*/  @!PT LDS RZ, [RZ] ;  /* 0x00000000fffff984 */ /* 0x000fe20000000800 */
[----:B------:R-:W-:Y:S01]  /*21bf0*/  @!PT LDS RZ, [RZ] ;  /* 0x00000000fffff984 */ /* 0x000fe20000000800 */
[----:B------:R3:W-:Y:S01]  /*21c00*/  @P5 LDGSTS.E.BYPASS.LTC128B.128 [R246+0x12800], [R12.64+0x80] ;  /* 0x128000800cf65fae */ /* 0x0007e2000b901d44 */
[-C--:B------:R-:W-:Y:S01]  /*21c10*/  @P6 LEA R24, P0, R6, R188.reuse, 0x1 ;  /* 0x000000bc06186211 */ /* 0x080fe200078008ff */
[----:B------:R-:W-:Y:S01]  /*21c20*/  IMAD.X R4, R4, 0x1, R236, P2 ;  /* 0x0000000104047824 */ /* 0x000fe200010e06ec */
[CC--:B------:R-:W-:Y:S01]  /*21c30*/  @P5 LEA R30, P2, R6.reuse, R188.reuse, 0x1 ;  /* 0x000000bc061e5211 */ /* 0x0c0fe200078408ff */
[----:B------:R-:W-:Y:S01]  /*21c40*/  @!P5 STS.128 [R246+0x12800], RZ ;  /* 0x012800fff600d388 */ /* 0x000fe20000000c00 */
[CC--:B------:R-:W-:Y:S02]  /*21c50*/  @P4 LEA R28, P1, R6.reuse, R188.reuse, 0x1 ;  /* 0x000000bc061c4211 */ /* 0x0c0fe400078208ff */
[CCC-:B------:R-:W-:Y:S01]  /*21c60*/  @P6 LEA.HI.X R25, R6.reuse, R189.reuse, R4.reuse, 0x1, P0 ;  /* 0x000000bd06196211 */ /* 0x1c0fe200000f0c04 */
[----:B------:R-:W-:Y:S01]  /*21c70*/  @!PT LDS RZ, [RZ] ;  /* 0x00000000fffff984 */ /* 0x000fe20000000800 */
[----:B------:R-:W-:Y:S01]  /*21c80*/  @!PT LDS RZ, [RZ] ;  /* 0x00000000fffff984 */ /* 0x000fe20000000800 */
[----:B------:R-:W-:Y:S01]  /*21c90*/  @!PT LDS RZ, [RZ] ;  /* 0x00000000fffff984 */ /* 0x000fe20000000800 */
[----:B------:R4:W-:Y:S01]  /*21ca0*/  @P4 LDGSTS.E.BYPASS.LTC128B.128 [R246+0x14800], [R10.64+0x100] ;  /* 0x148001000af64fae */ /* 0x0009e2000b901d44 */
[CCC-:B------:R-:W-:Y:S02]  /*21cb0*/  @P5 LEA.HI.X R31, R6.reuse, R189.reuse, R4.reuse, 0x1, P2 ;  /* 0x000000bd061f5211 */ /* 0x1c0fe400010f0c04 */
[CCC-:B------:R-:W-:Y:S01]  /*21cc0*/  @P4 LEA.HI.X R29, R6.reuse, R189.reuse, R4.reuse, 0x1, P1 ;  /* 0x000000bd061d4211 */ /* 0x1c0fe200008f0c04 */
[----:B------:R-:W-:Y:S01]  /*21cd0*/  @!P4 STS.128 [R246+0x14800], RZ ;  /* 0x014800fff600c388 */ /* 0x000fe20000000c00 */
[C---:B------:R-:W-:Y:S03]  /*21ce0*/  @P3 LEA R188, P0, R6.reuse, R188, 0x1 ;  /* 0x000000bc06bc3211 */ /* 0x040fe600078008ff */
[----:B------:R-:W-:Y:S01]  /*21cf0*/  @!PT LDS RZ, [RZ] ;  /* 0x00000000fffff984 */ /* 0x000fe20000000800 */
[----:B------:R-:W-:Y:S01]  /*21d00*/  @!PT LDS RZ, [RZ] ;  /* 0x00000000fffff984 */ /* 0x000fe20000000800 */
[----:B------:R-:W-:Y:S01]  /*21d10*/  @!PT LDS RZ, [RZ] ;  /* 0x00000000fffff984 */ /* 0x000fe20000000800 */
[----:B------:R4:W-:Y:S01]  /*21d20*/  @P3 LDGSTS.E.BYPASS.LTC128B.128 [R246+0x16800], [R8.64+0x180] ;  /* 0x1680018008f63fae */ /* 0x0009e2000b901d44 */
[----:B------:R-:W-:Y:S02]  /*21d30*/  @P3 LEA.HI.X R189, R6, R189, R4, 0x1, P0 ;  /* 0x000000bd06bd3211 */ /* 0x000fe400000f0c04 */
[----:B------:R-:W-:Y:S01]  /*21d40*/  ISETP.GT.AND P0, PT, R250, R239, PT ;  /* 0x000000effa00720c */ /* 0x000fe20003f04270 */
        /* <DEDUP_REMOVED lines=42> */
[----:B----4-:R-:W4:Y:S04]  /*21ff0*/  LDSM.16.M88.4 R8, [R229+0x8000] ;  /* 0x00800000e508783b */ /* 0x010f280000000200 */
[----:B--2---:R-:W2:Y:S04]  /*22000*/  LDSM.16.M88.4 R16, [R229+0x8800] ;  /* 0x00880000e510783b */ /* 0x004ea80000000200 */
[----:B-1----:R-:W5:Y:S04]  /*22010*/  LDSM.16.M88.4 R24, [R229+0x9000] ;  /* 0x00900000e518783b */ /* 0x002f680000000200 */
[----:B------:R-:W0:Y:S04]  /*22020*/  LDGDEPBAR ;  /* 0x00000000000079af */ /* 0x000e280000000000 */
[----:B------:R-:W1:Y:S04]  /*22030*/  LDSM.16.M88.4 R168, [R229+0x9800] ;  /* 0x00980000e5a8783b */ /* 0x000e680000000200 */
[----:B------:R-:W-:Y:S04]  /*22040*/  LDSM.16.M88.4 R172, [R228] ;  /* 0x00000000e4ac783b */ /* 0x000fe80000000200 */
[----:B------:R-:W1:Y:S04]  /*22050*/  LDSM.16.M88.4 R176, [R227] ;  /* 0x00000000e3b0783b */ /* 0x000e680000000200 */
[----:B------:R-:W1:Y:S04]  /*22060*/  LDSM.16.M88.4 R180, [R223] ;  /* 0x00000000dfb4783b */ /* 0x000e680000000200 */
[----:B------:R-:W1:Y:S04]  /*22070*/  LDSM.16.M88.4 R184, [R222] ;  /* 0x00000000deb8783b */ /* 0x000e680000000200 */
[----:B---3--:R-:W3:Y:S01]  /*22080*/  LDSM.16.M88.4 R188, [R221] ;  /* 0x00000000ddbc783b */ /* 0x008ee20000000200 */
[C---:B----4-:R-:W-:Y:S03]  /*22090*/  HMMA.16816.F32.BF16 R4, R32.reuse, R8, RZ ;  /* 0x000000082004723c */ /* 0x050fe600000418ff */
[----:B------:R-:W-:Y:S04]  /*220a0*/  LDSM.16.M88.4 R192, [R226] ;  /* 0x00000000e2c0783b */ /* 0x000fe80000000200 */
[----:B------:R-:W4:Y:S01]  /*220b0*/  LDSM.16.M88.4 R196, [R224+0x8000] ;  /* 0x00800000e0c4783b */ /* 0x000f220000000200 */
[C---:B------:R-:W-:Y:S03]  /*220c0*/  HMMA.16816.F32.BF16 R8, R32.reuse, R10, RZ ;  /* 0x0000000a2008723c */ /* 0x040fe600000418ff */
[----:B------:R-:W3:Y:S04]  /*220d0*/  LDSM.16.M88.4 R200, [R224+0x8800] ;  /* 0x00880000e0c8783b */ /* 0x000ee80000000200 */
[----:B------:R-:W-:Y:S01]  /*220e0*/  LDSM.16.M88.4 R204, [R224+0x9800] ;  /* 0x00980000e0cc783b */ /* 0x000fe20000000200 */
[C---:B--2---:R-:W-:Y:S08]  /*220f0*/  HMMA.16816.F32.BF16 R12, R32.reuse, R16, RZ ;  /* 0x00000010200c723c */ /* 0x044ff000000418ff */
[C---:B------:R-:W-:Y:S08]  /*22100*/  HMMA.16816.F32.BF16 R16, R32.reuse, R18, RZ ;  /* 0x000000122010723c */ /* 0x040ff000000418ff */
[C---:B-----5:R-:W-:Y:S08]  /*22110*/  HMMA.16816.F32.BF16 R20, R32.reuse, R24, RZ ;  /* 0x000000182014723c */ /* 0x060ff000000418ff */
[C---:B------:R-:W-:Y:S08]  /*22120*/  HMMA.16816.F32.BF16 R24, R32.reuse, R26, RZ ;  /* 0x0000001a2018723c */ /* 0x040ff000000418ff */
[C---:B-1----:R-:W-:Y:S08]  /*22130*/  HMMA.16816.F32.BF16 R28, R32.reuse, R168, RZ ;  /* 0x000000a8201c723c */ /* 0x042ff000000418ff */
[----:B------:R-:W-:Y:S01]  /*22140*/  HMMA.16816.F32.BF16 R32, R32, R170, RZ ;  /* 0x000000aa2020723c */ /* 0x000fe200000418ff */
[----:B------:R-:W1:Y:S07]  /*22150*/  LDSM.16.M88.4 R168, [R224+0x9000] ;  /* 0x00900000e0a8783b */ /* 0x000e6e0000000200 */
[C---:B------:R-:W-:Y:S08]  /*22160*/  HMMA.16816.F32.BF16 R4, R172.reuse, R176, R4 ;  /* 0x000000b0ac04723c */ /* 0x040ff00000041804 */
[C---:B------:R-:W-:Y:S01]  /*22170*/  HMMA.16816.F32.BF16 R8, R172.reuse, R178, R8 ;  /* 0x000000b2ac08723c */ /* 0x040fe20000041808 */
[----:B------:R-:W-:Y:S07]  /*22180*/  LDSM.16.M88.4 R176, [R225] ;  /* 0x00000000e1b0783b */ /* 0x000fee0000000200 */
[C---:B------:R-:W-:Y:S08]  /*22190*/  HMMA.16816.F32.BF16 R12, R172.reuse, R180, R12 ;  /* 0x000000b4ac0c723c */ /* 0x040ff0000004180c */
[C---:B------:R-:W-:Y:S01]  /*221a0*/  HMMA.16816.F32.BF16 R16, R172.reuse, R182, R16 ;  /* 0x000000b6ac10723c */ /* 0x040fe20000041810 */
[----:B------:R-:W2:Y:S07]  /*221b0*/  LDSM.16.M88.4 R180, [R220] ;  /* 0x00000000dcb4783b */ /* 0x000eae0000000200 */
[C---:B------:R-:W-:Y:S08]  /*221c0*/  HMMA.16816.F32.BF16 R20, R172.reuse, R184, R20 ;  /* 0x000000b8ac14723c */ /* 0x040ff00000041814 */
[C---:B------:R-:W-:Y:S01]  /*221d0*/  HMMA.16816.F32.BF16 R24, R172.reuse, R186, R24 ;  /* 0x000000baac18723c */ /* 0x040fe20000041818 */
[----:B------:R-:W5:Y:S07]  /*221e0*/  LDSM.16.M88.4 R184, [R220+0x800] ;  /* 0x00080000dcb8783b */ /* 0x000f6e0000000200 */
[C---:B---3--:R-:W-:Y:S08]  /*221f0*/  HMMA.16816.F32.BF16 R28, R172.reuse, R188, R28 ;  /* 0x000000bcac1c723c */ /* 0x048ff0000004181c */
[----:B------:R-:W-:Y:S01]  /*22200*/  HMMA.16816.F32.BF16 R32, R172, R190, R32 ;  /* 0x000000beac20723c */ /* 0x000fe20000041820 */
[----:B------:R-:W3:Y:S04]  /*22210*/  LDSM.16.M88.4 R172, [R220+0x1000] ;  /* 0x00100000dcac783b */ /* 0x000ee80000000200 */
[----:B------:R-:W2:Y:S03]  /*22220*/  LDSM.16.M88.4 R188, [R220+0x1800] ;  /* 0x00180000dcbc783b */ /* 0x000ea60000000200 */
[C---:B----4-:R-:W-:Y:S08]  /*22230*/  HMMA.16816.F32.BF16 R4, R192.reuse, R196, R4 ;  /* 0x000000c4c004723c */ /* 0x050ff00000041804 */
[C---:B------:R-:W-:Y:S01]  /*22240*/  HMMA.16816.F32.BF16 R8, R192.reuse, R198, R8 ;  /* 0x000000c6c008723c */ /* 0x040fe20000041808 */
[----:B------:R-:W-:Y:S07]  /*22250*/  LDSM.16.M88.4 R196, [R229+0xa000] ;  /* 0x00a00000e5c4783b */ /* 0x000fee0000000200 */
[C---:B------:R-:W-:Y:S08]  /*22260*/  HMMA.16816.F32.BF16 R12, R192.reuse, R200, R12 ;  /* 0x000000c8c00c723c */ /* 0x040ff0000004180c */
[C---:B------:R-:W-:Y:S01]  /*22270*/  HMMA.16816.F32.BF16 R16, R192.reuse, R202, R16 ;  /* 0x000000cac010723c */ /* 0x040fe20000041810 */
[----:B------:R-:W-:Y:S07]  /*22280*/  LDSM.16.M88.4 R200, [R229+0xa800] ;  /* 0x00a80000e5c8783b */ /* 0x000fee0000000200 */
[C---:B-1----:R-:W-:Y:S08]  /*22290*/  HMMA.16816.F32.BF16 R20, R192.reuse, R168, R20 ;  /* 0x000000a8c014723c */ /* 0x042ff00000041814 */
[C---:B------:R-:W-:Y:S01]  /*222a0*/  HMMA.16816.F32.BF16 R24, R192.reuse, R170, R24 ;  /* 0x000000aac018723c */ /* 0x040fe20000041818 */
[----:B------:R-:W1:Y:S07]  /*222b0*/  LDSM.16.M88.4 R168, [R230+0x2000] ;  /* 0x00200000e6a8783b */ /* 0x000e6e0000000200 */
[C---:B------:R-:W-:Y:S08]  /*222c0*/  HMMA.16816.F32.BF16 R28, R192.reuse, R204, R28 ;  /* 0x000000ccc01c723c */ /* 0x040ff0000004181c */
[----:B------:R-:W-:Y:S01]  /*222d0*/  HMMA.16816.F32.BF16 R32, R192, R206, R32 ;  /* 0x000000cec020723c */ /* 0x000fe20000041820 */
[----:B------:R-:W4:Y:S04]  /*222e0*/  LDSM.16.M88.4 R192, [R229+0xb000] ;  /* 0x00b00000e5c0783b */ /* 0x000f280000000200 */
[----:B------:R-:W1:Y:S03]  /*222f0*/  LDSM.16.M88.4 R204, [R229+0xb800] ;  /* 0x00b80000e5cc783b */ /* 0x000e660000000200 */
[C---:B--2---:R-:W-:Y:S08]  /*22300*/  HMMA.16816.F32.BF16 R4, R176.reuse, R180, R4 ;  /* 0x000000b4b004723c */ /* 0x044ff00000041804 */
[C---:B------:R-:W-:Y:S01]  /*22310*/  HMMA.16816.F32.BF16 R8, R176.reuse, R182, R8 ;  /* 0x000000b6b008723c */ /* 0x040fe20000041808 */
[----:B------:R-:W-:Y:S07]  /*22320*/  LDSM.16.M88.4 R180, [R219] ;  /* 0x00000000dbb4783b */ /* 0x000fee0000000200 */
[C---:B-----5:R-:W-:Y:S08]  /*22330*/  HMMA.16816.F32.BF16 R12, R176.reuse, R184, R12 ;  /* 0x000000b8b00c723c */ /* 0x060ff0000004180c */
[C---:B------:R-:W-:Y:S01]  /*22340*/  HMMA.16816.F32.BF16 R16, R176.reuse, R186, R16 ;  /* 0x000000bab010723c */ /* 0x040fe20000041810 */
[----:B------:R-:W-:Y:S07]  /*22350*/  LDSM.16.M88.4 R184, [R218] ;  /* 0x00000000dab8783b */ /* 0x000fee0000000200 */
[C---:B---3--:R-:W-:Y:S08]  /*22360*/  HMMA.16816.F32.BF16 R20, R176.reuse, R172, R20 ;  /* 0x000000acb014723c */ /* 0x048ff00000041814 */
[C---:B------:R-:W-:Y:S01]  /*22370*/  HMMA.16816.F32.BF16 R24, R176.reuse, R174, R24 ;  /* 0x000000aeb018723c */ /* 0x040fe20000041818 */
[----:B------:R-:W2:Y:S07]  /*22380*/  LDSM.16.M88.4 R172, [R228+0x2000] ;  /* 0x00200000e4ac783b */ /* 0x000eae0000000200 */
[C---:B------:R-:W-:Y:S08]  /*22390*/  HMMA.16816.F32.BF16 R28, R176.reuse, R188, R28 ;  /* 0x000000bcb01c723c */ /* 0x040ff0000004181c */
[----:B------:R-:W-:Y:S01]  /*223a0*/  HMMA.16816.F32.BF16 R32, R176, R190, R32 ;  /* 0x000000beb020723c */ /* 0x000fe20000041820 */
[----:B------:R-:W3:Y:S04]  /*223b0*/  LDSM.16.M88.4 R176, [R217] ;  /* 0x00000000d9b0783b */ /* 0x000ee80000000200 */
[----:B------:R-:W5:Y:S03]  /*223c0*/  LDSM.16.M88.4 R188, [R216] ;  /* 0x00000000d8bc783b */ /* 0x000f660000000200 */
[C---:B-1----:R-:W-:Y:S08]  /*223d0*/  HMMA.16816.F32.BF16 R4, R168.reuse, R196, R4 ;  /* 0x000000c4a804723c */ /* 0x042ff00000041804 */
[C---:B------:R-:W-:Y:S01]  /*223e0*/  HMMA.16816.F32.BF16 R8, R168.reuse, R198, R8 ;  /* 0x000000c6a808723c */ /* 0x040fe20000041808 */
[----:B------:R-:W-:Y:S07]  /*223f0*/  LDSM.16.M88.4 R196, [R224+0xa000] ;  /* 0x00a00000e0c4783b */ /* 0x000fee0000000200 */
[C---:B------:R-:W-:Y:S08]  /*22400*/  HMMA.16816.F32.BF16 R12, R168.reuse, R200, R12 ;  /* 0x000000c8a80c723c */ /* 0x040ff0000004180c */
[C---:B------:R-:W-:Y:S01]  /*22410*/  HMMA.16816.F32.BF16 R16, R168.reuse, R202, R16 ;  /* 0x000000caa810723c */ /* 0x040fe20000041810 */
[----:B------:R-:W-:Y:S07]  /*22420*/  LDSM.16.M88.4 R200, [R224+0xa800] ;  /* 0x00a80000e0c8783b */ /* 0x000fee0000000200 */
[C---:B----4-:R-:W-:Y:S08]  /*22430*/  HMMA.16816.F32.BF16 R20, R168.reuse, R192, R20 ;  /* 0x000000c0a814723c */ /* 0x050ff00000041814 */
        /* <DEDUP_REMOVED lines=15> */
[C---:B-----5:R-:W-:Y:S08]  /*22530*/  HMMA.16816.F32.BF16 R28, R172.reuse, R188, R28 ;  /* 0x000000bcac1c723c */ /* 0x060ff0000004181c */
[----:B------:R-:W-:Y:S01]  /*22540*/  HMMA.16816.F32.BF16 R32, R172, R190, R32 ;  /* 0x000000beac20723c */ /* 0x000fe20000041820 */
[----:B------:R-:W3:Y:S04]  /*22550*/  LDSM.16.M88.4 R172, [R220+0x3000] ;  /* 0x00300000dcac783b */ /* 0x000ee80000000200 */
[----:B------:R-:W5:Y:S03]  /*22560*/  LDSM.16.M88.4 R188, [R220+0x3800] ;  /* 0x00380000dcbc783b */ /* 0x000f660000000200 */
        /* <DEDUP_REMOVED lines=16> */
[C---:B------:R-:W-:Y:S08]  /*22670*/  HMMA.16816.F32.BF16 R12, R176.reuse, R184, R12 ;  /* 0x000000b8b00c723c */ /* 0x040ff0000004180c */
[C---:B------:R-:W-:Y:S01]  /*22680*/  HMMA.16816.F32.BF16 R16, R176.reuse, R186, R16 ;  /* 0x000000bab010723c */ /* 0x040fe20000041810 */
[----:B------:R-:W-:Y:S07]  /*22690*/  LDSM.16.M88.4 R184, [R214] ;  /* 0x00000000d6b8783b */ /* 0x000fee0000000200 */
[C---:B---3--:R-:W-:Y:S08]  /*226a0*/  HMMA.16816.F32.BF16 R20, R176.reuse, R172, R20 ;  /* 0x000000acb014723c */ /* 0x048ff00000041814 */
[C---:B------:R-:W-:Y:S01]  /*226b0*/  HMMA.16816.F32.BF16 R24, R176.reuse, R174, R24 ;  /* 0x000000aeb018723c */ /* 0x040fe20000041818 */
[----:B------:R-:W2:Y:S07]  /*226c0*/  LDSM.16.M88.4 R172, [R228+0x4000] ;  /* 0x00400000e4ac783b */ /* 0x000eae0000000200 */
[C---:B-----5:R-:W-:Y:S08]  /*226d0*/  HMMA.16816.F32.BF16 R28, R176.reuse, R188, R28 ;  /* 0x000000bcb01c723c */ /* 0x060ff0000004181c */
        /* <DEDUP_REMOVED lines=81> */
[C---:B-1----:R-:W-:Y:S01]  /*22bf0*/  HMMA.16816.F32.BF16 R4, R192.reuse, R196, R4 ;  /* 0x000000c4c004723c */ /* 0x042fe20000041804 */
[----:B------:R-:W-:Y:S04]  /*22c00*/  DEPBAR.LE SB0, 0x0 ;  /* 0x000080000000791a */ /* 0x000fe80000000000 */
[----:B------:R-:W-:Y:S03]  /*22c10*/  BAR.SYNC.DEFER_BLOCKING 0x0 ;  /* 0x0000000000007b1d */ /* 0x000fe60000010000 */
[C---:B------:R-:W-:Y:S08]  /*22c20*/  HMMA.16816.F32.BF16 R8, R192.reuse, R198, R8 ;  /* 0x000000c6c008723c */ /* 0x040ff00000041808 */
[C---:B------:R-:W-:Y:S08]  /*22c30*/  HMMA.16816.F32.BF16 R12, R192.reuse, R200, R12 ;  /* 0x000000c8c00c723c */ /* 0x040ff0000004180c */
[C---:B------:R-:W-:Y:S08]  /*22c40*/  HMMA.16816.F32.BF16 R16, R192.reuse, R202, R16 ;  /* 0x000000cac010723c */ /* 0x040ff00000041810 */
[C---:B----4-:R-:W-:Y:S08]  /*22c50*/  HMMA.16816.F32.BF16 R20, R192.reuse, R168, R20 ;  /* 0x000000a8c014723c */ /* 0x050ff00000041814 */
        /* <DEDUP_REMOVED lines=9> */
[C---:B-----5:R-:W-:Y:S07]  /*22cf0*/  HMMA.16816.F32.BF16 R28, R176.reuse, R188, R28 ;  /* 0x000000bcb01c723c */ /* 0x060fee000004181c */
[----:B------:R-:W-:Y:S01]  /*22d00*/  IMAD.MOV.U32 R188, RZ, RZ, R164 ;  /* 0x000000ffffbc7224 */ /* 0x000fe200078e00a4 */
[----:B------:R-:W-:Y:S04]  /*22d10*/  HMMA.16816.F32.BF16 R32, R176, R190, R32 ;  /* 0x000000beb020723c */ /* 0x000fe80000041820 */
[----:B------:R-:W-:Y:S04]  /*22d20*/  IMAD.MOV.U32 R189, RZ, RZ, R165 ;  /* 0x000000ffffbd7224 */ /* 0x000fe800078e00a5 */
[----:B------:R-:W-:-:S11]  /*22d30*/  @!P0 BRA `(.L_x_1953) ;  /* 0x00000be000008947 */ /* 0x000fd60003800000 */
[----:B------:R-:W-:Y:S01]  /*22d40*/  ISETP.NE.U32.AND P0, PT, R248, RZ, PT ;  /* 0x000000fff800720c */ /* 0x000fe20003f05070 */
        /* <DEDUP_REMOVED lines=8> */
[----:B------:R-:W3:Y:S02]  /*22dd0*/  LD.E.64 R176, [R2.64+0x20] ;  /* 0x0000200402b07980 */ /* 0x000ee4000c101b00 */
[----:B------:R-:W-:Y:S02]  /*22de0*/  IABS R166, R170 ;  /* 0x000000aa00a67213 */ /* 0x000fe40000000000 */
[-C--:B--2---:R-:W-:Y:S02]  /*22df0*/  IABS R171, R174.reuse ;  /* 0x000000ae00ab7213 */ /* 0x084fe40000000000 */
[-C--:B------:R-:W-:Y:S02]  /*22e00*/  IABS R169, R174.reuse ;  /* 0x000000ae00a97213 */ /* 0x080fe40000000000 */
[----:B------:R-:W1:Y:S01]  /*22e10*/  I2F.RP R168, R171 ;  /* 0x000000ab00a87306 */ /* 0x000e620000209400 */
[-C--:B------:R-:W-:Y:S02]  /*22e20*/  LOP3.LUT R170, R170, R174.reuse, RZ, 0x3c, !PT ;  /* 0x000000aeaaaa7212 */ /* 0x080fe400078e3cff */
[----:B------:R-:W-:Y:S07]  /*22e30*/  IMAD.MOV R169, RZ, RZ, -R169 ;  /* 0x000000ffffa97224 */ /* 0x000fee00078e0aa9 */
[----:B-1----:R-:W1:Y:S02]  /*22e40*/  MUFU.RCP R164, R168 ;  /* 0x000000a800a47308 */ /* 0x002e640000001000 */
[----:B-1----:R-:W-:Y:S08]  /*22e50*/  IADD3 R172, R164, 0xffffffe, RZ ;  /* 0x0ffffffea4ac7810 */ /* 0x002ff00007ffe0ff */
[----:B------:R-:W1:Y:S02]  /*22e60*/  F2I.FTZ.U32.TRUNC.NTZ R173, R172 ;  /* 0x000000ac00ad7305 */ /* 0x000e64000021f000 */
[--C-:B-1----:R-:W-:Y:S02]  /*22e70*/  IMAD.MOV R164, RZ, RZ, -R173.reuse ;  /* 0x000000ffffa47224 */ /* 0x102fe400078e0aad */
[----:B------:R-:W-:Y:S02]  /*22e80*/  IMAD.MOV.U32 R172, RZ, RZ, RZ ;  /* 0x000000ffffac7224 */ /* 0x000fe400078e00ff */
[----:B------:R-:W-:Y:S01]  /*22e90*/  IMAD R175, R164, R171, RZ ;  /* 0x000000aba4af7224 */ /* 0x000fe200078e02ff */
[----:B------:R-:W-:Y:S02]  /*22ea0*/  IABS R164, R165 ;  /* 0x000000a500a47213 */ /* 0x000fe40000000000 */
[----:B------:R-:W-:Y:S01]  /*22eb0*/  LOP3.LUT R165, R165, R174, RZ, 0x3c, !PT ;  /* 0x000000aea5a57212 */ /* 0x000fe200078e3cff */
[----:B------:R-:W-:Y:S06]  /*22ec0*/  IMAD.HI.U32 R173, R173, R175, R172 ;  /* 0x000000afadad7227 */ /* 0x000fec00078e00ac */
[C---:B------:R-:W-:Y:S04]  /*22ed0*/  IMAD.HI.U32 R168, R173.reuse, R166, RZ ;  /* 0x000000a6ada87227 */ /* 0x040fe800078e00ff */
        /* <DEDUP_REMOVED lines=12> */
[----:B------:R-:W-:Y:S01]  /*22fa0*/  LOP3.LUT R164, RZ, R174, RZ, 0x33, !PT ;  /* 0x000000aeffa47212 */ /* 0x000fe200078e33ff */
[----:B------:R-:W2:Y:S04]  /*22fb0*/  LD.E.64 R170, [R2.64+0x38] ;  /* 0x0000380402aa7980 */ /* 0x000ea8000c101b00 */
        /* <DEDUP_REMOVED lines=19> */
[----:B------:R-:W-:Y:S02]  /*230f0*/  IMAD R166, R170, R169, R166 ;  /* 0x000000a9aaa67224 */ /* 0x000fe400078e02a6 */
[----:B------:R-:W-:Y:S02]  /*23100*/  IMAD.MOV.U32 R168, RZ, RZ, R174 ;  /* 0x000000ffffa87224 */ /* 0x000fe400078e00ae */
[----:B------:R-:W-:Y:S02]  /*23110*/  IMAD.IADD R169, R175, 0x1, R166 ;  /* 0x00000001afa97824 */ /* 0x000fe400078e02a6 */
[----:B----4-:R-:W-:Y:S04]  /*23120*/  IMAD.IADD R165, R164, 0x1, -R165 ;  /* 0x00000001a4a57824 */ /* 0x010fe800078e0aa5 */
[----:B---3--:R-:W-:Y:S01]  /*23130*/  IMAD R171, R177, R165, RZ ;  /* 0x000000a5b1ab7224 */ /* 0x008fe200078e02ff */
[----:B------:R-:W-:Y:S01]  /*23140*/  SHF.R.S32.HI R164, RZ, 0x1f, R165 ;  /* 0x0000001fffa47819 */ /* 0x000fe200000114a5 */
[----:B------:R-:W-:Y:S04]  /*23150*/  IMAD.WIDE.U32 R168, R165, R176, R168 ;  /* 0x000000b0a5a87225 */ /* 0x000fe800078e00a8 */
[----:B------:R-:W-:Y:S04]  /*23160*/  IMAD R171, R176, R164, R171 ;  /* 0x000000a4b0ab7224 */ /* 0x000fe800078e02ab */
[----:B------:R-:W-:Y:S01]  /*23170*/  IMAD.IADD R164, R169, 0x1, R171 ;  /* 0x00000001a9a47824 */ /* 0x000fe200078e02ab */
[----:B------:R-:W-:-:S05]  /*23180*/  BRA `(.L_x_1956) ;  /* 0x0000004000007947 */ /* 0x000fca0003800000 */
.L_x_1955:
[----:B------:R-:W-:Y:S02]  /*23190*/  ULDC.64 UR4, c[0x0][0x118] ;  /* 0x0000460000047ab9 */ /* 0x000fe40000000a00 */
[----:B------:R-:W2:Y:S02]  /*231a0*/  LD.E R168, [R2.64+0x38] ;  /* 0x0000380402a87980 */ /* 0x000ea4000c101900 */
[----:B--2---:R-:W-:Y:S04]  /*231b0*/  LEA R168, -R168, RZ, 0x6 ;  /* 0x000000ffa8a87211 */ /* 0x004fe800078e31ff */
[----:B------:R-:W-:Y:S02]  /*231c0*/  SHF.R.S32.HI R164, RZ, 0x1f, R168 ;  /* 0x0000001fffa47819 */ /* 0x000fe400000114a8 */
.L_x_1956:
[----:B------:R-:W-:Y:S05]  /*231d0*/  BSYNC B0 ;  /* 0x0000000000007941 */ /* 0x000fea0003800000 */
.L_x_1954:
[CC--:B------:R-:W-:Y:S01]  /*231e0*/  LEA R178, P0, R168.reuse, R240.reuse, 0x1 ;  /* 0x000000f0a8b27211 */ /* 0x0c0fe200078008ff */
        /* <DEDUP_REMOVED lines=13> */
[CC--:B------:R-:W-:Y:S01]  /*232c0*/  @P5 LEA.HI.X R173, R169.reuse, R241.reuse, R166, 0x1, P0 ;  /* 0x000000f1a9ad5211 */ /* 0x0c0fe200000f0ca6 */
        /* <DEDUP_REMOVED lines=101> */
.L_x_1953:
[----:B------:R-:W-:Y:S05]  /*23920*/  BSYNC B1 ;  /* 0x0000000000017941 */ /* 0x000fea0003800000 */
.L_x_1952:
[----:B------:R-:W-:Y:S01]  /*23930*/  ULDC.64 UR4, c[0x0][0x118] ;  /* 0x0000460000047ab9 */ /* 0x000fe20000000a00 */
[----:B------:R-:W-:Y:S01]  /*23940*/  FMNMX.FTZ R164, R4, R167, !PT ;  /* 0x000000a704a47209 */ /* 0x000fe20007810000 */
[----:B------:R2:W3:Y:S01]  /*23950*/  LD.E R165, [R2.64+0xdc] ;  /* 0x0000dc0402a57980 */ /* 0x0004e2000c101900 */
[----:B------:R-:W-:Y:S02]  /*23960*/  FMNMX.FTZ R166, R6, R0, !PT ;  /* 0x0000000006a67209 */ /* 0x000fe40007810000 */
[----:B-1----:R-:W-:Y:S01]  /*23970*/  FMNMX.FTZ R169, R5, R164, !PT ;  /* 0x000000a405a97209 */ /* 0x002fe20007810000 */
        /* <DEDUP_REMOVED lines=11> */
[----:B--2---:R-:W-:Y:S02]  /*23a30*/  FMNMX.FTZ R2, R16, R169, !PT ;  /* 0x000000a910027209 */ /* 0x004fe40007810000 */
        /* <DEDUP_REMOVED lines=22> */
[----:B------:R-:W2:Y:S01]  /*23ba0*/  SHFL.BFLY PT, R2, R169, 0x2, 0x1f ;  /* 0x0c401f00a9027f89 */ /* 0x000ea200000e0000 */
[----:B-1----:R-:W-:Y:S07]  /*23bb0*/  FMNMX.FTZ R171, R168, R3, !PT ;  /* 0x00000003a8ab7209 */ /* 0x002fee0007810000 */
[----:B------:R-:W1:Y:S01]  /*23bc0*/  SHFL.BFLY PT, R164, R171, 0x1, 0x1f ;  /* 0x0c201f00aba47f89 */ /* 0x000e6200000e0000 */
[----:B--2---:R-:W-:Y:S07]  /*23bd0*/  FMNMX.FTZ R166, R169, R2, !PT ;  /* 0x00000002a9a67209 */ /* 0x004fee0007810000 */
[----:B------:R-:W2:Y:S01]  /*23be0*/  SHFL.BFLY PT, R3, R166, 0x1, 0x1f ;  /* 0x0c201f00a6037f89 */ /* 0x000ea200000e0000 */
[----:B-1----:R-:W-:Y:S04]  /*23bf0*/  FMNMX.FTZ R164, R171, R164, !PT ;  /* 0x000000a4aba47209 */ /* 0x002fe80007810000 */
[C---:B------:R-:W-:Y:S01]  /*23c00*/  FSETP.NEU.FTZ.AND P0, PT, R164.reuse, -INF , PT ;  /* 0xff800000a400780b */ /* 0x040fe20003f1d000 */
[----:B------:R-:W-:Y:S01]  /*23c10*/  FADD.FTZ R2, -R164, R167 ;  /* 0x000000a7a4027221 */ /* 0x000fe20000010100 */
[----:B--2---:R-:W-:Y:S05]  /*23c20*/  FMNMX.FTZ R3, R166, R3, !PT ;  /* 0x00000003a6037209 */ /* 0x004fea0007810000 */
[----:B------:R-:W-:Y:S02]  /*23c30*/  FADD.FTZ R168, -R3, R0 ;  /* 0x0000000003a87221 */ /* 0x000fe40000010100 */
[C---:B---3--:R-:W-:Y:S02]  /*23c40*/  FMUL.FTZ R167, R165.reuse, R2 ;  /* 0x00000002a5a77220 */ /* 0x048fe40000410000 */
[C---:B------:R-:W-:Y:S02]  /*23c50*/  FMUL.FTZ R198, R165.reuse, R164 ;  /* 0x000000a4a5c67220 */ /* 0x040fe40000410000 */
[----:B------:R1:W2:Y:S01]  /*23c60*/  MUFU.EX2 R2, R167 ;  /* 0x000000a700027308 */ /* 0x0002a20000000800 */
[C---:B------:R-:W-:Y:S02]  /*23c70*/  FMUL.FTZ R196, R165.reuse, R3 ;  /* 0x00000003a5c47220 */ /* 0x040fe40000410000 */
[----:B------:R-:W-:Y:S01]  /*23c80*/  FSEL R198, R198, RZ, P0 ;  /* 0x000000ffc6c67208 */ /* 0x000fe20000000000 */
[----:B------:R-:W-:Y:S01]  /*23c90*/  FMUL.FTZ R0, R165, R168 ;  /* 0x000000a8a5007220 */ /* 0x000fe20000410000 */
[----:B------:R-:W-:Y:S01]  /*23ca0*/  FSETP.NEU.FTZ.AND P0, PT, R3, -INF , PT ;  /* 0xff8000000300780b */ /* 0x000fe20003f1d000 */
[----:B------:R-:W3:Y:S02]  /*23cb0*/  LDSM.16.MT88.4 R168, [R234+0x10000] ;  /* 0x01000000eaa8783b */ /* 0x000ee40000004200 */
[-CC-:B------:R-:W-:Y:S01]  /*23cc0*/  FFMA.FTZ R191, R4, R165.reuse, -R198.reuse ;  /* 0x000000a504bf7223 */ /* 0x180fe200000108c6 */
[----:B------:R-:W-:Y:S01]  /*23cd0*/  FSEL R196, R196, RZ, P0 ;  /* 0x000000ffc4c47208 */ /* 0x000fe20000000000 */
[-CC-:B------:R-:W-:Y:S01]  /*23ce0*/  FFMA.FTZ R166, R5, R165.reuse, -R198.reuse ;  /* 0x000000a505a67223 */ /* 0x180fe200000108c6 */
[----:B------:R-:W4:Y:S01]  /*23cf0*/  MUFU.EX2 R0, R0 ;  /* 0x0000000000007308 */ /* 0x000f220000000800 */
[----:B------:R-:W-:Y:S01]  /*23d00*/  FFMA.FTZ R192, R8, R165, -R198 ;  /* 0x000000a508c07223 */ /* 0x000fe200000108c6 */
[----:B------:R-:W-:Y:S01]  /*23d10*/  ISETP.GT.AND P0, PT, R250, R239, PT ;  /* 0x000000effa00720c */ /* 0x000fe20003f04270 */
[-C--:B------:R-:W-:Y:S02]  /*23d20*/  FFMA.FTZ R190, R7, R165.reuse, -R196 ;  /* 0x000000a507be7223 */ /* 0x080fe400000108c4 */
[-C--:B------:R-:W-:Y:S02]  /*23d30*/  FFMA.FTZ R193, R9, R165.reuse, -R198 ;  /* 0x000000a509c17223 */ /* 0x080fe400000108c6 */
[-CC-:B------:R-:W-:Y:S02]  /*23d40*/  FFMA.FTZ R194, R10, R165.reuse, -R196.reuse ;  /* 0x000000a50ac27223 */ /* 0x180fe400000108c4 */
[-C--:B------:R-:W-:Y:S01]  /*23d50*/  FFMA.FTZ R195, R11, R165.reuse, -R196 ;  /* 0x000000a50bc37223 */ /* 0x080fe200000108c4 */
[----:B------:R-:W-:Y:S01]  /*23d60*/  MUFU.EX2 R191, R191 ;  /* 0x000000bf00bf7308 */ /* 0x000fe20000000800 */
[-C--:B------:R-:W-:Y:S02]  /*23d70*/  FFMA.FTZ R197, R12, R165.reuse, -R198 ;  /* 0x000000a50cc57223 */ /* 0x080fe400000108c6 */
[----:B-1----:R-:W-:Y:S02]  /*23d80*/  FFMA.FTZ R167, R6, R165, -R196 ;  /* 0x000000a506a77223 */ /* 0x002fe400000108c4 */
[C---:B--2---:R-:W-:Y:S02]  /*23d90*/  FMUL.FTZ R4, R2.reuse, R160 ;  /* 0x000000a002047220 */ /* 0x044fe40000410000 */
[C---:B------:R-:W-:Y:S02]  /*23da0*/  FMUL.FTZ R5, R2.reuse, R161 ;  /* 0x000000a102057220 */ /* 0x040fe40000410000 */
[C---:B------:R-:W-:Y:S01]  /*23db0*/  FMUL.FTZ R8, R2.reuse, R156 ;  /* 0x0000009c02087220 */ /* 0x040fe20000410000 */
[----:B------:R-:W1:Y:S01]  /*23dc0*/  MUFU.EX2 R166, R166 ;  /* 0x000000a600a67308 */ /* 0x000e620000000800 */
[C---:B------:R-:W-:Y:S02]  /*23dd0*/  FMUL.FTZ R9, R2.reuse, R157 ;  /* 0x0000009d02097220 */ /* 0x040fe40000410000 */
[----:B------:R-:W-:Y:S02]  /*23de0*/  FMUL.FTZ R36, R2, R36 ;  /* 0x0000002402247220 */ /* 0x000fe40000410000 */
[C---:B----4-:R-:W-:Y:S02]  /*23df0*/  FMUL.FTZ R6, R0.reuse, R162 ;  /* 0x000000a200067220 */ /* 0x050fe40000410000 */
[C---:B------:R-:W-:Y:S02]  /*23e00*/  FMUL.FTZ R7, R0.reuse, R163 ;  /* 0x000000a300077220 */ /* 0x040fe40000410000 */
[C---:B------:R-:W-:Y:S01]  /*23e10*/  FMUL.FTZ R10, R0.reuse, R158 ;  /* 0x0000009e000a7220 */ /* 0x040fe20000410000 */
[----:B------:R-:W-:Y:S01]  /*23e20*/  MUFU.EX2 R167, R167 ;  /* 0x000000a700a77308 */ /* 0x000fe20000000800 */
[----:B------:R-:W-:Y:S02]  /*23e30*/  FMUL.FTZ R11, R0, R159 ;  /* 0x0000009f000b7220 */ /* 0x000fe40000410000 */
[----:B------:R-:W2:Y:S01]  /*23e40*/  LDSM.16.MT88.4 R156, [R231+0x10000] ;  /* 0x01000000e79c783b */ /* 0x000ea20000004200 */
[----:B------:R-:W-:Y:S02]  /*23e50*/  FMUL.FTZ R37, R2, R37 ;  /* 0x0000002502257220 */ /* 0x000fe40000410000 */
[C---:B------:R-:W-:Y:S02]  /*23e60*/  FMUL.FTZ R38, R0.reuse, R38 ;  /* 0x0000002600267220 */ /* 0x040fe40000410000 */
[----:B------:R-:W-:Y:S02]  /*23e70*/  FMUL.FTZ R39, R0, R39 ;  /* 0x0000002700277220 */ /* 0x000fe40000410000 */
        /* <DEDUP_REMOVED lines=16> */
[----:B----4-:R-:W-:Y:S01]  /*23f80*/  F2FP.BF16.PACK_AB R161, R190, R167 ;  /* 0x000000a7bea1723e */ /* 0x010fe200000010ff */
        /* <DEDUP_REMOVED lines=9> */
[----:B------:R-:W4:Y:S01]  /*24020*/  MUFU.EX2 R195, R195 ;  /* 0x000000c300c37308 */ /* 0x000f220000000800 */
[-C--:B------:R-:W-:Y:S02]  /*24030*/  FFMA.FTZ R200, R13, R165.reuse, -R198 ;  /* 0x000000a50dc87223 */ /* 0x080fe400000108c6 */
[-CC-:B------:R-:W-:Y:S01]  /*24040*/  FFMA.FTZ R199, R14, R165.reuse, -R196.reuse ;  /* 0x000000a50ec77223 */ /* 0x180fe200000108c4 */
[----:B-1----:R-:W-:Y:S01]  /*24050*/  F2FP.BF16.PACK_AB R162, R193, R192 ;  /* 0x000000c0c1a2723e */ /* 0x002fe200000010ff */
[----:B------:R-:W-:Y:S02]  /*24060*/  FFMA.FTZ R202, R15, R165, -R196 ;  /* 0x000000a50fca7223 */ /* 0x000fe400000108c4 */
[C---:B------:R-:W-:Y:S02]  /*24070*/  FMUL.FTZ R12, R2.reuse, R152 ;  /* 0x00000098020c7220 */ /* 0x040fe40000410000 */
[----:B------:R-:W-:Y:S01]  /*24080*/  FMUL.FTZ R13, R2, R153 ;  /* 0x00000099020d7220 */ /* 0x000fe20000410000 */
[----:B------:R-:W-:Y:S01]  /*24090*/  MUFU.EX2 R197, R197 ;  /* 0x000000c500c57308 */ /* 0x000fe20000000800 */
[C---:B------:R-:W-:Y:S02]  /*240a0*/  FMUL.FTZ R14, R0.reuse, R154 ;  /* 0x0000009a000e7220 */ /* 0x040fe40000410000 */
[----:B------:R-:W-:Y:S02]  /*240b0*/  FMUL.FTZ R15, R0, R155 ;  /* 0x0000009b000f7220 */ /* 0x000fe40000410000 */
[----:B------:R-:W-:Y:S01]  /*240c0*/  LDSM.16.MT88.4 R152, [R231+0x16000] ;  /* 0x01600000e798783b */ /* 0x000fe20000004200 */
[-CC-:B------:R-:W-:Y:S02]  /*240d0*/  FFMA.FTZ R201, R16, R165.reuse, -R198.reuse ;  /* 0x000000a510c97223 */ /* 0x180fe400000108c6 */
[-C--:B------:R-:W-:Y:S02]  /*240e0*/  FFMA.FTZ R204, R17, R165.reuse, -R198 ;  /* 0x000000a511cc7223 */ /* 0x080fe400000108c6 */
[-CC-:B------:R-:W-:Y:S01]  /*240f0*/  FFMA.FTZ R203, R18, R165.reuse, -R196.reuse ;  /* 0x000000a512cb7223 */ /* 0x180fe200000108c4 */
[----:B------:R-:W1:Y:S01]  /*24100*/  MUFU.EX2 R200, R200 ;  /* 0x000000c800c87308 */ /* 0x000e620000000800 */
[-C--:B------:R-:W-:Y:S01]  /*24110*/  FFMA.FTZ R206, R19, R165.reuse, -R196 ;  /* 0x000000a513ce7223 */ /* 0x080fe200000108c4 */
[----:B----4-:R-:W-:Y:S01]  /*24120*/  F2FP.BF16.PACK_AB R163, R195, R194 ;  /* 0x000000c2c3a3723e */ /* 0x010fe200000010ff */
[-C--:B------:R-:W-:Y:S02]  /*24130*/  FFMA.FTZ R205, R32, R165.reuse, -R198 ;  /* 0x000000a520cd7223 */ /* 0x080fe400000108c6 */
[----:B------:R-:W-:Y:S02]  /*24140*/  FFMA.FTZ R207, R34, R165, -R196 ;  /* 0x000000a522cf7223 */ /* 0x000fe400000108c4 */
[C---:B------:R-:W-:Y:S02]  /*24150*/  FMUL.FTZ R60, R2.reuse, R60 ;  /* 0x0000003c023c7220 */ /* 0x040fe40000410000 */
[C---:B---3--:R-:W-:Y:S01]  /*24160*/  HMMA.16816.F32.BF16 R4, R160.reuse, R168, R4 ;  /* 0x000000a8a004723c */ /* 0x048fe20000041804 */
[----:B------:R-:W-:Y:S04]  /*24170*/  MUFU.EX2 R199, R199 ;  /* 0x000000c700c77308 */ /* 0x000fe80000000800 */
[----:B------:R-:W-:Y:S02]  /*24180*/  FMUL.FTZ R61, R2, R61 ;  /* 0x0000003d023d7220 */ /* 0x000fe40000410000 */
[C---:B------:R-:W-:Y:S01]  /*24190*/  FMUL.FTZ R62, R0.reuse, R62 ;  /* 0x0000003e003e7220 */ /* 0x040fe20000410000 */
[C---:B------:R-:W-:Y:S01]  /*241a0*/  HMMA.16816.F32.BF16 R8, R160.reuse, R170, R8 ;  /* 0x000000aaa008723c */ /* 0x040fe20000041808 */
[----:B------:R-:W3:Y:S02]  /*241b0*/  LDSM.16.MT88.4 R168, [R234+0x12000] ;  /* 0x01200000eaa8783b */ /* 0x000ee40000004200 */
[----:B------:R-:W4:Y:S01]  /*241c0*/  MUFU.EX2 R202, R202 ;  /* 0x000000ca00ca7308 */ /* 0x000f220000000800 */
[----:B------:R-:W-:Y:S02]  /*241d0*/  FMUL.FTZ R63, R0, R63 ;  /* 0x0000003f003f7220 */ /* 0x000fe40000410000 */
[C---:B------:R-:W-:Y:S02]  /*241e0*/  FMUL.FTZ R64, R2.reuse, R64 ;  /* 0x0000004002407220 */ /* 0x040fe40000410000 */
[C---:B------:R-:W-:Y:S04]  /*241f0*/  HMMA.16816.F32.BF16 R36, R160.reuse, R172, R36 ;  /* 0x000000aca024723c */ /* 0x040fe80000041824 */
[----:B------:R-:W-:Y:S01]  /*24200*/  FMUL.FTZ R65, R2, R65 ;  /* 0x0000004102417220 */ /* 0x000fe20000410000 */
[----:B------:R-:W-:Y:S01]  /*24210*/  MUFU.EX2 R201, R201 ;  /* 0x000000c900c97308 */ /* 0x000fe20000000800 */
[C---:B------:R-:W-:Y:S02]  /*24220*/  FMUL.FTZ R66, R0.reuse, R66 ;  /* 0x0000004200427220 */ /* 0x040fe40000410000 */
[C---:B------:R-:W-:Y:S01]  /*24230*/  HMMA.16816.F32.BF16 R40, R160.reuse, R174, R40 ;  /* 0x000000aea028723c */ /* 0x040fe20000041828 */
[----:B------:R-:W5:Y:S03]  /*24240*/  LDSM.16.MT88.4 R172, [R233+0x12000] ;  /* 0x01200000e9ac783b */ /* 0x000f660000004200 */
[----:B------:R-:W-:Y:S02]  /*24250*/  FMUL.FTZ R67, R0, R67 ;  /* 0x0000004300437220 */ /* 0x000fe40000410000 */
[C---:B------:R-:W-:Y:S01]  /*24260*/  FMUL.FTZ R68, R2.reuse, R68 ;  /* 0x0000004402447220 */ /* 0x040fe20000410000 */
[----:B------:R-:W1:Y:S01]  /*24270*/  MUFU.EX2 R204, R204 ;  /* 0x000000cc00cc7308 */ /* 0x000e620000000800 */
[C---:B------:R-:W-:Y:S04]  /*24280*/  HMMA.16816.F32.BF16 R44, R160.reuse, R176, R44 ;  /* 0x000000b0a02c723c */ /* 0x040fe8000004182c */
[----:B------:R-:W-:Y:S02]  /*24290*/  FMUL.FTZ R69, R2, R69 ;  /* 0x0000004502457220 */ /* 0x000fe40000410000 */
[C---:B------:R-:W-:Y:S02]  /*242a0*/  FMUL.FTZ R70, R0.reuse, R70 ;  /* 0x0000004600467220 */ /* 0x040fe40000410000 */
[C---:B------:R-:W-:Y:S01]  /*242b0*/  HMMA.16816.F32.BF16 R48, R160.reuse, R178, R48 ;  /* 0x000000b2a030723c */ /* 0x040fe20000041830 */
[----:B------:R-:W-:Y:S01]  /*242c0*/  LDSM.16.MT88.4 R176, [R231+0x10800] ;  /* 0x01080000e7b0783b */ /* 0x000fe20000004200 */
[----:B------:R-:W-:Y:S02]  /*242d0*/  MUFU.EX2 R203, R203 ;  /* 0x000000cb00cb7308 */ /* 0x000fe40000000800 */
[----:B------:R-:W-:Y:S02]  /*242e0*/  FMUL.FTZ R71, R0, R71 ;  /* 0x0000004700477220 */ /* 0x000fe40000410000 */
[C---:B------:R-:W-:Y:S02]  /*242f0*/  FMUL.FTZ R72, R2.reuse, R72 ;  /* 0x0000004802487220 */ /* 0x040fe40000410000 */
[C---:B--2---:R-:W-:Y:S04]  /*24300*/  HMMA.16816.F32.BF16 R52, R160.reuse, R156, R52 ;  /* 0x0000009ca034723c */ /* 0x044fe80000041834 */
[----:B------:R-:W-:Y:S01]  /*24310*/  FMUL.FTZ R73, R2, R73 ;  /* 0x0000004902497220 */ /* 0x000fe20000410000 */
[----:B------:R-:W2:Y:S01]  /*24320*/  MUFU.EX2 R206, R206 ;  /* 0x000000ce00ce7308 */ /* 0x000ea20000000800 */
[C---:B------:R-:W-:Y:S02]  /*24330*/  FMUL.FTZ R74, R0.reuse, R74 ;  /* 0x0000004a004a7220 */ /* 0x040fe40000410000 */
[C---:B------:R-:W-:Y:S01]  /*24340*/  HMMA.16816.F32.BF16 R56, R160.reuse, R158, R56 ;  /* 0x0000009ea038723c */ /* 0x040fe20000041838 */
[----:B------:R-:W1:Y:S03]  /*24350*/  LDSM.16.MT88.4 R156, [R232+0x12000] ;  /* 0x01200000e89c783b */ /* 0x000e660000004200 */
[----:B------:R-:W-:Y:S02]  /*24360*/  FMUL.FTZ R75, R0, R75 ;  /* 0x0000004b004b7220 */ /* 0x000fe40000410000 */
[C---:B------:R-:W-:Y:S01]  /*24370*/  FMUL.FTZ R76, R2.reuse, R76 ;  /* 0x0000004c024c7220 */ /* 0x040fe20000410000 */
[----:B------:R-:W-:Y:S01]  /*24380*/  MUFU.EX2 R205, R205 ;  /* 0x000000cd00cd7308 */ /* 0x000fe20000000800 */
[C---:B---3--:R-:W-:Y:S04]  /*24390*/  HMMA.16816.F32.BF16 R60, R160.reuse, R168, R60 ;  /* 0x000000a8a03c723c */ /* 0x048fe8000004183c */
[----:B------:R-:W-:Y:S02]  /*243a0*/  FMUL.FTZ R77, R2, R77 ;  /* 0x0000004d024d7220 */ /* 0x000fe40000410000 */
[C---:B------:R-:W-:Y:S02]  /*243b0*/  FMUL.FTZ R78, R0.reuse, R78 ;  /* 0x0000004e004e7220 */ /* 0x040fe40000410000 */
[C---:B------:R-:W-:Y:S01]  /*243c0*/  HMMA.16816.F32.BF16 R64, R160.reuse, R170, R64 ;  /* 0x000000aaa040723c */ /* 0x040fe20000041840 */
[----:B------:R-:W3:Y:S01]  /*243d0*/  LDSM.16.MT88.4 R168, [R231+0x12000] ;  /* 0x01200000e7a8783b */ /* 0x000ee20000004200 */
[----:B------:R-:W-:Y:S02]  /*243e0*/  MUFU.EX2 R207, R207 ;  /* 0x000000cf00cf7308 */ /* 0x000fe40000000800 */
        /* <DEDUP_REMOVED lines=21> */
[----:B------:R-:W-:Y:S03]  /*24540*/  FMUL.FTZ R93, R2, R93 ;  /* 0x0000005d025d7220 */ /* 0x000fe60000410000 */
[C---:B------:R-:W-:Y:S01]  /*24550*/  HMMA.16816.F32.BF16 R88, R160.reuse, R170, R88 ;  /* 0x000000aaa058723c */ /* 0x040fe20000041858 */
[----:B------:R-:W3:Y:S02]  /*24560*/  LDSM.16.MT88.4 R168, [R232+0x14000] ;  /* 0x01400000e8a8783b */ /* 0x000ee40000004200 */
[C---:B------:R-:W-:Y:S02]  /*24570*/  FMUL.FTZ R94, R0.reuse, R94 ;  /* 0x0000005e005e7220 */ /* 0x040fe40000410000 */
        /* <DEDUP_REMOVED lines=14> */
[C---:B-1----:R-:W-:Y:S03]  /*24660*/  HMMA.16816.F32.BF16 R100, R160.reuse, R156, R100 ;  /* 0x0000009ca064723c */ /* 0x042fe60000041864 */
[C---:B------:R-:W-:Y:S02]  /*24670*/  FMUL.FTZ R106, R0.reuse, R106 ;  /* 0x0000006a006a7220 */ /* 0x040fe40000410000 */
[----:B------:R-:W-:Y:S02]  /*24680*/  FMUL.FTZ R107, R0, R107 ;  /* 0x0000006b006b7220 */ /* 0x000fe40000410000 */
[C---:B------:R-:W-:Y:S02]  /*24690*/  FMUL.FTZ R108, R2.reuse, R108 ;  /* 0x0000006c026c7220 */ /* 0x040fe40000410000 */
[----:B------:R-:W-:Y:S03]  /*246a0*/  FMUL.FTZ R109, R2, R109 ;  /* 0x0000006d026d7220 */ /* 0x000fe60000410000 */
[C---:B------:R-:W-:Y:S01]  /*246b0*/  HMMA.16816.F32.BF16 R104, R160.reuse, R158, R104 ;  /* 0x0000009ea068723c */ /* 0x040fe20000041868 */
[----:B------:R-:W1:Y:S02]  /*246c0*/  LDSM.16.MT88.4 R156, [R234+0x16000] ;  /* 0x01600000ea9c783b */ /* 0x000e640000004200 */
[C---:B------:R-:W-:Y:S02]  /*246d0*/  FMUL.FTZ R110, R0.reuse, R110 ;  /* 0x0000006e006e7220 */ /* 0x040fe40000410000 */
[----:B------:R-:W-:Y:S02]  /*246e0*/  FMUL.FTZ R111, R0, R111 ;  /* 0x0000006f006f7220 */ /* 0x000fe40000410000 */
[C---:B------:R-:W-:Y:S02]  /*246f0*/  FMUL.FTZ R112, R2.reuse, R112 ;  /* 0x0000007002707220 */ /* 0x040fe40000410000 */
[----:B------:R-:W-:Y:S03]  /*24700*/  FMUL.FTZ R113, R2, R113 ;  /* 0x0000007102717220 */ /* 0x000fe60000410000 */
[C---:B---3--:R-:W-:Y:S03]  /*24710*/  HMMA.16816.F32.BF16 R108, R160.reuse, R168, R108 ;  /* 0x000000a8a06c723c */ /* 0x048fe6000004186c */
[C---:B------:R-:W-:Y:S02]  /*24720*/  FMUL.FTZ R114, R0.reuse, R114 ;  /* 0x0000007200727220 */ /* 0x040fe40000410000 */
        /* <DEDUP_REMOVED lines=34> */
[C---:B------:R-:W-:Y:S01]  /*24950*/  FMUL.FTZ R140, R2.reuse, R140 ;  /* 0x0000008c028c7220 */ /* 0x040fe20000410000 */
[C---:B------:R-:W-:Y:S01]  /*24960*/  HMMA.16816.F32.BF16 R12, R160.reuse, R170, R12 ;  /* 0x000000aaa00c723c */ /* 0x040fe2000004180c */
[----:B------:R-:W3:Y:S03]  /*24970*/  LDSM.16.MT88.4 R168, [R233+0x10800] ;  /* 0x01080000e9a8783b */ /* 0x000ee60000004200 */
[----:B------:R-:W-:Y:S02]  /*24980*/  FMUL.FTZ R141, R2, R141 ;  /* 0x0000008d028d7220 */ /* 0x000fe40000410000 */
[C---:B------:R-:W-:Y:S02]  /*24990*/  FMUL.FTZ R142, R0.reuse, R142 ;  /* 0x0000008e008e7220 */ /* 0x040fe40000410000 */
[C---:B-----5:R-:W-:Y:S04]  /*249a0*/  HMMA.16816.F32.BF16 R136, R160.reuse, R172, R136 ;  /* 0x000000aca088723c */ /* 0x060fe80000041888 */
[----:B------:R-:W-:Y:S02]  /*249b0*/  FMUL.FTZ R143, R0, R143 ;  /* 0x0000008f008f7220 */ /* 0x000fe40000410000 */
[----:B------:R-:W-:Y:S01]  /*249c0*/  FMUL.FTZ R16, R2, R148 ;  /* 0x0000009402107220 */ /* 0x000fe20000410000 */
[----:B------:R-:W-:Y:S01]  /*249d0*/  F2FP.BF16.PACK_AB R148, R200, R197 ;  /* 0x000000c5c894723e */ /* 0x000fe200000010ff */
[----:B------:R-:W-:Y:S01]  /*249e0*/  FMUL.FTZ R17, R2, R149 ;  /* 0x0000009502117220 */ /* 0x000fe20000410000 */
[----:B----4-:R-:W-:Y:S02]  /*249f0*/  F2FP.BF16.PACK_AB R149, R202, R199 ;  /* 0x000000c7ca95723e */ /* 0x010fe400000010ff */
[C---:B------:R-:W-:Y:S01]  /*24a00*/  HMMA.16816.F32.BF16 R140, R160.reuse, R174, R140 ;  /* 0x000000aea08c723c */ /* 0x040fe2000004188c */
[----:B------:R-:W4:Y:S02]  /*24a10*/  LDSM.16.MT88.4 R172, [R232+0x10800] ;  /* 0x01080000e8ac783b */ /* 0x000f240000004200 */
[----:B------:R-:W-:Y:S01]  /*24a20*/  FMUL.FTZ R18, R0, R150 ;  /* 0x0000009600127220 */ /* 0x000fe20000410000 */
[----:B------:R-:W-:Y:S01]  /*24a30*/  F2FP.BF16.PACK_AB R150, R204, R201 ;  /* 0x000000c9cc96723e */ /* 0x000fe200000010ff */
[----:B------:R-:W-:Y:S01]  /*24a40*/  FMUL.FTZ R19, R0, R151 ;  /* 0x0000009700137220 */ /* 0x000fe20000410000 */
[----:B--2---:R-:W-:Y:S01]  /*24a50*/  F2FP.BF16.PACK_AB R151, R206, R203 ;  /* 0x000000cbce97723e */ /* 0x004fe200000010ff */
[C---:B------:R-:W-:Y:S02]  /*24a60*/  FMUL.FTZ R144, R2.reuse, R144 ;  /* 0x0000009002907220 */ /* 0x040fe40000410000 */
[----:B------:R-:W-:Y:S03]  /*24a70*/  FMUL.FTZ R145, R2, R145 ;  /* 0x0000009102917220 */ /* 0x000fe60000410000 */
[C---:B------:R-:W-:Y:S03]  /*24a80*/  HMMA.16816.F32.BF16 R16, R160.reuse, R152, R16 ;  /* 0x00000098a010723c */ /* 0x040fe60000041810 */
[C---:B------:R-:W-:Y:S02]  /*24a90*/  FMUL.FTZ R146, R0.reuse, R146 ;  /* 0x0000009200927220 */ /* 0x040fe40000410000 */
[C---:B------:R-:W-:Y:S02]  /*24aa0*/  FMUL.FTZ R147, R0.reuse, R147 ;  /* 0x0000009300937220 */ /* 0x040fe40000410000 */
[----:B------:R-:W-:Y:S05]  /*24ab0*/  FFMA.FTZ R167, R0, R252, R167 ;  /* 0x000000fc00a77223 */ /* 0x000fea00000100a7 */
[----:B------:R-:W-:Y:S01]  /*24ac0*/  HMMA.16816.F32.BF16 R144, R160, R154, R144 ;  /* 0x0000009aa090723c */ /* 0x000fe20000041890 */
[----:B------:R-:W2:Y:S02]  /*24ad0*/  LDSM.16.MT88.4 R152, [R234+0x12800] ;  /* 0x01280000ea98783b */ /* 0x000ea40000004200 */
[----:B------:R-:W-:Y:S05]  /*24ae0*/  FADD.FTZ R167, R190, R167 ;  /* 0x000000a7bea77221 */ /* 0x000fea0000010000 */
[C---:B-1----:R-:W-:Y:S01]  /*24af0*/  HMMA.16816.F32.BF16 R4, R148.reuse, R156, R4 ;  /* 0x0000009c9404723c */ /* 0x042fe20000041804 */
[----:B------:R-:W1:Y:S07]  /*24b00*/  LDSM.16.MT88.4 R160, [R233+0x12800] ;  /* 0x01280000e9a0783b */ /* 0x000e6e0000004200 */
        /* <DEDUP_REMOVED lines=32> */
[C---:B------:R-:W-:Y:S04]  /*24d10*/  HMMA.16816.F32.BF16 R108, R148.reuse, R184, R108 ;  /* 0x000000b8946c723c */ /* 0x040fe8000004186c */
[-C--:B------:R-:W-:Y:S02]  /*24d20*/  FFMA.FTZ R183, R23, R165.reuse, -R196 ;  /* 0x000000a517b77223 */ /* 0x080fe400000108c4 */
[----:B------:R-:W4:Y:S01]  /*24d30*/  LDSM.16.MT88.4 R20, [R231+0x16800] ;  /* 0x01680000e714783b */ /* 0x000f220000004200 */
[-CC-:B------:R-:W-:Y:S01]  /*24d40*/  FFMA.FTZ R184, R24, R165.reuse, -R198.reuse ;  /* 0x000000a518b87223 */ /* 0x180fe200000108c6 */
[C---:B------:R-:W-:Y:S01]  /*24d50*/  HMMA.16816.F32.BF16 R112, R148.reuse, R186, R112 ;  /* 0x000000ba9470723c */ /* 0x040fe20000041870 */
[----:B------:R-:W5:Y:S03]  /*24d60*/  MUFU.EX2 R181, R181 ;  /* 0x000000b500b57308 */ /* 0x000f660000000800 */
[-C--:B------:R-:W-:Y:S03]  /*24d70*/  FFMA.FTZ R185, R25, R165.reuse, -R198 ;  /* 0x000000a519b97223 */ /* 0x080fe600000108c6 */
[-CC-:B------:R-:W-:Y:S01]  /*24d80*/  FFMA.FTZ R186, R26, R165.reuse, -R196.reuse ;  /* 0x000000a51aba7223 */ /* 0x180fe200000108c4 */
[C---:B--2---:R-:W-:Y:S03]  /*24d90*/  HMMA.16816.F32.BF16 R116, R148.reuse, R152, R116 ;  /* 0x000000989474723c */ /* 0x044fe60000041874 */
[----:B------:R-:W-:Y:S01]  /*24da0*/  MUFU.EX2 R182, R182 ;  /* 0x000000b600b67308 */ /* 0x000fe20000000800 */
[-C--:B------:R-:W-:Y:S02]  /*24db0*/  FFMA.FTZ R187, R27, R165.reuse, -R196 ;  /* 0x000000a51bbb7223 */ /* 0x080fe400000108c4 */
[----:B------:R-:W-:Y:S02]  /*24dc0*/  LDSM.16.MT88.4 R24, [R232+0x11000] ;  /* 0x01100000e818783b */ /* 0x000fe40000004200 */
[C---:B------:R-:W-:Y:S05]  /*24dd0*/  HMMA.16816.F32.BF16 R120, R148.reuse, R154, R120 ;  /* 0x0000009a9478723c */ /* 0x040fea0000041878 */
[----:B------:R-:W2:Y:S01]  /*24de0*/  MUFU.EX2 R183, R183 ;  /* 0x000000b700b77308 */ /* 0x000ea20000000800 */
[----:B------:R-:W2:Y:S02]  /*24df0*/  LDSM.16.MT88.4 R152, [R234+0x11000] ;  /* 0x01100000ea98783b */ /* 0x000ea40000004200 */
[C---:B-1----:R-:W-:Y:S07]  /*24e00*/  HMMA.16816.F32.BF16 R124, R148.reuse, R156, R124 ;  /* 0x0000009c947c723c */ /* 0x042fee000004187c */
[----:B------:R-:W-:Y:S01]  /*24e10*/  MUFU.EX2 R184, R184 ;  /* 0x000000b800b87308 */ /* 0x000fe20000000800 */
[C---:B------:R-:W-:Y:S01]  /*24e20*/  HMMA.16816.F32.BF16 R128, R148.reuse, R158, R128 ;  /* 0x0000009e9480723c */ /* 0x040fe20000041880 */
[----:B------:R-:W1:Y:S07]  /*24e30*/  LDSM.16.MT88.4 R156, [R233+0x11000] ;  /* 0x01100000e99c783b */ /* 0x000e6e0000004200 */
[C---:B------:R-:W-:Y:S01]  /*24e40*/  HMMA.16816.F32.BF16 R132, R148.reuse, R160, R132 ;  /* 0x000000a09484723c */ /* 0x040fe20000041884 */
[----:B------:R-:W1:Y:S07]  /*24e50*/  MUFU.EX2 R185, R185 ;  /* 0x000000b900b97308 */ /* 0x000e6e0000000800 */
[C---:B------:R-:W-:Y:S01]  /*24e60*/  HMMA.16816.F32.BF16 R12, R148.reuse, R162, R12 ;  /* 0x000000a2940c723c */ /* 0x040fe2000004180c */
[----:B------:R-:W1:Y:S02]  /*24e70*/  LDSM.16.MT88.4 R160, [R231+0x11000] ;  /* 0x01100000e7a0783b */ /* 0x000e640000004200 */
[----:B------:R-:W-:Y:S05]  /*24e80*/  MUFU.EX2 R186, R186 ;  /* 0x000000ba00ba7308 */ /* 0x000fea0000000800 */
[C---:B---3--:R-:W-:Y:S05]  /*24e90*/  HMMA.16816.F32.BF16 R136, R148.reuse, R168, R136 ;  /* 0x000000a89488723c */ /* 0x048fea0000041888 */
[----:B------:R-:W3:Y:S03]  /*24ea0*/  MUFU.EX2 R187, R187 ;  /* 0x000000bb00bb7308 */ /* 0x000ee60000000800 */
[C---:B------:R-:W-:Y:S01]  /*24eb0*/  HMMA.16816.F32.BF16 R140, R148.reuse, R170, R140 ;  /* 0x000000aa948c723c */ /* 0x040fe2000004188c */
[----:B------:R-:W-:Y:S07]  /*24ec0*/  LDSM.16.MT88.4 R168, [R233+0x13000] ;  /* 0x01300000e9a8783b */ /* 0x000fee0000004200 */
[C---:B----4-:R-:W-:Y:S07]  /*24ed0*/  HMMA.16816.F32.BF16 R16, R148.reuse, R20, R16 ;  /* 0x000000149410723c */ /* 0x050fee0000041810 */
[----:B-----5:R-:W-:Y:S01]  /*24ee0*/  F2FP.BF16.PACK_AB R20, R181, R180 ;  /* 0x000000b4b514723e */ /* 0x020fe200000010ff */
[----:B------:R-:W-:Y:S01]  /*24ef0*/  HMMA.16816.F32.BF16 R144, R148, R22, R144 ;  /* 0x000000169490723c */ /* 0x000fe20000041890 */
[----:B------:R-:W4:Y:S03]  /*24f00*/  LDSM.16.MT88.4 R148, [R234+0x13000] ;  /* 0x01300000ea94783b */ /* 0x000f260000004200 */
[----:B--2---:R-:W-:Y:S03]  /*24f10*/  F2FP.BF16.PACK_AB R21, R183, R182 ;  /* 0x000000b6b715723e */ /* 0x004fe600000010ff */
[----:B-1----:R-:W-:Y:S02]  /*24f20*/  F2FP.BF16.PACK_AB R22, R185, R184 ;  /* 0x000000b8b916723e */ /* 0x002fe400000010ff */
[----:B---3--:R-:W-:Y:S07]  /*24f30*/  F2FP.BF16.PACK_AB R23, R187, R186 ;  /* 0x000000babb17723e */ /* 0x008fee00000010ff */
[C---:B------:R-:W-:Y:S08]  /*24f40*/  HMMA.16816.F32.BF16 R4, R20.reuse, R152, R4 ;  /* 0x000000981404723c */ /* 0x040ff00000041804 */
[C---:B------:R-:W-:Y:S01]  /*24f50*/  HMMA.16816.F32.BF16 R8, R20.reuse, R154, R8 ;  /* 0x0000009a1408723c */ /* 0x040fe20000041808 */
[----:B------:R-:W1:Y:S07]  /*24f60*/  LDSM.16.MT88.4 R152, [R231+0x13000] ;  /* 0x01300000e798783b */ /* 0x000e6e0000004200 */
[C---:B------:R-:W-:Y:S08]  /*24f70*/  HMMA.16816.F32.BF16 R36, R20.reuse, R156, R36 ;  /* 0x0000009c1424723c */ /* 0x040ff00000041824 */
[C---:B------:R-:W-:Y:S01]  /*24f80*/  HMMA.16816.F32.BF16 R40, R20.reuse, R158, R40 ;  /* 0x0000009e1428723c */ /* 0x040fe20000041828 */
[----:B------:R-:W-:Y:S07]  /*24f90*/  LDSM.16.MT88.4 R156, [R234+0x17000] ;  /* 0x01700000ea9c783b */ /* 0x000fee0000004200 */
[C---:B------:R-:W-:Y:S08]  /*24fa0*/  HMMA.16816.F32.BF16 R44, R20.reuse, R24, R44 ;  /* 0x00000018142c723c */ /* 0x040ff0000004182c */
[C---:B------:R-:W-:Y:S01]  /*24fb0*/  HMMA.16816.F32.BF16 R48, R20.reuse, R26, R48 ;  /* 0x0000001a1430723c */ /* 0x040fe20000041830 */
[----:B------:R-:W2:Y:S07]  /*24fc0*/  LDSM.16.MT88.4 R24, [R233+0x15000] ;  /* 0x01500000e918783b */ /* 0x000eae0000004200 */
[C---:B------:R-:W-:Y:S08]  /*24fd0*/  HMMA.16816.F32.BF16 R52, R20.reuse, R160, R52 ;  /* 0x000000a01434723c */ /* 0x040ff00000041834 */
[C---:B------:R-:W-:Y:S01]  /*24fe0*/  HMMA.16816.F32.BF16 R56, R20.reuse, R162, R56 ;  /* 0x000000a21438723c */ /* 0x040fe20000041838 */
[----:B------:R-:W-:Y:S07]  /*24ff0*/  LDSM.16.MT88.4 R160, [R231+0x17000] ;  /* 0x01700000e7a0783b */ /* 0x000fee0000004200 */
[C---:B----4-:R-:W-:Y:S08]  /*25000*/  HMMA.16816.F32.BF16 R60, R20.reuse, R148, R60 ;  /* 0x00000094143c723c */ /* 0x050ff0000004183c */
        /* <DEDUP_REMOVED lines=8> */
[C---:B-1----:R-:W-:Y:S08]  /*25090*/  HMMA.16816.F32.BF16 R84, R20.reuse, R152, R84 ;  /* 0x000000981454723c */ /* 0x042ff00000041854 */
[C---:B------:R-:W-:Y:S01]  /*250a0*/  HMMA.16816.F32.BF16 R88, R20.reuse, R154, R88 ;  /* 0x0000009a1458723c */ /* 0x040fe20000041858 */
[----:B------:R-:W1:Y:S07]  /*250b0*/  LDSM.16.MT88.4 R152, [R231+0x15000] ;  /* 0x01500000e798783b */ /* 0x000e6e0000004200 */
[C---:B------:R-:W-:Y:S07]  /*250c0*/  HMMA.16816.F32.BF16 R92, R20.reuse, R176, R92 ;  /* 0x000000b0145c723c */ /* 0x040fee000004185c */
[-CC-:B------:R-:W-:Y:S01]  /*250d0*/  FFMA.FTZ R176, R28, R165.reuse, -R198.reuse ;  /* 0x000000a51cb07223 */ /* 0x180fe200000108c6 */
[C---:B------:R-:W-:Y:S04]  /*250e0*/  HMMA.16816.F32.BF16 R96, R20.reuse, R178, R96 ;  /* 0x000000b21460723c */ /* 0x040fe80000041860 */
[-CC-:B------:R-:W-:Y:S01]  /*250f0*/  FFMA.FTZ R177, R29, R165.reuse, -R198.reuse ;  /* 0x000000a51db17223 */ /* 0x180fe200000108c6 */
[----:B------:R-:W-:Y:S01]  /*25100*/  MUFU.EX2 R176, R176 ;  /* 0x000000b000b07308 */ /* 0x000fe20000000800 */
[-C--:B------:R-:W-:Y:S02]  /*25110*/  FFMA.FTZ R198, R33, R165.reuse, -R198 ;  /* 0x000000a521c67223 */ /* 0x080fe400000108c6 */
[C---:B--2---:R-:W-:Y:S04]  /*25120*/  HMMA.16816.F32.BF16 R100, R20.reuse, R24, R100 ;  /* 0x000000181464723c */ /* 0x044fe80000041864 */
[-CC-:B------:R-:W-:Y:S02]  /*25130*/  FFMA.FTZ R178, R30, R165.reuse, -R196.reuse ;  /* 0x000000a51eb27223 */ /* 0x180fe400000108c4 */
[-CC-:B------:R-:W-:Y:S01]  /*25140*/  FFMA.FTZ R179, R31, R165.reuse, -R196.reuse ;  /* 0x000000a51fb37223 */ /* 0x180fe200000108c4 */
[----:B------:R-:W-:Y:S01]  /*25150*/  MUFU.EX2 R198, R198 ;  /* 0x000000c600c67308 */ /* 0x000fe20000000800 */
[C---:B------:R-:W-:Y:S01]  /*25160*/  HMMA.16816.F32.BF16 R104, R20.reuse, R26, R104 ;  /* 0x0000001a1468723c */ /* 0x040fe20000041868 */
[----:B------:R-:W2:Y:S03]  /*25170*/  LDSM.16.MT88.4 R24, [R233+0x17000] ;  /* 0x01700000e918783b */ /* 0x000ea60000004200 */
[----:B------:R-:W-:Y:S04]  /*25180*/  FFMA.FTZ R196, R35, R165, -R196 ;  /* 0x000000a523c47223 */ /* 0x000fe800000108c4 */
[C---:B---3--:R-:W-:Y:S01]  /*25190*/  HMMA.16816.F32.BF16 R108, R20.reuse, R148, R108 ;  /* 0x00000094146c723c */ /* 0x048fe2000004186c */
[----:B------:R-:W3:Y:S01]  /*251a0*/  LDL.LU R165, [R1] ;  /* 0x0000000001a57983 */ /* 0x000ee20000300800 */
[----:B------:R-:W4:Y:S03]  /*251b0*/  MUFU.EX2 R177, R177 ;  /* 0x000000b100b17308 */ /* 0x000f260000000800 */
[----:B------:R-:W5:Y:S03]  /*251c0*/  LDSM.16.MT88.4 R28, [R232+0x17000] ;  /* 0x01700000e81c783b */ /* 0x000f660000004200 */
[C---:B------:R-:W-:Y:S04]  /*251d0*/  HMMA.16816.F32.BF16 R112, R20.reuse, R150, R112 ;  /* 0x000000961470723c */ /* 0x040fe80000041870 */
[----:B------:R-:W-:Y:S01]  /*251e0*/  MUFU.EX2 R178, R178 ;  /* 0x000000b200b27308 */ /* 0x000fe20000000800 */
[----:B------:R-:W4:Y:S03]  /*251f0*/  LDSM.16.MT88.4 R148, [R234+0x11800] ;  /* 0x01180000ea94783b */ /* 0x000f260000004200 */
[C---:B-1----:R-:W-:Y:S05]  /*25200*/  HMMA.16816.F32.BF16 R116, R20.reuse, R152, R116 ;  /* 0x000000981474723c */ /* 0x042fea0000041874 */
[----:B------:R-:W1:Y:S01]  /*25210*/  LDSM.16.MT88.4 R32, [R233+0x11800] ;  /* 0x01180000e920783b */ /* 0x000e620000004200 */
[----:B------:R-:W1:Y:S02]  /*25220*/  MUFU.EX2 R179, R179 ;  /* 0x000000b300b37308 */ /* 0x000e640000000800 */
[C---:B------:R-:W-:Y:S05]  /*25230*/  HMMA.16816.F32.BF16 R120, R20.reuse, R154, R120 ;  /* 0x0000009a1478723c */ /* 0x040fea0000041878 */
[----:B------:R-:W1:Y:S03]  /*25240*/  LDSM.16.MT88.4 R152, [R232+0x11800] ;  /* 0x01180000e898783b */ /* 0x000e660000004200 */
[C---:B------:R-:W-:Y:S01]  /*25250*/  HMMA.16816.F32.BF16 R124, R20.reuse, R156, R124 ;  /* 0x0000009c147c723c */ /* 0x040fe2000004187c */
[----:B------:R-:W1:Y:S07]  /*25260*/  MUFU.EX2 R196, R196 ;  /* 0x000000c400c47308 */ /* 0x000e6e0000000800 */
[C---:B------:R-:W-:Y:S08]  /*25270*/  HMMA.16816.F32.BF16 R128, R20.reuse, R158, R128 ;  /* 0x0000009e1480723c */ /* 0x040ff00000041880 */
[C---:B--2---:R-:W-:Y:S08]  /*25280*/  HMMA.16816.F32.BF16 R132, R20.reuse, R24, R132 ;  /* 0x000000181484723c */ /* 0x044ff00000041884 */
[C---:B------:R-:W-:Y:S01]  /*25290*/  HMMA.16816.F32.BF16 R12, R20.reuse, R26, R12 ;  /* 0x0000001a140c723c */ /* 0x040fe2000004180c */
[----:B------:R-:W2:Y:S07]  /*252a0*/  LDSM.16.MT88.4 R24, [R231+0x11800] ;  /* 0x01180000e718783b */ /* 0x000eae0000004200 */
[C---:B-----5:R-:W-:Y:S08]  /*252b0*/  HMMA.16816.F32.BF16 R136, R20.reuse, R28, R136 ;  /* 0x0000001c1488723c */ /* 0x060ff00000041888 */
[C---:B------:R-:W-:Y:S01]  /*252c0*/  HMMA.16816.F32.BF16 R140, R20.reuse, R30, R140 ;  /* 0x0000001e148c723c */ /* 0x040fe2000004188c */
[----:B------:R-:W5:Y:S07]  /*252d0*/  LDSM.16.MT88.4 R28, [R234+0x13800] ;  /* 0x01380000ea1c783b */ /* 0x000f6e0000004200 */
[C---:B------:R-:W-:Y:S08]  /*252e0*/  HMMA.16816.F32.BF16 R16, R20.reuse, R160, R16 ;  /* 0x000000a01410723c */ /* 0x040ff00000041810 */
[----:B------:R-:W-:Y:S07]  /*252f0*/  HMMA.16816.F32.BF16 R144, R20, R162, R144 ;  /* 0x000000a21490723c */ /* 0x000fee0000041890 */
[----:B----4-:R-:W-:Y:S02]  /*25300*/  F2FP.BF16.PACK_AB R20, R177, R176 ;  /* 0x000000b0b114723e */ /* 0x010fe400000010ff */
[----:B-1----:R-:W-:Y:S03]  /*25310*/  F2FP.BF16.PACK_AB R21, R179, R178 ;  /* 0x000000b2b315723e */ /* 0x002fe600000010ff */
[----:B------:R-:W-:Y:S02]  /*25320*/  F2FP.BF16.PACK_AB R22, R198, R205 ;  /* 0x000000cdc616723e */ /* 0x000fe400000010ff */
[----:B------:R-:W-:Y:S07]  /*25330*/  F2FP.BF16.PACK_AB R23, R196, R207 ;  /* 0x000000cfc417723e */ /* 0x000fee00000010ff */
[C---:B------:R-:W-:Y:S01]  /*25340*/  HMMA.16816.F32.BF16 R160, R20.reuse, R148, R4 ;  /* 0x0000009414a0723c */ /* 0x040fe20000041804 */
[----:B------:R-:W1:Y:S07]  /*25350*/  LDSM.16.MT88.4 R4, [R233+0x13800] ;  /* 0x01380000e904783b */ /* 0x000e6e0000004200 */
[C---:B------:R-:W-:Y:S01]  /*25360*/  HMMA.16816.F32.BF16 R156, R20.reuse, R150, R8 ;  /* 0x00000096149c723c */ /* 0x040fe20000041808 */
[----:B------:R-:W4:Y:S07]  /*25370*/  LDSM.16.MT88.4 R8, [R232+0x13800] ;  /* 0x01380000e808783b */ /* 0x000f2e0000004200 */
[C---:B------:R-:W-:Y:S01]  /*25380*/  HMMA.16816.F32.BF16 R36, R20.reuse, R32, R36 ;  /* 0x000000201424723c */ /* 0x040fe20000041824 */
[----:B------:R-:W-:Y:S07]  /*25390*/  LDSM.16.MT88.4 R148, [R234+0x15800] ;  /* 0x01580000ea94783b */ /* 0x000fee0000004200 */
        /* <DEDUP_REMOVED lines=12> */
[C---:B------:R-:W-:Y:S01]  /*25460*/  HMMA.16816.F32.BF16 R72, R20.reuse, R6, R72 ;  /* 0x000000061448723c */ /* 0x040fe20000041848 */
[----:B------:R-:W1:Y:S07]  /*25470*/  LDSM.16.MT88.4 R4, [R232+0x17800] ;  /* 0x01780000e804783b */ /* 0x000e6e0000004200 */
[C---:B----4-:R-:W-:Y:S08]  /*25480*/  HMMA.16816.F32.BF16 R76, R20.reuse, R8, R76 ;  /* 0x00000008144c723c */ /* 0x050ff0000004184c */
[C---:B------:R-:W-:Y:S01]  /*25490*/  HMMA.16816.F32.BF16 R80, R20.reuse, R10, R80 ;  /* 0x0000000a1450723c */ /* 0x040fe20000041850 */
[----:B------:R-:W4:Y:S07]  /*254a0*/  LDSM.16.MT88.4 R8, [R231+0x17800] ;  /* 0x01780000e708783b */ /* 0x000f2e0000004200 */
[C---:B------:R-:W-:Y:S08]  /*254b0*/  HMMA.16816.F32.BF16 R84, R20.reuse, R32, R84 ;  /* 0x000000201454723c */ /* 0x040ff00000041854 */
        /* <DEDUP_REMOVED lines=9> */
[C---:B------:R-:W-:Y:S04]  /*25550*/  HMMA.16816.F32.BF16 R124, R20.reuse, R172, R124 ;  /* 0x000000ac147c723c */ /* 0x040fe8000004187c */
[----:B---3--:R-:W-:Y:S02]  /*25560*/  FFMA.FTZ R191, R2, R165, R191 ;  /* 0x000000a502bf7223 */ /* 0x008fe400000100bf */
[----:B------:R-:W-:Y:S01]  /*25570*/  FADD.FTZ R2, R194, R167 ;  /* 0x000000a7c2027221 */ /* 0x000fe20000010000 */
[----:B------:R-:W-:Y:S01]  /*25580*/  MOV R167, R164 ;  /* 0x000000a400a77202 */ /* 0x000fe20000000f00 */
[C---:B------:R-:W-:Y:S04]  /*25590*/  HMMA.16816.F32.BF16 R128, R20.reuse, R174, R128 ;  /* 0x000000ae1480723c */ /* 0x040fe80000041880 */
[----:B------:R-:W-:Y:S02]  /*255a0*/  FADD.FTZ R191, R166, R191 ;  /* 0x000000bfa6bf7221 */ /* 0x000fe40000010000 */
[----:B------:R-:W-:Y:S02]  /*255b0*/  FADD.FTZ R2, R195, R2 ;  /* 0x00000002c3027221 */ /* 0x000fe40000010000 */
[----:B------:R-:W-:Y:S01]  /*255c0*/  FADD.FTZ R0, R192, R191 ;  /* 0x000000bfc0007221 */ /* 0x000fe20000010000 */
[C---:B-----5:R-:W-:Y:S03]  /*255d0*/  HMMA.16816.F32.BF16 R132, R20.reuse, R28, R132 ;  /* 0x0000001c1484723c */ /* 0x060fe60000041884 */
[----:B------:R-:W-:Y:S02]  /*255e0*/  FADD.FTZ R0, R193, R0 ;  /* 0x00000000c1007221 */ /* 0x000fe40000010000 */
[----:B------:R-:W-:Y:S02]  /*255f0*/  FADD.FTZ R199, R199, R2 ;  /* 0x00000002c7c77221 */ /* 0x000fe40000010000 */
[----:B------:R-:W-:Y:S01]  /*25600*/  FADD.FTZ R197, R197, R0 ;  /* 0x00000000c5c57221 */ /* 0x000fe20000010000 */
[C---:B------:R-:W-:Y:S04]  /*25610*/  HMMA.16816.F32.BF16 R152, R20.reuse, R30, R12 ;  /* 0x0000001e1498723c */ /* 0x040fe8000004180c */
[----:B------:R-:W-:Y:S02]  /*25620*/  FADD.FTZ R200, R200, R197 ;  /* 0x000000c5c8c87221 */ /* 0x000fe40000010000 */
[----:B------:R-:W-:Y:S02]  /*25630*/  FADD.FTZ R202, R202, R199 ;  /* 0x000000c7caca7221 */ /* 0x000fe40000010000 */
[C---:B-1----:R-:W-:Y:S04]  /*25640*/  HMMA.16816.F32.BF16 R136, R20.reuse, R4, R136 ;  /* 0x000000041488723c */ /* 0x042fe80000041888 */
[----:B------:R-:W-:Y:S03]  /*25650*/  FADD.FTZ R13, R203, R202 ;  /* 0x000000cacb0d7221 */ /* 0x000fe60000010000 */
[----:B------:R-:W-:Y:S01]  /*25660*/  FADD.FTZ R5, R201, R200 ;  /* 0x000000c8c9057221 */ /* 0x000fe20000010000 */
[C---:B------:R-:W-:Y:S04]  /*25670*/  HMMA.16816.F32.BF16 R140, R20.reuse, R6, R140 ;  /* 0x00000006148c723c */ /* 0x040fe8000004188c */
[----:B------:R-:W-:Y:S02]  /*25680*/  FADD.FTZ R5, R204, R5 ;  /* 0x00000005cc057221 */ /* 0x000fe40000010000 */
[----:B------:R-:W-:Y:S02]  /*25690*/  FADD.FTZ R13, R206, R13 ;  /* 0x0000000dce0d7221 */ /* 0x000fe40000010000 */
[----:B------:R-:W-:Y:S01]  /*256a0*/  FADD.FTZ R180, R180, R5 ;  /* 0x00000005b4b47221 */ /* 0x000fe20000010000 */
[C---:B----4-:R-:W-:Y:S03]  /*256b0*/  HMMA.16816.F32.BF16 R148, R20.reuse, R8, R16 ;  /* 0x000000081494723c */ /* 0x050fe60000041810 */
[----:B------:R-:W-:Y:S02]  /*256c0*/  FADD.FTZ R181, R181, R180 ;  /* 0x000000b4b5b57221 */ /* 0x000fe40000010000 */
[----:B------:R-:W-:Y:S02]  /*256d0*/  FADD.FTZ R182, R182, R13 ;  /* 0x0000000db6b67221 */ /* 0x000fe40000010000 */
[----:B------:R-:W-:Y:S01]  /*256e0*/  FADD.FTZ R184, R184, R181 ;  /* 0x000000b5b8b87221 */ /* 0x000fe20000010000 */
[----:B------:R-:W-:Y:S04]  /*256f0*/  HMMA.16816.F32.BF16 R144, R20, R10, R144 ;  /* 0x0000000a1490723c */ /* 0x000fe80000041890 */
[----:B------:R-:W-:Y:S02]  /*25700*/  FADD.FTZ R185, R185, R184 ;  /* 0x000000b8b9b97221 */ /* 0x000fe40000010000 */
[----:B------:R-:W-:Y:S02]  /*25710*/  FADD.FTZ R183, R183, R182 ;  /* 0x000000b6b7b77221 */ /* 0x000fe40000010000 */
[----:B------:R-:W-:Y:S04]  /*25720*/  FADD.FTZ R176, R176, R185 ;  /* 0x000000b9b0b07221 */ /* 0x000fe80000010000 */
[----:B------:R-:W-:Y:S02]  /*25730*/  FADD.FTZ R176, R177, R176 ;  /* 0x000000b0b1b07221 */ /* 0x000fe40000010000 */
[----:B------:R-:W-:Y:S02]  /*25740*/  FADD.FTZ R186, R186, R183 ;  /* 0x000000b7baba7221 */ /* 0x000fe40000010000 */
[----:B------:R-:W-:Y:S02]  /*25750*/  FADD.FTZ R205, R205, R176 ;  /* 0x000000b0cdcd7221 */ /* 0x000fe40000010000 */
[----:B------:R-:W-:Y:S02]  /*25760*/  FADD.FTZ R187, R187, R186 ;  /* 0x000000babbbb7221 */ /* 0x000fe40000010000 */
[----:B------:R-:W-:Y:S02]  /*25770*/  FADD.FTZ R0, R198, R205 ;  /* 0x000000cdc6007221 */ /* 0x000fe40000010000 */
[----:B------:R-:W-:Y:S03]  /*25780*/  FADD.FTZ R178, R178, R187 ;  /* 0x000000bbb2b27221 */ /* 0x000fe60000010000 */
[----:B------:R1:W-:Y:S01]  /*25790*/  STL [R1], R0 ;  /* 0x0000000001007387 */ /* 0x0003e20000100800 */
[----:B------:R-:W-:Y:S04]  /*257a0*/  FADD.FTZ R178, R179, R178 ;  /* 0x000000b2b3b27221 */ /* 0x000fe80000010000 */
[----:B------:R-:W-:Y:S04]  /*257b0*/  FADD.FTZ R207, R207, R178 ;  /* 0x000000b2cfcf7221 */ /* 0x000fe80000010000 */
[----:B------:R-:W-:Y:S01]  /*257c0*/  FADD.FTZ R252, R196, R207 ;  /* 0x000000cfc4fc7221 */ /* 0x000fe20000010000 */
[----:B-1----:R-:W-:Y:S01]  /*257d0*/  MOV R0, R3 ;  /* 0x0000000300007202 */ /* 0x002fe20000000f00 */
[----:B------:R-:W-:-:S05]  /*257e0*/  @P0 BRA `(.L_x_1957) ;  /* 0xffffbb6000000947 */ /* 0x000fca000383ffff */
.L_x_1948:
        /* <DEDUP_REMOVED lines=10> */
[----:B------:R-:W2:Y:S04]  /*25890*/  LDL R2, [R1] ;  /* 0x0000000001027983 */ /* 0x000ea80000100800 */
[----:B--2---:R2:W3:Y:S02]  /*258a0*/  SHFL.BFLY PT, R9, R2, 0x2, 0x1f ;  /* 0x0c401f0002097f89 */ /* 0x0044e400000e0000 */
.L_x_1976:
        /* <DEDUP_REMOVED lines=8> */
.L_x_1977:
[----:B---3--:R-:W-:Y:S01]  /*25930*/  FADD.FTZ R6, R9, R11 ;  /* 0x0000000b09067221 */ /* 0x008fe20000010000 */
[----:B------:R-:W-:Y:S01]  /*25940*/  BAR.SYNC.DEFER_BLOCKING 0x0 ;  /* 0x0000000000007b1d */ /* 0x000fe20000010000 */
[----:B------:R-:W-:Y:S02]  /*25950*/  FSETP.NE.FTZ.AND P4, PT, R2, RZ, PT ;  /* 0x000000ff0200720b */ /* 0x000fe40003f95000 */
[----:B------:R-:W-:Y:S02]  /*25960*/  MOV R8, 0x3f800000 ;  /* 0x3f80000000087802 */ /* 0x000fe40000000f00 */
[----:B------:R-:W-:Y:S01]  /*25970*/  FSETP.NE.FTZ.AND P3, PT, R6, RZ, PT ;  /* 0x000000ff0600720b */ /* 0x000fe20003f75000 */
[----:B------:R-:W3:Y:S01]  /*25980*/  S2R R9, SR_TID.X ;  /* 0x0000000000097919 */ /* 0x000ee20000002100 */
[----:B------:R-:W-:Y:S01]  /*25990*/  MOV R7, 0x3f800000 ;  /* 0x3f80000000077802 */ /* 0x000fe20000000f00 */
[----:B------:R-:W-:-:S06]  /*259a0*/  ULDC.64 UR4, c[0x0][0x118] ;  /* 0x0000460000047ab9 */ /* 0x000fcc0000000a00 */
[----:B------:R-:W4:Y:S08]  /*259b0*/  @P4 MUFU.RCP R8, R2 ;  /* 0x0000000200084308 */ /* 0x000f300000001000 */
[----:B------:R-:W1:Y:S01]  /*259c0*/  @P3 MUFU.RCP R7, R6 ;  /* 0x0000000600073308 */ /* 0x000e620000001000 */
[----:B---3--:R-:W-:Y:S01]  /*259d0*/  SHF.R.S32.HI R10, RZ, 0x1f, R9 ;  /* 0x0000001fff0a7819 */ /* 0x008fe20000011409 */
[----:B----4-:R-:W-:-:S02]  /*259e0*/  FMUL.FTZ R160, R8, R160 ;  /* 0x000000a008a07220 */ /* 0x010fc40000410000 */
[----:B------:R-:W-:Y:S01]  /*259f0*/  FMUL.FTZ R161, R8, R161 ;  /* 0x000000a108a17220 */ /* 0x000fe20000410000 */
[----:B--2---:R-:W-:Y:S01]  /*25a00*/  LEA.HI R11, R10, R9, RZ, 0x2 ;  /* 0x000000090a0b7211 */ /* 0x004fe200078f10ff */
[C---:B------:R-:W-:Y:S02]  /*25a10*/  FMUL.FTZ R156, R8.reuse, R156 ;  /* 0x0000009c089c7220 */ /* 0x040fe40000410000 */
[C---:B------:R-:W-:Y:S01]  /*25a20*/  FMUL.FTZ R157, R8.reuse, R157 ;  /* 0x0000009d089d7220 */ /* 0x040fe20000410000 */
[--C-:B------:R-:W-:Y:S01]  /*25a30*/  SHF.R.S32.HI R13, RZ, 0x2, R11.reuse ;  /* 0x00000002ff0d7819 */ /* 0x100fe2000001140b */
[C---:B------:R-:W-:Y:S01]  /*25a40*/  FMUL.FTZ R36, R8.reuse, R36 ;  /* 0x0000002408247220 */ /* 0x040fe20000410000 */
[----:B------:R-:W-:Y:S01]  /*25a50*/  SHF.R.S32.HI R12, RZ, 0x1f, R11 ;  /* 0x0000001fff0c7819 */ /* 0x000fe2000001140b */
[C---:B------:R-:W-:Y:S01]  /*25a60*/  FMUL.FTZ R37, R8.reuse, R37 ;  /* 0x0000002508257220 */ /* 0x040fe20000410000 */
[----:B------:R-:W-:Y:S01]  /*25a70*/  LOP3.LUT R14, R11, 0x1ffffffc, RZ, 0xc0, !PT ;  /* 0x1ffffffc0b0e7812 */ /* 0x000fe200078ec0ff */
[----:B------:R-:W-:Y:S01]  /*25a80*/  FMUL.FTZ R40, R8, R40 ;  /* 0x0000002808287220 */ /* 0x000fe20000410000 */
[----:B------:R-:W-:Y:S01]  /*25a90*/  LEA.HI R12, R12, R13, RZ, 0x3 ;  /* 0x0000000d0c0c7211 */ /* 0x000fe200078f18ff */
[----:B------:R-:W-:Y:S01]  /*25aa0*/  FMUL.FTZ R41, R8, R41 ;  /* 0x0000002908297220 */ /* 0x000fe20000410000 */
[----:B------:R-:W-:Y:S01]  /*25ab0*/  IADD3 R14, -R14, R9, RZ ;  /* 0x000000090e0e7210 */ /* 0x000fe20007ffe1ff */
[----:B------:R-:W-:Y:S01]  /*25ac0*/  FMUL.FTZ R44, R8, R44 ;  /* 0x0000002c082c7220 */ /* 0x000fe20000410000 */
[----:B------:R-:W-:Y:S01]  /*25ad0*/  LOP3.LUT R12, R12, 0xfffffff8, RZ, 0xc0, !PT ;  /* 0xfffffff80c0c7812 */ /* 0x000fe200078ec0ff */
[----:B------:R-:W-:-:S02]  /*25ae0*/  FMUL.FTZ R45, R8, R45 ;  /* 0x0000002d082d7220 */ /* 0x000fc40000410000 */
[C---:B------:R-:W-:Y:S01]  /*25af0*/  FMUL.FTZ R48, R8.reuse, R48 ;  /* 0x0000003008307220 */ /* 0x040fe20000410000 */
[----:B------:R-:W-:Y:S01]  /*25b00*/  IADD3 R13, R13, -R12, RZ ;  /* 0x8000000c0d0d7210 */ /* 0x000fe20007ffe0ff */
[----:B------:R-:W-:Y:S01]  /*25b10*/  FMUL.FTZ R49, R8, R49 ;  /* 0x0000003108317220 */ /* 0x000fe20000410000 */
[----:B------:R-:W-:Y:S01]  /*25b20*/  LEA.HI R12, R10, R9, RZ, 0x5 ;  /* 0x000000090a0c7211 */ /* 0x000fe200078f28ff */
[C---:B------:R-:W-:Y:S01]  /*25b30*/  FMUL.FTZ R52, R8.reuse, R52 ;  /* 0x0000003408347220 */ /* 0x040fe20000410000 */
[----:B------:R-:W-:Y:S01]  /*25b40*/  SHF.L.U32 R15, R13, 0x6, RZ ;  /* 0x000000060d0f7819 */ /* 0x000fe200000006ff */
[C---:B------:R-:W-:Y:S01]  /*25b50*/  FMUL.FTZ R53, R8.reuse, R53 ;  /* 0x0000003508357220 */ /* 0x040fe20000410000 */
[----:B------:R-:W-:Y:S01]  /*25b60*/  SHF.R.S32.HI R11, RZ, 0x5, R12 ;  /* 0x00000005ff0b7819 */ /* 0x000fe2000001140c */
[C---:B------:R-:W-:Y:S01]  /*25b70*/  FMUL.FTZ R56, R8.reuse, R56 ;  /* 0x0000003808387220 */ /* 0x040fe20000410000 */
[----:B------:R-:W-:Y:S01]  /*25b80*/  LOP3.LUT R15, R15, 0x1c0, RZ, 0xc0, !PT ;  /* 0x000001c00f0f7812 */ /* 0x000fe200078ec0ff */
[C---:B------:R-:W-:Y:S01]  /*25b90*/  FMUL.FTZ R57, R8.reuse, R57 ;  /* 0x0000003908397220 */ /* 0x040fe20000410000 */
[----:B------:R-:W-:Y:S01]  /*25ba0*/  LOP3.LUT R16, R13, 0x1, RZ, 0xc0, !PT ;  /* 0x000000010d107812 */ /* 0x000fe200078ec0ff */
[C---:B------:R-:W-:Y:S01]  /*25bb0*/  FMUL.FTZ R60, R8.reuse, R60 ;  /* 0x0000003c083c7220 */ /* 0x040fe20000410000 */
[----:B------:R-:W-:Y:S01]  /*25bc0*/  LEA R14, R11, R14, 0x9 ;  /* 0x0000000e0b0e7211 */ /* 0x000fe200078e48ff */
[C---:B------:R-:W-:Y:S01]  /*25bd0*/  FMUL.FTZ R61, R8.reuse, R61 ;  /* 0x0000003d083d7220 */ /* 0x040fe20000410000 */
[----:B------:R-:W-:Y:S01]  /*25be0*/  LEA.HI R15, R15, R15, RZ, 0x1d ;  /* 0x0000000f0f0f7211 */ /* 0x000fe200078fe8ff */
[----:B------:R-:W-:Y:S01]  /*25bf0*/  FMUL.FTZ R64, R8, R64 ;  /* 0x0000004008407220 */ /* 0x000fe20000410000 */
[----:B------:R-:W-:Y:S01]  /*25c00*/  ISETP.NE.U32.AND P0, PT, R16, 0x1, PT ;  /* 0x000000011000780c */ /* 0x000fe20003f05070 */
[----:B------:R-:W-:Y:S01]  /*25c10*/  FMUL.FTZ R65, R8, R65 ;  /* 0x0000004108417220 */ /* 0x000fe20000410000 */
[----:B------:R-:W-:Y:S01]  /*25c20*/  LEA R14, R14, R15, 0x1 ;  /* 0x0000000f0e0e7211 */ /* 0x000fe200078e08ff */
[C---:B------:R-:W-:Y:S01]  /*25c30*/  FMUL.FTZ R68, R8.reuse, R68 ;  /* 0x0000004408447220 */ /* 0x040fe20000410000 */
[----:B------:R-:W-:Y:S01]  /*25c40*/  R2P PR, R13, 0x6 ;  /* 0x000000060d007804 */ /* 0x000fe20000000000 */
[----:B------:R-:W-:Y:S01]  /*25c50*/  FMUL.FTZ R69, R8, R69 ;  /* 0x0000004508457220 */ /* 0x000fe20000410000 */
[----:B------:R-:W-:Y:S01]  /*25c60*/  SHF.L.U32 R13, R14, 0x2, RZ ;  /* 0x000000020e0d7819 */ /* 0x000fe200000006ff */
[C---:B------:R-:W-:Y:S01]  /*25c70*/  FMUL.FTZ R72, R8.reuse, R72 ;  /* 0x0000004808487220 */ /* 0x040fe20000410000 */
[----:B------:R-:W-:Y:S01]  /*25c80*/  STS.64 [R14.X4], R160 ;  /* 0x000000a00e007388 */ /* 0x000fe20000004a00 */
[C---:B------:R-:W-:Y:S01]  /*25c90*/  FMUL.FTZ R73, R8.reuse, R73 ;  /* 0x0000004908497220 */ /* 0x040fe20000410000 */
[----:B------:R-:W-:Y:S01]  /*25ca0*/  IADD3 R15, R13, -0x20, RZ ;  /* 0xffffffe00d0f7810 */ /* 0x000fe20007ffe0ff */
[----:B------:R-:W-:-:S02]  /*25cb0*/  FMUL.FTZ R76, R8, R76 ;  /* 0x0000004c084c7220 */ /* 0x000fc40000410000 */
[C---:B------:R-:W-:Y:S01]  /*25cc0*/  FMUL.FTZ R77, R8.reuse, R77 ;  /* 0x0000004d084d7220 */ /* 0x040fe20000410000 */
[----:B------:R-:W-:Y:S01]  /*25cd0*/  @P0 IADD3 R15, R13, 0x20, RZ ;  /* 0x000000200d0f0810 */ /* 0x000fe20007ffe0ff */
[C---:B------:R-:W-:Y:S02]  /*25ce0*/  FMUL.FTZ R80, R8.reuse, R80 ;  /* 0x0000005008507220 */ /* 0x040fe40000410000 */
[C---:B------:R-:W-:Y:S02]  /*25cf0*/  FMUL.FTZ R81, R8.reuse, R81 ;  /* 0x0000005108517220 */ /* 0x040fe40000410000 */
[C---:B------:R-:W-:Y:S02]  /*25d00*/  FMUL.FTZ R84, R8.reuse, R84 ;  /* 0x0000005408547220 */ /* 0x040fe40000410000 */
[C---:B------:R-:W-:Y:S02]  /*25d10*/  FMUL.FTZ R85, R8.reuse, R85 ;  /* 0x0000005508557220 */ /* 0x040fe40000410000 */
[----:B------:R-:W-:-:S02]  /*25d20*/  FMUL.FTZ R88, R8, R88 ;  /* 0x0000005808587220 */ /* 0x000fc40000410000 */
[C---:B------:R-:W-:Y:S02]  /*25d30*/  FMUL.FTZ R89, R8.reuse, R89 ;  /* 0x0000005908597220 */ /* 0x040fe40000410000 */
        /* <DEDUP_REMOVED lines=31> */
[----:B------:R-:W-:Y:S01]  /*25f30*/  FMUL.FTZ R145, R8, R145 ;  /* 0x0000009108917220 */ /* 0x000fe20000410000 */
[----:B------:R-:W-:Y:S01]  /*25f40*/  MOV R8, 0x40 ;  /* 0x0000004000087802 */ /* 0x000fe20000000f00 */
[C---:B-1----:R-:W-:Y:S02]  /*25f50*/  FMUL.FTZ R163, R7.reuse, R163 ;  /* 0x000000a307a37220 */ /* 0x042fe40000410000 */
[C---:B------:R-:W-:Y:S01]  /*25f60*/  FMUL.FTZ R162, R7.reuse, R162 ;  /* 0x000000a207a27220 */ /* 0x040fe20000410000 */
[----:B------:R-:W-:Y:S01]  /*25f70*/  SEL R8, R8, 0xffffffc0, !P1 ;  /* 0xffffffc008087807 */ /* 0x000fe20004800000 */
[----:B------:R-:W-:-:S02]  /*25f80*/  FMUL.FTZ R159, R7, R159 ;  /* 0x0000009f079f7220 */ /* 0x000fc40000410000 */
[----:B------:R-:W-:Y:S01]  /*25f90*/  FMUL.FTZ R158, R7, R158 ;  /* 0x0000009e079e7220 */ /* 0x000fe20000410000 */
[----:B------:R-:W-:Y:S01]  /*25fa0*/  IADD3 R16, R13, R8, RZ ;  /* 0x000000080d107210 */ /* 0x000fe20007ffe0ff */
[C---:B------:R-:W-:Y:S01]  /*25fb0*/  FMUL.FTZ R39, R7.reuse, R39 ;  /* 0x0000002707277220 */ /* 0x040fe20000410000 */
[----:B------:R-:W-:Y:S01]  /*25fc0*/  STS.64 [R14.X4+0x800], R162 ;  /* 0x000800a20e007388 */ /* 0x000fe20000004a00 */
[C---:B------:R-:W-:Y:S02]  /*25fd0*/  FMUL.FTZ R38, R7.reuse, R38 ;  /* 0x0000002607267220 */ /* 0x040fe40000410000 */
[C---:B------:R-:W-:Y:S01]  /*25fe0*/  FMUL.FTZ R43, R7.reuse, R43 ;  /* 0x0000002b072b7220 */ /* 0x040fe20000410000 */
[----:B------:R-:W-:Y:S01]  /*25ff0*/  STS.64 [R15], R156 ;  /* 0x0000009c0f007388 */ /* 0x000fe20000000a00 */
[C---:B------:R-:W-:Y:S02]  /*26000*/  FMUL.FTZ R42, R7.reuse, R42 ;  /* 0x0000002a072a7220 */ /* 0x040fe40000410000 */
[C---:B------:R-:W-:Y:S01]  /*26010*/  FMUL.FTZ R47, R7.reuse, R47 ;  /* 0x0000002f072f7220 */ /* 0x040fe20000410000 */
[----:B------:R-:W-:Y:S01]  /*26020*/  STS.64 [R15+0x800], R158 ;  /* 0x0008009e0f007388 */ /* 0x000fe20000000a00 */
[----:B------:R-:W-:-:S02]  /*26030*/  FMUL.FTZ R46, R7, R46 ;  /* 0x0000002e072e7220 */ /* 0x000fc40000410000 */
[C---:B------:R-:W-:Y:S01]  /*26040*/  FMUL.FTZ R51, R7.reuse, R51 ;  /* 0x0000003307337220 */ /* 0x040fe20000410000 */
[----:B------:R-:W-:Y:S01]  /*26050*/  STS.64 [R16], R36 ;  /* 0x0000002410007388 */ /* 0x000fe20000000a00 */
[C---:B------:R-:W-:Y:S02]  /*26060*/  FMUL.FTZ R50, R7.reuse, R50 ;  /* 0x0000003207327220 */ /* 0x040fe40000410000 */
[C---:B------:R-:W-:Y:S01]  /*26070*/  FMUL.FTZ R55, R7.reuse, R55 ;  /* 0x0000003707377220 */ /* 0x040fe20000410000 */
[----:B------:R-:W-:Y:S01]  /*26080*/  STS.64 [R16+0x800], R38 ;  /* 0x0008002610007388 */ /* 0x000fe20000000a00 */
        /* <DEDUP_REMOVED lines=50> */
[----:B------:R-:W-:Y:S01]  /*263b0*/  FMUL.FTZ R146, R7, R146 ;  /* 0x0000009207927220 */ /* 0x000fe20000410000 */
[----:B------:R-:W-:-:S04]  /*263c0*/  MOV R7, 0x80 ;  /* 0x0000008000077802 */ /* 0x000fc80000000f00 */
[----:B------:R-:W-:Y:S02]  /*263d0*/  SEL R18, R7, 0xffffff80, !P2 ;  /* 0xffffff8007127807 */ /* 0x000fe40005000000 */
[-C--:B------:R-:W-:Y:S02]  /*263e0*/  IADD3 R7, R8, R15.reuse, RZ ;  /* 0x0000000f08077210 */ /* 0x080fe40007ffe0ff */
[-C--:B------:R-:W-:Y:S02]  /*263f0*/  IADD3 R8, R13, R18.reuse, RZ ;  /* 0x000000120d087210 */ /* 0x080fe40007ffe0ff */
[----:B------:R-:W-:Y:S01]  /*26400*/  IADD3 R17, R18, R15, RZ ;  /* 0x0000000f12117210 */ /* 0x000fe20007ffe0ff */
[----:B------:R-:W-:Y:S01]  /*26410*/  STS.64 [R7], R40 ;  /* 0x0000002807007388 */ /* 0x000fe20000000a00 */
[-C--:B------:R-:W-:Y:S02]  /*26420*/  IADD3 R19, R16, R18.reuse, RZ ;  /* 0x0000001210137210 */ /* 0x080fe40007ffe0ff */
[----:B------:R-:W-:Y:S01]  /*26430*/  IADD3 R18, R7, R18, RZ ;  /* 0x0000001207127210 */ /* 0x000fe20007ffe0ff */
        /* <DEDUP_REMOVED lines=44> */
[----:B------:R1:W-:Y:S04]  /*26700*/  STS.64 [R15+0xc800], R130 ;  /* 0x00c800820f007388 */ /* 0x0003e80000000a00 */
[----:B------:R-:W-:Y:S04]  /*26710*/  STS.64 [R16+0xc000], R132 ;  /* 0x00c0008410007388 */ /* 0x000fe80000000a00 */
[----:B------:R-:W-:Y:S04]  /*26720*/  STS.64 [R16+0xc800], R134 ;  /* 0x00c8008610007388 */ /* 0x000fe80000000a00 */
[----:B------:R2:W-:Y:S04]  /*26730*/  STS.64 [R7+0xc000], R152 ;  /* 0x00c0009807007388 */ /* 0x0005e80000000a00 */
[----:B------:R-:W-:Y:S04]  /*26740*/  STS.64 [R7+0xc800], R154 ;  /* 0x00c8009a07007388 */ /* 0x000fe80000000a00 */
[----:B------:R-:W-:Y:S04]  /*26750*/  STS.64 [R8+0xc000], R136 ;  /* 0x00c0008808007388 */ /* 0x000fe80000000a00 */
[----:B------:R3:W-:Y:S04]  /*26760*/  STS.64 [R8+0xc800], R138 ;  /* 0x00c8008a08007388 */ /* 0x0007e80000000a00 */
[----:B------:R-:W-:Y:S04]  /*26770*/  STS.64 [R17+0xc000], R140 ;  /* 0x00c0008c11007388 */ /* 0x000fe80000000a00 */
[----:B------:R-:W-:Y:S04]  /*26780*/  STS.64 [R17+0xc800], R142 ;  /* 0x00c8008e11007388 */ /* 0x000fe80000000a00 */
[----:B------:R-:W-:Y:S04]  /*26790*/  STS.64 [R19+0xc000], R148 ;  /* 0x00c0009413007388 */ /* 0x000fe80000000a00 */
[----:B------:R-:W-:Y:S04]  /*267a0*/  STS.64 [R19+0xc800], R150 ;  /* 0x00c8009613007388 */ /* 0x000fe80000000a00 */
[----:B------:R3:W-:Y:S04]  /*267b0*/  STS.64 [R18+0xc000], R144 ;  /* 0x00c0009012007388 */ /* 0x0007e80000000a00 */
[----:B------:R3:W-:Y:S04]  /*267c0*/  STS.64 [R18+0xc800], R146 ;  /* 0x00c8009212007388 */ /* 0x0007e80000000a00 */
[----:B-1----:R-:W4:Y:S04]  /*267d0*/  LD.E.64 R14, [R4.64+0xb0] ;  /* 0x0000b004040e7980 */ /* 0x002f28000c101b00 */
[----:B--2---:R-:W2:Y:S04]  /*267e0*/  LD.E R152, [R4.64+0x60] ;  /* 0x0000600404987980 */ /* 0x004ea8000c101900 */
[----:B---3--:R-:W1:Y:S01]  /*267f0*/  S2R R8, SR_TID.X ;  /* 0x0000000000087919 */ /* 0x008e620000002100 */
[----:B------:R-:W-:-:S03]  /*26800*/  LEA.HI R16, R10, R9, RZ, 0x4 ;  /* 0x000000090a107211 */ /* 0x000fc600078f20ff */
[----:B------:R3:W5:Y:S04]  /*26810*/  LD.E R13, [R4.64+0xcc] ;  /* 0x0000cc04040d7980 */ /* 0x000768000c101900 */
[----:B------:R3:W5:Y:S01]  /*26820*/  LD.E.64 R154, [R4.64+0x78] ;  /* 0x00007804049a7980 */ /* 0x000762000c101b00 */
[----:B------:R-:W-:-:S03]  /*26830*/  LOP3.LUT R144, R16, 0xfffffff0, RZ, 0xc0, !PT ;  /* 0xfffffff010907812 */ /* 0x000fc600078ec0ff */
[----:B------:R3:W5:Y:S01]  /*26840*/  LD.E.64 R156, [R4.64+0xa8] ;  /* 0x0000a804049c7980 */ /* 0x000762000c101b00 */
[----:B------:R-:W-:Y:S01]  /*26850*/  LOP3.LUT R12, R12, 0xffffffe0, RZ, 0xc0, !PT ;  /* 0xffffffe00c0c7812 */ /* 0x000fe200078ec0ff */
[----:B------:R-:W-:Y:S01]  /*26860*/  @P4 MUFU.LG2 R2, R2 ;  /* 0x0000000200024308 */ /* 0x000fe20000000c00 */
[-C--:B------:R-:W-:Y:S01]  /*26870*/  IADD3 R144, -R144, R9.reuse, RZ ;  /* 0x0000000990907210 */ /* 0x080fe20007ffe1ff */
[----:B------:R-:W-:Y:S01]  /*26880*/  BSSY B0, `(.L_x_1960) ;  /* 0x0000056000007945 */ /* 0x000fe20003800000 */
[----:B------:R-:W-:Y:S02]  /*26890*/  IADD3 R12, -R12, R9, RZ ;  /* 0x000000090c0c7210 */ /* 0x000fe40007ffe1ff */
[----:B------:R-:W-:Y:S02]  /*268a0*/  LEA.HI R17, R144, R144, RZ, 0x1 ;  /* 0x0000009090117211 */ /* 0x000fe400078f08ff */
[----:B------:R-:W-:Y:S01]  /*268b0*/  SHF.R.S32.HI R146, RZ, 0x1f, R11 ;  /* 0x0000001fff927819 */ /* 0x000fe2000001140b */
[----:B------:R-:W3:Y:S01]  /*268c0*/  @P3 MUFU.LG2 R6, R6 ;  /* 0x0000000600063308 */ /* 0x000ee20000000c00 */
[----:B------:R-:W-:-:S02]  /*268d0*/  SHF.L.U32 R19, R17, 0x2, RZ ;  /* 0x0000000211137819 */ /* 0x000fc400000006ff */
[----:B-1----:R-:W-:Y:S02]  /*268e0*/  SHF.R.S32.HI R7, RZ, 0x1f, R8 ;  /* 0x0000001fff077819 */ /* 0x002fe40000011408 */
[----:B------:R-:W-:Y:S02]  /*268f0*/  LOP3.LUT R17, R17, 0xffffffe, RZ, 0xc0, !PT ;  /* 0x0ffffffe11117812 */ /* 0x000fe400078ec0ff */
[CC--:B------:R-:W-:Y:S02]  /*26900*/  LEA.HI R10, R7.reuse, R8.reuse, RZ, 0x4 ;  /* 0x00000008070a7211 */ /* 0x0c0fe400078f20ff */
[----:B------:R-:W-:Y:S02]  /*26910*/  LEA.HI R7, R7, R8, RZ, 0x5 ;  /* 0x0000000807077211 */ /* 0x000fe400078f28ff */
[----:B------:R-:W-:Y:S02]  /*26920*/  SHF.R.S32.HI R10, RZ, 0x4, R10 ;  /* 0x00000004ff0a7819 */ /* 0x000fe4000001140a */
[----:B------:R-:W-:-:S02]  /*26930*/  LOP3.LUT R7, R7, 0xffffffe0, RZ, 0xc0, !PT ;  /* 0xffffffe007077812 */ /* 0x000fc400078ec0ff */
[----:B------:R-:W-:Y:S01]  /*26940*/  SHF.L.U32 R16, R10, 0x6, RZ ;  /* 0x000000060a107819 */ /* 0x000fe200000006ff */
[----:B---3--:R-:W-:Y:S01]  /*26950*/  @P3 FMUL.FTZ R6, R6, 0.69314718246459960938 ;  /* 0x3f31721806063820 */ /* 0x008fe20000410000 */
[----:B------:R-:W-:Y:S02]  /*26960*/  IADD3 R7, -R7, R8, RZ ;  /* 0x0000000807077210 */ /* 0x000fe40007ffe1ff */
[----:B------:R-:W-:Y:S02]  /*26970*/  LOP3.LUT R16, R16, 0x1c0, RZ, 0xc0, !PT ;  /* 0x000001c010107812 */ /* 0x000fe400078ec0ff */
[----:B------:R-:W-:Y:S02]  /*26980*/  LOP3.LUT P0, RZ, R12, 0x3, RZ, 0xc0, !PT ;  /* 0x000000030cff7812 */ /* 0x000fe4000780c0ff */
[----:B------:R-:W-:Y:S02]  /*26990*/  LOP3.LUT R19, R16, 0x38, R19, 0xf8, !PT ;  /* 0x0000003810137812 */ /* 0x000fe400078ef813 */
[----:B------:R-:W-:-:S02]  /*269a0*/  SHF.R.U32.HI R16, RZ, 0x3, R16 ;  /* 0x00000003ff107819 */ /* 0x000fc40000011610 */
[----:B------:R-:W-:Y:S02]  /*269b0*/  IADD3 R17, R144, -R17, RZ ;  /* 0x8000001190117210 */ /* 0x000fe40007ffe0ff */
[----:B------:R-:W-:Y:S02]  /*269c0*/  LOP3.LUT R16, R19, R16, RZ, 0x3c, !PT ;  /* 0x0000001013107212 */ /* 0x000fe400078e3cff */
[----:B------:R-:W-:Y:S02]  /*269d0*/  LEA.HI R146, R146, R11, RZ, 0x2 ;  /* 0x0000000b92927211 */ /* 0x000fe400078f10ff */
[----:B------:R-:W-:Y:S02]  /*269e0*/  SHF.R.S32.HI R8, RZ, 0x1f, R7 ;  /* 0x0000001fff087819 */ /* 0x000fe40000011407 */
[----:B------:R-:W-:Y:S01]  /*269f0*/  LEA R145, R17, R16, 0x2 ;  /* 0x0000001011917211 */ /* 0x000fe200078e10ff */
[----:B------:R-:W-:Y:S01]  /*26a00*/  BAR.SYNC.DEFER_BLOCKING 0x0 ;  /* 0x0000000000007b1d */ /* 0x000fe20000010000 */
[----:B------:R-:W-:-:S02]  /*26a10*/  LOP3.LUT R146, R146, 0xffffffc, RZ, 0xc0, !PT ;  /* 0x0ffffffc92927812 */ /* 0x000fc400078ec0ff */
[----:B------:R-:W-:Y:S02]  /*26a20*/  LEA.HI R8, R8, R7, RZ, 0x2 ;  /* 0x0000000708087211 */ /* 0x000fe400078f10ff */
[----:B------:R-:W-:Y:S02]  /*26a30*/  SHF.L.U32 R7, R243, 0x6, RZ ;  /* 0x00000006f3077819 */ /* 0x000fe400000006ff */
[----:B------:R-:W-:Y:S02]  /*26a40*/  IADD3 R146, R11, -R146, RZ ;  /* 0x800000920b927210 */ /* 0x000fe40007ffe0ff */
[----:B------:R-:W-:Y:S02]  /*26a50*/  SHF.L.U32 R148, R144, 0x2, RZ ;  /* 0x0000000290947819 */ /* 0x000fe400000006ff */
[----:B------:R-:W-:Y:S02]  /*26a60*/  SHF.R.S32.HI R147, RZ, 0x2, R8 ;  /* 0x00000002ff937819 */ /* 0x000fe40000011408 */
[----:B------:R-:W-:-:S02]  /*26a70*/  MOV R9, 0xff800000 ;  /* 0xff80000000097802 */ /* 0x000fc40000000f00 */
[----:B------:R-:W-:Y:S01]  /*26a80*/  MOV R11, 0xff800000 ;  /* 0xff800000000b7802 */ /* 0x000fe20000000f00 */
[----:B-----5:R-:W-:Y:S01]  /*26a90*/  @P3 FFMA.FTZ R11, R3, R0, R6 ;  /* 0x00000000030b3223 */ /* 0x020fe20000010006 */
[----:B------:R-:W-:Y:S02]  /*26aa0*/  SHF.R.S32.HI R149, RZ, 0x1f, R148 ;  /* 0x0000001fff957819 */ /* 0x000fe40000011494 */
[----:B------:R-:W-:Y:S01]  /*26ab0*/  LEA R146, R146, R147, 0x4 ;  /* 0x0000009392927211 */ /* 0x000fe200078e20ff */
[----:B------:R-:W1:Y:S04]  /*26ac0*/  LDS.128 R140, [R145.X4] ;  /* 0x00000000918c7984 */ /* 0x000e680000004c00 */
[----:B------:R-:W3:Y:S04]  /*26ad0*/  LDS.128 R136, [R145.X4+0x800] ;  /* 0x0008000091887984 */ /* 0x000ee80000004c00 */
        /* <DEDUP_REMOVED lines=30> */
[----:B---3--:R-:W-:-:S04]  /*26cc0*/  @P4 FMUL.FTZ R145, R2, 0.69314718246459960938 ;  /* 0x3f31721802914820 */ /* 0x008fc80000410000 */
[----:B------:R-:W-:Y:S02]  /*26cd0*/  @P4 FFMA.FTZ R9, R164, R0, R145 ;  /* 0x00000000a4094223 */ /* 0x000fe40000010091 */
[----:B----4-:R-:W-:-:S04]  /*26ce0*/  IMAD R14, R14, UR8, R247 ;  /* 0x000000080e0e7c24 */ /* 0x010fc8000f8e02f7 */
[----:B--2---:R-:W-:-:S04]  /*26cf0*/  IMAD R14, R14, R152, R245 ;  /* 0x000000980e0e7224 */ /* 0x004fc800078e02f5 */
[----:B------:R-:W-:Y:S01]  /*26d00*/  IMAD R14, R15, R14, R7 ;  /* 0x0000000e0f0e7224 */ /* 0x000fe200078e0207 */
[----:B------:R-:W-:Y:S05]  /*26d10*/  @P0 BRA `(.L_x_1961) ;  /* 0x000000c000000947 */ /* 0x000fea0003800000 */
[----:B-1----:R-:W-:Y:S01]  /*26d20*/  IMAD R3, R243, -0x40, R244 ;  /* 0xffffffc0f3037824 */ /* 0x002fe200078e02f4 */
[----:B------:R-:W-:Y:S01]  /*26d30*/  IADD3 R2, R146, 0x8, RZ ;  /* 0x0000000892027810 */ /* 0x000fe20007ffe0ff */
[----:B------:R-:W-:Y:S01]  /*26d40*/  ULDC.64 UR4, c[0x0][0x118] ;  /* 0x0000460000047ab9 */ /* 0x000fe20000000a00 */
[----:B------:R-:W-:Y:S02]  /*26d50*/  SHF.R.S32.HI R7, RZ, 0x1f, R14 ;  /* 0x0000001fff077819 */ /* 0x000fe4000001140e */
[----:B------:R-:W-:Y:S02]  /*26d60*/  IADD3 R0, P0, R14, R146, RZ ;  /* 0x000000920e007210 */ /* 0x000fe40007f1e0ff */
[-C--:B------:R-:W-:Y:S02]  /*26d70*/  ISETP.GE.AND P2, PT, R146, R3.reuse, PT ;  /* 0x000000039200720c */ /* 0x080fe40003f46270 */
[----:B------:R-:W-:-:S02]  /*26d80*/  ISETP.GE.AND P1, PT, R2, R3, PT ;  /* 0x000000030200720c */ /* 0x000fc40003f26270 */
[----:B------:R-:W-:Y:S02]  /*26d90*/  LEA.HI.X.SX32 R7, R146, R7, 0x1, P0 ;  /* 0x0000000792077211 */ /* 0x000fe400000f0eff */
[----:B------:R-:W-:-:S04]  /*26da0*/  LEA R2, P0, R0, R156, 0x2 ;  /* 0x0000009c00027211 */ /* 0x000fc800078010ff */
[----:B------:R-:W-:-:S05]  /*26db0*/  LEA.HI.X R3, R0, R157, R7, 0x2, P0 ;  /* 0x0000009d00037211 */ /* 0x000fca00000f1407 */
[----:B------:R1:W-:Y:S04]  /*26dc0*/  @!P2 ST.E [R2.64], R9 ;  /* 0x000000090200a985 */ /* 0x0003e8000c101904 */
[----:B------:R1:W-:Y:S02]  /*26dd0*/  @!P1 ST.E [R2.64+0x20], R11 ;  /* 0x0000200b02009985 */ /* 0x0003e4000c101904 */
.L_x_1961:
[----:B-1----:R-:W-:Y:S05]  /*26de0*/  BSYNC B0 ;  /* 0x0000000000007941 */ /* 0x002fea0003800000 */
.L_x_1960:
[----:B------:R-:W-:Y:S01]  /*26df0*/  IMAD R243, R243, -0x40, R244 ;  /* 0xffffffc0f3f37824 */ /* 0x000fe200078e02f4 */
[----:B------:R-:W-:Y:S01]  /*26e00*/  ULDC.64 UR4, c[0x0][0x118] ;  /* 0x0000460000047ab9 */ /* 0x000fe20000000a00 */
[----:B------:R-:W-:Y:S01]  /*26e10*/  IMAD R13, R14, R13, RZ ;  /* 0x0000000d0e0d7224 */ /* 0x000fe200078e02ff */
[----:B------:R1:W5:Y:S01]  /*26e20*/  LD.E R4, [R4.64+0xc0] ;  /* 0x0000c00404047980 */ /* 0x000362000c101900 */
[C---:B------:R-:W-:Y:S01]  /*26e30*/  IMAD.WIDE R2, R10.reuse, 0x100, R148 ;  /* 0x000001000a027825 */ /* 0x040fe200078e0294 */
[----:B------:R-:W-:Y:S01]  /*26e40*/  ISETP.GE.AND P1, PT, R10, R243, PT ;  /* 0x000000f30a00720c */ /* 0x000fe20003f26270 */
[----:B------:R-:W-:Y:S03]  /*26e50*/  BSSY B0, `(.L_x_1962) ;  /* 0x0000013000007945 */ /* 0x000fe60003800000 */
[----:B------:R-:W-:-:S04]  /*26e60*/  IADD3 R0, P0, R2, R13, RZ ;  /* 0x0000000d02007210 */ /* 0x000fc80007f1e0ff */
[----:B------:R-:W-:Y:S02]  /*26e70*/  LEA.HI.X.SX32 R13, R13, R3, 0x1, P0 ;  /* 0x000000030d0d7211 */ /* 0x000fe400000f0eff */
[----:B------:R-:W-:Y:S02]  /*26e80*/  LEA R8, P0, R0, R154, 0x2 ;  /* 0x0000009a00087211 */ /* 0x000fe400078010ff */
[----:B------:R-:W-:Y:S02]  /*26e90*/  IADD3 R3, R148, 0x40, RZ ;  /* 0x0000004094037810 */ /* 0x000fe40007ffe0ff */
[----:B------:R-:W-:Y:S01]  /*26ea0*/  LEA.HI.X R9, R0, R155, R13, 0x2, P0 ;  /* 0x0000009b00097211 */ /* 0x000fe200000f140d */
[----:B------:R-:W-:Y:S05]  /*26eb0*/  @P1 BRA `(.L_x_1963) ;  /* 0x000000c000001947 */ /* 0x000fea0003800000 */
[C---:B------:R-:W-:Y:S01]  /*26ec0*/  IADD3 R7, R3.reuse, 0x40, RZ ;  /* 0x0000004003077810 */ /* 0x040fe20007ffe0ff */
[----:B------:R-:W-:Y:S01]  /*26ed0*/  ULDC.64 UR4, c[0x0][0x118] ;  /* 0x0000460000047ab9 */ /* 0x000fe20000000a00 */
[C---:B-1----:R-:W-:Y:S02]  /*26ee0*/  IADD3 R5, R3.reuse, 0x80, RZ ;  /* 0x0000008003057810 */ /* 0x042fe40007ffe0ff */
[----:B-----5:R-:W-:-:S02]  /*26ef0*/  ISETP.GE.AND P2, PT, R3, R4, PT ;  /* 0x000000040300720c */ /* 0x020fc40003f46270 */
[-C--:B------:R-:W-:Y:S02]  /*26f00*/  ISETP.GE.AND P3, PT, R148, R4.reuse, PT ;  /* 0x000000049400720c */ /* 0x080fe40003f66270 */
[-C--:B------:R-:W-:Y:S02]  /*26f10*/  ISETP.GE.AND P1, PT, R7, R4.reuse, PT ;  /* 0x000000040700720c */ /* 0x080fe40003f26270 */
[----:B------:R-:W-:-:S07]  /*26f20*/  ISETP.GE.AND P0, PT, R5, R4, PT ;  /* 0x000000040500720c */ /* 0x000fce0003f06270 */
[----:B------:R1:W-:Y:S04]  /*26f30*/  @!P2 ST.E.128 [R8.64+0x100], R108 ;  /* 0x0001006c0800a985 */ /* 0x0003e8000c101d04 */
[----:B------:R1:W-:Y:S04]  /*26f40*/  @!P3 ST.E.64 [R8.64], R140 ;  /* 0x0000008c0800b985 */ /* 0x0003e8000c101b04 */
[----:B------:R1:W-:Y:S04]  /*26f50*/  @!P3 ST.E.64 [R8.64+0x8], R142 ;  /* 0x0000088e0800b985 */ /* 0x0003e8000c101b04 */
[----:B------:R1:W-:Y:S04]  /*26f60*/  @!P1 ST.E.128 [R8.64+0x200], R76 ;  /* 0x0002004c08009985 */ /* 0x0003e8000c101d04 */
[----:B------:R1:W-:Y:S02]  /*26f70*/  @!P0 ST.E.128 [R8.64+0x300], R44 ;  /* 0x0003002c08008985 */ /* 0x0003e4000c101d04 */
.L_x_1963:
[----:B------:R-:W-:Y:S05]  /*26f80*/  BSYNC B0 ;  /* 0x0000000000007941 */ /* 0x000fea0003800000 */
.L_x_1962:
[----:B------:R-:W-:Y:S01]  /*26f90*/  IADD3 R0, R10, 0x8, RZ ;  /* 0x000000080a007810 */ /* 0x000fe20007ffe0ff */
[----:B------:R-:W-:Y:S03]  /*26fa0*/  BSSY B0, `(.L_x_1964) ;  /* 0x000000e000007945 */ /* 0x000fe60003800000 */
[----:B------:R-:W-:-:S13]  /*26fb0*/  ISETP.GE.AND P0, PT, R0, R243, PT ;  /* 0x000000f30000720c */ /* 0x000fda0003f06270 */
[----:B------:R-:W-:Y:S05]  /*26fc0*/  @P0 BRA `(.L_x_1965) ;  /* 0x000000b000000947 */ /* 0x000fea0003800000 */
[C---:B------:R-:W-:Y:S01]  /*26fd0*/  IADD3 R7, R3.reuse, 0x40, RZ ;  /* 0x0000004003077810 */ /* 0x040fe20007ffe0ff */
[----:B------:R-:W-:Y:S01]  /*26fe0*/  ULDC.64 UR4, c[0x0][0x118] ;  /* 0x0000460000047ab9 */ /* 0x000fe20000000a00 */
[C---:B-1----:R-:W-:Y:S02]  /*26ff0*/  IADD3 R5, R3.reuse, 0x80, RZ ;  /* 0x0000008003057810 */ /* 0x042fe40007ffe0ff */
[-C--:B-----5:R-:W-:Y:S02]  /*27000*/  ISETP.GE.AND P3, PT, R148, R4.reuse, PT ;  /* 0x000000049400720c */ /* 0x0a0fe40003f66270 */
[-C--:B------:R-:W-:Y:S02]  /*27010*/  ISETP.GE.AND P2, PT, R3, R4.reuse, PT ;  /* 0x000000040300720c */ /* 0x080fe40003f46270 */
[-C--:B------:R-:W-:Y:S02]  /*27020*/  ISETP.GE.AND P1, PT, R7, R4.reuse, PT ;  /* 0x000000040700720c */ /* 0x080fe40003f26270 */
[----:B------:R-:W-:-:S07]  /*27030*/  ISETP.GE.AND P0, PT, R5, R4, PT ;  /* 0x000000040500720c */ /* 0x000fce0003f06270 */
[----:B------:R1:W-:Y:S04]  /*27040*/  @!P3 ST.E.128 [R8.64+0x2000], R136 ;  /* 0x002000880800b985 */ /* 0x0003e8000c101d04 */
[----:B------:R1:W-:Y:S04]  /*27050*/  @!P2 ST.E.128 [R8.64+0x2100], R104 ;  /* 0x002100680800a985 */ /* 0x0003e8000c101d04 */
[----:B------:R1:W-:Y:S04]  /*27060*/  @!P1 ST.E.128 [R8.64+0x2200], R72 ;  /* 0x0022004808009985 */ /* 0x0003e8000c101d04 */
[----:B------:R1:W-:Y:S02]  /*27070*/  @!P0 ST.E.128 [R8.64+0x2300], R40 ;  /* 0x0023002808008985 */ /* 0x0003e4000c101d04 */
.L_x_1965:
[----:B------:R-:W-:Y:S05]  /*27080*/  BSYNC B0 ;  /* 0x0000000000007941 */ /* 0x000fea0003800000 */
.L_x_1964:
        /* <DEDUP_REMOVED lines=15> */
.L_x_1967:
[----:B------:R-:W-:Y:S05]  /*27180*/  BSYNC B0 ;  /* 0x0000000000007941 */ /* 0x000fea0003800000 */
.L_x_1966:
        /* <DEDUP_REMOVED lines=15> */
.L_x_1969:
[----:B------:R-:W-:Y:S05]  /*27280*/  BSYNC B0 ;  /* 0x0000000000007941 */ /* 0x000fea0003800000 */
.L_x_1968:
        /* <DEDUP_REMOVED lines=15> */
.L_x_1971:
[----:B------:R-:W-:Y:S05]  /*27380*/  BSYNC B0 ;  /* 0x0000000000007941 */ /* 0x000fea0003800000 */
.L_x_1970:
        /* <DEDUP_REMOVED lines=15> */
.L_x_1973:
[----:B------:R-:W-:Y:S05]  /*27480*/  BSYNC B0 ;  /* 0x0000000000007941 */ /* 0x000fea0003800000 */
.L_x_1972:
        /* <DEDUP_REMOVED lines=15> */
.L_x_1975:
[----:B------:R-:W-:Y:S05]  /*27580*/  BSYNC B0 ;  /* 0x0000000000007941 */ /* 0x000fea0003800000 */
.L_x_1974:
[----:B------:R-:W-:-:S04]  /*27590*/  IADD3 R10, R10, 0x38, RZ ;  /* 0x000000380a0a7810 */ /* 0x000fc80007ffe0ff */
[----:B------:R-:W-:Y:S01]  /*275a0*/  ISETP.GE.AND P0, PT, R10, R243, PT ;  /* 0x000000f30a00720c */ /* 0x000fe20003f06270 */
[----:B------:R-:W-:-:S12]  /*275b0*/  IMAD.MOV.U32 R243, RZ, RZ, 0x0 ;  /* 0x00000000fff37424 */ /* 0x000fd800078e00ff */
[----:B------:R-:W-:Y:S05]  /*275c0*/  @P0 RET.REL.NODEC R242 `(_ZN5flash24flash_fwd_splitkv_kernelI23Flash_fwd_kernel_traitsILi256ELi64ELi64ELi4ELb0ELb0EN7cutlass10bfloat16_tE19Flash_kernel_traitsILi256ELi64ELi64ELi4ES3_EELb1ELb0ELb0ELb0ELb0ELb0ELb1ELb1EEEvNS_16Flash_fwd_paramsE) ;  /* 0xfffd8a30f2000950 */ /* 0x000fea0003c3ffff */
[C---:B-1----:R-:W-:Y:S01]  /*275d0*/  IADD3 R5, R3.reuse, 0x40, RZ ;  /* 0x0000004003057810 */ /* 0x042fe20007ffe0ff */
[----:B------:R-:W-:Y:S01]  /*275e0*/  ULDC.64 UR4, c[0x0][0x118] ;  /* 0x0000460000047ab9 */ /* 0x000fe20000000a00 */
[-C--:B-----5:R-:W-:Y:S01]  /*275f0*/  ISETP.GE.AND P1, PT, R3, R4.reuse, PT ;  /* 0x000000040300720c */ /* 0x0a0fe20003f26270 */
[----:B------:R-:W-:Y:S01]  /*27600*/  IMAD.MOV.U32 R243, RZ, RZ, 0x0 ;  /* 0x00000000fff37424 */ /* 0x000fe200078e00ff */
[-C--:B------:R-:W-:Y:S02]  /*27610*/  ISETP.GE.AND P0, PT, R5, R4.reuse, PT ;  /* 0x000000040500720c */ /* 0x080fe40003f06270 */
[----:B------:R-:W-:Y:S02]  /*27620*/  IADD3 R3, R3, 0x80, RZ ;  /* 0x0000008003037810 */ /* 0x000fe40007ffe0ff */
[----:B------:R-:W-:-:S07]  /*27630*/  ISETP.GE.AND P2, PT, R148, R4, PT ;  /* 0x000000049400720c */ /* 0x000fce0003f46270 */
[----:B------:R1:W-:Y:S04]  /*27640*/  @!P1 ST.E.128 [R8.64+0xe100], R80 ;  /* 0x00e1005008009985 */ /* 0x0003e8000c101d04 */
[----:B------:R1:W-:Y:S01]  /*27650*/  @!P0 ST.E.128 [R8.64+0xe200], R48 ;  /* 0x00e2003008008985 */ /* 0x0003e2000c101d04 */
[----:B------:R-:W-:-:S03]  /*27660*/  ISETP.GE.AND P0, PT, R3, R4, PT ;  /* 0x000000040300720c */ /* 0x000fc60003f06270 */
[----:B------:R1:W-:Y:S10]  /*27670*/  @!P2 ST.E.128 [R8.64+0xe000], R112 ;  /* 0x00e000700800a985 */ /* 0x0003f4000c101d04 */
[----:B------:R-:W-:Y:S05]  /*27680*/  @P0 RET.REL.NODEC R242 `(_ZN5flash24flash_fwd_splitkv_kernelI23Flash_fwd_kernel_traitsILi256ELi64ELi64ELi4ELb0ELb0EN7cutlass10bfloat16_tE19Flash_kernel_traitsILi256ELi64ELi64ELi4ES3_EELb1ELb0ELb0ELb0ELb0ELb0ELb1ELb1EEEvNS_16Flash_fwd_paramsE) ;  /* 0xfffd8970f2000950 */ /* 0x000fea0003c3ffff */
[----:B------:R-:W-:Y:S01]  /*27690*/  MOV R243, 0x0 ;  /* 0x0000000000f37802 */ /* 0x000fe20000000f00 */
[----:B------:R-:W-:-:S02]  /*276a0*/  ULDC.64 UR4, c[0x0][0x118] ;  /* 0x0000460000047ab9 */ /* 0x000fc40000000a00 */
[----:B------:R2:W-:Y:S01]  /*276b0*/  ST.E.128 [R8.64+0xe300], R16 ;  /* 0x00e3001008007985 */ /* 0x0005e2000c101d04 */
[----:B------:R-:W-:Y:S05]  /*276c0*/  RET.REL.NODEC R242 `(_ZN5flash24flash_fwd_splitkv_kernelI23Flash_fwd_kernel_traitsILi256ELi64ELi64ELi4ELb0ELb0EN7cutlass10bfloat16_tE19Flash_kernel_traitsILi256ELi64ELi64ELi4ES3_EELb1ELb0ELb0ELb0ELb0ELb0ELb1ELb1EEEvNS_16Flash_fwd_paramsE) ;  /* 0xfffd8930f2007950 */ /* 0x000fea0003c3ffff */
.L_x_1958:
[----:B------:R2:W5:Y:S01]  /*276d0*/  LDL R10, [R1] ;  /* 0x00000000010a7983 */ /* 0x0005620000100800 */
[----:B------:R-:W-:Y:S02]  /*276e0*/  MOV R9, 0x2 ;  /* 0x0000000200097802 */ /* 0x000fe40000000f00 */
[----:B------:R-:W-:Y:S02]  /*276f0*/  MOV R8, 0x27710 ;  /* 0x0002771000087802 */ /* 0x000fe40000000f00 */
[----:B-12--5:R-:W-:Y:S05]  /*27700*/  CALL.REL.NOINC `($__internal_16_$__cuda_sm70_shflsync_bfly_p) ;  /* 0x000000f000007944 */ /* 0x026fea0003c00000 */
[----:B-12---:R-:W-:Y:S05]  /*27710*/  BRA `(.L_x_1976) ;  /* 0xffffe19000007947 */ /* 0x006fea000383ffff */
.L_x_1959:
[----:B------:R-:W-:Y:S02]  /*27720*/  MOV R9, 0x1 ;  /* 0x0000000100097802 */ /* 0x000fe40000000f00 */
[----:B------:R-:W-:Y:S02]  /*27730*/  MOV R8, 0x27750 ;  /* 0x0002775000087802 */ /* 0x000fe40000000f00 */
[----:B-1---5:R-:W-:Y:S05]  /*27740*/  CALL.REL.NOINC `($__internal_16_$__cuda_sm70_shflsync_bfly_p) ;  /* 0x000000b000007944 */ /* 0x022fea0003c00000 */
[----:B--2---:R-:W-:Y:S01]  /*27750*/  FADD.FTZ R2, R10, R9 ;  /* 0x000000090a027221 */ /* 0x004fe20000010000 */
[----:B-1----:R-:W-:Y:S02]  /*27760*/  MOV R10, R252 ;  /* 0x000000fc000a7202 */ /* 0x002fe40000000f00 */
[----:B------:R-:W-:Y:S02]  /*27770*/  MOV R9, 0x2 ;  /* 0x0000000200097802 */ /* 0x000fe40000000f00 */
[----:B------:R-:W-:-:S02]  /*27780*/  MOV R8, 0x277a0 ;  /* 0x000277a000087802 */ /* 0x000fc40000000f00 */
[----:B------:R-:W-:Y:S05]  /*27790*/  CALL.REL.NOINC `($__internal_16_$__cuda_sm70_shflsync_bfly_p) ;  /* 0x0000006000007944 */ /* 0x000fea0003c00000 */
[----:B--2---:R-:W-:Y:S01]  /*277a0*/  FADD.FTZ R11, R252, R9 ;  /* 0x00000009fc0b7221 */ /* 0x004fe20000010000 */
[----:B------:R-:W-:-:S02]  /*277b0*/  MOV R9, 0x1 ;  /* 0x0000000100097802 */ /* 0x000fc40000000f00 */
[----:B------:R-:W-:Y:S02]  /*277c0*/  MOV R8, 0x277f0 ;  /* 0x000277f000087802 */ /* 0x000fe40000000f00 */
[----:B-1----:R-:W-:Y:S02]  /*277d0*/  MOV R10, R11 ;  /* 0x0000000b000a7202 */ /* 0x002fe40000000f00 */
[----:B------:R-:W-:Y:S05]  /*277e0*/  CALL.REL.NOINC `($__internal_16_$__cuda_sm70_shflsync_bfly_p) ;  /* 0x0000001000007944 */ /* 0x000fea0003c00000 */
[----:B-12---:R-:W-:Y:S05]  /*277f0*/  BRA `(.L_x_1977) ;  /* 0xffffe13000007947 */ /* 0x006fea000383ffff */
        .weak           $__internal_16_$__cuda_sm70_shflsync_bfly_p
        .type           $__internal_16_$__cuda_sm70_shflsync_bfly_p,@function
        .size           $__internal_16_$__cuda_sm70_shflsync_bfly_p,(.L_x_4879 - $__internal_16_$__cuda_sm70_shflsync_bfly_p)
$__internal_16_$__cuda_sm70_shflsync_bfly_p:
[----:B------:R-:W-:Y:S01]  /*27800*/  MOV R12, R8 ;  /* 0x00000008000c7202 */ /* 0x000fe20000000f00 */
[----:B------:R-:W-:Y:S04]  /*27810*/  WARPSYNC R6 ;  /* 0x0000000600007348 */ /* 0x000fe80003800000 */
[----:B------:R-:W-:Y:S01]  /*27820*/  MOV R13, 0x0 ;  /* 0x00000000000d7802 */ /* 0x000fe20000000f00 */
[----:B------:R1:W2:Y:S03]  /*27830*/  SHFL.BFLY PT, R9, R10, R9, R7 ;  /* 0x0c0000090a097389 */ /* 0x0002a600000e0007 */
[----:B------:R-:W-:Y:S05]  /*27840*/  RET.REL.NODEC R12 `(_ZN5flash24flash_fwd_splitkv_kernelI23Flash_fwd_kernel_traitsILi256ELi64ELi64ELi4ELb0ELb0EN7cutlass10bfloat16_tE19Flash_kernel_traitsILi256ELi64ELi64ELi4ES3_EELb1ELb0ELb0ELb0ELb0ELb0ELb1ELb1EEEvNS_16Flash_fwd_paramsE) ;  /* 0xfffd87b00c007950 */ /* 0x000fea0003c3ffff */
.L_x_1978:
        /* <DEDUP_REMOVED lines=11> */
.L_x_4879:


//--------------------- .text._ZN5flash24flash_fwd_splitkv_kernelI23Flash_fwd_kernel_traitsILi256ELi64ELi64ELi4ELb0ELb0EN7cutlass10bfloat16_tE19Flash_kernel_traitsILi256ELi64ELi64ELi4ES3_EELb1ELb0ELb0ELb0ELb0ELb1ELb1ELb1EEEvNS_16Flash_fwd_paramsE --------------------------
	.section	.text._ZN5flash24flash_fwd_splitkv_kernelI23Flash_fwd_kernel_traitsILi256ELi64ELi64ELi4ELb0ELb0EN7cutlass10bfloat16_tE19Flash_kernel_traitsILi256ELi64ELi64ELi4ES3_EELb1ELb0ELb0ELb0ELb0ELb1ELb1ELb1EEEvNS_16Flash_fwd_paramsE,"ax",@progbits
	.sectioninfo	@"SHI_REGISTERS=255"
	.align	128
        .global         _ZN5flash24flash_fwd_splitkv_kernelI23Flash_fwd_kernel_traitsILi256ELi64ELi64ELi4ELb0ELb0EN7cutlass10bfloat16_tE19Flash_kernel_traitsILi256ELi64ELi64ELi4ES3_EELb1ELb0ELb0ELb0ELb0ELb1ELb1ELb1EEEvNS_16Flash_fwd_paramsE
        .type           _ZN5flash24flash_fwd_splitkv_kernelI23Flash_fwd_kernel_traitsILi256ELi64ELi64ELi4ELb0ELb0EN7cutlass10bfloat16_tE19Flash_kernel_traitsILi256ELi64ELi64ELi4ES3_EELb1ELb0ELb0ELb0ELb0ELb1ELb1ELb1EEEvNS_16Flash_fwd_paramsE,@function
        .size           _ZN5flash24flash_fwd_splitkv_kernelI23Flash_fwd_kernel_traitsILi256ELi64ELi64ELi4ELb0ELb0EN7cutlass10bfloat16_tE19Flash_kernel_traitsILi256ELi64ELi64ELi4ES3_EELb1ELb0ELb0ELb0ELb0ELb1ELb1ELb1EEEvNS_16Flash_fwd_paramsE,(.L_x_4881 - _ZN5flash24flash_fwd_splitkv_kernelI23Flash_fwd_kernel_traitsILi256ELi64ELi64ELi4ELb0ELb0EN7cutlass10bfloat16_tE19Flash_kernel_traitsILi256ELi64ELi64ELi4ES3_EELb1ELb0ELb0ELb0ELb0ELb1ELb1ELb1EEEvNS_16Flash_fwd_paramsE)
        .other          _ZN5flash24flash_fwd_splitkv_kernelI23Flash_fwd_kernel_traitsILi256ELi64ELi64ELi4ELb0ELb0EN7cutlass10bfloat16_tE19Flash_kernel_traitsILi256ELi64ELi64ELi4ES3_EELb1ELb0ELb0ELb0ELb0ELb1ELb1ELb1EEEvNS_16Flash_fwd_paramsE,@"STO_CUDA_ENTRY STV_DEFAULT"
_ZN5flash24flash_fwd_splitkv_kernelI23Flash_fwd_kernel_traitsILi256ELi64ELi64ELi4ELb0ELb0EN7cutlass10bfloat16_tE19Flash_kernel_traitsILi256ELi64ELi64ELi4ES3_EELb1ELb0ELb0ELb0ELb0ELb1ELb1ELb1EEEvNS_16Flash_fwd_paramsE:
.text._ZN5flash24flash_fwd_splitkv_kernelI23Flash_fwd_kernel_traitsILi256ELi64ELi64ELi4ELb0ELb0EN7cutlass10bfloat16_tE19Flash_kernel_traitsILi256ELi64ELi64ELi4ES3_EELb1ELb0ELb0ELb0ELb0ELb1ELb1ELb1EEEvNS_16Flash_fwd_paramsE:
[----:B------:R-:W-:Y:S02]  /*0000*/  MOV R1, c[0x0][0x28] ;  /* 0x00000a0000017a02 */ /* 0x000fe40000000f00 */
[----:B------:R-:W1:Y:S01]  /*0010*/  I2F.U32.RP R2, c[0x0][0x1c0] ;  /* 0x0000700000027b06 */ /* 0x000e620000209000 */
[----:B------:R-:W2:Y:S01]  /*0020*/  S2R R245, SR_CTAID.Z ;  /* 0x0000000000f57919 */ /* 0x000ea20000002700 */
[----:B------:R-:W-:Y:S01]  /*0030*/  ISETP.NE.U32.AND P0, PT, RZ, c[0x0][0x1c0], PT ;  /* 0x00007000ff007a0c */ /* 0x000fe20003f05070 */
[----:B------:R-:W3:Y:S01]  /*0040*/  S2UR UR8, SR_CTAID.Y ;  /* 0x00000000000879c3 */ /* 0x000ee20000002600 */
[----:B------:R-:W-:Y:S01]  /*0050*/  ULDC.64 UR4, c[0x0][0x40] ;  /* 0x0000100000047ab9 */ /* 0x000fe20000000a00 */
[----:B------:R-:W4:Y:S01]  /*0060*/  S2R R243, SR_CTAID.X ;  /* 0x0000000000f37919 */ /* 0x000f220000002500 */
        /* <DEDUP_REMOVED lines=8> */
[----:B-1----:R-:W-:Y:S02]  /*00f0*/  IMAD.MOV R0, RZ, RZ, -R3 ;  /* 0x000000ffff007224 */ /* 0x002fe400078e0a03 */
[----:B------:R-:W-:Y:S02]  /*0100*/  IMAD.MOV.U32 R2, RZ, RZ, RZ ;  /* 0x000000ffff027224 */ /* 0x000fe400078e00ff */
        /* <DEDUP_REMOVED lines=13> */
[----:B---34-:R-:W-:Y:S05]  /*01e0*/  CALL.REL.NOINC `($_ZN5flash24flash_fwd_splitkv_kernelI23Flash_fwd_kernel_traitsILi256ELi64ELi64ELi4ELb0ELb0EN7cutlass10bfloat16_tE19Flash_kernel_traitsILi256ELi64ELi64ELi4ES3_EELb1ELb0ELb0ELb0ELb0ELb1ELb1ELb1EEEvNS_16Flash_fwd_paramsE$_ZN5flash30compute_attn_1rowblock_splitkvI23Flash_fwd_kernel_traitsILi256ELi64ELi64ELi4ELb0ELb0EN7cutlass10bfloat16_tE19Flash_kernel_traitsILi256ELi64ELi64ELi4ES3_EELb1ELb0ELb0ELb0ELb0ELb1ELb1ELb1ENS_16Flash_fwd_paramsEEEvRKT8_iiiii) ;  /* 0x0000002000007944 */ /* 0x018fea0003c00000 */
[----:B------:R-:W-:Y:S05]  /*01f0*/  BSYNC B4 ;  /* 0x0000000000047941 */ /* 0x000fea0003800000 */
.L_x_1979:
[----:B------:R-:W-:Y:S05]  /*0200*/  EXIT ;  /* 0x000000000000794d */ /* 0x000fea0003800000 */
        .type           $_ZN5flash24flash_fwd_splitkv_kernelI23Flash_fwd_kernel_traitsILi256ELi64ELi64ELi4ELb0ELb0EN7cutlass10bfloat16_tE19Flash_kernel_traitsILi256ELi64ELi64ELi4ES3_EELb1ELb0ELb0ELb0ELb0ELb1ELb1ELb1EEEvNS_16Flash_fwd_paramsE$_ZN5flash30compute_attn_1rowblock_splitkvI23Flash_fwd_kernel_traitsILi256ELi64ELi64ELi4ELb0ELb0EN7cutlass10bfloat16_tE19Flash_kernel_traitsILi256ELi64ELi64ELi4ES3_EELb1ELb0ELb0ELb0ELb0ELb1ELb1ELb1ENS_16Flash_fwd_paramsEEEvRKT8_iiiii,@function
        .size           $_ZN5flash24flash_fwd_splitkv_kernelI23Flash_fwd_kernel_traitsILi256ELi64ELi64ELi4ELb0ELb0EN7cutlass10bfloat16_tE19Flash_kernel_traitsILi256ELi64ELi64ELi4ES3_EELb1ELb0ELb0ELb0ELb0ELb1ELb1ELb1EEEvNS_16Flash_fwd_paramsE$_ZN5flash30compute_attn_1rowblock_splitkvI23Flash_fwd_kernel_traitsILi256ELi64ELi64ELi4ELb0ELb0EN7cutlass10bfloat16_tE19Flash_kernel_traitsILi256ELi64ELi64ELi4ES3_EELb1ELb0ELb0ELb0ELb0ELb1ELb1ELb1ENS_16Flash_fwd_paramsEEEvRKT8_iiiii,($__internal_17_$__cuda_sm70_shflsync_bfly_p - $_ZN5flash24flash_fwd_splitkv_kernelI23Flash_fwd_kernel_traitsILi256ELi64ELi64ELi4ELb0ELb0EN7cutlass10bfloat16_tE19Flash_kernel_traitsILi256ELi64ELi64ELi4ES3_EELb1ELb0ELb0ELb0ELb0ELb1ELb1ELb1EEEvNS_16Flash_fwd_paramsE$_ZN5flash30compute_attn_1rowblock_splitkvI23Flash_fwd_kernel_traitsILi256ELi64ELi64ELi4ELb0ELb0EN7cutlass10bfloat16_tE19Flash_kernel_traitsILi256ELi64ELi64ELi4ES3_EELb1ELb0ELb0ELb0ELb0ELb1ELb1ELb1ENS_16Flash_fwd_paramsEEEvRKT8_iiiii)
$_ZN5flash24flash_fwd_splitkv_kernelI23Flash_fwd_kernel_traitsILi256ELi64ELi64ELi4ELb0ELb0EN7cutlass10bfloat16_tE19Flash_kernel_traitsILi256ELi64ELi64ELi4ES3_EELb1ELb0ELb0ELb0ELb0ELb1ELb1ELb1EEEvNS_16Flash_fwd_paramsE$_ZN5flash30compute_attn_1rowblock_splitkvI23Flash_fwd_kernel_traitsILi256ELi64ELi64ELi4ELb0ELb0EN7cutlass10bfloat16_tE19Flash_kernel_traitsILi256ELi64ELi64ELi4ES3_EELb1ELb0ELb0ELb0ELb0ELb1ELb1ELb1ENS_16Flash_fwd_paramsEEEvRKT8_iiiii:
        /* <DEDUP_REMOVED lines=20> */
.L_x_1981:
[----:B------:R-:W-:Y:S05]  /*0350*/  BSYNC B0 ;  /* 0x0000000000007941 */ /* 0x000fea0003800000 */
.L_x_1980:
[----:B------:R-:W3:Y:S04]  /*0360*/  LD.E.64 R18, [R20.64+0xf0] ;  /* 0x0000f00614127980 */ /* 0x000ee8000c101b00 */
[----:B------:R-:W4:Y:S01]  /*0370*/  @P1 LD.E R244, [R4.64+0x4] ;  /* 0x0000040604f41980 */ /* 0x000f22000c101900 */
        /* <DEDUP_REMOVED lines=15> */
.L_x_1983:
[----:B------:R4:W5:Y:S02]  /*0470*/  LD.E R61, [R20.64+0xb8] ;  /* 0x0000b806143d7980 */ /* 0x000964000c101900 */
.L_x_1984:
[----:B------:R-:W-:Y:S05]  /*0480*/  BSYNC B0 ;  /* 0x0000000000007941 */ /* 0x000fea0003800000 */
.L_x_1982:
        /* <DEDUP_REMOVED lines=10> */
.L_x_1986:
[----:B------:R-:W2:Y:S01]  /*0530*/  LD.E.64 R2, [R20.64+0x108] ;  /* 0x0001080614027980 */ /* 0x000ea2000c101b00 */
[----:B------:R-:W-:Y:S01]  /*0540*/  BSSY B0, `(.L_x_1988) ;  /* 0x0000006000007945 */ /* 0x000fe20003800000 */
[----:B------:R-:W-:Y:S01]  /*0550*/  IMAD.MOV.U32 R54, RZ, RZ, RZ ;  /* 0x000000ffff367224 */ /* 0x000fe200078e00ff */
[----:B--2---:R-:W-:-:S04]  /*0560*/  ISETP.NE.U32.AND P0, PT, R2, RZ, PT ;  /* 0x000000ff0200720c */ /* 0x004fc80003f05070 */
[----:B------:R-:W-:-:S13]  /*0570*/  ISETP.NE.AND.EX P0, PT, R3, RZ, PT, P0 ;  /* 0x000000ff0300720c */ /* 0x000fda0003f05300 */
[----:B------:R-:W-:Y:S05]  /*0580*/  @!P0 BRA `(.L_x_1989) ;  /* 0x0000001000008947 */ /* 0x000fea0003800000 */
[----:B------:R2:W5:Y:S02]  /*0590*/  LD.E R54, [R20.64+0xbc] ;  /* 0x0000bc0614367980 */ /* 0x000564000c101900 */
.L_x_1989:
[----:B------:R-:W-:Y:S05]  /*05a0*/  BSYNC B0 ;  /* 0x0000000000007941 */ /* 0x000fea0003800000 */
.L_x_1988:
[----:B-----5:R-:W-:Y:S02]  /*05b0*/  IADD3 R54, R61, R54, RZ ;  /* 0x000000363d367210 */ /* 0x020fe40007ffe0ff */
.L_x_1987:
[----:B------:R-:W-:Y:S05]  /*05c0*/  BSYNC B1 ;  /* 0x0000000000017941 */ /* 0x000fea0003800000 */
.L_x_1985:
[----:B------:R-:W-:Y:S01]  /*05d0*/  IMAD.SHL.U32 R53, R243, 0x40, RZ ;  /* 0x00000040f3357824 */ /* 0x000fe200078e00ff */
[----:B------:R-:W-:Y:S01]  /*05e0*/  MOV R2, R242 ;  /* 0x000000f200027202 */ /* 0x000fe20000000f00 */
[----:B------:R-:W-:-:S03]  /*05f0*/  IMAD.MOV.U32 R3, RZ, RZ, 0x0 ;  /* 0x00000000ff037424 */ /* 0x000fc600078e00ff */
[----:B------:R-:W-:-:S13]  /*0600*/  ISETP.GT.AND P0, PT, R244, R53, PT ;  /* 0x00000035f400720c */ /* 0x000fda0003f04270 */
[----:B------:R-:W-:Y:S05]  /*0610*/  @!P0 RET.REL.NODEC R2 `(_ZN5flash24flash_fwd_splitkv_kernelI23Flash_fwd_kernel_traitsILi256ELi64ELi64ELi4ELb0ELb0EN7cutlass10bfloat16_tE19Flash_kernel_traitsILi256ELi64ELi64ELi4ES3_EELb1ELb0ELb0ELb0ELb0ELb1ELb1ELb1EEEvNS_16Flash_fwd_paramsE) ;  /* 0xfffff9e002008950 */ /* 0x000fea0003c3ffff */
[----:B------:R-:W4:Y:S04]  /*0620*/  LD.E R0, [R20.64+0xb8] ;  /* 0x0000b80614007980 */ /* 0x000f28000c101900 */
[----:B-1----:R-:W5:Y:S01]  /*0630*/  LD.E R4, [R20.64+0x188] ;  /* 0x0001880614047980 */ /* 0x002f62000c101900 */
[----:B------:R-:W-:-:S03]  /*0640*/  IABS R3, c[0x0][0x10] ;  /* 0x0000040000037a13 */ /* 0x000fc60000000000 */
[----:B------:R-:W1:Y:S01]  /*0650*/  S2R R57, SR_TID.X ;  /* 0x0000000000397919 */ /* 0x000e620000002100 */
[----:B------:R-:W2:Y:S08]  /*0660*/  I2F.RP R8, R3 ;  /* 0x0000000300087306 */ /* 0x000eb00000209400 */
[----:B--2---:R-:W2:Y:S02]  /*0670*/  MUFU.RCP R8, R8 ;  /* 0x0000000800087308 */ /* 0x004ea40000001000 */
[----:B--2---:R-:W-:-:S06]  /*0680*/  IADD3 R8, R8, 0xffffffe, RZ ;  /* 0x0ffffffe08087810 */ /* 0x004fcc0007ffe0ff */
[----:B------:R-:W2:Y:S02]  /*0690*/  F2I.FTZ.U32.TRUNC.NTZ R9, R8 ;  /* 0x0000000800097305 */ /* 0x000ea4000021f000 */
[----:B--2---:R-:W-:Y:S02]  /*06a0*/  IMAD.MOV R5, RZ, RZ, -R9 ;  /* 0x000000ffff057224 */ /* 0x004fe400078e0a09 */
[----:B------:R-:W-:Y:S02]  /*06b0*/  IMAD.MOV.U32 R8, RZ, RZ, RZ ;  /* 0x000000ffff087224 */ /* 0x000fe400078e00ff */
[----:B------:R-:W-:-:S04]  /*06c0*/  IMAD R5, R5, R3, RZ ;  /* 0x0000000305057224 */ /* 0x000fc800078e02ff */
[----:B------:R-:W-:Y:S01]  /*06d0*/  IMAD.HI.U32 R5, R9, R5, R8 ;  /* 0x0000000509057227 */ /* 0x000fe200078e0008 */
[----:B----4-:R-:W-:-:S04]  /*06e0*/  IADD3 R0, R0, 0x3f, RZ ;  /* 0x0000003f00007810 */ /* 0x010fc80007ffe0ff */
[----:B------:R-:W-:-:S04]  /*06f0*/  SHF.R.S32.HI R6, RZ, 0x1f, R0 ;  /* 0x0000001fff067819 */ /* 0x000fc80000011400 */
[----:B------:R-:W-:Y:S02]  /*0700*/  LEA.HI R6, R6, R0, RZ, 0x6 ;  /* 0x0000000006067211 */ /* 0x000fe400078f30ff */
[----:B------:R-:W-:Y:S02]  /*0710*/  IABS R0, c[0x0][0x10] ;  /* 0x0000040000007a13 */ /* 0x000fe40000000000 */
[----:B------:R-:W-:-:S03]  /*0720*/  LEA.HI.SX32 R6, R6, c[0x0][0x10], 0x1a ;  /* 0x0000040006067a11 */ /* 0x000fc600078fd2ff */
[----:B------:R-:W-:Y:S01]  /*0730*/  IMAD.MOV R0, RZ, RZ, -R0 ;  /* 0x000000ffff007224 */ /* 0x000fe200078e0a00 */
[----:B------:R-:W-:-:S04]  /*0740*/  IADD3 R6, R6, -0x1, RZ ;  /* 0xffffffff06067810 */ /* 0x000fc80007ffe0ff */
[----:B------:R-:W-:Y:S02]  /*0750*/  IABS R2, R6 ;  /* 0x0000000600027213 */ /* 0x000fe40000000000 */
[----:B------:R-:W-:-:S03]  /*0760*/  LOP3.LUT R6, R6, c[0x0][0x10], RZ, 0x3c, !PT ;  /* 0x0000040006067a12 */ /* 0x000fc600078e3cff */
[----:B------:R-:W-:Y:S01]  /*0770*/  IMAD.HI.U32 R5, R5, R2, RZ ;  /* 0x0000000205057227 */ /* 0x000fe200078e00ff */
[----:B------:R-:W-:-:S03]  /*0780*/  ISETP.GE.AND P0, PT, R6, RZ, PT ;  /* 0x000000ff0600720c */ /* 0x000fc60003f06270 */
[----:B------:R-:W-:Y:S01]  /*0790*/  IMAD R0, R5, R0, R2 ;  /* 0x0000000005007224 */ /* 0x000fe200078e0202 */
[----:B------:R-:W-:-:S04]  /*07a0*/  IADD3 R2, R54, 0x3f, RZ ;  /* 0x0000003f36027810 */ /* 0x000fc80007ffe0ff */
[----:B------:R-:W-:-:S13]  /*07b0*/  ISETP.GT.U32.AND P1, PT, R3, R0, PT ;  /* 0x000000000300720c */ /* 0x000fda0003f24070 */
[----:B------:R-:W-:Y:S01]  /*07c0*/  @!P1 IMAD.IADD R0, R0, 0x1, -R3 ;  /* 0x0000000100009824 */ /* 0x000fe200078e0a03 */
[----:B------:R-:W-:Y:S02]  /*07d0*/  @!P1 IADD3 R5, R5, 0x1, RZ ;  /* 0x0000000105059810 */ /* 0x000fe40007ffe0ff */
[----:B------:R-:W-:Y:S02]  /*07e0*/  ISETP.NE.AND P1, PT, RZ, c[0x0][0x10], PT ;  /* 0x00000400ff007a0c */ /* 0x000fe40003f25270 */
[----:B------:R-:W-:Y:S02]  /*07f0*/  ISETP.GE.U32.AND P2, PT, R0, R3, PT ;  /* 0x000000030000720c */ /* 0x000fe40003f46070 */
[----:B------:R-:W-:-:S04]  /*0800*/  IADD3 R3, -R244, 0x7f, R53 ;  /* 0x0000007ff4037810 */ /* 0x000fc80007ffe135 */
[----:B-----5:R-:W-:Y:S02]  /*0810*/  IADD3 R4, R4, R3, R54 ;  /* 0x0000000304047210 */ /* 0x020fe40007ffe036 */
[----:B------:R-:W-:Y:S02]  /*0820*/  SHF.R.S32.HI R3, RZ, 0x1f, R2 ;  /* 0x0000001fff037819 */ /* 0x000fe40000011402 */
[----:B------:R-:W-:Y:S02]  /*0830*/  SHF.R.S32.HI R165, RZ, 0x1f, R4 ;  /* 0x0000001fffa57819 */ /* 0x000fe40000011404 */
[----:B------:R-:W-:Y:S02]  /*0840*/  LEA.HI R2, R3, R2, RZ, 0x6 ;  /* 0x0000000203027211 */ /* 0x000fe400078f30ff */
[----:B------:R-:W-:Y:S02]  /*0850*/  @P2 IADD3 R5, R5, 0x1, RZ ;  /* 0x0000000105052810 */ /* 0x000fe40007ffe0ff */
[----:B------:R-:W-:-:S02]  /*0860*/  LEA.HI R165, R165, R4, RZ, 0x6 ;  /* 0x00000004a5a57211 */ /* 0x000fc400078f30ff */
[----:B------:R-:W-:Y:S01]  /*0870*/  SHF.R.S32.HI R2, RZ, 0x6, R2 ;  /* 0x00000006ff027819 */ /* 0x000fe20000011402 */
[----:B------:R-:W-:Y:S01]  /*0880*/  IMAD.MOV.U32 R0, RZ, RZ, R5 ;  /* 0x000000ffff007224 */ /* 0x000fe200078e0005 */
[----:B------:R-:W-:-:S03]  /*0890*/  SHF.R.S32.HI R165, RZ, 0x6, R165 ;  /* 0x00000006ffa57819 */ /* 0x000fc600000114a5 */
[----:B------:R-:W-:Y:S01]  /*08a0*/  @!P0 IMAD.MOV R0, RZ, RZ, -R0 ;  /* 0x000000ffff008224 */ /* 0x000fe200078e0a00 */
[----:B------:R-:W-:-:S05]  /*08b0*/  @!P1 LOP3.LUT R0, RZ, c[0x0][0x10], RZ, 0x33, !PT ;  /* 0x00000400ff009a12 */ /* 0x000fca00078e33ff */
[----:B------:R-:W-:-:S04]  /*08c0*/  IMAD R239, R0, UR8, RZ ;  /* 0x0000000800ef7c24 */ /* 0x000fc8000f8e02ff */
[----:B------:R-:W-:-:S05]  /*08d0*/  IMAD.IADD R0, R0, 0x1, R239 ;  /* 0x0000000100007824 */ /* 0x000fca00078e02ef */
[----:B------:R-:W-:-:S04]  /*08e0*/  IMNMX R0, R2, R0, PT ;  /* 0x0000000002007217 */ /* 0x000fc80003800200 */
[----:B------:R-:W-:-:S04]  /*08f0*/  IMNMX R165, R0, R165, PT ;  /* 0x000000a500a57217 */ /* 0x000fc80003800200 */
[----:B------:R-:W-:-:S13]  /*0900*/  ISETP.GE.AND P0, PT, R239, R165, PT ;  /* 0x000000a5ef00720c */ /* 0x000fda0003f06270 */
[----:B------:R-:W-:Y:S05]  /*0910*/  @!P0 BRA `(.L_x_1990) ;  /* 0x00000a4000008947 */ /* 0x000fea0003800000 */
[----:B-1----:R1:W2:Y:S04]  /*0920*/  LD.E.64 R2, [R20.64+0xb0] ;  /* 0x0000b00614027980 */ /* 0x0022a8000c101b00 */
[----:B------:R1:W4:Y:S04]  /*0930*/  LD.E R4, [R20.64+0x60] ;  /* 0x0000600614047980 */ /* 0x000328000c101900 */
[----:B---3--:R1:W3:Y:S04]  /*0940*/  LD.E R6, [R20.64+0xcc] ;  /* 0x0000cc0614067980 */ /* 0x0082e8000c101900 */
[----:B------:R1:W3:Y:S04]  /*0950*/  LD.E.64 R8, [R20.64+0x78] ;  /* 0x0000780614087980 */ /* 0x0002e8000c101b00 */
[----:B------:R1:W5:Y:S04]  /*0960*/  LD.E R0, [R20.64+0xc0] ;  /* 0x0000c00614007980 */ /* 0x000368000c101900 */
[----:B-1----:R-:W5:Y:S01]  /*0970*/  LD.E.64 R20, [R20.64+0xa8] ;  /* 0x0000a80614147980 */ /* 0x002f62000c101b00 */
[----:B------:R-:W-:Y:S01]  /*0980*/  SHF.R.S32.HI R7, RZ, 0x1f, R57 ;  /* 0x0000001fff077819 */ /* 0x000fe20000011439 */
[----:B------:R-:W-:Y:S03]  /*0990*/  BSSY B0, `(.L_x_1991) ;  /* 0x000001e000007945 */ /* 0x000fe60003800000 */
[----:B------:R-:W-:-:S04]  /*09a0*/  LEA.HI R7, R7, R57, RZ, 0x4 ;  /* 0x0000003907077211 */ /* 0x000fc800078f20ff */
[----:B------:R-:W-:-:S05]  /*09b0*/  LOP3.LUT R5, R7, 0xfffffff0, RZ, 0xc0, !PT ;  /* 0xfffffff007057812 */ /* 0x000fca00078ec0ff */
[----:B------:R-:W-:Y:S02]  /*09c0*/  IMAD.IADD R57, R57, 0x1, -R5 ;  /* 0x0000000139397824 */ /* 0x000fe400078e0a05 */
[----:B--2---:R-:W-:-:S04]  /*09d0*/  IMAD R2, R2, UR8, R246 ;  /* 0x0000000802027c24 */ /* 0x004fc8000f8e02f6 */
[----:B----4-:R-:W-:Y:S02]  /*09e0*/  IMAD R2, R2, R4, R245 ;  /* 0x0000000402027224 */ /* 0x010fe400078e02f5 */
[----:B------:R-:W-:Y:S02]  /*09f0*/  IMAD.SHL.U32 R4, R57, 0x4, RZ ;  /* 0x0000000439047824 */ /* 0x000fe400078e00ff */
[----:B------:R-:W-:Y:S01]  /*0a00*/  IMAD R3, R3, R2, R53 ;  /* 0x0000000203037224 */ /* 0x000fe200078e0235 */
[----:B------:R-:W-:Y:S01]  /*0a10*/  SHF.R.S32.HI R2, RZ, 0x4, R7 ;  /* 0x00000004ff027819 */ /* 0x000fe20000011407 */
[----:B------:R-:W-:Y:S01]  /*0a20*/  IMAD.IADD R53, R244, 0x1, -R53 ;  /* 0x00000001f4357824 */ /* 0x000fe200078e0a35 */
[--C-:B------:R-:W-:Y:S01]  /*0a30*/  SHF.R.S32.HI R5, RZ, 0x1f, R4.reuse ;  /* 0x0000001fff057819 */ /* 0x100fe20000011404 */
[----:B---3--:R-:W-:Y:S01]  /*0a40*/  IMAD R7, R3, R6, RZ ;  /* 0x0000000603077224 */ /* 0x008fe200078e02ff */
[----:B------:R-:W-:Y:S02]  /*0a50*/  IADD3 R15, R4, 0x40, RZ ;  /* 0x00000040040f7810 */ /* 0x000fe40007ffe0ff */
[C---:B------:R-:W-:Y:S01]  /*0a60*/  ISETP.GE.AND P1, PT, R2.reuse, R53, PT ;  /* 0x000000350200720c */ /* 0x040fe20003f26270 */
[----:B------:R-:W-:Y:S01]  /*0a70*/  IMAD.WIDE R10, R2, 0x100, R4 ;  /* 0x00000100020a7825 */ /* 0x000fe200078e0204 */
[----:B------:R-:W-:-:S02]  /*0a80*/  IADD3 R14, R4, 0x80, RZ ;  /* 0x00000080040e7810 */ /* 0x000fc40007ffe0ff */
[----:B------:R-:W-:Y:S02]  /*0a90*/  IADD3 R13, R4, 0xc0, RZ ;  /* 0x000000c0040d7810 */ /* 0x000fe40007ffe0ff */
[----:B------:R-:W-:-:S04]  /*0aa0*/  IADD3 R6, P0, R7, R10, RZ ;  /* 0x0000000a07067210 */ /* 0x000fc80007f1e0ff */
[----:B------:R-:W-:Y:S02]  /*0ab0*/  LEA.HI.X.SX32 R7, R7, R11, 0x1, P0 ;  /* 0x0000000b07077211 */ /* 0x000fe400000f0eff */
[----:B------:R-:W-:-:S04]  /*0ac0*/  LEA R16, P0, R6, R8, 0x2 ;  /* 0x0000000806107211 */ /* 0x000fc800078010ff */
[----:B------:R-:W-:Y:S01]  /*0ad0*/  LEA.HI.X R17, R6, R9, R7, 0x2, P0 ;  /* 0x0000000906117211 */ /* 0x000fe200000f1407 */
[----:B------:R-:W-:Y:S05]  /*0ae0*/  @P1 BRA `(.L_x_1992) ;  /* 0x0000008000001947 */ /* 0x000fea0003800000 */
[-C--:B-----5:R-:W-:Y:S02]  /*0af0*/  ISETP.GE.AND P3, PT, R4, R0.reuse, PT ;  /* 0x000000000400720c */ /* 0x0a0fe40003f66270 */
[-C--:B------:R-:W-:Y:S02]  /*0b00*/  ISETP.GE.AND P2, PT, R15, R0.reuse, PT ;  /* 0x000000000f00720c */ /* 0x080fe40003f46270 */
[-C--:B------:R-:W-:Y:S02]  /*0b10*/  ISETP.GE.AND P1, PT, R14, R0.reuse, PT ;  /* 0x000000000e00720c */ /* 0x080fe40003f26270 */
[----:B------:R-:W-:-:S07]  /*0b20*/  ISETP.GE.AND P0, PT, R13, R0, PT ;  /* 0x000000000d00720c */ /* 0x000fce0003f06270 */
[----:B------:R1:W-:Y:S04]  /*0b30*/  @!P3 ST.E.128 [R16.64], RZ ;  /* 0x000000ff1000b985 */ /* 0x0003e8000c101d06 */
[----:B------:R1:W-:Y:S04]  /*0b40*/  @!P2 ST.E.128 [R16.64+0x100], RZ ;  /* 0x000100ff1000a985 */ /* 0x0003e8000c101d06 */
[----:B------:R1:W-:Y:S04]  /*0b50*/  @!P1 ST.E.128 [R16.64+0x200], RZ ;  /* 0x000200ff10009985 */ /* 0x0003e8000c101d06 */
[----:B------:R1:W-:Y:S02]  /*0b60*/  @!P0 ST.E.128 [R16.64+0x300], RZ ;  /* 0x000300ff10008985 */ /* 0x0003e4000c101d06 */
.L_x_1992:
[----:B------:R-:W-:Y:S05]  /*0b70*/  BSYNC B0 ;  /* 0x0000000000007941 */ /* 0x000fea0003800000 */
.L_x_1991:
        /* <DEDUP_REMOVED lines=12> */
.L_x_1994:
[----:B------:R-:W-:Y:S05]  /*0c40*/  BSYNC B0 ;  /* 0x0000000000007941 */ /* 0x000fea0003800000 */
.L_x_1993:
        /* <DEDUP_REMOVED lines=12> */
.L_x_1996:
[----:B------:R-:W-:Y:S05]  /*0d10*/  BSYNC B0 ;  /* 0x0000000000007941 */ /* 0x000fea0003800000 */
.L_x_1995:
        /* <DEDUP_REMOVED lines=12> */
.L_x_1998:
[----:B------:R-:W-:Y:S05]  /*0de0*/  BSYNC B0 ;  /* 0x0000000000007941 */ /* 0x000fea0003800000 */
.L_x_1997:
        /* <DEDUP_REMOVED lines=12> */
.L_x_2000:
[----:B------:R-:W-:Y:S05]  /*0eb0*/  BSYNC B0 ;  /* 0x0000000000007941 */ /* 0x000fea0003800000 */
.L_x_1999:
        /* <DEDUP_REMOVED lines=12> */
.L_x_2002:
[----:B------:R-:W-:Y:S05]  /*0f80*/  BSYNC B0 ;  /* 0x0000000000007941 */ /* 0x000fea0003800000 */
.L_x_2001:
        /* <DEDUP_REMOVED lines=12> */
.L_x_2004:
[----:B------:R-:W-:Y:S05]  /*1050*/  BSYNC B0 ;  /* 0x0000000000007941 */ /* 0x000fea0003800000 */
.L_x_2003:
        /* <DEDUP_REMOVED lines=12> */
.L_x_2006:
[----:B------:R-:W-:Y:S05]  /*1120*/  BSYNC B0 ;  /* 0x0000000000007941 */ /* 0x000fea0003800000 */
.L_x_2005:
[----:B------:R-:W-:Y:S02]  /*1130*/  ISETP.NE.AND P6, PT, R57, RZ, PT ;  /* 0x000000ff3900720c */ /* 0x000fe40003fc5270 */
[----:B-----5:R-:W-:-:S02]  /*1140*/  SHF.R.S32.HI R0, RZ, 0x1f, R3 ;  /* 0x0000001fff007819 */ /* 0x020fc40000011403 */
[-C--:B------:R-:W-:Y:S02]  /*1150*/  ISETP.GE.OR P0, PT, R2, R53.reuse, P6 ;  /* 0x000000350200720c */ /* 0x080fe40003706670 */
[----:B------:R-:W-:Y:S02]  /*1160*/  IADD3 R3, P1, R3, R2, RZ ;  /* 0x0000000203037210 */ /* 0x000fe40007f3e0ff */
[-C--:B------:R-:W-:Y:S02]  /*1170*/  ISETP.GE.OR P5, PT, R12, R53.reuse, P6 ;  /* 0x000000350c00720c */ /* 0x080fe400037a6670 */
[----:B------:R-:W-:Y:S02]  /*1180*/  LEA.HI.X.SX32 R0, R2, R0, 0x1, P1 ;  /* 0x0000000002007211 */ /* 0x000fe400008f0eff */
[----:B------:R-:W-:Y:S02]  /*1190*/  LEA R2, P1, R3, R20, 0x2 ;  /* 0x0000001403027211 */ /* 0x000fe400078210ff */
[----:B------:R-:W-:-:S02]  /*11a0*/  ISETP.GE.OR P2, PT, R9, R53, P6 ;  /* 0x000000350900720c */ /* 0x000fc40003746670 */
[----:B------:R-:W-:Y:S01]  /*11b0*/  LEA.HI.X R3, R3, R21, R0, 0x2, P1 ;  /* 0x0000001503037211 */ /* 0x000fe200008f1400 */
[----:B------:R-:W-:Y:S01]  /*11c0*/  @!P0 IMAD.MOV.U32 R0, RZ, RZ, -0x800000 ;  /* 0xff800000ff008424 */ /* 0x000fe200078e00ff */
[-C--:B------:R-:W-:Y:S02]  /*11d0*/  ISETP.GE.OR P1, PT, R8, R53.reuse, P6 ;  /* 0x000000350800720c */ /* 0x080fe40003726670 */
[-C--:B------:R-:W-:Y:S02]  /*11e0*/  ISETP.GE.OR P4, PT, R11, R53.reuse, P6 ;  /* 0x000000350b00720c */ /* 0x080fe40003786670 */
[----:B------:R1:W-:Y:S01]  /*11f0*/  @!P0 ST.E [R2.64], R0 ;  /* 0x0000000002008985 */ /* 0x0003e2000c101906 */
[-C--:B------:R-:W-:Y:S02]  /*1200*/  ISETP.GE.OR P3, PT, R10, R53.reuse, P6 ;  /* 0x000000350a00720c */ /* 0x080fe40003766670 */
[-C--:B------:R-:W-:Y:S02]  /*1210*/  ISETP.GE.OR P0, PT, R7, R53.reuse, P6 ;  /* 0x000000350700720c */ /* 0x080fe40003706670 */
[----:B------:R-:W-:Y:S01]  /*1220*/  ISETP.GE.OR P6, PT, R6, R53, P6 ;  /* 0x000000350600720c */ /* 0x000fe200037c6670 */
[----:B------:R-:W-:-:S03]  /*1230*/  @!P2 IMAD.MOV.U32 R5, RZ, RZ, -0x800000 ;  /* 0xff800000ff05a424 */ /* 0x000fc600078e00ff */
[----:B------:R-:W-:Y:S02]  /*1240*/  @!P1 IMAD.MOV.U32 R4, RZ, RZ, -0x800000 ;  /* 0xff800000ff049424 */ /* 0x000fe400078e00ff */
[----:B------:R-:W-:Y:S01]  /*1250*/  @!P4 IMAD.MOV.U32 R8, RZ, RZ, -0x800000 ;  /* 0xff800000ff08c424 */ /* 0x000fe200078e00ff */
[----:B------:R2:W-:Y:S02]  /*1260*/  @!P2 ST.E [R2.64+0x80], R5 ;  /* 0x000080050200a985 */ /* 0x0005e4000c101906 */
[----:B------:R-:W-:Y:S02]  /*1270*/  @!P3 IMAD.MOV.U32 R7, RZ, RZ, -0x800000 ;  /* 0xff800000ff07b424 */ /* 0x000fe400078e00ff */
[----:B------:R3:W-:Y:S04]  /*1280*/  @!P1 ST.E [R2.64+0xa0], R4 ;  /* 0x0000a00402009985 */ /* 0x0007e8000c101906 */
[----:B------:R-:W-:Y:S04]  /*1290*/  @!P4 ST.E [R2.64+0x40], R8 ;  /* 0x000040080200c985 */ /* 0x000fe8000c101906 */
[----:B------:R-:W-:Y:S01]  /*12a0*/  @!P3 ST.E [R2.64+0x60], R7 ;  /* 0x000060070200b985 */ /* 0x000fe2000c101906 */
[----:B-1----:R-:W-:-:S05]  /*12b0*/  @!P5 IMAD.MOV.U32 R0, RZ, RZ, -0x800000 ;  /* 0xff800000ff00d424 */ /* 0x002fca00078e00ff */
[----:B------:R1:W-:Y:S01]  /*12c0*/  @!P5 ST.E [R2.64+0x20], R0 ;  /* 0x000020000200d985 */ /* 0x0003e2000c101906 */
[----:B--2---:R-:W-:Y:S02]  /*12d0*/  IMAD.MOV.U32 R5, RZ, RZ, 0x0 ;  /* 0x00000000ff057424 */ /* 0x004fe400078e00ff */
[----:B---3--:R-:W-:Y:S02]  /*12e0*/  IMAD.MOV.U32 R4, RZ, RZ, R242 ;  /* 0x000000ffff047224 */ /* 0x008fe400078e00f2 */
[----:B-1----:R-:W-:-:S05]  /*12f0*/  @!P0 IMAD.MOV.U32 R0, RZ, RZ, -0x800000 ;  /* 0xff800000ff008424 */ /* 0x002fca00078e00ff */
[----:B------:R1:W-:Y:S01]  /*1300*/  @!P0 ST.E [R2.64+0xc0], R0 ;  /* 0x0000c00002008985 */ /* 0x0003e2000c101906 */
[----:B------:R-:W-:Y:S05]  /*1310*/  @P6 RET.REL.NODEC R4 `(_ZN5flash24flash_fwd_splitkv_kernelI23Flash_fwd_kernel_traitsILi256ELi64ELi64ELi4ELb0ELb0EN7cutlass10bfloat16_tE19Flash_kernel_traitsILi256ELi64ELi64ELi4ES3_EELb1ELb0ELb0ELb0ELb0ELb1ELb1ELb1EEEvNS_16Flash_fwd_paramsE) ;  /* 0xffffece004006950 */ /* 0x000fea0003c3ffff */
[----:B-1----:R-:W-:Y:S02]  /*1320*/  MOV R0, 0xff800000 ;  /* 0xff80000000007802 */ /* 0x002fe40000000f00 */
[----:B------:R-:W-:-:S03]  /*1330*/  MOV R243, 0x0 ;  /* 0x0000000000f37802 */ /* 0x000fc60000000f00 */
[----:B------:R1:W-:Y:S01]  /*1340*/  ST.E [R2.64+0xe0], R0 ;  /* 0x0000e00002007985 */ /* 0x0003e2000c101906 */
[----:B------:R-:W-:Y:S05]  /*1350*/  RET.REL.NODEC R242 `(_ZN5flash24flash_fwd_splitkv_kernelI23Flash_fwd_kernel_traitsILi256ELi64ELi64ELi4ELb0ELb0EN7cutlass10bfloat16_tE19Flash_kernel_traitsILi256ELi64ELi64ELi4ES3_EELb1ELb0ELb0ELb0ELb0ELb1ELb1ELb1EEEvNS_16Flash_fwd_paramsE) ;  /* 0xffffeca0f2007950 */ /* 0x000fea0003c3ffff */
.L_x_1990:
[----:B-1----:R-:W2:Y:S04]  /*1360*/  LD.E.64 R8, [R20.64+0x160] ;  /* 0x0001600614087980 */ /* 0x002ea8000c101b00 */
[----:B------:R-:W4:Y:S01]  /*1370*/  LD.E.64 R2, [R20.64+0x158] ;  /* 0x0001580614027980 */ /* 0x000f22000c101b00 */
[----:B--2---:R-:W-:-:S04]  /*1380*/  ISETP.NE.U32.AND P1, PT, R8, RZ, PT ;  /* 0x000000ff0800720c */ /* 0x004fc80003f25070 */
[----:B------:R-:W-:-:S13]  /*1390*/  ISETP.NE.AND.EX P1, PT, R9, RZ, PT, P1 ;  /* 0x000000ff0900720c */ /* 0x000fda0003f25310 */
[----:B------:R-:W2:Y:S01]  /*13a0*/  @P1 LD.E.64 R10, [R20.64+0x168] ;  /* 0x00016806140a1980 */ /* 0x000ea2000c101b00 */
        /* <DEDUP_REMOVED lines=8> */
[-C--:B--2---:R-:W-:Y:S02]  /*1430*/  @P1 IMAD R0, R11, R246.reuse, RZ ;  /* 0x000000f60b001224 */ /* 0x084fe400078e02ff */
[----:B-1----:R-:W-:-:S04]  /*1440*/  @P1 IMAD.WIDE.U32 R2, R10, R246, RZ ;  /* 0x000000f60a021225 */ /* 0x002fc800078e00ff */
[----:B------:R-:W-:Y:S01]  /*1450*/  @P1 IMAD R0, R10, R4, R0 ;  /* 0x000000040a001224 */ /* 0x000fe200078e0200 */
[----:B------:R-:W-:-:S03]  /*1460*/  @P1 LEA R249, P0, R2, R8, 0x2 ;  /* 0x0000000802f91211 */ /* 0x000fc600078010ff */
[----:B------:R-:W-:-:S05]  /*1470*/  @P1 IMAD.IADD R0, R3, 0x1, R0 ;  /* 0x0000000103001824 */ /* 0x000fca00078e0200 */
[----:B------:R-:W-:-:S04]  /*1480*/  @P1 LEA.HI.X R248, R2, R9, R0, 0x2, P0 ;  /* 0x0000000902f81211 */ /* 0x000fc800000f1400 */
[----:B------:R-:W-:-:S04]  /*1490*/  LOP3.LUT R249, R249, R248, RZ, 0x3c, !PT ;  /* 0x000000f8f9f97212 */ /* 0x000fc800078e3cff */
[----:B------:R-:W-:-:S04]  /*14a0*/  LOP3.LUT R248, R249, R248, RZ, 0x3c, !PT ;  /* 0x000000f8f9f87212 */ /* 0x000fc800078e3cff */
[----:B------:R-:W-:Y:S02]  /*14b0*/  LOP3.LUT R249, R249, R248, RZ, 0x3c, !PT ;  /* 0x000000f8f9f97212 */ /* 0x000fe400078e3cff */
[----:B------:R-:W-:-:S04]  /*14c0*/  ISETP.NE.U32.AND P0, PT, R248, RZ, PT ;  /* 0x000000fff800720c */ /* 0x000fc80003f05070 */
[----:B------:R-:W-:-:S13]  /*14d0*/  ISETP.NE.AND.EX P0, PT, R249, RZ, PT, P0 ;  /* 0x000000fff900720c */ /* 0x000fda0003f05300 */
[----:B------:R-:W-:Y:S05]  /*14e0*/  @!P0 BRA `(.L_x_2008) ;  /* 0x0000055000008947 */ /* 0x000fea0003800000 */
[----:B------:R-:W2:Y:S04]  /*14f0*/  LD.E R9, [R20.64+0x170] ;  /* 0x0001700614097980 */ /* 0x000ea8000c101900 */
[----:B------:R-:W4:Y:S01]  /*1500*/  LD.E R4, [R20.64+0x68] ;  /* 0x0000680614047980 */ /* 0x000f22000c101900 */
[----:B------:R-:W-:-:S03]  /*1510*/  LEA R2, R165, 0xffffffc0, 0x6 ;  /* 0xffffffc0a5027811 */ /* 0x000fc600078e30ff */
[----:B---3-5:R-:W3:Y:S01]  /*1520*/  LD.E.64 R12, [R20.64+0x20] ;  /* 0x00002006140c7980 */ /* 0x028ee2000c101b00 */
[----:B------:R-:W-:-:S03]  /*1530*/  IABS R3, R2 ;  /* 0x0000000200037213 */ /* 0x000fc60000000000 */
[----:B------:R-:W3:Y:S04]  /*1540*/  LD.E.64 R48, [R20.64+0x38] ;  /* 0x0000380614307980 */ /* 0x000ee8000c101b00 */
[----:B------:R-:W3:Y:S04]  /*1550*/  LD.E.64 R16, [R20.64+0x50] ;  /* 0x0000500614107980 */ /* 0x000ee8000c101b00 */
[----:B------:R1:W5:Y:S04]  /*1560*/  LD.E.64 R28, [R20.64+0x58] ;  /* 0x00005806141c7980 */ /* 0x000368000c101b00 */
[----:B------:R1:W5:Y:S01]  /*1570*/  LD.E.64 R50, [R20.64+0x40] ;  /* 0x0000400614327980 */ /* 0x000362000c101b00 */
[----:B--2---:R-:W-:-:S04]  /*1580*/  IABS R5, R9 ;  /* 0x0000000900057213 */ /* 0x004fc80000000000 */
[----:B------:R-:W2:Y:S08]  /*1590*/  I2F.RP R10, R5 ;  /* 0x00000005000a7306 */ /* 0x000eb00000209400 */
[----:B--2---:R-:W2:Y:S02]  /*15a0*/  MUFU.RCP R10, R10 ;  /* 0x0000000a000a7308 */ /* 0x004ea40000001000 */
[----:B--2---:R-:W-:-:S06]  /*15b0*/  IADD3 R10, R10, 0xffffffe, RZ ;  /* 0x0ffffffe0a0a7810 */ /* 0x004fcc0007ffe0ff */
[----:B------:R-:W2:Y:S01]  /*15c0*/  F2I.FTZ.U32.TRUNC.NTZ R11, R10 ;  /* 0x0000000a000b7305 */ /* 0x000ea2000021f000 */
[----:B------:R-:W-:Y:S01]  /*15d0*/  IABS R0, R9 ;  /* 0x0000000900007213 */ /* 0x000fe20000000000 */
[----:B--2---:R-:W-:Y:S02]  /*15e0*/  IMAD.MOV R6, RZ, RZ, -R11 ;  /* 0x000000ffff067224 */ /* 0x004fe400078e0a0b */
[----:B------:R-:W-:Y:S02]  /*15f0*/  IMAD.MOV.U32 R10, RZ, RZ, RZ ;  /* 0x000000ffff0a7224 */ /* 0x000fe400078e00ff */
[----:B------:R-:W-:-:S04]  /*1600*/  IMAD R6, R6, R5, RZ ;  /* 0x0000000506067224 */ /* 0x000fc800078e02ff */
        /* <DEDUP_REMOVED lines=11> */
[----:B------:R-:W-:-:S05]  /*16c0*/  @P2 IADD3 R6, R6, 0x1, RZ ;  /* 0x0000000106062810 */ /* 0x000fca0007ffe0ff */
[----:B------:R-:W-:-:S05]  /*16d0*/  IMAD.MOV.U32 R8, RZ, RZ, R6 ;  /* 0x000000ffff087224 */ /* 0x000fca00078e0006 */
[----:B------:R-:W-:Y:S02]  /*16e0*/  @!P0 IADD3 R8, -R8, RZ, RZ ;  /* 0x000000ff08088210 */ /* 0x000fe40007ffe1ff */
[----:B------:R-:W-:-:S05]  /*16f0*/  @!P1 LOP3.LUT R8, RZ, R9, RZ, 0x33, !PT ;  /* 0x00000009ff089212 */ /* 0x000fca00078e33ff */
[----:B------:R-:W-:-:S05]  /*1700*/  IMAD.WIDE R10, R8, 0x4, R248 ;  /* 0x00000004080a7825 */ /* 0x000fca00078e02f8 */
[----:B------:R2:W3:Y:S04]  /*1710*/  LD.E R3, [R10.64] ;  /* 0x000000060a037980 */ /* 0x0004e8000c101900 */
[----:B--2---:R-:W2:Y:S01]  /*1720*/  LD.E.64 R10, [R20.64+0x28] ;  /* 0x00002806140a7980 */ /* 0x004ea2000c101b00 */
[----:B----4-:R-:W-:-:S04]  /*1730*/  IABS R6, R4 ;  /* 0x0000000400067213 */ /* 0x010fc80000000000 */
[----:B------:R-:W4:Y:S08]  /*1740*/  I2F.RP R0, R6 ;  /* 0x0000000600007306 */ /* 0x000f300000209400 */
[----:B----4-:R-:W4:Y:S02]  /*1750*/  MUFU.RCP R0, R0 ;  /* 0x0000000000007308 */ /* 0x010f240000001000 */
[----:B----4-:R-:W-:-:S06]  /*1760*/  IADD3 R0, R0, 0xffffffe, RZ ;  /* 0x0ffffffe00007810 */ /* 0x010fcc0007ffe0ff */
[----:B------:R-:W4:Y:S01]  /*1770*/  F2I.FTZ.U32.TRUNC.NTZ R23, R0 ;  /* 0x0000000000177305 */ /* 0x000f22000021f000 */
[----:B------:R-:W-:Y:S01]  /*1780*/  IMAD.MOV.U32 R22, RZ, RZ, RZ ;  /* 0x000000ffff167224 */ /* 0x000fe200078e00ff */
[----:B------:R-:W-:Y:S01]  /*1790*/  IABS R5, R245 ;  /* 0x000000f500057213 */ /* 0x000fe20000000000 */
[----:B----4-:R-:W-:-:S04]  /*17a0*/  IMAD.MOV R0, RZ, RZ, -R23 ;  /* 0x000000ffff007224 */ /* 0x010fc800078e0a17 */
[----:B------:R-:W-:Y:S01]  /*17b0*/  IMAD R14, R0, R6, RZ ;  /* 0x00000006000e7224 */ /* 0x000fe200078e02ff */
[----:B------:R-:W-:-:S03]  /*17c0*/  IABS R0, R4 ;  /* 0x0000000400007213 */ /* 0x000fc60000000000 */
[----:B------:R-:W-:Y:S01]  /*17d0*/  IMAD.HI.U32 R14, R23, R14, R22 ;  /* 0x0000000e170e7227 */ /* 0x000fe200078e0016 */
[----:B------:R-:W-:-:S05]  /*17e0*/  IADD3 R0, RZ, -R0, RZ ;  /* 0x80000000ff007210 */ /* 0x000fca0007ffe0ff */
[----:B------:R-:W-:-:S04]  /*17f0*/  IMAD.HI.U32 R14, R14, R5, RZ ;  /* 0x000000050e0e7227 */ /* 0x000fc800078e00ff */
[----:B------:R-:W-:-:S05]  /*1800*/  IMAD R0, R14, R0, R5 ;  /* 0x000000000e007224 */ /* 0x000fca00078e0205 */
[----:B------:R-:W-:Y:S02]  /*1810*/  ISETP.GT.U32.AND P1, PT, R6, R0, PT ;  /* 0x000000000600720c */ /* 0x000fe40003f24070 */
[----:B------:R-:W-:-:S11]  /*1820*/  IADD3 R8, -R8, RZ, RZ ;  /* 0x000000ff08087210 */ /* 0x000fd60007ffe1ff */
[----:B------:R-:W-:-:S05]  /*1830*/  @!P1 IMAD.IADD R0, R0, 0x1, -R6 ;  /* 0x0000000100009824 */ /* 0x000fca00078e0a06 */
[----:B------:R-:W-:Y:S02]  /*1840*/  ISETP.GE.U32.AND P2, PT, R0, R6, PT ;  /* 0x000000060000720c */ /* 0x000fe40003f46070 */
[----:B------:R-:W-:Y:S02]  /*1850*/  LOP3.LUT R6, R245, R4, RZ, 0x3c, !PT ;  /* 0x00000004f5067212 */ /* 0x000fe400078e3cff */
[----:B------:R-:W-:Y:S02]  /*1860*/  @!P1 IADD3 R14, R14, 0x1, RZ ;  /* 0x000000010e0e9810 */ /* 0x000fe40007ffe0ff */
[----:B------:R-:W-:Y:S02]  /*1870*/  ISETP.GE.AND P0, PT, R6, RZ, PT ;  /* 0x000000ff0600720c */ /* 0x000fe40003f06270 */
[----:B------:R-:W-:Y:S01]  /*1880*/  ISETP.NE.AND P1, PT, R4, RZ, PT ;  /* 0x000000ff0400720c */ /* 0x000fe20003f25270 */
[----:B------:R-:W-:-:S04]  /*1890*/  IMAD R9, R9, R8, R2 ;  /* 0x0000000809097224 */ /* 0x000fc800078e0202 */
[----:B------:R-:W-:Y:S02]  /*18a0*/  @P2 IADD3 R14, R14, 0x1, RZ ;  /* 0x000000010e0e2810 */ /* 0x000fe40007ffe0ff */
[----:B------:R-:W-:-:S04]  /*18b0*/  SHF.R.S32.HI R8, RZ, 0x1f, R9 ;  /* 0x0000001fff087819 */ /* 0x000fc80000011409 */
[----:B------:R-:W-:Y:S02]  /*18c0*/  @!P0 IADD3 R14, -R14, RZ, RZ ;  /* 0x000000ff0e0e8210 */ /* 0x000fe40007ffe1ff */
[----:B------:R-:W-:Y:S02]  /*18d0*/  @!P1 LOP3.LUT R14, RZ, R4, RZ, 0x33, !PT ;  /* 0x00000004ff0e9212 */ /* 0x000fe400078e33ff */
[----:B---3--:R-:W-:Y:S01]  /*18e0*/  SHF.R.S32.HI R0, RZ, 0x1f, R3 ;  /* 0x0000001fff007819 */ /* 0x008fe20000011403 */
[----:B------:R-:W-:-:S04]  /*18f0*/  IMAD R5, R13, R3, RZ ;  /* 0x000000030d057224 */ /* 0x000fc800078e02ff */
[C---:B------:R-:W-:Y:S02]  /*1900*/  IMAD R5, R12.reuse, R0, R5 ;  /* 0x000000000c057224 */ /* 0x040fe400078e0205 */
[----:B------:R-:W-:-:S04]  /*1910*/  IMAD.WIDE.U32 R12, R12, R3, RZ ;  /* 0x000000030c0c7225 */ /* 0x000fc800078e00ff */
[----:B------:R-:W-:Y:S02]  /*1920*/  IMAD.IADD R13, R13, 0x1, R5 ;  /* 0x000000010d0d7824 */ /* 0x000fe400078e0205 */
[----:B------:R-:W-:Y:S02]  /*1930*/  IMAD R5, R49, R9, RZ ;  /* 0x0000000931057224 */ /* 0x000fe400078e02ff */
[----:B------:R-:W-:-:S04]  /*1940*/  IMAD.WIDE.U32 R12, R9, R48, R12 ;  /* 0x00000030090c7225 */ /* 0x000fc800078e000c */
[----:B------:R-:W-:Y:S02]  /*1950*/  IMAD R5, R48, R8, R5 ;  /* 0x0000000830057224 */ /* 0x000fe400078e0205 */
[-C--:B--2---:R-:W-:Y:S02]  /*1960*/  IMAD R4, R11, R3.reuse, RZ ;  /* 0x000000030b047224 */ /* 0x084fe400078e02ff */
[----:B------:R-:W-:Y:S01]  /*1970*/  IMAD.IADD R11, R13, 0x1, R5 ;  /* 0x000000010d0b7824 */ /* 0x000fe200078e0205 */
[----:B------:R-:W-:Y:S01]  /*1980*/  SHF.R.S32.HI R13, RZ, 0x1f, R14 ;  /* 0x0000001fff0d7819 */ /* 0x000fe2000001140e */
[----:B------:R-:W-:-:S04]  /*1990*/  IMAD.WIDE.U32 R22, R10, R3, RZ ;  /* 0x000000030a167225 */ /* 0x000fc800078e00ff */
[----:B------:R-:W-:Y:S01]  /*19a0*/  IMAD R4, R10, R0, R4 ;  /* 0x000000000a047224 */ /* 0x000fe200078e0204 */
[----:B------:R-:W-:Y:S01]  /*19b0*/  MOV R10, R12 ;  /* 0x0000000c000a7202 */ /* 0x000fe20000000f00 */
[----:B------:R-:W-:-:S04]  /*19c0*/  IMAD R5, R17, R14, RZ ;  /* 0x0000000e11057224 */ /* 0x000fc800078e02ff */
[----:B------:R-:W-:Y:S02]  /*19d0*/  IMAD R5, R16, R13, R5 ;  /* 0x0000000d10057224 */ /* 0x000fe400078e0205 */
[----:B------:R-:W-:Y:S01]  /*19e0*/  IMAD.WIDE.U32 R16, R14, R16, R10 ;  /* 0x000000100e107225 */ /* 0x000fe200078e000a */
[----:B------:R-:W-:-:S03]  /*19f0*/  IADD3 R15, R23, R4, RZ ;  /* 0x00000004170f7210 */ /* 0x000fc60007ffe0ff */
[----:B------:R-:W-:Y:S01]  /*1a00*/  IMAD.MOV.U32 R11, RZ, RZ, R22 ;  /* 0x000000ffff0b7224 */ /* 0x000fe200078e0016 */
[----:B------:R-:W-:Y:S01]  /*1a10*/  MOV R3, R16 ;  /* 0x0000001000037202 */ /* 0x000fe20000000f00 */
[----:B------:R-:W-:Y:S01]  /*1a20*/  IMAD.IADD R0, R17, 0x1, R5 ;  /* 0x0000000111007824 */ /* 0x000fe200078e0205 */
[----:B------:R-:W-:Y:S05]  /*1a30*/  BRA `(.L_x_2009) ;  /* 0x0000052000007947 */ /* 0x000fea0003800000 */
.L_x_2008:
[----:B------:R-:W2:Y:S01]  /*1a40*/  LD.E R5, [R20.64+0x68] ;  /* 0x0000680614057980 */ /* 0x000ea2000c101900 */
        /* <DEDUP_REMOVED lines=8> */
[----:B------:R-:W-:-:S02]  /*1ad0*/  IABS R8, R245 ;  /* 0x000000f500087213 */ /* 0x000fc40000000000 */
[----:B------:R-:W-:Y:S02]  /*1ae0*/  @!P3 SHF.R.S32.HI R6, RZ, 0x1f, R13 ;  /* 0x0000001fff06b819 */ /* 0x000fe4000001140d */
[----:B--2---:R-:W-:-:S04]  /*1af0*/  IABS R3, R5 ;  /* 0x0000000500037213 */ /* 0x004fc80000000000 */
[----:B------:R-:W2:Y:S08]  /*1b00*/  I2F.RP R0, R3 ;  /* 0x0000000300007306 */ /* 0x000eb00000209400 */
[----:B--2---:R-:W2:Y:S02]  /*1b10*/  MUFU.RCP R0, R0 ;  /* 0x0000000000007308 */ /* 0x004ea40000001000 */
[----:B--2---:R-:W-:-:S06]  /*1b20*/  IADD3 R0, R0, 0xffffffe, RZ ;  /* 0x0ffffffe00007810 */ /* 0x004fcc0007ffe0ff */
[----:B------:R-:W2:Y:S02]  /*1b30*/  F2I.FTZ.U32.TRUNC.NTZ R11, R0 ;  /* 0x00000000000b7305 */ /* 0x000ea4000021f000 */
[----:B--2---:R-:W-:-:S05]  /*1b40*/  IADD3 R0, RZ, -R11, RZ ;  /* 0x8000000bff007210 */ /* 0x004fca0007ffe0ff */
[----:B------:R-:W-:Y:S01]  /*1b50*/  IMAD R4, R0, R3, RZ ;  /* 0x0000000300047224 */ /* 0x000fe200078e02ff */
[----:B------:R-:W-:-:S03]  /*1b60*/  IABS R0, R5 ;  /* 0x0000000500007213 */ /* 0x000fc60000000000 */
[----:B------:R-:W-:Y:S01]  /*1b70*/  IMAD.HI.U32 R4, R11, R4, R10 ;  /* 0x000000040b047227 */ /* 0x000fe200078e000a */
[----:B------:R-:W-:-:S03]  /*1b80*/  IADD3 R0, RZ, -R0, RZ ;  /* 0x80000000ff007210 */ /* 0x000fc60007ffe0ff */
[----:B----4-:R-:W-:Y:S02]  /*1b90*/  @!P3 IMAD R2, R49, R13, RZ ;  /* 0x0000000d3102b224 */ /* 0x010fe400078e02ff */
[----:B------:R-:W-:-:S04]  /*1ba0*/  IMAD.HI.U32 R4, R4, R8, RZ ;  /* 0x0000000804047227 */ /* 0x000fc800078e00ff */
[----:B------:R-:W-:Y:S02]  /*1bb0*/  IMAD R0, R4, R0, R8 ;  /* 0x0000000004007224 */ /* 0x000fe400078e0208 */
[----:B------:R-:W-:Y:S02]  /*1bc0*/  @!P3 IMAD R2, R6, R48, R2 ;  /* 0x000000300602b224 */ /* 0x000fe400078e0202 */
[----:B------:R-:W-:Y:S01]  /*1bd0*/  @!P3 IMAD.WIDE.U32 R30, R48, R13, RZ ;  /* 0x0000000d301eb225 */ /* 0x000fe200078e00ff */
[----:B------:R-:W-:-:S03]  /*1be0*/  ISETP.GT.U32.AND P0, PT, R3, R0, PT ;  /* 0x000000000300720c */ /* 0x000fc60003f04070 */
[----:B------:R-:W-:Y:S01]  /*1bf0*/  @P3 IMAD.IADD R8, R13, 0x1, R14 ;  /* 0x000000010d083824 */ /* 0x000fe200078e020e */
[----:B-----5:R-:W-:Y:S02]  /*1c00*/  @!P3 SHF.R.S32.HI R6, RZ, 0x1f, R12 ;  /* 0x0000001fff06b819 */ /* 0x020fe4000001140c */
[----:B------:R-:W-:Y:S01]  /*1c10*/  @!P3 IADD3 R9, R31, R2, RZ ;  /* 0x000000021f09b210 */ /* 0x000fe20007ffe0ff */
[-C--:B------:R-:W-:Y:S02]  /*1c20*/  @P3 IMAD R10, R49, R8.reuse, RZ ;  /* 0x00000008310a3224 */ /* 0x080fe400078e02ff */
[----:B------:R-:W-:-:S04]  /*1c30*/  @P3 IMAD.WIDE.U32 R26, R48, R8, RZ ;  /* 0x00000008301a3225 */ /* 0x000fc800078e00ff */
[----:B---3--:R-:W-:Y:S02]  /*1c40*/  @!P3 IMAD R2, R25, R12, RZ ;  /* 0x0000000c1902b224 */ /* 0x008fe400078e02ff */
[----:B------:R-:W-:Y:S02]  /*1c50*/  @!P3 IMAD.MOV.U32 R8, RZ, RZ, R30 ;  /* 0x000000ffff08b224 */ /* 0x000fe400078e001e */
[C---:B------:R-:W-:Y:S02]  /*1c60*/  @!P3 IMAD R2, R24.reuse, R6, R2 ;  /* 0x000000061802b224 */ /* 0x040fe400078e0202 */
[----:B------:R-:W-:Y:S01]  /*1c70*/  @!P3 IMAD.WIDE.U32 R8, R24, R12, R8 ;  /* 0x0000000c1808b225 */ /* 0x000fe200078e0008 */
[----:B------:R-:W-:-:S03]  /*1c80*/  @P3 IADD3 R10, R27, R10, RZ ;  /* 0x0000000a1b0a3210 */ /* 0x000fc60007ffe0ff */
[----:B------:R-:W-:Y:S01]  /*1c90*/  @P3 IMAD.MOV.U32 R11, RZ, RZ, R26 ;  /* 0x000000ffff0b3224 */ /* 0x000fe200078e001a */
[----:B------:R-:W-:Y:S01]  /*1ca0*/  @!P3 MOV R11, R8 ;  /* 0x00000008000bb202 */ /* 0x000fe20000000f00 */
[----:B------:R-:W-:Y:S01]  /*1cb0*/  @!P3 IMAD.IADD R10, R9, 0x1, R2 ;  /* 0x00000001090ab824 */ /* 0x000fe200078e0202 */
[----:B------:R-:W-:-:S04]  /*1cc0*/  @!P0 IADD3 R0, R0, -R3, RZ ;  /* 0x8000000300008210 */ /* 0x000fc80007ffe0ff */
[-C--:B------:R-:W-:Y:S02]  /*1cd0*/  LOP3.LUT R11, R11, R10.reuse, RZ, 0x3c, !PT ;  /* 0x0000000a0b0b7212 */ /* 0x080fe400078e3cff */
[----:B------:R-:W-:Y:S02]  /*1ce0*/  ISETP.GE.U32.AND P2, PT, R0, R3, PT ;  /* 0x000000030000720c */ /* 0x000fe40003f46070 */
[----:B------:R-:W-:Y:S02]  /*1cf0*/  LOP3.LUT R3, R245, R5, RZ, 0x3c, !PT ;  /* 0x00000005f5037212 */ /* 0x000fe400078e3cff */
[----:B------:R-:W-:Y:S02]  /*1d00*/  LOP3.LUT R10, R11, R10, RZ, 0x3c, !PT ;  /* 0x0000000a0b0a7212 */ /* 0x000fe400078e3cff */
[----:B------:R-:W-:Y:S02]  /*1d10*/  ISETP.GE.AND P1, PT, R3, RZ, PT ;  /* 0x000000ff0300720c */ /* 0x000fe40003f26270 */
[----:B------:R-:W-:-:S02]  /*1d20*/  @!P0 IADD3 R4, R4, 0x1, RZ ;  /* 0x0000000104048810 */ /* 0x000fc40007ffe0ff */
[----:B------:R-:W-:Y:S02]  /*1d30*/  LEA R2, R165, 0xffffffc0, 0x6 ;  /* 0xffffffc0a5027811 */ /* 0x000fe400078e30ff */
[----:B------:R-:W-:Y:S02]  /*1d40*/  LOP3.LUT R11, R11, R10, RZ, 0x3c, !PT ;  /* 0x0000000a0b0b7212 */ /* 0x000fe400078e3cff */
[----:B------:R-:W-:Y:S01]  /*1d50*/  ISETP.NE.AND P0, PT, R5, RZ, PT ;  /* 0x000000ff0500720c */ /* 0x000fe20003f05270 */
[----:B------:R-:W-:Y:S01]  /*1d60*/  @!P3 IMAD R6, R51, R13, RZ ;  /* 0x0000000d3306b224 */ /* 0x000fe200078e02ff */
[----:B------:R-:W-:Y:S01]  /*1d70*/  @!P3 SHF.R.S32.HI R0, RZ, 0x1f, R13 ;  /* 0x0000001fff00b819 */ /* 0x000fe2000001140d */
[----:B------:R-:W-:Y:S01]  /*1d80*/  IMAD.WIDE.U32 R24, R48, R2, R10 ;  /* 0x0000000230187225 */ /* 0x000fe200078e000a */
[----:B------:R-:W-:-:S03]  /*1d90*/  SHF.R.S32.HI R8, RZ, 0x1f, R2 ;  /* 0x0000001fff087819 */ /* 0x000fc60000011402 */
[----:B------:R-:W-:Y:S02]  /*1da0*/  @!P3 IMAD R0, R0, R50, R6 ;  /* 0x000000320000b224 */ /* 0x000fe400078e0206 */
[----:B------:R-:W-:Y:S01]  /*1db0*/  @!P3 IMAD.WIDE.U32 R10, R50, R13, RZ ;  /* 0x0000000d320ab225 */ /* 0x000fe200078e00ff */
[----:B------:R-:W-:-:S03]  /*1dc0*/  @P2 IADD3 R4, R4, 0x1, RZ ;  /* 0x0000000104042810 */ /* 0x000fc60007ffe0ff */
[----:B------:R-:W-:Y:S01]  /*1dd0*/  IMAD R9, R49, R2, RZ ;  /* 0x0000000231097224 */ /* 0x000fe200078e02ff */
[----:B------:R-:W-:Y:S01]  /*1de0*/  @!P3 IADD3 R11, R11, R0, RZ ;  /* 0x000000000b0bb210 */ /* 0x000fe20007ffe0ff */
[----:B------:R-:W-:Y:S01]  /*1df0*/  @P3 IMAD.IADD R13, R13, 0x1, R14 ;  /* 0x000000010d0d3824 */ /* 0x000fe200078e020e */
[----:B------:R-:W-:Y:S01]  /*1e00*/  @!P1 IADD3 R4, -R4, RZ, RZ ;  /* 0x000000ff04049210 */ /* 0x000fe20007ffe1ff */
[----:B------:R-:W-:Y:S01]  /*1e10*/  IMAD R9, R8, R48, R9 ;  /* 0x0000003008097224 */ /* 0x000fe200078e0209 */
[----:B------:R-:W-:Y:S01]  /*1e20*/  @!P3 SHF.R.S32.HI R0, RZ, 0x1f, R12 ;  /* 0x0000001fff00b819 */ /* 0x000fe2000001140c */
[----:B------:R-:W-:Y:S01]  /*1e30*/  @!P3 IMAD R3, R23, R12, RZ ;  /* 0x0000000c1703b224 */ /* 0x000fe200078e02ff */
[----:B------:R-:W-:Y:S01]  /*1e40*/  @!P0 LOP3.LUT R4, RZ, R5, RZ, 0x33, !PT ;  /* 0x00000005ff048212 */ /* 0x000fe200078e33ff */
[-C--:B------:R-:W-:Y:S02]  /*1e50*/  @P3 IMAD R15, R51, R13.reuse, RZ ;  /* 0x0000000d330f3224 */ /* 0x080fe400078e02ff */
[----:B------:R-:W-:Y:S01]  /*1e60*/  @P3 IMAD.WIDE.U32 R26, R50, R13, RZ ;  /* 0x0000000d321a3225 */ /* 0x000fe200078e00ff */
[----:B------:R-:W-:-:S03]  /*1e70*/  SHF.R.S32.HI R13, RZ, 0x1f, R4 ;  /* 0x0000001fff0d7819 */ /* 0x000fc60000011404 */
[----:B------:R-:W-:Y:S02]  /*1e80*/  IMAD.IADD R25, R25, 0x1, R9 ;  /* 0x0000000119197824 */ /* 0x000fe400078e0209 */
[C---:B------:R-:W-:Y:S02]  /*1e90*/  @!P3 IMAD R0, R22.reuse, R0, R3 ;  /* 0x000000001600b224 */ /* 0x040fe400078e0203 */
[----:B------:R-:W-:Y:S02]  /*1ea0*/  IMAD R3, R17, R4, RZ ;  /* 0x0000000411037224 */ /* 0x000fe400078e02ff */
[----:B------:R-:W-:-:S04]  /*1eb0*/  @!P3 IMAD.WIDE.U32 R22, R22, R12, R10 ;  /* 0x0000000c1616b225 */ /* 0x000fc800078e000a */
[----:B------:R-:W-:Y:S01]  /*1ec0*/  IMAD.WIDE.U32 R24, R16, R4, R24 ;  /* 0x0000000410187225 */ /* 0x000fe200078e0018 */
[----:B------:R-:W-:-:S03]  /*1ed0*/  @P3 MOV R11, R26 ;  /* 0x0000001a000b3202 */ /* 0x000fc60000000f00 */
[----:B------:R-:W-:Y:S02]  /*1ee0*/  IMAD R16, R16, R13, R3 ;  /* 0x0000000d10107224 */ /* 0x000fe400078e0203 */
[----:B------:R-:W-:Y:S01]  /*1ef0*/  @P3 IMAD.IADD R15, R27, 0x1, R15 ;  /* 0x000000011b0f3824 */ /* 0x000fe200078e020f */
[----:B------:R-:W-:Y:S01]  /*1f00*/  @!P3 MOV R11, R22 ;  /* 0x00000016000bb202 */ /* 0x000fe20000000f00 */
[----:B------:R-:W-:Y:S01]  /*1f10*/  @!P3 IMAD.IADD R15, R23, 0x1, R0 ;  /* 0x00000001170fb824 */ /* 0x000fe200078e0200 */
[----:B------:R-:W-:Y:S01]  /*1f20*/  MOV R3, R24 ;  /* 0x0000001800037202 */ /* 0x000fe20000000f00 */
[----:B------:R-:W-:Y:S01]  /*1f30*/  IMAD.IADD R0, R25, 0x1, R16 ;  /* 0x0000000119007824 */ /* 0x000fe200078e0210 */
[----:B------:R-:W-:Y:S02]  /*1f40*/  MOV R9, R2 ;  /* 0x0000000200097202 */ /* 0x000fe40000000f00 */
[----:B------:R-:W-:Y:S02]  /*1f50*/  MOV R14, R4 ;  /* 0x00000004000e7202 */ /* 0x000fe40000000f00 */
.L_x_2009:
[----:B-1----:R-:W-:Y:S05]  /*1f60*/  BSYNC B0 ;  /* 0x0000000000007941 */ /* 0x002fea0003800000 */
.L_x_2007:
        /* <DEDUP_REMOVED lines=12> */
[----:B------:R-:W-:-:S03]  /*2030*/  LOP3.LUT R55, R55, 0xfffffff8, RZ, 0xc0, !PT ;  /* 0xfffffff837377812 */ /* 0x000fc600078ec0ff */
[----:B------:R-:W-:Y:S02]  /*2040*/  IMAD.SHL.U32 R159, R166, 0x40, RZ ;  /* 0x00000040a69f7824 */ /* 0x000fe400078e00ff */
[----:B------:R-:W-:Y:S01]  /*2050*/  IMAD.IADD R55, R57, 0x1, -R55 ;  /* 0x0000000139377824 */ /* 0x000fe200078e0a37 */
[----:B-1----:R-:W-:-:S03]  /*2060*/  LEA.HI R19, R52, R57, RZ, 0x4 ;  /* 0x0000003934137211 */ /* 0x002fc600078f20ff */
[----:B------:R-:W-:Y:S01]  /*2070*/  IMAD.SHL.U32 R16, R55, 0x8, RZ ;  /* 0x0000000837107824 */ /* 0x000fe200078e00ff */
[----:B------:R-:W-:Y:S02]  /*2080*/  LOP3.LUT R159, R159, 0x1c0, RZ, 0xc0, !PT ;  /* 0x000001c09f9f7812 */ /* 0x000fe400078ec0ff */
[----:B------:R-:W-:Y:S02]  /*2090*/  LOP3.LUT R10, R19, 0xfffffff0, RZ, 0xc0, !PT ;  /* 0xfffffff0130a7812 */ /* 0x000fe400078ec0ff */
[----:B------:R-:W-:Y:S02]  /*20a0*/  LOP3.LUT R6, R159, 0x38, R16, 0xf8, !PT ;  /* 0x000000389f067812 */ /* 0x000fe400078ef810 */
[----:B------:R-:W-:Y:S01]  /*20b0*/  SHF.R.U32.HI R159, RZ, 0x3, R159 ;  /* 0x00000003ff9f7819 */ /* 0x000fe2000001169f */
[----:B------:R-:W-:-:S03]  /*20c0*/  IMAD.IADD R10, R57, 0x1, -R10 ;  /* 0x00000001390a7824 */ /* 0x000fc600078e0a0a */
[----:B------:R-:W-:Y:S02]  /*20d0*/  LOP3.LUT R159, R6, R159, RZ, 0x3c, !PT ;  /* 0x0000009f069f7212 */ /* 0x000fe400078e3cff */
[----:B------:R-:W-:Y:S02]  /*20e0*/  SHF.R.S32.HI R6, RZ, 0x1f, R10 ;  /* 0x0000001fff067819 */ /* 0x000fe4000001140a */
[----:B------:R-:W-:Y:S02]  /*20f0*/  SHF.R.S32.HI R56, RZ, 0x4, R19 ;  /* 0x00000004ff387819 */ /* 0x000fe40000011413 */
[----:B------:R-:W-:Y:S02]  /*2100*/  LEA.HI R6, R6, R10, RZ, 0x3 ;  /* 0x0000000a06067211 */ /* 0x000fe400078f18ff */
[----:B------:R-:W-:Y:S02]  /*2110*/  IADD3 R30, P1, R16, R11, RZ ;  /* 0x0000000b101e7210 */ /* 0x000fe40007f3e0ff */
[----:B------:R-:W-:-:S02]  /*2120*/  LEA.HI R19, R19, R56, RZ, 0x1 ;  /* 0x0000003813137211 */ /* 0x000fc400078f08ff */
[----:B------:R-:W-:Y:S02]  /*2130*/  LOP3.LUT R11, R6, 0xfffffff8, RZ, 0xc0, !PT ;  /* 0xfffffff8060b7812 */ /* 0x000fe400078ec0ff */
[----:B------:R-:W-:Y:S02]  /*2140*/  LEA.HI R12, R52, R57, RZ, 0x6 ;  /* 0x00000039340c7211 */ /* 0x000fe400078f30ff */
[----:B------:R-:W-:Y:S01]  /*2150*/  SHF.R.S32.HI R17, RZ, 0x1f, R16 ;  /* 0x0000001fff117819 */ /* 0x000fe20000011410 */
[----:B------:R-:W-:Y:S01]  /*2160*/  IMAD.IADD R11, R10, 0x1, -R11 ;  /* 0x000000010a0b7824 */ /* 0x000fe200078e0a0b */
[----:B------:R-:W-:Y:S01]  /*2170*/  LOP3.LUT R19, R19, 0xfffffffe, RZ, 0xc0, !PT ;  /* 0xfffffffe13137812 */ /* 0x000fe200078ec0ff */
[----:B------:R-:W-:Y:S02]  /*2180*/  IMAD.SHL.U32 R12, R12, 0x8, RZ ;  /* 0x000000080c0c7824 */ /* 0x000fe400078e00ff */
[----:B-----5:R-:W-:Y:S02]  /*2190*/  IMAD R8, R8, R50, RZ ;  /* 0x0000003208087224 */ /* 0x020fe400078e02ff */
[----:B------:R-:W-:-:S02]  /*21a0*/  IMAD.X R31, R17, 0x1, R15, P1 ;  /* 0x00000001111f7824 */ /* 0x000fc400008e060f */
[----:B------:R-:W-:Y:S02]  /*21b0*/  IMAD.IADD R56, R56, 0x1, -R19 ;  /* 0x0000000138387824 */ /* 0x000fe400078e0a13 */
[----:B------:R-:W-:Y:S01]  /*21c0*/  IMAD.SHL.U32 R15, R11, 0x40, RZ ;  /* 0x000000400b0f7824 */ /* 0x000fe200078e00ff */
[----:B------:R-:W-:Y:S01]  /*21d0*/  LOP3.LUT R159, R159, 0xfffffe00, R12, 0xf8, !PT ;  /* 0xfffffe009f9f7812 */ /* 0x000fe200078ef80c */
[C---:B------:R-:W-:Y:S01]  /*21e0*/  IMAD R8, R9.reuse, R51, R8 ;  /* 0x0000003309087224 */ /* 0x040fe200078e0208 */
[----:B------:R-:W-:Y:S01]  /*21f0*/  SHF.R.S32.HI R60, RZ, 0x1f, R246 ;  /* 0x0000001fff3c7819 */ /* 0x000fe200000114f6 */
[----:B------:R-:W-:Y:S01]  /*2200*/  IMAD.WIDE.U32 R30, R9, R50, R30 ;  /* 0x00000032091e7225 */ /* 0x000fe200078e001e */
[----:B------:R-:W-:-:S03]  /*2210*/  LOP3.LUT R15, R15, 0x1c0, RZ, 0xc0, !PT ;  /* 0x000001c00f0f7812 */ /* 0x000fc600078ec0ff */
[----:B------:R-:W-:-:S05]  /*2220*/  IMAD.SHL.U32 R12, R56, 0x8, RZ ;  /* 0x00000008380c7824 */ /* 0x000fca00078e00ff */
[----:B------:R-:W-:Y:S02]  /*2230*/  LOP3.LUT R12, R15, 0x8, R12, 0xf8, !PT ;  /* 0x000000080f0c7812 */ /* 0x000fe400078ef80c */
[----:B------:R-:W-:Y:S01]  /*2240*/  SHF.R.U32.HI R15, RZ, 0x3, R15 ;  /* 0x00000003ff0f7819 */ /* 0x000fe2000001160f */
[----:B------:R-:W-:-:S03]  /*2250*/  IMAD.SHL.U32 R41, R6, 0x40, RZ ;  /* 0x0000004006297824 */ /* 0x000fc600078e00ff */
[----:B------:R-:W-:Y:S01]  /*2260*/  LOP3.LUT R12, R12, R15, RZ, 0x3c, !PT ;  /* 0x0000000f0c0c7212 */ /* 0x000fe200078e3cff */
[----:B------:R-:W-:-:S03]  /*2270*/  IMAD.IADD R31, R31, 0x1, R8 ;  /* 0x000000011f1f7824 */ /* 0x000fc600078e0208 */
[----:B------:R-:W-:Y:S01]  /*2280*/  LOP3.LUT R41, R12, 0xfffffe00, R41, 0xf8, !PT ;  /* 0xfffffe000c297812 */ /* 0x000fe200078ef829 */
[----:B------:R-:W-:Y:S01]  /*2290*/  IMAD R8, R29, R14, RZ ;  /* 0x0000000e1d087224 */ /* 0x000fe200078e02ff */
[----:B------:R-:W-:-:S03]  /*22a0*/  IADD3 R12, R16, 0x40, RZ ;  /* 0x00000040100c7810 */ /* 0x000fc60007ffe0ff */
[-C--:B------:R-:W-:Y:S02]  /*22b0*/  IMAD R8, R13, R28.reuse, R8 ;  /* 0x0000001c0d087224 */ /* 0x080fe400078e0208 */
[----:B------:R-:W-:Y:S01]  /*22c0*/  IMAD.WIDE.U32 R28, R14, R28, R30 ;  /* 0x0000001c0e1c7225 */ /* 0x000fe200078e001e */
[C---:B------:R-:W-:Y:S02]  /*22d0*/  LOP3.LUT P3, RZ, R11.reuse, 0x4, RZ, 0xc0, !PT ;  /* 0x000000040bff7812 */ /* 0x040fe4000786c0ff */
[----:B------:R-:W-:Y:S01]  /*22e0*/  LOP3.LUT P2, RZ, R11, 0x2, RZ, 0xc0, !PT ;  /* 0x000000020bff7812 */ /* 0x000fe2000784c0ff */
[----:B------:R-:W-:Y:S01]  /*22f0*/  IMAD R184, R51, R166, RZ ;  /* 0x000000a633b87224 */ /* 0x000fe200078e02ff */
[----:B------:R-:W-:Y:S02]  /*2300*/  SHF.R.S32.HI R167, RZ, 0x1f, R166 ;  /* 0x0000001fffa77819 */ /* 0x000fe400000114a6 */
[----:B------:R-:W-:Y:S02]  /*2310*/  IADD3 R11, R16, 0x80, RZ ;  /* 0x00000080100b7810 */ /* 0x000fe40007ffe0ff */
[----:B------:R-:W-:Y:S01]  /*2320*/  SHF.R.S32.HI R87, RZ, 0x1f, R61 ;  /* 0x0000001fff577819 */ /* 0x000fe2000001143d */
[----:B------:R-:W-:-:S03]  /*2330*/  IMAD R184, R167, R50, R184 ;  /* 0x00000032a7b87224 */ /* 0x000fc600078e02b8 */
[----:B------:R-:W-:-:S04]  /*2340*/  LEA.HI R87, R87, R61, RZ, 0x6 ;  /* 0x0000003d57577211 */ /* 0x000fc800078f30ff */
[----:B------:R-:W-:-:S04]  /*2350*/  SHF.R.S32.HI R87, RZ, 0x6, R87 ;  /* 0x00000006ff577819 */ /* 0x000fc80000011457 */
[----:B------:R-:W-:Y:S01]  /*2360*/  IMNMX R87, R239, R87, !PT ;  /* 0x00000057ef577217 */ /* 0x000fe20007800200 */
        /* <DEDUP_REMOVED lines=18> */
[-C--:B---3--:R-:W-:Y:S02]  /*2490*/  @!P0 IMAD R9, R27, R246.reuse, RZ ;  /* 0x000000f61b098224 */ /* 0x088fe400078e02ff */
[----:B------:R-:W-:-:S04]  /*24a0*/  @!P0 IMAD.WIDE.U32 R32, R26, R246, RZ ;  /* 0x000000f61a208225 */ /* 0x000fc800078e00ff */
[----:B------:R-:W-:Y:S02]  /*24b0*/  @!P0 IMAD R26, R26, R60, R9 ;  /* 0x0000003c1a1a8224 */ /* 0x000fe400078e0209 */
[----:B------:R-:W-:Y:S02]  /*24c0*/  @!P0 IMAD.MOV.U32 R7, RZ, RZ, R32 ;  /* 0x000000ffff078224 */ /* 0x000fe400078e0020 */
[----:B------:R-:W-:Y:S02]  /*24d0*/  @P0 IMAD.IADD R9, R35, 0x1, R10 ;  /* 0x0000000123090824 */ /* 0x000fe400078e020a */
[----:B------:R-:W-:Y:S01]  /*24e0*/  @!P0 IMAD.IADD R9, R33, 0x1, R26 ;  /* 0x0000000121098824 */ /* 0x000fe200078e021a */
[----:B------:R-:W-:Y:S01]  /*24f0*/  IADD3 R26, P1, R16, R7, RZ ;  /* 0x00000007101a7210 */ /* 0x000fe20007f3e0ff */
[----:B------:R-:W-:Y:S01]  /*2500*/  IMAD R7, R25, R245, RZ ;  /* 0x000000f519077224 */ /* 0x000fe200078e02ff */
[----:B------:R-:W-:-:S03]  /*2510*/  SHF.R.S32.HI R10, RZ, 0x1f, R245 ;  /* 0x0000001fff0a7819 */ /* 0x000fc600000114f5 */
[----:B------:R-:W-:Y:S02]  /*2520*/  IMAD.X R27, R17, 0x1, R9, P1 ;  /* 0x00000001111b7824 */ /* 0x000fe400008e0609 */
[----:B------:R-:W-:Y:S02]  /*2530*/  @P0 IMAD.MOV.U32 R174, RZ, RZ, R22 ;  /* 0x000000ffffae0224 */ /* 0x000fe400078e0016 */
[----:B------:R-:W-:Y:S02]  /*2540*/  @P0 IMAD.MOV.U32 R175, RZ, RZ, R23 ;  /* 0x000000ffffaf0224 */ /* 0x000fe400078e0017 */
[----:B------:R-:W-:Y:S02]  /*2550*/  IMAD R7, R24, R10, R7 ;  /* 0x0000000a18077224 */ /* 0x000fe400078e0207 */
[----:B------:R-:W-:-:S04]  /*2560*/  IMAD.WIDE.U32 R26, R245, R24, R26 ;  /* 0x00000018f51a7225 */ /* 0x000fc800078e001a */
[----:B------:R-:W-:Y:S02]  /*2570*/  @!P0 IMAD.MOV.U32 R174, RZ, RZ, R22 ;  /* 0x000000ffffae8224 */ /* 0x000fe400078e0016 */
[----:B------:R-:W-:Y:S01]  /*2580*/  @!P0 IMAD.MOV.U32 R175, RZ, RZ, R23 ;  /* 0x000000ffffaf8224 */ /* 0x000fe200078e0017 */
[-C--:B----4-:R-:W-:Y:S01]  /*2590*/  ISETP.GE.AND P0, PT, R12, R63.reuse, PT ;  /* 0x0000003f0c00720c */ /* 0x090fe20003f06270 */
[----:B------:R-:W-:Y:S01]  /*25a0*/  IMAD.IADD R171, R27, 0x1, R7 ;  /* 0x000000011bab7824 */ /* 0x000fe200078e0207 */
[-C--:B------:R-:W-:Y:S02]  /*25b0*/  ISETP.GE.AND P1, PT, R16, R63.reuse, PT ;  /* 0x0000003f1000720c */ /* 0x080fe40003f26270 */
[----:B------:R-:W-:Y:S01]  /*25c0*/  SEL R7, RZ, 0xffffffff, P0 ;  /* 0xffffffffff077807 */ /* 0x000fe20000000000 */
[----:B------:R-:W-:Y:S02]  /*25d0*/  IMAD.IADD R9, R29, 0x1, R8 ;  /* 0x000000011d097824 */ /* 0x000fe400078e0208 */
[----:B------:R-:W-:Y:S01]  /*25e0*/  IMAD.MOV.U32 R8, RZ, RZ, R28 ;  /* 0x000000ffff087224 */ /* 0x000fe200078e001c */
[----:B------:R-:W-:Y:S01]  /*25f0*/  SEL R6, RZ, 0x1, P1 ;  /* 0x00000001ff067807 */ /* 0x000fe20000800000 */
[----:B------:R-:W-:Y:S01]  /*2600*/  IMAD.SHL.U32 R7, R7, 0x2, RZ ;  /* 0x0000000207077824 */ /* 0x000fe200078e00ff */
[----:B------:R-:W-:Y:S01]  /*2610*/  ISETP.GE.AND P0, PT, R11, R63, PT ;  /* 0x0000003f0b00720c */ /* 0x000fe20003f06270 */
[----:B------:R-:W-:Y:S01]  /*2620*/  IMAD.WIDE.U32 R8, R166, R50, R8 ;  /* 0x00000032a6087225 */ /* 0x000fe200078e0008 */
[----:B------:R-:W-:-:S02]  /*2630*/  IADD3 R10, R16, 0xc0, RZ ;  /* 0x000000c0100a7810 */ /* 0x000fc40007ffe0ff */
[----:B------:R-:W-:Y:S01]  /*2640*/  LOP3.LUT R7, R7, 0x2, R6, 0xe2, !PT ;  /* 0x0000000207077812 */ /* 0x000fe200078ee206 */
[----:B------:R-:W-:Y:S01]  /*2650*/  IMAD.IADD R184, R9, 0x1, R184 ;  /* 0x0000000109b87824 */ /* 0x000fe200078e02b8 */
[----:B------:R-:W-:Y:S02]  /*2660*/  SEL R6, RZ, 0x4, P0 ;  /* 0x00000004ff067807 */ /* 0x000fe40000000000 */
[----:B------:R-:W-:Y:S02]  /*2670*/  LEA R185, P0, R8, R4, 0x1 ;  /* 0x0000000408b97211 */ /* 0x000fe400078008ff */
[----:B------:R-:W-:Y:S02]  /*2680*/  ISETP.GE.AND P1, PT, R10, R63, PT ;  /* 0x0000003f0a00720c */ /* 0x000fe40003f26270 */
[----:B------:R-:W-:Y:S02]  /*2690*/  LEA.HI.X R184, R8, R5, R184, 0x1, P0 ;  /* 0x0000000508b87211 */ /* 0x000fe400000f0cb8 */
[----:B------:R-:W-:-:S02]  /*26a0*/  IADD3 R160, P0, R16, R3, RZ ;  /* 0x0000000310a07210 */ /* 0x000fc40007f1e0ff */
[----:B------:R-:W-:Y:S02]  /*26b0*/  SEL R59, RZ, 0x8, P1 ;  /* 0x00000008ff3b7807 */ /* 0x000fe40000800000 */
[----:B------:R-:W-:Y:S01]  /*26c0*/  ISETP.GT.AND P1, PT, R165, R87, PT ;  /* 0x00000057a500720c */ /* 0x000fe20003f24270 */
[----:B------:R-:W-:Y:S02]  /*26d0*/  IMAD.X R161, R17, 0x1, R0, P0 ;  /* 0x0000000111a17824 */ /* 0x000fe400000e0600 */
[----:B------:R-:W-:-:S04]  /*26e0*/  IMAD.WIDE R22, R243, 0x40, R166 ;  /* 0x00000040f3167825 */ /* 0x000fc800078e02a6 */
[----:B------:R-:W-:-:S04]  /*26f0*/  IMAD.WIDE.U32 R160, R166, R48, R160 ;  /* 0x00000030a6a07225 */ /* 0x000fc800078e00a0 */
[----:B------:R-:W-:Y:S02]  /*2700*/  IMAD.MOV.U32 R170, RZ, RZ, R26 ;  /* 0x000000ffffaa7224 */ /* 0x000fe400078e001a */
[----:B------:R-:W-:Y:S01]  /*2710*/  IMAD R172, R23, R174, RZ ;  /* 0x000000ae17ac7224 */ /* 0x000fe200078e02ff */
[----:B------:R-:W-:Y:S01]  /*2720*/  LEA R241, P0, R160, R168, 0x1 ;  /* 0x000000a8a0f17211 */ /* 0x000fe200078008ff */
[----:B------:R-:W-:Y:S02]  /*2730*/  IMAD.IADD R163, R161, 0x1, R162 ;  /* 0x00000001a1a37824 */ /* 0x000fe400078e02a2 */
        /* <DEDUP_REMOVED lines=10> */
[----:B------:R-:W5:Y:S04]  /*27e0*/  LD.E.64 R182, [R20.64+0x128] ;  /* 0x0001280614b67980 */ /* 0x000f68000c101b00 */
[----:B------:R-:W4:Y:S04]  /*27f0*/  LD.E.64 R28, [R20.64+0x140] ;  /* 0x00014006141c7980 */ /* 0x000f28000c101b00 */
[----:B------:R-:W4:Y:S04]  /*2800*/  LD.E R15, [R20.64+0xd0] ;  /* 0x0000d006140f7980 */ /* 0x000f28000c101900 */
[----:B------:R-:W5:Y:S04]  /*2810*/  LD.E.64 R26, [R20.64+0x138] ;  /* 0x00013806141a7980 */ /* 0x000f68000c101b00 */
[----:B------:R-:W5:Y:S04]  /*2820*/  LD.E.64 R24, [R20.64+0x108] ;  /* 0x0001080614187980 */ /* 0x000f68000c101b00 */
[----:B------:R-:W5:Y:S04]  /*2830*/  LD.E.64 R22, [R20.64+0x110] ;  /* 0x0001100614167980 */ /* 0x000f68000c101b00 */
[----:B------:R-:W5:Y:S04]  /*2840*/  LD.E.64 R8, [R20.64+0x150] ;  /* 0x0001500614087980 */ /* 0x000f68000c101b00 */
[----:B------:R-:W5:Y:S01]  /*2850*/  LD.E.64 R6, [R20.64+0x148] ;  /* 0x0001480614067980 */ /* 0x000f62000c101b00 */
[----:B------:R-:W-:Y:S01]  /*2860*/  IADD3 R18, R18, R2, RZ ;  /* 0x0000000212127210 */ /* 0x000fe20007ffe0ff */
[C---:B------:R-:W-:Y:S01]  /*2870*/  IMAD.SHL.U32 R65, R50.reuse, 0x20, RZ ;  /* 0x0000002032417824 */ /* 0x040fe200078e00ff */
[----:B------:R-:W-:Y:S01]  /*2880*/  LOP3.LUT R151, R59, 0xffff, RZ, 0xc0, !PT ;  /* 0x0000ffff3b977812 */ /* 0x000fe200078ec0ff */
[----:B------:R-:W-:Y:S01]  /*2890*/  IMAD R64, R51, 0x60, RZ ;  /* 0x0000006033407824 */ /* 0x000fe200078e02ff */
[C---:B------:R-:W-:Y:S01]  /*28a0*/  SHF.L.U64.HI R66, R50.reuse, 0x5, R51 ;  /* 0x0000000532427819 */ /* 0x040fe20000010233 */
[----:B------:R-:W-:Y:S01]  /*28b0*/  IMAD.WIDE.U32 R178, R50, 0x60, RZ ;  /* 0x0000006032b27825 */ /* 0x000fe200078e00ff */
[----:B------:R-:W-:-:S02]  /*28c0*/  LOP3.LUT R157, R151, 0x1, RZ, 0xc0, !PT ;  /* 0x00000001979d7812 */ /* 0x000fc400078ec0ff */
[C---:B------:R-:W-:Y:S01]  /*28d0*/  LOP3.LUT R155, R151.reuse, 0x2, RZ, 0xc0, !PT ;  /* 0x00000002979b7812 */ /* 0x040fe200078ec0ff */
[----:B------:R-:W-:Y:S01]  /*28e0*/  IMAD.SHL.U32 R85, R48, 0x20, RZ ;  /* 0x0000002030557824 */ /* 0x000fe200078e00ff */
[----:B------:R-:W-:Y:S01]  /*28f0*/  LOP3.LUT R153, R151, 0x4, RZ, 0xc0, !PT ;  /* 0x0000000497997812 */ /* 0x000fe200078ec0ff */
[----:B------:R-:W-:Y:S01]  /*2900*/  IMAD.MOV.U32 R124, RZ, RZ, R241 ;  /* 0x000000ffff7c7224 */ /* 0x000fe200078e00f1 */
[----:B------:R-:W-:Y:S01]  /*2910*/  SHF.L.U64.HI R66, R65, 0x1, R66 ;  /* 0x0000000141427819 */ /* 0x000fe20000010242 */
[----:B------:R-:W-:Y:S01]  /*2920*/  IMAD.MOV.U32 R125, RZ, RZ, R240 ;  /* 0x000000ffff7d7224 */ /* 0x000fe200078e00f0 */
[C---:B------:R-:W-:Y:S01]  /*2930*/  IADD3 R156, R166.reuse, 0x10, RZ ;  /* 0x00000010a69c7810 */ /* 0x040fe20007ffe0ff */
[----:B------:R-:W-:Y:S01]  /*2940*/  IMAD.MOV.U32 R127, RZ, RZ, R185 ;  /* 0x000000ffff7f7224 */ /* 0x000fe200078e00b9 */
[C---:B------:R-:W-:Y:S01]  /*2950*/  IADD3 R154, R166.reuse, 0x20, RZ ;  /* 0x00000020a69a7810 */ /* 0x040fe20007ffe0ff */
[----:B------:R-:W-:Y:S01]  /*2960*/  IMAD.MOV.U32 R126, RZ, RZ, R184 ;  /* 0x000000ffff7e7224 */ /* 0x000fe200078e00b8 */
[----:B------:R-:W-:Y:S01]  /*2970*/  IADD3 R152, R166, 0x30, RZ ;  /* 0x00000030a6987810 */ /* 0x000fe20007ffe0ff */
[----:B------:R-:W-:Y:S01]  /*2980*/  IMAD.IADD R64, R179, 0x1, R64 ;  /* 0x00000001b3407824 */ /* 0x000fe200078e0240 */
[----:B------:R-:W-:-:S02]  /*2990*/  SHF.L.U64.HI R86, R48, 0x5, R49 ;  /* 0x0000000530567819 */ /* 0x000fc40000010231 */
[----:B------:R-:W-:Y:S02]  /*29a0*/  LOP3.LUT R151, R151, 0x8, RZ, 0xc0, !PT ;  /* 0x0000000897977812 */ /* 0x000fe400078ec0ff */
[----:B------:R-:W-:Y:S01]  /*29b0*/  SHF.L.U32 R65, R65, 0x1, RZ ;  /* 0x0000000141417819 */ /* 0x000fe200000006ff */
[----:B--2---:R-:W-:-:S04]  /*29c0*/  IMAD R0, R33, R246, RZ ;  /* 0x000000f621007224 */ /* 0x004fc800078e02ff */
[----:B------:R-:W-:Y:S02]  /*29d0*/  IMAD R0, R32, R60, R0 ;  /* 0x0000003c20007224 */ /* 0x000fe400078e0200 */
[----:B---3--:R-:W-:Y:S02]  /*29e0*/  IMAD R4, R35, R246, RZ ;  /* 0x000000f623047224 */ /* 0x008fe400078e02ff */
[----:B------:R-:W-:-:S04]  /*29f0*/  IMAD.WIDE.U32 R32, R246, R32, R16 ;  /* 0x00000020f6207225 */ /* 0x000fc800078e0010 */
[----:B------:R-:W-:-:S04]  /*2a00*/  IMAD.WIDE.U32 R30, R246, R34, R16 ;  /* 0x00000022f61e7225 */ /* 0x000fc800078e0010 */
[----:B------:R-:W-:Y:S02]  /*2a10*/  IMAD R4, R34, R60, R4 ;  /* 0x0000003c22047224 */ /* 0x000fe400078e0204 */
[----:B------:R-:W-:Y:S01]  /*2a20*/  IMAD.IADD R33, R33, 0x1, R0 ;  /* 0x0000000121217824 */ /* 0x000fe200078e0200 */
[----:B------:R-:W-:Y:S01]  /*2a30*/  SHF.R.S32.HI R0, RZ, 0x1f, R2 ;  /* 0x0000001fff007819 */ /* 0x000fe20000011402 */
[-C--:B----4-:R-:W-:Y:S02]  /*2a40*/  IMAD R5, R181, R2.reuse, RZ ;  /* 0x00000002b5057224 */ /* 0x090fe400078e02ff */
[----:B-----5:R-:W-:Y:S02]  /*2a50*/  IMAD R3, R183, R2, RZ ;  /* 0x00000002b7037224 */ /* 0x020fe400078e02ff */
[----:B------:R-:W-:Y:S02]  /*2a60*/  IMAD.IADD R31, R31, 0x1, R4 ;  /* 0x000000011f1f7824 */ /* 0x000fe400078e0204 */
[----:B------:R-:W-:-:S02]  /*2a70*/  IMAD R5, R180, R0, R5 ;  /* 0x00000000b4057224 */ /* 0x000fc400078e0205 */
[----:B------:R-:W-:Y:S01]  /*2a80*/  IMAD.WIDE.U32 R32, R180, R2, R32 ;  /* 0x00000002b4207225 */ /* 0x000fe200078e0020 */
[----:B------:R-:W-:-:S03]  /*2a90*/  LEA.HI R148, R15, R15, RZ, 0x1 ;  /* 0x0000000f0f947211 */ /* 0x000fc600078f08ff */
[C---:B------:R-:W-:Y:S02]  /*2aa0*/  IMAD R3, R182.reuse, R0, R3 ;  /* 0x00000000b6037224 */ /* 0x040fe400078e0203 */
[----:B------:R-:W-:Y:S01]  /*2ab0*/  IMAD.WIDE.U32 R30, R182, R2, R30 ;  /* 0x00000002b61e7225 */ /* 0x000fe200078e001e */
[----:B------:R-:W-:-:S03]  /*2ac0*/  IADD3 R0, P0, -R61, R166, RZ ;  /* 0x000000a63d007210 */ /* 0x000fc60007f1e1ff */
[-C--:B------:R-:W-:Y:S02]  /*2ad0*/  IMAD R4, R29, R14.reuse, RZ ;  /* 0x0000000e1d047224 */ /* 0x080fe400078e02ff */
[----:B------:R-:W-:Y:S01]  /*2ae0*/  IMAD.IADD R33, R33, 0x1, R5 ;  /* 0x0000000121217824 */ /* 0x000fe200078e0205 */
[----:B------:R-:W-:Y:S01]  /*2af0*/  SHF.R.S32.HI R5, RZ, 0x1f, R61 ;  /* 0x0000001fff057819 */ /* 0x000fe2000001143d */
[----:B------:R-:W-:Y:S02]  /*2b00*/  IMAD.IADD R31, R31, 0x1, R3 ;  /* 0x000000011f1f7824 */ /* 0x000fe400078e0203 */
[-C--:B------:R-:W-:Y:S01]  /*2b10*/  IMAD R3, R27, R14.reuse, RZ ;  /* 0x0000000e1b037224 */ /* 0x080fe200078e02ff */
[----:B------:R-:W-:Y:S01]  /*2b20*/  SHF.R.S32.HI R148, RZ, 0x1, R148 ;  /* 0x00000001ff947819 */ /* 0x000fe20000011494 */
[C---:B------:R-:W-:Y:S02]  /*2b30*/  IMAD R4, R28.reuse, R13, R4 ;  /* 0x0000000d1c047224 */ /* 0x040fe400078e0204 */
[----:B------:R-:W-:-:S04]  /*2b40*/  IMAD.WIDE.U32 R28, R28, R14, R32 ;  /* 0x0000000e1c1c7225 */ /* 0x000fc800078e0020 */
[C---:B------:R-:W-:Y:S02]  /*2b50*/  IMAD R3, R26.reuse, R13, R3 ;  /* 0x0000000d1a037224 */ /* 0x040fe400078e0203 */
[----:B------:R-:W-:-:S04]  /*2b60*/  IMAD.WIDE.U32 R26, R26, R14, R30 ;  /* 0x0000000e1a1a7225 */ /* 0x000fc800078e001e */
[----:B------:R-:W-:Y:S02]  /*2b70*/  IMAD.X R5, R167, 0x1, ~R5, P0 ;  /* 0x00000001a7057824 */ /* 0x000fe400000e0e05 */
[----:B------:R-:W-:Y:S02]  /*2b80*/  IMAD.IADD R15, R29, 0x1, R4 ;  /* 0x000000011d0f7824 */ /* 0x000fe400078e0204 */
[----:B------:R-:W-:Y:S02]  /*2b90*/  IMAD R4, R166, R148, R62 ;  /* 0x00000094a6047224 */ /* 0x000fe400078e023e */
[----:B------:R-:W-:Y:S02]  /*2ba0*/  IMAD.IADD R27, R27, 0x1, R3 ;  /* 0x000000011b1b7824 */ /* 0x000fe400078e0203 */
[C---:B------:R-:W-:Y:S02]  /*2bb0*/  IMAD R118, R5.reuse, R182, RZ ;  /* 0x000000b605767224 */ /* 0x040fe400078e02ff */
[----:B------:R-:W-:-:S02]  /*2bc0*/  IMAD R115, R5, R180, RZ ;  /* 0x000000b405737224 */ /* 0x000fc400078e02ff */
[----:B------:R-:W-:Y:S02]  /*2bd0*/  IMAD.MOV.U32 R14, RZ, RZ, R28 ;  /* 0x000000ffff0e7224 */ /* 0x000fe400078e001c */
[----:B------:R-:W-:Y:S02]  /*2be0*/  IMAD R122, R148, R18, RZ ;  /* 0x00000012947a7224 */ /* 0x000fe400078e02ff */
[----:B------:R-:W-:Y:S02]  /*2bf0*/  IMAD.IADD R3, R62, 0x1, R4 ;  /* 0x000000013e037824 */ /* 0x000fe400078e0204 */
[-C--:B------:R-:W-:Y:S02]  /*2c00*/  IMAD R118, R183, R0.reuse, R118 ;  /* 0x00000000b7767224 */ /* 0x080fe400078e0276 */
[----:B------:R-:W-:Y:S01]  /*2c10*/  IMAD.WIDE.U32 R18, R182, R0, R26 ;  /* 0x00000000b6127225 */ /* 0x000fe200078e001a */
[----:B------:R-:W-:-:S03]  /*2c20*/  SHF.R.S32.HI R2, RZ, 0x1f, R122 ;  /* 0x0000001fff027819 */ /* 0x000fc6000001147a */
[-C--:B------:R-:W-:Y:S02]  /*2c30*/  IMAD R115, R181, R0.reuse, R115 ;  /* 0x00000000b5737224 */ /* 0x080fe400078e0273 */
[----:B------:R-:W-:Y:S01]  /*2c40*/  IMAD.WIDE.U32 R14, R180, R0, R14 ;  /* 0x00000000b40e7225 */ /* 0x000fe200078e000e */
[C---:B------:R-:W-:Y:S02]  /*2c50*/  IADD3 R0, P3, R122.reuse, R4, RZ ;  /* 0x000000047a007210 */ /* 0x040fe40007f7e0ff */
[----:B------:R-:W-:Y:S01]  /*2c60*/  IADD3 R122, P2, R122, R3, RZ ;  /* 0x000000037a7a7210 */ /* 0x000fe20007f5e0ff */
[----:B------:R-:W-:Y:S01]  /*2c70*/  IMAD.IADD R118, R19, 0x1, R118 ;  /* 0x0000000113767824 */ /* 0x000fe200078e0276 */
[----:B------:R-:W-:Y:S02]  /*2c80*/  LEA R119, P0, R18, R24, 0x1 ;  /* 0x0000001812777211 */ /* 0x000fe400078008ff */
[----:B------:R-:W-:Y:S01]  /*2c90*/  LEA.HI.X.SX32 R4, R4, R2, 0x1, P3 ;  /* 0x0000000204047211 */ /* 0x000fe200018f0eff */
[----:B------:R-:W-:Y:S01]  /*2ca0*/  IMAD.SHL.U32 R123, R122, 0x2, RZ ;  /* 0x000000027a7b7824 */ /* 0x000fe200078e00ff */
[----:B------:R-:W-:Y:S01]  /*2cb0*/  LEA.HI.X R118, R18, R25, R118, 0x1, P0 ;  /* 0x0000001912767211 */ /* 0x000fe200000f0c76 */
[----:B------:R-:W-:Y:S01]  /*2cc0*/  IMAD.SHL.U32 R18, R0, 0x2, RZ ;  /* 0x0000000200127824 */ /* 0x000fe200078e00ff */
[----:B------:R-:W-:-:S02]  /*2cd0*/  IADD3 R115, R15, R115, RZ ;  /* 0x000000730f737210 */ /* 0x000fc40007ffe0ff */
[----:B------:R-:W-:Y:S02]  /*2ce0*/  LEA R116, P1, R14, R22, 0x1 ;  /* 0x000000160e747211 */ /* 0x000fe400078208ff */
[----:B------:R-:W-:Y:S02]  /*2cf0*/  LEA.HI.X.SX32 R2, R3, R2, 0x1, P2 ;  /* 0x0000000203027211 */ /* 0x000fe400010f0eff */
[----:B------:R-:W-:Y:S02]  /*2d00*/  IADD3 R121, P3, R8, R123, RZ ;  /* 0x0000007b08797210 */ /* 0x000fe40007f7e0ff */
[----:B------:R-:W-:Y:S02]  /*2d10*/  LEA.HI.X R115, R14, R23, R115, 0x1, P1 ;  /* 0x000000170e737211 */ /* 0x000fe400008f0c73 */
[----:B------:R-:W-:Y:S02]  /*2d20*/  SHF.L.U64.HI R122, R122, 0x1, R2 ;  /* 0x000000017a7a7819 */ /* 0x000fe40000010202 */
[----:B------:R-:W-:-:S02]  /*2d30*/  IADD3 R123, P2, R6, R123, RZ ;  /* 0x0000007b067b7210 */ /* 0x000fc40007f5e0ff */
[----:B------:R-:W-:Y:S02]  /*2d40*/  SHF.L.U64.HI R0, R0, 0x1, R4 ;  /* 0x0000000100007819 */ /* 0x000fe40000010204 */
[-C--:B------:R-:W-:Y:S02]  /*2d50*/  IADD3 R42, P1, R8, R18.reuse, RZ ;  /* 0x00000012082a7210 */ /* 0x080fe40007f3e0ff */
[----:B------:R-:W-:Y:S02]  /*2d60*/  IADD3 R18, P0, R6, R18, RZ ;  /* 0x0000001206127210 */ /* 0x000fe40007f1e0ff */
[----:B------:R-:W-:Y:S01]  /*2d70*/  IADD3.X R120, R9, R122, RZ, P3, !PT ;  /* 0x0000007a09787210 */ /* 0x000fe20001ffe4ff */
[----:B------:R-:W-:Y:S01]  /*2d80*/  IMAD.X R122, R7, 0x1, R122, P2 ;  /* 0x00000001077a7824 */ /* 0x000fe200010e067a */
[----:B------:R-:W-:Y:S01]  /*2d90*/  IADD3 R84, P2, R237, 0x40, RZ ;  /* 0x00000040ed547810 */ /* 0x000fe20007f5e0ff */
[--C-:B------:R-:W-:Y:S01]  /*2da0*/  IMAD.X R43, R9, 0x1, R0.reuse, P1 ;  /* 0x00000001092b7824 */ /* 0x100fe200008e0600 */
[----:B------:R-:W-:Y:S01]  /*2db0*/  IADD3 R80, P1, R237, 0x80, RZ ;  /* 0x00000080ed507810 */ /* 0x000fe20007f3e0ff */
[----:B------:R-:W-:Y:S01]  /*2dc0*/  IMAD.X R19, R7, 0x1, R0, P0 ;  /* 0x0000000107137824 */ /* 0x000fe200000e0600 */
[----:B------:R-:W-:Y:S01]  /*2dd0*/  IADD3 R74, P0, R237, 0xc0, RZ ;  /* 0x000000c0ed4a7810 */ /* 0x000fe20007f1e0ff */
[----:B------:R-:W-:-:S02]  /*2de0*/  IMAD.SHL.U32 R158, R148, 0x10, RZ ;  /* 0x00000010949e7824 */ /* 0x000fc400078e00ff */
[--C-:B------:R-:W-:Y:S01]  /*2df0*/  IMAD.X R83, RZ, RZ, R238.reuse, P2 ;  /* 0x000000ffff537224 */ /* 0x100fe200010e06ee */
[-C--:B------:R-:W-:Y:S01]  /*2e00*/  IADD3 R82, P2, R84, R237.reuse, RZ ;  /* 0x000000ed54527210 */ /* 0x080fe20007f5e0ff */
[--C-:B------:R-:W-:Y:S01]  /*2e10*/  IMAD.X R79, RZ, RZ, R238.reuse, P1 ;  /* 0x000000ffff4f7224 */ /* 0x100fe200008e06ee */
[-C--:B------:R-:W-:Y:S01]  /*2e20*/  IADD3 R78, P1, R80, R237.reuse, RZ ;  /* 0x000000ed504e7210 */ /* 0x080fe20007f3e0ff */
[--C-:B------:R-:W-:Y:S01]  /*2e30*/  IMAD.X R73, RZ, RZ, R238.reuse, P0 ;  /* 0x000000ffff497224 */ /* 0x100fe200000e06ee */
[-C--:B------:R-:W-:Y:S01]  /*2e40*/  IADD3 R72, P0, R74, R237.reuse, RZ ;  /* 0x000000ed4a487210 */ /* 0x080fe20007f1e0ff */
[----:B------:R-:W-:Y:S01]  /*2e50*/  IMAD.SHL.U32 R89, R182, 0x10, RZ ;  /* 0x00000010b6597824 */ /* 0x000fe200078e00ff */
[C---:B------:R-:W-:Y:S02]  /*2e60*/  IADD3 R149, R158.reuse, 0x40, RZ ;  /* 0x000000409e957810 */ /* 0x040fe40007ffe0ff */
[C---:B------:R-:W-:Y:S02]  /*2e70*/  IADD3 R147, R158.reuse, 0x80, RZ ;  /* 0x000000809e937810 */ /* 0x040fe40007ffe0ff */
[----:B------:R-:W-:Y:S01]  /*2e80*/  IADD3 R145, R158, 0xc0, RZ ;  /* 0x000000c09e917810 */ /* 0x000fe20007ffe0ff */
[--C-:B------:R-:W-:Y:S01]  /*2e90*/  IMAD.X R81, R83, 0x1, R238.reuse, P2 ;  /* 0x0000000153517824 */ /* 0x100fe200010e06ee */
[----:B------:R-:W-:Y:S01]  /*2ea0*/  IADD3.X R77, R79, R238, RZ, P1, !PT ;  /* 0x000000ee4f4d7210 */ /* 0x000fe20000ffe4ff */
[C---:B------:R-:W-:Y:S01]  /*2eb0*/  IMAD.SHL.U32 R99, R182.reuse, 0x20, RZ ;  /* 0x00000020b6637824 */ /* 0x040fe200078e00ff */
[----:B------:R-:W-:Y:S01]  /*2ec0*/  SHF.L.U64.HI R88, R182, 0x4, R183 ;  /* 0x00000004b6587819 */ /* 0x000fe200000102b7 */
[----:B------:R-:W-:Y:S01]  /*2ed0*/  IMAD.X R71, R73, 0x1, R238, P0 ;  /* 0x0000000149477824 */ /* 0x000fe200000e06ee */
[----:B------:R-:W-:-:S02]  /*2ee0*/  IADD3 R70, P3, R78, R237, RZ ;  /* 0x000000ed4e467210 */ /* 0x000fc40007f7e0ff */
[-C--:B------:R-:W-:Y:S02]  /*2ef0*/  IADD3 R68, P2, R72, R237.reuse, RZ ;  /* 0x000000ed48447210 */ /* 0x080fe40007f5e0ff */
[C---:B------:R-:W-:Y:S02]  /*2f00*/  IADD3 R91, P5, R89.reuse, 0x40, RZ ;  /* 0x00000040595b7810 */ /* 0x040fe40007fbe0ff */
[C---:B------:R-:W-:Y:S01]  /*2f10*/  IADD3 R95, P1, R89.reuse, 0x80, RZ ;  /* 0x00000080595f7810 */ /* 0x040fe20007f3e0ff */
[----:B------:R-:W-:Y:S01]  /*2f20*/  IMAD.IADD R146, R158, 0x1, R149 ;  /* 0x000000019e927824 */ /* 0x000fe200078e0295 */
[----:B------:R-:W-:Y:S01]  /*2f30*/  IADD3 R76, P4, R82, R237, RZ ;  /* 0x000000ed524c7210 */ /* 0x000fe20007f9e0ff */
[C---:B------:R-:W-:Y:S01]  /*2f40*/  IMAD.IADD R144, R158.reuse, 0x1, R147 ;  /* 0x000000019e907824 */ /* 0x040fe200078e0293 */
[----:B------:R-:W-:Y:S01]  /*2f50*/  IADD3 R103, P0, R89, 0xc0, RZ ;  /* 0x000000c059677810 */ /* 0x000fe20007f1e0ff */
[----:B------:R-:W-:Y:S01]  /*2f60*/  IMAD.IADD R142, R158, 0x1, R145 ;  /* 0x000000019e8e7824 */ /* 0x000fe200078e0291 */
[C-C-:B------:R-:W-:Y:S01]  /*2f70*/  SHF.L.U64.HI R110, R180.reuse, 0x4, R181.reuse ;  /* 0x00000004b46e7819 */ /* 0x140fe200000102b5 */
[C---:B------:R-:W-:Y:S01]  /*2f80*/  IMAD.SHL.U32 R113, R180.reuse, 0x20, RZ ;  /* 0x00000020b4717824 */ /* 0x040fe200078e00ff */
[C---:B------:R-:W-:Y:S01]  /*2f90*/  SHF.L.U32 R111, R180.reuse, 0x4, RZ ;  /* 0x00000004b46f7819 */ /* 0x040fe200000006ff */
[--C-:B------:R-:W-:Y:S01]  /*2fa0*/  IMAD.X R69, R77, 0x1, R238.reuse, P3 ;  /* 0x000000014d457824 */ /* 0x100fe200018e06ee */
[----:B------:R-:W-:Y:S01]  /*2fb0*/  SHF.L.U64.HI R112, R180, 0x5, R181 ;  /* 0x00000005b4707819 */ /* 0x000fe200000102b5 */
[----:B------:R-:W-:Y:S01]  /*2fc0*/  IMAD.X R67, R71, 0x1, R238, P2 ;  /* 0x0000000147437824 */ /* 0x000fe200010e06ee */
[----:B------:R-:W-:Y:S01]  /*2fd0*/  SHF.L.U64.HI R98, R182, 0x5, R183 ;  /* 0x00000005b6627819 */ /* 0x000fe200000102b7 */
[--C-:B------:R-:W-:Y:S01]  /*2fe0*/  IMAD.X R90, RZ, RZ, R88.reuse, P5 ;  /* 0x000000ffff5a7224 */ /* 0x100fe200028e0658 */
[----:B------:R-:W-:Y:S01]  /*2ff0*/  IADD3.X R75, R81, R238, RZ, P4, !PT ;  /* 0x000000ee514b7210 */ /* 0x000fe200027fe4ff */
[----:B------:R-:W-:Y:S01]  /*3000*/  IMAD.X R94, RZ, RZ, R88, P1 ;  /* 0x000000ffff5e7224 */ /* 0x000fe200008e0658 */
[----:B------:R-:W-:Y:S01]  /*3010*/  IADD3 R93, P5, R91, R89, RZ ;  /* 0x000000595b5d7210 */ /* 0x000fe20007fbe0ff */
[C---:B------:R-:W-:Y:S01]  /*3020*/  IMAD.SHL.U32 R150, R148.reuse, 0x20, RZ ;  /* 0x0000002094967824 */ /* 0x040fe200078e00ff */
[----:B------:R-:W-:Y:S01]  /*3030*/  IADD3 R101, P3, R99, R91, RZ ;  /* 0x0000005b63657210 */ /* 0x000fe20007f7e0ff */
[----:B------:R-:W-:Y:S01]  /*3040*/  IMAD R114, R181, 0x60, RZ ;  /* 0x00000060b5727824 */ /* 0x000fe200078e02ff */
[----:B------:R-:W-:Y:S01]  /*3050*/  IADD3.X R102, RZ, R88, RZ, P0, !PT ;  /* 0x00000058ff667210 */ /* 0x000fe200007fe4ff */
[----:B------:R-:W-:Y:S01]  /*3060*/  IMAD R148, R148, 0x30, RZ ;  /* 0x0000003094947824 */ /* 0x000fe200078e02ff */
[----:B------:R-:W-:Y:S01]  /*3070*/  IADD3 R105, P2, R103, R89, RZ ;  /* 0x0000005967697210 */ /* 0x000fe20007f5e0ff */
[C---:B------:R-:W-:Y:S01]  /*3080*/  IMAD.IADD R141, R158.reuse, 0x1, R144 ;  /* 0x000000019e8d7824 */ /* 0x040fe200078e0290 */
[----:B------:R-:W-:Y:S01]  /*3090*/  IADD3 R107, P1, R99, R95, RZ ;  /* 0x0000005f636b7210 */ /* 0x000fe20007f3e0ff */
[----:B------:R-:W-:Y:S01]  /*30a0*/  IMAD.IADD R140, R158, 0x1, R142 ;  /* 0x000000019e8c7824 */ /* 0x000fe200078e028e */
[----:B------:R-:W-:Y:S01]  /*30b0*/  IADD3 R97, P4, R95, R89, RZ ;  /* 0x000000595f617210 */ /* 0x000fe20007f9e0ff */
[----:B------:R-:W-:Y:S01]  /*30c0*/  IMAD.WIDE.U32 R180, R180, 0x60, RZ ;  /* 0x00000060b4b47825 */ /* 0x000fe200078e00ff */
[----:B------:R-:W-:-:S02]  /*30d0*/  IADD3 R109, P0, R103, R99, RZ ;  /* 0x00000063676d7210 */ /* 0x000fc40007f1e0ff */
[----:B------:R-:W-:Y:S01]  /*30e0*/  IADD3 R143, R158, R146, RZ ;  /* 0x000000929e8f7210 */ /* 0x000fe20007ffe0ff */
[----:B------:R-:W-:Y:S01]  /*30f0*/  IMAD.IADD R114, R181, 0x1, R114 ;  /* 0x00000001b5727824 */ /* 0x000fe200078e0272 */
[C---:B------:R-:W-:Y:S01]  /*3100*/  SHF.L.U64.HI R110, R111.reuse, 0x1, R110 ;  /* 0x000000016f6e7819 */ /* 0x040fe2000001026e */
[----:B------:R-:W-:Y:S01]  /*3110*/  IMAD.SHL.U32 R111, R111, 0x2, RZ ;  /* 0x000000026f6f7824 */ /* 0x000fe200078e00ff */
[C---:B------:R-:W-:Y:S01]  /*3120*/  SHF.L.U64.HI R112, R113.reuse, 0x1, R112 ;  /* 0x0000000171707819 */ /* 0x040fe20000010270 */
[----:B------:R-:W-:Y:S01]  /*3130*/  IMAD.SHL.U32 R113, R113, 0x2, RZ ;  /* 0x0000000271717824 */ /* 0x000fe200078e00ff */
[----:B------:R-:W-:Y:S01]  /*3140*/  MOV R9, R165 ;  /* 0x000000a500097202 */ /* 0x000fe20000000f00 */
[----:B------:R-:W-:Y:S01]  /*3150*/  IMAD.X R92, R90, 0x1, R88, P5 ;  /* 0x000000015a5c7824 */ /* 0x000fe200028e0658 */
[----:B------:R-:W-:Y:S01]  /*3160*/  IADD3.X R96, R94, R88, RZ, P4, !PT ;  /* 0x000000585e607210 */ /* 0x000fe200027fe4ff */
[----:B------:R-:W-:Y:S01]  /*3170*/  IMAD.X R100, R98, 0x1, R90, P3 ;  /* 0x0000000162647824 */ /* 0x000fe200018e065a */
        /* <DEDUP_REMOVED lines=10> */
[----:B------:R-:W-:-:S02]  /*3220*/  SHF.R.S32.HI R132, RZ, 0x1f, R144 ;  /* 0x0000001fff847819 */ /* 0x000fc40000011490 */
[----:B------:R-:W-:Y:S02]  /*3230*/  SHF.R.S32.HI R130, RZ, 0x1f, R142 ;  /* 0x0000001fff827819 */ /* 0x000fe4000001148e */
[----:B------:R-:W-:Y:S02]  /*3240*/  SHF.R.S32.HI R131, RZ, 0x1f, R143 ;  /* 0x0000001fff837819 */ /* 0x000fe4000001148f */
[----:B------:R-:W-:Y:S02]  /*3250*/  SHF.R.S32.HI R129, RZ, 0x1f, R141 ;  /* 0x0000001fff817819 */ /* 0x000fe4000001148d */
[----:B------:R-:W-:Y:S02]  /*3260*/  SHF.R.S32.HI R128, RZ, 0x1f, R140 ;  /* 0x0000001fff807819 */ /* 0x000fe4000001148c */
.L_x_2128:
        /* <DEDUP_REMOVED lines=9> */
[----:B------:R-:W-:-:S05]  /*3300*/  @!P2 BRA `(.L_x_2012) ;  /* 0x000001400000a947 */ /* 0x000fca0003800000 */
[----:B------:R-:W-:Y:S02]  /*3310*/  ISETP.NE.AND P1, PT, R157, RZ, PT ;  /* 0x000000ff9d00720c */ /* 0x000fe40003f25270 */
[----:B------:R-:W-:Y:S11]  /*3320*/  ISETP.NE.AND P0, PT, R155, RZ, PT ;  /* 0x000000ff9b00720c */ /* 0x000ff60003f05270 */
[----:B------:R-:W2:Y:S01]  /*3330*/  @P1 LD.E.128 R4, [R116.64] ;  /* 0x0000000674041980 */ /* 0x000ea2000c101d00 */
[--C-:B------:R-:W-:Y:S02]  /*3340*/  @P1 IMAD.MOV.U32 R2, RZ, RZ, R127.reuse ;  /* 0x000000ffff021224 */ /* 0x100fe400078e007f */
[--C-:B------:R-:W-:Y:S05]  /*3350*/  @P1 IMAD.MOV.U32 R3, RZ, RZ, R126.reuse ;  /* 0x000000ffff031224 */ /* 0x100fea00078e007e */
[----:B--2---:R1:W-:Y:S01]  /*3360*/  @P1 ST.E.128 [R2.64], R4 ;  /* 0x0000000402001985 */ /* 0x0043e2000c101d06 */
[----:B------:R-:W-:Y:S03]  /*3370*/  ISETP.NE.AND P1, PT, R153, RZ, PT ;  /* 0x000000ff9900720c */ /* 0x000fe60003f25270 */
[----:B-1----:R-:W2:Y:S01]  /*3380*/  @P0 LD.E.128 R4, [R116.64+0x80] ;  /* 0x0000800674040980 */ /* 0x002ea2000c101d00 */
[----:B------:R-:W-:Y:S01]  /*3390*/  @P0 MOV R2, R127 ;  /* 0x0000007f00020202 */ /* 0x000fe20000000f00 */
[----:B------:R-:W-:Y:S05]  /*33a0*/  @P0 IMAD.MOV.U32 R3, RZ, RZ, R126 ;  /* 0x000000ffff030224 */ /* 0x000fea00078e007e */
[----:B--2---:R1:W-:Y:S01]  /*33b0*/  @P0 ST.E.128 [R2.64+0x80], R4 ;  /* 0x0000800402000985 */ /* 0x0043e2000c101d06 */
[----:B------:R-:W-:Y:S03]  /*33c0*/  ISETP.NE.AND P0, PT, R151, RZ, PT ;  /* 0x000000ff9700720c */ /* 0x000fe60003f05270 */
[----:B-1----:R-:W2:Y:S01]  /*33d0*/  @P1 LD.E.128 R4, [R116.64+0x100] ;  /* 0x0001000674041980 */ /* 0x002ea2000c101d00 */
[--C-:B------:R-:W-:Y:S01]  /*33e0*/  @P1 IMAD.MOV.U32 R2, RZ, RZ, R127.reuse ;  /* 0x000000ffff021224 */ /* 0x100fe200078e007f */
[-C--:B------:R-:W-:Y:S05]  /*33f0*/  @P1 MOV R3, R126.reuse ;  /* 0x0000007e00031202 */ /* 0x080fea0000000f00 */
[----:B--2---:R1:W-:Y:S04]  /*3400*/  @P1 ST.E.128 [R2.64+0x100], R4 ;  /* 0x0001000402001985 */ /* 0x0043e8000c101d06 */
[----:B-1----:R-:W2:Y:S01]  /*3410*/  @P0 LD.E.128 R4, [R116.64+0x180] ;  /* 0x0001800674040980 */ /* 0x002ea2000c101d00 */
[----:B------:R-:W-:Y:S01]  /*3420*/  @P0 IMAD.MOV.U32 R2, RZ, RZ, R127 ;  /* 0x000000ffff020224 */ /* 0x000fe200078e007f */
[----:B------:R-:W-:Y:S05]  /*3430*/  @P0 MOV R3, R126 ;  /* 0x0000007e00030202 */ /* 0x000fea0000000f00 */
[----:B--2---:R1:W-:Y:S02]  /*3440*/  @P0 ST.E.128 [R2.64+0x180], R4 ;  /* 0x0001800402000985 */ /* 0x0043e4000c101d06 */
.L_x_2012:
[----:B------:R-:W-:Y:S05]  /*3450*/  BSYNC B0 ;  /* 0x0000000000007941 */ /* 0x000fea0003800000 */
.L_x_2011:
[C---:B------:R-:W-:Y:S01]  /*3460*/  ISETP.GE.AND P0, PT, R156.reuse, R186, PT ;  /* 0x000000ba9c00720c */ /* 0x040fe20003f06270 */
[----:B------:R-:W-:Y:S03]  /*3470*/  BSSY B0, `(.L_x_2013) ;  /* 0x0000014000007945 */ /* 0x000fe60003800000 */
[----:B------:R-:W-:Y:S11]  /*3480*/  ISETP.GE.AND P0, PT, R156, R164, !P0 ;  /* 0x000000a49c00720c */ /* 0x000ff60004706270 */
[----:B------:R-:W-:Y:S02]  /*3490*/  @!UPT UIADD3 URZ, URZ, URZ, URZ ;  /* 0x0000003f3f3ff290 */ /* 0x000fe4000fffe03f */
[----:B------:R-:W-:-:S05]  /*34a0*/  @!P0 BRA `(.L_x_2014) ;  /* 0x0000010000008947 */ /* 0x000fca0003800000 */
[----:B------:R-:W-:Y:S02]  /*34b0*/  ISETP.NE.AND P1, PT, R157, RZ, PT ;  /* 0x000000ff9d00720c */ /* 0x000fe40003f25270 */
[----:B------:R-:W-:Y:S02]  /*34c0*/  IADD3 R22, P0, R116, R111, RZ ;  /* 0x0000006f74167210 */ /* 0x000fe40007f1e0ff */
[----:B-1----:R-:W-:Y:S03]  /*34d0*/  LEA R2, P3, R235, R127, 0x1 ;  /* 0x0000007feb027211 */ /* 0x002fe600078608ff */
[----:B------:R-:W-:Y:S01]  /*34e0*/  IMAD.X R23, R117, 0x1, R110, P0 ;  /* 0x0000000175177824 */ /* 0x000fe200000e066e */
[----:B------:R-:W-:Y:S02]  /*34f0*/  ISETP.NE.AND P0, PT, R155, RZ, PT ;  /* 0x000000ff9b00720c */ /* 0x000fe40003f05270 */
[----:B------:R-:W-:Y:S03]  /*3500*/  LEA.HI.X R3, R235, R126, R236, 0x1, P3 ;  /* 0x0000007eeb037211 */ /* 0x000fe600018f0cec */
[----:B------:R-:W2:Y:S04]  /*3510*/  @P1 LD.E.128 R24, [R22.64] ;  /* 0x0000000616181980 */ /* 0x000ea8000c101d00 */
[----:B--2---:R-:W-:Y:S01]  /*3520*/  @P1 ST.E.128 [R2.64], R24 ;  /* 0x0000001802001985 */ /* 0x004fe2000c101d06 */
[----:B------:R-:W-:Y:S03]  /*3530*/  ISETP.NE.AND P1, PT, R153, RZ, PT ;  /* 0x000000ff9900720c */ /* 0x000fe60003f25270 */
[----:B------:R-:W2:Y:S04]  /*3540*/  @P0 LD.E.128 R4, [R22.64+0x80] ;  /* 0x0000800616040980 */ /* 0x000ea8000c101d00 */
[----:B--2---:R1:W-:Y:S01]  /*3550*/  @P0 ST.E.128 [R2.64+0x80], R4 ;  /* 0x0000800402000985 */ /* 0x0043e2000c101d06 */
[----:B------:R-:W-:Y:S05]  /*3560*/  ISETP.NE.AND P0, PT, R151, RZ, PT ;  /* 0x000000ff9700720c */ /* 0x000fea0003f05270 */
[----:B-1----:R-:W2:Y:S04]  /*3570*/  @P1 LD.E.128 R4, [R22.64+0x100] ;  /* 0x0001000616041980 */ /* 0x002ea8000c101d00 */
[----:B--2---:R1:W-:Y:S04]  /*3580*/  @P1 ST.E.128 [R2.64+0x100], R4 ;  /* 0x0001000402001985 */ /* 0x0043e8000c101d06 */
[----:B-1----:R-:W2:Y:S04]  /*3590*/  @P0 LD.E.128 R4, [R22.64+0x180] ;  /* 0x0001800616040980 */ /* 0x002ea8000c101d00 */
[----:B--2---:R1:W-:Y:S02]  /*35a0*/  @P0 ST.E.128 [R2.64+0x180], R4 ;  /* 0x0001800402000985 */ /* 0x0043e4000c101d06 */
.L_x_2014:
[----:B------:R-:W-:Y:S05]  /*35b0*/  BSYNC B0 ;  /* 0x0000000000007941 */ /* 0x000fea0003800000 */
.L_x_2013:
        /* <DEDUP_REMOVED lines=21> */
.L_x_2016:
[----:B------:R-:W-:Y:S05]  /*3710*/  BSYNC B0 ;  /* 0x0000000000007941 */ /* 0x000fea0003800000 */
.L_x_2015:
        /* <DEDUP_REMOVED lines=21> */
.L_x_2018:
[----:B------:R-:W-:Y:S05]  /*3870*/  BSYNC B0 ;  /* 0x0000000000007941 */ /* 0x000fea0003800000 */
.L_x_2017:
        /* <DEDUP_REMOVED lines=20> */
[----:B-1----:R-:W-:Y:S01]  /*39c0*/  IMAD.MOV.U32 R5, RZ, RZ, R118 ;  /* 0x000000ffff057224 */ /* 0x002fe200078e0076 */
[----:B------:R-:W-:Y:S05]  /*39d0*/  MOV R4, R119 ;  /* 0x0000007700047202 */ /* 0x000fea0000000f00 */
[----:B------:R-:W2:Y:S08]  /*39e0*/  LD.E.128 R24, [R4.64] ;  /* 0x0000000604187980 */ /* 0x000eb0000c101d00 */
[----:B------:R-:W3:Y:S06]  /*39f0*/  @!P0 LD.E.64 R2, [R18.64] ;  /* 0x0000000612028980 */ /* 0x000eec000c101b00 */
[----:B------:R-:W4:Y:S01]  /*3a00*/  @!P0 LD.E.64 R28, [R42.64] ;  /* 0x000000062a1c8980 */ /* 0x000f22000c101b00 */
[----:B--2---:R-:W-:Y:S01]  /*3a10*/  @!P0 LOP3.LUT R0, R24, 0xffff0000, RZ, 0xc0, !PT ;  /* 0xffff000018008812 */ /* 0x004fe200078ec0ff */
[C---:B---3--:R-:W-:Y:S01]  /*3a20*/  @!P0 IMAD.U32 R4, R3.reuse, 0x10000, RZ ;  /* 0x0001000003048824 */ /* 0x048fe200078e00ff */
[----:B------:R-:W-:Y:S02]  /*3a30*/  @!P0 SHF.L.U32 R7, R2, 0x10, RZ ;  /* 0x0000001002078819 */ /* 0x000fe400000006ff */
[----:B------:R-:W-:Y:S02]  /*3a40*/  @!P0 LOP3.LUT R5, R3, 0xffff0000, RZ, 0xc0, !PT ;  /* 0xffff000003058812 */ /* 0x000fe400078ec0ff */
[----:B------:R-:W-:Y:S01]  /*3a50*/  @!P0 SHF.L.U32 R3, R24, 0x10, RZ ;  /* 0x0000001018038819 */ /* 0x000fe200000006ff */
[----:B----4-:R-:W-:Y:S01]  /*3a60*/  @!P0 IMAD.U32 R23, R29, 0x10000, RZ ;  /* 0x000100001d178824 */ /* 0x010fe200078e00ff */
[----:B------:R-:W-:Y:S02]  /*3a70*/  @!P0 SHF.L.U32 R8, R28, 0x10, RZ ;  /* 0x000000101c088819 */ /* 0x000fe400000006ff */
[----:B------:R-:W-:Y:S02]  /*3a80*/  @!P0 LOP3.LUT R6, R2, 0xffff0000, RZ, 0xc0, !PT ;  /* 0xffff000002068812 */ /* 0x000fe400078ec0ff */
[----:B------:R-:W-:Y:S01]  /*3a90*/  @!P0 LOP3.LUT R2, R25, 0xffff0000, RZ, 0xc0, !PT ;  /* 0xffff000019028812 */ /* 0x000fe200078ec0ff */
[----:B------:R-:W-:Y:S01]  /*3aa0*/  @!P0 FMUL.FTZ R30, R0, R8 ;  /* 0x00000008001e8220 */ /* 0x000fe20000410000 */
[----:B------:R-:W-:Y:S01]  /*3ab0*/  @!P0 LOP3.LUT R22, R28, 0xffff0000, RZ, 0xc0, !PT ;  /* 0xffff00001c168812 */ /* 0x000fe200078ec0ff */
[-C--:B------:R-:W-:Y:S01]  /*3ac0*/  @!P0 FMUL.FTZ R0, R0, R7.reuse ;  /* 0x0000000700008220 */ /* 0x080fe20000410000 */
[----:B------:R-:W-:Y:S01]  /*3ad0*/  @!P0 LOP3.LUT R28, R29, 0xffff0000, RZ, 0xc0, !PT ;  /* 0xffff00001d1c8812 */ /* 0x000fe200078ec0ff */
[----:B------:R-:W-:Y:S01]  /*3ae0*/  @!P0 FFMA.FTZ R30, R3, R7, -R30 ;  /* 0x00000007031e8223 */ /* 0x000fe2000001081e */
[----:B------:R-:W-:Y:S01]  /*3af0*/  @!P0 LOP3.LUT R7, R27, 0xffff0000, RZ, 0xc0, !PT ;  /* 0xffff00001b078812 */ /* 0x000fe200078ec0ff */
[----:B------:R-:W-:Y:S01]  /*3b00*/  @!P0 FFMA.FTZ R0, R8, R3, R0 ;  /* 0x0000000308008223 */ /* 0x000fe20000010000 */
[----:B------:R-:W-:Y:S01]  /*3b10*/  @!P0 SHF.L.U32 R8, R25, 0x10, RZ ;  /* 0x0000001019088819 */ /* 0x000fe200000006ff */
[----:B------:R-:W-:Y:S01]  /*3b20*/  @!P0 FMUL.FTZ R31, R2, R22 ;  /* 0x00000016021f8220 */ /* 0x000fe20000410000 */
[----:B------:R-:W-:Y:S01]  /*3b30*/  @!P0 LOP3.LUT R3, R26, 0xffff0000, RZ, 0xc0, !PT ;  /* 0xffff00001a038812 */ /* 0x000fe200078ec0ff */
[-C--:B------:R-:W-:Y:S01]  /*3b40*/  @!P0 FMUL.FTZ R2, R2, R6.reuse ;  /* 0x0000000602028220 */ /* 0x080fe20000410000 */
[----:B------:R-:W-:Y:S01]  /*3b50*/  @!P0 SHF.L.U32 R29, R27, 0x10, RZ ;  /* 0x000000101b1d8819 */ /* 0x000fe200000006ff */
[----:B------:R-:W-:Y:S01]  /*3b60*/  @!P0 FFMA.FTZ R31, R8, R6, -R31 ;  /* 0x00000006081f8223 */ /* 0x000fe2000001081f */
[----:B------:R-:W-:Y:S01]  /*3b70*/  @!P0 F2FP.BF16.PACK_AB R0, R0, R30 ;  /* 0x0000001e0000823e */ /* 0x000fe200000010ff */
[----:B------:R-:W-:Y:S02]  /*3b80*/  @!P0 IMAD.U32 R6, R26, 0x10000, RZ ;  /* 0x000100001a068824 */ /* 0x000fe400078e00ff */
[C---:B------:R-:W-:Y:S01]  /*3b90*/  @!P0 FMUL.FTZ R32, R3.reuse, R23 ;  /* 0x0000001703208220 */ /* 0x040fe20000410000 */
[----:B------:R-:W-:Y:S01]  /*3ba0*/  @!P0 MOV R24, R0 ;  /* 0x0000000000188202 */ /* 0x000fe20000000f00 */
[----:B------:R-:W-:Y:S02]  /*3bb0*/  @!P0 FMUL.FTZ R3, R3, R4 ;  /* 0x0000000403038220 */ /* 0x000fe40000410000 */
[C---:B------:R-:W-:Y:S02]  /*3bc0*/  @!P0 FMUL.FTZ R33, R7.reuse, R28 ;  /* 0x0000001c07218220 */ /* 0x040fe40000410000 */
[----:B------:R-:W-:Y:S02]  /*3bd0*/  @!P0 FFMA.FTZ R32, R6, R4, -R32 ;  /* 0x0000000406208223 */ /* 0x000fe40000010820 */
[-C--:B------:R-:W-:Y:S02]  /*3be0*/  @!P0 FMUL.FTZ R4, R7, R5.reuse ;  /* 0x0000000507048220 */ /* 0x080fe40000410000 */
[----:B------:R-:W-:Y:S02]  /*3bf0*/  @!P0 FFMA.FTZ R2, R22, R8, R2 ;  /* 0x0000000816028223 */ /* 0x000fe40000010002 */
[----:B------:R-:W-:Y:S02]  /*3c00*/  @!P0 FFMA.FTZ R3, R23, R6, R3 ;  /* 0x0000000617038223 */ /* 0x000fe40000010003 */
        /* <DEDUP_REMOVED lines=9> */
.L_x_2025:
[----:B------:R-:W-:Y:S05]  /*3ca0*/  BSYNC B0 ;  /* 0x0000000000007941 */ /* 0x000fea0003800000 */
.L_x_2024:
[----:B------:R-:W-:Y:S01]  /*3cb0*/  ISETP.GE.AND P0, PT, R12, R117, PT ;  /* 0x000000750c00720c */ /* 0x000fe20003f06270 */
[----:B------:R-:W-:Y:S01]  /*3cc0*/  @!UPT UIADD3 URZ, URZ, URZ, URZ ;  /* 0x0000003f3f3ff290 */ /* 0x000fe2000fffe03f */
[----:B------:R-:W-:Y:S11]  /*3cd0*/  BSSY B0, `(.L_x_2026) ;  /* 0x0000031000007945 */ /* 0x000ff60003800000 */
[----:B------:R-:W-:-:S05]  /*3ce0*/  @P0 BRA `(.L_x_2027) ;  /* 0x000002f000000947 */ /* 0x000fca0003800000 */
[----:B------:R-:W-:Y:S01]  /*3cf0*/  ISETP.GE.AND P0, PT, R12, R15, PT ;  /* 0x0000000f0c00720c */ /* 0x000fe20003f06270 */
[----:B-1----:R-:W-:Y:S01]  /*3d00*/  IMAD.MOV.U32 R5, RZ, RZ, R118 ;  /* 0x000000ffff057224 */ /* 0x002fe200078e0076 */
[----:B------:R-:W-:Y:S05]  /*3d10*/  MOV R4, R119 ;  /* 0x0000007700047202 */ /* 0x000fea0000000f00 */
[----:B------:R-:W2:Y:S08]  /*3d20*/  LD.E.128 R24, [R4.64+0x80] ;  /* 0x0000800604187980 */ /* 0x000eb0000c101d00 */
[----:B------:R-:W3:Y:S06]  /*3d30*/  @!P0 LD.E.64 R2, [R18.64+0x40] ;  /* 0x0000400612028980 */ /* 0x000eec000c101b00 */
[----:B------:R-:W4:Y:S01]  /*3d40*/  @!P0 LD.E.64 R28, [R42.64+0x40] ;  /* 0x000040062a1c8980 */ /* 0x000f22000c101b00 */
        /* <DEDUP_REMOVED lines=41> */
.L_x_2027:
[----:B------:R-:W-:Y:S05]  /*3fe0*/  BSYNC B0 ;  /* 0x0000000000007941 */ /* 0x000fea0003800000 */
.L_x_2026:
        /* <DEDUP_REMOVED lines=51> */
.L_x_2029:
[----:B------:R-:W-:Y:S05]  /*4320*/  BSYNC B0 ;  /* 0x0000000000007941 */ /* 0x000fea0003800000 */
.L_x_2028:
[----:B------:R-:W-:Y:S11]  /*4330*/  ISETP.GE.AND P0, PT, R10, R117, PT ;  /* 0x000000750a00720c */ /* 0x000ff60003f06270 */
[----:B------:R-:W-:Y:S02]  /*4340*/  @!UPT UIADD3 URZ, URZ, URZ, URZ ;  /* 0x0000003f3f3ff290 */ /* 0x000fe4000fffe03f */
        /* <DEDUP_REMOVED lines=48> */
.L_x_2023:
[----:B------:R-:W-:Y:S05]  /*4650*/  BSYNC B1 ;  /* 0x0000000000017941 */ /* 0x000fea0003800000 */
.L_x_2022:
        /* <DEDUP_REMOVED lines=9> */
[-C--:B-1----:R-:W-:Y:S02]  /*46f0*/  IADD3 R6, P2, R18, R32.reuse, RZ ;  /* 0x0000002012067210 */ /* 0x082fe40007f5e0ff */
[----:B------:R-:W-:Y:S03]  /*4700*/  IADD3 R32, P1, R42, R32, RZ ;  /* 0x000000202a207210 */ /* 0x000fe60007f3e0ff */
[--C-:B------:R-:W-:Y:S02]  /*4710*/  IMAD.X R7, R19, 0x1, R0.reuse, P2 ;  /* 0x0000000113077824 */ /* 0x100fe400010e0600 */
[----:B------:R-:W-:Y:S01]  /*4720*/  IMAD.X R33, R43, 0x1, R0, P1 ;  /* 0x000000012b217824 */ /* 0x000fe200008e0600 */
[----:B------:R-:W-:-:S05]  /*4730*/  @P0 BRA `(.L_x_2033) ;  /* 0x0000031000000947 */ /* 0x000fca0003800000 */
[----:B------:R-:W-:Y:S02]  /*4740*/  ISETP.GE.AND P0, PT, R16, R15, PT ;  /* 0x0000000f1000720c */ /* 0x000fe40003f06270 */
[C---:B------:R-:W-:Y:S04]  /*4750*/  LEA R24, P1, R89.reuse, R119, 0x1 ;  /* 0x0000007759187211 */ /* 0x040fe800078208ff */
[----:B------:R-:W-:Y:S06]  /*4760*/  LEA.HI.X R25, R89, R118, R88, 0x1, P1 ;  /* 0x0000007659197211 */ /* 0x000fec00008f0c58 */
[----:B------:R-:W2:Y:S08]  /*4770*/  LD.E.128 R24, [R24.64] ;  /* 0x0000000618187980 */ /* 0x000eb0000c101d00 */
[----:B------:R-:W3:Y:S06]  /*4780*/  @!P0 LD.E.64 R30, [R32.64] ;  /* 0x00000006201e8980 */ /* 0x000eec000c101b00 */
[----:B------:R-:W4:Y:S01]  /*4790*/  @!P0 LD.E.64 R2, [R6.64] ;  /* 0x0000000606028980 */ /* 0x000f22000c101b00 */
[----:B---3--:R-:W-:Y:S01]  /*47a0*/  @!P0 IMAD.U32 R29, R31, 0x10000, RZ ;  /* 0x000100001f1d8824 */ /* 0x008fe200078e00ff */
[----:B--2---:R-:W-:Y:S02]  /*47b0*/  @!P0 LOP3.LUT R0, R24, 0xffff0000, RZ, 0xc0, !PT ;  /* 0xffff000018008812 */ /* 0x004fe400078ec0ff */
[C---:B------:R-:W-:Y:S02]  /*47c0*/  @!P0 SHF.L.U32 R23, R30.reuse, 0x10, RZ ;  /* 0x000000101e178819 */ /* 0x040fe400000006ff */
[----:B------:R-:W-:Y:S01]  /*47d0*/  @!P0 LOP3.LUT R28, R30, 0xffff0000, RZ, 0xc0, !PT ;  /* 0xffff00001e1c8812 */ /* 0x000fe200078ec0ff */
[C---:B----4-:R-:W-:Y:S01]  /*47e0*/  @!P0 IMAD.U32 R22, R2.reuse, 0x10000, RZ ;  /* 0x0001000002168824 */ /* 0x050fe200078e00ff */
[----:B------:R-:W-:Y:S01]  /*47f0*/  @!P0 LOP3.LUT R8, R2, 0xffff0000, RZ, 0xc0, !PT ;  /* 0xffff000002088812 */ /* 0x000fe200078ec0ff */
[----:B------:R-:W-:Y:S01]  /*4800*/  @!P0 IMAD.U32 R4, R3, 0x10000, RZ ;  /* 0x0001000003048824 */ /* 0x000fe200078e00ff */
[----:B------:R-:W-:Y:S01]  /*4810*/  @!P0 LOP3.LUT R2, R25, 0xffff0000, RZ, 0xc0, !PT ;  /* 0xffff000019028812 */ /* 0x000fe200078ec0ff */
[C---:B------:R-:W-:Y:S01]  /*4820*/  @!P0 FMUL.FTZ R34, R0.reuse, R23 ;  /* 0x0000001700228220 */ /* 0x040fe20000410000 */
[----:B------:R-:W-:Y:S01]  /*4830*/  @!P0 LOP3.LUT R5, R3, 0xffff0000, RZ, 0xc0, !PT ;  /* 0xffff000003058812 */ /* 0x000fe200078ec0ff */
[----:B------:R-:W-:Y:S01]  /*4840*/  @!P0 FMUL.FTZ R0, R0, R22 ;  /* 0x0000001600008220 */ /* 0x000fe20000410000 */
[----:B------:R-:W-:Y:S01]  /*4850*/  @!P0 SHF.L.U32 R3, R24, 0x10, RZ ;  /* 0x0000001018038819 */ /* 0x000fe200000006ff */
[C---:B------:R-:W-:Y:S01]  /*4860*/  @!P0 FMUL.FTZ R35, R2.reuse, R28 ;  /* 0x0000001c02238220 */ /* 0x040fe20000410000 */
[----:B------:R-:W-:Y:S01]  /*4870*/  @!P0 LOP3.LUT R30, R31, 0xffff0000, RZ, 0xc0, !PT ;  /* 0xffff00001f1e8812 */ /* 0x000fe200078ec0ff */
[----:B------:R-:W-:Y:S02]  /*4880*/  @!P0 FMUL.FTZ R2, R2, R8 ;  /* 0x0000000802028220 */ /* 0x000fe40000410000 */
[----:B------:R-:W-:Y:S01]  /*4890*/  @!P0 FFMA.FTZ R34, R3, R22, -R34 ;  /* 0x0000001603228223 */ /* 0x000fe20000010822 */
[----:B------:R-:W-:Y:S01]  /*48a0*/  @!P0 LOP3.LUT R22, R27, 0xffff0000, RZ, 0xc0, !PT ;  /* 0xffff00001b168812 */ /* 0x000fe200078ec0ff */
[----:B------:R-:W-:Y:S01]  /*48b0*/  @!P0 FFMA.FTZ R0, R23, R3, R0 ;  /* 0x0000000317008223 */ /* 0x000fe20000010000 */
[----:B------:R-:W-:Y:S01]  /*48c0*/  @!P0 LOP3.LUT R3, R26, 0xffff0000, RZ, 0xc0, !PT ;  /* 0xffff00001a038812 */ /* 0x000fe200078ec0ff */
[----:B------:R-:W-:Y:S02]  /*48d0*/  @!P0 IMAD.U32 R23, R25, 0x10000, RZ ;  /* 0x0001000019178824 */ /* 0x000fe400078e00ff */
[----:B------:R-:W-:Y:S01]  /*48e0*/  @!P0 IMAD.U32 R31, R27, 0x10000, RZ ;  /* 0x000100001b1f8824 */ /* 0x000fe200078e00ff */
[----:B------:R-:W-:Y:S01]  /*48f0*/  @!P0 F2FP.BF16.PACK_AB R0, R0, R34 ;  /* 0x000000220000823e */ /* 0x000fe200000010ff */
[----:B------:R-:W-:Y:S01]  /*4900*/  @!P0 FFMA.FTZ R35, R23, R8, -R35 ;  /* 0x0000000817238223 */ /* 0x000fe20000010823 */
[----:B------:R-:W-:Y:S01]  /*4910*/  @!P0 SHF.L.U32 R8, R26, 0x10, RZ ;  /* 0x000000101a088819 */ /* 0x000fe200000006ff */
[C---:B------:R-:W-:Y:S01]  /*4920*/  @!P0 FMUL.FTZ R36, R3.reuse, R29 ;  /* 0x0000001d03248220 */ /* 0x040fe20000410000 */
[----:B------:R-:W-:Y:S01]  /*4930*/  @!P0 MOV R24, R0 ;  /* 0x0000000000188202 */ /* 0x000fe20000000f00 */
[----:B------:R-:W-:Y:S02]  /*4940*/  @!P0 FMUL.FTZ R3, R3, R4 ;  /* 0x0000000403038220 */ /* 0x000fe40000410000 */
[----:B------:R-:W-:Y:S02]  /*4950*/  @!P0 FMUL.FTZ R37, R22, R30 ;  /* 0x0000001e16258220 */ /* 0x000fe40000410000 */
[----:B------:R-:W-:Y:S02]  /*4960*/  @!P0 FFMA.FTZ R2, R28, R23, R2 ;  /* 0x000000171c028223 */ /* 0x000fe40000010002 */
[----:B------:R-:W-:Y:S02]  /*4970*/  @!P0 FFMA.FTZ R36, R8, R4, -R36 ;  /* 0x0000000408248223 */ /* 0x000fe40000010824 */
[----:B------:R-:W-:Y:S01]  /*4980*/  @!P0 FMUL.FTZ R4, R22, R5 ;  /* 0x0000000516048220 */ /* 0x000fe20000410000 */
[----:B------:R-:W-:Y:S01]  /*4990*/  @!P0 F2FP.BF16.PACK_AB R2, R2, R35 ;  /* 0x000000230202823e */ /* 0x000fe200000010ff */
[----:B------:R-:W-:Y:S01]  /*49a0*/  @!P0 FFMA.FTZ R3, R29, R8, R3 ;  /* 0x000000081d038223 */ /* 0x000fe20000010003 */
[----:B------:R-:W-:Y:S01]  /*49b0*/  LEA R22, P1, R237, R124, 0x1 ;  /* 0x0000007ced167211 */ /* 0x000fe200078208ff */
[----:B------:R-:W-:Y:S02]  /*49c0*/  @!P0 FFMA.FTZ R37, R31, R5, -R37 ;  /* 0x000000051f258223 */ /* 0x000fe40000010825 */
[----:B------:R-:W-:Y:S01]  /*49d0*/  @!P0 FFMA.FTZ R4, R30, R31, R4 ;  /* 0x0000001f1e048223 */ /* 0x000fe20000010004 */
[----:B------:R-:W-:Y:S01]  /*49e0*/  @!P0 F2FP.BF16.PACK_AB R3, R3, R36 ;  /* 0x000000240303823e */ /* 0x000fe200000010ff */
[----:B------:R-:W-:Y:S01]  /*49f0*/  @!P0 IMAD.MOV.U32 R25, RZ, RZ, R2 ;  /* 0x000000ffff198224 */ /* 0x000fe200078e0002 */
[----:B------:R-:W-:Y:S02]  /*4a00*/  LEA.HI.X R23, R237, R125, R238, 0x1, P1 ;  /* 0x0000007ded177211 */ /* 0x000fe400008f0cee */
[----:B------:R-:W-:Y:S02]  /*4a10*/  @!P0 F2FP.BF16.PACK_AB R4, R4, R37 ;  /* 0x000000250404823e */ /* 0x000fe400000010ff */
[----:B------:R-:W-:Y:S02]  /*4a20*/  @!P0 MOV R26, R3 ;  /* 0x00000003001a8202 */ /* 0x000fe40000000f00 */
[----:B------:R-:W-:Y:S05]  /*4a30*/  @!P0 MOV R27, R4 ;  /* 0x00000004001b8202 */ /* 0x000fea0000000f00 */
[----:B------:R1:W-:Y:S02]  /*4a40*/  ST.E.128 [R22.64], R24 ;  /* 0x0000001816007985 */ /* 0x0003e4000c101d06 */
.L_x_2033:
[----:B------:R-:W-:Y:S05]  /*4a50*/  BSYNC B0 ;  /* 0x0000000000007941 */ /* 0x000fea0003800000 */
.L_x_2032:
[----:B------:R-:W-:Y:S01]  /*4a60*/  ISETP.GE.AND P0, PT, R12, R117, PT ;  /* 0x000000750c00720c */ /* 0x000fe20003f06270 */
[----:B------:R-:W-:Y:S01]  /*4a70*/  @!UPT UIADD3 URZ, URZ, URZ, URZ ;  /* 0x0000003f3f3ff290 */ /* 0x000fe2000fffe03f */
[----:B------:R-:W-:Y:S11]  /*4a80*/  BSSY B0, `(.L_x_2034) ;  /* 0x0000033000007945 */ /* 0x000ff60003800000 */
[----:B------:R-:W-:-:S05]  /*4a90*/  @P0 BRA `(.L_x_2035) ;  /* 0x0000031000000947 */ /* 0x000fca0003800000 */
[----:B------:R-:W-:Y:S02]  /*4aa0*/  ISETP.GE.AND P0, PT, R12, R15, PT ;  /* 0x0000000f0c00720c */ /* 0x000fe40003f06270 */
[C---:B-1----:R-:W-:Y:S04]  /*4ab0*/  LEA R24, P1, R91.reuse, R119, 0x1 ;  /* 0x000000775b187211 */ /* 0x042fe800078208ff */
[----:B------:R-:W-:Y:S06]  /*4ac0*/  LEA.HI.X R25, R91, R118, R90, 0x1, P1 ;  /* 0x000000765b197211 */ /* 0x000fec00008f0c5a */
[----:B------:R-:W2:Y:S08]  /*4ad0*/  LD.E.128 R24, [R24.64] ;  /* 0x0000000618187980 */ /* 0x000eb0000c101d00 */
[----:B------:R-:W3:Y:S06]  /*4ae0*/  @!P0 LD.E.64 R30, [R32.64+0x40] ;  /* 0x00004006201e8980 */ /* 0x000eec000c101b00 */
[----:B------:R-:W4:Y:S01]  /*4af0*/  @!P0 LD.E.64 R2, [R6.64+0x40] ;  /* 0x0000400606028980 */ /* 0x000f22000c101b00 */
        /* <DEDUP_REMOVED lines=43> */
.L_x_2035:
[----:B------:R-:W-:Y:S05]  /*4db0*/  BSYNC B0 ;  /* 0x0000000000007941 */ /* 0x000fea0003800000 */
.L_x_2034:
        /* <DEDUP_REMOVED lines=53> */
.L_x_2037:
[----:B------:R-:W-:Y:S05]  /*5110*/  BSYNC B0 ;  /* 0x0000000000007941 */ /* 0x000fea0003800000 */
.L_x_2036:
[----:B------:R-:W-:Y:S11]  /*5120*/  ISETP.GE.AND P0, PT, R10, R117, PT ;  /* 0x000000750a00720c */ /* 0x000ff60003f06270 */
[----:B------:R-:W-:Y:S02]  /*5130*/  @!UPT UIADD3 URZ, URZ, URZ, URZ ;  /* 0x0000003f3f3ff290 */ /* 0x000fe4000fffe03f */
[----:B------:R-:W-:-:S05]  /*5140*/  @P0 BRA `(.L_x_2031) ;  /* 0x0000031000000947 */ /* 0x000fca0003800000 */
[----:B------:R-:W-:Y:S02]  /*5150*/  ISETP.GE.AND P0, PT, R10, R15, PT ;  /* 0x0000000f0a00720c */ /* 0x000fe40003f06270 */
[C---:B-1----:R-:W-:Y:S04]  /*5160*/  LEA R24, P1, R103.reuse, R119, 0x1 ;  /* 0x0000007767187211 */ /* 0x042fe800078208ff */
[----:B------:R-:W-:Y:S06]  /*5170*/  LEA.HI.X R25, R103, R118, R102, 0x1, P1 ;  /* 0x0000007667197211 */ /* 0x000fec00008f0c66 */
[----:B------:R-:W2:Y:S08]  /*5180*/  LD.E.128 R24, [R24.64] ;  /* 0x0000000618187980 */ /* 0x000eb0000c101d00 */
[----:B------:R-:W3:Y:S06]  /*5190*/  @!P0 LD.E.64 R32, [R32.64+0xc0] ;  /* 0x0000c00620208980 */ /* 0x000eec000c101b00 */
[----:B------:R-:W4:Y:S01]  /*51a0*/  @!P0 LD.E.64 R2, [R6.64+0xc0] ;  /* 0x0000c00606028980 */ /* 0x000f22000c101b00 */
[----:B--2---:R-:W-:Y:S01]  /*51b0*/  @!P0 IMAD.U32 R29, R27, 0x10000, RZ ;  /* 0x000100001b1d8824 */ /* 0x004fe200078e00ff */
[----:B------:R-:W-:Y:S01]  /*51c0*/  @!P0 LOP3.LUT R0, R24, 0xffff0000, RZ, 0xc0, !PT ;  /* 0xffff000018008812 */ /* 0x000fe200078ec0ff */
[C---:B---3--:R-:W-:Y:S01]  /*51d0*/  @!P0 IMAD.U32 R23, R33.reuse, 0x10000, RZ ;  /* 0x0001000021178824 */ /* 0x048fe200078e00ff */
[C---:B------:R-:W-:Y:S02]  /*51e0*/  @!P0 SHF.L.U32 R8, R32.reuse, 0x10, RZ ;  /* 0x0000001020088819 */ /* 0x040fe400000006ff */
[----:B------:R-:W-:Y:S02]  /*51f0*/  @!P0 LOP3.LUT R28, R33, 0xffff0000, RZ, 0xc0, !PT ;  /* 0xffff0000211c8812 */ /* 0x000fe400078ec0ff */
[----:B------:R-:W-:Y:S01]  /*5200*/  @!P0 LOP3.LUT R22, R32, 0xffff0000, RZ, 0xc0, !PT ;  /* 0xffff000020168812 */ /* 0x000fe200078ec0ff */
[C---:B----4-:R-:W-:Y:S01]  /*5210*/  @!P0 IMAD.U32 R7, R2.reuse, 0x10000, RZ ;  /* 0x0001000002078824 */ /* 0x050fe200078e00ff */
[----:B------:R-:W-:Y:S01]  /*5220*/  @!P0 LOP3.LUT R6, R2, 0xffff0000, RZ, 0xc0, !PT ;  /* 0xffff000002068812 */ /* 0x000fe200078ec0ff */
[----:B------:R-:W-:Y:S01]  /*5230*/  @!P0 IMAD.U32 R4, R3, 0x10000, RZ ;  /* 0x0001000003048824 */ /* 0x000fe200078e00ff */
[----:B------:R-:W-:Y:S01]  /*5240*/  @!P0 LOP3.LUT R2, R25, 0xffff0000, RZ, 0xc0, !PT ;  /* 0xffff000019028812 */ /* 0x000fe200078ec0ff */
[C---:B------:R-:W-:Y:S01]  /*5250*/  @!P0 FMUL.FTZ R30, R0.reuse, R8 ;  /* 0x00000008001e8220 */ /* 0x040fe20000410000 */
[----:B------:R-:W-:Y:S01]  /*5260*/  @!P0 LOP3.LUT R5, R3, 0xffff0000, RZ, 0xc0, !PT ;  /* 0xffff000003058812 */ /* 0x000fe200078ec0ff */
[-C--:B------:R-:W-:Y:S01]  /*5270*/  @!P0 FMUL.FTZ R0, R0, R7.reuse ;  /* 0x0000000700008220 */ /* 0x080fe20000410000 */
[----:B------:R-:W-:Y:S01]  /*5280*/  @!P0 SHF.L.U32 R3, R24, 0x10, RZ ;  /* 0x0000001018038819 */ /* 0x000fe200000006ff */
[C---:B------:R-:W-:Y:S02]  /*5290*/  @!P0 FMUL.FTZ R31, R2.reuse, R22 ;  /* 0x00000016021f8220 */ /* 0x040fe40000410000 */
[----:B------:R-:W-:Y:S02]  /*52a0*/  @!P0 FMUL.FTZ R2, R2, R6 ;  /* 0x0000000602028220 */ /* 0x000fe40000410000 */
[----:B------:R-:W-:Y:S01]  /*52b0*/  @!P0 FFMA.FTZ R30, R3, R7, -R30 ;  /* 0x00000007031e8223 */ /* 0x000fe2000001081e */
[----:B------:R-:W-:Y:S01]  /*52c0*/  @!P0 LOP3.LUT R7, R27, 0xffff0000, RZ, 0xc0, !PT ;  /* 0xffff00001b078812 */ /* 0x000fe200078ec0ff */
[----:B------:R-:W-:Y:S01]  /*52d0*/  @!P0 FFMA.FTZ R0, R8, R3, R0 ;  /* 0x0000000308008223 */ /* 0x000fe20000010000 */
[----:B------:R-:W-:Y:S01]  /*52e0*/  @!P0 LOP3.LUT R3, R26, 0xffff0000, RZ, 0xc0, !PT ;  /* 0xffff00001a038812 */ /* 0x000fe200078ec0ff */
[----:B------:R-:W-:Y:S02]  /*52f0*/  @!P0 IMAD.U32 R8, R25, 0x10000, RZ ;  /* 0x0001000019088824 */ /* 0x000fe400078e00ff */
[----:B------:R-:W-:Y:S01]  /*5300*/  @!P0 FMUL.FTZ R33, R7, R28 ;  /* 0x0000001c07218220 */ /* 0x000fe20000410000 */
[----:B------:R-:W-:Y:S01]  /*5310*/  @!P0 F2FP.BF16.PACK_AB R0, R0, R30 ;  /* 0x0000001e0000823e */ /* 0x000fe200000010ff */
[----:B------:R-:W-:Y:S01]  /*5320*/  @!P0 FFMA.FTZ R31, R8, R6, -R31 ;  /* 0x00000006081f8223 */ /* 0x000fe2000001081f */
[----:B------:R-:W-:Y:S01]  /*5330*/  @!P0 SHF.L.U32 R6, R26, 0x10, RZ ;  /* 0x000000101a068819 */ /* 0x000fe200000006ff */
[C---:B------:R-:W-:Y:S01]  /*5340*/  @!P0 FMUL.FTZ R32, R3.reuse, R23 ;  /* 0x0000001703208220 */ /* 0x040fe20000410000 */
[----:B------:R-:W-:Y:S01]  /*5350*/  @!P0 MOV R24, R0 ;  /* 0x0000000000188202 */ /* 0x000fe20000000f00 */
[-C--:B------:R-:W-:Y:S02]  /*5360*/  @!P0 FMUL.FTZ R3, R3, R4.reuse ;  /* 0x0000000403038220 */ /* 0x080fe40000410000 */
[----:B------:R-:W-:Y:S02]  /*5370*/  @!P0 FFMA.FTZ R32, R6, R4, -R32 ;  /* 0x0000000406208223 */ /* 0x000fe40000010820 */
[-C--:B------:R-:W-:Y:S02]  /*5380*/  @!P0 FMUL.FTZ R4, R7, R5.reuse ;  /* 0x0000000507048220 */ /* 0x080fe40000410000 */
[----:B------:R-:W-:Y:S02]  /*5390*/  @!P0 FFMA.FTZ R2, R22, R8, R2 ;  /* 0x0000000816028223 */ /* 0x000fe40000010002 */
[----:B------:R-:W-:Y:S01]  /*53a0*/  @!P0 FFMA.FTZ R3, R23, R6, R3 ;  /* 0x0000000617038223 */ /* 0x000fe20000010003 */
[----:B------:R-:W-:Y:S01]  /*53b0*/  LEA R6, P1, R74, R124, 0x1 ;  /* 0x0000007c4a067211 */ /* 0x000fe200078208ff */
[----:B------:R-:W-:Y:S01]  /*53c0*/  @!P0 FFMA.FTZ R33, R29, R5, -R33 ;  /* 0x000000051d218223 */ /* 0x000fe20000010821 */
[----:B------:R-:W-:Y:S01]  /*53d0*/  @!P0 F2FP.BF16.PACK_AB R2, R2, R31 ;  /* 0x0000001f0202823e */ /* 0x000fe200000010ff */
[----:B------:R-:W-:Y:S01]  /*53e0*/  @!P0 FFMA.FTZ R4, R28, R29, R4 ;  /* 0x0000001d1c048223 */ /* 0x000fe20000010004 */
[----:B------:R-:W-:Y:S02]  /*53f0*/  @!P0 F2FP.BF16.PACK_AB R3, R3, R32 ;  /* 0x000000200303823e */ /* 0x000fe400000010ff */
[----:B------:R-:W-:Y:S01]  /*5400*/  LEA.HI.X R7, R74, R125, R73, 0x1, P1 ;  /* 0x0000007d4a077211 */ /* 0x000fe200008f0c49 */
[----:B------:R-:W-:Y:S01]  /*5410*/  @!P0 IMAD.MOV.U32 R25, RZ, RZ, R2 ;  /* 0x000000ffff198224 */ /* 0x000fe200078e0002 */
[----:B------:R-:W-:Y:S02]  /*5420*/  @!P0 F2FP.BF16.PACK_AB R4, R4, R33 ;  /* 0x000000210404823e */ /* 0x000fe400000010ff */
[----:B------:R-:W-:Y:S02]  /*5430*/  @!P0 MOV R26, R3 ;  /* 0x00000003001a8202 */ /* 0x000fe40000000f00 */
[----:B------:R-:W-:Y:S05]  /*5440*/  @!P0 MOV R27, R4 ;  /* 0x00000004001b8202 */ /* 0x000fea0000000f00 */
[----:B------:R1:W-:Y:S02]  /*5450*/  ST.E.128 [R6.64], R24 ;  /* 0x0000001806007985 */ /* 0x0003e4000c101d06 */
.L_x_2031:
[----:B------:R-:W-:Y:S05]  /*5460*/  BSYNC B1 ;  /* 0x0000000000017941 */ /* 0x000fea0003800000 */
.L_x_2030:
        /* <DEDUP_REMOVED lines=63> */
.L_x_2041:
[----:B------:R-:W-:Y:S05]  /*5860*/  BSYNC B0 ;  /* 0x0000000000007941 */ /* 0x000fea0003800000 */
.L_x_2040:
        /* <DEDUP_REMOVED lines=53> */
.L_x_2043:
[----:B------:R-:W-:Y:S05]  /*5bc0*/  BSYNC B0 ;  /* 0x0000000000007941 */ /* 0x000fea0003800000 */
.L_x_2042:
        /* <DEDUP_REMOVED lines=53> */
.L_x_2045:
[----:B------:R-:W-:Y:S05]  /*5f20*/  BSYNC B0 ;  /* 0x0000000000007941 */ /* 0x000fea0003800000 */
.L_x_2044:
        /* <DEDUP_REMOVED lines=52> */
.L_x_2039:
[----:B------:R-:W-:Y:S05]  /*6270*/  BSYNC B1 ;  /* 0x0000000000017941 */ /* 0x000fea0003800000 */
.L_x_2038:
        /* <DEDUP_REMOVED lines=14> */
[----:B------:R-:W-:Y:S01]  /*6360*/  IMAD R0, R183, 0x60, RZ ;  /* 0x00000060b7007824 */ /* 0x000fe200078e02ff */
[----:B------:R-:W-:Y:S02]  /*6370*/  MOV R4, R119 ;  /* 0x0000007700047202 */ /* 0x000fe40000000f00 */
[----:B------:R-:W-:Y:S02]  /*6380*/  MOV R5, R118 ;  /* 0x0000007600057202 */ /* 0x000fe40000000f00 */
[----:B------:R-:W-:Y:S03]  /*6390*/  ISETP.GE.AND P0, PT, R16, R15, PT ;  /* 0x0000000f1000720c */ /* 0x000fe60003f06270 */
[----:B------:R-:W-:Y:S05]  /*63a0*/  IMAD.WIDE.U32 R4, R182, 0x60, R4 ;  /* 0x00000060b6047825 */ /* 0x000fea00078e0004 */
[----:B------:R-:W-:Y:S05]  /*63b0*/  IADD3 R5, R5, R0, RZ ;  /* 0x0000000005057210 */ /* 0x000fea0007ffe0ff */
[----:B------:R-:W2:Y:S06]  /*63c0*/  @!P0 LD.E.64 R30, [R32.64] ;  /* 0x00000006201e8980 */ /* 0x000eac000c101b00 */
[----:B------:R-:W3:Y:S08]  /*63d0*/  LD.E.128 R24, [R4.64] ;  /* 0x0000000604187980 */ /* 0x000ef0000c101d00 */
[----:B------:R-:W4:Y:S01]  /*63e0*/  @!P0 LD.E.64 R2, [R6.64] ;  /* 0x0000000606028980 */ /* 0x000f22000c101b00 */
[C---:B--2---:R-:W-:Y:S01]  /*63f0*/  @!P0 IMAD.U32 R29, R31.reuse, 0x10000, RZ ;  /* 0x000100001f1d8824 */ /* 0x044fe200078e00ff */
[C---:B------:R-:W-:Y:S02]  /*6400*/  @!P0 SHF.L.U32 R23, R30.reuse, 0x10, RZ ;  /* 0x000000101e178819 */ /* 0x040fe400000006ff */
[----:B------:R-:W-:Y:S02]  /*6410*/  @!P0 LOP3.LUT R28, R30, 0xffff0000, RZ, 0xc0, !PT ;  /* 0xffff00001e1c8812 */ /* 0x000fe400078ec0ff */
[----:B------:R-:W-:Y:S02]  /*6420*/  @!P0 LOP3.LUT R30, R31, 0xffff0000, RZ, 0xc0, !PT ;  /* 0xffff00001f1e8812 */ /* 0x000fe400078ec0ff */
[----:B---3--:R-:W-:Y:S02]  /*6430*/  @!P0 LOP3.LUT R0, R24, 0xffff0000, RZ, 0xc0, !PT ;  /* 0xffff000018008812 */ /* 0x008fe400078ec0ff */
[----:B------:R-:W-:Y:S03]  /*6440*/  @!P0 SHF.L.U32 R31, R27, 0x10, RZ ;  /* 0x000000101b1f8819 */ /* 0x000fe600000006ff */
[----:B------:R-:W-:Y:S02]  /*6450*/  @!P0 FMUL.FTZ R34, R0, R23 ;  /* 0x0000001700228220 */ /* 0x000fe40000410000 */
[----:B----4-:R-:W-:Y:S01]  /*6460*/  @!P0 IMAD.U32 R22, R2, 0x10000, RZ ;  /* 0x0001000002168824 */ /* 0x010fe200078e00ff */
[C---:B------:R-:W-:Y:S02]  /*6470*/  @!P0 SHF.L.U32 R4, R3.reuse, 0x10, RZ ;  /* 0x0000001003048819 */ /* 0x040fe400000006ff */
[----:B------:R-:W-:Y:S01]  /*6480*/  @!P0 LOP3.LUT R5, R3, 0xffff0000, RZ, 0xc0, !PT ;  /* 0xffff000003058812 */ /* 0x000fe200078ec0ff */
[-C--:B------:R-:W-:Y:S01]  /*6490*/  @!P0 FMUL.FTZ R0, R0, R22.reuse ;  /* 0x0000001600008220 */ /* 0x080fe20000410000 */
[----:B------:R-:W-:Y:S02]  /*64a0*/  @!P0 SHF.L.U32 R3, R24, 0x10, RZ ;  /* 0x0000001018038819 */ /* 0x000fe400000006ff */
[----:B------:R-:W-:Y:S02]  /*64b0*/  @!P0 LOP3.LUT R8, R2, 0xffff0000, RZ, 0xc0, !PT ;  /* 0xffff000002088812 */ /* 0x000fe400078ec0ff */
[----:B------:R-:W-:Y:S01]  /*64c0*/  @!P0 LOP3.LUT R2, R25, 0xffff0000, RZ, 0xc0, !PT ;  /* 0xffff000019028812 */ /* 0x000fe200078ec0ff */
[----:B------:R-:W-:Y:S01]  /*64d0*/  @!P0 FFMA.FTZ R34, R3, R22, -R34 ;  /* 0x0000001603228223 */ /* 0x000fe20000010822 */
[----:B------:R-:W-:Y:S01]  /*64e0*/  @!P0 LOP3.LUT R22, R27, 0xffff0000, RZ, 0xc0, !PT ;  /* 0xffff00001b168812 */ /* 0x000fe200078ec0ff */
[----:B------:R-:W-:Y:S01]  /*64f0*/  @!P0 FFMA.FTZ R0, R23, R3, R0 ;  /* 0x0000000317008223 */ /* 0x000fe20000010000 */
[----:B------:R-:W-:Y:S01]  /*6500*/  @!P0 SHF.L.U32 R23, R25, 0x10, RZ ;  /* 0x0000001019178819 */ /* 0x000fe200000006ff */
[----:B------:R-:W-:Y:S01]  /*6510*/  @!P0 FMUL.FTZ R35, R2, R28 ;  /* 0x0000001c02238220 */ /* 0x000fe20000410000 */
[----:B------:R-:W-:Y:S01]  /*6520*/  @!P0 LOP3.LUT R3, R26, 0xffff0000, RZ, 0xc0, !PT ;  /* 0xffff00001a038812 */ /* 0x000fe200078ec0ff */
[----:B------:R-:W-:Y:S01]  /*6530*/  @!P0 FMUL.FTZ R2, R2, R8 ;  /* 0x0000000802028220 */ /* 0x000fe20000410000 */
[----:B------:R-:W-:Y:S01]  /*6540*/  @!P0 F2FP.BF16.PACK_AB R0, R0, R34 ;  /* 0x000000220000823e */ /* 0x000fe200000010ff */
[----:B------:R-:W-:Y:S02]  /*6550*/  @!P0 FFMA.FTZ R35, R23, R8, -R35 ;  /* 0x0000000817238223 */ /* 0x000fe40000010823 */
[----:B------:R-:W-:Y:S02]  /*6560*/  @!P0 IMAD.U32 R8, R26, 0x10000, RZ ;  /* 0x000100001a088824 */ /* 0x000fe400078e00ff */
[C---:B------:R-:W-:Y:S02]  /*6570*/  @!P0 FMUL.FTZ R36, R3.reuse, R29 ;  /* 0x0000001d03248220 */ /* 0x040fe40000410000 */
[----:B------:R-:W-:Y:S02]  /*6580*/  @!P0 FMUL.FTZ R3, R3, R4 ;  /* 0x0000000403038220 */ /* 0x000fe40000410000 */
[----:B------:R-:W-:Y:S02]  /*6590*/  @!P0 FMUL.FTZ R37, R22, R30 ;  /* 0x0000001e16258220 */ /* 0x000fe40000410000 */
[----:B------:R-:W-:Y:S02]  /*65a0*/  @!P0 FFMA.FTZ R36, R8, R4, -R36 ;  /* 0x0000000408248223 */ /* 0x000fe40000010824 */
[----:B------:R-:W-:Y:S02]  /*65b0*/  @!P0 FMUL.FTZ R4, R22, R5 ;  /* 0x0000000516048220 */ /* 0x000fe40000410000 */
[----:B------:R-:W-:Y:S02]  /*65c0*/  @!P0 FFMA.FTZ R2, R28, R23, R2 ;  /* 0x000000171c028223 */ /* 0x000fe40000010002 */
[----:B------:R-:W-:Y:S02]  /*65d0*/  @!P0 FFMA.FTZ R3, R29, R8, R3 ;  /* 0x000000081d038223 */ /* 0x000fe40000010003 */
[----:B------:R-:W-:Y:S01]  /*65e0*/  @!P0 FFMA.FTZ R37, R31, R5, -R37 ;  /* 0x000000051f258223 */ /* 0x000fe20000010825 */
[----:B------:R-:W-:Y:S01]  /*65f0*/  @!P0 F2FP.BF16.PACK_AB R2, R2, R35 ;  /* 0x000000230202823e */ /* 0x000fe200000010ff */
[----:B------:R-:W-:Y:S01]  /*6600*/  @!P0 FFMA.FTZ R4, R30, R31, R4 ;  /* 0x0000001f1e048223 */ /* 0x000fe20000010004 */
[----:B------:R-:W-:Y:S01]  /*6610*/  @!P0 F2FP.BF16.PACK_AB R3, R3, R36 ;  /* 0x000000240303823e */ /* 0x000fe200000010ff */
[----:B------:R-:W-:Y:S01]  /*6620*/  IMAD.WIDE.U32 R22, R48, 0x60, R124 ;  /* 0x0000006030167825 */ /* 0x000fe200078e007c */
[----:B------:R-:W-:Y:S02]  /*6630*/  @!P0 MOV R25, R2 ;  /* 0x0000000200198202 */ /* 0x000fe40000000f00 */
[----:B------:R-:W-:Y:S01]  /*6640*/  @!P0 F2FP.BF16.PACK_AB R4, R4, R37 ;  /* 0x000000250404823e */ /* 0x000fe200000010ff */
[----:B------:R-:W-:Y:S01]  /*6650*/  IMAD R5, R49, 0x60, RZ ;  /* 0x0000006031057824 */ /* 0x000fe200078e02ff */
[----:B------:R-:W-:Y:S01]  /*6660*/  @!P0 MOV R26, R3 ;  /* 0x00000003001a8202 */ /* 0x000fe20000000f00 */
[----:B------:R-:W-:Y:S01]  /*6670*/  @!P0 IMAD.MOV.U32 R24, RZ, RZ, R0 ;  /* 0x000000ffff188224 */ /* 0x000fe200078e0000 */
[----:B------:R-:W-:Y:S02]  /*6680*/  @!P0 MOV R27, R4 ;  /* 0x00000004001b8202 */ /* 0x000fe40000000f00 */
[----:B------:R-:W-:Y:S05]  /*6690*/  IADD3 R23, R23, R5, RZ ;  /* 0x0000000517177210 */ /* 0x000fea0007ffe0ff */
[----:B------:R1:W-:Y:S02]  /*66a0*/  ST.E.128 [R22.64], R24 ;  /* 0x0000001816007985 */ /* 0x0003e4000c101d06 */
.L_x_2049:
[----:B------:R-:W-:Y:S05]  /*66b0*/  BSYNC B0 ;  /* 0x0000000000007941 */ /* 0x000fea0003800000 */
.L_x_2048:
        /* <DEDUP_REMOVED lines=53> */
.L_x_2051:
[----:B------:R-:W-:Y:S05]  /*6a10*/  BSYNC B0 ;  /* 0x0000000000007941 */ /* 0x000fea0003800000 */
.L_x_2050:
        /* <DEDUP_REMOVED lines=53> */
.L_x_2053:
[----:B------:R-:W-:Y:S05]  /*6d70*/  BSYNC B0 ;  /* 0x0000000000007941 */ /* 0x000fea0003800000 */
.L_x_2052:
        /* <DEDUP_REMOVED lines=23> */
[C---:B------:R-:W-:Y:S02]  /*6ef0*/  @!P0 FMUL.FTZ R30, R2.reuse, R15 ;  /* 0x0000000f021e8220 */ /* 0x040fe40000410000 */
[-C--:B------:R-:W-:Y:S02]  /*6f00*/  @!P0 FMUL.FTZ R2, R2, R6.reuse ;  /* 0x0000000602028220 */ /* 0x080fe40000410000 */
        /* <DEDUP_REMOVED lines=27> */
.L_x_2047:
[----:B------:R-:W-:Y:S05]  /*70c0*/  BSYNC B1 ;  /* 0x0000000000017941 */ /* 0x000fea0003800000 */
.L_x_2046:
[----:B------:R-:W2:Y:S02]  /*70d0*/  LD.E R0, [R20.64+0xd0] ;  /* 0x0000d00614007980 */ /* 0x000ea4000c101900 */
[----:B--2---:R-:W-:Y:S05]  /*70e0*/  IMAD.U32 R0, R0, -0x20, RZ ;  /* 0xffffffe000007824 */ /* 0x004fea00078e00ff */
[C---:B------:R-:W-:Y:S02]  /*70f0*/  LEA R18, P1, R0.reuse, R18, 0x1 ;  /* 0x0000001200127211 */ /* 0x040fe400078208ff */
[C---:B------:R-:W-:Y:S02]  /*7100*/  LEA R42, P0, R0.reuse, R42, 0x1 ;  /* 0x0000002a002a7211 */ /* 0x040fe400078008ff */
[C---:B------:R-:W-:Y:S02]  /*7110*/  LEA.HI.X.SX32 R19, R0.reuse, R19, 0x1, P1 ;  /* 0x0000001300137211 */ /* 0x040fe400008f0eff */
[----:B------:R-:W-:Y:S01]  /*7120*/  LEA.HI.X.SX32 R43, R0, R43, 0x1, P0 ;  /* 0x0000002b002b7211 */ /* 0x000fe200000f0eff */
[----:B------:R-:W-:-:S05]  /*7130*/  BRA `(.L_x_2054) ;  /* 0x00006a3000007947 */ /* 0x000fca0003800000 */
.L_x_2021:
[----:B---3--:R-:W-:Y:S01]  /*7140*/  BSSY B2, `(.L_x_2055) ;  /* 0x000017c000027945 */ /* 0x008fe20003800000 */
[----:B------:R-:W-:-:S05]  /*7150*/  @!P2 BRA `(.L_x_2056) ;  /* 0x000017a00000a947 */ /* 0x000fca0003800000 */
[----:B-----5:R-:W-:Y:S01]  /*7160*/  ISETP.GE.AND P0, PT, R16, R117, PT ;  /* 0x000000751000720c */ /* 0x020fe20003f06270 */
[----:B------:R-:W-:Y:S01]  /*7170*/  @!UPT UIADD3 URZ, URZ, URZ, URZ ;  /* 0x0000003f3f3ff290 */ /* 0x000fe2000fffe03f */
[----:B------:R-:W-:Y:S11]  /*7180*/  BSSY B1, `(.L_x_2057) ;  /* 0x000005c000017945 */ /* 0x000ff60003800000 */
[----:B------:R-:W-:-:S05]  /*7190*/  @P0 BRA `(.L_x_2058) ;  /* 0x000005a000000947 */ /* 0x000fca0003800000 */
[----:B-1----:R-:W-:Y:S01]  /*71a0*/  IMAD.MOV.U32 R4, RZ, RZ, R119 ;  /* 0x000000ffff047224 */ /* 0x002fe200078e0077 */
[----:B------:R-:W-:Y:S01]  /*71b0*/  MOV R5, R118 ;  /* 0x0000007600057202 */ /* 0x000fe20000000f00 */
[----:B------:R-:W-:Y:S01]  /*71c0*/  BSSY B0, `(.L_x_2059) ;  /* 0x0000056000007945 */ /* 0x000fe20003800000 */
[----:B------:R-:W-:Y:S03]  /*71d0*/  ISETP.GE.AND P0, PT, R16, R15, PT ;  /* 0x0000000f1000720c */ /* 0x000fe60003f06270 */
[----:B------:R1:W5:Y:S10]  /*71e0*/  LD.E.128 R24, [R4.64] ;  /* 0x0000000604187980 */ /* 0x000374000c101d00 */
[----:B------:R-:W-:-:S05]  /*71f0*/  @P0 BRA `(.L_x_2060) ;  /* 0x0000052000000947 */ /* 0x000fca0003800000 */
[----:B------:R-:W-:Y:S01]  /*7200*/  LEA.HI R8, R15, R15, RZ, 0x1 ;  /* 0x0000000f0f087211 */ /* 0x000fe200078f08ff */
[----:B------:R-:W-:Y:S01]  /*7210*/  IMAD.MOV.U32 R7, RZ, RZ, R120 ;  /* 0x000000ffff077224 */ /* 0x000fe200078e0078 */
[----:B------:R-:W-:Y:S01]  /*7220*/  MOV R6, R121 ;  /* 0x0000007900067202 */ /* 0x000fe20000000f00 */
[----:B------:R-:W-:Y:S01]  /*7230*/  IMAD.MOV.U32 R2, RZ, RZ, RZ ;  /* 0x000000ffff027224 */ /* 0x000fe200078e00ff */
[----:B------:R-:W-:Y:S01]  /*7240*/  SHF.R.S32.HI R8, RZ, 0x1, R8 ;  /* 0x00000001ff087819 */ /* 0x000fe20000011408 */
[C---:B-----5:R-:W-:Y:S01]  /*7250*/  IMAD.U32 R31, R24.reuse, 0x10000, RZ ;  /* 0x00010000181f7824 */ /* 0x060fe200078e00ff */
[----:B------:R-:W-:Y:S01]  /*7260*/  LOP3.LUT R32, R24, 0xffff0000, RZ, 0xc0, !PT ;  /* 0xffff000018207812 */ /* 0x000fe200078ec0ff */
[----:B------:R-:W-:Y:S01]  /*7270*/  IMAD.U32 R35, R26, 0x10000, RZ ;  /* 0x000100001a237824 */ /* 0x000fe200078e00ff */
[----:B------:R-:W-:Y:S01]  /*7280*/  ISETP.GE.AND P1, PT, R16, R8, PT ;  /* 0x000000081000720c */ /* 0x000fe20003f26270 */
[--C-:B------:R-:W-:Y:S01]  /*7290*/  IMAD.MOV.U32 R0, RZ, RZ, R8.reuse ;  /* 0x000000ffff007224 */ /* 0x100fe200078e0008 */
[C---:B------:R-:W-:Y:S02]  /*72a0*/  SHF.L.U32 R33, R25.reuse, 0x10, RZ ;  /* 0x0000001019217819 */ /* 0x040fe400000006ff */
[----:B------:R-:W-:Y:S02]  /*72b0*/  LOP3.LUT R34, R25, 0xffff0000, RZ, 0xc0, !PT ;  /* 0xffff000019227812 */ /* 0x000fe400078ec0ff */
[----:B------:R-:W-:Y:S02]  /*72c0*/  LOP3.LUT R36, R26, 0xffff0000, RZ, 0xc0, !PT ;  /* 0xffff00001a247812 */ /* 0x000fe400078ec0ff */
[C---:B------:R-:W-:Y:S02]  /*72d0*/  SHF.L.U32 R37, R27.reuse, 0x10, RZ ;  /* 0x000000101b257819 */ /* 0x040fe400000006ff */
[----:B------:R-:W-:Y:S03]  /*72e0*/  LOP3.LUT R38, R27, 0xffff0000, RZ, 0xc0, !PT ;  /* 0xffff00001b267812 */ /* 0x000fe600078ec0ff */
[----:B------:R-:W-:Y:S01]  /*72f0*/  @P1 IMAD.MOV R2, RZ, RZ, -R8 ;  /* 0x000000ffff021224 */ /* 0x000fe200078e0a08 */
[----:B------:R-:W-:Y:S04]  /*7300*/  @P1 IADD3 R0, -R8, RZ, RZ ;  /* 0x000000ff08001210 */ /* 0x000fe80007ffe1ff */
[C---:B------:R-:W-:Y:S04]  /*7310*/  LEA R188, P0, R2.reuse, R6, 0x1 ;  /* 0x0000000602bc7211 */ /* 0x040fe800078008ff */
[----:B------:R-:W-:Y:S02]  /*7320*/  LEA.HI.X.SX32 R189, R2, R7, 0x1, P0 ;  /* 0x0000000702bd7211 */ /* 0x000fe400000f0eff */
[C---:B------:R-:W-:Y:S04]  /*7330*/  LEA R2, P0, R0.reuse, R4, 0x1 ;  /* 0x0000000400027211 */ /* 0x040fe800078008ff */
[----:B------:R-:W-:Y:S01]  /*7340*/  LEA.HI.X.SX32 R3, R0, R5, 0x1, P0 ;  /* 0x0000000500037211 */ /* 0x000fe200000f0eff */
[----:B------:R-:W-:Y:S01]  /*7350*/  IMAD.MOV.U32 R0, RZ, RZ, RZ ;  /* 0x000000ffff007224 */ /* 0x000fe200078e00ff */
[----:B------:R-:W-:Y:S01]  /*7360*/  @P1 IADD3 R0, -R8, RZ, RZ ;  /* 0x000000ff08001210 */ /* 0x000fe20007ffe1ff */
[----:B------:R-:W2:Y:S08]  /*7370*/  LD.E.128 R188, [R188.64] ;  /* 0x00000006bcbc7980 */ /* 0x000eb0000c101d00 */
[----:B-1----:R1:W3:Y:S02]  /*7380*/  LD.E.128 R4, [R2.64] ;  /* 0x0000000602047980 */ /* 0x0022e4000c101d00 */
[----:B-1----:R-:W-:Y:S01]  /*7390*/  IMAD.MOV.U32 R2, RZ, RZ, R123 ;  /* 0x000000ffff027224 */ /* 0x002fe200078e007b */
[----:B------:R-:W-:Y:S04]  /*73a0*/  MOV R3, R122 ;  /* 0x0000007a00037202 */ /* 0x000fe80000000f00 */
[C---:B------:R-:W-:Y:S04]  /*73b0*/  LEA R2, P0, R0.reuse, R2, 0x1 ;  /* 0x0000000200027211 */ /* 0x040fe800078008ff */
[----:B------:R-:W-:Y:S05]  /*73c0*/  LEA.HI.X.SX32 R3, R0, R3, 0x1, P0 ;  /* 0x0000000300037211 */ /* 0x000fea00000f0eff */
[----:B------:R1:W4:Y:S01]  /*73d0*/  LD.E.128 R44, [R2.64] ;  /* 0x00000006022c7980 */ /* 0x000322000c101d00 */
[----:B--2---:R-:W-:Y:S01]  /*73e0*/  IMAD.U32 R0, R188, 0x10000, RZ ;  /* 0x00010000bc007824 */ /* 0x004fe200078e00ff */
[----:B------:R-:W-:Y:S01]  /*73f0*/  SHF.L.U32 R22, R191, 0x10, RZ ;  /* 0x00000010bf167819 */ /* 0x000fe200000006ff */
[C---:B------:R-:W-:Y:S01]  /*7400*/  IMAD.U32 R24, R190.reuse, 0x10000, RZ ;  /* 0x00010000be187824 */ /* 0x040fe200078e00ff */
[----:B------:R-:W-:Y:S01]  /*7410*/  LOP3.LUT R23, R190, 0xffff0000, RZ, 0xc0, !PT ;  /* 0xffff0000be177812 */ /* 0x000fe200078ec0ff */
[----:B------:R-:W-:Y:S01]  /*7420*/  @!P1 FADD.FTZ R0, -R0, -RZ ;  /* 0x800000ff00009221 */ /* 0x000fe20000010100 */
[----:B-1----:R-:W-:Y:S01]  /*7430*/  LOP3.LUT R2, R188, 0xffff0000, RZ, 0xc0, !PT ;  /* 0xffff0000bc027812 */ /* 0x002fe200078ec0ff */
[----:B------:R-:W-:Y:S01]  /*7440*/  @!P1 FADD.FTZ R22, -R22, -RZ ;  /* 0x800000ff16169221 */ /* 0x000fe20000010100 */
[----:B------:R-:W-:Y:S01]  /*7450*/  SHF.L.U32 R3, R189, 0x10, RZ ;  /* 0x00000010bd037819 */ /* 0x000fe200000006ff */
[C---:B---3--:R-:W-:Y:S01]  /*7460*/  IMAD.U32 R30, R4.reuse, 0x10000, RZ ;  /* 0x00010000041e7824 */ /* 0x048fe200078e00ff */
[----:B------:R-:W-:Y:S01]  /*7470*/  SHF.L.U32 R25, R7, 0x10, RZ ;  /* 0x0000001007197819 */ /* 0x000fe200000006ff */
[----:B------:R-:W-:Y:S01]  /*7480*/  @!P1 FADD.FTZ R23, -R23, -RZ ;  /* 0x800000ff17179221 */ /* 0x000fe20000010100 */
[----:B------:R-:W-:Y:S01]  /*7490*/  LOP3.LUT R29, R4, 0xffff0000, RZ, 0xc0, !PT ;  /* 0xffff0000041d7812 */ /* 0x000fe200078ec0ff */
[----:B------:R-:W-:Y:S01]  /*74a0*/  @!P1 FADD.FTZ R2, -R2, -RZ ;  /* 0x800000ff02029221 */ /* 0x000fe20000010100 */
[C---:B------:R-:W-:Y:S01]  /*74b0*/  SHF.L.U32 R4, R5.reuse, 0x10, RZ ;  /* 0x0000001005047819 */ /* 0x040fe200000006ff */
[----:B------:R-:W-:Y:S01]  /*74c0*/  @!P1 FADD.FTZ R24, -R24, -RZ ;  /* 0x800000ff18189221 */ /* 0x000fe20000010100 */
[----:B------:R-:W-:Y:S01]  /*74d0*/  LOP3.LUT R28, R5, 0xffff0000, RZ, 0xc0, !PT ;  /* 0xffff0000051c7812 */ /* 0x000fe200078ec0ff */
[C---:B------:R-:W-:Y:S01]  /*74e0*/  IMAD.U32 R5, R6.reuse, 0x10000, RZ ;  /* 0x0001000006057824 */ /* 0x040fe200078e00ff */
[----:B------:R-:W-:Y:S01]  /*74f0*/  LOP3.LUT R6, R6, 0xffff0000, RZ, 0xc0, !PT ;  /* 0xffff000006067812 */ /* 0x000fe200078ec0ff */
[----:B------:R-:W-:Y:S01]  /*7500*/  @!P1 FADD.FTZ R3, -R3, -RZ ;  /* 0x800000ff03039221 */ /* 0x000fe20000010100 */
[----:B------:R-:W-:Y:S01]  /*7510*/  LOP3.LUT R26, R189, 0xffff0000, RZ, 0xc0, !PT ;  /* 0xffff0000bd1a7812 */ /* 0x000fe200078ec0ff */
[----:B------:R-:W-:Y:S01]  /*7520*/  FMUL.FTZ R0, R30, R0 ;  /* 0x000000001e007220 */ /* 0x000fe20000410000 */
[----:B------:R-:W-:Y:S01]  /*7530*/  LOP3.LUT R8, R191, 0xffff0000, RZ, 0xc0, !PT ;  /* 0xffff0000bf087812 */ /* 0x000fe200078ec0ff */
[----:B------:R-:W-:Y:S01]  /*7540*/  FMUL.FTZ R6, R6, R23 ;  /* 0x0000001706067220 */ /* 0x000fe20000410000 */
[----:B------:R-:W-:Y:S01]  /*7550*/  LOP3.LUT R27, R7, 0xffff0000, RZ, 0xc0, !PT ;  /* 0xffff0000071b7812 */ /* 0x000fe200078ec0ff */
[----:B------:R-:W-:Y:S02]  /*7560*/  FMUL.FTZ R7, R25, R22 ;  /* 0x0000001619077220 */ /* 0x000fe40000410000 */
[----:B------:R-:W-:Y:S02]  /*7570*/  @!P1 FADD.FTZ R26, -R26, -RZ ;  /* 0x800000ff1a1a9221 */ /* 0x000fe40000010100 */
[----:B------:R-:W-:Y:S02]  /*7580*/  FMUL.FTZ R2, R29, R2 ;  /* 0x000000021d027220 */ /* 0x000fe40000410000 */
[----:B------:R-:W-:Y:S02]  /*7590*/  FMUL.FTZ R5, R5, R24 ;  /* 0x0000001805057220 */ /* 0x000fe40000410000 */
[----:B------:R-:W-:Y:S02]  /*75a0*/  FMUL.FTZ R3, R4, R3 ;  /* 0x0000000304037220 */ /* 0x000fe40000410000 */
[----:B------:R-:W-:Y:S02]  /*75b0*/  @!P1 FADD.FTZ R8, -R8, -RZ ;  /* 0x800000ff08089221 */ /* 0x000fe40000010100 */
[----:B------:R-:W-:Y:S02]  /*75c0*/  FMUL.FTZ R4, R28, R26 ;  /* 0x0000001a1c047220 */ /* 0x000fe40000410000 */
[----:B------:R-:W-:Y:S01]  /*75d0*/  FMUL.FTZ R8, R27, R8 ;  /* 0x000000081b087220 */ /* 0x000fe20000410000 */
[C---:B----4-:R-:W-:Y:S01]  /*75e0*/  LOP3.LUT R23, R44.reuse, 0xffff0000, RZ, 0xc0, !PT ;  /* 0xffff00002c177812 */ /* 0x050fe200078ec0ff */
[----:B------:R-:W-:Y:S01]  /*75f0*/  IMAD.U32 R22, R44, 0x10000, RZ ;  /* 0x000100002c167824 */ /* 0x000fe200078e00ff */
[C---:B------:R-:W-:Y:S01]  /*7600*/  SHF.L.U32 R24, R45.reuse, 0x10, RZ ;  /* 0x000000102d187819 */ /* 0x040fe200000006ff */
[C---:B------:R-:W-:Y:S01]  /*7610*/  IMAD.U32 R26, R46.reuse, 0x10000, RZ ;  /* 0x000100002e1a7824 */ /* 0x040fe200078e00ff */
[----:B------:R-:W-:Y:S01]  /*7620*/  LOP3.LUT R25, R45, 0xffff0000, RZ, 0xc0, !PT ;  /* 0xffff00002d197812 */ /* 0x000fe200078ec0ff */
[----:B------:R-:W-:Y:S01]  /*7630*/  FFMA.FTZ R0, R31, R22, R0 ;  /* 0x000000161f007223 */ /* 0x000fe20000010000 */
[----:B------:R-:W-:Y:S01]  /*7640*/  LOP3.LUT R27, R46, 0xffff0000, RZ, 0xc0, !PT ;  /* 0xffff00002e1b7812 */ /* 0x000fe200078ec0ff */
[----:B------:R-:W-:Y:S01]  /*7650*/  FFMA.FTZ R2, R32, R23, R2 ;  /* 0x0000001720027223 */ /* 0x000fe20000010002 */
[----:B------:R-:W-:Y:S01]  /*7660*/  SHF.L.U32 R28, R47, 0x10, RZ ;  /* 0x000000102f1c7819 */ /* 0x000fe200000006ff */
[----:B------:R-:W-:Y:S01]  /*7670*/  FFMA.FTZ R3, R33, R24, R3 ;  /* 0x0000001821037223 */ /* 0x000fe20000010003 */
[----:B------:R-:W-:Y:S01]  /*7680*/  LOP3.LUT R29, R47, 0xffff0000, RZ, 0xc0, !PT ;  /* 0xffff00002f1d7812 */ /* 0x000fe200078ec0ff */
[----:B------:R-:W-:Y:S01]  /*7690*/  FFMA.FTZ R4, R34, R25, R4 ;  /* 0x0000001922047223 */ /* 0x000fe20000010004 */
[----:B------:R-:W-:Y:S01]  /*76a0*/  F2FP.BF16.PACK_AB R24, R2, R0 ;  /* 0x000000000218723e */ /* 0x000fe200000010ff */
[----:B------:R-:W-:Y:S02]  /*76b0*/  FFMA.FTZ R5, R35, R26, R5 ;  /* 0x0000001a23057223 */ /* 0x000fe40000010005 */
[----:B------:R-:W-:Y:S01]  /*76c0*/  FFMA.FTZ R6, R36, R27, R6 ;  /* 0x0000001b24067223 */ /* 0x000fe20000010006 */
[----:B------:R-:W-:Y:S01]  /*76d0*/  F2FP.BF16.PACK_AB R25, R4, R3 ;  /* 0x000000030419723e */ /* 0x000fe200000010ff */
[----:B------:R-:W-:Y:S02]  /*76e0*/  FFMA.FTZ R7, R37, R28, R7 ;  /* 0x0000001c25077223 */ /* 0x000fe40000010007 */
[----:B------:R-:W-:Y:S01]  /*76f0*/  FFMA.FTZ R8, R38, R29, R8 ;  /* 0x0000001d26087223 */ /* 0x000fe20000010008 */
[----:B------:R-:W-:Y:S04]  /*7700*/  F2FP.BF16.PACK_AB R26, R6, R5 ;  /* 0x00000005061a723e */ /* 0x000fe800000010ff */
[----:B------:R-:W-:Y:S02]  /*7710*/  F2FP.BF16.PACK_AB R27, R8, R7 ;  /* 0x00000007081b723e */ /* 0x000fe400000010ff */
.L_x_2060:
[----:B------:R-:W-:Y:S05]  /*7720*/  BSYNC B0 ;  /* 0x0000000000007941 */ /* 0x000fea0003800000 */
.L_x_2059:
[----:B-----5:R2:W-:Y:S02]  /*7730*/  ST.E.128 [R124.64], R24 ;  /* 0x000000187c007985 */ /* 0x0205e4000c101d06 */
.L_x_2058:
[----:B------:R-:W-:Y:S05]  /*7740*/  BSYNC B1 ;  /* 0x0000000000017941 */ /* 0x000fea0003800000 */
.L_x_2057:
[----:B------:R-:W-:Y:S01]  /*7750*/  ISETP.GE.AND P0, PT, R12, R117, PT ;  /* 0x000000750c00720c */ /* 0x000fe20003f06270 */
[----:B------:R-:W-:Y:S01]  /*7760*/  @!UPT UIADD3 URZ, URZ, URZ, URZ ;  /* 0x0000003f3f3ff290 */ /* 0x000fe2000fffe03f */
[----:B------:R-:W-:Y:S11]  /*7770*/  BSSY B1, `(.L_x_2061) ;  /* 0x000005c000017945 */ /* 0x000ff60003800000 */
[----:B------:R-:W-:-:S05]  /*7780*/  @P0 BRA `(.L_x_2062) ;  /* 0x000005a000000947 */ /* 0x000fca0003800000 */
[----:B-1----:R-:W-:Y:S01]  /*7790*/  IMAD.MOV.U32 R4, RZ, RZ, R119 ;  /* 0x000000ffff047224 */ /* 0x002fe200078e0077 */
[----:B------:R-:W-:Y:S01]  /*77a0*/  MOV R5, R118 ;  /* 0x0000007600057202 */ /* 0x000fe20000000f00 */
[----:B------:R-:W-:Y:S01]  /*77b0*/  BSSY B0, `(.L_x_2063) ;  /* 0x0000056000007945 */ /* 0x000fe20003800000 */
[----:B------:R-:W-:Y:S03]  /*77c0*/  ISETP.GE.AND P0, PT, R12, R15, PT ;  /* 0x0000000f0c00720c */ /* 0x000fe60003f06270 */
[----:B--2---:R1:W5:Y:S10]  /*77d0*/  LD.E.128 R24, [R4.64+0x80] ;  /* 0x0000800604187980 */ /* 0x004374000c101d00 */
[----:B------:R-:W-:-:S05]  /*77e0*/  @P0 BRA `(.L_x_2064) ;  /* 0x0000052000000947 */ /* 0x000fca0003800000 */
[----:B------:R-:W-:Y:S01]  /*77f0*/  LEA.HI R0, R15, R15, RZ, 0x1 ;  /* 0x0000000f0f007211 */ /* 0x000fe200078f08ff */
[----:B------:R-:W-:Y:S01]  /*7800*/  IMAD.MOV.U32 R7, RZ, RZ, R120 ;  /* 0x000000ffff077224 */ /* 0x000fe200078e0078 */
[----:B------:R-:W-:Y:S01]  /*7810*/  MOV R6, R121 ;  /* 0x0000007900067202 */ /* 0x000fe20000000f00 */
[----:B------:R-:W-:Y:S01]  /*7820*/  IMAD.MOV.U32 R22, RZ, RZ, R123 ;  /* 0x000000ffff167224 */ /* 0x000fe200078e007b */
[----:B------:R-:W-:Y:S01]  /*7830*/  SHF.R.S32.HI R0, RZ, 0x1, R0 ;  /* 0x00000001ff007819 */ /* 0x000fe20000011400 */
[----:B------:R-:W-:Y:S01]  /*7840*/  IMAD.MOV.U32 R2, RZ, RZ, RZ ;  /* 0x000000ffff027224 */ /* 0x000fe200078e00ff */
[----:B------:R-:W-:Y:S01]  /*7850*/  MOV R23, R122 ;  /* 0x0000007a00177202 */ /* 0x000fe20000000f00 */
[----:B-----5:R-:W-:Y:S01]  /*7860*/  IMAD.U32 R31, R24, 0x10000, RZ ;  /* 0x00010000181f7824 */ /* 0x020fe200078e00ff */
[----:B------:R-:W-:Y:S01]  /*7870*/  ISETP.GE.AND P1, PT, R12, R0, PT ;  /* 0x000000000c00720c */ /* 0x000fe20003f26270 */
[--C-:B------:R-:W-:Y:S01]  /*7880*/  IMAD.MOV.U32 R3, RZ, RZ, R0.reuse ;  /* 0x000000ffff037224 */ /* 0x100fe200078e0000 */
[----:B------:R-:W-:Y:S01]  /*7890*/  LOP3.LUT R32, R24, 0xffff0000, RZ, 0xc0, !PT ;  /* 0xffff000018207812 */ /* 0x000fe200078ec0ff */
[C---:B------:R-:W-:Y:S01]  /*78a0*/  IMAD.U32 R35, R26.reuse, 0x10000, RZ ;  /* 0x000100001a237824 */ /* 0x040fe200078e00ff */
[C---:B------:R-:W-:Y:S02]  /*78b0*/  SHF.L.U32 R33, R25.reuse, 0x10, RZ ;  /* 0x0000001019217819 */ /* 0x040fe400000006ff */
[----:B------:R-:W-:Y:S02]  /*78c0*/  LOP3.LUT R34, R25, 0xffff0000, RZ, 0xc0, !PT ;  /* 0xffff000019227812 */ /* 0x000fe400078ec0ff */
[----:B------:R-:W-:Y:S02]  /*78d0*/  LOP3.LUT R36, R26, 0xffff0000, RZ, 0xc0, !PT ;  /* 0xffff00001a247812 */ /* 0x000fe400078ec0ff */
[C---:B------:R-:W-:Y:S02]  /*78e0*/  SHF.L.U32 R37, R27.reuse, 0x10, RZ ;  /* 0x000000101b257819 */ /* 0x040fe400000006ff */
[----:B------:R-:W-:Y:S01]  /*78f0*/  LOP3.LUT R38, R27, 0xffff0000, RZ, 0xc0, !PT ;  /* 0xffff00001b267812 */ /* 0x000fe200078ec0ff */
[----:B------:R-:W-:Y:S01]  /*7900*/  @P1 IMAD.MOV R2, RZ, RZ, -R0 ;  /* 0x000000ffff021224 */ /* 0x000fe200078e0a00 */
[----:B------:R-:W-:Y:S04]  /*7910*/  @P1 IADD3 R3, -R0, RZ, RZ ;  /* 0x000000ff00031210 */ /* 0x000fe80007ffe1ff */
[C---:B------:R-:W-:Y:S04]  /*7920*/  LEA R188, P0, R2.reuse, R6, 0x1 ;  /* 0x0000000602bc7211 */ /* 0x040fe800078008ff */
[----:B------:R-:W-:Y:S02]  /*7930*/  LEA.HI.X.SX32 R189, R2, R7, 0x1, P0 ;  /* 0x0000000702bd7211 */ /* 0x000fe400000f0eff */
[C---:B------:R-:W-:Y:S04]  /*7940*/  LEA R2, P0, R3.reuse, R4, 0x1 ;  /* 0x0000000403027211 */ /* 0x040fe800078008ff */
[----:B------:R-:W-:Y:S01]  /*7950*/  LEA.HI.X.SX32 R3, R3, R5, 0x1, P0 ;  /* 0x0000000503037211 */ /* 0x000fe200000f0eff */
[----:B------:R-:W2:Y:S08]  /*7960*/  LD.E.128 R188, [R188.64+0x80] ;  /* 0x00008006bcbc7980 */ /* 0x000eb0000c101d00 */
[----:B-1----:R1:W3:Y:S02]  /*7970*/  LD.E.128 R4, [R2.64+0x80] ;  /* 0x0000800602047980 */ /* 0x0022e4000c101d00 */
[----:B-1----:R-:W-:Y:S01]  /*7980*/  IMAD.MOV.U32 R3, RZ, RZ, RZ ;  /* 0x000000ffff037224 */ /* 0x002fe200078e00ff */
[----:B------:R-:W-:Y:S04]  /*7990*/  @P1 IADD3 R3, -R0, RZ, RZ ;  /* 0x000000ff00031210 */ /* 0x000fe80007ffe1ff */
[C---:B------:R-:W-:Y:S04]  /*79a0*/  LEA R2, P0, R3.reuse, R22, 0x1 ;  /* 0x0000001603027211 */ /* 0x040fe800078008ff */
[----:B------:R-:W-:Y:S05]  /*79b0*/  LEA.HI.X.SX32 R3, R3, R23, 0x1, P0 ;  /* 0x0000001703037211 */ /* 0x000fea00000f0eff */
[----:B------:R1:W4:Y:S01]  /*79c0*/  LD.E.128 R44, [R2.64+0x80] ;  /* 0x00008006022c7980 */ /* 0x000322000c101d00 */
        /* <DEDUP_REMOVED lines=52> */
.L_x_2064:
[----:B------:R-:W-:Y:S05]  /*7d10*/  BSYNC B0 ;  /* 0x0000000000007941 */ /* 0x000fea0003800000 */
.L_x_2063:
[----:B-----5:R2:W-:Y:S02]  /*7d20*/  ST.E.128 [R124.64+0x80], R24 ;  /* 0x000080187c007985 */ /* 0x0205e4000c101d06 */
.L_x_2062:
[----:B------:R-:W-:Y:S05]  /*7d30*/  BSYNC B1 ;  /* 0x0000000000017941 */ /* 0x000fea0003800000 */
.L_x_2061:
        /* <DEDUP_REMOVED lines=17> */
[C---:B-----5:R-:W-:Y:S01]  /*7e50*/  IMAD.U32 R31, R24.reuse, 0x10000, RZ ;  /* 0x00010000181f7824 */ /* 0x060fe200078e00ff */
        /* <DEDUP_REMOVED lines=74> */
.L_x_2068:
[----:B------:R-:W-:Y:S05]  /*8300*/  BSYNC B0 ;  /* 0x0000000000007941 */ /* 0x000fea0003800000 */
.L_x_2067:
[----:B-----5:R2:W-:Y:S02]  /*8310*/  ST.E.128 [R124.64+0x100], R24 ;  /* 0x000100187c007985 */ /* 0x0205e4000c101d06 */
.L_x_2066:
[----:B------:R-:W-:Y:S05]  /*8320*/  BSYNC B1 ;  /* 0x0000000000017941 */ /* 0x000fea0003800000 */
.L_x_2065:
[----:B------:R-:W-:Y:S11]  /*8330*/  ISETP.GE.AND P0, PT, R10, R117, PT ;  /* 0x000000750a00720c */ /* 0x000ff60003f06270 */
[----:B------:R-:W-:Y:S02]  /*8340*/  @!UPT UIADD3 URZ, URZ, URZ, URZ ;  /* 0x0000003f3f3ff290 */ /* 0x000fe4000fffe03f */
        /* <DEDUP_REMOVED lines=89> */
.L_x_2070:
[----:B------:R-:W-:Y:S05]  /*88e0*/  BSYNC B0 ;  /* 0x0000000000007941 */ /* 0x000fea0003800000 */
.L_x_2069:
[----:B-----5:R2:W-:Y:S02]  /*88f0*/  ST.E.128 [R124.64+0x180], R24 ;  /* 0x000180187c007985 */ /* 0x0205e4000c101d06 */
.L_x_2056:
[----:B------:R-:W-:Y:S05]  /*8900*/  BSYNC B2 ;  /* 0x0000000000027941 */ /* 0x000fea0003800000 */
.L_x_2055:
        /* <DEDUP_REMOVED lines=13> */
[----:B--2---:R1:W5:Y:S10]  /*89e0*/  LD.E.128 R24, [R4.64] ;  /* 0x0000000604187980 */ /* 0x004374000c101d00 */
[----:B------:R-:W-:-:S05]  /*89f0*/  @P0 BRA `(.L_x_2076) ;  /* 0x0000052000000947 */ /* 0x000fca0003800000 */
[----:B------:R-:W-:Y:S01]  /*8a00*/  LEA.HI R0, R15, R15, RZ, 0x1 ;  /* 0x0000000f0f007211 */ /* 0x000fe200078f08ff */
[----:B------:R-:W-:Y:S01]  /*8a10*/  IMAD.MOV.U32 R8, RZ, RZ, RZ ;  /* 0x000000ffff087224 */ /* 0x000fe200078e00ff */
[C---:B-----5:R-:W-:Y:S01]  /*8a20*/  LOP3.LUT R31, R24.reuse, 0xffff0000, RZ, 0xc0, !PT ;  /* 0xffff0000181f7812 */ /* 0x060fe200078ec0ff */
[----:B------:R-:W-:Y:S01]  /*8a30*/  IMAD.U32 R30, R24, 0x10000, RZ ;  /* 0x00010000181e7824 */ /* 0x000fe200078e00ff */
[----:B------:R-:W-:Y:S01]  /*8a40*/  SHF.R.S32.HI R0, RZ, 0x1, R0 ;  /* 0x00000001ff007819 */ /* 0x000fe20000011400 */
[C---:B------:R-:W-:Y:S01]  /*8a50*/  IMAD.U32 R36, R27.reuse, 0x10000, RZ ;  /* 0x000100001b247824 */ /* 0x040fe200078e00ff */
[----:B------:R-:W-:Y:S01]  /*8a60*/  LOP3.LUT R37, R27, 0xffff0000, RZ, 0xc0, !PT ;  /* 0xffff00001b257812 */ /* 0x000fe200078ec0ff */
[C---:B------:R-:W-:Y:S01]  /*8a70*/  IMAD.U32 R32, R25.reuse, 0x10000, RZ ;  /* 0x0001000019207824 */ /* 0x040fe200078e00ff */
[----:B------:R-:W-:Y:S01]  /*8a80*/  ISETP.GE.AND P1, PT, R16, R0, PT ;  /* 0x000000001000720c */ /* 0x000fe20003f26270 */
[--C-:B------:R-:W-:Y:S01]  /*8a90*/  IMAD.MOV.U32 R3, RZ, RZ, R0.reuse ;  /* 0x000000ffff037224 */ /* 0x100fe200078e0000 */
[----:B------:R-:W-:Y:S02]  /*8aa0*/  LOP3.LUT R33, R25, 0xffff0000, RZ, 0xc0, !PT ;  /* 0xffff000019217812 */ /* 0x000fe400078ec0ff */
[C---:B------:R-:W-:Y:S02]  /*8ab0*/  SHF.L.U32 R34, R26.reuse, 0x10, RZ ;  /* 0x000000101a227819 */ /* 0x040fe400000006ff */
[----:B------:R-:W-:Y:S07]  /*8ac0*/  LOP3.LUT R35, R26, 0xffff0000, RZ, 0xc0, !PT ;  /* 0xffff00001a237812 */ /* 0x000fee00078ec0ff */
[----:B------:R-:W-:Y:S01]  /*8ad0*/  @P1 IADD3 R3, -R0, RZ, RZ ;  /* 0x000000ff00031210 */ /* 0x000fe20007ffe1ff */
[----:B------:R-:W-:Y:S03]  /*8ae0*/  @P1 IMAD.MOV R8, RZ, RZ, -R0 ;  /* 0x000000ffff081224 */ /* 0x000fe600078e0a00 */
[C---:B------:R-:W-:Y:S02]  /*8af0*/  LEA R2, P0, R3.reuse, R4, 0x1 ;  /* 0x0000000403027211 */ /* 0x040fe400078008ff */
[----:B------:R-:W-:Y:S02]  /*8b00*/  IADD3 R22, P2, R158, R8, RZ ;  /* 0x000000089e167210 */ /* 0x000fe40007f5e0ff */
[----:B------:R-:W-:Y:S02]  /*8b10*/  LEA.HI.X.SX32 R3, R3, R5, 0x1, P0 ;  /* 0x0000000503037211 */ /* 0x000fe400000f0eff */
[----:B------:R-:W-:Y:S02]  /*8b20*/  LEA R188, P0, R22, R121, 0x1 ;  /* 0x0000007916bc7211 */ /* 0x000fe400078008ff */
[-C--:B------:R-:W-:Y:S01]  /*8b30*/  LEA.HI.X.SX32 R8, R8, R139.reuse, 0x1, P2 ;  /* 0x0000008b08087211 */ /* 0x080fe200010f0eff */
[----:B-1----:R1:W2:Y:S03]  /*8b40*/  LD.E.128 R4, [R2.64] ;  /* 0x0000000602047980 */ /* 0x0022a6000c101d00 */
[----:B------:R-:W-:Y:S06]  /*8b50*/  LEA.HI.X R189, R22, R120, R8, 0x1, P0 ;  /* 0x0000007816bd7211 */ /* 0x000fec00000f0c08 */
[----:B------:R-:W3:Y:S01]  /*8b60*/  LD.E.128 R188, [R188.64] ;  /* 0x00000006bcbc7980 */ /* 0x000ee2000c101d00 */
[----:B-1----:R-:W-:Y:S01]  /*8b70*/  IMAD.MOV.U32 R2, RZ, RZ, RZ ;  /* 0x000000ffff027224 */ /* 0x002fe200078e00ff */
[----:B------:R-:W-:Y:S04]  /*8b80*/  @P1 IADD3 R2, -R0, RZ, RZ ;  /* 0x000000ff00021210 */ /* 0x000fe80007ffe1ff */
[----:B------:R-:W-:Y:S04]  /*8b90*/  IADD3 R3, P0, R158, R2, RZ ;  /* 0x000000029e037210 */ /* 0x000fe80007f1e0ff */
[----:B------:R-:W-:Y:S02]  /*8ba0*/  LEA.HI.X.SX32 R0, R2, R139, 0x1, P0 ;  /* 0x0000008b02007211 */ /* 0x000fe400000f0eff */
[C---:B------:R-:W-:Y:S04]  /*8bb0*/  LEA R2, P0, R3.reuse, R123, 0x1 ;  /* 0x0000007b03027211 */ /* 0x040fe800078008ff */
[----:B------:R-:W-:Y:S05]  /*8bc0*/  LEA.HI.X R3, R3, R122, R0, 0x1, P0 ;  /* 0x0000007a03037211 */ /* 0x000fea00000f0c00 */
[----:B------:R1:W4:Y:S01]  /*8bd0*/  LD.E.128 R44, [R2.64] ;  /* 0x00000006022c7980 */ /* 0x000322000c101d00 */
[C---:B--2---:R-:W-:Y:S01]  /*8be0*/  IMAD.U32 R8, R7.reuse, 0x10000, RZ ;  /* 0x0001000007087824 */ /* 0x044fe200078e00ff */
[----:B------:R-:W-:Y:S01]  /*8bf0*/  LOP3.LUT R23, R7, 0xffff0000, RZ, 0xc0, !PT ;  /* 0xffff000007177812 */ /* 0x000fe200078ec0ff */
[C---:B------:R-:W-:Y:S01]  /*8c00*/  IMAD.U32 R0, R4.reuse, 0x10000, RZ ;  /* 0x0001000004007824 */ /* 0x040fe200078e00ff */
[----:B-1----:R-:W-:Y:S02]  /*8c10*/  LOP3.LUT R2, R4, 0xffff0000, RZ, 0xc0, !PT ;  /* 0xffff000004027812 */ /* 0x002fe400078ec0ff */
[C---:B------:R-:W-:Y:S02]  /*8c20*/  SHF.L.U32 R3, R5.reuse, 0x10, RZ ;  /* 0x0000001005037819 */ /* 0x040fe400000006ff */
[----:B------:R-:W-:Y:S01]  /*8c30*/  LOP3.LUT R4, R5, 0xffff0000, RZ, 0xc0, !PT ;  /* 0xffff000005047812 */ /* 0x000fe200078ec0ff */
[----:B------:R-:W-:Y:S01]  /*8c40*/  IMAD.U32 R5, R6, 0x10000, RZ ;  /* 0x0001000006057824 */ /* 0x000fe200078e00ff */
[----:B---3--:R-:W-:Y:S01]  /*8c50*/  SHF.L.U32 R29, R188, 0x10, RZ ;  /* 0x00000010bc1d7819 */ /* 0x008fe200000006ff */
[----:B------:R-:W-:Y:S01]  /*8c60*/  IMAD.U32 R27, R189, 0x10000, RZ ;  /* 0x00010000bd1b7824 */ /* 0x000fe200078e00ff */
[C---:B------:R-:W-:Y:S01]  /*8c70*/  SHF.L.U32 R7, R191.reuse, 0x10, RZ ;  /* 0x00000010bf077819 */ /* 0x040fe200000006ff */
        /* <DEDUP_REMOVED lines=10> */
[----:B------:R-:W-:Y:S02]  /*8d20*/  @!P1 FADD.FTZ R24, -R24, -RZ ;  /* 0x800000ff18189221 */ /* 0x000fe40000010100 */
[----:B------:R-:W-:Y:S02]  /*8d30*/  @!P1 FADD.FTZ R27, -R27, -RZ ;  /* 0x800000ff1b1b9221 */ /* 0x000fe40000010100 */
[----:B------:R-:W-:Y:S02]  /*8d40*/  FMUL.FTZ R0, R0, R29 ;  /* 0x0000001d00007220 */ /* 0x000fe40000410000 */
[----:B------:R-:W-:Y:S02]  /*8d50*/  FMUL.FTZ R7, R8, R7 ;  /* 0x0000000708077220 */ /* 0x000fe40000410000 */
[----:B------:R-:W-:Y:S02]  /*8d60*/  FMUL.FTZ R8, R23, R22 ;  /* 0x0000001617087220 */ /* 0x000fe40000410000 */
[----:B------:R-:W-:Y:S02]  /*8d70*/  @!P1 FADD.FTZ R25, -R25, -RZ ;  /* 0x800000ff19199221 */ /* 0x000fe40000010100 */
[----:B------:R-:W-:Y:S02]  /*8d80*/  @!P1 FADD.FTZ R26, -R26, -RZ ;  /* 0x800000ff1a1a9221 */ /* 0x000fe40000010100 */
[----:B------:R-:W-:Y:S02]  /*8d90*/  FMUL.FTZ R2, R2, R28 ;  /* 0x0000001c02027220 */ /* 0x000fe40000410000 */
[----:B------:R-:W-:Y:S02]  /*8da0*/  FMUL.FTZ R6, R6, R24 ;  /* 0x0000001806067220 */ /* 0x000fe40000410000 */
[----:B------:R-:W-:Y:S02]  /*8db0*/  FMUL.FTZ R3, R3, R27 ;  /* 0x0000001b03037220 */ /* 0x000fe40000410000 */
[----:B------:R-:W-:Y:S02]  /*8dc0*/  FMUL.FTZ R5, R5, R25 ;  /* 0x0000001905057220 */ /* 0x000fe40000410000 */
[----:B------:R-:W-:Y:S01]  /*8dd0*/  FMUL.FTZ R4, R4, R26 ;  /* 0x0000001a04047220 */ /* 0x000fe20000410000 */
[C---:B----4-:R-:W-:Y:S01]  /*8de0*/  LOP3.LUT R23, R44.reuse, 0xffff0000, RZ, 0xc0, !PT ;  /* 0xffff00002c177812 */ /* 0x050fe200078ec0ff */
[----:B------:R-:W-:Y:S01]  /*8df0*/  IMAD.U32 R22, R44, 0x10000, RZ ;  /* 0x000100002c167824 */ /* 0x000fe200078e00ff */
[C---:B------:R-:W-:Y:S01]  /*8e00*/  SHF.L.U32 R24, R45.reuse, 0x10, RZ ;  /* 0x000000102d187819 */ /* 0x040fe200000006ff */
[----:B------:R-:W-:Y:S01]  /*8e10*/  IMAD.U32 R26, R46, 0x10000, RZ ;  /* 0x000100002e1a7824 */ /* 0x000fe200078e00ff */
[----:B------:R-:W-:Y:S01]  /*8e20*/  LOP3.LUT R25, R45, 0xffff0000, RZ, 0xc0, !PT ;  /* 0xffff00002d197812 */ /* 0x000fe200078ec0ff */
[----:B------:R-:W-:Y:S01]  /*8e30*/  FFMA.FTZ R0, R30, R22, R0 ;  /* 0x000000161e007223 */ /* 0x000fe20000010000 */
[----:B------:R-:W-:Y:S01]  /*8e40*/  LOP3.LUT R27, R46, 0xffff0000, RZ, 0xc0, !PT ;  /* 0xffff00002e1b7812 */ /* 0x000fe200078ec0ff */
[----:B------:R-:W-:Y:S01]  /*8e50*/  FFMA.FTZ R2, R31, R23, R2 ;  /* 0x000000171f027223 */ /* 0x000fe20000010002 */
[C---:B------:R-:W-:Y:S01]  /*8e60*/  SHF.L.U32 R28, R47.reuse, 0x10, RZ ;  /* 0x000000102f1c7819 */ /* 0x040fe200000006ff */
        /* <DEDUP_REMOVED lines=11> */
.L_x_2076:
[----:B------:R-:W-:Y:S05]  /*8f20*/  BSYNC B0 ;  /* 0x0000000000007941 */ /* 0x000fea0003800000 */
.L_x_2075:
[C---:B------:R-:W-:Y:S04]  /*8f30*/  LEA R2, P0, R237.reuse, R124, 0x1 ;  /* 0x0000007ced027211 */ /* 0x040fe800078008ff */
[----:B------:R-:W-:Y:S05]  /*8f40*/  LEA.HI.X R3, R237, R125, R238, 0x1, P0 ;  /* 0x0000007ded037211 */ /* 0x000fea00000f0cee */
[----:B-----5:R2:W-:Y:S04]  /*8f50*/  ST.E.128 [R2.64], R24 ;  /* 0x0000001802007985 */ /* 0x0205e8000c101d06 */
.L_x_2074:
[----:B------:R-:W-:Y:S05]  /*8f60*/  BSYNC B1 ;  /* 0x0000000000017941 */ /* 0x000fea0003800000 */
.L_x_2073:
        /* <DEDUP_REMOVED lines=25> */
[----:B------:R-:W-:Y:S02]  /*9100*/  LEA R2, P0, R3, R4, 0x1 ;  /* 0x0000000403027211 */ /* 0x000fe400078008ff */
        /* <DEDUP_REMOVED lines=66> */
.L_x_2080:
[----:B------:R-:W-:Y:S05]  /*9530*/  BSYNC B0 ;  /* 0x0000000000007941 */ /* 0x000fea0003800000 */
.L_x_2079:
[C---:B------:R-:W-:Y:S04]  /*9540*/  LEA R2, P0, R84.reuse, R124, 0x1 ;  /* 0x0000007c54027211 */ /* 0x040fe800078008ff */
[----:B------:R-:W-:Y:S05]  /*9550*/  LEA.HI.X R3, R84, R125, R83, 0x1, P0 ;  /* 0x0000007d54037211 */ /* 0x000fea00000f0c53 */
[----:B-----5:R2:W-:Y:S04]  /*9560*/  ST.E.128 [R2.64], R24 ;  /* 0x0000001802007985 */ /* 0x0205e8000c101d06 */
.L_x_2078:
[----:B------:R-:W-:Y:S05]  /*9570*/  BSYNC B1 ;  /* 0x0000000000017941 */ /* 0x000fea0003800000 */
.L_x_2077:
        /* <DEDUP_REMOVED lines=17> */
[----:B------:R-:W-:Y:S01]  /*9690*/  IMAD.U32 R32, R25, 0x10000, RZ ;  /* 0x0001000019207824 */ /* 0x000fe200078e00ff */
        /* <DEDUP_REMOVED lines=74> */
.L_x_2084:
[----:B------:R-:W-:Y:S05]  /*9b40*/  BSYNC B0 ;  /* 0x0000000000007941 */ /* 0x000fea0003800000 */
.L_x_2083:
[C---:B------:R-:W-:Y:S04]  /*9b50*/  LEA R2, P0, R80.reuse, R124, 0x1 ;  /* 0x0000007c50027211 */ /* 0x040fe800078008ff */
[----:B------:R-:W-:Y:S05]  /*9b60*/  LEA.HI.X R3, R80, R125, R79, 0x1, P0 ;  /* 0x0000007d50037211 */ /* 0x000fea00000f0c4f */
[----:B-----5:R2:W-:Y:S04]  /*9b70*/  ST.E.128 [R2.64], R24 ;  /* 0x0000001802007985 */ /* 0x0205e8000c101d06 */
.L_x_2082:
[----:B------:R-:W-:Y:S05]  /*9b80*/  BSYNC B1 ;  /* 0x0000000000017941 */ /* 0x000fea0003800000 */
.L_x_2081:
[----:B------:R-:W-:Y:S11]  /*9b90*/  ISETP.GE.AND P0, PT, R10, R117, PT ;  /* 0x000000750a00720c */ /* 0x000ff60003f06270 */
[----:B------:R-:W-:Y:S02]  /*9ba0*/  @!UPT UIADD3 URZ, URZ, URZ, URZ ;  /* 0x0000003f3f3ff290 */ /* 0x000fe4000fffe03f */
        /* <DEDUP_REMOVED lines=89> */
.L_x_2086:
[----:B------:R-:W-:Y:S05]  /*a140*/  BSYNC B0 ;  /* 0x0000000000007941 */ /* 0x000fea0003800000 */
.L_x_2085:
[C---:B------:R-:W-:Y:S04]  /*a150*/  LEA R2, P0, R74.reuse, R124, 0x1 ;  /* 0x0000007c4a027211 */ /* 0x040fe800078008ff */
[----:B------:R-:W-:Y:S05]  /*a160*/  LEA.HI.X R3, R74, R125, R73, 0x1, P0 ;  /* 0x0000007d4a037211 */ /* 0x000fea00000f0c49 */
[----:B-----5:R2:W-:Y:S04]  /*a170*/  ST.E.128 [R2.64], R24 ;  /* 0x0000001802007985 */ /* 0x0205e8000c101d06 */
.L_x_2072:
[----:B------:R-:W-:Y:S05]  /*a180*/  BSYNC B2 ;  /* 0x0000000000027941 */ /* 0x000fea0003800000 */
.L_x_2071:
        /* <DEDUP_REMOVED lines=34> */
[----:B------:R-:W-:Y:S01]  /*a3b0*/  LEA.HI.X.SX32 R8, R8, R138, 0x1, P2 ;  /* 0x0000008a08087211 */ /* 0x000fe200010f0eff */
        /* <DEDUP_REMOVED lines=62> */
.L_x_2092:
[----:B------:R-:W-:Y:S05]  /*a7a0*/  BSYNC B0 ;  /* 0x0000000000007941 */ /* 0x000fea0003800000 */
.L_x_2091:
[C---:B------:R-:W-:Y:S04]  /*a7b0*/  LEA R2, P0, R85.reuse, R124, 0x1 ;  /* 0x0000007c55027211 */ /* 0x040fe800078008ff */
[----:B------:R-:W-:Y:S05]  /*a7c0*/  LEA.HI.X R3, R85, R125, R86, 0x1, P0 ;  /* 0x0000007d55037211 */ /* 0x000fea00000f0c56 */
[----:B-----5:R2:W-:Y:S04]  /*a7d0*/  ST.E.128 [R2.64], R24 ;  /* 0x0000001802007985 */ /* 0x0205e8000c101d06 */
.L_x_2090:
[----:B------:R-:W-:Y:S05]  /*a7e0*/  BSYNC B1 ;  /* 0x0000000000017941 */ /* 0x000fea0003800000 */
.L_x_2089:
        /* <DEDUP_REMOVED lines=92> */
.L_x_2096:
[----:B------:R-:W-:Y:S05]  /*adb0*/  BSYNC B0 ;  /* 0x0000000000007941 */ /* 0x000fea0003800000 */
.L_x_2095:
[C---:B------:R-:W-:Y:S04]  /*adc0*/  LEA R2, P0, R82.reuse, R124, 0x1 ;  /* 0x0000007c52027211 */ /* 0x040fe800078008ff */
[----:B------:R-:W-:Y:S05]  /*add0*/  LEA.HI.X R3, R82, R125, R81, 0x1, P0 ;  /* 0x0000007d52037211 */ /* 0x000fea00000f0c51 */
[----:B-----5:R2:W-:Y:S04]  /*ade0*/  ST.E.128 [R2.64], R24 ;  /* 0x0000001802007985 */ /* 0x0205e8000c101d06 */
.L_x_2094:
[----:B------:R-:W-:Y:S05]  /*adf0*/  BSYNC B1 ;  /* 0x0000000000017941 */ /* 0x000fea0003800000 */
.L_x_2093:
        /* <DEDUP_REMOVED lines=92> */
.L_x_2100:
[----:B------:R-:W-:Y:S05]  /*b3c0*/  BSYNC B0 ;  /* 0x0000000000007941 */ /* 0x000fea0003800000 */
.L_x_2099:
[C---:B------:R-:W-:Y:S04]  /*b3d0*/  LEA R2, P0, R78.reuse, R124, 0x1 ;  /* 0x0000007c4e027211 */ /* 0x040fe800078008ff */
[----:B------:R-:W-:Y:S05]  /*b3e0*/  LEA.HI.X R3, R78, R125, R77, 0x1, P0 ;  /* 0x0000007d4e037211 */ /* 0x000fea00000f0c4d */
[----:B-----5:R2:W-:Y:S04]  /*b3f0*/  ST.E.128 [R2.64], R24 ;  /* 0x0000001802007985 */ /* 0x0205e8000c101d06 */
.L_x_2098:
[----:B------:R-:W-:Y:S05]  /*b400*/  BSYNC B1 ;  /* 0x0000000000017941 */ /* 0x000fea0003800000 */
.L_x_2097:
        /* <DEDUP_REMOVED lines=91> */
.L_x_2102:
[----:B------:R-:W-:Y:S05]  /*b9c0*/  BSYNC B0 ;  /* 0x0000000000007941 */ /* 0x000fea0003800000 */
.L_x_2101:
[C---:B------:R-:W-:Y:S04]  /*b9d0*/  LEA R2, P0, R72.reuse, R124, 0x1 ;  /* 0x0000007c48027211 */ /* 0x040fe800078008ff */
[----:B------:R-:W-:Y:S05]  /*b9e0*/  LEA.HI.X R3, R72, R125, R71, 0x1, P0 ;  /* 0x0000007d48037211 */ /* 0x000fea00000f0c47 */
[----:B-----5:R2:W-:Y:S04]  /*b9f0*/  ST.E.128 [R2.64], R24 ;  /* 0x0000001802007985 */ /* 0x0205e8000c101d06 */
.L_x_2088:
[----:B------:R-:W-:Y:S05]  /*ba00*/  BSYNC B2 ;  /* 0x0000000000027941 */ /* 0x000fea0003800000 */
.L_x_2087:
        /* <DEDUP_REMOVED lines=9> */
[----:B-1----:R-:W-:Y:S01]  /*baa0*/  MOV R4, R119 ;  /* 0x0000007700047202 */ /* 0x002fe20000000f00 */
[----:B------:R-:W-:Y:S01]  /*bab0*/  IMAD R0, R183, 0x60, RZ ;  /* 0x00000060b7007824 */ /* 0x000fe200078e02ff */
[----:B------:R-:W-:Y:S01]  /*bac0*/  MOV R5, R118 ;  /* 0x0000007600057202 */ /* 0x000fe20000000f00 */
[----:B------:R-:W-:Y:S01]  /*bad0*/  BSSY B0, `(.L_x_2107) ;  /* 0x0000058000007945 */ /* 0x000fe20003800000 */
[----:B------:R-:W-:Y:S03]  /*bae0*/  ISETP.GE.AND P0, PT, R16, R15, PT ;  /* 0x0000000f1000720c */ /* 0x000fe60003f06270 */
[----:B------:R-:W-:Y:S05]  /*baf0*/  IMAD.WIDE.U32 R4, R182, 0x60, R4 ;  /* 0x00000060b6047825 */ /* 0x000fea00078e0004 */
[----:B------:R-:W-:Y:S05]  /*bb00*/  IADD3 R5, R5, R0, RZ ;  /* 0x0000000005057210 */ /* 0x000fea0007ffe0ff */
[----:B--2---:R1:W5:Y:S01]  /*bb10*/  LD.E.128 R24, [R4.64] ;  /* 0x0000000604187980 */ /* 0x004362000c101d00 */
        /* <DEDUP_REMOVED lines=83> */
.L_x_2108:
[----:B------:R-:W-:Y:S05]  /*c050*/  BSYNC B0 ;  /* 0x0000000000007941 */ /* 0x000fea0003800000 */
.L_x_2107:
[----:B------:R-:W-:Y:S02]  /*c060*/  IMAD R0, R49, 0x60, RZ ;  /* 0x0000006031007824 */ /* 0x000fe400078e02ff */
[----:B------:R-:W-:Y:S05]  /*c070*/  IMAD.WIDE.U32 R2, R48, 0x60, R124 ;  /* 0x0000006030027825 */ /* 0x000fea00078e007c */
[----:B------:R-:W-:Y:S05]  /*c080*/  IADD3 R3, R3, R0, RZ ;  /* 0x0000000003037210 */ /* 0x000fea0007ffe0ff */
[----:B-----5:R2:W-:Y:S02]  /*c090*/  ST.E.128 [R2.64], R24 ;  /* 0x0000001802007985 */ /* 0x0205e4000c101d06 */
.L_x_2106:
[----:B------:R-:W-:Y:S05]  /*c0a0*/  BSYNC B1 ;  /* 0x0000000000017941 */ /* 0x000fea0003800000 */
.L_x_2105:
        /* <DEDUP_REMOVED lines=92> */
.L_x_2112:
[----:B------:R-:W-:Y:S05]  /*c670*/  BSYNC B0 ;  /* 0x0000000000007941 */ /* 0x000fea0003800000 */
.L_x_2111:
[C---:B------:R-:W-:Y:S04]  /*c680*/  LEA R2, P0, R76.reuse, R124, 0x1 ;  /* 0x0000007c4c027211 */ /* 0x040fe800078008ff */
[----:B------:R-:W-:Y:S05]  /*c690*/  LEA.HI.X R3, R76, R125, R75, 0x1, P0 ;  /* 0x0000007d4c037211 */ /* 0x000fea00000f0c4b */
[----:B-----5:R2:W-:Y:S04]  /*c6a0*/  ST.E.128 [R2.64], R24 ;  /* 0x0000001802007985 */ /* 0x0205e8000c101d06 */
.L_x_2110:
[----:B------:R-:W-:Y:S05]  /*c6b0*/  BSYNC B1 ;  /* 0x0000000000017941 */ /* 0x000fea0003800000 */
.L_x_2109:
        /* <DEDUP_REMOVED lines=92> */
.L_x_2116:
[----:B------:R-:W-:Y:S05]  /*cc80*/  BSYNC B0 ;  /* 0x0000000000007941 */ /* 0x000fea0003800000 */
.L_x_2115:
[C---:B------:R-:W-:Y:S04]  /*cc90*/  LEA R2, P0, R70.reuse, R124, 0x1 ;  /* 0x0000007c46027211 */ /* 0x040fe800078008ff */
[----:B------:R-:W-:Y:S05]  /*cca0*/  LEA.HI.X R3, R70, R125, R69, 0x1, P0 ;  /* 0x0000007d46037211 */ /* 0x000fea00000f0c45 */
[----:B-----5:R2:W-:Y:S04]  /*ccb0*/  ST.E.128 [R2.64], R24 ;  /* 0x0000001802007985 */ /* 0x0205e8000c101d06 */
.L_x_2114:
[----:B------:R-:W-:Y:S05]  /*ccc0*/  BSYNC B1 ;  /* 0x0000000000017941 */ /* 0x000fea0003800000 */
.L_x_2113:
        /* <DEDUP_REMOVED lines=14> */
[----:B------:R-:W-:Y:S01]  /*cdb0*/  IMAD.U32 R29, R24, 0x10000, RZ ;  /* 0x00010000181d7824 */ /* 0x000fe200078e00ff */
[----:B------:R-:W-:Y:S01]  /*cdc0*/  SHF.L.U32 R33, R26, 0x10, RZ ;  /* 0x000000101a217819 */ /* 0x000fe200000006ff */
[C---:B------:R-:W-:Y:S01]  /*cdd0*/  IMAD.U32 R31, R25.reuse, 0x10000, RZ ;  /* 0x00010000191f7824 */ /* 0x040fe200078e00ff */
[----:B------:R-:W-:Y:S01]  /*cde0*/  ISETP.GE.AND P1, PT, R10, R0, PT ;  /* 0x000000000a00720c */ /* 0x000fe20003f26270 */
[--C-:B------:R-:W-:Y:S01]  /*cdf0*/  IMAD.MOV.U32 R3, RZ, RZ, R0.reuse ;  /* 0x000000ffff037224 */ /* 0x100fe200078e0000 */
[----:B------:R-:W-:Y:S02]  /*ce00*/  LOP3.LUT R34, R26, 0xffff0000, RZ, 0xc0, !PT ;  /* 0xffff00001a227812 */ /* 0x000fe400078ec0ff */
[----:B------:R-:W-:Y:S02]  /*ce10*/  LOP3.LUT R30, R24, 0xffff0000, RZ, 0xc0, !PT ;  /* 0xffff0000181e7812 */ /* 0x000fe400078ec0ff */
[----:B------:R-:W-:Y:S07]  /*ce20*/  LOP3.LUT R32, R25, 0xffff0000, RZ, 0xc0, !PT ;  /* 0xffff000019207812 */ /* 0x000fee00078ec0ff */
[----:B------:R-:W-:Y:S01]  /*ce30*/  @P1 IADD3 R3, -R0, RZ, RZ ;  /* 0x000000ff00031210 */ /* 0x000fe20007ffe1ff */
[----:B------:R-:W-:Y:S03]  /*ce40*/  @P1 IMAD.MOV R8, RZ, RZ, -R0 ;  /* 0x000000ffff081224 */ /* 0x000fe600078e0a00 */
[C---:B------:R-:W-:Y:S02]  /*ce50*/  LEA R2, P0, R3.reuse, R4, 0x1 ;  /* 0x0000000403027211 */ /* 0x040fe400078008ff */
[----:B------:R-:W-:Y:S02]  /*ce60*/  IADD3 R15, P2, R140, R8, RZ ;  /* 0x000000088c0f7210 */ /* 0x000fe40007f5e0ff */
[----:B------:R-:W-:Y:S02]  /*ce70*/  LEA.HI.X.SX32 R3, R3, R5, 0x1, P0 ;  /* 0x0000000503037211 */ /* 0x000fe400000f0eff */
[C---:B------:R-:W-:Y:S02]  /*ce80*/  LEA R188, P0, R15.reuse, R121, 0x1 ;  /* 0x000000790fbc7211 */ /* 0x040fe400078008ff */
        /* <DEDUP_REMOVED lines=63> */
.L_x_2118:
[----:B------:R-:W-:Y:S05]  /*d280*/  BSYNC B0 ;  /* 0x0000000000007941 */ /* 0x000fea0003800000 */
.L_x_2117:
[C---:B------:R-:W-:Y:S04]  /*d290*/  LEA R2, P0, R68.reuse, R124, 0x1 ;  /* 0x0000007c44027211 */ /* 0x040fe800078008ff */
[----:B------:R-:W-:Y:S05]  /*d2a0*/  LEA.HI.X R3, R68, R125, R67, 0x1, P0 ;  /* 0x0000007d44037211 */ /* 0x000fea00000f0c43 */
[----:B-----5:R2:W-:Y:S04]  /*d2b0*/  ST.E.128 [R2.64], R24 ;  /* 0x0000001802007985 */ /* 0x0205e8000c101d06 */
.L_x_2104:
[----:B------:R-:W-:Y:S05]  /*d2c0*/  BSYNC B2 ;  /* 0x0000000000027941 */ /* 0x000fea0003800000 */
.L_x_2103:
[----:B-1----:R-:W-:Y:S01]  /*d2d0*/  MOV R5, R122 ;  /* 0x0000007a00057202 */ /* 0x002fe20000000f00 */
[----:B------:R-:W3:Y:S01]  /*d2e0*/  LD.E R0, [R20.64+0xd0] ;  /* 0x0000d00614007980 */ /* 0x000ee2000c101900 */
[----:B--2---:R-:W-:Y:S01]  /*d2f0*/  MOV R3, R120 ;  /* 0x0000007800037202 */ /* 0x004fe20000000f00 */
[----:B------:R-:W-:Y:S02]  /*d300*/  IMAD.MOV.U32 R4, RZ, RZ, R123 ;  /* 0x000000ffff047224 */ /* 0x000fe400078e007b */
[----:B------:R-:W-:Y:S02]  /*d310*/  IMAD.MOV.U32 R2, RZ, RZ, R121 ;  /* 0x000000ffff027224 */ /* 0x000fe400078e0079 */
[----:B---3--:R-:W-:Y:S05]  /*d320*/  IMAD.U32 R0, R0, -0x20, RZ ;  /* 0xffffffe000007824 */ /* 0x008fea00078e00ff */
[C---:B------:R-:W-:Y:S02]  /*d330*/  LEA R123, P1, R0.reuse, R4, 0x1 ;  /* 0x00000004007b7211 */ /* 0x040fe400078208ff */
[C---:B------:R-:W-:Y:S02]  /*d340*/  LEA R121, P0, R0.reuse, R2, 0x1 ;  /* 0x0000000200797211 */ /* 0x040fe400078008ff */
[C---:B------:R-:W-:Y:S02]  /*d350*/  LEA.HI.X.SX32 R122, R0.reuse, R5, 0x1, P1 ;  /* 0x00000005007a7211 */ /* 0x040fe400008f0eff */
[----:B------:R-:W-:Y:S01]  /*d360*/  LEA.HI.X.SX32 R120, R0, R3, 0x1, P0 ;  /* 0x0000000300787211 */ /* 0x000fe200000f0eff */
[----:B------:R-:W-:-:S05]  /*d370*/  BRA `(.L_x_2054) ;  /* 0x000007f000007947 */ /* 0x000fca0003800000 */
.L_x_2020:
[----:B------:R-:W-:Y:S01]  /*d380*/  BSSY B0, `(.L_x_2119) ;  /* 0x0000016000007945 */ /* 0x000fe20003800000 */
[----:B------:R-:W-:-:S05]  /*d390*/  @!P2 BRA `(.L_x_2120) ;  /* 0x000001400000a947 */ /* 0x000fca0003800000 */
[----:B------:R-:W-:Y:S02]  /*d3a0*/  ISETP.NE.AND P1, PT, R157, RZ, PT ;  /* 0x000000ff9d00720c */ /* 0x000fe40003f25270 */
[----:B------:R-:W-:Y:S11]  /*d3b0*/  ISETP.NE.AND P0, PT, R155, RZ, PT ;  /* 0x000000ff9b00720c */ /* 0x000ff60003f05270 */
[--C-:B-1----:R-:W-:Y:S02]  /*d3c0*/  @P1 IMAD.MOV.U32 R2, RZ, RZ, R119.reuse ;  /* 0x000000ffff021224 */ /* 0x102fe400078e0077 */
[--C-:B------:R-:W-:Y:S05]  /*d3d0*/  @P1 IMAD.MOV.U32 R3, RZ, RZ, R118.reuse ;  /* 0x000000ffff031224 */ /* 0x100fea00078e0076 */
[----:B------:R1:W2:Y:S02]  /*d3e0*/  @P1 LD.E.128 R4, [R2.64] ;  /* 0x0000000602041980 */ /* 0x0002a4000c101d00 */
[----:B-1----:R-:W-:Y:S01]  /*d3f0*/  @P0 MOV R2, R119 ;  /* 0x0000007700020202 */ /* 0x002fe20000000f00 */
[----:B------:R-:W-:Y:S01]  /*d400*/  @P0 IMAD.MOV.U32 R3, RZ, RZ, R118 ;  /* 0x000000ffff030224 */ /* 0x000fe200078e0076 */
[----:B--2---:R1:W-:Y:S01]  /*d410*/  @P1 ST.E.128 [R124.64], R4 ;  /* 0x000000047c001985 */ /* 0x0043e2000c101d06 */
[----:B------:R-:W-:Y:S03]  /*d420*/  ISETP.NE.AND P1, PT, R153, RZ, PT ;  /* 0x000000ff9900720c */ /* 0x000fe60003f25270 */
[----:B-1----:R1:W2:Y:S10]  /*d430*/  @P0 LD.E.128 R4, [R2.64+0x80] ;  /* 0x0000800602040980 */ /* 0x0022b4000c101d00 */
[--C-:B-1----:R-:W-:Y:S01]  /*d440*/  @P1 IMAD.MOV.U32 R2, RZ, RZ, R119.reuse ;  /* 0x000000ffff021224 */ /* 0x102fe200078e0077 */
[-C--:B------:R-:W-:Y:S01]  /*d450*/  @P1 MOV R3, R118.reuse ;  /* 0x0000007600031202 */ /* 0x080fe20000000f00 */
[----:B--2---:R1:W-:Y:S01]  /*d460*/  @P0 ST.E.128 [R124.64+0x80], R4 ;  /* 0x000080047c000985 */ /* 0x0043e2000c101d06 */
[----:B------:R-:W-:Y:S03]  /*d470*/  ISETP.NE.AND P0, PT, R151, RZ, PT ;  /* 0x000000ff9700720c */ /* 0x000fe60003f05270 */
[----:B-1----:R1:W2:Y:S10]  /*d480*/  @P1 LD.E.128 R4, [R2.64+0x100] ;  /* 0x0001000602041980 */ /* 0x0022b4000c101d00 */
[----:B-1----:R-:W-:Y:S01]  /*d490*/  @P0 IMAD.MOV.U32 R2, RZ, RZ, R119 ;  /* 0x000000ffff020224 */ /* 0x002fe200078e0077 */
[----:B------:R-:W-:Y:S01]  /*d4a0*/  @P0 MOV R3, R118 ;  /* 0x0000007600030202 */ /* 0x000fe20000000f00 */
[----:B--2---:R1:W-:Y:S04]  /*d4b0*/  @P1 ST.E.128 [R124.64+0x100], R4 ;  /* 0x000100047c001985 */ /* 0x0043e8000c101d06 */
[----:B-1----:R-:W2:Y:S04]  /*d4c0*/  @P0 LD.E.128 R4, [R2.64+0x180] ;  /* 0x0001800602040980 */ /* 0x002ea8000c101d00 */
[----:B--2---:R1:W-:Y:S02]  /*d4d0*/  @P0 ST.E.128 [R124.64+0x180], R4 ;  /* 0x000180047c000985 */ /* 0x0043e4000c101d06 */
.L_x_2120:
[----:B------:R-:W-:Y:S05]  /*d4e0*/  BSYNC B0 ;  /* 0x0000000000007941 */ /* 0x000fea0003800000 */
.L_x_2119:
        /* <DEDUP_REMOVED lines=9> */
[-C--:B------:R-:W-:Y:S02]  /*d580*/  @P3 LEA.HI.X R5, R89, R118.reuse, R88, 0x1, P0 ;  /* 0x0000007659053211 */ /* 0x080fe400000f0c58 */
[----:B------:R-:W-:Y:S02]  /*d590*/  @P3 LEA.HI.X R23, R237, R125, R238, 0x1, P1 ;  /* 0x0000007ded173211 */ /* 0x000fe400008f0cee */
[C---:B------:R-:W-:Y:S02]  /*d5a0*/  @P2 LEA R2, P0, R91.reuse, R119, 0x1 ;  /* 0x000000775b022211 */ /* 0x040fe400078008ff */
[----:B------:R-:W2:Y:S02]  /*d5b0*/  @P3 LD.E.128 R4, [R4.64] ;  /* 0x0000000604043980 */ /* 0x000ea4000c101d00 */
[----:B------:R-:W-:Y:S02]  /*d5c0*/  @P2 LEA.HI.X R3, R91, R118, R90, 0x1, P0 ;  /* 0x000000765b032211 */ /* 0x000fe400000f0c5a */
[----:B--2---:R1:W-:Y:S01]  /*d5d0*/  @P3 ST.E.128 [R22.64], R4 ;  /* 0x0000000416003985 */ /* 0x0043e2000c101d06 */
[----:B------:R-:W-:Y:S03]  /*d5e0*/  ISETP.NE.AND P3, PT, R153, RZ, PT ;  /* 0x000000ff9900720c */ /* 0x000fe60003f65270 */
[----:B-1----:R1:W2:Y:S01]  /*d5f0*/  @P2 LD.E.128 R4, [R2.64] ;  /* 0x0000000602042980 */ /* 0x0022a2000c101d00 */
[C---:B------:R-:W-:Y:S04]  /*d600*/  @P2 LEA R22, P1, R84.reuse, R124, 0x1 ;  /* 0x0000007c54162211 */ /* 0x040fe800078208ff */
[----:B------:R-:W-:Y:S02]  /*d610*/  @P2 LEA.HI.X R23, R84, R125, R83, 0x1, P1 ;  /* 0x0000007d54172211 */ /* 0x000fe400008f0c53 */
[----:B------:R-:W-:Y:S03]  /*d620*/  ISETP.NE.AND P1, PT, R151, RZ, PT ;  /* 0x000000ff9700720c */ /* 0x000fe60003f25270 */
[C---:B-1----:R-:W-:Y:S04]  /*d630*/  @P3 LEA R2, P0, R95.reuse, R119, 0x1 ;  /* 0x000000775f023211 */ /* 0x042fe800078008ff */
[----:B------:R-:W-:Y:S01]  /*d640*/  @P3 LEA.HI.X R3, R95, R118, R94, 0x1, P0 ;  /* 0x000000765f033211 */ /* 0x000fe200000f0c5e */
[----:B--2---:R1:W-:Y:S04]  /*d650*/  @P2 ST.E.128 [R22.64], R4 ;  /* 0x0000000416002985 */ /* 0x0043e8000c101d06 */
[----:B-1----:R1:W2:Y:S01]  /*d660*/  @P3 LD.E.128 R4, [R2.64] ;  /* 0x0000000602043980 */ /* 0x0022a2000c101d00 */
[C---:B------:R-:W-:Y:S04]  /*d670*/  @P3 LEA R22, P2, R80.reuse, R124, 0x1 ;  /* 0x0000007c50163211 */ /* 0x040fe800078408ff */
[----:B------:R-:W-:Y:S02]  /*d680*/  @P3 LEA.HI.X R23, R80, R125, R79, 0x1, P2 ;  /* 0x0000007d50173211 */ /* 0x000fe400010f0c4f */
[C---:B-1----:R-:W-:Y:S04]  /*d690*/  @P1 LEA R2, P0, R103.reuse, R119, 0x1 ;  /* 0x0000007767021211 */ /* 0x042fe800078008ff */
[----:B------:R-:W-:Y:S01]  /*d6a0*/  @P1 LEA.HI.X R3, R103, R118, R102, 0x1, P0 ;  /* 0x0000007667031211 */ /* 0x000fe200000f0c66 */
[----:B--2---:R1:W-:Y:S04]  /*d6b0*/  @P3 ST.E.128 [R22.64], R4 ;  /* 0x0000000416003985 */ /* 0x0043e8000c101d06 */
[----:B-1----:R1:W2:Y:S02]  /*d6c0*/  @P1 LD.E.128 R4, [R2.64] ;  /* 0x0000000602041980 */ /* 0x0022a4000c101d00 */
[C---:B-1----:R-:W-:Y:S04]  /*d6d0*/  @P1 LEA R2, P0, R74.reuse, R124, 0x1 ;  /* 0x0000007c4a021211 */ /* 0x042fe800078008ff */
[----:B------:R-:W-:Y:S05]  /*d6e0*/  @P1 LEA.HI.X R3, R74, R125, R73, 0x1, P0 ;  /* 0x0000007d4a031211 */ /* 0x000fea00000f0c49 */
[----:B--2---:R1:W-:Y:S04]  /*d6f0*/  @P1 ST.E.128 [R2.64], R4 ;  /* 0x0000000402001985 */ /* 0x0043e8000c101d06 */
.L_x_2122:
[----:B------:R-:W-:Y:S05]  /*d700*/  BSYNC B0 ;  /* 0x0000000000007941 */ /* 0x000fea0003800000 */
.L_x_2121:
        /* <DEDUP_REMOVED lines=33> */
.L_x_2124:
[----:B------:R-:W-:Y:S05]  /*d920*/  BSYNC B0 ;  /* 0x0000000000007941 */ /* 0x000fea0003800000 */
.L_x_2123:
[C---:B------:R-:W-:Y:S04]  /*d930*/  ISETP.GE.AND P0, PT, R152.reuse, R186, PT ;  /* 0x000000ba9800720c */ /* 0x040fe80003f06270 */
[----:B------:R-:W-:Y:S11]  /*d940*/  ISETP.GE.AND P0, PT, R152, R164, !P0 ;  /* 0x000000a49800720c */ /* 0x000ff60004706270 */
[----:B------:R-:W-:Y:S02]  /*d950*/  @!UPT UIADD3 URZ, URZ, URZ, URZ ;  /* 0x0000003f3f3ff290 */ /* 0x000fe4000fffe03f */
[----:B------:R-:W-:-:S05]  /*d960*/  @!P0 BRA `(.L_x_2054) ;  /* 0x0000020000008947 */ /* 0x000fca0003800000 */
[----:B------:R-:W-:Y:S02]  /*d970*/  ISETP.NE.AND P1, PT, R157, RZ, PT ;  /* 0x000000ff9d00720c */ /* 0x000fe40003f25270 */
[----:B------:R-:W-:Y:S02]  /*d980*/  ISETP.NE.AND P2, PT, R155, RZ, PT ;  /* 0x000000ff9b00720c */ /* 0x000fe40003f45270 */
[----:B------:R-:W-:Y:S09]  /*d990*/  ISETP.NE.AND P3, PT, R153, RZ, PT ;  /* 0x000000ff9900720c */ /* 0x000ff20003f65270 */
[----:B-1----:R-:W-:Y:S02]  /*d9a0*/  @P1 IMAD.MOV.U32 R2, RZ, RZ, R119 ;  /* 0x000000ffff021224 */ /* 0x002fe400078e0077 */
[----:B------:R-:W-:Y:S02]  /*d9b0*/  @P1 IMAD.MOV.U32 R3, RZ, RZ, R118 ;  /* 0x000000ffff031224 */ /* 0x000fe400078e0076 */
[----:B------:R-:W-:Y:S02]  /*d9c0*/  @P1 IMAD R0, R183, 0x60, RZ ;  /* 0x00000060b7001824 */ /* 0x000fe400078e02ff */
[----:B------:R-:W-:Y:S04]  /*d9d0*/  @P1 IMAD.WIDE.U32 R2, R182, 0x60, R2 ;  /* 0x00000060b6021825 */ /* 0x000fe800078e0002 */
[----:B------:R-:W-:Y:S02]  /*d9e0*/  @P1 IMAD.IADD R3, R3, 0x1, R0 ;  /* 0x0000000103031824 */ /* 0x000fe400078e0200 */
[----:B------:R-:W-:Y:S03]  /*d9f0*/  @P1 IMAD.WIDE.U32 R22, R48, 0x60, R124 ;  /* 0x0000006030161825 */ /* 0x000fe600078e007c */
[----:B------:R1:W2:Y:S01]  /*da00*/  @P1 LD.E.128 R4, [R2.64] ;  /* 0x0000000602041980 */ /* 0x0002a2000c101d00 */
[----:B------:R-:W-:Y:S04]  /*da10*/  @P1 IMAD R0, R49, 0x60, RZ ;  /* 0x0000006031001824 */ /* 0x000fe800078e02ff */
[----:B------:R-:W-:Y:S01]  /*da20*/  @P1 IMAD.IADD R23, R23, 0x1, R0 ;  /* 0x0000000117171824 */ /* 0x000fe200078e0200 */
[C---:B-1----:R-:W-:Y:S04]  /*da30*/  @P2 LEA R2, P0, R101.reuse, R119, 0x1 ;  /* 0x0000007765022211 */ /* 0x042fe800078008ff */
[----:B------:R-:W-:Y:S01]  /*da40*/  @P2 LEA.HI.X R3, R101, R118, R100, 0x1, P0 ;  /* 0x0000007665032211 */ /* 0x000fe200000f0c64 */
[----:B--2---:R1:W-:Y:S04]  /*da50*/  @P1 ST.E.128 [R22.64], R4 ;  /* 0x0000000416001985 */ /* 0x0043e8000c101d06 */
[----:B-1----:R1:W2:Y:S01]  /*da60*/  @P2 LD.E.128 R4, [R2.64] ;  /* 0x0000000602042980 */ /* 0x0022a2000c101d00 */
[C---:B------:R-:W-:Y:S04]  /*da70*/  @P2 LEA R22, P1, R76.reuse, R124, 0x1 ;  /* 0x0000007c4c162211 */ /* 0x040fe800078208ff */
[----:B------:R-:W-:Y:S02]  /*da80*/  @P2 LEA.HI.X R23, R76, R125, R75, 0x1, P1 ;  /* 0x0000007d4c172211 */ /* 0x000fe400008f0c4b */
[----:B------:R-:W-:Y:S02]  /*da90*/  ISETP.NE.AND P1, PT, R151, RZ, PT ;  /* 0x000000ff9700720c */ /* 0x000fe40003f25270 */
        /* <DEDUP_REMOVED lines=13> */
.L_x_2054:
[----:B------:R-:W-:Y:S05]  /*db70*/  BSYNC B3 ;  /* 0x0000000000037941 */ /* 0x000fea0003800000 */
.L_x_2019:
[----:B------:R-:W-:Y:S01]  /*db80*/  ISETP.NE.U32.AND P1, PT, R248, RZ, PT ;  /* 0x000000fff800720c */ /* 0x000fe20003f25070 */
[----:B------:R-:W2:Y:S01]  /*db90*/  LD.E R0, [R20.64+0x128] ;  /* 0x0001280614007980 */ /* 0x000ea2000c101900 */
[----:B-1----:R-:W-:Y:S01]  /*dba0*/  IMAD.MOV.U32 R2, RZ, RZ, R119 ;  /* 0x000000ffff027224 */ /* 0x002fe200078e0077 */
[----:B------:R-:W-:Y:S01]  /*dbb0*/  BSSY B0, `(.L_x_2125) ;  /* 0x0000062000007945 */ /* 0x000fe20003800000 */
[----:B------:R-:W-:Y:S01]  /*dbc0*/  ISETP.NE.AND.EX P1, PT, R249, RZ, PT, P1 ;  /* 0x000000fff900720c */ /* 0x000fe20003f25310 */
[----:B------:R-:W-:Y:S02]  /*dbd0*/  IMAD.MOV.U32 R3, RZ, RZ, R118 ;  /* 0x000000ffff037224 */ /* 0x000fe400078e0076 */
[----:B--2---:R-:W-:Y:S05]  /*dbe0*/  IMAD.U32 R0, R0, -0x40, RZ ;  /* 0xffffffc000007824 */ /* 0x004fea00078e00ff */
[C---:B------:R-:W-:Y:S04]  /*dbf0*/  LEA R119, P0, R0.reuse, R2, 0x1 ;  /* 0x0000000200777211 */ /* 0x040fe800078008ff */
[----:B------:R-:W-:Y:S01]  /*dc00*/  LEA.HI.X.SX32 R118, R0, R3, 0x1, P0 ;  /* 0x0000000300767211 */ /* 0x000fe200000f0eff */
[----:B------:R-:W-:-:S05]  /*dc10*/  @!P1 BRA `(.L_x_2126) ;  /* 0x0000051000009947 */ /* 0x000fca0003800000 */
[----:B------:R-:W-:Y:S04]  /*dc20*/  IADD3 R0, R9, -0x1, RZ ;  /* 0xffffffff09007810 */ /* 0x000fe80007ffe0ff */
[----:B------:R-:W-:Y:S11]  /*dc30*/  ISETP.GT.AND P0, PT, R0, R87, PT ;  /* 0x000000570000720c */ /* 0x000ff60003f04270 */
[----:B------:R-:W-:Y:S02]  /*dc40*/  @!UPT UIADD3 URZ, URZ, URZ, URZ ;  /* 0x0000003f3f3ff290 */ /* 0x000fe4000fffe03f */
[----:B------:R-:W-:-:S05]  /*dc50*/  @!P0 BRA `(.L_x_2127) ;  /* 0x0000057000008947 */ /* 0x000fca0003800000 */
[----:B------:R-:W2:Y:S01]  /*dc60*/  LD.E R3, [R20.64+0x170] ;  /* 0x0001700614037980 */ /* 0x000ea2000c101900 */
[----:B------:R-:W-:Y:S02]  /*dc70*/  IADD3 R0, R14, -0x80, RZ ;  /* 0xffffff800e007810 */ /* 0x000fe40007ffe0ff */
[----:B------:R-:W-:Y:S01]  /*dc80*/  IABS R8, R13 ;  /* 0x0000000d00087213 */ /* 0x000fe20000000000 */
[----:B------:R-:W3:Y:S01]  /*dc90*/  LD.E.64 R26, [R20.64+0x40] ;  /* 0x00004006141a7980 */ /* 0x000ee2000c101b00 */
[----:B------:R-:W-:Y:S05]  /*dca0*/  IABS R6, R0 ;  /* 0x0000000000067213 */ /* 0x000fea0000000000 */
[----:B------:R-:W4:Y:S06]  /*dcb0*/  LD.E.64 R24, [R20.64+0x20] ;  /* 0x0000200614187980 */ /* 0x000f2c000c101b00 */
[----:B------:R-:W3:Y:S01]  /*dcc0*/  LD.E.64 R22, [R20.64+0x28] ;  /* 0x0000280614167980 */ /* 0x000ee2000c101b00 */
[-C--:B--2---:R-:W-:Y:S02]  /*dcd0*/  IABS R2, R3.reuse ;  /* 0x0000000300027213 */ /* 0x084fe40000000000 */
[----:B------:R-:W-:Y:S02]  /*dce0*/  IABS R7, R3 ;  /* 0x0000000300077213 */ /* 0x000fe40000000000 */
[----:B------:R-:W1:Y:S03]  /*dcf0*/  I2F.RP R4, R2 ;  /* 0x0000000200047306 */ /* 0x000e660000209400 */
[----:B------:R-:W-:Y:S07]  /*dd00*/  IMAD.MOV R7, RZ, RZ, -R7 ;  /* 0x000000ffff077224 */ /* 0x000fee00078e0a07 */
[----:B-1----:R-:W1:Y:S02]  /*dd10*/  MUFU.RCP R4, R4 ;  /* 0x0000000400047308 */ /* 0x002e640000001000 */
[----:B-1----:R-:W-:Y:S08]  /*dd20*/  IADD3 R4, R4, 0xffffffe, RZ ;  /* 0x0ffffffe04047810 */ /* 0x002ff00007ffe0ff */
[----:B------:R-:W1:Y:S02]  /*dd30*/  F2I.FTZ.U32.TRUNC.NTZ R5, R4 ;  /* 0x0000000400057305 */ /* 0x000e64000021f000 */
[--C-:B-1----:R-:W-:Y:S04]  /*dd40*/  IMAD.MOV R4, RZ, RZ, -R5.reuse ;  /* 0x000000ffff047224 */ /* 0x102fe800078e0a05 */
[----:B------:R-:W-:Y:S02]  /*dd50*/  IMAD R14, R4, R2, RZ ;  /* 0x00000002040e7224 */ /* 0x000fe400078e02ff */
[----:B------:R-:W-:Y:S04]  /*dd60*/  IMAD.MOV.U32 R4, RZ, RZ, RZ ;  /* 0x000000ffff047224 */ /* 0x000fe800078e00ff */
[----:B------:R-:W-:Y:S06]  /*dd70*/  IMAD.HI.U32 R5, R5, R14, R4 ;  /* 0x0000000e05057227 */ /* 0x000fec00078e0004 */
[C---:B------:R-:W-:Y:S04]  /*dd80*/  IMAD.HI.U32 R4, R5.reuse, R6, RZ ;  /* 0x0000000605047227 */ /* 0x040fe800078e00ff */
[----:B------:R-:W-:Y:S04]  /*dd90*/  IMAD.HI.U32 R5, R5, R8, RZ ;  /* 0x0000000805057227 */ /* 0x000fe800078e00ff */
[-C--:B------:R-:W-:Y:S02]  /*dda0*/  IMAD R6, R4, R7.reuse, R6 ;  /* 0x0000000704067224 */ /* 0x080fe400078e0206 */
[C---:B------:R-:W-:Y:S03]  /*ddb0*/  IMAD R8, R5.reuse, R7, R8 ;  /* 0x0000000705087224 */ /* 0x040fe600078e0208 */
        /* <DEDUP_REMOVED lines=14> */
[----:B------:R-:W-:Y:S02]  /*dea0*/  LOP3.LUT R2, RZ, R3, RZ, 0x33, !PT ;  /* 0x00000003ff027212 */ /* 0x000fe400078e33ff */
[----:B------:R-:W-:Y:S02]  /*deb0*/  @P5 IADD3 R5, R5, 0x1, RZ ;  /* 0x0000000105055810 */ /* 0x000fe40007ffe0ff */
[----:B------:R-:W-:Y:S01]  /*dec0*/  IADD3 R0, -R13, R0, RZ ;  /* 0x000000000d007210 */ /* 0x000fe20007ffe1ff */
[----:B------:R-:W-:Y:S02]  /*ded0*/  @!P1 IMAD.MOV R4, RZ, RZ, -R4 ;  /* 0x000000ffff049224 */ /* 0x000fe400078e0a04 */
[----:B------:R-:W-:Y:S03]  /*dee0*/  @!P2 IMAD.MOV R5, RZ, RZ, -R5 ;  /* 0x000000ffff05a224 */ /* 0x000fe600078e0a05 */
[C---:B------:R-:W-:Y:S02]  /*def0*/  SEL R4, R2.reuse, R4, !P0 ;  /* 0x0000000402047207 */ /* 0x040fe40004000000 */
[----:B------:R-:W-:Y:S02]  /*df00*/  SEL R2, R2, R5, !P0 ;  /* 0x0000000502027207 */ /* 0x000fe40004000000 */
[-C--:B------:R-:W-:Y:S02]  /*df10*/  LEA R14, P1, R4, R248.reuse, 0x2 ;  /* 0x000000f8040e7211 */ /* 0x080fe400078210ff */
[----:B------:R-:W-:Y:S02]  /*df20*/  LEA R6, P0, R2, R248, 0x2 ;  /* 0x000000f802067211 */ /* 0x000fe400078010ff */
[-C--:B------:R-:W-:Y:S02]  /*df30*/  LEA.HI.X.SX32 R15, R4, R249.reuse, 0x2, P1 ;  /* 0x000000f9040f7211 */ /* 0x080fe400008f16ff */
[C---:B------:R-:W-:Y:S01]  /*df40*/  LEA.HI.X.SX32 R7, R2.reuse, R249, 0x2, P0 ;  /* 0x000000f902077211 */ /* 0x040fe200000f16ff */
[----:B------:R-:W-:Y:S02]  /*df50*/  IMAD.IADD R2, R2, 0x1, -R4 ;  /* 0x0000000102027824 */ /* 0x000fe400078e0a04 */
[----:B------:R1:W2:Y:S02]  /*df60*/  LD.E R5, [R14.64] ;  /* 0x000000060e057980 */ /* 0x0002a4000c101900 */
[----:B------:R-:W-:Y:S02]  /*df70*/  IMAD R0, R2, R3, R0 ;  /* 0x0000000302007224 */ /* 0x000fe400078e0200 */
[----:B------:R-:W2:Y:S02]  /*df80*/  LD.E R6, [R6.64] ;  /* 0x0000000606067980 */ /* 0x000ea4000c101900 */
[-C--:B---3--:R-:W-:Y:S01]  /*df90*/  IMAD R4, R27, R0.reuse, RZ ;  /* 0x000000001b047224 */ /* 0x088fe200078e02ff */
[----:B------:R-:W-:Y:S01]  /*dfa0*/  SHF.R.S32.HI R2, RZ, 0x1f, R0 ;  /* 0x0000001fff027819 */ /* 0x000fe20000011400 */
[C---:B------:R-:W-:Y:S04]  /*dfb0*/  IMAD.WIDE.U32 R28, R26.reuse, R0, RZ ;  /* 0x000000001a1c7225 */ /* 0x040fe800078e00ff */
[----:B------:R-:W-:Y:S01]  /*dfc0*/  IMAD R4, R26, R2, R4 ;  /* 0x000000021a047224 */ /* 0x000fe200078e0204 */
[----:B-1----:R-:W3:Y:S01]  /*dfd0*/  LD.E.64 R14, [R20.64+0x38] ;  /* 0x00003806140e7980 */ /* 0x002ee2000c101b00 */
[----:B--2---:R-:W-:Y:S04]  /*dfe0*/  IMAD.IADD R6, R5, 0x1, -R6 ;  /* 0x0000000105067824 */ /* 0x004fe800078e0a06 */
[-C--:B----4-:R-:W-:Y:S01]  /*dff0*/  IMAD R3, R25, R6.reuse, RZ ;  /* 0x0000000619037224 */ /* 0x090fe200078e02ff */
[----:B------:R-:W-:Y:S01]  /*e000*/  SHF.R.S32.HI R5, RZ, 0x1f, R6 ;  /* 0x0000001fff057819 */ /* 0x000fe20000011406 */
[C---:B------:R-:W-:Y:S04]  /*e010*/  IMAD.WIDE.U32 R26, R24.reuse, R6, RZ ;  /* 0x00000006181a7225 */ /* 0x040fe800078e00ff */
[----:B------:R-:W-:Y:S01]  /*e020*/  IMAD R3, R24, R5, R3 ;  /* 0x0000000518037224 */ /* 0x000fe200078e0203 */
[----:B------:R-:W-:Y:S01]  /*e030*/  MOV R24, R28 ;  /* 0x0000001c00187202 */ /* 0x000fe20000000f00 */
[----:B------:R-:W-:Y:S02]  /*e040*/  IMAD.IADD R25, R29, 0x1, R4 ;  /* 0x000000011d197824 */ /* 0x000fe400078e0204 */
[----:B------:R-:W-:Y:S02]  /*e050*/  IMAD.IADD R27, R27, 0x1, R3 ;  /* 0x000000011b1b7824 */ /* 0x000fe400078e0203 */
[----:B------:R-:W-:Y:S04]  /*e060*/  IMAD.WIDE.U32 R24, R6, R22, R24 ;  /* 0x0000001606187225 */ /* 0x000fe800078e0018 */
[----:B------:R-:W-:Y:S01]  /*e070*/  IMAD R6, R23, R6, RZ ;  /* 0x0000000617067224 */ /* 0x000fe200078e02ff */
[----:B------:R-:W-:Y:S01]  /*e080*/  LEA R127, P1, R24, R127, 0x1 ;  /* 0x0000007f187f7211 */ /* 0x000fe200078208ff */
[----:B---3--:R-:W-:Y:S02]  /*e090*/  IMAD R3, R15, R0, RZ ;  /* 0x000000000f037224 */ /* 0x008fe400078e02ff */
        /* <DEDUP_REMOVED lines=9> */
.L_x_2126:
[----:B------:R-:W2:Y:S01]  /*e130*/  LD.E R2, [R20.64+0x40] ;  /* 0x0000400614027980 */ /* 0x000ea2000c101900 */
[----:B------:R-:W-:Y:S02]  /*e140*/  IMAD.MOV.U32 R4, RZ, RZ, R127 ;  /* 0x000000ffff047224 */ /* 0x000fe400078e007f */
[----:B------:R-:W-:Y:S01]  /*e150*/  IMAD.MOV.U32 R5, RZ, RZ, R126 ;  /* 0x000000ffff057224 */ /* 0x000fe200078e007e */
[----:B------:R-:W3:Y:S02]  /*e160*/  LD.E R0, [R20.64+0x38] ;  /* 0x0000380614007980 */ /* 0x000ee4000c101900 */
[----:B---3--:R-:W-:Y:S02]  /*e170*/  IMAD.U32 R0, R0, -0x40, RZ ;  /* 0xffffffc000007824 */ /* 0x008fe400078e00ff */
[----:B--2---:R-:W-:Y:S03]  /*e180*/  IMAD.U32 R2, R2, -0x40, RZ ;  /* 0xffffffc002027824 */ /* 0x004fe600078e00ff */
[----:B------:R-:W-:Y:S02]  /*e190*/  LEA R124, P0, R0, R124, 0x1 ;  /* 0x0000007c007c7211 */ /* 0x000fe400078008ff */
[----:B------:R-:W-:Y:S02]  /*e1a0*/  LEA R127, P1, R2, R4, 0x1 ;  /* 0x00000004027f7211 */ /* 0x000fe400078208ff */
[----:B------:R-:W-:Y:S02]  /*e1b0*/  LEA.HI.X.SX32 R125, R0, R125, 0x1, P0 ;  /* 0x0000007d007d7211 */ /* 0x000fe400000f0eff */
[----:B------:R-:W-:Y:S04]  /*e1c0*/  LEA.HI.X.SX32 R126, R2, R5, 0x1, P1 ;  /* 0x00000005027e7211 */ /* 0x000fe800008f0eff */
.L_x_2127:
[----:B------:R-:W-:Y:S05]  /*e1d0*/  BSYNC B0 ;  /* 0x0000000000007941 */ /* 0x000fea0003800000 */
.L_x_2125:
[----:B------:R-:W-:Y:S04]  /*e1e0*/  IADD3 R9, R9, -0x1, RZ ;  /* 0xffffffff09097810 */ /* 0x000fe80007ffe0ff */
[----:B------:R-:W-:Y:S11]  /*e1f0*/  ISETP.GT.AND P0, PT, R9, R87, PT ;  /* 0x000000570900720c */ /* 0x000ff60003f04270 */
[----:B------:R-:W-:Y:S02]  /*e200*/  @!UPT UIADD3 URZ, URZ, URZ, URZ ;  /* 0x0000003f3f3ff290 */ /* 0x000fe4000fffe03f */
[----:B------:R-:W-:-:S05]  /*e210*/  @P0 BRA `(.L_x_2128) ;  /* 0xffff505000000947 */ /* 0x000fca000383ffff */
.L_x_2010:
        /* <DEDUP_REMOVED lines=10> */
[----:B------:R-:W3:Y:S04]  /*e2c0*/  LD.E.U8 R2, [R20.64+0x1b3] ;  /* 0x0001b30614027980 */ /* 0x000ee8000c101100 */
[----:B------:R1:W5:Y:S04]  /*e2d0*/  LD.E.64 R18, [R20.64+0x148] ;  /* 0x0001480614127980 */ /* 0x000368000c101b00 */
[----:B------:R1:W5:Y:S01]  /*e2e0*/  LD.E.64 R14, [R20.64+0x150] ;  /* 0x00015006140e7980 */ /* 0x000362000c101b00 */
[----:B--2---:R-:W-:-:S04]  /*e2f0*/  ISETP.NE.U32.AND P1, PT, R4, RZ, PT ;  /* 0x000000ff0400720c */ /* 0x004fc80003f25070 */
[----:B------:R-:W-:-:S13]  /*e300*/  ISETP.NE.AND.EX P1, PT, R5, RZ, PT, P1 ;  /* 0x000000ff0500720c */ /* 0x000fda0003f25310 */
[----:B------:R-:W-:-:S04]  /*e310*/  @P1 LEA R6, P0, R246, R4, 0x2 ;  /* 0x00000004f6061211 */ /* 0x000fc800078010ff */
[----:B------:R-:W-:Y:S01]  /*e320*/  @P1 LEA.HI.X R7, R246, R5, R60, 0x2, P0 ;  /* 0x00000005f6071211 */ /* 0x000fe200000f143c */
[----:B------:R-:W-:-:S06]  /*e330*/  IMAD.MOV.U32 R5, RZ, RZ, RZ ;  /* 0x000000ffff057224 */ /* 0x000fcc00078e00ff */
[----:B------:R2:W4:Y:S04]  /*e340*/  @P1 LD.E R5, [R6.64] ;  /* 0x0000000606051980 */ /* 0x000528000c101900 */
[----:B--2---:R1:W5:Y:S01]  /*e350*/  LD.E R6, [R20.64+0xc0] ;  /* 0x0000c00614067980 */ /* 0x004362000c101900 */
[----:B------:R-:W-:Y:S02]  /*e360*/  LEA.HI R7, R0, R0, RZ, 0x1 ;  /* 0x0000000000077211 */ /* 0x000fe400078f08ff */
[----:B------:R-:W-:Y:S02]  /*e370*/  IADD3 R3, P1, R3, R170, RZ ;  /* 0x000000aa03037210 */ /* 0x000fe40007f3e0ff */
[----:B------:R-:W-:Y:S02]  /*e380*/  SHF.R.S32.HI R7, RZ, 0x1, R7 ;  /* 0x00000001ff077819 */ /* 0x000fe40000011407 */
[----:B---3--:R-:W-:Y:S01]  /*e390*/  ISETP.NE.AND P4, PT, R2, RZ, PT ;  /* 0x000000ff0200720c */ /* 0x008fe20003f85270 */
[--C-:B------:R-:W-:Y:S01]  /*e3a0*/  IMAD.X R8, R8, 0x1, R173.reuse, P1 ;  /* 0x0000000108087824 */ /* 0x100fe200008e06ad */
[----:B------:R-:W-:Y:S01]  /*e3b0*/  LEA R64, P2, R170, R176, 0x1 ;  /* 0x000000b0aa407211 */ /* 0x000fe200078408ff */
[----:B------:R-:W-:Y:S01]  /*e3c0*/  IMAD.MOV.U32 R172, RZ, RZ, R170 ;  /* 0x000000ffffac7224 */ /* 0x000fe200078e00aa */
[----:B------:R-:W-:Y:S01]  /*e3d0*/  LEA R4, P0, R174, R170, 0x5 ;  /* 0x000000aaae047211 */ /* 0x000fe200078028ff */
[----:B------:R-:W-:Y:S01]  /*e3e0*/  IMAD R25, R166, R7, R62 ;  /* 0x00000007a6197224 */ /* 0x000fe200078e023e */
[----:B------:R-:W-:Y:S01]  /*e3f0*/  LEA R42, P1, R3, R176, 0x1 ;  /* 0x000000b0032a7211 */ /* 0x000fe200078208ff */
[----:B------:R-:W-:Y:S01]  /*e400*/  IMAD R9, R175, 0x30, RZ ;  /* 0x00000030af097824 */ /* 0x000fe200078e02ff */
[----:B------:R-:W-:Y:S01]  /*e410*/  LEA.HI.X R65, R170, R177, R173, 0x1, P2 ;  /* 0x000000b1aa417211 */ /* 0x000fe200010f0cad */
[----:B------:R-:W-:Y:S01]  /*e420*/  IMAD.IADD R62, R62, 0x1, R25 ;  /* 0x000000013e3e7824 */ /* 0x000fe200078e0219 */
[C---:B------:R-:W-:Y:S01]  /*e430*/  LEA.HI.X R13, R174.reuse, R173, R175, 0x5, P0 ;  /* 0x000000adae0d7211 */ /* 0x040fe200000f2caf */
[----:B------:R-:W-:Y:S01]  /*e440*/  IMAD.WIDE.U32 R172, R174, 0x30, R172 ;  /* 0x00000030aeac7825 */ /* 0x000fe200078e00ac */
[----:B------:R-:W-:-:S02]  /*e450*/  LEA.HI.X R43, R3, R177, R8, 0x1, P1 ;  /* 0x000000b1032b7211 */ /* 0x000fc400008f0c08 */
[-C--:B------:R-:W-:Y:S01]  /*e460*/  LEA R36, P0, R4, R176.reuse, 0x1 ;  /* 0x000000b004247211 */ /* 0x080fe200078008ff */
[----:B------:R-:W-:Y:S01]  /*e470*/  IMAD.IADD R8, R244, 0x1, -R53 ;  /* 0x00000001f4087824 */ /* 0x000fe200078e0a35 */
[----:B------:R-:W-:Y:S01]  /*e480*/  LEA R22, P1, R172, R176, 0x1 ;  /* 0x000000b0ac167211 */ /* 0x000fe200078208ff */
[----:B------:R-:W-:Y:S01]  /*e490*/  IMAD.IADD R9, R173, 0x1, R9 ;  /* 0x00000001ad097824 */ /* 0x000fe200078e0209 */
[-C--:B------:R-:W-:Y:S02]  /*e4a0*/  LEA.HI.X R37, R4, R177.reuse, R13, 0x1, P0 ;  /* 0x000000b104257211 */ /* 0x080fe400000f0c0d */
[----:B------:R-:W-:Y:S01]  /*e4b0*/  ISETP.GE.AND P0, PT, R166, R8, PT ;  /* 0x00000008a600720c */ /* 0x000fe20003f06270 */
[----:B------:R-:W-:Y:S01]  /*e4c0*/  IMAD.SHL.U32 R13, R7, 0x10, RZ ;  /* 0x00000010070d7824 */ /* 0x000fe200078e00ff */
[----:B------:R-:W-:Y:S02]  /*e4d0*/  LEA.HI.X R23, R172, R177, R9, 0x1, P1 ;  /* 0x000000b1ac177211 */ /* 0x000fe400008f0c09 */
[----:B------:R-:W-:-:S02]  /*e4e0*/  ISETP.GT.AND P0, PT, R57, -0x8, !P0 ;  /* 0xfffffff83900780c */ /* 0x000fc40004704270 */
[----:B----4-:R-:W-:-:S05]  /*e4f0*/  IADD3 R5, R5, R61, R53 ;  /* 0x0000003d05057210 */ /* 0x010fca0007ffe035 */
        /* <DEDUP_REMOVED lines=9> */
[----:B-----5:R-:W-:Y:S01]  /*e590*/  ISETP.GE.AND P2, PT, R16, R6, PT ;  /* 0x000000061000720c */ /* 0x020fe20003f46270 */
        /* <DEDUP_REMOVED lines=15> */
[C---:B-----5:R-:W-:Y:S01]  /*e690*/  IMAD.U32 R44, R31.reuse, 0x10000, RZ ;  /* 0x000100001f2c7824 */ /* 0x060fe200078e00ff */
[----:B------:R-:W-:Y:S02]  /*e6a0*/  LOP3.LUT R38, R31, 0xffff0000, RZ, 0xc0, !PT ;  /* 0xffff00001f267812 */ /* 0x000fe400078ec0ff */
[----:B------:R-:W-:Y:S02]  /*e6b0*/  LOP3.LUT R9, R29, 0xffff0000, RZ, 0xc0, !PT ;  /* 0xffff00001d097812 */ /* 0x000fe400078ec0ff */
[----:B------:R-:W-:-:S02]  /*e6c0*/  SHF.L.U32 R45, R30, 0x10, RZ ;  /* 0x000000101e2d7819 */ /* 0x000fc400000006ff */
[----:B------:R-:W-:Y:S02]  /*e6d0*/  LOP3.LUT R47, R30, 0xffff0000, RZ, 0xc0, !PT ;  /* 0xffff00001e2f7812 */ /* 0x000fe400078ec0ff */
[----:B------:R-:W-:Y:S02]  /*e6e0*/  SHF.L.U32 R32, R29, 0x10, RZ ;  /* 0x000000101d207819 */ /* 0x000fe400000006ff */
[C---:B------:R-:W-:Y:S02]  /*e6f0*/  LOP3.LUT R46, R28.reuse, 0xffff0000, RZ, 0xc0, !PT ;  /* 0xffff00001c2e7812 */ /* 0x040fe400078ec0ff */
[----:B------:R-:W-:Y:S02]  /*e700*/  SHF.L.U32 R29, R28, 0x10, RZ ;  /* 0x000000101c1d7819 */ /* 0x000fe400000006ff */
[C---:B---3--:R-:W-:Y:S01]  /*e710*/  LOP3.LUT R31, R3.reuse, 0xffff0000, RZ, 0xc0, !PT ;  /* 0xffff0000031f7812 */ /* 0x048fe200078ec0ff */
[----:B------:R-:W-:Y:S01]  /*e720*/  IMAD.U32 R3, R3, 0x10000, RZ ;  /* 0x0001000003037824 */ /* 0x000fe200078e00ff */
[C---:B------:R-:W-:Y:S01]  /*e730*/  LOP3.LUT R33, R2.reuse, 0xffff0000, RZ, 0xc0, !PT ;  /* 0xffff000002217812 */ /* 0x040fe200078ec0ff */
[----:B------:R-:W-:Y:S01]  /*e740*/  IMAD.U32 R2, R2, 0x10000, RZ ;  /* 0x0001000002027824 */ /* 0x000fe200078e00ff */
[----:B----4-:R-:W-:Y:S01]  /*e750*/  LOP3.LUT R34, R5, 0xffff0000, RZ, 0xc0, !PT ;  /* 0xffff000005227812 */ /* 0x010fe200078ec0ff */
[----:B------:R-:W-:Y:S01]  /*e760*/  FMUL.FTZ R30, R38, R31 ;  /* 0x0000001f261e7220 */ /* 0x000fe20000410000 */
[C---:B------:R-:W-:Y:S01]  /*e770*/  LOP3.LUT R35, R4.reuse, 0xffff0000, RZ, 0xc0, !PT ;  /* 0xffff000004237812 */ /* 0x040fe200078ec0ff */
[----:B------:R-:W-:Y:S01]  /*e780*/  FMUL.FTZ R28, R9, R33 ;  /* 0x00000021091c7220 */ /* 0x000fe20000410000 */
[----:B------:R-:W-:Y:S01]  /*e790*/  SHF.L.U32 R4, R4, 0x10, RZ ;  /* 0x0000001004047819 */ /* 0x000fe200000006ff */
[----:B------:R-:W-:Y:S01]  /*e7a0*/  FMUL.FTZ R38, R38, R34 ;  /* 0x0000002226267220 */ /* 0x000fe20000410000 */
[----:B------:R-:W-:Y:S01]  /*e7b0*/  SHF.L.U32 R5, R5, 0x10, RZ ;  /* 0x0000001005057819 */ /* 0x000fe200000006ff */
[----:B------:R-:W-:-:S02]  /*e7c0*/  FMUL.FTZ R9, R9, R35 ;  /* 0x0000002309097220 */ /* 0x000fc40000410000 */
[----:B------:R-:W-:Y:S02]  /*e7d0*/  FFMA.FTZ R38, R44, R31, R38 ;  /* 0x0000001f2c267223 */ /* 0x000fe40000010026 */
[C---:B------:R-:W-:Y:S02]  /*e7e0*/  FMUL.FTZ R31, R46.reuse, R2 ;  /* 0x000000022e1f7220 */ /* 0x040fe40000410000 */
[----:B------:R-:W-:Y:S02]  /*e7f0*/  FMUL.FTZ R46, R46, R4 ;  /* 0x000000042e2e7220 */ /* 0x000fe40000410000 */
[C---:B------:R-:W-:Y:S02]  /*e800*/  FFMA.FTZ R28, R32.reuse, R35, -R28 ;  /* 0x00000023201c7223 */ /* 0x040fe4000001081c */
[----:B------:R-:W-:Y:S02]  /*e810*/  FFMA.FTZ R9, R32, R33, R9 ;  /* 0x0000002120097223 */ /* 0x000fe40000010009 */
[----:B------:R-:W-:-:S02]  /*e820*/  FMUL.FTZ R32, R47, R3 ;  /* 0x000000032f207220 */ /* 0x000fc40000410000 */
[-C--:B------:R-:W-:Y:S01]  /*e830*/  FMUL.FTZ R47, R47, R5.reuse ;  /* 0x000000052f2f7220 */ /* 0x080fe20000410000 */
[----:B------:R-:W-:Y:S01]  /*e840*/  F2FP.BF16.PACK_AB R28, R9, R28 ;  /* 0x0000001c091c723e */ /* 0x000fe200000010ff */
[C---:B------:R-:W-:Y:S02]  /*e850*/  FFMA.FTZ R31, R29.reuse, R4, -R31 ;  /* 0x000000041d1f7223 */ /* 0x040fe4000001081f */
[----:B------:R-:W-:Y:S01]  /*e860*/  FFMA.FTZ R46, R29, R2, R46 ;  /* 0x000000021d2e7223 */ /* 0x000fe2000001002e */
[----:B------:R-:W-:Y:S01]  /*e870*/  MOV R29, R28 ;  /* 0x0000001c001d7202 */ /* 0x000fe20000000f00 */
[----:B------:R-:W-:Y:S02]  /*e880*/  FFMA.FTZ R30, R44, R34, -R30 ;  /* 0x000000222c1e7223 */ /* 0x000fe4000001081e */
[C---:B------:R-:W-:Y:S01]  /*e890*/  FFMA.FTZ R32, R45.reuse, R5, -R32 ;  /* 0x000000052d207223 */ /* 0x040fe20000010820 */
[----:B------:R-:W-:Y:S01]  /*e8a0*/  F2FP.BF16.PACK_AB R31, R46, R31 ;  /* 0x0000001f2e1f723e */ /* 0x000fe200000010ff */
[----:B------:R-:W-:Y:S01]  /*e8b0*/  FFMA.FTZ R47, R45, R3, R47 ;  /* 0x000000032d2f7223 */ /* 0x000fe2000001002f */
[----:B------:R-:W-:-:S03]  /*e8c0*/  F2FP.BF16.PACK_AB R30, R38, R30 ;  /* 0x0000001e261e723e */ /* 0x000fc600000010ff */
[----:B------:R-:W-:Y:S01]  /*e8d0*/  IMAD.MOV.U32 R28, RZ, RZ, R31 ;  /* 0x000000ffff1c7224 */ /* 0x000fe200078e001f */
[----:B------:R-:W-:Y:S02]  /*e8e0*/  F2FP.BF16.PACK_AB R32, R47, R32 ;  /* 0x000000202f20723e */ /* 0x000fe400000010ff */
[----:B------:R-:W-:Y:S02]  /*e8f0*/  MOV R31, R30 ;  /* 0x0000001e001f7202 */ /* 0x000fe40000000f00 */
[----:B------:R-:W-:Y:S02]  /*e900*/  MOV R30, R32 ;  /* 0x00000020001e7202 */ /* 0x000fe40000000f00 */
.L_x_2137:
[----:B------:R-:W-:Y:S05]  /*e910*/  BSYNC B0 ;  /* 0x0000000000007941 */ /* 0x000fea0003800000 */
.L_x_2136:
[----:B-----5:R3:W-:Y:S02]  /*e920*/  STS.128 [R247], R28 ;  /* 0x0000001cf7007388 */ /* 0x0207e40000000c00 */
.L_x_2135:
[----:B------:R-:W-:Y:S05]  /*e930*/  BSYNC B1 ;  /* 0x0000000000017941 */ /* 0x000fea0003800000 */
.L_x_2134:
        /* <DEDUP_REMOVED lines=18> */
[C---:B--2---:R-:W-:Y:S01]  /*ea60*/  LOP3.LUT R31, R3.reuse, 0xffff0000, RZ, 0xc0, !PT ;  /* 0xffff0000031f7812 */ /* 0x044fe200078ec0ff */
[----:B------:R-:W-:Y:S01]  /*ea70*/  IMAD.U32 R3, R3, 0x10000, RZ ;  /* 0x0001000003037824 */ /* 0x000fe200078e00ff */
[C---:B------:R-:W-:Y:S01]  /*ea80*/  LOP3.LUT R33, R2.reuse, 0xffff0000, RZ, 0xc0, !PT ;  /* 0xffff000002217812 */ /* 0x040fe200078ec0ff */
[----:B------:R-:W-:Y:S01]  /*ea90*/  IMAD.U32 R2, R2, 0x10000, RZ ;  /* 0x0001000002027824 */ /* 0x000fe200078e00ff */
[----:B---3--:R-:W-:Y:S01]  /*eaa0*/  LOP3.LUT R34, R5, 0xffff0000, RZ, 0xc0, !PT ;  /* 0xffff000005227812 */ /* 0x008fe200078ec0ff */
        /* <DEDUP_REMOVED lines=27> */
.L_x_2141:
[----:B------:R-:W-:Y:S05]  /*ec60*/  BSYNC B0 ;  /* 0x0000000000007941 */ /* 0x000fea0003800000 */
.L_x_2140:
[----:B-----5:R1:W-:Y:S02]  /*ec70*/  STS.128 [R247+0x2000], R28 ;  /* 0x0020001cf7007388 */ /* 0x0203e40000000c00 */
.L_x_2139:
[----:B------:R-:W-:Y:S05]  /*ec80*/  BSYNC B1 ;  /* 0x0000000000017941 */ /* 0x000fea0003800000 */
.L_x_2138:
        /* <DEDUP_REMOVED lines=22> */
[----:B--2---:R-:W-:Y:S01]  /*edf0*/  LOP3.LUT R34, R5, 0xffff0000, RZ, 0xc0, !PT ;  /* 0xffff000005227812 */ /* 0x004fe200078ec0ff */
        /* <DEDUP_REMOVED lines=27> */
.L_x_2145:
[----:B------:R-:W-:Y:S05]  /*efb0*/  BSYNC B0 ;  /* 0x0000000000007941 */ /* 0x000fea0003800000 */
.L_x_2144:
[----:B-----5:R3:W-:Y:S02]  /*efc0*/  STS.128 [R247+0x4000], R28 ;  /* 0x0040001cf7007388 */ /* 0x0207e40000000c00 */
.L_x_2143:
[----:B------:R-:W-:Y:S05]  /*efd0*/  BSYNC B1 ;  /* 0x0000000000017941 */ /* 0x000fea0003800000 */
.L_x_2142:
        /* <DEDUP_REMOVED lines=8> */
[----:B--2---:R1:W2:Y:S01]  /*f060*/  LD.E.64 R4, [R26.64+0xc0] ;  /* 0x0000c0061a047980 */ /* 0x0042a2000c101b00 */
[C---:B-----5:R-:W-:Y:S01]  /*f070*/  IMAD.U32 R35, R31.reuse, 0x10000, RZ ;  /* 0x000100001f237824 */ /* 0x060fe200078e00ff */
[----:B------:R-:W-:Y:S02]  /*f080*/  LOP3.LUT R34, R31, 0xffff0000, RZ, 0xc0, !PT ;  /* 0xffff00001f227812 */ /* 0x000fe400078ec0ff */
[----:B------:R-:W-:Y:S02]  /*f090*/  LOP3.LUT R9, R29, 0xffff0000, RZ, 0xc0, !PT ;  /* 0xffff00001d097812 */ /* 0x000fe400078ec0ff */
[----:B------:R-:W-:-:S02]  /*f0a0*/  LOP3.LUT R44, R28, 0xffff0000, RZ, 0xc0, !PT ;  /* 0xffff00001c2c7812 */ /* 0x000fc400078ec0ff */
[C---:B------:R-:W-:Y:S02]  /*f0b0*/  SHF.L.U32 R38, R30.reuse, 0x10, RZ ;  /* 0x000000101e267819 */ /* 0x040fe400000006ff */
[----:B------:R-:W-:Y:S02]  /*f0c0*/  LOP3.LUT R45, R30, 0xffff0000, RZ, 0xc0, !PT ;  /* 0xffff00001e2d7812 */ /* 0x000fe400078ec0ff */
[----:B-1----:R-:W-:Y:S02]  /*f0d0*/  SHF.L.U32 R26, R29, 0x10, RZ ;  /* 0x000000101d1a7819 */ /* 0x002fe400000006ff */
[----:B------:R-:W-:Y:S02]  /*f0e0*/  SHF.L.U32 R27, R28, 0x10, RZ ;  /* 0x000000101c1b7819 */ /* 0x000fe400000006ff */
[C---:B---3--:R-:W-:Y:S01]  /*f0f0*/  LOP3.LUT R31, R2.reuse, 0xffff0000, RZ, 0xc0, !PT ;  /* 0xffff0000021f7812 */ /* 0x048fe200078ec0ff */
[----:B------:R-:W-:Y:S01]  /*f100*/  IMAD.U32 R2, R2, 0x10000, RZ ;  /* 0x0001000002027824 */ /* 0x000fe200078e00ff */
[C---:B------:R-:W-:Y:S01]  /*f110*/  LOP3.LUT R29, R3.reuse, 0xffff0000, RZ, 0xc0, !PT ;  /* 0xffff0000031d7812 */ /* 0x040fe200078ec0ff */
[----:B------:R-:W-:Y:S01]  /*f120*/  IMAD.U32 R3, R3, 0x10000, RZ ;  /* 0x0001000003037824 */ /* 0x000fe200078e00ff */
        /* <DEDUP_REMOVED lines=10> */
[----:B------:R-:W-:Y:S02]  /*f1d0*/  FFMA.FTZ R34, R35, R29, R34 ;  /* 0x0000001d23227223 */ /* 0x000fe40000010022 */
[C---:B------:R-:W-:Y:S01]  /*f1e0*/  FMUL.FTZ R26, R44.reuse, R2 ;  /* 0x000000022c1a7220 */ /* 0x040fe20000410000 */
[----:B------:R-:W-:Y:S01]  /*f1f0*/  F2FP.BF16.PACK_AB R28, R9, R28 ;  /* 0x0000001c091c723e */ /* 0x000fe200000010ff */
[----:B------:R-:W-:Y:S02]  /*f200*/  FMUL.FTZ R44, R44, R4 ;  /* 0x000000042c2c7220 */ /* 0x000fe40000410000 */
[----:B------:R-:W-:-:S02]  /*f210*/  FMUL.FTZ R29, R45, R3 ;  /* 0x000000032d1d7220 */ /* 0x000fc40000410000 */
[-C--:B------:R-:W-:Y:S02]  /*f220*/  FMUL.FTZ R45, R45, R5.reuse ;  /* 0x000000052d2d7220 */ /* 0x080fe40000410000 */
[----:B------:R-:W-:Y:S02]  /*f230*/  FFMA.FTZ R30, R35, R32, -R30 ;  /* 0x00000020231e7223 */ /* 0x000fe4000001081e */
[C---:B------:R-:W-:Y:S02]  /*f240*/  FFMA.FTZ R26, R27.reuse, R4, -R26 ;  /* 0x000000041b1a7223 */ /* 0x040fe4000001081a */
[----:B------:R-:W-:Y:S01]  /*f250*/  FFMA.FTZ R44, R27, R2, R44 ;  /* 0x000000021b2c7223 */ /* 0x000fe2000001002c */
[----:B------:R-:W-:Y:S01]  /*f260*/  F2FP.BF16.PACK_AB R30, R34, R30 ;  /* 0x0000001e221e723e */ /* 0x000fe200000010ff */
[C---:B------:R-:W-:Y:S02]  /*f270*/  FFMA.FTZ R29, R38.reuse, R5, -R29 ;  /* 0x00000005261d7223 */ /* 0x040fe4000001081d */
[----:B------:R-:W-:Y:S01]  /*f280*/  FFMA.FTZ R45, R38, R3, R45 ;  /* 0x00000003262d7223 */ /* 0x000fe2000001002d */
[----:B------:R-:W-:-:S02]  /*f290*/  F2FP.BF16.PACK_AB R26, R44, R26 ;  /* 0x0000001a2c1a723e */ /* 0x000fc400000010ff */
[----:B------:R-:W-:Y:S02]  /*f2a0*/  MOV R31, R30 ;  /* 0x0000001e001f7202 */ /* 0x000fe40000000f00 */
[----:B------:R-:W-:Y:S02]  /*f2b0*/  F2FP.BF16.PACK_AB R45, R45, R29 ;  /* 0x0000001d2d2d723e */ /* 0x000fe400000010ff */
[----:B------:R-:W-:Y:S01]  /*f2c0*/  MOV R29, R28 ;  /* 0x0000001c001d7202 */ /* 0x000fe20000000f00 */
[----:B------:R-:W-:Y:S01]  /*f2d0*/  IMAD.MOV.U32 R28, RZ, RZ, R26 ;  /* 0x000000ffff1c7224 */ /* 0x000fe200078e001a */
[----:B------:R-:W-:Y:S02]  /*f2e0*/  MOV R30, R45 ;  /* 0x0000002d001e7202 */ /* 0x000fe40000000f00 */
.L_x_2147:
[----:B------:R-:W-:Y:S05]  /*f2f0*/  BSYNC B0 ;  /* 0x0000000000007941 */ /* 0x000fea0003800000 */
.L_x_2146:
[----:B-----5:R3:W-:Y:S02]  /*f300*/  STS.128 [R247+0x6000], R28 ;  /* 0x0060001cf7007388 */ /* 0x0207e40000000c00 */
.L_x_2133:
[----:B------:R-:W-:Y:S05]  /*f310*/  BSYNC B2 ;  /* 0x0000000000027941 */ /* 0x000fea0003800000 */
.L_x_2132:
[----:B------:R-:W-:Y:S01]  /*f320*/  IADD3 R9, R166, 0x10, RZ ;  /* 0x00000010a6097810 */ /* 0x000fe20007ffe0ff */
[----:B------:R-:W-:Y:S03]  /*f330*/  BSSY B2, `(.L_x_2148) ;  /* 0x00000de000027945 */ /* 0x000fe60003800000 */
[----:B------:R-:W-:-:S04]  /*f340*/  ISETP.GE.AND P0, PT, R9, R8, PT ;  /* 0x000000080900720c */ /* 0x000fc80003f06270 */
[----:B------:R-:W-:-:S13]  /*f350*/  ISETP.LT.OR P0, PT, R57, -0x87, P0 ;  /* 0xffffff793900780c */ /* 0x000fda0000701670 */
[----:B------:R-:W-:Y:S05]  /*f360*/  @P0 BRA `(.L_x_2149) ;  /* 0x00000da000000947 */ /* 0x000fea0003800000 */
[----:B-----5:R-:W-:Y:S01]  /*f370*/  ISETP.GE.AND P0, PT, R16, R6, PT ;  /* 0x000000061000720c */ /* 0x020fe20003f06270 */
        /* <DEDUP_REMOVED lines=57> */
.L_x_2153:
[----:B------:R-:W-:Y:S05]  /*f710*/  BSYNC B0 ;  /* 0x0000000000007941 */ /* 0x000fea0003800000 */
.L_x_2152:
[----:B-----5:R3:W-:Y:S02]  /*f720*/  STS.128 [R247+0x800], R28 ;  /* 0x0008001cf7007388 */ /* 0x0207e40000000c00 */
.L_x_2151:
[----:B------:R-:W-:Y:S05]  /*f730*/  BSYNC B1 ;  /* 0x0000000000017941 */ /* 0x000fea0003800000 */
.L_x_2150:
        /* <DEDUP_REMOVED lines=50> */
.L_x_2157:
[----:B------:R-:W-:Y:S05]  /*fa60*/  BSYNC B0 ;  /* 0x0000000000007941 */ /* 0x000fea0003800000 */
.L_x_2156:
[----:B-----5:R3:W-:Y:S02]  /*fa70*/  STS.128 [R247+0x2800], R28 ;  /* 0x0028001cf7007388 */ /* 0x0207e40000000c00 */
.L_x_2155:
[----:B------:R-:W-:Y:S05]  /*fa80*/  BSYNC B1 ;  /* 0x0000000000017941 */ /* 0x000fea0003800000 */
.L_x_2154:
        /* <DEDUP_REMOVED lines=50> */
.L_x_2161:
[----:B------:R-:W-:Y:S05]  /*fdb0*/  BSYNC B0 ;  /* 0x0000000000007941 */ /* 0x000fea0003800000 */
.L_x_2160:
[----:B-----5:R3:W-:Y:S02]  /*fdc0*/  STS.128 [R247+0x4800], R28 ;  /* 0x0048001cf7007388 */ /* 0x0207e40000000c00 */
.L_x_2159:
[----:B------:R-:W-:Y:S05]  /*fdd0*/  BSYNC B1 ;  /* 0x0000000000017941 */ /* 0x000fea0003800000 */
.L_x_2158:
        /* <DEDUP_REMOVED lines=8> */
[----:B----4-:R1:W4:Y:S01]  /*fe60*/  LD.E.64 R4, [R26.64+0xc0] ;  /* 0x0000c0061a047980 */ /* 0x010322000c101b00 */
[----:B-----5:R-:W-:Y:S02]  /*fe70*/  LOP3.LUT R13, R29, 0xffff0000, RZ, 0xc0, !PT ;  /* 0xffff00001d0d7812 */ /* 0x020fe400078ec0ff */
[----:B-1----:R-:W-:Y:S02]  /*fe80*/  LOP3.LUT R42, R28, 0xffff0000, RZ, 0xc0, !PT ;  /* 0xffff00001c2a7812 */ /* 0x002fe400078ec0ff */
[C---:B------:R-:W-:Y:S02]  /*fe90*/  SHF.L.U32 R38, R30.reuse, 0x10, RZ ;  /* 0x000000101e267819 */ /* 0x040fe400000006ff */
[----:B------:R-:W-:Y:S01]  /*fea0*/  LOP3.LUT R43, R30, 0xffff0000, RZ, 0xc0, !PT ;  /* 0xffff00001e2b7812 */ /* 0x000fe200078ec0ff */
[C---:B---3--:R-:W-:Y:S01]  /*feb0*/  IMAD.U32 R35, R31.reuse, 0x10000, RZ ;  /* 0x000100001f237824 */ /* 0x048fe200078e00ff */
[----:B------:R-:W-:-:S02]  /*fec0*/  LOP3.LUT R34, R31, 0xffff0000, RZ, 0xc0, !PT ;  /* 0xffff00001f227812 */ /* 0x000fc400078ec0ff */
[----:B------:R-:W-:Y:S02]  /*fed0*/  SHF.L.U32 R26, R29, 0x10, RZ ;  /* 0x000000101d1a7819 */ /* 0x000fe400000006ff */
[----:B------:R-:W-:Y:S02]  /*fee0*/  SHF.L.U32 R27, R28, 0x10, RZ ;  /* 0x000000101c1b7819 */ /* 0x000fe400000006ff */
[C---:B--2---:R-:W-:Y:S01]  /*fef0*/  LOP3.LUT R31, R2.reuse, 0xffff0000, RZ, 0xc0, !PT ;  /* 0xffff0000021f7812 */ /* 0x044fe200078ec0ff */
[----:B------:R-:W-:Y:S01]  /*ff00*/  IMAD.U32 R2, R2, 0x10000, RZ ;  /* 0x0001000002027824 */ /* 0x000fe200078e00ff */
[C---:B------:R-:W-:Y:S01]  /*ff10*/  LOP3.LUT R29, R3.reuse, 0xffff0000, RZ, 0xc0, !PT ;  /* 0xffff0000031d7812 */ /* 0x040fe200078ec0ff */
[----:B------:R-:W-:Y:S01]  /*ff20*/  IMAD.U32 R3, R3, 0x10000, RZ ;  /* 0x0001000003037824 */ /* 0x000fe200078e00ff */
[----:B----4-:R-:W-:Y:S01]  /*ff30*/  LOP3.LUT R33, R4, 0xffff0000, RZ, 0xc0, !PT ;  /* 0xffff000004217812 */ /* 0x010fe200078ec0ff */
        /* <DEDUP_REMOVED lines=27> */
.L_x_2163:
[----:B------:R-:W-:Y:S05]  /*100f0*/  BSYNC B0 ;  /* 0x0000000000007941 */ /* 0x000fea0003800000 */
.L_x_2162:
[----:B-----5:R3:W-:Y:S02]  /*10100*/  STS.128 [R247+0x6800], R28 ;  /* 0x0068001cf7007388 */ /* 0x0207e40000000c00 */
.L_x_2149:
[----:B------:R-:W-:Y:S05]  /*10110*/  BSYNC B2 ;  /* 0x0000000000027941 */ /* 0x000fea0003800000 */
.L_x_2148:
[----:B------:R-:W-:Y:S01]  /*10120*/  IADD3 R13, R166, 0x20, RZ ;  /* 0x00000020a60d7810 */ /* 0x000fe20007ffe0ff */
[----:B------:R-:W-:Y:S03]  /*10130*/  BSSY B2, `(.L_x_2164) ;  /* 0x00000e0000027945 */ /* 0x000fe60003800000 */
[----:B------:R-:W-:-:S04]  /*10140*/  ISETP.GE.AND P0, PT, R13, R8, PT ;  /* 0x000000080d00720c */ /* 0x000fc80003f06270 */
[----:B------:R-:W-:-:S13]  /*10150*/  ISETP.LT.OR P0, PT, R57, -0x107, P0 ;  /* 0xfffffef93900780c */ /* 0x000fda0000701670 */
[----:B------:R-:W-:Y:S05]  /*10160*/  @P0 BRA `(.L_x_2165) ;  /* 0x00000dc000000947 */ /* 0x000fea0003800000 */
[----:B-----5:R-:W-:Y:S01]  /*10170*/  ISETP.GE.AND P0, PT, R16, R6, PT ;  /* 0x000000061000720c */ /* 0x020fe20003f06270 */
        /* <DEDUP_REMOVED lines=20> */
[C---:B------:R-:W-:Y:S02]  /*102c0*/  SHF.L.U32 R32, R29.reuse, 0x10, RZ ;  /* 0x000000101d207819 */ /* 0x040fe400000006ff */
[----:B------:R-:W-:-:S02]  /*102d0*/  LOP3.LUT R29, R29, 0xffff0000, RZ, 0xc0, !PT ;  /* 0xffff00001d1d7812 */ /* 0x000fc400078ec0ff */
[C---:B------:R-:W-:Y:S02]  /*102e0*/  SHF.L.U32 R46, R30.reuse, 0x10, RZ ;  /* 0x000000101e2e7819 */ /* 0x040fe400000006ff */
[----:B------:R-:W-:Y:S02]  /*102f0*/  LOP3.LUT R60, R30, 0xffff0000, RZ, 0xc0, !PT ;  /* 0xffff00001e3c7812 */ /* 0x000fe400078ec0ff */
        /* <DEDUP_REMOVED lines=34> */
.L_x_2169:
[----:B------:R-:W-:Y:S05]  /*10520*/  BSYNC B0 ;  /* 0x0000000000007941 */ /* 0x000fea0003800000 */
.L_x_2168:
[----:B-----5:R3:W-:Y:S02]  /*10530*/  STS.128 [R247+0x1000], R28 ;  /* 0x0010001cf7007388 */ /* 0x0207e40000000c00 */
.L_x_2167:
[----:B------:R-:W-:Y:S05]  /*10540*/  BSYNC B1 ;  /* 0x0000000000017941 */ /* 0x000fea0003800000 */
.L_x_2166:
        /* <DEDUP_REMOVED lines=50> */
.L_x_2173:
[----:B------:R-:W-:Y:S05]  /*10870*/  BSYNC B0 ;  /* 0x0000000000007941 */ /* 0x000fea0003800000 */
.L_x_2172:
[----:B-----5:R3:W-:Y:S02]  /*10880*/  STS.128 [R247+0x3000], R28 ;  /* 0x0030001cf7007388 */ /* 0x0207e40000000c00 */
.L_x_2171:
[----:B------:R-:W-:Y:S05]  /*10890*/  BSYNC B1 ;  /* 0x0000000000017941 */ /* 0x000fea0003800000 */
.L_x_2170:
        /* <DEDUP_REMOVED lines=50> */
.L_x_2177:
[----:B------:R-:W-:Y:S05]  /*10bc0*/  BSYNC B0 ;  /* 0x0000000000007941 */ /* 0x000fea0003800000 */
.L_x_2176:
[----:B-----5:R3:W-:Y:S02]  /*10bd0*/  STS.128 [R247+0x5000], R28 ;  /* 0x0050001cf7007388 */ /* 0x0207e40000000c00 */
.L_x_2175:
[----:B------:R-:W-:Y:S05]  /*10be0*/  BSYNC B1 ;  /* 0x0000000000017941 */ /* 0x000fea0003800000 */
.L_x_2174:
        /* <DEDUP_REMOVED lines=8> */
[----:B----4-:R1:W4:Y:S02]  /*10c70*/  LD.E.64 R4, [R26.64+0xc0] ;  /* 0x0000c0061a047980 */ /* 0x010324000c101b00 */
[----:B-1---5:R-:W-:Y:S01]  /*10c80*/  SHF.L.U32 R36, R31, 0x10, RZ ;  /* 0x000000101f247819 */ /* 0x022fe200000006ff */
[C---:B------:R-:W-:Y:S01]  /*10c90*/  IMAD.U32 R37, R30.reuse, 0x10000, RZ ;  /* 0x000100001e257824 */ /* 0x040fe200078e00ff */
[----:B------:R-:W-:Y:S02]  /*10ca0*/  LOP3.LUT R42, R30, 0xffff0000, RZ, 0xc0, !PT ;  /* 0xffff00001e2a7812 */ /* 0x000fe400078ec0ff */
[----:B------:R-:W-:-:S02]  /*10cb0*/  LOP3.LUT R38, R28, 0xffff0000, RZ, 0xc0, !PT ;  /* 0xffff00001c267812 */ /* 0x000fc400078ec0ff */
[----:B---3--:R-:W-:Y:S02]  /*10cc0*/  LOP3.LUT R35, R31, 0xffff0000, RZ, 0xc0, !PT ;  /* 0xffff00001f237812 */ /* 0x008fe400078ec0ff */
[C---:B------:R-:W-:Y:S02]  /*10cd0*/  LOP3.LUT R26, R29.reuse, 0xffff0000, RZ, 0xc0, !PT ;  /* 0xffff00001d1a7812 */ /* 0x040fe400078ec0ff */
[----:B------:R-:W-:Y:S01]  /*10ce0*/  SHF.L.U32 R27, R29, 0x10, RZ ;  /* 0x000000101d1b7819 */ /* 0x000fe200000006ff */
[----:B------:R-:W-:Y:S01]  /*10cf0*/  IMAD.U32 R29, R28, 0x10000, RZ ;  /* 0x000100001c1d7824 */ /* 0x000fe200078e00ff */
[C---:B--2---:R-:W-:Y:S02]  /*10d00*/  LOP3.LUT R31, R3.reuse, 0xffff0000, RZ, 0xc0, !PT ;  /* 0xffff0000031f7812 */ /* 0x044fe400078ec0ff */
[----:B------:R-:W-:Y:S02]  /*10d10*/  SHF.L.U32 R3, R3, 0x10, RZ ;  /* 0x0000001003037819 */ /* 0x000fe400000006ff */
[----:B----4-:R-:W-:Y:S01]  /*10d20*/  LOP3.LUT R33, R5, 0xffff0000, RZ, 0xc0, !PT ;  /* 0xffff000005217812 */ /* 0x010fe200078ec0ff */
[----:B------:R-:W-:Y:S01]  /*10d30*/  FMUL.FTZ R30, R35, R31 ;  /* 0x0000001f231e7220 */ /* 0x000fe20000410000 */
[----:B------:R-:W-:Y:S01]  /*10d40*/  LOP3.LUT R32, R2, 0xffff0000, RZ, 0xc0, !PT ;  /* 0xffff000002207812 */ /* 0x000fe200078ec0ff */
[----:B------:R-:W-:Y:S01]  /*10d50*/  IMAD.U32 R5, R5, 0x10000, RZ ;  /* 0x0001000005057824 */ /* 0x000fe200078e00ff */
[----:B------:R-:W-:Y:S01]  /*10d60*/  LOP3.LUT R34, R4, 0xffff0000, RZ, 0xc0, !PT ;  /* 0xffff000004227812 */ /* 0x000fe200078ec0ff */
[----:B------:R-:W-:Y:S01]  /*10d70*/  FMUL.FTZ R35, R35, R33 ;  /* 0x0000002123237220 */ /* 0x000fe20000410000 */
[----:B------:R-:W-:Y:S01]  /*10d80*/  SHF.L.U32 R2, R2, 0x10, RZ ;  /* 0x0000001002027819 */ /* 0x000fe200000006ff */
[----:B------:R-:W-:-:S02]  /*10d90*/  FMUL.FTZ R28, R26, R32 ;  /* 0x000000201a1c7220 */ /* 0x000fc40000410000 */
[----:B------:R-:W-:Y:S02]  /*10da0*/  FFMA.FTZ R35, R36, R31, R35 ;  /* 0x0000001f24237223 */ /* 0x000fe40000010023 */
[C---:B------:R-:W-:Y:S02]  /*10db0*/  FMUL.FTZ R31, R42.reuse, R3 ;  /* 0x000000032a1f7220 */ /* 0x040fe40000410000 */
[----:B------:R-:W-:Y:S02]  /*10dc0*/  FMUL.FTZ R42, R42, R5 ;  /* 0x000000052a2a7220 */ /* 0x000fe40000410000 */
[----:B------:R-:W-:Y:S02]  /*10dd0*/  FMUL.FTZ R26, R26, R34 ;  /* 0x000000221a1a7220 */ /* 0x000fe40000410000 */
[----:B------:R-:W-:Y:S02]  /*10de0*/  FFMA.FTZ R30, R36, R33, -R30 ;  /* 0x00000021241e7223 */ /* 0x000fe4000001081e */
[----:B------:R-:W-:-:S02]  /*10df0*/  IMAD.U32 R4, R4, 0x10000, RZ ;  /* 0x0001000004047824 */ /* 0x000fc400078e00ff */
[----:B------:R-:W-:Y:S01]  /*10e00*/  FFMA.FTZ R31, R37, R5, -R31 ;  /* 0x00000005251f7223 */ /* 0x000fe2000001081f */
[----:B------:R-:W-:Y:S01]  /*10e10*/  F2FP.BF16.PACK_AB R30, R35, R30 ;  /* 0x0000001e231e723e */ /* 0x000fe200000010ff */
[----:B------:R-:W-:Y:S02]  /*10e20*/  FFMA.FTZ R42, R37, R3, R42 ;  /* 0x00000003252a7223 */ /* 0x000fe4000001002a */
[C---:B------:R-:W-:Y:S02]  /*10e30*/  FFMA.FTZ R28, R27.reuse, R34, -R28 ;  /* 0x000000221b1c7223 */ /* 0x040fe4000001081c */
[----:B------:R-:W-:Y:S01]  /*10e40*/  FFMA.FTZ R26, R27, R32, R26 ;  /* 0x000000201b1a7223 */ /* 0x000fe2000001001a */
[----:B------:R-:W-:Y:S01]  /*10e50*/  F2FP.BF16.PACK_AB R31, R42, R31 ;  /* 0x0000001f2a1f723e */ /* 0x000fe200000010ff */
[C---:B------:R-:W-:Y:S02]  /*10e60*/  FMUL.FTZ R27, R38.reuse, R2 ;  /* 0x00000002261b7220 */ /* 0x040fe40000410000 */
[----:B------:R-:W-:Y:S01]  /*10e70*/  FMUL.FTZ R38, R38, R4 ;  /* 0x0000000426267220 */ /* 0x000fe20000410000 */
[----:B------:R-:W-:Y:S01]  /*10e80*/  LOP3.LUT R31, R31, R30, RZ, 0x3c, !PT ;  /* 0x0000001e1f1f7212 */ /* 0x000fe200078e3cff */
[C---:B------:R-:W-:Y:S01]  /*10e90*/  FFMA.FTZ R27, R29.reuse, R4, -R27 ;  /* 0x000000041d1b7223 */ /* 0x040fe2000001081b */
[----:B------:R-:W-:Y:S01]  /*10ea0*/  F2FP.BF16.PACK_AB R28, R26, R28 ;  /* 0x0000001c1a1c723e */ /* 0x000fe200000010ff */
[----:B------:R-:W-:Y:S01]  /*10eb0*/  FFMA.FTZ R38, R29, R2, R38 ;  /* 0x000000021d267223 */ /* 0x000fe20000010026 */
[----:B------:R-:W-:-:S02]  /*10ec0*/  LOP3.LUT R30, R31, R30, RZ, 0x3c, !PT ;  /* 0x0000001e1f1e7212 */ /* 0x000fc400078e3cff */
[----:B------:R-:W-:Y:S02]  /*10ed0*/  MOV R29, R28 ;  /* 0x0000001c001d7202 */ /* 0x000fe40000000f00 */
[----:B------:R-:W-:Y:S02]  /*10ee0*/  F2FP.BF16.PACK_AB R27, R38, R27 ;  /* 0x0000001b261b723e */ /* 0x000fe400000010ff */
[----:B------:R-:W-:Y:S02]  /*10ef0*/  LOP3.LUT R31, R31, R30, RZ, 0x3c, !PT ;  /* 0x0000001e1f1f7212 */ /* 0x000fe400078e3cff */
[----:B------:R-:W-:Y:S02]  /*10f00*/  MOV R28, R27 ;  /* 0x0000001b001c7202 */ /* 0x000fe40000000f00 */
.L_x_2179:
[----:B------:R-:W-:Y:S05]  /*10f10*/  BSYNC B0 ;  /* 0x0000000000007941 */ /* 0x000fea0003800000 */
.L_x_2178:
[----:B-----5:R3:W-:Y:S02]  /*10f20*/  STS.128 [R247+0x7000], R28 ;  /* 0x0070001cf7007388 */ /* 0x0207e40000000c00 */
.L_x_2165:
[----:B------:R-:W-:Y:S05]  /*10f30*/  BSYNC B2 ;  /* 0x0000000000027941 */ /* 0x000fea0003800000 */
.L_x_2164:
[----:B------:R-:W-:-:S04]  /*10f40*/  IADD3 R4, R166, 0x30, RZ ;  /* 0x00000030a6047810 */ /* 0x000fc80007ffe0ff */
[----:B------:R-:W-:-:S04]  /*10f50*/  ISETP.GE.AND P0, PT, R4, R8, PT ;  /* 0x000000080400720c */ /* 0x000fc80003f06270 */
[----:B------:R-:W-:-:S13]  /*10f60*/  ISETP.LT.OR P0, PT, R57, -0x187, P0 ;  /* 0xfffffe793900780c */ /* 0x000fda0000701670 */
[----:B------:R-:W-:Y:S05]  /*10f70*/  @P0 BRA `(.L_x_2180) ;  /* 0x0000783000000947 */ /* 0x000fea0003800000 */
[----:B-----5:R-:W-:Y:S01]  /*10f80*/  ISETP.GE.AND P0, PT, R16, R6, PT ;  /* 0x000000061000720c */ /* 0x020fe20003f06270 */
        /* <DEDUP_REMOVED lines=26> */
[C---:B--2---:R-:W-:Y:S01]  /*11130*/  LOP3.LUT R18, R2.reuse, 0xffff0000, RZ, 0xc0, !PT ;  /* 0xffff000002127812 */ /* 0x044fe200078ec0ff */
[----:B------:R-:W-:Y:S01]  /*11140*/  IMAD.U32 R2, R2, 0x10000, RZ ;  /* 0x0001000002027824 */ /* 0x000fe200078e00ff */
[C---:B------:R-:W-:Y:S01]  /*11150*/  LOP3.LUT R17, R3.reuse, 0xffff0000, RZ, 0xc0, !PT ;  /* 0xffff000003117812 */ /* 0x040fe200078ec0ff */
[----:B------:R-:W-:Y:S01]  /*11160*/  IMAD.U32 R3, R3, 0x10000, RZ ;  /* 0x0001000003037824 */ /* 0x000fe200078e00ff */
[C---:B---3--:R-:W-:Y:S01]  /*11170*/  LOP3.LUT R24, R14.reuse, 0xffff0000, RZ, 0xc0, !PT ;  /* 0xffff00000e187812 */ /* 0x048fe200078ec0ff */
        /* <DEDUP_REMOVED lines=10> */
[----:B------:R-:W-:Y:S01]  /*11220*/  FMUL.FTZ R7, R33, R2 ;  /* 0x0000000221077220 */ /* 0x000fe20000410000 */
[----:B------:R-:W-:Y:S01]  /*11230*/  F2FP.BF16.PACK_AB R5, R5, R16 ;  /* 0x000000100505723e */ /* 0x000fe200000010ff */
[----:B------:R-:W-:Y:S02]  /*11240*/  FMUL.FTZ R17, R34, R3 ;  /* 0x0000000322117220 */ /* 0x000fe40000410000 */
[----:B------:R-:W-:-:S02]  /*11250*/  FMUL.FTZ R33, R33, R14 ;  /* 0x0000000e21217220 */ /* 0x000fc40000410000 */
[----:B------:R-:W-:Y:S02]  /*11260*/  FMUL.FTZ R34, R34, R15 ;  /* 0x0000000f22227220 */ /* 0x000fe40000410000 */
[----:B------:R-:W-:Y:S02]  /*11270*/  FFMA.FTZ R26, R32, R19, -R26 ;  /* 0x00000013201a7223 */ /* 0x000fe4000001081a */
[C---:B------:R-:W-:Y:S02]  /*11280*/  FFMA.FTZ R7, R8.reuse, R14, -R7 ;  /* 0x0000000e08077223 */ /* 0x040fe40000010807 */
[----:B------:R-:W-:Y:S01]  /*11290*/  FFMA.FTZ R33, R8, R2, R33 ;  /* 0x0000000208217223 */ /* 0x000fe20000010021 */
[----:B------:R-:W-:Y:S01]  /*112a0*/  F2FP.BF16.PACK_AB R26, R25, R26 ;  /* 0x0000001a191a723e */ /* 0x000fe200000010ff */
[C---:B------:R-:W-:Y:S02]  /*112b0*/  FFMA.FTZ R17, R27.reuse, R15, -R17 ;  /* 0x0000000f1b117223 */ /* 0x040fe40000010811 */
[----:B------:R-:W-:Y:S01]  /*112c0*/  FFMA.FTZ R34, R27, R3, R34 ;  /* 0x000000031b227223 */ /* 0x000fe20000010022 */
[----:B------:R-:W-:Y:S01]  /*112d0*/  F2FP.BF16.PACK_AB R7, R33, R7 ;  /* 0x000000072107723e */ /* 0x000fe200000010ff */
[----:B------:R-:W-:Y:S01]  /*112e0*/  IMAD.MOV.U32 R25, RZ, RZ, R5 ;  /* 0x000000ffff197224 */ /* 0x000fe200078e0005 */
[----:B------:R-:W-:-:S02]  /*112f0*/  MOV R27, R26 ;  /* 0x0000001a001b7202 */ /* 0x000fc40000000f00 */
[----:B------:R-:W-:Y:S02]  /*11300*/  F2FP.BF16.PACK_AB R17, R34, R17 ;  /* 0x000000112211723e */ /* 0x000fe400000010ff */
[----:B------:R-:W-:Y:S02]  /*11310*/  MOV R24, R7 ;  /* 0x0000000700187202 */ /* 0x000fe40000000f00 */
[----:B------:R-:W-:Y:S02]  /*11320*/  MOV R26, R17 ;  /* 0x00000011001a7202 */ /* 0x000fe40000000f00 */
.L_x_2184:
[----:B------:R-:W-:Y:S05]  /*11330*/  BSYNC B0 ;  /* 0x0000000000007941 */ /* 0x000fea0003800000 */
.L_x_2183:
[----:B-----5:R1:W-:Y:S02]  /*11340*/  STS.128 [R247+0x1800], R24 ;  /* 0x00180018f7007388 */ /* 0x0203e40000000c00 */
.L_x_2182:
[----:B------:R-:W-:Y:S05]  /*11350*/  BSYNC B1 ;  /* 0x0000000000017941 */ /* 0x000fea0003800000 */
.L_x_2181:
        /* <DEDUP_REMOVED lines=10> */
[----:B-----5:R-:W-:Y:S01]  /*11400*/  SHF.L.U32 R7, R17, 0x10, RZ ;  /* 0x0000001011077819 */ /* 0x020fe200000006ff */
[----:B-1----:R-:W-:Y:S01]  /*11410*/  IMAD.U32 R26, R19, 0x10000, RZ ;  /* 0x00010000131a7824 */ /* 0x002fe200078e00ff */
        /* <DEDUP_REMOVED lines=38> */
.L_x_2188:
[----:B------:R-:W-:Y:S05]  /*11680*/  BSYNC B0 ;  /* 0x0000000000007941 */ /* 0x000fea0003800000 */
.L_x_2187:
[----:B-----5:R1:W-:Y:S02]  /*11690*/  STS.128 [R247+0x3800], R16 ;  /* 0x00380010f7007388 */ /* 0x0203e40000000c00 */
.L_x_2186:
[----:B------:R-:W-:Y:S05]  /*116a0*/  BSYNC B1 ;  /* 0x0000000000017941 */ /* 0x000fea0003800000 */
.L_x_2185:
        /* <DEDUP_REMOVED lines=22> */
[----:B---3--:R-:W-:Y:S01]  /*11810*/  LOP3.LUT R19, R14, 0xffff0000, RZ, 0xc0, !PT ;  /* 0xffff00000e137812 */ /* 0x008fe200078ec0ff */
        /* <DEDUP_REMOVED lines=27> */
.L_x_2192:
[----:B------:R-:W-:Y:S05]  /*119d0*/  BSYNC B0 ;  /* 0x0000000000007941 */ /* 0x000fea0003800000 */
.L_x_2191:
[----:B-----5:R1:W-:Y:S02]  /*119e0*/  STS.128 [R247+0x5800], R16 ;  /* 0x00580010f7007388 */ /* 0x0203e40000000c00 */
.L_x_2190:
[----:B------:R-:W-:Y:S05]  /*119f0*/  BSYNC B1 ;  /* 0x0000000000017941 */ /* 0x000fea0003800000 */
.L_x_2189:
[----:B------:R-:W-:-:S13]  /*11a00*/  ISETP.GE.AND P0, PT, R10, R6, PT ;  /* 0x000000060a00720c */ /* 0x000fda0003f06270 */
        /* <DEDUP_REMOVED lines=8> */
[C---:B-----5:R-:W-:Y:S02]  /*11a90*/  SHF.L.U32 R8, R16.reuse, 0x10, RZ ;  /* 0x0000001010087819 */ /* 0x060fe400000006ff */
[----:B-1----:R-:W-:Y:S02]  /*11aa0*/  LOP3.LUT R22, R16, 0xffff0000, RZ, 0xc0, !PT ;  /* 0xffff000010167812 */ /* 0x002fe400078ec0ff */
[----:B------:R-:W-:Y:S02]  /*11ab0*/  LOP3.LUT R0, R17, 0xffff0000, RZ, 0xc0, !PT ;  /* 0xffff000011007812 */ /* 0x000fe400078ec0ff */
[----:B------:R-:W-:-:S02]  /*11ac0*/  LOP3.LUT R16, R19, 0xffff0000, RZ, 0xc0, !PT ;  /* 0xffff000013107812 */ /* 0x000fc400078ec0ff */
[----:B------:R-:W-:Y:S01]  /*11ad0*/  SHF.L.U32 R5, R17, 0x10, RZ ;  /* 0x0000001011057819 */ /* 0x000fe200000006ff */
[----:B------:R-:W-:Y:S01]  /*11ae0*/  IMAD.U32 R17, R19, 0x10000, RZ ;  /* 0x0001000013117824 */ /* 0x000fe200078e00ff */
        /* <DEDUP_REMOVED lines=34> */
.L_x_2194:
[----:B------:R-:W-:Y:S05]  /*11d10*/  BSYNC B0 ;  /* 0x0000000000007941 */ /* 0x000fea0003800000 */
.L_x_2193:
[----:B-----5:R1:W-:Y:S01]  /*11d20*/  STS.128 [R247+0x7800], R16 ;  /* 0x00780010f7007388 */ /* 0x0203e20000000c00 */
[----:B------:R-:W-:Y:S05]  /*11d30*/  BRA `(.L_x_2180) ;  /* 0x00006a7000007947 */ /* 0x000fea0003800000 */
.L_x_2131:
[----:B-1----:R-:W-:Y:S01]  /*11d40*/  BSSY B2, `(.L_x_2195) ;  /* 0x0000178000027945 */ /* 0x002fe20003800000 */
[----:B------:R-:W-:Y:S05]  /*11d50*/  @!P0 BRA `(.L_x_2196) ;  /* 0x0000176000008947 */ /* 0x000fea0003800000 */
[----:B-----5:R-:W-:Y:S01]  /*11d60*/  ISETP.GE.AND P0, PT, R16, R6, PT ;  /* 0x000000061000720c */ /* 0x020fe20003f06270 */
        /* <DEDUP_REMOVED lines=41> */
[----:B----4-:R-:W-:Y:S01]  /*12000*/  IMAD.U32 R66, R28, 0x10000, RZ ;  /* 0x000100001c427824 */ /* 0x010fe200078e00ff */
[C---:B------:R-:W-:Y:S01]  /*12010*/  SHF.L.U32 R27, R29.reuse, 0x10, RZ ;  /* 0x000000101d1b7819 */ /* 0x040fe200000006ff */
[----:B------:R-:W-:Y:S01]  /*12020*/  IMAD.U32 R68, R30, 0x10000, RZ ;  /* 0x000100001e447824 */ /* 0x000fe200078e00ff */
        /* <DEDUP_REMOVED lines=15> */
[----:B--2---:R-:W-:Y:S01]  /*12120*/  LOP3.LUT R28, R32, 0xffff0000, RZ, 0xc0, !PT ;  /* 0xffff0000201c7812 */ /* 0x004fe200078ec0ff */
[----:B------:R-:W-:Y:S02]  /*12130*/  FMUL.FTZ R25, R25, R29 ;  /* 0x0000001d19197220 */ /* 0x000fe40000410000 */
        /* <DEDUP_REMOVED lines=23> */
[----:B------:R-:W-:Y:S01]  /*122b0*/  F2FP.BF16.PACK_AB R4, R4, R24 ;  /* 0x000000180404723e */ /* 0x000fe200000010ff */
[----:B------:R-:W-:Y:S02]  /*122c0*/  IMAD.MOV.U32 R44, RZ, RZ, R5 ;  /* 0x000000ffff2c7224 */ /* 0x000fe400078e0005 */
[----:B------:R-:W-:Y:S01]  /*122d0*/  IMAD.MOV.U32 R46, RZ, RZ, R26 ;  /* 0x000000ffff2e7224 */ /* 0x000fe200078e001a */
[----:B------:R-:W-:Y:S02]  /*122e0*/  F2FP.BF16.PACK_AB R25, R34, R25 ;  /* 0x000000192219723e */ /* 0x000fe400000010ff */
[----:B------:R-:W-:-:S02]  /*122f0*/  MOV R45, R4 ;  /* 0x00000004002d7202 */ /* 0x000fc40000000f00 */
[----:B------:R-:W-:Y:S02]  /*12300*/  MOV R47, R25 ;  /* 0x00000019002f7202 */ /* 0x000fe40000000f00 */
.L_x_2200:
[----:B------:R-:W-:Y:S05]  /*12310*/  BSYNC B0 ;  /* 0x0000000000007941 */ /* 0x000fea0003800000 */
.L_x_2199:
[----:B-----5:R3:W-:Y:S02]  /*12320*/  STS.128 [R247], R44 ;  /* 0x0000002cf7007388 */ /* 0x0207e40000000c00 */
.L_x_2198:
[----:B------:R-:W-:Y:S05]  /*12330*/  BSYNC B1 ;  /* 0x0000000000017941 */ /* 0x000fea0003800000 */
.L_x_2197:
        /* <DEDUP_REMOVED lines=91> */
.L_x_2204:
[----:B------:R-:W-:Y:S05]  /*128f0*/  BSYNC B0 ;  /* 0x0000000000007941 */ /* 0x000fea0003800000 */
.L_x_2203:
[----:B-----5:R1:W-:Y:S02]  /*12900*/  STS.128 [R247+0x2000], R44 ;  /* 0x0020002cf7007388 */ /* 0x0203e40000000c00 */
.L_x_2202:
[----:B------:R-:W-:Y:S05]  /*12910*/  BSYNC B1 ;  /* 0x0000000000017941 */ /* 0x000fea0003800000 */
.L_x_2201:
        /* <DEDUP_REMOVED lines=91> */
.L_x_2208:
[----:B------:R-:W-:Y:S05]  /*12ed0*/  BSYNC B0 ;  /* 0x0000000000007941 */ /* 0x000fea0003800000 */
.L_x_2207:
[----:B-----5:R3:W-:Y:S02]  /*12ee0*/  STS.128 [R247+0x4000], R44 ;  /* 0x0040002cf7007388 */ /* 0x0207e40000000c00 */
.L_x_2206:
[----:B------:R-:W-:Y:S05]  /*12ef0*/  BSYNC B1 ;  /* 0x0000000000017941 */ /* 0x000fea0003800000 */
.L_x_2205:
        /* <DEDUP_REMOVED lines=40> */
[----:B-1----:R-:W-:Y:S01]  /*13180*/  LOP3.LUT R65, R27, 0xffff0000, RZ, 0xc0, !PT ;  /* 0xffff00001b417812 */ /* 0x002fe200078ec0ff */
        /* <DEDUP_REMOVED lines=49> */
.L_x_2210:
[----:B------:R-:W-:Y:S05]  /*134a0*/  BSYNC B0 ;  /* 0x0000000000007941 */ /* 0x000fea0003800000 */
.L_x_2209:
[----:B-----5:R3:W-:Y:S02]  /*134b0*/  STS.128 [R247+0x6000], R44 ;  /* 0x0060002cf7007388 */ /* 0x0207e40000000c00 */
.L_x_2196:
[----:B------:R-:W-:Y:S05]  /*134c0*/  BSYNC B2 ;  /* 0x0000000000027941 */ /* 0x000fea0003800000 */
.L_x_2195:
[----:B------:R-:W-:Y:S01]  /*134d0*/  IADD3 R9, R166, 0x10, RZ ;  /* 0x00000010a6097810 */ /* 0x000fe20007ffe0ff */
[----:B------:R-:W-:Y:S03]  /*134e0*/  BSSY B2, `(.L_x_2211) ;  /* 0x0000185000027945 */ /* 0x000fe60003800000 */
[----:B------:R-:W-:-:S04]  /*134f0*/  ISETP.GE.AND P0, PT, R9, R8, PT ;  /* 0x000000080900720c */ /* 0x000fc80003f06270 */
[----:B------:R-:W-:-:S13]  /*13500*/  ISETP.LT.OR P0, PT, R57, -0x87, P0 ;  /* 0xffffff793900780c */ /* 0x000fda0000701670 */
[----:B------:R-:W-:Y:S05]  /*13510*/  @P0 BRA `(.L_x_2212) ;  /* 0x0000181000000947 */ /* 0x000fea0003800000 */
[----:B-----5:R-:W-:Y:S01]  /*13520*/  ISETP.GE.AND P0, PT, R16, R6, PT ;  /* 0x000000061000720c */ /* 0x020fe20003f06270 */
        /* <DEDUP_REMOVED lines=17> */
[C---:B------:R-:W-:Y:S02]  /*13640*/  LEA R28, P1, R26.reuse, R14, 0x1 ;  /* 0x0000000e1a1c7211 */ /* 0x040fe400078208ff */
        /* <DEDUP_REMOVED lines=42> */
[----:B------:R-:W-:Y:S01]  /*138f0*/  FMUL.FTZ R65, R65, R46 ;  /* 0x0000002e41417220 */ /* 0x000fe20000410000 */
[C---:B----4-:R-:W-:Y:S01]  /*13900*/  LOP3.LUT R46, R33.reuse, 0xffff0000, RZ, 0xc0, !PT ;  /* 0xffff0000212e7812 */ /* 0x050fe200078ec0ff */
[----:B------:R-:W-:Y:S01]  /*13910*/  FMUL.FTZ R24, R24, R28 ;  /* 0x0000001c18187220 */ /* 0x000fe20000410000 */
[----:B------:R-:W-:Y:S01]  /*13920*/  SHF.L.U32 R28, R33, 0x10, RZ ;  /* 0x00000010211c7819 */ /* 0x000fe200000006ff */
[----:B------:R-:W-:-:S02]  /*13930*/  FMUL.FTZ R26, R26, R30 ;  /* 0x0000001e1a1a7220 */ /* 0x000fc40000410000 */
[----:B------:R-:W-:Y:S01]  /*13940*/  FMUL.FTZ R25, R25, R29 ;  /* 0x0000001d19197220 */ /* 0x000fe20000410000 */
[C---:B------:R-:W-:Y:S01]  /*13950*/  LOP3.LUT R29, R32.reuse, 0xffff0000, RZ, 0xc0, !PT ;  /* 0xffff0000201d7812 */ /* 0x040fe200078ec0ff */
[----:B------:R-:W-:Y:S01]  /*13960*/  IMAD.U32 R30, R32, 0x10000, RZ ;  /* 0x00010000201e7824 */ /* 0x000fe200078e00ff */
[C---:B------:R-:W-:Y:S01]  /*13970*/  LOP3.LUT R32, R34.reuse, 0xffff0000, RZ, 0xc0, !PT ;  /* 0xffff000022207812 */ /* 0x040fe200078ec0ff */
[----:B------:R-:W-:Y:S01]  /*13980*/  FMUL.FTZ R27, R27, R31 ;  /* 0x0000001f1b1b7220 */ /* 0x000fe20000410000 */
[C---:B------:R-:W-:Y:S01]  /*13990*/  SHF.L.U32 R31, R35.reuse, 0x10, RZ ;  /* 0x00000010231f7819 */ /* 0x040fe200000006ff */
[----:B------:R-:W-:Y:S01]  /*139a0*/  IMAD.U32 R33, R34, 0x10000, RZ ;  /* 0x0001000022217824 */ /* 0x000fe200078e00ff */
[----:B------:R-:W-:Y:S01]  /*139b0*/  LOP3.LUT R34, R35, 0xffff0000, RZ, 0xc0, !PT ;  /* 0xffff000023227812 */ /* 0x000fe200078ec0ff */
[----:B------:R-:W-:Y:S02]  /*139c0*/  FMUL.FTZ R66, R66, R47 ;  /* 0x0000002f42427220 */ /* 0x000fe40000410000 */
[----:B------:R-:W-:-:S02]  /*139d0*/  FMUL.FTZ R67, R67, R63 ;  /* 0x0000003f43437220 */ /* 0x000fc40000410000 */
        /* <DEDUP_REMOVED lines=17> */
.L_x_2216:
[----:B------:R-:W-:Y:S05]  /*13af0*/  BSYNC B0 ;  /* 0x0000000000007941 */ /* 0x000fea0003800000 */
.L_x_2215:
[----:B-----5:R3:W-:Y:S02]  /*13b00*/  STS.128 [R247+0x800], R44 ;  /* 0x0008002cf7007388 */ /* 0x0207e40000000c00 */
.L_x_2214:
[----:B------:R-:W-:Y:S05]  /*13b10*/  BSYNC B1 ;  /* 0x0000000000017941 */ /* 0x000fea0003800000 */
.L_x_2213:
        /* <DEDUP_REMOVED lines=94> */
.L_x_2220:
[----:B------:R-:W-:Y:S05]  /*14100*/  BSYNC B0 ;  /* 0x0000000000007941 */ /* 0x000fea0003800000 */
.L_x_2219:
[----:B-----5:R3:W-:Y:S02]  /*14110*/  STS.128 [R247+0x2800], R44 ;  /* 0x0028002cf7007388 */ /* 0x0207e40000000c00 */
.L_x_2218:
[----:B------:R-:W-:Y:S05]  /*14120*/  BSYNC B1 ;  /* 0x0000000000017941 */ /* 0x000fea0003800000 */
.L_x_2217:
        /* <DEDUP_REMOVED lines=94> */
.L_x_2224:
[----:B------:R-:W-:Y:S05]  /*14710*/  BSYNC B0 ;  /* 0x0000000000007941 */ /* 0x000fea0003800000 */
.L_x_2223:
[----:B-----5:R3:W-:Y:S02]  /*14720*/  STS.128 [R247+0x4800], R44 ;  /* 0x0048002cf7007388 */ /* 0x0207e40000000c00 */
.L_x_2222:
[----:B------:R-:W-:Y:S05]  /*14730*/  BSYNC B1 ;  /* 0x0000000000017941 */ /* 0x000fea0003800000 */
.L_x_2221:
        /* <DEDUP_REMOVED lines=14> */
[----:B------:R-:W-:-:S03]  /*14820*/  @P0 IMAD.MOV R13, RZ, RZ, -R7 ;  /* 0x000000ffff0d0224 */ /* 0x000fc600078e0a07 */
[----:B------:R-:W-:Y:S01]  /*14830*/  IADD3 R29, P1, R28, R5, RZ ;  /* 0x000000051c1d7210 */ /* 0x000fe20007f3e0ff */
[----:B------:R-:W-:-:S03]  /*14840*/  IMAD.WIDE R32, R13, 0x2, R42 ;  /* 0x000000020d207825 */ /* 0x000fc600078e022a */
[----:B------:R-:W-:Y:S02]  /*14850*/  LEA.HI.X.SX32 R28, R28, R4, 0x1, P1 ;  /* 0x000000041c1c7211 */ /* 0x000fe400008f0eff */
[----:B------:R-:W-:Y:S01]  /*14860*/  LEA R30, P1, R29, R14, 0x1 ;  /* 0x0000000e1d1e7211 */ /* 0x000fe200078208ff */
[----:B------:R-:W-:Y:S01]  /*14870*/  IMAD.MOV.U32 R13, RZ, RZ, RZ ;  /* 0x000000ffff0d7224 */ /* 0x000fe200078e00ff */
[----:B------:R-:W-:Y:S01]  /*14880*/  @P0 IADD3 R13, -R7, RZ, RZ ;  /* 0x000000ff070d0210 */ /* 0x000fe20007ffe1ff */
[----:B--2---:R-:W2:Y:S01]  /*14890*/  LD.E.128 R32, [R32.64+0x180] ;  /* 0x0001800620207980 */ /* 0x004ea2000c101d00 */
[----:B------:R-:W-:Y:S02]  /*148a0*/  LEA.HI.X R31, R29, R15, R28, 0x1, P1 ;  /* 0x0000000f1d1f7211 */ /* 0x000fe400008f0c1c */
[----:B------:R-:W-:-:S04]  /*148b0*/  IADD3 R5, P1, R13, R5, RZ ;  /* 0x000000050d057210 */ /* 0x000fc80007f3e0ff */
[----:B---3--:R-:W3:Y:S01]  /*148c0*/  LD.E.128 R28, [R30.64] ;  /* 0x000000061e1c7980 */ /* 0x008ee2000c101d00 */
[----:B------:R-:W-:Y:S02]  /*148d0*/  LEA.HI.X.SX32 R4, R13, R4, 0x1, P1 ;  /* 0x000000040d047211 */ /* 0x000fe400008f0eff */
[----:B-1----:R-:W-:-:S04]  /*148e0*/  LEA R44, P1, R5, R18, 0x1 ;  /* 0x00000012052c7211 */ /* 0x002fc800078208ff */
[----:B------:R-:W-:-:S06]  /*148f0*/  LEA.HI.X R45, R5, R19, R4, 0x1, P1 ;  /* 0x00000013052d7211 */ /* 0x000fcc00008f0c04 */
[----:B----4-:R-:W4:Y:S01]  /*14900*/  LD.E.128 R44, [R44.64] ;  /* 0x000000062c2c7980 */ /* 0x010f22000c101d00 */
[C---:B-----5:R-:W-:Y:S01]  /*14910*/  LOP3.LUT R4, R25.reuse, 0xffff0000, RZ, 0xc0, !PT ;  /* 0xffff000019047812 */ /* 0x060fe200078ec0ff */
[----:B------:R-:W-:Y:S01]  /*14920*/  IMAD.U32 R42, R25, 0x10000, RZ ;  /* 0x00010000192a7824 */ /* 0x000fe200078e00ff */
[C---:B------:R-:W-:Y:S01]  /*14930*/  LOP3.LUT R5, R24.reuse, 0xffff0000, RZ, 0xc0, !PT ;  /* 0xffff000018057812 */ /* 0x040fe200078ec0ff */
[----:B------:R-:W-:Y:S01]  /*14940*/  IMAD.U32 R13, R24, 0x10000, RZ ;  /* 0x00010000180d7824 */ /* 0x000fe200078e00ff */
[C---:B------:R-:W-:Y:S01]  /*14950*/  SHF.L.U32 R38, R26.reuse, 0x10, RZ ;  /* 0x000000101a267819 */ /* 0x040fe200000006ff */
[C---:B------:R-:W-:Y:S01]  /*14960*/  IMAD.U32 R60, R27.reuse, 0x10000, RZ ;  /* 0x000100001b3c7824 */ /* 0x040fe200078e00ff */
[----:B------:R-:W-:Y:S02]  /*14970*/  LOP3.LUT R25, R26, 0xffff0000, RZ, 0xc0, !PT ;  /* 0xffff00001a197812 */ /* 0x000fe400078ec0ff */
[----:B------:R-:W-:Y:S02]  /*14980*/  LOP3.LUT R24, R27, 0xffff0000, RZ, 0xc0, !PT ;  /* 0xffff00001b187812 */ /* 0x000fe400078ec0ff */
[----:B--2---:R-:W-:Y:S01]  /*14990*/  LOP3.LUT R65, R33, 0xffff0000, RZ, 0xc0, !PT ;  /* 0xffff000021417812 */ /* 0x004fe200078ec0ff */
[----:B------:R-:W-:Y:S01]  /*149a0*/  IMAD.U32 R63, R32, 0x10000, RZ ;  /* 0x00010000203f7824 */ /* 0x000fe200078e00ff */
[C---:B---3--:R-:W-:Y:S01]  /*149b0*/  SHF.L.U32 R26, R29.reuse, 0x10, RZ ;  /* 0x000000101d1a7819 */ /* 0x048fe200000006ff */
[----:B------:R-:W-:Y:S01]  /*149c0*/  IMAD.U32 R43, R28, 0x10000, RZ ;  /* 0x000100001c2b7824 */ /* 0x000fe200078e00ff */
[----:B------:R-:W-:Y:S01]  /*149d0*/  LOP3.LUT R62, R29, 0xffff0000, RZ, 0xc0, !PT ;  /* 0xffff00001d3e7812 */ /* 0x000fe200078ec0ff */
[----:B------:R-:W-:Y:S01]  /*149e0*/  IMAD.U32 R61, R30, 0x10000, RZ ;  /* 0x000100001e3d7824 */ /* 0x000fe200078e00ff */
[----:B------:R-:W-:-:S02]  /*149f0*/  LOP3.LUT R27, R28, 0xffff0000, RZ, 0xc0, !PT ;  /* 0xffff00001c1b7812 */ /* 0x000fc400078ec0ff */
[----:B------:R-:W-:Y:S02]  /*14a00*/  LOP3.LUT R29, R30, 0xffff0000, RZ, 0xc0, !PT ;  /* 0xffff00001e1d7812 */ /* 0x000fe400078ec0ff */
[C---:B------:R-:W-:Y:S02]  /*14a10*/  SHF.L.U32 R28, R31.reuse, 0x10, RZ ;  /* 0x000000101f1c7819 */ /* 0x040fe400000006ff */
[----:B------:R-:W-:Y:S02]  /*14a20*/  LOP3.LUT R30, R31, 0xffff0000, RZ, 0xc0, !PT ;  /* 0xffff00001f1e7812 */ /* 0x000fe400078ec0ff */
[----:B------:R-:W-:Y:S01]  /*14a30*/  SHF.L.U32 R31, R33, 0x10, RZ ;  /* 0x00000010211f7819 */ /* 0x000fe200000006ff */
[----:B------:R-:W-:Y:S01]  /*14a40*/  IMAD.U32 R64, R34, 0x10000, RZ ;  /* 0x0001000022407824 */ /* 0x000fe200078e00ff */
[----:B------:R-:W-:Y:S01]  /*14a50*/  SHF.L.U32 R33, R35, 0x10, RZ ;  /* 0x0000001023217819 */ /* 0x000fe200000006ff */
        /* <DEDUP_REMOVED lines=9> */
[----:B------:R-:W-:Y:S02]  /*14af0*/  @!P0 FADD.FTZ R61, -R61, -RZ ;  /* 0x800000ff3d3d8221 */ /* 0x000fe40000010100 */
[----:B------:R-:W-:Y:S02]  /*14b00*/  @!P0 FADD.FTZ R62, -R62, -RZ ;  /* 0x800000ff3e3e8221 */ /* 0x000fe40000010100 */
[----:B------:R-:W-:Y:S02]  /*14b10*/  FMUL.FTZ R63, R63, R43 ;  /* 0x0000002b3f3f7220 */ /* 0x000fe40000410000 */
[----:B------:R-:W-:Y:S01]  /*14b20*/  FMUL.FTZ R32, R32, R27 ;  /* 0x0000001b20207220 */ /* 0x000fe20000410000 */
[----:B----4-:R-:W-:Y:S01]  /*14b30*/  LOP3.LUT R27, R44, 0xffff0000, RZ, 0xc0, !PT ;  /* 0xffff00002c1b7812 */ /* 0x010fe200078ec0ff */
[----:B------:R-:W-:-:S02]  /*14b40*/  FMUL.FTZ R33, R33, R28 ;  /* 0x0000001c21217220 */ /* 0x000fc40000410000 */
[----:B------:R-:W-:Y:S01]  /*14b50*/  FMUL.FTZ R35, R35, R30 ;  /* 0x0000001e23237220 */ /* 0x000fe20000410000 */
[----:B------:R-:W-:Y:S01]  /*14b60*/  LOP3.LUT R30, R46, 0xffff0000, RZ, 0xc0, !PT ;  /* 0xffff00002e1e7812 */ /* 0x000fe200078ec0ff */
        /* <DEDUP_REMOVED lines=10> */
[----:B------:R-:W-:Y:S02]  /*14c10*/  FFMA.FTZ R13, R13, R28, R63 ;  /* 0x0000001c0d0d7223 */ /* 0x000fe4000001003f */
[----:B------:R-:W-:Y:S02]  /*14c20*/  FFMA.FTZ R5, R5, R27, R32 ;  /* 0x0000001b05057223 */ /* 0x000fe40000010020 */
[----:B------:R-:W-:Y:S02]  /*14c30*/  FFMA.FTZ R38, R38, R43, R64 ;  /* 0x0000002b26267223 */ /* 0x000fe40000010040 */
[----:B------:R-:W-:Y:S02]  /*14c40*/  FFMA.FTZ R25, R25, R30, R34 ;  /* 0x0000001e19197223 */ /* 0x000fe40000010022 */
[----:B------:R-:W-:-:S02]  /*14c50*/  FFMA.FTZ R26, R42, R26, R31 ;  /* 0x0000001a2a1a7223 */ /* 0x000fc4000001001f */
[----:B------:R-:W-:Y:S02]  /*14c60*/  FFMA.FTZ R4, R4, R44, R65 ;  /* 0x0000002c04047223 */ /* 0x000fe40000010041 */
[----:B------:R-:W-:Y:S02]  /*14c70*/  FFMA.FTZ R29, R60, R29, R33 ;  /* 0x0000001d3c1d7223 */ /* 0x000fe40000010021 */
[----:B------:R-:W-:Y:S01]  /*14c80*/  FFMA.FTZ R24, R24, R46, R35 ;  /* 0x0000002e18187223 */ /* 0x000fe20000010023 */
[----:B------:R-:W-:Y:S02]  /*14c90*/  F2FP.BF16.PACK_AB R5, R5, R13 ;  /* 0x0000000d0505723e */ /* 0x000fe400000010ff */
[----:B------:R-:W-:Y:S02]  /*14ca0*/  F2FP.BF16.PACK_AB R38, R25, R38 ;  /* 0x000000261926723e */ /* 0x000fe400000010ff */
[----:B------:R-:W-:Y:S02]  /*14cb0*/  F2FP.BF16.PACK_AB R4, R4, R26 ;  /* 0x0000001a0404723e */ /* 0x000fe400000010ff */
[----:B------:R-:W-:Y:S01]  /*14cc0*/  F2FP.BF16.PACK_AB R29, R24, R29 ;  /* 0x0000001d181d723e */ /* 0x000fe200000010ff */
[----:B------:R-:W-:Y:S01]  /*14cd0*/  IMAD.MOV.U32 R24, RZ, RZ, R5 ;  /* 0x000000ffff187224 */ /* 0x000fe200078e0005 */
[----:B------:R-:W-:Y:S01]  /*14ce0*/  MOV R25, R4 ;  /* 0x0000000400197202 */ /* 0x000fe20000000f00 */
[----:B------:R-:W-:Y:S01]  /*14cf0*/  IMAD.MOV.U32 R26, RZ, RZ, R38 ;  /* 0x000000ffff1a7224 */ /* 0x000fe200078e0026 */
[----:B------:R-:W-:-:S02]  /*14d00*/  MOV R27, R29 ;  /* 0x0000001d001b7202 */ /* 0x000fc40000000f00 */
.L_x_2226:
[----:B------:R-:W-:Y:S05]  /*14d10*/  BSYNC B0 ;  /* 0x0000000000007941 */ /* 0x000fea0003800000 */
.L_x_2225:
[----:B-----5:R1:W-:Y:S02]  /*14d20*/  STS.128 [R247+0x6800], R24 ;  /* 0x00680018f7007388 */ /* 0x0203e40000000c00 */
.L_x_2212:
[----:B------:R-:W-:Y:S05]  /*14d30*/  BSYNC B2 ;  /* 0x0000000000027941 */ /* 0x000fea0003800000 */
.L_x_2211:
        /* <DEDUP_REMOVED lines=24> */
[----:B------:R-:W-:Y:S01]  /*14ec0*/  LEA R28, P1, R26, R14, 0x1 ;  /* 0x0000000e1a1c7211 */ /* 0x000fe200078208ff */
[----:B------:R-:W-:-:S03]  /*14ed0*/  @P0 IMAD.MOV R32, RZ, RZ, -R7 ;  /* 0x000000ffff200224 */ /* 0x000fc600078e0a07 */
        /* <DEDUP_REMOVED lines=73> */
.L_x_2232:
[----:B------:R-:W-:Y:S05]  /*15370*/  BSYNC B0 ;  /* 0x0000000000007941 */ /* 0x000fea0003800000 */
.L_x_2231:
[----:B-----5:R3:W-:Y:S02]  /*15380*/  STS.128 [R247+0x1000], R44 ;  /* 0x0010002cf7007388 */ /* 0x0207e40000000c00 */
.L_x_2230:
[----:B------:R-:W-:Y:S05]  /*15390*/  BSYNC B1 ;  /* 0x0000000000017941 */ /* 0x000fea0003800000 */
.L_x_2229:
        /* <DEDUP_REMOVED lines=33> */
[C---:B------:R-:W-:Y:S02]  /*155b0*/  SHF.L.U32 R44, R46.reuse, 0x10, RZ ;  /* 0x000000102e2c7819 */ /* 0x040fe400000006ff */
[----:B------:R-:W-:Y:S02]  /*155c0*/  LOP3.LUT R43, R46, 0xffff0000, RZ, 0xc0, !PT ;  /* 0xffff00002e2b7812 */ /* 0x000fe400078ec0ff */
[----:B------:R-:W-:Y:S02]  /*155d0*/  LOP3.LUT R42, R47, 0xffff0000, RZ, 0xc0, !PT ;  /* 0xffff00002f2a7812 */ /* 0x000fe400078ec0ff */
[C---:B------:R-:W-:Y:S01]  /*155e0*/  LOP3.LUT R4, R45.reuse, 0xffff0000, RZ, 0xc0, !PT ;  /* 0xffff00002d047812 */ /* 0x040fe200078ec0ff */
[----:B------:R-:W-:-:S02]  /*155f0*/  IMAD.U32 R45, R45, 0x10000, RZ ;  /* 0x000100002d2d7824 */ /* 0x000fc400078e00ff */
        /* <DEDUP_REMOVED lines=56> */
.L_x_2236:
[----:B------:R-:W-:Y:S05]  /*15980*/  BSYNC B0 ;  /* 0x0000000000007941 */ /* 0x000fea0003800000 */
.L_x_2235:
[----:B-----5:R3:W-:Y:S02]  /*15990*/  STS.128 [R247+0x3000], R44 ;  /* 0x0030002cf7007388 */ /* 0x0207e40000000c00 */
.L_x_2234:
[----:B------:R-:W-:Y:S05]  /*159a0*/  BSYNC B1 ;  /* 0x0000000000017941 */ /* 0x000fea0003800000 */
.L_x_2233:
        /* <DEDUP_REMOVED lines=94> */
.L_x_2240:
[----:B------:R-:W-:Y:S05]  /*15f90*/  BSYNC B0 ;  /* 0x0000000000007941 */ /* 0x000fea0003800000 */
.L_x_2239:
[----:B-----5:R3:W-:Y:S02]  /*15fa0*/  STS.128 [R247+0x5000], R44 ;  /* 0x0050002cf7007388 */ /* 0x0207e40000000c00 */
.L_x_2238:
[----:B------:R-:W-:Y:S05]  /*15fb0*/  BSYNC B1 ;  /* 0x0000000000017941 */ /* 0x000fea0003800000 */
.L_x_2237:
        /* <DEDUP_REMOVED lines=14> */
[----:B------:R-:W-:-:S03]  /*160a0*/  @P0 IMAD.MOV R32, RZ, RZ, -R7 ;  /* 0x000000ffff200224 */ /* 0x000fc600078e0a07 */
[----:B------:R-:W-:Y:S01]  /*160b0*/  IADD3 R25, P1, R24, R5, RZ ;  /* 0x0000000518197210 */ /* 0x000fe20007f3e0ff */
[----:B------:R-:W-:-:S03]  /*160c0*/  IMAD.WIDE R32, R32, 0x2, R36 ;  /* 0x0000000220207825 */ /* 0x000fc600078e0224 */
[----:B------:R-:W-:Y:S01]  /*160d0*/  LEA.HI.X.SX32 R24, R24, R4, 0x1, P1 ;  /* 0x0000000418187211 */ /* 0x000fe200008f0eff */
[----:B------:R-:W-:Y:S01]  /*160e0*/  IMAD.MOV.U32 R36, RZ, RZ, RZ ;  /* 0x000000ffff247224 */ /* 0x000fe200078e00ff */
[----:B------:R-:W-:Y:S01]  /*160f0*/  LEA R26, P1, R25, R14, 0x1 ;  /* 0x0000000e191a7211 */ /* 0x000fe200078208ff */
[----:B--2---:R-:W2:Y:S01]  /*16100*/  LD.E.128 R32, [R32.64+0x180] ;  /* 0x0001800620207980 */ /* 0x004ea2000c101d00 */
[----:B------:R-:W-:Y:S02]  /*16110*/  @P0 IADD3 R36, -R7, RZ, RZ ;  /* 0x000000ff07240210 */ /* 0x000fe40007ffe1ff */
[----:B------:R-:W-:Y:S02]  /*16120*/  LEA.HI.X R27, R25, R15, R24, 0x1, P1 ;  /* 0x0000000f191b7211 */ /* 0x000fe400008f0c18 */
[----:B------:R-:W-:-:S04]  /*16130*/  IADD3 R5, P1, R36, R5, RZ ;  /* 0x0000000524057210 */ /* 0x000fc80007f3e0ff */
[----:B---3--:R-:W3:Y:S01]  /*16140*/  LD.E.128 R24, [R26.64] ;  /* 0x000000061a187980 */ /* 0x008ee2000c101d00 */
[----:B------:R-:W-:Y:S02]  /*16150*/  LEA.HI.X.SX32 R4, R36, R4, 0x1, P1 ;  /* 0x0000000424047211 */ /* 0x000fe400008f0eff */
[----:B------:R-:W-:-:S04]  /*16160*/  LEA R44, P1, R5, R18, 0x1 ;  /* 0x00000012052c7211 */ /* 0x000fc800078208ff */
        /* <DEDUP_REMOVED lines=13> */
[----:B------:R-:W-:Y:S01]  /*16240*/  SHF.L.U32 R32, R33, 0x10, RZ ;  /* 0x0000001021207819 */ /* 0x000fe200000006ff */
[C---:B---3--:R-:W-:Y:S01]  /*16250*/  IMAD.U32 R31, R24.reuse, 0x10000, RZ ;  /* 0x00010000181f7824 */ /* 0x048fe200078e00ff */
[----:B------:R-:W-:Y:S01]  /*16260*/  LOP3.LUT R30, R24, 0xffff0000, RZ, 0xc0, !PT ;  /* 0xffff0000181e7812 */ /* 0x000fe200078ec0ff */
[----:B------:R-:W-:Y:S01]  /*16270*/  IMAD.U32 R43, R26, 0x10000, RZ ;  /* 0x000100001a2b7824 */ /* 0x000fe200078e00ff */
[----:B------:R-:W-:-:S02]  /*16280*/  SHF.L.U32 R24, R25, 0x10, RZ ;  /* 0x0000001019187819 */ /* 0x000fc400000006ff */
[----:B------:R-:W-:Y:S02]  /*16290*/  LOP3.LUT R60, R25, 0xffff0000, RZ, 0xc0, !PT ;  /* 0xffff0000193c7812 */ /* 0x000fe400078ec0ff */
[----:B------:R-:W-:Y:S02]  /*162a0*/  LOP3.LUT R26, R26, 0xffff0000, RZ, 0xc0, !PT ;  /* 0xffff00001a1a7812 */ /* 0x000fe400078ec0ff */
[C---:B------:R-:W-:Y:S02]  /*162b0*/  SHF.L.U32 R25, R27.reuse, 0x10, RZ ;  /* 0x000000101b197819 */ /* 0x040fe400000006ff */
        /* <DEDUP_REMOVED lines=9> */
[----:B------:R-:W-:-:S02]  /*16350*/  @!P0 FADD.FTZ R24, -R24, -RZ ;  /* 0x800000ff18188221 */ /* 0x000fc40000010100 */
[----:B------:R-:W-:Y:S02]  /*16360*/  @!P0 FADD.FTZ R43, -R43, -RZ ;  /* 0x800000ff2b2b8221 */ /* 0x000fe40000010100 */
[----:B------:R-:W-:Y:S02]  /*16370*/  @!P0 FADD.FTZ R27, -R27, -RZ ;  /* 0x800000ff1b1b8221 */ /* 0x000fe40000010100 */
[----:B------:R-:W-:Y:S02]  /*16380*/  @!P0 FADD.FTZ R60, -R60, -RZ ;  /* 0x800000ff3c3c8221 */ /* 0x000fe40000010100 */
[----:B------:R-:W-:Y:S01]  /*16390*/  FMUL.FTZ R61, R61, R30 ;  /* 0x0000001e3d3d7220 */ /* 0x000fe20000410000 */
[----:B----4-:R-:W-:Y:S01]  /*163a0*/  LOP3.LUT R30, R46, 0xffff0000, RZ, 0xc0, !PT ;  /* 0xffff00002e1e7812 */ /* 0x010fe200078ec0ff */
[----:B------:R-:W-:Y:S02]  /*163b0*/  FMUL.FTZ R62, R62, R31 ;  /* 0x0000001f3e3e7220 */ /* 0x000fe40000410000 */
[----:B------:R-:W-:-:S02]  /*163c0*/  FMUL.FTZ R34, R34, R26 ;  /* 0x0000001a22227220 */ /* 0x000fc40000410000 */
[----:B------:R-:W-:Y:S01]  /*163d0*/  FMUL.FTZ R33, R33, R25 ;  /* 0x0000001921217220 */ /* 0x000fe20000410000 */
[----:B------:R-:W-:Y:S01]  /*163e0*/  LOP3.LUT R25, R44, 0xffff0000, RZ, 0xc0, !PT ;  /* 0xffff00002c197812 */ /* 0x000fe200078ec0ff */
[----:B------:R-:W-:Y:S01]  /*163f0*/  FMUL.FTZ R32, R32, R24 ;  /* 0x0000001820207220 */ /* 0x000fe20000410000 */
[----:B------:R-:W-:Y:S01]  /*16400*/  SHF.L.U32 R24, R45, 0x10, RZ ;  /* 0x000000102d187819 */ /* 0x000fe200000006ff */
[----:B------:R-:W-:Y:S02]  /*16410*/  FMUL.FTZ R63, R63, R43 ;  /* 0x0000002b3f3f7220 */ /* 0x000fe40000410000 */
[----:B------:R-:W-:Y:S01]  /*16420*/  FMUL.FTZ R35, R35, R27 ;  /* 0x0000001b23237220 */ /* 0x000fe20000410000 */
[----:B------:R-:W-:Y:S01]  /*16430*/  SHF.L.U32 R27, R47, 0x10, RZ ;  /* 0x000000102f1b7819 */ /* 0x000fe200000006ff */
[----:B------:R-:W-:Y:S01]  /*16440*/  IMAD.U32 R26, R44, 0x10000, RZ ;  /* 0x000100002c1a7824 */ /* 0x000fe200078e00ff */
[----:B------:R-:W-:Y:S01]  /*16450*/  LOP3.LUT R44, R45, 0xffff0000, RZ, 0xc0, !PT ;  /* 0xffff00002d2c7812 */ /* 0x000fe200078ec0ff */
[----:B------:R-:W-:Y:S01]  /*16460*/  IMAD.U32 R31, R46, 0x10000, RZ ;  /* 0x000100002e1f7824 */ /* 0x000fe200078e00ff */
[----:B------:R-:W-:Y:S01]  /*16470*/  LOP3.LUT R46, R47, 0xffff0000, RZ, 0xc0, !PT ;  /* 0xffff00002f2e7812 */ /* 0x000fe200078ec0ff */
[----:B------:R-:W-:-:S02]  /*16480*/  FMUL.FTZ R64, R64, R60 ;  /* 0x0000003c40407220 */ /* 0x000fc40000410000 */
[----:B------:R-:W-:Y:S02]  /*16490*/  FFMA.FTZ R31, R37, R31, R63 ;  /* 0x0000001f251f7223 */ /* 0x000fe4000001003f */
[----:B------:R-:W-:Y:S02]  /*164a0*/  FFMA.FTZ R29, R29, R30, R34 ;  /* 0x0000001e1d1d7223 */ /* 0x000fe40000010022 */
[----:B------:R-:W-:Y:S02]  /*164b0*/  FFMA.FTZ R26, R36, R26, R62 ;  /* 0x0000001a241a7223 */ /* 0x000fe4000001003e */
[----:B------:R-:W-:Y:S02]  /*164c0*/  FFMA.FTZ R5, R5, R25, R61 ;  /* 0x0000001905057223 */ /* 0x000fe4000001003d */
[----:B------:R-:W-:Y:S02]  /*164d0*/  FFMA.FTZ R24, R38, R24, R32 ;  /* 0x0000001826187223 */ /* 0x000fe40000010020 */
[----:B------:R-:W-:-:S02]  /*164e0*/  FFMA.FTZ R4, R4, R44, R64 ;  /* 0x0000002c04047223 */ /* 0x000fc40000010040 */
        /* <DEDUP_REMOVED lines=10> */
.L_x_2242:
[----:B------:R-:W-:Y:S05]  /*16590*/  BSYNC B0 ;  /* 0x0000000000007941 */ /* 0x000fea0003800000 */
.L_x_2241:
[----:B-----5:R1:W-:Y:S02]  /*165a0*/  STS.128 [R247+0x7000], R28 ;  /* 0x0070001cf7007388 */ /* 0x0203e40000000c00 */
.L_x_2228:
[----:B------:R-:W-:Y:S05]  /*165b0*/  BSYNC B2 ;  /* 0x0000000000027941 */ /* 0x000fea0003800000 */
.L_x_2227:
[----:B------:R-:W-:-:S04]  /*165c0*/  IADD3 R4, R166, 0x30, RZ ;  /* 0x00000030a6047810 */ /* 0x000fc80007ffe0ff */
[----:B------:R-:W-:-:S04]  /*165d0*/  ISETP.GE.AND P0, PT, R4, R8, PT ;  /* 0x000000080400720c */ /* 0x000fc80003f06270 */
[----:B------:R-:W-:-:S13]  /*165e0*/  ISETP.LT.OR P0, PT, R57, -0x187, P0 ;  /* 0xfffffe793900780c */ /* 0x000fda0000701670 */
[----:B------:R-:W-:Y:S05]  /*165f0*/  @P0 BRA `(.L_x_2180) ;  /* 0x000021b000000947 */ /* 0x000fea0003800000 */
[----:B-----5:R-:W-:Y:S01]  /*16600*/  ISETP.GE.AND P0, PT, R16, R6, PT ;  /* 0x000000061000720c */ /* 0x020fe20003f06270 */
        /* <DEDUP_REMOVED lines=16> */
[----:B------:R-:W-:Y:S02]  /*16710*/  LEA.HI.X.SX32 R17, R17, R5, 0x1, P1 ;  /* 0x0000000511117211 */ /* 0x000fe400008f0eff */
[----:B------:R-:W-:-:S04]  /*16720*/  LEA R32, P1, R28, R14, 0x1 ;  /* 0x0000000e1c207211 */ /* 0x000fc800078208ff */
[----:B------:R-:W-:Y:S01]  /*16730*/  LEA.HI.X R33, R28, R15, R17, 0x1, P1 ;  /* 0x0000000f1c217211 */ /* 0x000fe200008f0c11 */
[----:B------:R-:W-:-:S04]  /*16740*/  IMAD.WIDE R28, R16, 0x2, R22 ;  /* 0x00000002101c7825 */ /* 0x000fc800078e0216 */
[----:B------:R-:W-:Y:S01]  /*16750*/  IMAD.MOV.U32 R16, RZ, RZ, RZ ;  /* 0x000000ffff107224 */ /* 0x000fe200078e00ff */
[----:B------:R-:W-:Y:S01]  /*16760*/  @P0 IADD3 R16, -R7, RZ, RZ ;  /* 0x000000ff07100210 */ /* 0x000fe20007ffe1ff */
[----:B--2---:R-:W2:Y:S03]  /*16770*/  LD.E.128 R32, [R32.64] ;  /* 0x0000000620207980 */ /* 0x004ea6000c101d00 */
[C---:B------:R-:W-:Y:S01]  /*16780*/  IADD3 R8, P1, R16.reuse, R8, RZ ;  /* 0x0000000810087210 */ /* 0x040fe20007f3e0ff */
[----:B---3--:R-:W3:Y:S03]  /*16790*/  LD.E.128 R28, [R28.64] ;  /* 0x000000061c1c7980 */ /* 0x008ee6000c101d00 */
        /* <DEDUP_REMOVED lines=14> */
[----:B------:R-:W-:Y:S01]  /*16880*/  SHF.L.U32 R37, R32, 0x10, RZ ;  /* 0x0000001020257819 */ /* 0x000fe200000006ff */
[----:B------:R-:W-:Y:S01]  /*16890*/  @!P0 FADD.FTZ R26, -R26, -RZ ;  /* 0x800000ff1a1a8221 */ /* 0x000fe20000010100 */
        /* <DEDUP_REMOVED lines=8> */
[C---:B---3--:R-:W-:Y:S01]  /*16920*/  SHF.L.U32 R60, R28.reuse, 0x10, RZ ;  /* 0x000000101c3c7819 */ /* 0x048fe200000006ff */
[----:B------:R-:W-:Y:S01]  /*16930*/  @!P0 FADD.FTZ R43, -R43, -RZ ;  /* 0x800000ff2b2b8221 */ /* 0x000fe20000010100 */
[----:B------:R-:W-:Y:S01]  /*16940*/  LOP3.LUT R35, R28, 0xffff0000, RZ, 0xc0, !PT ;  /* 0xffff00001c237812 */ /* 0x000fe200078ec0ff */
[C---:B------:R-:W-:Y:S01]  /*16950*/  IMAD.U32 R28, R29.reuse, 0x10000, RZ ;  /* 0x000100001d1c7824 */ /* 0x040fe200078e00ff */
[----:B------:R-:W-:Y:S01]  /*16960*/  LOP3.LUT R62, R29, 0xffff0000, RZ, 0xc0, !PT ;  /* 0xffff00001d3e7812 */ /* 0x000fe200078ec0ff */
[C---:B------:R-:W-:Y:S01]  /*16970*/  IMAD.U32 R29, R31.reuse, 0x10000, RZ ;  /* 0x000100001f1d7824 */ /* 0x040fe200078e00ff */
        /* <DEDUP_REMOVED lines=15> */
[----:B------:R-:W-:Y:S01]  /*16a70*/  FMUL.FTZ R62, R62, R43 ;  /* 0x0000002b3e3e7220 */ /* 0x000fe20000410000 */
[----:B------:R-:W-:Y:S01]  /*16a80*/  LOP3.LUT R46, R47, 0xffff0000, RZ, 0xc0, !PT ;  /* 0xffff00002f2e7812 */ /* 0x000fe200078ec0ff */
[----:B------:R-:W-:-:S02]  /*16a90*/  @!P0 FADD.FTZ R42, -R42, -RZ ;  /* 0x800000ff2a2a8221 */ /* 0x000fc40000010100 */
[----:B------:R-:W-:Y:S02]  /*16aa0*/  FMUL.FTZ R30, R30, R33 ;  /* 0x000000211e1e7220 */ /* 0x000fe40000410000 */
[----:B------:R-:W-:Y:S02]  /*16ab0*/  IMAD.U32 R26, R45, 0x10000, RZ ;  /* 0x000100002d1a7824 */ /* 0x000fe400078e00ff */
[----:B------:R-:W-:Y:S02]  /*16ac0*/  IMAD.U32 R33, R47, 0x10000, RZ ;  /* 0x000100002f217824 */ /* 0x000fe400078e00ff */
[----:B------:R-:W-:Y:S02]  /*16ad0*/  FMUL.FTZ R61, R61, R42 ;  /* 0x0000002a3d3d7220 */ /* 0x000fe40000410000 */
[----:B------:R-:W-:Y:S02]  /*16ae0*/  FFMA.FTZ R26, R36, R26, R28 ;  /* 0x0000001a241a7223 */ /* 0x000fe4000001001c */
[----:B------:R-:W-:-:S02]  /*16af0*/  FFMA.FTZ R5, R5, R44, R62 ;  /* 0x0000002c05057223 */ /* 0x000fc4000001003e */
[----:B------:R-:W-:Y:S02]  /*16b00*/  FFMA.FTZ R16, R16, R32, R60 ;  /* 0x0000002010107223 */ /* 0x000fe4000001003c */
[----:B------:R-:W-:Y:S01]  /*16b10*/  FFMA.FTZ R8, R8, R27, R35 ;  /* 0x0000001b08087223 */ /* 0x000fe20000010023 */
[----:B------:R-:W-:Y:S01]  /*16b20*/  F2FP.BF16.PACK_AB R5, R5, R26 ;  /* 0x0000001a0505723e */ /* 0x000fe200000010ff */
[----:B------:R-:W-:Y:S02]  /*16b30*/  FFMA.FTZ R29, R38, R33, R29 ;  /* 0x00000021261d7223 */ /* 0x000fe4000001001d */
[----:B------:R-:W-:Y:S01]  /*16b40*/  FFMA.FTZ R17, R17, R46, R31 ;  /* 0x0000002e11117223 */ /* 0x000fe2000001001f */
[----:B------:R-:W-:Y:S01]  /*16b50*/  F2FP.BF16.PACK_AB R8, R8, R16 ;  /* 0x000000100808723e */ /* 0x000fe200000010ff */
[----:B------:R-:W-:Y:S02]  /*16b60*/  FFMA.FTZ R25, R25, R37, R61 ;  /* 0x0000002519197223 */ /* 0x000fe4000001003d */
[----:B------:R-:W-:Y:S01]  /*16b70*/  FFMA.FTZ R24, R24, R34, R30 ;  /* 0x0000002218187223 */ /* 0x000fe2000001001e */
[----:B------:R-:W-:-:S04]  /*16b80*/  F2FP.BF16.PACK_AB R17, R17, R29 ;  /* 0x0000001d1111723e */ /* 0x000fc800000010ff */
[----:B------:R-:W-:Y:S01]  /*16b90*/  F2FP.BF16.PACK_AB R26, R24, R25 ;  /* 0x00000019181a723e */ /* 0x000fe200000010ff */
[----:B------:R-:W-:Y:S01]  /*16ba0*/  IMAD.MOV.U32 R25, RZ, RZ, R5 ;  /* 0x000000ffff197224 */ /* 0x000fe200078e0005 */
[----:B------:R-:W-:Y:S02]  /*16bb0*/  MOV R24, R8 ;  /* 0x0000000800187202 */ /* 0x000fe40000000f00 */
[----:B------:R-:W-:Y:S02]  /*16bc0*/  MOV R27, R17 ;  /* 0x00000011001b7202 */ /* 0x000fe40000000f00 */
.L_x_2246:
[----:B------:R-:W-:Y:S05]  /*16bd0*/  BSYNC B0 ;  /* 0x0000000000007941 */ /* 0x000fea0003800000 */
.L_x_2245:
[----:B-----5:R1:W-:Y:S02]  /*16be0*/  STS.128 [R247+0x1800], R24 ;  /* 0x00180018f7007388 */ /* 0x0203e40000000c00 */
.L_x_2244:
[----:B------:R-:W-:Y:S05]  /*16bf0*/  BSYNC B1 ;  /* 0x0000000000017941 */ /* 0x000fea0003800000 */
.L_x_2243:
        /* <DEDUP_REMOVED lines=20> */
[----:B------:R-:W-:Y:S02]  /*16d40*/  LEA.HI.X.SX32 R16, R16, R5, 0x1, P1 ;  /* 0x0000000510107211 */ /* 0x000fe400008f0eff */
[C---:B------:R-:W-:Y:S01]  /*16d50*/  LEA R32, P1, R17.reuse, R14, 0x1 ;  /* 0x0000000e11207211 */ /* 0x040fe200078208ff */
[----:B------:R-:W-:Y:S01]  /*16d60*/  @P0 IMAD.MOV R12, RZ, RZ, -R7 ;  /* 0x000000ffff0c0224 */ /* 0x000fe200078e0a07 */
[----:B--2---:R-:W2:Y:S02]  /*16d70*/  LD.E.128 R28, [R28.64+0x80] ;  /* 0x000080061c1c7980 */ /* 0x004ea4000c101d00 */
[----:B------:R-:W-:-:S02]  /*16d80*/  LEA.HI.X R33, R17, R15, R16, 0x1, P1 ;  /* 0x0000000f11217211 */ /* 0x000fc400008f0c10 */
[----:B------:R-:W-:-:S04]  /*16d90*/  IADD3 R8, P1, R12, R8, RZ ;  /* 0x000000080c087210 */ /* 0x000fc80007f3e0ff */
[----:B---3--:R-:W3:Y:S01]  /*16da0*/  LD.E.128 R32, [R32.64] ;  /* 0x0000000620207980 */ /* 0x008ee2000c101d00 */
[----:B------:R-:W-:Y:S02]  /*16db0*/  LEA.HI.X.SX32 R5, R12, R5, 0x1, P1 ;  /* 0x000000050c057211 */ /* 0x000fe400008f0eff */
[----:B------:R-:W-:-:S04]  /*16dc0*/  LEA R44, P1, R8, R18, 0x1 ;  /* 0x00000012082c7211 */ /* 0x000fc800078208ff */
[----:B------:R-:W-:-:S06]  /*16dd0*/  LEA.HI.X R45, R8, R19, R5, 0x1, P1 ;  /* 0x00000013082d7211 */ /* 0x000fcc00008f0c05 */
[----:B----4-:R-:W4:Y:S01]  /*16de0*/  LD.E.128 R44, [R44.64] ;  /* 0x000000062c2c7980 */ /* 0x010f22000c101d00 */
[C---:B-----5:R-:W-:Y:S02]  /*16df0*/  SHF.L.U32 R12, R24.reuse, 0x10, RZ ;  /* 0x00000010180c7819 */ /* 0x060fe400000006ff */
[----:B------:R-:W-:Y:S01]  /*16e00*/  LOP3.LUT R8, R24, 0xffff0000, RZ, 0xc0, !PT ;  /* 0xffff000018087812 */ /* 0x000fe200078ec0ff */
[C---:B------:R-:W-:Y:S01]  /*16e10*/  IMAD.U32 R37, R27.reuse, 0x10000, RZ ;  /* 0x000100001b257824 */ /* 0x040fe200078e00ff */
[C---:B------:R-:W-:Y:S02]  /*16e20*/  SHF.L.U32 R24, R26.reuse, 0x10, RZ ;  /* 0x000000101a187819 */ /* 0x040fe400000006ff */
[----:B------:R-:W-:Y:S02]  /*16e30*/  LOP3.LUT R17, R26, 0xffff0000, RZ, 0xc0, !PT ;  /* 0xffff00001a117812 */ /* 0x000fe400078ec0ff */
[----:B------:R-:W-:Y:S02]  /*16e40*/  LOP3.LUT R16, R27, 0xffff0000, RZ, 0xc0, !PT ;  /* 0xffff00001b107812 */ /* 0x000fe400078ec0ff */
[C---:B------:R-:W-:Y:S01]  /*16e50*/  LOP3.LUT R5, R25.reuse, 0xffff0000, RZ, 0xc0, !PT ;  /* 0xffff000019057812 */ /* 0x040fe200078ec0ff */
[----:B------:R-:W-:Y:S01]  /*16e60*/  IMAD.U32 R25, R25, 0x10000, RZ ;  /* 0x0001000019197824 */ /* 0x000fe200078e00ff */
[----:B--2---:R-:W-:-:S02]  /*16e70*/  SHF.L.U32 R43, R28, 0x10, RZ ;  /* 0x000000101c2b7819 */ /* 0x004fc400000006ff */
[----:B------:R-:W-:Y:S01]  /*16e80*/  LOP3.LUT R61, R29, 0xffff0000, RZ, 0xc0, !PT ;  /* 0xffff00001d3d7812 */ /* 0x000fe200078ec0ff */
[C---:B---3--:R-:W-:Y:S01]  /*16e90*/  IMAD.U32 R26, R33.reuse, 0x10000, RZ ;  /* 0x00010000211a7824 */ /* 0x048fe200078e00ff */
[----:B------:R-:W-:Y:S02]  /*16ea0*/  LOP3.LUT R42, R33, 0xffff0000, RZ, 0xc0, !PT ;  /* 0xffff0000212a7812 */ /* 0x000fe400078ec0ff */
[C---:B------:R-:W-:Y:S02]  /*16eb0*/  SHF.L.U32 R36, R32.reuse, 0x10, RZ ;  /* 0x0000001020247819 */ /* 0x040fe400000006ff */
[----:B------:R-:W-:Y:S01]  /*16ec0*/  LOP3.LUT R27, R32, 0xffff0000, RZ, 0xc0, !PT ;  /* 0xffff0000201b7812 */ /* 0x000fe200078ec0ff */
[----:B------:R-:W-:Y:S01]  /*16ed0*/  IMAD.U32 R32, R35, 0x10000, RZ ;  /* 0x0001000023207824 */ /* 0x000fe200078e00ff */
[C---:B------:R-:W-:Y:S02]  /*16ee0*/  SHF.L.U32 R38, R34.reuse, 0x10, RZ ;  /* 0x0000001022267819 */ /* 0x040fe400000006ff */
[----:B------:R-:W-:-:S02]  /*16ef0*/  LOP3.LUT R33, R34, 0xffff0000, RZ, 0xc0, !PT ;  /* 0xffff000022217812 */ /* 0x000fc400078ec0ff */
[----:B------:R-:W-:Y:S02]  /*16f00*/  LOP3.LUT R34, R35, 0xffff0000, RZ, 0xc0, !PT ;  /* 0xffff000023227812 */ /* 0x000fe400078ec0ff */
[----:B------:R-:W-:Y:S01]  /*16f10*/  LOP3.LUT R35, R28, 0xffff0000, RZ, 0xc0, !PT ;  /* 0xffff00001c237812 */ /* 0x000fe200078ec0ff */
[----:B------:R-:W-:Y:S02]  /*16f20*/  IMAD.U32 R28, R29, 0x10000, RZ ;  /* 0x000100001d1c7824 */ /* 0x000fe400078e00ff */
[C---:B------:R-:W-:Y:S01]  /*16f30*/  IMAD.U32 R29, R31.reuse, 0x10000, RZ ;  /* 0x000100001f1d7824 */ /* 0x040fe200078e00ff */
        /* <DEDUP_REMOVED lines=10> */
[C---:B----4-:R-:W-:Y:S01]  /*16fe0*/  SHF.L.U32 R36, R46.reuse, 0x10, RZ ;  /* 0x000000102e247819 */ /* 0x050fe200000006ff */
[----:B------:R-:W-:Y:S01]  /*16ff0*/  FMUL.FTZ R31, R31, R34 ;  /* 0x000000221f1f7220 */ /* 0x000fe20000410000 */
[----:B------:R-:W-:Y:S01]  /*17000*/  LOP3.LUT R34, R46, 0xffff0000, RZ, 0xc0, !PT ;  /* 0xffff00002e227812 */ /* 0x000fe200078ec0ff */
[----:B------:R-:W-:Y:S01]  /*17010*/  FMUL.FTZ R35, R35, R27 ;  /* 0x0000001b23237220 */ /* 0x000fe20000410000 */
[C---:B------:R-:W-:Y:S01]  /*17020*/  LOP3.LUT R27, R44.reuse, 0xffff0000, RZ, 0xc0, !PT ;  /* 0xffff00002c1b7812 */ /* 0x040fe200078ec0ff */
[----:B------:R-:W-:Y:S01]  /*17030*/  FMUL.FTZ R29, R29, R32 ;  /* 0x000000201d1d7220 */ /* 0x000fe20000410000 */
[----:B------:R-:W-:Y:S01]  /*17040*/  SHF.L.U32 R32, R44, 0x10, RZ ;  /* 0x000000102c207819 */ /* 0x000fe200000006ff */
[----:B------:R-:W-:Y:S01]  /*17050*/  @!P0 FADD.FTZ R26, -R26, -RZ ;  /* 0x800000ff1a1a8221 */ /* 0x000fe20000010100 */
[----:B------:R-:W-:Y:S01]  /*17060*/  LOP3.LUT R46, R47, 0xffff0000, RZ, 0xc0, !PT ;  /* 0xffff00002f2e7812 */ /* 0x000fe200078ec0ff */
[----:B------:R-:W-:-:S02]  /*17070*/  FMUL.FTZ R60, R60, R38 ;  /* 0x000000263c3c7220 */ /* 0x000fc40000410000 */
[----:B------:R-:W-:Y:S02]  /*17080*/  FMUL.FTZ R30, R30, R33 ;  /* 0x000000211e1e7220 */ /* 0x000fe40000410000 */
[----:B------:R-:W-:Y:S02]  /*17090*/  @!P0 FADD.FTZ R42, -R42, -RZ ;  /* 0x800000ff2a2a8221 */ /* 0x000fe40000010100 */
[----:B------:R-:W-:Y:S01]  /*170a0*/  IMAD.U32 R33, R47, 0x10000, RZ ;  /* 0x000100002f217824 */ /* 0x000fe200078e00ff */
[----:B------:R-:W-:Y:S01]  /*170b0*/  LOP3.LUT R44, R45, 0xffff0000, RZ, 0xc0, !PT ;  /* 0xffff00002d2c7812 */ /* 0x000fe200078ec0ff */
[----:B------:R-:W-:Y:S02]  /*170c0*/  FMUL.FTZ R28, R28, R26 ;  /* 0x0000001a1c1c7220 */ /* 0x000fe40000410000 */
[----:B------:R-:W-:Y:S02]  /*170d0*/  FFMA.FTZ R24, R24, R36, R60 ;  /* 0x0000002418187223 */ /* 0x000fe4000001003c */
[----:B------:R-:W-:-:S02]  /*170e0*/  FFMA.FTZ R17, R17, R34, R30 ;  /* 0x0000002211117223 */ /* 0x000fc4000001001e */
[----:B------:R-:W-:Y:S02]  /*170f0*/  FMUL.FTZ R61, R61, R42 ;  /* 0x0000002a3d3d7220 */ /* 0x000fe40000410000 */
[----:B------:R-:W-:Y:S02]  /*17100*/  IMAD.U32 R26, R45, 0x10000, RZ ;  /* 0x000100002d1a7824 */ /* 0x000fe400078e00ff */
[----:B------:R-:W-:Y:S02]  /*17110*/  FFMA.FTZ R12, R12, R32, R43 ;  /* 0x000000200c0c7223 */ /* 0x000fe4000001002b */
[----:B------:R-:W-:Y:S02]  /*17120*/  FFMA.FTZ R8, R8, R27, R35 ;  /* 0x0000001b08087223 */ /* 0x000fe40000010023 */
[----:B------:R-:W-:Y:S02]  /*17130*/  FFMA.FTZ R29, R37, R33, R29 ;  /* 0x00000021251d7223 */ /* 0x000fe4000001001d */
[----:B------:R-:W-:Y:S01]  /*17140*/  FFMA.FTZ R16, R16, R46, R31 ;  /* 0x0000002e10107223 */ /* 0x000fe2000001001f */
[----:B------:R-:W-:Y:S01]  /*17150*/  F2FP.BF16.PACK_AB R17, R17, R24 ;  /* 0x000000181111723e */ /* 0x000fe200000010ff */
[----:B------:R-:W-:Y:S01]  /*17160*/  FFMA.FTZ R25, R25, R26, R28 ;  /* 0x0000001a19197223 */ /* 0x000fe2000001001c */
[----:B------:R-:W-:Y:S01]  /*17170*/  F2FP.BF16.PACK_AB R8, R8, R12 ;  /* 0x0000000c0808723e */ /* 0x000fe200000010ff */
[----:B------:R-:W-:Y:S01]  /*17180*/  FFMA.FTZ R5, R5, R44, R61 ;  /* 0x0000002c05057223 */ /* 0x000fe2000001003d */
[----:B------:R-:W-:Y:S01]  /*17190*/  F2FP.BF16.PACK_AB R16, R16, R29 ;  /* 0x0000001d1010723e */ /* 0x000fe200000010ff */
[----:B------:R-:W-:Y:S01]  /*171a0*/  IMAD.MOV.U32 R26, RZ, RZ, R17 ;  /* 0x000000ffff1a7224 */ /* 0x000fe200078e0011 */
[----:B------:R-:W-:-:S02]  /*171b0*/  MOV R24, R8 ;  /* 0x0000000800187202 */ /* 0x000fc40000000f00 */
[----:B------:R-:W-:Y:S02]  /*171c0*/  F2FP.BF16.PACK_AB R25, R5, R25 ;  /* 0x000000190519723e */ /* 0x000fe400000010ff */
[----:B------:R-:W-:Y:S02]  /*171d0*/  MOV R27, R16 ;  /* 0x00000010001b7202 */ /* 0x000fe40000000f00 */
.L_x_2250:
[----:B------:R-:W-:Y:S05]  /*171e0*/  BSYNC B0 ;  /* 0x0000000000007941 */ /* 0x000fea0003800000 */
.L_x_2249:
[----:B-----5:R1:W-:Y:S02]  /*171f0*/  STS.128 [R247+0x3800], R24 ;  /* 0x00380018f7007388 */ /* 0x0203e40000000c00 */
.L_x_2248:
[----:B------:R-:W-:Y:S05]  /*17200*/  BSYNC B1 ;  /* 0x0000000000017941 */ /* 0x000fea0003800000 */
.L_x_2247:
        /* <DEDUP_REMOVED lines=17> */
[C---:B------:R-:W-:Y:S01]  /*17320*/  IADD3 R16, P1, R12.reuse, R8, RZ ;  /* 0x000000080c107210 */ /* 0x040fe20007f3e0ff */
        /* <DEDUP_REMOVED lines=21> */
[----:B--2---:R-:W-:Y:S01]  /*17480*/  IMAD.U32 R42, R28, 0x10000, RZ ;  /* 0x000100001c2a7824 */ /* 0x004fe200078e00ff */
[----:B------:R-:W-:Y:S01]  /*17490*/  LOP3.LUT R60, R29, 0xffff0000, RZ, 0xc0, !PT ;  /* 0xffff00001d3c7812 */ /* 0x000fe200078ec0ff */
[C---:B------:R-:W-:Y:S01]  /*174a0*/  IMAD.U32 R43, R30.reuse, 0x10000, RZ ;  /* 0x000100001e2b7824 */ /* 0x040fe200078e00ff */
[----:B------:R-:W-:Y:S02]  /*174b0*/  LOP3.LUT R30, R30, 0xffff0000, RZ, 0xc0, !PT ;  /* 0xffff00001e1e7812 */ /* 0x000fe400078ec0ff */
[C---:B---3--:R-:W-:Y:S01]  /*174c0*/  LOP3.LUT R26, R32.reuse, 0xffff0000, RZ, 0xc0, !PT ;  /* 0xffff0000201a7812 */ /* 0x048fe200078ec0ff */
[----:B------:R-:W-:Y:S01]  /*174d0*/  IMAD.U32 R27, R32, 0x10000, RZ ;  /* 0x00010000201b7824 */ /* 0x000fe200078e00ff */
[C---:B------:R-:W-:Y:S01]  /*174e0*/  SHF.L.U32 R25, R33.reuse, 0x10, RZ ;  /* 0x0000001021197819 */ /* 0x040fe200000006ff */
[----:B------:R-:W-:Y:S01]  /*174f0*/  IMAD.U32 R37, R34, 0x10000, RZ ;  /* 0x0001000022257824 */ /* 0x000fe200078e00ff */
[----:B------:R-:W-:-:S02]  /*17500*/  LOP3.LUT R38, R33, 0xffff0000, RZ, 0xc0, !PT ;  /* 0xffff000021267812 */ /* 0x000fc400078ec0ff */
[----:B------:R-:W-:Y:S02]  /*17510*/  LOP3.LUT R33, R34, 0xffff0000, RZ, 0xc0, !PT ;  /* 0xffff000022217812 */ /* 0x000fe400078ec0ff */
[C---:B------:R-:W-:Y:S02]  /*17520*/  SHF.L.U32 R32, R35.reuse, 0x10, RZ ;  /* 0x0000001023207819 */ /* 0x040fe400000006ff */
[----:B------:R-:W-:Y:S02]  /*17530*/  LOP3.LUT R34, R35, 0xffff0000, RZ, 0xc0, !PT ;  /* 0xffff000023227812 */ /* 0x000fe400078ec0ff */
[----:B------:R-:W-:Y:S01]  /*17540*/  LOP3.LUT R35, R28, 0xffff0000, RZ, 0xc0, !PT ;  /* 0xffff00001c237812 */ /* 0x000fe200078ec0ff */
[----:B------:R-:W-:Y:S01]  /*17550*/  @!P0 FADD.FTZ R27, -R27, -RZ ;  /* 0x800000ff1b1b8221 */ /* 0x000fe20000010100 */
[----:B------:R-:W-:Y:S01]  /*17560*/  SHF.L.U32 R28, R29, 0x10, RZ ;  /* 0x000000101d1c7819 */ /* 0x000fe200000006ff */
        /* <DEDUP_REMOVED lines=8> */
[----:B------:R-:W-:Y:S02]  /*175f0*/  FMUL.FTZ R42, R42, R27 ;  /* 0x0000001b2a2a7220 */ /* 0x000fe40000410000 */
[----:B------:R-:W-:Y:S01]  /*17600*/  FMUL.FTZ R35, R35, R26 ;  /* 0x0000001a23237220 */ /* 0x000fe20000410000 */
[----:B----4-:R-:W-:Y:S01]  /*17610*/  LOP3.LUT R26, R44, 0xffff0000, RZ, 0xc0, !PT ;  /* 0xffff00002c1a7812 */ /* 0x010fe200078ec0ff */
[----:B------:R-:W-:-:S02]  /*17620*/  @!P0 FADD.FTZ R37, -R37, -RZ ;  /* 0x800000ff25258221 */ /* 0x000fc40000010100 */
[----:B------:R-:W-:Y:S01]  /*17630*/  FMUL.FTZ R28, R28, R25 ;  /* 0x000000191c1c7220 */ /* 0x000fe20000410000 */
[C---:B------:R-:W-:Y:S01]  /*17640*/  SHF.L.U32 R25, R45.reuse, 0x10, RZ ;  /* 0x000000102d197819 */ /* 0x040fe200000006ff */
[----:B------:R-:W-:Y:S01]  /*17650*/  IMAD.U32 R27, R44, 0x10000, RZ ;  /* 0x000100002c1b7824 */ /* 0x000fe200078e00ff */
[----:B------:R-:W-:Y:S01]  /*17660*/  LOP3.LUT R44, R45, 0xffff0000, RZ, 0xc0, !PT ;  /* 0xffff00002d2c7812 */ /* 0x000fe200078ec0ff */
[----:B------:R-:W-:Y:S01]  /*17670*/  FMUL.FTZ R30, R30, R33 ;  /* 0x000000211e1e7220 */ /* 0x000fe20000410000 */
[----:B------:R-:W-:Y:S01]  /*17680*/  LOP3.LUT R33, R46, 0xffff0000, RZ, 0xc0, !PT ;  /* 0xffff00002e217812 */ /* 0x000fe200078ec0ff */
[----:B------:R-:W-:Y:S02]  /*17690*/  FMUL.FTZ R31, R31, R34 ;  /* 0x000000221f1f7220 */ /* 0x000fe40000410000 */
[----:B------:R-:W-:Y:S02]  /*176a0*/  FMUL.FTZ R60, R60, R38 ;  /* 0x000000263c3c7220 */ /* 0x000fe40000410000 */
        /* <DEDUP_REMOVED lines=21> */
.L_x_2254:
[----:B------:R-:W-:Y:S05]  /*17800*/  BSYNC B0 ;  /* 0x0000000000007941 */ /* 0x000fea0003800000 */
.L_x_2253:
[----:B-----5:R1:W-:Y:S02]  /*17810*/  STS.128 [R247+0x5800], R24 ;  /* 0x00580018f7007388 */ /* 0x0203e40000000c00 */
.L_x_2252:
[----:B------:R-:W-:Y:S05]  /*17820*/  BSYNC B1 ;  /* 0x0000000000017941 */ /* 0x000fea0003800000 */
.L_x_2251:
        /* <DEDUP_REMOVED lines=18> */
[----:B------:R-:W-:Y:S01]  /*17950*/  IADD3 R5, P1, R0, R2, RZ ;  /* 0x0000000200057210 */ /* 0x000fe20007f3e0ff */
[----:B------:R-:W-:-:S03]  /*17960*/  IMAD.WIDE R16, R6, 0x2, R16 ;  /* 0x0000000206107825 */ /* 0x000fc600078e0210 */
[----:B------:R-:W-:Y:S02]  /*17970*/  LEA.HI.X.SX32 R0, R0, R3, 0x1, P1 ;  /* 0x0000000300007211 */ /* 0x000fe400008f0eff */
[C---:B------:R-:W-:Y:S01]  /*17980*/  LEA R32, P1, R5.reuse, R14, 0x1 ;  /* 0x0000000e05207211 */ /* 0x040fe200078208ff */
[----:B--2---:R1:W2:Y:S03]  /*17990*/  LD.E.128 R28, [R16.64] ;  /* 0x00000006101c7980 */ /* 0x0042a6000c101d00 */
[----:B------:R-:W-:Y:S02]  /*179a0*/  LEA.HI.X R33, R5, R15, R0, 0x1, P1 ;  /* 0x0000000f05217211 */ /* 0x000fe400008f0c00 */
[----:B------:R-:W-:Y:S01]  /*179b0*/  MOV R0, RZ ;  /* 0x000000ff00007202 */ /* 0x000fe20000000f00 */
[----:B------:R-:W-:-:S03]  /*179c0*/  @P0 IMAD.MOV R0, RZ, RZ, -R7 ;  /* 0x000000ffff000224 */ /* 0x000fc600078e0a07 */
[----:B---3--:R-:W3:Y:S02]  /*179d0*/  LD.E.128 R32, [R32.64] ;  /* 0x0000000620207980 */ /* 0x008ee4000c101d00 */
[----:B------:R-:W-:-:S04]  /*179e0*/  IADD3 R2, P1, R0, R2, RZ ;  /* 0x0000000200027210 */ /* 0x000fc80007f3e0ff */
[----:B------:R-:W-:Y:S02]  /*179f0*/  LEA.HI.X.SX32 R0, R0, R3, 0x1, P1 ;  /* 0x0000000300007211 */ /* 0x000fe400008f0eff */
[----:B-1----:R-:W-:-:S04]  /*17a00*/  LEA R16, P1, R2, R18, 0x1 ;  /* 0x0000001202107211 */ /* 0x002fc800078208ff */
        /* <DEDUP_REMOVED lines=13> */
[----:B------:R-:W-:Y:S02]  /*17ae0*/  LOP3.LUT R14, R30, 0xffff0000, RZ, 0xc0, !PT ;  /* 0xffff00001e0e7812 */ /* 0x000fe400078ec0ff */
[C---:B------:R-:W-:Y:S02]  /*17af0*/  SHF.L.U32 R8, R29.reuse, 0x10, RZ ;  /* 0x000000101d087819 */ /* 0x040fe400000006ff */
[----:B------:R-:W-:Y:S02]  /*17b00*/  LOP3.LUT R28, R29, 0xffff0000, RZ, 0xc0, !PT ;  /* 0xffff00001d1c7812 */ /* 0x000fe400078ec0ff */
[C---:B---3--:R-:W-:Y:S01]  /*17b10*/  LOP3.LUT R23, R32.reuse, 0xffff0000, RZ, 0xc0, !PT ;  /* 0xffff000020177812 */ /* 0x048fe200078ec0ff */
[----:B------:R-:W-:Y:S01]  /*17b20*/  IMAD.U32 R25, R32, 0x10000, RZ ;  /* 0x0001000020197824 */ /* 0x000fe200078e00ff */
[----:B------:R-:W-:-:S02]  /*17b30*/  SHF.L.U32 R22, R33, 0x10, RZ ;  /* 0x0000001021167819 */ /* 0x000fc400000006ff */
[----:B------:R-:W-:Y:S01]  /*17b40*/  SHF.L.U32 R27, R35, 0x10, RZ ;  /* 0x00000010231b7819 */ /* 0x000fe200000006ff */
        /* <DEDUP_REMOVED lines=8> */
[----:B------:R-:W-:Y:S01]  /*17bd0*/  @!P0 FADD.FTZ R27, -R27, -RZ ;  /* 0x800000ff1b1b8221 */ /* 0x000fe20000010100 */
[----:B------:R-:W-:Y:S01]  /*17be0*/  LOP3.LUT R34, R35, 0xffff0000, RZ, 0xc0, !PT ;  /* 0xffff000023227812 */ /* 0x000fe200078ec0ff */
[----:B------:R-:W-:-:S02]  /*17bf0*/  FMUL.FTZ R10, R10, R23 ;  /* 0x000000170a0a7220 */ /* 0x000fc40000410000 */
[----:B------:R-:W-:Y:S02]  /*17c00*/  FMUL.FTZ R8, R8, R22 ;  /* 0x0000001608087220 */ /* 0x000fe40000410000 */
[----:B------:R-:W-:Y:S02]  /*17c10*/  @!P0 FADD.FTZ R31, -R31, -RZ ;  /* 0x800000ff1f1f8221 */ /* 0x000fe40000010100 */
[----:B------:R-:W-:Y:S02]  /*17c20*/  @!P0 FADD.FTZ R29, -R29, -RZ ;  /* 0x800000ff1d1d8221 */ /* 0x000fe40000010100 */
[----:B------:R-:W-:Y:S02]  /*17c30*/  @!P0 FADD.FTZ R32, -R32, -RZ ;  /* 0x800000ff20208221 */ /* 0x000fe40000010100 */
[----:B------:R-:W-:Y:S01]  /*17c40*/  FMUL.FTZ R11, R11, R25 ;  /* 0x000000190b0b7220 */ /* 0x000fe20000410000 */
[----:B----4-:R-:W-:Y:S01]  /*17c50*/  LOP3.LUT R22, R16, 0xffff0000, RZ, 0xc0, !PT ;  /* 0xffff000010167812 */ /* 0x010fe200078ec0ff */
[----:B------:R-:W-:-:S02]  /*17c60*/  @!P0 FADD.FTZ R34, -R34, -RZ ;  /* 0x800000ff22228221 */ /* 0x000fc40000010100 */
[----:B------:R-:W-:Y:S01]  /*17c70*/  FMUL.FTZ R12, R12, R27 ;  /* 0x0000001b0c0c7220 */ /* 0x000fe20000410000 */
[C---:B------:R-:W-:Y:S01]  /*17c80*/  LOP3.LUT R27, R17.reuse, 0xffff0000, RZ, 0xc0, !PT ;  /* 0xffff0000111b7812 */ /* 0x040fe200078ec0ff */
[----:B------:R-:W-:Y:S01]  /*17c90*/  IMAD.U32 R23, R16, 0x10000, RZ ;  /* 0x0001000010177824 */ /* 0x000fe200078e00ff */
[----:B------:R-:W-:Y:S01]  /*17ca0*/  SHF.L.U32 R16, R17, 0x10, RZ ;  /* 0x0000001011107819 */ /* 0x000fe200000006ff */
[C---:B------:R-:W-:Y:S01]  /*17cb0*/  IMAD.U32 R25, R18.reuse, 0x10000, RZ ;  /* 0x0001000012197824 */ /* 0x040fe200078e00ff */
[----:B------:R-:W-:Y:S01]  /*17cc0*/  LOP3.LUT R18, R18, 0xffff0000, RZ, 0xc0, !PT ;  /* 0xffff000012127812 */ /* 0x000fe200078ec0ff */
[----:B------:R-:W-:Y:S01]  /*17cd0*/  FMUL.FTZ R15, R15, R31 ;  /* 0x0000001f0f0f7220 */ /* 0x000fe20000410000 */
[C---:B------:R-:W-:Y:S01]  /*17ce0*/  SHF.L.U32 R17, R19.reuse, 0x10, RZ ;  /* 0x0000001013117819 */ /* 0x040fe200000006ff */
[----:B------:R-:W-:Y:S01]  /*17cf0*/  FMUL.FTZ R14, R14, R29 ;  /* 0x0000001d0e0e7220 */ /* 0x000fe20000410000 */
[----:B------:R-:W-:Y:S01]  /*17d00*/  LOP3.LUT R19, R19, 0xffff0000, RZ, 0xc0, !PT ;  /* 0xffff000013137812 */ /* 0x000fe200078ec0ff */
        /* <DEDUP_REMOVED lines=18> */
.L_x_2256:
[----:B------:R-:W-:Y:S05]  /*17e30*/  BSYNC B0 ;  /* 0x0000000000007941 */ /* 0x000fea0003800000 */
.L_x_2255:
[----:B-----5:R1:W-:Y:S01]  /*17e40*/  STS.128 [R247+0x7800], R24 ;  /* 0x00780018f7007388 */ /* 0x0203e20000000c00 */
[----:B------:R-:W-:Y:S05]  /*17e50*/  BRA `(.L_x_2180) ;  /* 0x0000095000007947 */ /* 0x000fea0003800000 */
.L_x_2130:
[----:B------:R-:W-:Y:S01]  /*17e60*/  IMAD.IADD R0, R244, 0x1, -R53 ;  /* 0x00000001f4007824 */ /* 0x000fe200078e0a35 */
[----:B------:R-:W-:Y:S01]  /*17e70*/  BSSY B0, `(.L_x_2257) ;  /* 0x0000024000007945 */ /* 0x000fe20003800000 */
[-C--:B------:R-:W-:Y:S02]  /*17e80*/  ISETP.GE.AND P2, PT, R10, R63.reuse, PT ;  /* 0x0000003f0a00720c */ /* 0x080fe40003f46270 */
[-C--:B------:R-:W-:Y:S02]  /*17e90*/  ISETP.GE.AND P1, PT, R11, R63.reuse, PT ;  /* 0x0000003f0b00720c */ /* 0x080fe40003f26270 */
[----:B------:R-:W-:Y:S02]  /*17ea0*/  ISETP.GE.AND P3, PT, R166, R0, PT ;  /* 0x00000000a600720c */ /* 0x000fe40003f66270 */
[----:B------:R-:W-:-:S11]  /*17eb0*/  ISETP.GE.AND P0, PT, R12, R63, PT ;  /* 0x0000003f0c00720c */ /* 0x000fd60003f06270 */
[----:B------:R-:W-:Y:S05]  /*17ec0*/  @P3 BRA `(.L_x_2258) ;  /* 0x000001e000003947 */ /* 0x000fea0003800000 */
[----:B------:R-:W-:Y:S02]  /*17ed0*/  ISETP.GE.AND P6, PT, R16, R63, PT ;  /* 0x0000003f1000720c */ /* 0x000fe40003fc6270 */
[CC--:B------:R-:W-:Y:S02]  /*17ee0*/  @!P0 LEA R6, P4, R170.reuse, R176.reuse, 0x1 ;  /* 0x000000b0aa068211 */ /* 0x0c0fe400078808ff */
        /* <DEDUP_REMOVED lines=28> */
.L_x_2258:
[----:B------:R-:W-:Y:S05]  /*180b0*/  BSYNC B0 ;  /* 0x0000000000007941 */ /* 0x000fea0003800000 */
.L_x_2257:
[----:B------:R-:W-:Y:S01]  /*180c0*/  IADD3 R9, R166, 0x10, RZ ;  /* 0x00000010a6097810 */ /* 0x000fe20007ffe0ff */
[----:B------:R-:W-:Y:S03]  /*180d0*/  BSSY B0, `(.L_x_2259) ;  /* 0x0000023000007945 */ /* 0x000fe60003800000 */
[----:B------:R-:W-:-:S13]  /*180e0*/  ISETP.GE.AND P3, PT, R9, R0, PT ;  /* 0x000000000900720c */ /* 0x000fda0003f66270 */
[----:B------:R-:W-:Y:S05]  /*180f0*/  @P3 BRA `(.L_x_2260) ;  /* 0x0000020000003947 */ /* 0x000fea0003800000 */
[----:B------:R-:W-:Y:S02]  /*18100*/  ISETP.GE.AND P5, PT, R16, R63, PT ;  /* 0x0000003f1000720c */ /* 0x000fe40003fa6270 */
[----:B------:R-:W-:-:S04]  /*18110*/  IADD3 R3, P3, R3, R170, RZ ;  /* 0x000000aa03037210 */ /* 0x000fc80007f7e0ff */
[CC--:B-1----:R-:W-:Y:S01]  /*18120*/  @!P0 LEA R6, P4, R3.reuse, R176.reuse, 0x1 ;  /* 0x000000b003068211 */ /* 0x0c2fe200078808ff */
        /* <DEDUP_REMOVED lines=29> */
.L_x_2260:
[----:B------:R-:W-:Y:S05]  /*18300*/  BSYNC B0 ;  /* 0x0000000000007941 */ /* 0x000fea0003800000 */
.L_x_2259:
[----:B------:R-:W-:Y:S01]  /*18310*/  IADD3 R13, R166, 0x20, RZ ;  /* 0x00000020a60d7810 */ /* 0x000fe20007ffe0ff */
[----:B------:R-:W-:Y:S03]  /*18320*/  BSSY B0, `(.L_x_2261) ;  /* 0x0000023000007945 */ /* 0x000fe60003800000 */
[----:B------:R-:W-:-:S13]  /*18330*/  ISETP.GE.AND P3, PT, R13, R0, PT ;  /* 0x000000000d00720c */ /* 0x000fda0003f66270 */
[----:B------:R-:W-:Y:S05]  /*18340*/  @P3 BRA `(.L_x_2262) ;  /* 0x0000020000003947 */ /* 0x000fea0003800000 */
[----:B------:R-:W-:Y:S02]  /*18350*/  ISETP.GE.AND P5, PT, R16, R63, PT ;  /* 0x0000003f1000720c */ /* 0x000fe40003fa6270 */
[----:B--2---:R-:W-:-:S04]  /*18360*/  LEA R3, P3, R174, R170, 0x5 ;  /* 0x000000aaae037211 */ /* 0x004fc800078628ff */
[----:B------:R-:W-:Y:S02]  /*18370*/  LEA.HI.X R2, R174, R173, R175, 0x5, P3 ;  /* 0x000000adae027211 */ /* 0x000fe400018f2caf */
[CC--:B-1----:R-:W-:Y:S02]  /*18380*/  @!P0 LEA R6, P4, R3.reuse, R176.reuse, 0x1 ;  /* 0x000000b003068211 */ /* 0x0c2fe400078808ff */
        /* <DEDUP_REMOVED lines=28> */
.L_x_2262:
[----:B------:R-:W-:Y:S05]  /*18550*/  BSYNC B0 ;  /* 0x0000000000007941 */ /* 0x000fea0003800000 */
.L_x_2261:
[----:B-1----:R-:W-:-:S04]  /*18560*/  IADD3 R4, R166, 0x30, RZ ;  /* 0x00000030a6047810 */ /* 0x002fc80007ffe0ff */
[----:B------:R-:W-:-:S13]  /*18570*/  ISETP.GE.AND P3, PT, R4, R0, PT ;  /* 0x000000000400720c */ /* 0x000fda0003f66270 */
[----:B------:R-:W-:Y:S05]  /*18580*/  @P3 BRA `(.L_x_2180) ;  /* 0x0000022000003947 */ /* 0x000fea0003800000 */
[----:B------:R-:W-:Y:S01]  /*18590*/  ISETP.GE.AND P5, PT, R16, R63, PT ;  /* 0x0000003f1000720c */ /* 0x000fe20003fa6270 */
[----:B------:R-:W-:Y:S02]  /*185a0*/  IMAD.MOV.U32 R171, RZ, RZ, R173 ;  /* 0x000000ffffab7224 */ /* 0x000fe400078e00ad */
[----:B------:R-:W-:Y:S02]  /*185b0*/  IMAD R0, R175, 0x30, RZ ;  /* 0x00000030af007824 */ /* 0x000fe400078e02ff */
[----:B------:R-:W-:-:S04]  /*185c0*/  IMAD.WIDE.U32 R174, R174, 0x30, R170 ;  /* 0x00000030aeae7825 */ /* 0x000fc800078e00aa */
[----:B------:R-:W-:Y:S01]  /*185d0*/  IMAD.IADD R0, R0, 0x1, R175 ;  /* 0x0000000100007824 */ /* 0x000fe200078e02af */
[CC--:B------:R-:W-:Y:S02]  /*185e0*/  @!P0 LEA R6, P4, R174.reuse, R176.reuse, 0x1 ;  /* 0x000000b0ae068211 */ /* 0x0c0fe400078808ff */
[CC--:B--2---:R-:W-:Y:S01]  /*185f0*/  @!P1 LEA R2, P3, R174.reuse, R176.reuse, 0x1 ;  /* 0x000000b0ae029211 */ /* 0x0c4fe200078608ff */
        /* <DEDUP_REMOVED lines=27> */
.L_x_2180:
[----:B------:R-:W-:Y:S05]  /*187b0*/  BSYNC B3 ;  /* 0x0000000000037941 */ /* 0x000fea0003800000 */
.L_x_2129:
[----:B------:R-:W-:Y:S01]  /*187c0*/  IADD3 R250, R165, -0x1, RZ ;  /* 0xffffffffa5fa7810 */ /* 0x000fe20007ffe0ff */
[----:B------:R-:W-:Y:S01]  /*187d0*/  BSSY B0, `(.L_x_2263) ;  /* 0x0000025000007945 */ /* 0x000fe20003800000 */
[----:B------:R-:W-:-:S03]  /*187e0*/  LOP3.LUT R251, R59, 0xff, RZ, 0xc0, !PT ;  /* 0x000000ff3bfb7812 */ /* 0x000fc600078ec0ff */
[----:B-12---:R-:W-:-:S04]  /*187f0*/  IMAD.SHL.U32 R3, R250, 0x40, RZ ;  /* 0x00000040fa037824 */ /* 0x006fc800078e00ff */
[----:B------:R-:W-:-:S05]  /*18800*/  IMAD.IADD R0, R54, 0x1, -R3 ;  /* 0x0000000136007824 */ /* 0x000fca00078e0a03 */
[----:B------:R-:W-:-:S13]  /*18810*/  ISETP.GE.AND P0, PT, R166, R0, PT ;  /* 0x00000000a600720c */ /* 0x000fda0003f06270 */
[----:B------:R-:W-:Y:S05]  /*18820*/  @P0 BRA `(.L_x_2264) ;  /* 0x000001f000000947 */ /* 0x000fea0003800000 */
[C---:B------:R-:W-:Y:S02]  /*18830*/  LOP3.LUT R2, R251.reuse, 0x1, RZ, 0xc0, !PT ;  /* 0x00000001fb027812 */ /* 0x040fe400078ec0ff */
[----:B------:R-:W-:Y:S02]  /*18840*/  R2P PR, R251, 0xe ;  /* 0x0000000efb007804 */ /* 0x000fe40000000000 */
[----:B------:R-:W-:-:S11]  /*18850*/  ISETP.NE.U32.AND P0, PT, R2, 0x1, PT ;  /* 0x000000010200780c */ /* 0x000fd60003f05070 */
[----:B-----5:R-:W-:Y:S01]  /*18860*/  @P1 IMAD.MOV.U32 R14, RZ, RZ, R241 ;  /* 0x000000ffff0e1224 */ /* 0x020fe200078e00f1 */
        /* <DEDUP_REMOVED lines=27> */
.L_x_2264:
[----:B------:R-:W-:Y:S05]  /*18a20*/  BSYNC B0 ;  /* 0x0000000000007941 */ /* 0x000fea0003800000 */
.L_x_2263:
        /* <DEDUP_REMOVED lines=9> */
[----:B------:R-:W-:Y:S01]  /*18ac0*/  IMAD.X R2, R238, 0x1, R163, P2 ;  /* 0x00000001ee027824 */ /* 0x000fe200010e06a3 */
[-C--:B--2--5:R-:W-:Y:S02]  /*18ad0*/  @P4 LEA R14, P6, R5, R168.reuse, 0x1 ;  /* 0x000000a8050e4211 */ /* 0x0a4fe400078c08ff */
[----:B------:R-:W-:Y:S02]  /*18ae0*/  @!P5 LEA R16, P0, R237, R241, 0x1 ;  /* 0x000000f1ed10d211 */ /* 0x000fe400078008ff */
[----:B------:R-:W-:Y:S02]  /*18af0*/  @P3 LEA R10, P2, R5, R168, 0x1 ;  /* 0x000000a8050a3211 */ /* 0x000fe400078408ff */
        /* <DEDUP_REMOVED lines=25> */
.L_x_2266:
[----:B------:R-:W-:Y:S05]  /*18c90*/  BSYNC B0 ;  /* 0x0000000000007941 */ /* 0x000fea0003800000 */
.L_x_2265:
        /* <DEDUP_REMOVED lines=10> */
[----:B-12--5:R-:W-:-:S04]  /*18d40*/  LEA R6, P0, R48, R160, 0x5 ;  /* 0x000000a030067211 */ /* 0x026fc800078028ff */
        /* <DEDUP_REMOVED lines=29> */
.L_x_2268:
[----:B------:R-:W-:Y:S05]  /*18f20*/  BSYNC B0 ;  /* 0x0000000000007941 */ /* 0x000fea0003800000 */
.L_x_2267:
        /* <DEDUP_REMOVED lines=12> */
[CC--:B-12--5:R-:W-:Y:S02]  /*18ff0*/  @P4 LEA R14, P6, R162.reuse, R168.reuse, 0x1 ;  /* 0x000000a8a20e4211 */ /* 0x0e6fe400078c08ff */
[----:B------:R-:W-:Y:S02]  /*19000*/  @!P5 IMAD.MOV.U32 R6, RZ, RZ, R241 ;  /* 0x000000ffff06d224 */ /* 0x000fe400078e00f1 */
[----:B------:R-:W-:Y:S01]  /*19010*/  @!P5 IMAD.MOV.U32 R7, RZ, RZ, R240 ;  /* 0x000000ffff07d224 */ /* 0x000fe200078e00f0 */
[CC--:B------:R-:W-:Y:S01]  /*19020*/  @P3 LEA R10, P2, R162.reuse, R168.reuse, 0x1 ;  /* 0x000000a8a20a3211 */ /* 0x0c0fe200078408ff */
[----:B------:R-:W-:Y:S01]  /*19030*/  @!P5 IMAD R49, R49, 0x60, RZ ;  /* 0x000000603131d824 */ /* 0x000fe200078e02ff */
[----:B------:R-:W-:Y:S01]  /*19040*/  @P1 LEA R16, P0, R162, R168, 0x1 ;  /* 0x000000a8a2101211 */ /* 0x000fe200078008ff */
[----:B------:R-:W-:Y:S01]  /*19050*/  @!P5 IMAD.WIDE.U32 R6, R48, 0x60, R6 ;  /* 0x000000603006d825 */ /* 0x000fe200078e0006 */
[CCC-:B------:R-:W-:Y:S02]  /*19060*/  @P4 LEA.HI.X R15, R162.reuse, R169.reuse, R2.reuse, 0x1, P6 ;  /* 0x000000a9a20f4211 */ /* 0x1c0fe400030f0c02 */
[CCC-:B------:R-:W-:Y:S01]  /*19070*/  @P3 LEA.HI.X R11, R162.reuse, R169.reuse, R2.reuse, 0x1, P2 ;  /* 0x000000a9a20b3211 */ /* 0x1c0fe200010f0c02 */
[----:B------:R-:W-:Y:S01]  /*19080*/  @!P5 IMAD.IADD R7, R49, 0x1, R7 ;  /* 0x000000013107d824 */ /* 0x000fe200078e0207 */
[----:B------:R-:W-:-:S04]  /*19090*/  @P1 LEA.HI.X R17, R162, R169, R2, 0x1, P0 ;  /* 0x000000a9a2111211 */ /* 0x000fc800000f0c02 */
        /* <DEDUP_REMOVED lines=20> */
.L_x_2270:
[----:B------:R-:W-:Y:S05]  /*191e0*/  BSYNC B0 ;  /* 0x0000000000007941 */ /* 0x000fea0003800000 */
.L_x_2269:
[----:B------:R-:W0:Y:S04]  /*191f0*/  LDGDEPBAR ;  /* 0x00000000000079af */ /* 0x000e280000000000 */
[----:B------:R1:W5:Y:S01]  /*19200*/  LD.E R2, [R20.64+0x188] ;  /* 0x0001880614027980 */ /* 0x000362000c101900 */
[----:B------:R-:W-:Y:S01]  /*19210*/  ISETP.GE.AND P0, PT, R166, R0, PT ;  /* 0x00000000a600720c */ /* 0x000fe20003f06270 */
[----:B---3--:R-:W-:Y:S01]  /*19220*/  IMAD.SHL.U32 R22, R57, 0x2, RZ ;  /* 0x0000000239167824 */ /* 0x008fe200078e00ff */
        /* <DEDUP_REMOVED lines=15> */
[----:B-12--5:R-:W-:Y:S01]  /*19320*/  @P1 IMAD.MOV.U32 R14, RZ, RZ, R185 ;  /* 0x000000ffff0e1224 */ /* 0x026fe200078e00b9 */
        /* <DEDUP_REMOVED lines=27> */
.L_x_2272:
[----:B------:R-:W-:Y:S05]  /*194e0*/  BSYNC B0 ;  /* 0x0000000000007941 */ /* 0x000fea0003800000 */
.L_x_2271:
        /* <DEDUP_REMOVED lines=12> */
[CC--:B-12---:R-:W-:Y:S02]  /*195b0*/  @P5 LEA R10, P4, R235.reuse, R185.reuse, 0x1 ;  /* 0x000000b9eb0a5211 */ /* 0x0c6fe400078808ff */
[CC--:B-----5:R-:W-:Y:S02]  /*195c0*/  @!P6 LEA R14, P0, R235.reuse, R185.reuse, 0x1 ;  /* 0x000000b9eb0ee211 */ /* 0x0e0fe400078008ff */
        /* <DEDUP_REMOVED lines=26> */
.L_x_2274:
[----:B------:R-:W-:Y:S05]  /*19770*/  BSYNC B0 ;  /* 0x0000000000007941 */ /* 0x000fea0003800000 */
.L_x_2273:
        /* <DEDUP_REMOVED lines=13> */
[----:B-12--5:R-:W-:-:S05]  /*19850*/  SHF.L.U64.HI R6, R50, 0x5, R51 ;  /* 0x0000000532067819 */ /* 0x026fca0000010233 */
        /* <DEDUP_REMOVED lines=28> */
.L_x_2276:
[----:B------:R-:W-:Y:S05]  /*19a20*/  BSYNC B0 ;  /* 0x0000000000007941 */ /* 0x000fea0003800000 */
.L_x_2275:
        /* <DEDUP_REMOVED lines=10> */
[----:B-1----:R-:W-:Y:S01]  /*19ad0*/  @P1 MOV R8, R185 ;  /* 0x000000b900081202 */ /* 0x002fe20000000f00 */
[--C-:B--2--5:R-:W-:Y:S01]  /*19ae0*/  @P2 IMAD.MOV.U32 R6, RZ, RZ, R185.reuse ;  /* 0x000000ffff062224 */ /* 0x124fe200078e00b9 */
[-C--:B------:R-:W-:Y:S01]  /*19af0*/  @P1 MOV R9, R184.reuse ;  /* 0x000000b800091202 */ /* 0x080fe20000000f00 */
[----:B------:R-:W-:Y:S01]  /*19b00*/  @P3 IMAD.MOV.U32 R4, RZ, RZ, R185 ;  /* 0x000000ffff043224 */ /* 0x000fe200078e00b9 */
[-C--:B------:R-:W-:Y:S01]  /*19b10*/  @P2 MOV R7, R184.reuse ;  /* 0x000000b800072202 */ /* 0x080fe20000000f00 */
[----:B------:R-:W-:Y:S01]  /*19b20*/  @P3 IMAD R0, R51, 0x60, RZ ;  /* 0x0000006033003824 */ /* 0x000fe200078e02ff */
[----:B------:R-:W-:Y:S01]  /*19b30*/  @P3 MOV R5, R184 ;  /* 0x000000b800053202 */ /* 0x000fe20000000f00 */
[----:B------:R-:W-:-:S04]  /*19b40*/  @P1 IMAD.WIDE.U32 R10, R50, 0x60, R8 ;  /* 0x00000060320a1825 */ /* 0x000fc800078e0008 */
[----:B------:R-:W-:-:S04]  /*19b50*/  @P2 IMAD.WIDE.U32 R8, R50, 0x60, R6 ;  /* 0x0000006032082825 */ /* 0x000fc800078e0006 */
[----:B------:R-:W-:Y:S01]  /*19b60*/  @P3 IMAD.WIDE.U32 R6, R50, 0x60, R4 ;  /* 0x0000006032063825 */ /* 0x000fe200078e0004 */
[----:B------:R-:W-:-:S03]  /*19b70*/  @!P0 MOV R4, R185 ;  /* 0x000000b900048202 */ /* 0x000fc60000000f00 */
[----:B------:R-:W-:Y:S02]  /*19b80*/  @!P0 IMAD.MOV.U32 R5, RZ, RZ, R184 ;  /* 0x000000ffff058224 */ /* 0x000fe400078e00b8 */
[----:B------:R-:W-:Y:S02]  /*19b90*/  @P3 IMAD.IADD R0, R0, 0x1, R7 ;  /* 0x0000000100003824 */ /* 0x000fe400078e0207 */
[----:B------:R-:W-:-:S03]  /*19ba0*/  @!P0 IMAD.WIDE.U32 R12, R50, 0x60, R4 ;  /* 0x00000060320c8825 */ /* 0x000fc600078e0004 */
[----:B------:R-:W-:Y:S01]  /*19bb0*/  @P3 MOV R7, R0 ;  /* 0x0000000000073202 */ /* 0x000fe20000000f00 */
[C---:B------:R-:W-:Y:S02]  /*19bc0*/  @P1 IMAD R5, R51.reuse, 0x60, RZ ;  /* 0x0000006033051824 */ /* 0x040fe400078e02ff */
[C---:B------:R-:W-:Y:S02]  /*19bd0*/  @P2 IMAD R4, R51.reuse, 0x60, RZ ;  /* 0x0000006033042824 */ /* 0x040fe400078e02ff */
[----:B------:R-:W-:Y:S01]  /*19be0*/  @!P0 IMAD R51, R51, 0x60, RZ ;  /* 0x0000006033338824 */ /* 0x000fe200078e02ff */
[----:B------:R-:W-:Y:S02]  /*19bf0*/  @P1 IADD3 R5, R5, R11, RZ ;  /* 0x0000000b05051210 */ /* 0x000fe40007ffe0ff */
[----:B------:R-:W-:Y:S02]  /*19c00*/  @P2 IADD3 R4, R4, R9, RZ ;  /* 0x0000000904042210 */ /* 0x000fe40007ffe0ff */
[----:B------:R-:W-:-:S02]  /*19c10*/  @!P0 IADD3 R13, R51, R13, RZ ;  /* 0x0000000d330d8210 */ /* 0x000fc40007ffe0ff */
[----:B------:R-:W-:Y:S01]  /*19c20*/  @P1 MOV R11, R5 ;  /* 0x00000005000b1202 */ /* 0x000fe20000000f00 */
[----:B------:R-:W-:Y:S01]  /*19c30*/  @P2 IMAD.MOV.U32 R5, RZ, RZ, R4 ;  /* 0x000000ffff052224 */ /* 0x000fe200078e0004 */
[----:B------:R-:W-:Y:S01]  /*19c40*/  @P2 MOV R4, R8 ;  /* 0x0000000800042202 */ /* 0x000fe20000000f00 */
        /* <DEDUP_REMOVED lines=20> */
.L_x_2278:
[----:B------:R-:W-:Y:S05]  /*19d90*/  BSYNC B0 ;  /* 0x0000000000007941 */ /* 0x000fea0003800000 */
.L_x_2277:
[C---:B------:R-:W-:Y:S01]  /*19da0*/  IMAD.SHL.U32 R0, R55.reuse, 0x40, RZ ;  /* 0x0000004037007824 */ /* 0x040fe200078e00ff */
        /* <DEDUP_REMOVED lines=9> */
[----:B------:R-:W-:Y:S01]  /*19e40*/  LDSM.16.M88.4 R24, [R230] ;  /* 0x00000000e618783b */ /* 0x000fe20000000200 */
        /* <DEDUP_REMOVED lines=10> */
[----:B-1---5:R-:W1:Y:S01]  /*19ef0*/  LDSM.16.M88.4 R12, [R229+0x8000] ;  /* 0x00800000e50c783b */ /* 0x022e620000000200 */
[----:B------:R-:W-:Y:S02]  /*19f00*/  IADD3 R227, R229, 0x8020, RZ ;  /* 0x00008020e5e37810 */ /* 0x000fe40007ffe0ff */
[----:B------:R-:W-:Y:S01]  /*19f10*/  @P1 IADD3 R227, R0, -0x20, RZ ;  /* 0xffffffe000e31810 */ /* 0x000fe20007ffe0ff */
[----:B------:R-:W3:Y:S01]  /*19f20*/  LDSM.16.M88.4 R56, [R229+0x8800] ;  /* 0x00880000e538783b */ /* 0x000ee20000000200 */
[----:B------:R-:W-:-:S03]  /*19f30*/  IMAD.MOV.U32 R0, RZ, RZ, 0x40 ;  /* 0x00000040ff007424 */ /* 0x000fc600078e00ff */
[----:B------:R-:W4:Y:S02]  /*19f40*/  LDSM.16.M88.4 R76, [R229+0x9000] ;  /* 0x00900000e54c783b */ /* 0x000f240000000200 */
[----:B------:R-:W-:Y:S02]  /*19f50*/  SEL R0, R0, 0xffffffc0, !P2 ;  /* 0xffffffc000007807 */ /* 0x000fe40005000000 */
[----:B------:R-:W3:Y:S03]  /*19f60*/  LDSM.16.M88.4 R28, [R229+0x9800] ;  /* 0x00980000e51c783b */ /* 0x000ee60000000200 */
[----:B------:R-:W-:Y:S01]  /*19f70*/  IMAD.IADD R224, R229, 0x1, R0 ;  /* 0x00000001e5e07824 */ /* 0x000fe200078e0200 */
[----:B------:R-:W3:Y:S01]  /*19f80*/  LDSM.16.M88.4 R4, [R227] ;  /* 0x00000000e304783b */ /* 0x000ee20000000200 */
[----:B------:R-:W-:-:S03]  /*19f90*/  IMAD.IADD R220, R0, 0x1, R227 ;  /* 0x0000000100dc7824 */ /* 0x000fc600078e02e3 */
[----:B------:R-:W4:Y:S04]  /*19fa0*/  LDSM.16.M88.4 R92, [R227+0x800] ;  /* 0x00080000e35c783b */ /* 0x000f280000000200 */
[----:B------:R-:W4:Y:S04]  /*19fb0*/  LDSM.16.M88.4 R88, [R227+0x1000] ;  /* 0x00100000e358783b */ /* 0x000f280000000200 */
[----:B------:R-:W4:Y:S04]  /*19fc0*/  LDSM.16.M88.4 R84, [R227+0x1800] ;  /* 0x00180000e354783b */ /* 0x000f280000000200 */
[----:B------:R-:W4:Y:S04]  /*19fd0*/  LDSM.16.M88.4 R8, [R224+0x8000] ;  /* 0x00800000e008783b */ /* 0x000f280000000200 */
[----:B------:R-:W4:Y:S01]  /*19fe0*/  LDSM.16.M88.4 R64, [R224+0x8800] ;  /* 0x00880000e040783b */ /* 0x000f220000000200 */
[C---:B-1----:R-:W-:Y:S03]  /*19ff0*/  HMMA.16816.F32.BF16 R16, R24.reuse, R12, RZ ;  /* 0x0000000c1810723c */ /* 0x042fe600000418ff */
[----:B------:R-:W1:Y:S04]  /*1a000*/  LDSM.16.M88.4 R60, [R224+0x9000] ;  /* 0x00900000e03c783b */ /* 0x000e680000000200 */
[----:B------:R-:W-:Y:S01]  /*1a010*/  LDSM.16.M88.4 R100, [R220+0x4800] ;  /* 0x00480000dc64783b */ /* 0x000fe20000000200 */
[C---:B------:R-:W-:Y:S03]  /*1a020*/  HMMA.16816.F32.BF16 R12, R24.reuse, R14, RZ ;  /* 0x0000000e180c723c */ /* 0x040fe600000418ff */
[----:B------:R-:W-:Y:S05]  /*1a030*/  LDSM.16.M88.4 R96, [R229+0xe800] ;  /* 0x00e80000e560783b */ /* 0x000fea0000000200 */
[C---:B---3--:R-:W-:Y:S08]  /*1a040*/  HMMA.16816.F32.BF16 R32, R24.reuse, R56, RZ ;  /* 0x000000381820723c */ /* 0x048ff000000418ff */
[C---:B----4-:R-:W-:Y:S08]  /*1a050*/  HMMA.16816.F32.BF16 R80, R24.reuse, R76, RZ ;  /* 0x0000004c1850723c */ /* 0x050ff000000418ff */
[C---:B------:R-:W-:Y:S08]  /*1a060*/  HMMA.16816.F32.BF16 R56, R24.reuse, R58, RZ ;  /* 0x0000003a1838723c */ /* 0x040ff000000418ff */
[C---:B------:R-:W-:Y:S08]  /*1a070*/  HMMA.16816.F32.BF16 R76, R24.reuse, R78, RZ ;  /* 0x0000004e184c723c */ /* 0x040ff000000418ff */
[C---:B------:R-:W-:Y:S08]  /*1a080*/  HMMA.16816.F32.BF16 R72, R24.reuse, R28, RZ ;  /* 0x0000001c1848723c */ /* 0x040ff000000418ff */
[----:B------:R-:W-:Y:S01]  /*1a090*/  HMMA.16816.F32.BF16 R24, R24, R30, RZ ;  /* 0x0000001e1818723c */ /* 0x000fe200000418ff */
[----:B------:R-:W3:Y:S07]  /*1a0a0*/  LDSM.16.M88.4 R28, [R224+0x9800] ;  /* 0x00980000e01c783b */ /* 0x000eee0000000200 */
        /* <DEDUP_REMOVED lines=12> */
[----:B------:R-:W-:Y:S03]  /*1a170*/  LDSM.16.M88.4 R84, [R230+0x2000] ;  /* 0x00200000e654783b */ /* 0x000fe60000000200 */
[C---:B------:R-:W-:Y:S08]  /*1a180*/  HMMA.16816.F32.BF16 R16, R68.reuse, R8, R16 ;  /* 0x000000084410723c */ /* 0x040ff00000041810 */
[C---:B------:R-:W-:Y:S01]  /*1a190*/  HMMA.16816.F32.BF16 R12, R68.reuse, R10, R12 ;  /* 0x0000000a440c723c */ /* 0x040fe2000004180c */
[----:B------:R-:W4:Y:S07]  /*1a1a0*/  LDSM.16.M88.4 R8, [R220+0x1000] ;  /* 0x00100000dc08783b */ /* 0x000f2e0000000200 */
[C---:B------:R-:W-:Y:S08]  /*1a1b0*/  HMMA.16816.F32.BF16 R32, R68.reuse, R64, R32 ;  /* 0x000000404420723c */ /* 0x040ff00000041820 */
[C---:B------:R-:W-:Y:S01]  /*1a1c0*/  HMMA.16816.F32.BF16 R56, R68.reuse, R66, R56 ;  /* 0x000000424438723c */ /* 0x040fe20000041838 */
[----:B------:R-:W-:Y:S07]  /*1a1d0*/  LDSM.16.M88.4 R64, [R220+0x1800] ;  /* 0x00180000dc40783b */ /* 0x000fee0000000200 */
[C---:B-1----:R-:W-:Y:S08]  /*1a1e0*/  HMMA.16816.F32.BF16 R80, R68.reuse, R60, R80 ;  /* 0x0000003c4450723c */ /* 0x042ff00000041850 */
[C---:B------:R-:W-:Y:S01]  /*1a1f0*/  HMMA.16816.F32.BF16 R76, R68.reuse, R62, R76 ;  /* 0x0000003e444c723c */ /* 0x040fe2000004184c */
[----:B------:R-:W-:Y:S07]  /*1a200*/  LDSM.16.M88.4 R60, [R227+0x2800] ;  /* 0x00280000e33c783b */ /* 0x000fee0000000200 */
[C---:B---3--:R-:W-:Y:S08]  /*1a210*/  HMMA.16816.F32.BF16 R72, R68.reuse, R28, R72 ;  /* 0x0000001c4448723c */ /* 0x048ff00000041848 */
        /* <DEDUP_REMOVED lines=80> */
[----:B--2---:R-:W-:Y:S08]  /*1a720*/  HMMA.16816.F32.BF16 R16, R4, R8, R16 ;  /* 0x000000080410723c */ /* 0x004ff00000041810 */
[C---:B------:R-:W-:Y:S08]  /*1a730*/  HMMA.16816.F32.BF16 R72, R44.reuse, R64, R72 ;  /* 0x000000402c48723c */ /* 0x040ff00000041848 */
[----:B------:R-:W-:Y:S01]  /*1a740*/  HMMA.16816.F32.BF16 R68, R44, R66, R68 ;  /* 0x000000422c44723c */ /* 0x000fe20000041844 */
[----:B------:R-:W-:Y:S04]  /*1a750*/  LDSM.16.M88.4 R64, [R230+0x6000] ;  /* 0x00600000e640783b */ /* 0x000fe80000000200 */
[----:B------:R-:W2:Y:S03]  /*1a760*/  LDSM.16.M88.4 R44, [R229+0xe000] ;  /* 0x00e00000e52c783b */ /* 0x000ea60000000200 */
[----:B------:R-:W-:Y:S01]  /*1a770*/  HMMA.16816.F32.BF16 R12, R4, R10, R12 ;  /* 0x0000000a040c723c */ /* 0x000fe2000004180c */
[----:B------:R-:W-:Y:S07]  /*1a780*/  LDSM.16.M88.4 R8, [R224+0xd800] ;  /* 0x00d80000e008783b */ /* 0x000fee0000000200 */
[C---:B---3--:R-:W-:Y:S08]  /*1a790*/  HMMA.16816.F32.BF16 R32, R48.reuse, R28, R32 ;  /* 0x0000001c3020723c */ /* 0x048ff00000041820 */
[C---:B------:R-:W-:Y:S01]  /*1a7a0*/  HMMA.16816.F32.BF16 R56, R48.reuse, R30, R56 ;  /* 0x0000001e3038723c */ /* 0x040fe20000041838 */
[----:B------:R-:W3:Y:S07]  /*1a7b0*/  LDSM.16.M88.4 R28, [R224+0xc800] ;  /* 0x00c80000e01c783b */ /* 0x000eee0000000200 */
[C---:B----4-:R-:W-:Y:S08]  /*1a7c0*/  HMMA.16816.F32.BF16 R80, R48.reuse, R24, R80 ;  /* 0x000000183050723c */ /* 0x050ff00000041850 */
[----:B------:R-:W-:Y:S01]  /*1a7d0*/  HMMA.16816.F32.BF16 R76, R48, R26, R76 ;  /* 0x0000001a304c723c */ /* 0x000fe2000004184c */
[----:B------:R-:W4:Y:S07]  /*1a7e0*/  LDSM.16.M88.4 R24, [R224+0xd000] ;  /* 0x00d00000e018783b */ /* 0x000f2e0000000200 */
[----:B------:R-:W-:Y:S08]  /*1a7f0*/  HMMA.16816.F32.BF16 R16, R92, R84, R16 ;  /* 0x000000545c10723c */ /* 0x000ff00000041810 */
[C---:B-1----:R-:W-:Y:S08]  /*1a800*/  HMMA.16816.F32.BF16 R72, R48.reuse, R60, R72 ;  /* 0x0000003c3048723c */ /* 0x042ff00000041848 */
[----:B------:R-:W-:Y:S01]  /*1a810*/  HMMA.16816.F32.BF16 R68, R48, R62, R68 ;  /* 0x0000003e3044723c */ /* 0x000fe20000041844 */
[----:B------:R-:W-:Y:S04]  /*1a820*/  LDSM.16.M88.4 R48, [R228+0x6000] ;  /* 0x00600000e430783b */ /* 0x000fe80000000200 */
[----:B------:R-:W1:Y:S03]  /*1a830*/  LDSM.16.M88.4 R60, [R227+0x6000] ;  /* 0x00600000e33c783b */ /* 0x000e660000000200 */
[----:B------:R-:W-:Y:S01]  /*1a840*/  HMMA.16816.F32.BF16 R12, R92, R86, R12 ;  /* 0x000000565c0c723c */ /* 0x000fe2000004180c */
[----:B------:R-:W-:Y:S07]  /*1a850*/  LDSM.16.M88.4 R84, [R220+0x5800] ;  /* 0x00580000dc54783b */ /* 0x000fee0000000200 */
[----:B--2---:R-:W-:Y:S08]  /*1a860*/  HMMA.16816.F32.BF16 R16, R64, R44, R16 ;  /* 0x0000002c4010723c */ /* 0x004ff00000041810 */
[C---:B---3--:R-:W-:Y:S08]  /*1a870*/  HMMA.16816.F32.BF16 R32, R4.reuse, R28, R32 ;  /* 0x0000001c0420723c */ /* 0x048ff00000041820 */
[C---:B------:R-:W-:Y:S01]  /*1a880*/  HMMA.16816.F32.BF16 R56, R4.reuse, R30, R56 ;  /* 0x0000001e0438723c */ /* 0x040fe20000041838 */
[----:B------:R-:W-:Y:S07]  /*1a890*/  LDSM.16.M88.4 R28, [R226+0x6000] ;  /* 0x00600000e21c783b */ /* 0x000fee0000000200 */
[C---:B----4-:R-:W-:Y:S08]  /*1a8a0*/  HMMA.16816.F32.BF16 R80, R4.reuse, R24, R80 ;  /* 0x000000180450723c */ /* 0x050ff00000041850 */
[----:B------:R-:W-:Y:S01]  /*1a8b0*/  HMMA.16816.F32.BF16 R76, R4, R26, R76 ;  /* 0x0000001a044c723c */ /* 0x000fe2000004184c */
[----:B------:R-:W2:Y:S07]  /*1a8c0*/  LDSM.16.M88.4 R24, [R224+0xe000] ;  /* 0x00e00000e018783b */ /* 0x000eae0000000200 */
[----:B------:R-:W-:Y:S01]  /*1a8d0*/  HMMA.16816.F32.BF16 R12, R64, R46, R12 ;  /* 0x0000002e400c723c */ /* 0x000fe2000004180c */
[----:B------:R-:W-:Y:S07]  /*1a8e0*/  LDSM.16.M88.4 R44, [R227+0x6800] ;  /* 0x00680000e32c783b */ /* 0x000fee0000000200 */
[----:B-1----:R-:W-:Y:S08]  /*1a8f0*/  HMMA.16816.F32.BF16 R16, R48, R60, R16 ;  /* 0x0000003c3010723c */ /* 0x002ff00000041810 */
[C---:B------:R-:W-:Y:S08]  /*1a900*/  HMMA.16816.F32.BF16 R72, R4.reuse, R8, R72 ;  /* 0x000000080448723c */ /* 0x040ff00000041848 */
[----:B------:R-:W-:Y:S01]  /*1a910*/  HMMA.16816.F32.BF16 R68, R4, R10, R68 ;  /* 0x0000000a0444723c */ /* 0x000fe20000041844 */
[----:B------:R-:W-:Y:S04]  /*1a920*/  LDSM.16.M88.4 R8, [R225+0x6000] ;  /* 0x00600000e108783b */ /* 0x000fe80000000200 */
[----:B------:R-:W1:Y:S03]  /*1a930*/  LDSM.16.M88.4 R4, [R220+0x6000] ;  /* 0x00600000dc04783b */ /* 0x000e660000000200 */
[----:B------:R-:W-:Y:S01]  /*1a940*/  HMMA.16816.F32.BF16 R12, R48, R62, R12 ;  /* 0x0000003e300c723c */ /* 0x000fe2000004180c */
[----:B------:R-:W3:Y:S07]  /*1a950*/  LDSM.16.M88.4 R60, [R229+0xf000] ;  /* 0x00f00000e53c783b */ /* 0x000eee0000000200 */
[----:B--2---:R-:W-:Y:S08]  /*1a960*/  HMMA.16816.F32.BF16 R16, R28, R24, R16 ;  /* 0x000000181c10723c */ /* 0x004ff00000041810 */
[C---:B------:R-:W-:Y:S08]  /*1a970*/  HMMA.16816.F32.BF16 R32, R92.reuse, R100, R32 ;  /* 0x000000645c20723c */ /* 0x040ff00000041820 */
[C---:B------:R-:W-:Y:S08]  /*1a980*/  HMMA.16816.F32.BF16 R56, R92.reuse, R102, R56 ;  /* 0x000000665c38723c */ /* 0x040ff00000041838 */
[----:B------:R-:W-:Y:S01]  /*1a990*/  HMMA.16816.F32.BF16 R100, R92, R88, R80 ;  /* 0x000000585c64723c */ /* 0x000fe20000041850 */
[----:B------:R-:W-:Y:S07]  /*1a9a0*/  LDSM.16.M88.4 R80, [R224+0xe800] ;  /* 0x00e80000e050783b */ /* 0x000fee0000000200 */
[----:B------:R-:W-:Y:S01]  /*1a9b0*/  HMMA.16816.F32.BF16 R12, R28, R26, R12 ;  /* 0x0000001a1c0c723c */ /* 0x000fe2000004180c */
[----:B------:R-:W2:Y:S07]  /*1a9c0*/  LDSM.16.M88.4 R24, [R227+0x7000] ;  /* 0x00700000e318783b */ /* 0x000eae0000000200 */
[----:B-1----:R-:W-:Y:S08]  /*1a9d0*/  HMMA.16816.F32.BF16 R16, R8, R4, R16 ;  /* 0x000000040810723c */ /* 0x002ff00000041810 */
[----:B------:R-:W-:Y:S01]  /*1a9e0*/  HMMA.16816.F32.BF16 R76, R92, R90, R76 ;  /* 0x0000005a5c4c723c */ /* 0x000fe2000004184c */
[----:B------:R-:W1:Y:S07]  /*1a9f0*/  LDSM.16.M88.4 R88, [R229+0xf800] ;  /* 0x00f80000e558783b */ /* 0x000e6e0000000200 */
[----:B---3--:R-:W-:Y:S08]  /*1aa00*/  HMMA.16816.F32.BF16 R100, R64, R60, R100 ;  /* 0x0000003c4064723c */ /* 0x008ff00000041864 */
[----:B------:R-:W-:Y:S01]  /*1aa10*/  HMMA.16816.F32.BF16 R72, R92, R84, R72 ;  /* 0x000000545c48723c */ /* 0x000fe20000041848 */
[----:B------:R-:W-:-:S02]  /*1aa20*/  FMUL.FTZ R16, R16, R36 ;  /* 0x0000002410107220 */ /* 0x000fc40000410000 */
[-C--:B------:R-:W-:Y:S02]  /*1aa30*/  FMUL.FTZ R17, R17, R36.reuse ;  /* 0x0000002411117220 */ /* 0x080fe40000410000 */
[----:B------:R-:W-:-:S03]  /*1aa40*/  FMUL.FTZ R18, R18, R36 ;  /* 0x0000002412127220 */ /* 0x000fc60000410000 */
[----:B------:R-:W-:Y:S01]  /*1aa50*/  HMMA.16816.F32.BF16 R84, R92, R86, R68 ;  /* 0x000000565c54723c */ /* 0x000fe20000041844 */
[----:B------:R-:W3:Y:S01]  /*1aa60*/  MUFU.TANH R37, R16 ;  /* 0x0000001000257308 */ /* 0x000ee20000002400 */
[----:B------:R-:W-:Y:S06]  /*1aa70*/  LDSM.16.M88.4 R68, [R220+0x6800] ;  /* 0x00680000dc44783b */ /* 0x000fec0000000200 */
[----:B------:R-:W-:Y:S01]  /*1aa80*/  HMMA.16816.F32.BF16 R12, R8, R6, R12 ;  /* 0x00000006080c723c */ /* 0x000fe2000004180c */
[----:B------:R-:W4:Y:S01]  /*1aa90*/  MUFU.TANH R38, R17 ;  /* 0x0000001100267308 */ /* 0x000f220000002400 */
[----:B------:R-:W-:Y:S06]  /*1aaa0*/  LDSM.16.M88.4 R4, [R224+0xf000] ;  /* 0x00f00000e004783b */ /* 0x000fec0000000200 */
[----:B------:R-:W-:Y:S08]  /*1aab0*/  HMMA.16816.F32.BF16 R76, R64, R62, R76 ;  /* 0x0000003e404c723c */ /* 0x000ff0000004184c */
[----:B--2---:R-:W-:Y:S01]  /*1aac0*/  HMMA.16816.F32.BF16 R100, R48, R24, R100 ;  /* 0x000000183064723c */ /* 0x004fe20000041864 */
[----:B------:R2:W1:Y:S06]  /*1aad0*/  MUFU.TANH R24, R18 ;  /* 0x0000001200187308 */ /* 0x00046c0000002400 */
[----:B------:R-:W-:-:S02]  /*1aae0*/  FMUL.FTZ R25, R19, R36 ;  /* 0x0000002413197220 */ /* 0x000fc40000410000 */
[----:B--2---:R-:W2:Y:S01]  /*1aaf0*/  LDSM.16.M88.4 R16, [R227+0x7800] ;  /* 0x00780000e310783b */ /* 0x004ea20000000200 */
[----:B------:R-:W-:Y:S01]  /*1ab00*/  HMMA.16816.F32.BF16 R32, R64, R96, R32 ;  /* 0x000000604020723c */ /* 0x000fe20000041820 */
[-C--:B------:R-:W-:Y:S02]  /*1ab10*/  FMUL.FTZ R12, R12, R36.reuse ;  /* 0x000000240c0c7220 */ /* 0x080fe40000410000 */
[-C--:B------:R-:W-:Y:S02]  /*1ab20*/  FMUL.FTZ R13, R13, R36.reuse ;  /* 0x000000240d0d7220 */ /* 0x080fe40000410000 */
[----:B------:R-:W-:-:S03]  /*1ab30*/  FMUL.FTZ R14, R14, R36 ;  /* 0x000000240e0e7220 */ /* 0x000fc60000410000 */
[C---:B------:R-:W-:Y:S01]  /*1ab40*/  HMMA.16816.F32.BF16 R56, R64.reuse, R98, R56 ;  /* 0x000000624038723c */ /* 0x040fe20000041838 */
[----:B------:R-:W2:Y:S07]  /*1ab50*/  MUFU.TANH R42, R12 ;  /* 0x0000000c002a7308 */ /* 0x000eae0000002400 */
[C---:B-1----:R-:W-:Y:S01]  /*1ab60*/  HMMA.16816.F32.BF16 R84, R64.reuse, R90, R84 ;  /* 0x0000005a4054723c */ /* 0x042fe20000041854 */
[----:B------:R-:W1:Y:S07]  /*1ab70*/  MUFU.TANH R43, R13 ;  /* 0x0000000d002b7308 */ /* 0x000e6e0000002400 */
[----:B------:R-:W-:Y:S08]  /*1ab80*/  HMMA.16816.F32.BF16 R72, R64, R88, R72 ;  /* 0x000000584048723c */ /* 0x000ff00000041848 */
[----:B------:R-:W-:Y:S01]  /*1ab90*/  HMMA.16816.F32.BF16 R76, R48, R26, R76 ;  /* 0x0000001a304c723c */ /* 0x000fe2000004184c */
[----:B------:R1:W1:Y:S06]  /*1aba0*/  MUFU.TANH R26, R14 ;  /* 0x0000000e001a7308 */ /* 0x00026c0000002400 */
[----:B------:R-:W-:-:S02]  /*1abb0*/  FMUL.FTZ R27, R15, R36 ;  /* 0x000000240f1b7220 */ /* 0x000fc40000410000 */
[----:B-1----:R-:W1:Y:S01]  /*1abc0*/  LDSM.16.M88.4 R12, [R224+0xf800] ;  /* 0x00f80000e00c783b */ /* 0x002e620000000200 */
[C---:B------:R-:W-:Y:S08]  /*1abd0*/  HMMA.16816.F32.BF16 R32, R48.reuse, R44, R32 ;  /* 0x0000002c3020723c */ /* 0x040ff00000041820 */
[C---:B------:R-:W-:Y:S01]  /*1abe0*/  HMMA.16816.F32.BF16 R56, R48.reuse, R46, R56 ;  /* 0x0000002e3038723c */ /* 0x040fe20000041838 */
[----:B------:R-:W-:Y:S07]  /*1abf0*/  LDSM.16.M88.4 R44, [R220+0x7000] ;  /* 0x00700000dc2c783b */ /* 0x000fee0000000200 */
[C---:B--2---:R-:W-:Y:S08]  /*1ac00*/  HMMA.16816.F32.BF16 R84, R48.reuse, R18, R84 ;  /* 0x000000123054723c */ /* 0x044ff00000041854 */
[----:B------:R-:W-:Y:S08]  /*1ac10*/  HMMA.16816.F32.BF16 R72, R48, R16, R72 ;  /* 0x000000103048723c */ /* 0x000ff00000041848 */
[C---:B------:R-:W-:Y:S08]  /*1ac20*/  HMMA.16816.F32.BF16 R100, R28.reuse, R4, R100 ;  /* 0x000000041c64723c */ /* 0x040ff00000041864 */
[----:B------:R-:W-:Y:S01]  /*1ac30*/  HMMA.16816.F32.BF16 R76, R28, R6, R76 ;  /* 0x000000061c4c723c */ /* 0x000fe2000004184c */
[----:B------:R-:W2:Y:S01]  /*1ac40*/  LDSM.16.M88.4 R4, [R220+0x7800] ;  /* 0x00780000dc04783b */ /* 0x000ea20000000200 */
[----:B------:R-:W-:-:S02]  /*1ac50*/  LEA R23, R52, R23, 0x4 ;  /* 0x0000001734177211 */ /* 0x000fc400078e20ff */
[----:B------:R-:W-:Y:S01]  /*1ac60*/  ISETP.GT.AND P6, PT, R250, R239, PT ;  /* 0x000000effa00720c */ /* 0x000fe20003fc4270 */
[----:B------:R-:W1:Y:S03]  /*1ac70*/  MUFU.TANH R25, R25 ;  /* 0x0000001900197308 */ /* 0x000e660000002400 */
[----:B------:R-:W-:Y:S01]  /*1ac80*/  HMMA.16816.F32.BF16 R32, R28, R80, R32 ;  /* 0x000000501c20723c */ /* 0x000fe20000041820 */
[----:B------:R-:W-:Y:S01]  /*1ac90*/  ISETP.NE.U32.AND P0, PT, R248, RZ, PT ;  /* 0x000000fff800720c */ /* 0x000fe20003f05070 */
[----:B------:R-:W-:-:S06]  /*1aca0*/  DEPBAR.LE SB0, 0x0 ;  /* 0x000080000000791a */ /* 0x000fcc0000000000 */
[C---:B------:R-:W-:Y:S08]  /*1acb0*/  HMMA.16816.F32.BF16 R56, R28.reuse, R82, R56 ;  /* 0x000000521c38723c */ /* 0x040ff00000041838 */
[C---:B-1----:R-:W-:Y:S08]  /*1acc0*/  HMMA.16816.F32.BF16 R84, R28.reuse, R14, R84 ;  /* 0x0000000e1c54723c */ /* 0x042ff00000041854 */
[----:B------:R-:W-:Y:S08]  /*1acd0*/  HMMA.16816.F32.BF16 R72, R28, R12, R72 ;  /* 0x0000000c1c48723c */ /* 0x000ff00000041848 */
[C---:B------:R-:W-:Y:S08]  /*1ace0*/  HMMA.16816.F32.BF16 R32, R8.reuse, R68, R32 ;  /* 0x000000440820723c */ /* 0x040ff00000041820 */
[C---:B------:R-:W-:Y:S08]  /*1acf0*/  HMMA.16816.F32.BF16 R56, R8.reuse, R70, R56 ;  /* 0x000000460838723c */ /* 0x040ff00000041838 */
[C---:B--2---:R-:W-:Y:S08]  /*1ad00*/  HMMA.16816.F32.BF16 R84, R8.reuse, R6, R84 ;  /* 0x000000060854723c */ /* 0x044ff00000041854 */
        /* <DEDUP_REMOVED lines=82> */
[----:B------:R-:W-:Y:S02]  /*1b230*/  IABS R4, R10 ;  /* 0x0000000a00047213 */ /* 0x000fe40000000000 */
[-C--:B--2---:R-:W-:Y:S02]  /*1b240*/  IABS R8, R6.reuse ;  /* 0x0000000600087213 */ /* 0x084fe40000000000 */
[-C--:B------:R-:W-:Y:S02]  /*1b250*/  IABS R5, R6.reuse ;  /* 0x0000000600057213 */ /* 0x080fe40000000000 */
[----:B------:R-:W1:Y:S01]  /*1b260*/  I2F.RP R14, R8 ;  /* 0x00000008000e7306 */ /* 0x000e620000209400 */
[----:B------:R-:W-:Y:S02]  /*1b270*/  LOP3.LUT R10, R10, R6, RZ, 0x3c, !PT ;  /* 0x000000060a0a7212 */ /* 0x000fe400078e3cff */
[----:B------:R-:W-:-:S02]  /*1b280*/  IMAD.MOV R5, RZ, RZ, -R5 ;  /* 0x000000ffff057224 */ /* 0x000fc400078e0a05 */
[----:B------:R-:W-:-:S03]  /*1b290*/  ISETP.GE.AND P1, PT, R10, RZ, PT ;  /* 0x000000ff0a00720c */ /* 0x000fc60003f26270 */
        /* <DEDUP_REMOVED lines=14> */
[----:B------:R-:W-:Y:S02]  /*1b380*/  @!P2 IADD3 R9, R9, 0x1, RZ ;  /* 0x000000010909a810 */ /* 0x000fe40007ffe0ff */
[----:B------:R-:W-:Y:S02]  /*1b390*/  ISETP.NE.AND P2, PT, R6, RZ, PT ;  /* 0x000000ff0600720c */ /* 0x000fe40003f45270 */
[-C--:B------:R-:W-:Y:S02]  /*1b3a0*/  ISETP.GE.U32.AND P4, PT, R4, R8.reuse, PT ;  /* 0x000000080400720c */ /* 0x080fe40003f86070 */
[----:B------:R-:W-:Y:S02]  /*1b3b0*/  @!P3 IADD3 R5, R5, -R8, RZ ;  /* 0x800000080505b210 */ /* 0x000fe40007ffe0ff */
[----:B------:R-:W-:Y:S02]  /*1b3c0*/  LOP3.LUT R4, R3, R6, RZ, 0x3c, !PT ;  /* 0x0000000603047212 */ /* 0x000fe400078e3cff */
[----:B------:R-:W-:-:S02]  /*1b3d0*/  ISETP.GE.U32.AND P5, PT, R5, R8, PT ;  /* 0x000000080500720c */ /* 0x000fc40003fa6070 */
[----:B------:R-:W-:Y:S02]  /*1b3e0*/  @!P3 IADD3 R11, R11, 0x1, RZ ;  /* 0x000000010b0bb810 */ /* 0x000fe40007ffe0ff */
[----:B------:R-:W-:Y:S02]  /*1b3f0*/  ISETP.GE.AND P3, PT, R4, RZ, PT ;  /* 0x000000ff0400720c */ /* 0x000fe40003f66270 */
[----:B------:R-:W-:Y:S02]  /*1b400*/  LOP3.LUT R4, RZ, R6, RZ, 0x33, !PT ;  /* 0x00000006ff047212 */ /* 0x000fe400078e33ff */
[----:B------:R-:W-:-:S05]  /*1b410*/  @P4 IADD3 R9, R9, 0x1, RZ ;  /* 0x0000000109094810 */ /* 0x000fca0007ffe0ff */
[----:B------:R-:W-:Y:S01]  /*1b420*/  IMAD.MOV.U32 R5, RZ, RZ, R9 ;  /* 0x000000ffff057224 */ /* 0x000fe200078e0009 */
[----:B------:R-:W-:-:S03]  /*1b430*/  @P5 IADD3 R11, R11, 0x1, RZ ;  /* 0x000000010b0b5810 */ /* 0x000fc60007ffe0ff */
[----:B------:R-:W-:Y:S01]  /*1b440*/  @!P1 IMAD.MOV R5, RZ, RZ, -R5 ;  /* 0x000000ffff059224 */ /* 0x000fe200078e0a05 */
[----:B------:R-:W-:-:S04]  /*1b450*/  @!P3 IADD3 R11, -R11, RZ, RZ ;  /* 0x000000ff0b0bb210 */ /* 0x000fc80007ffe1ff */
[C---:B------:R-:W-:Y:S02]  /*1b460*/  SEL R5, R4.reuse, R5, !P2 ;  /* 0x0000000504057207 */ /* 0x040fe40005000000 */
[----:B------:R-:W-:Y:S02]  /*1b470*/  SEL R4, R4, R11, !P2 ;  /* 0x0000000b04047207 */ /* 0x000fe40005000000 */
[----:B------:R-:W2:Y:S01]  /*1b480*/  LD.E.64 R10, [R20.64+0x38] ;  /* 0x00003806140a7980 */ /* 0x000ea2000c101b00 */
[----:B------:R-:W-:-:S04]  /*1b490*/  IMAD.WIDE R14, R5, 0x4, R248 ;  /* 0x00000004050e7825 */ /* 0x000fc800078e02f8 */
[C---:B------:R-:W-:Y:S01]  /*1b4a0*/  IMAD.WIDE R8, R4.reuse, 0x4, R248 ;  /* 0x0000000404087825 */ /* 0x040fe200078e02f8 */
[----:B------:R1:W3:Y:S05]  /*1b4b0*/  LD.E R7, [R14.64] ;  /* 0x000000060e077980 */ /* 0x0002ea000c101900 */
[----:B------:R-:W3:Y:S04]  /*1b4c0*/  LD.E R8, [R8.64] ;  /* 0x0000000608087980 */ /* 0x000ee8000c101900 */
[----:B-1----:R-:W4:Y:S01]  /*1b4d0*/  LD.E.64 R14, [R20.64+0x20] ;  /* 0x00002006140e7980 */ /* 0x002f22000c101b00 */
[----:B------:R-:W-:-:S04]  /*1b4e0*/  IMAD.IADD R4, R4, 0x1, -R5 ;  /* 0x0000000104047824 */ /* 0x000fc800078e0a05 */
[----:B------:R-:W-:-:S05]  /*1b4f0*/  IMAD R6, R6, R4, -0x40 ;  /* 0xffffffc006067424 */ /* 0x000fca00078e0204 */
[----:B------:R-:W-:Y:S01]  /*1b500*/  SHF.R.S32.HI R5, RZ, 0x1f, R6 ;  /* 0x0000001fff057819 */ /* 0x000fe20000011406 */
[----:B--2---:R-:W-:-:S04]  /*1b510*/  IMAD R4, R11, R6, RZ ;  /* 0x000000060b047224 */ /* 0x004fc800078e02ff */
[C---:B------:R-:W-:Y:S02]  /*1b520*/  IMAD R5, R10.reuse, R5, R4 ;  /* 0x000000050a057224 */ /* 0x040fe400078e0204 */
[----:B---3--:R-:W-:Y:S02]  /*1b530*/  IMAD.IADD R7, R7, 0x1, -R8 ;  /* 0x0000000107077824 */ /* 0x008fe400078e0a08 */
[----:B------:R-:W-:-:S03]  /*1b540*/  IMAD.WIDE.U32 R8, R10, R6, RZ ;  /* 0x000000060a087225 */ /* 0x000fc600078e00ff */
[----:B------:R-:W-:Y:S02]  /*1b550*/  SHF.R.S32.HI R6, RZ, 0x1f, R7 ;  /* 0x0000001fff067819 */ /* 0x000fe40000011407 */
[----:B------:R-:W-:Y:S01]  /*1b560*/  IADD3 R9, R9, R5, RZ ;  /* 0x0000000509097210 */ /* 0x000fe20007ffe0ff */
[----:B----4-:R-:W-:-:S04]  /*1b570*/  IMAD R4, R15, R7, RZ ;  /* 0x000000070f047224 */ /* 0x010fc800078e02ff */
[----:B------:R-:W-:Y:S02]  /*1b580*/  IMAD R4, R14, R6, R4 ;  /* 0x000000060e047224 */ /* 0x000fe400078e0204 */
[----:B------:R-:W-:-:S04]  /*1b590*/  IMAD.WIDE.U32 R6, R7, R14, R8 ;  /* 0x0000000e07067225 */ /* 0x000fc800078e0008 */
[----:B------:R-:W-:Y:S01]  /*1b5a0*/  IMAD.IADD R4, R7, 0x1, R4 ;  /* 0x0000000107047824 */ /* 0x000fe200078e0204 */
[----:B------:R-:W-:Y:S05]  /*1b5b0*/  BRA `(.L_x_2283) ;  /* 0x0000003000007947 */ /* 0x000fea0003800000 */
.L_x_2282:
[----:B------:R-:W2:Y:S02]  /*1b5c0*/  LD.E R6, [R20.64+0x38] ;  /* 0x0000380614067980 */ /* 0x000ea4000c101900 */
[----:B--2---:R-:W-:-:S04]  /*1b5d0*/  LEA R6, -R6, RZ, 0x6 ;  /* 0x000000ff06067211 */ /* 0x004fc800078e31ff */
[----:B------:R-:W-:Y:S02]  /*1b5e0*/  SHF.R.S32.HI R4, RZ, 0x1f, R6 ;  /* 0x0000001fff047819 */ /* 0x000fe40000011406 */
.L_x_2283:
[----:B------:R-:W-:Y:S05]  /*1b5f0*/  BSYNC B0 ;  /* 0x0000000000007941 */ /* 0x000fea0003800000 */
.L_x_2281:
        /* <DEDUP_REMOVED lines=125> */
.L_x_2280:
[----:B-1234-:R-:W-:Y:S05]  /*1bdd0*/  BSYNC B1 ;  /* 0x0000000000017941 */ /* 0x01efea0003800000 */
.L_x_2279:
[----:B------:R1:W2:Y:S01]  /*1bde0*/  LD.E R29, [R20.64+0xdc] ;  /* 0x0000dc06141d7980 */ /* 0x0002a2000c101900 */
[----:B------:R-:W-:-:S02]  /*1bdf0*/  IMAD.IADD R22, R3, 0x1, R22 ;  /* 0x0000000103167824 */ /* 0x000fc400078e0216 */
[----:B------:R-:W-:-:S03]  /*1be00*/  IMAD.SHL.U32 R234, R41, 0x2, RZ ;  /* 0x0000000229ea7824 */ /* 0x000fc600078e00ff */
[----:B------:R-:W-:Y:S01]  /*1be10*/  IADD3 R3, R22, 0x1, RZ ;  /* 0x0000000116037810 */ /* 0x000fe20007ffe0ff */
[--C-:B------:R-:W-:Y:S01]  /*1be20*/  IMAD R233, R40, 0x2, R234.reuse ;  /* 0x0000000228e97824 */ /* 0x100fe200078e02ea */
[C---:B------:R-:W-:Y:S01]  /*1be30*/  IADD3 R4, R22.reuse, 0x8, RZ ;  /* 0x0000000816047810 */ /* 0x040fe20007ffe0ff */
        /* <DEDUP_REMOVED lines=18> */
[----:B------:R-:W-:Y:S01]  /*1bf60*/  FSEL R42, R42, -INF , !P2 ;  /* 0xff8000002a2a7808 */ /* 0x000fe20005000000 */
        /* <DEDUP_REMOVED lines=11> */
[----:B------:R-:W-:Y:S01]  /*1c020*/  IADD3 R3, R22, 0x19, RZ ;  /* 0x0000001916037810 */ /* 0x000fe20007ffe0ff */
[----:B------:R-:W-:Y:S01]  /*1c030*/  LDSM.16.MT88.4 R88, [R232+0x14000] ;  /* 0x01400000e858783b */ /* 0x000fe20000004200 */
[----:B------:R-:W-:Y:S02]  /*1c040*/  FSEL R27, R27, -INF , !P4 ;  /* 0xff8000001b1b7808 */ /* 0x000fe40006000000 */
[----:B------:R-:W-:Y:S01]  /*1c050*/  FSEL R5, R32, -INF , !P1 ;  /* 0xff80000020057808 */ /* 0x000fe20004800000 */
[----:B------:R-:W-:Y:S01]  /*1c060*/  LDSM.16.MT88.4 R96, [R231+0x14000] ;  /* 0x01400000e760783b */ /* 0x000fe20000004200 */
[----:B------:R-:W-:-:S02]  /*1c070*/  ISETP.GE.AND P4, PT, R4, R0, PT ;  /* 0x000000000400720c */ /* 0x000fc40003f86270 */
[-C--:B------:R-:W-:Y:S01]  /*1c080*/  ISETP.GE.AND P1, PT, R4, R2.reuse, PT ;  /* 0x000000020400720c */ /* 0x080fe20003f26270 */
[----:B------:R-:W-:Y:S01]  /*1c090*/  LDSM.16.MT88.4 R104, [R234+0x16000] ;  /* 0x01600000ea68783b */ /* 0x000fe20000004200 */
[----:B------:R-:W-:Y:S02]  /*1c0a0*/  FSEL R4, R33, -INF , !P3 ;  /* 0xff80000021047808 */ /* 0x000fe40005800000 */
[----:B------:R-:W-:Y:S01]  /*1c0b0*/  FSEL R9, R17, -INF , !P5 ;  /* 0xff80000011097808 */ /* 0x000fe20006800000 */
[----:B------:R-:W-:Y:S01]  /*1c0c0*/  LDSM.16.MT88.4 R112, [R233+0x16000] ;  /* 0x01600000e970783b */ /* 0x000fe20000004200 */
[----:B------:R-:W-:Y:S02]  /*1c0d0*/  ISETP.GE.AND P3, PT, R3, R2, PT ;  /* 0x000000020300720c */ /* 0x000fe40003f66270 */
[C---:B------:R-:W-:Y:S01]  /*1c0e0*/  ISETP.GE.AND P5, PT, R22.reuse, R0, PT ;  /* 0x000000001600720c */ /* 0x040fe20003fa6270 */
[----:B------:R-:W-:Y:S01]  /*1c0f0*/  LDSM.16.MT88.4 R120, [R232+0x16000] ;  /* 0x01600000e878783b */ /* 0x000fe20000004200 */
[----:B------:R-:W-:-:S02]  /*1c100*/  IADD3 R6, R22, 0x20, RZ ;  /* 0x0000002016067810 */ /* 0x000fc40007ffe0ff */
[----:B------:R-:W-:Y:S02]  /*1c110*/  FSEL R8, R12, -INF , !P1 ;  /* 0xff8000000c087808 */ /* 0x000fe40004800000 */
[----:B------:R-:W-:Y:S02]  /*1c120*/  FSEL R37, R37, -INF , !P5 ;  /* 0xff80000025257808 */ /* 0x000fe40006800000 */
[----:B------:R-:W-:Y:S02]  /*1c130*/  FSEL R12, R44, -INF , !P3 ;  /* 0xff8000002c0c7808 */ /* 0x000fe40005800000 */
[----:B------:R-:W-:Y:S02]  /*1c140*/  ISETP.GE.AND P3, PT, R22, R2, PT ;  /* 0x000000021600720c */ /* 0x000fe40003f66270 */
[----:B------:R-:W-:Y:S02]  /*1c150*/  FSEL R13, R35, -INF , !P4 ;  /* 0xff800000230d7808 */ /* 0x000fe40006000000 */
[----:B------:R-:W-:-:S02]  /*1c160*/  ISETP.GE.AND P4, PT, R6, R0, PT ;  /* 0x000000000600720c */ /* 0x000fc40003f86270 */
[----:B------:R-:W-:Y:S02]  /*1c170*/  ISETP.GE.AND P1, PT, R6, R2, PT ;  /* 0x000000020600720c */ /* 0x000fe40003f26270 */
[----:B------:R-:W-:Y:S02]  /*1c180*/  FSEL R10, R16, -INF , !P2 ;  /* 0xff800000100a7808 */ /* 0x000fe40005000000 */
[----:B------:R-:W-:Y:S01]  /*1c190*/  FMNMX.FTZ R6, R37, R38, !PT ;  /* 0x0000002625067209 */ /* 0x000fe20007810000 */
[----:B------:R-:W-:Y:S01]  /*1c1a0*/  LDSM.16.MT88.4 R16, [R234+0x10800] ;  /* 0x01080000ea10783b */ /* 0x000fe20000004200 */
[----:B------:R-:W-:Y:S02]  /*1c1b0*/  ISETP.GE.AND P2, PT, R3, R0, PT ;  /* 0x000000000300720c */ /* 0x000fe40003f46270 */
[----:B------:R-:W-:Y:S02]  /*1c1c0*/  FSEL R24, R24, -INF , !P3 ;  /* 0xff80000018187808 */ /* 0x000fe40005800000 */
[----:B------:R-:W-:-:S02]  /*1c1d0*/  IADD3 R3, R22, 0x21, RZ ;  /* 0x0000002116037810 */ /* 0x000fc40007ffe0ff */
[----:B------:R-:W-:Y:S02]  /*1c1e0*/  FMNMX.FTZ R6, R42, R6, !PT ;  /* 0x000000062a067209 */ /* 0x000fe40007810000 */
[----:B------:R-:W-:Y:S02]  /*1c1f0*/  FSEL R11, R34, -INF , !P2 ;  /* 0xff800000220b7808 */ /* 0x000fe40005000000 */
[----:B------:R-:W-:Y:S02]  /*1c200*/  FMNMX.FTZ R14, R24, R25, !PT ;  /* 0x00000019180e7209 */ /* 0x000fe40007810000 */
[C---:B------:R-:W-:Y:S02]  /*1c210*/  ISETP.GE.AND P5, PT, R3.reuse, R0, PT ;  /* 0x000000000300720c */ /* 0x040fe40003fa6270 */
[----:B------:R-:W-:Y:S02]  /*1c220*/  ISETP.GE.AND P2, PT, R3, R2, PT ;  /* 0x000000020300720c */ /* 0x000fe40003f46270 */
[----:B------:R-:W-:-:S02]  /*1c230*/  IADD3 R3, R22, 0x28, RZ ;  /* 0x0000002816037810 */ /* 0x000fc40007ffe0ff */
[----:B------:R-:W-:Y:S02]  /*1c240*/  FMNMX.FTZ R6, R43, R6, !PT ;  /* 0x000000062b067209 */ /* 0x000fe40007810000 */
[----:B------:R-:W-:Y:S02]  /*1c250*/  FMNMX.FTZ R14, R26, R14, !PT ;  /* 0x0000000e1a0e7209 */ /* 0x000fe40007810000 */
[----:B------:R-:W-:Y:S02]  /*1c260*/  FSEL R178, R178, -INF , !P4 ;  /* 0xff800000b2b27808 */ /* 0x000fe40006000000 */
[----:B------:R-:W-:Y:S02]  /*1c270*/  FSEL R182, R182, -INF , !P1 ;  /* 0xff800000b6b67808 */ /* 0x000fe40004800000 */
[C---:B------:R-:W-:Y:S02]  /*1c280*/  ISETP.GE.AND P4, PT, R3.reuse, R0, PT ;  /* 0x000000000300720c */ /* 0x040fe40003f86270 */
[----:B------:R-:W-:-:S02]  /*1c290*/  ISETP.GE.AND P1, PT, R3, R2, PT ;  /* 0x000000020300720c */ /* 0x000fc40003f26270 */
        /* <DEDUP_REMOVED lines=8> */
[----:B------:R-:W-:Y:S02]  /*1c320*/  IADD3 R6, R22, 0x29, RZ ;  /* 0x0000002916067810 */ /* 0x000fe40007ffe0ff */
[----:B------:R-:W-:Y:S02]  /*1c330*/  FSEL R179, R179, -INF , !P5 ;  /* 0xff800000b3b37808 */ /* 0x000fe40006800000 */
[----:B------:R-:W-:Y:S02]  /*1c340*/  FMNMX.FTZ R15, R178, R15, !PT ;  /* 0x0000000fb20f7209 */ /* 0x000fe40007810000 */
[----:B------:R-:W-:-:S02]  /*1c350*/  FMNMX.FTZ R14, R12, R14, !PT ;  /* 0x0000000e0c0e7209 */ /* 0x000fc40007810000 */
[----:B------:R-:W-:Y:S02]  /*1c360*/  IADD3 R7, R22, 0x30, RZ ;  /* 0x0000003016077810 */ /* 0x000fe40007ffe0ff */
[----:B------:R-:W-:Y:S02]  /*1c370*/  ISETP.GE.AND P5, PT, R6, R0, PT ;  /* 0x000000000600720c */ /* 0x000fe40003fa6270 */
[----:B------:R-:W-:Y:S02]  /*1c380*/  FSEL R180, R180, -INF , !P4 ;  /* 0xff800000b4b47808 */ /* 0x000fe40006000000 */
[----:B------:R-:W-:Y:S02]  /*1c390*/  FMNMX.FTZ R15, R179, R15, !PT ;  /* 0x0000000fb30f7209 */ /* 0x000fe40007810000 */
[----:B------:R-:W-:Y:S02]  /*1c3a0*/  FSEL R183, R183, -INF , !P2 ;  /* 0xff800000b7b77808 */ /* 0x000fe40005000000 */
[----:B------:R-:W-:-:S02]  /*1c3b0*/  FMNMX.FTZ R14, R182, R14, !PT ;  /* 0x0000000eb60e7209 */ /* 0x000fc40007810000 */
[----:B------:R-:W-:Y:S02]  /*1c3c0*/  ISETP.GE.AND P3, PT, R6, R2, PT ;  /* 0x000000020600720c */ /* 0x000fe40003f66270 */
[----:B------:R-:W-:Y:S02]  /*1c3d0*/  ISETP.GE.AND P2, PT, R7, R0, PT ;  /* 0x000000000700720c */ /* 0x000fe40003f46270 */
[C---:B------:R-:W-:Y:S02]  /*1c3e0*/  IADD3 R6, R22.reuse, 0x31, RZ ;  /* 0x0000003116067810 */ /* 0x040fe40007ffe0ff */
[----:B------:R-:W-:Y:S02]  /*1c3f0*/  IADD3 R3, R22, 0x38, RZ ;  /* 0x0000003816037810 */ /* 0x000fe40007ffe0ff */
[----:B------:R-:W-:Y:S02]  /*1c400*/  FSEL R181, R181, -INF , !P5 ;  /* 0xff800000b5b57808 */ /* 0x000fe40006800000 */
[----:B------:R-:W-:-:S02]  /*1c410*/  FMNMX.FTZ R15, R180, R15, !PT ;  /* 0x0000000fb40f7209 */ /* 0x000fc40007810000 */
[----:B------:R-:W-:Y:S02]  /*1c420*/  FSEL R186, R186, -INF , !P1 ;  /* 0xff800000baba7808 */ /* 0x000fe40004800000 */
[----:B------:R-:W-:Y:S02]  /*1c430*/  FMNMX.FTZ R14, R183, R14, !PT ;  /* 0x0000000eb70e7209 */ /* 0x000fe40007810000 */
[----:B------:R-:W-:Y:S02]  /*1c440*/  FSEL R194, R194, -INF , !P2 ;  /* 0xff800000c2c27808 */ /* 0x000fe40005000000 */
[-C--:B------:R-:W-:Y:S02]  /*1c450*/  ISETP.GE.AND P4, PT, R6, R0.reuse, PT ;  /* 0x000000000600720c */ /* 0x080fe40003f86270 */
[----:B------:R-:W-:Y:S02]  /*1c460*/  FMNMX.FTZ R15, R181, R15, !PT ;  /* 0x0000000fb50f7209 */ /* 0x000fe40007810000 */
[----:B------:R-:W-:-:S02]  /*1c470*/  ISETP.GE.AND P2, PT, R3, R0, PT ;  /* 0x000000000300720c */ /* 0x000fc40003f46270 */
[----:B------:R-:W-:Y:S02]  /*1c480*/  ISETP.GE.AND P1, PT, R7, R2, PT ;  /* 0x000000020700720c */ /* 0x000fe40003f26270 */
[----:B------:R-:W-:Y:S02]  /*1c490*/  FSEL R187, R187, -INF , !P3 ;  /* 0xff800000bbbb7808 */ /* 0x000fe40005800000 */
        /* <DEDUP_REMOVED lines=16> */
[----:B------:R-:W-:Y:S01]  /*1c5a0*/  FSEL R31, R31, -INF , !P1 ;  /* 0xff8000001f1f7808 */ /* 0x000fe20004800000 */
[----:B-1----:R-:W-:Y:S01]  /*1c5b0*/  LDSM.16.MT88.4 R20, [R231+0x10800] ;  /* 0x01080000e714783b */ /* 0x002fe20000004200 */
        /* <DEDUP_REMOVED lines=51> */
[-CC-:B------:R-:W-:Y:S01]  /*1c8f0*/  FFMA.FTZ R183, R183, R29.reuse, -R28.reuse ;  /* 0x0000001db7b77223 */ /* 0x180fe2000001081c */
        /* <DEDUP_REMOVED lines=54> */
[----:B------:R-:W1:Y:S05]  /*1cc60*/  MUFU.EX2 R194, R194 ;  /* 0x000000c200c27308 */ /* 0x000e6a0000000800 */
[C---:B------:R-:W-:Y:S03]  /*1cc70*/  HMMA.16816.F32.BF16 R116, R128.reuse, R120, RZ ;  /* 0x000000788074723c */ /* 0x040fe600000418ff */
[----:B------:R-:W1:Y:S05]  /*1cc80*/  MUFU.EX2 R193, R193 ;  /* 0x000000c100c17308 */ /* 0x000e6a0000000800 */
[C---:B------:R-:W-:Y:S03]  /*1cc90*/  HMMA.16816.F32.BF16 R156, R128.reuse, R158, RZ ;  /* 0x0000009e809c723c */ /* 0x040fe600000418ff */
[----:B------:R-:W-:Y:S05]  /*1cca0*/  MUFU.EX2 R192, R192 ;  /* 0x000000c000c07308 */ /* 0x000fea0000000800 */
        /* <DEDUP_REMOVED lines=92> */
[----:B------:R-:W-:Y:S02]  /*1d270*/  FADD.FTZ R180, R194, R180 ;  /* 0x000000b4c2b47221 */ /* 0x000fe40000010000 */
[----:B------:R-:W-:Y:S01]  /*1d280*/  FADD.FTZ R186, R187, R186 ;  /* 0x000000babbba7221 */ /* 0x000fe20000010000 */
[----:B------:R-:W-:Y:S01]  /*1d290*/  HMMA.16816.F32.BF16 R148, R4, R10, R148 ;  /* 0x0000000a0494723c */ /* 0x000fe20000041894 */
[----:B------:R-:W1:Y:S01]  /*1d2a0*/  LDSM.16.MT88.4 R8, [R233+0x13000] ;  /* 0x01300000e908783b */ /* 0x000e620000004200 */
[----:B------:R-:W-:Y:S02]  /*1d2b0*/  FADD.FTZ R180, R193, R180 ;  /* 0x000000b4c1b47221 */ /* 0x000fe40000010000 */
[----:B------:R-:W-:Y:S02]  /*1d2c0*/  FADD.FTZ R186, R189, R186 ;  /* 0x000000babdba7221 */ /* 0x000fe40000010000 */
[----:B------:R-:W-:-:S02]  /*1d2d0*/  FADD.FTZ R180, R192, R180 ;  /* 0x000000b4c0b47221 */ /* 0x000fc40000010000 */
[----:B--2---:R-:W-:Y:S01]  /*1d2e0*/  HMMA.16816.F32.BF16 R144, R4, R12, R144 ;  /* 0x0000000c0490723c */ /* 0x004fe20000041890 */
[----:B------:R-:W-:Y:S02]  /*1d2f0*/  FADD.FTZ R186, R188, R186 ;  /* 0x000000babcba7221 */ /* 0x000fe40000010000 */
[----:B------:R-:W-:Y:S02]  /*1d300*/  FADD.FTZ R202, R190, R180 ;  /* 0x000000b4beca7221 */ /* 0x000fe40000010000 */
[----:B------:R-:W-:-:S03]  /*1d310*/  FADD.FTZ R186, R191, R186 ;  /* 0x000000babfba7221 */ /* 0x000fc60000010000 */
[C---:B------:R-:W-:Y:S01]  /*1d320*/  HMMA.16816.F32.BF16 R140, R4.reuse, R14, R140 ;  /* 0x0000000e048c723c */ /* 0x040fe2000004188c */
[----:B------:R-:W2:Y:S04]  /*1d330*/  LDSM.16.MT88.4 R12, [R231+0x13000] ;  /* 0x01300000e70c783b */ /* 0x000ea80000004200 */
[----:B------:R-:W-:Y:S03]  /*1d340*/  STL [R1], R202 ;  /* 0x000000ca01007387 */ /* 0x000fe60000100800 */
        /* <DEDUP_REMOVED lines=42> */
[----:B------:R-:W-:-:S02]  /*1d5f0*/  F2FP.BF16.PACK_AB R4, R193, R194 ;  /* 0x000000c2c104723e */ /* 0x000fc400000010ff */
[----:B------:R-:W-:Y:S02]  /*1d600*/  F2FP.BF16.PACK_AB R6, R190, R192 ;  /* 0x000000c0be06723e */ /* 0x000fe400000010ff */
[----:B------:R-:W-:Y:S02]  /*1d610*/  F2FP.BF16.PACK_AB R5, R188, R189 ;  /* 0x000000bdbc05723e */ /* 0x000fe400000010ff */
[C---:B------:R-:W-:Y:S01]  /*1d620*/  F2FP.BF16.PACK_AB R7, R252.reuse, R191 ;  /* 0x000000bffc07723e */ /* 0x040fe200000010ff */
[----:B------:R-:W-:-:S06]  /*1d630*/  FADD.FTZ R252, R252, R186 ;  /* 0x000000bafcfc7221 */ /* 0x000fcc0000010000 */
        /* <DEDUP_REMOVED lines=58> */
[----:B------:R-:W-:Y:S02]  /*1d9e0*/  IABS R5, R4 ;  /* 0x0000000400057213 */ /* 0x000fe40000000000 */
[----:B------:R-:W-:-:S04]  /*1d9f0*/  IADD3 R12, R4, 0x40, RZ ;  /* 0x00000040040c7810 */ /* 0x000fc80007ffe0ff */
[----:B------:R-:W-:Y:S02]  /*1da00*/  IABS R7, R12 ;  /* 0x0000000c00077213 */ /* 0x000fe40000000000 */
[-C--:B--2---:R-:W-:Y:S02]  /*1da10*/  IABS R8, R11.reuse ;  /* 0x0000000b00087213 */ /* 0x084fe40000000000 */
[-C--:B------:R-:W-:Y:S02]  /*1da20*/  IABS R6, R11.reuse ;  /* 0x0000000b00067213 */ /* 0x080fe40000000000 */
[----:B------:R-:W1:Y:S01]  /*1da30*/  I2F.RP R14, R8 ;  /* 0x00000008000e7306 */ /* 0x000e620000209400 */
[-C--:B------:R-:W-:Y:S02]  /*1da40*/  LOP3.LUT R4, R4, R11.reuse, RZ, 0x3c, !PT ;  /* 0x0000000b04047212 */ /* 0x080fe400078e3cff */
[----:B------:R-:W-:Y:S01]  /*1da50*/  IMAD.MOV R6, RZ, RZ, -R6 ;  /* 0x000000ffff067224 */ /* 0x000fe200078e0a06 */
[----:B------:R-:W-:-:S02]  /*1da60*/  LOP3.LUT R12, R12, R11, RZ, 0x3c, !PT ;  /* 0x0000000b0c0c7212 */ /* 0x000fc400078e3cff */
[----:B------:R-:W-:Y:S02]  /*1da70*/  ISETP.GE.AND P1, PT, R4, RZ, PT ;  /* 0x000000ff0400720c */ /* 0x000fe40003f26270 */
[----:B------:R-:W-:Y:S01]  /*1da80*/  ISETP.GE.AND P3, PT, R12, RZ, PT ;  /* 0x000000ff0c00720c */ /* 0x000fe20003f66270 */
        /* <DEDUP_REMOVED lines=17> */
[----:B------:R-:W-:Y:S02]  /*1dba0*/  @!P4 IADD3 R10, R10, 0x1, RZ ;  /* 0x000000010a0ac810 */ /* 0x000fe40007ffe0ff */
[----:B------:R-:W-:Y:S02]  /*1dbb0*/  ISETP.NE.AND P2, PT, R11, RZ, PT ;  /* 0x000000ff0b00720c */ /* 0x000fe40003f45270 */
[----:B------:R-:W-:-:S02]  /*1dbc0*/  ISETP.GE.U32.AND P6, PT, R6, R8, PT ;  /* 0x000000080600720c */ /* 0x000fc40003fc6070 */
[----:B------:R-:W-:-:S04]  /*1dbd0*/  LOP3.LUT R6, RZ, R11, RZ, 0x33, !PT ;  /* 0x0000000bff067212 */ /* 0x000fc800078e33ff */
[----:B------:R-:W-:-:S05]  /*1dbe0*/  @P5 IADD3 R9, R9, 0x1, RZ ;  /* 0x0000000109095810 */ /* 0x000fca0007ffe0ff */
[----:B------:R-:W-:Y:S02]  /*1dbf0*/  IMAD.MOV.U32 R7, RZ, RZ, R9 ;  /* 0x000000ffff077224 */ /* 0x000fe400078e0009 */
[----:B------:R-:W-:Y:S01]  /*1dc00*/  @P6 IADD3 R10, R10, 0x1, RZ ;  /* 0x000000010a0a6810 */ /* 0x000fe20007ffe0ff */
[----:B------:R-:W2:Y:S01]  /*1dc10*/  LD.E.64 R8, [R166.64+0x40] ;  /* 0x00004004a6087980 */ /* 0x000ea2000c101b00 */
[----:B------:R-:W-:Y:S02]  /*1dc20*/  @!P1 IMAD.MOV R7, RZ, RZ, -R7 ;  /* 0x000000ffff079224 */ /* 0x000fe400078e0a07 */
[----:B------:R-:W-:-:S03]  /*1dc30*/  @!P3 IADD3 R10, -R10, RZ, RZ ;  /* 0x000000ff0a0ab210 */ /* 0x000fc60007ffe1ff */
[C---:B------:R-:W-:Y:S02]  /*1dc40*/  SEL R7, R6.reuse, R7, !P2 ;  /* 0x0000000706077207 */ /* 0x040fe40005000000 */
[----:B------:R-:W-:-:S03]  /*1dc50*/  SEL R6, R6, R10, !P2 ;  /* 0x0000000a06067207 */ /* 0x000fc60005000000 */
[----:B------:R-:W-:-:S04]  /*1dc60*/  IMAD.WIDE R4, R7, 0x4, R248 ;  /* 0x0000000407047825 */ /* 0x000fc800078e02f8 */
[C---:B------:R-:W-:Y:S02]  /*1dc70*/  IMAD.WIDE R12, R6.reuse, 0x4, R248 ;  /* 0x00000004060c7825 */ /* 0x040fe400078e02f8 */
[----:B------:R1:W3:Y:S04]  /*1dc80*/  LD.E R4, [R4.64] ;  /* 0x0000000404047980 */ /* 0x0002e8000c101900 */
[----:B-1----:R1:W3:Y:S04]  /*1dc90*/  LD.E R5, [R12.64] ;  /* 0x000000040c057980 */ /* 0x0022e8000c101900 */
[----:B-1----:R-:W4:Y:S01]  /*1dca0*/  LD.E.64 R12, [R166.64+0x28] ;  /* 0x00002804a60c7980 */ /* 0x002f22000c101b00 */
[----:B------:R-:W-:-:S04]  /*1dcb0*/  IMAD.IADD R6, R6, 0x1, -R7 ;  /* 0x0000000106067824 */ /* 0x000fc800078e0a07 */
[----:B------:R-:W-:-:S05]  /*1dcc0*/  IMAD R11, R11, R6, -0x40 ;  /* 0xffffffc00b0b7424 */ /* 0x000fca00078e0206 */
[----:B------:R-:W-:Y:S01]  /*1dcd0*/  SHF.R.S32.HI R7, RZ, 0x1f, R11 ;  /* 0x0000001fff077819 */ /* 0x000fe2000001140b */
[-C--:B--2---:R-:W-:Y:S02]  /*1dce0*/  IMAD R6, R9, R11.reuse, RZ ;  /* 0x0000000b09067224 */ /* 0x084fe400078e02ff */
[----:B------:R-:W-:-:S04]  /*1dcf0*/  IMAD.WIDE.U32 R10, R8, R11, RZ ;  /* 0x0000000b080a7225 */ /* 0x000fc800078e00ff */
[----:B------:R-:W-:-:S05]  /*1dd00*/  IMAD R6, R8, R7, R6 ;  /* 0x0000000708067224 */ /* 0x000fca00078e0206 */
[----:B------:R-:W-:Y:S01]  /*1dd10*/  IADD3 R11, R11, R6, RZ ;  /* 0x000000060b0b7210 */ /* 0x000fe20007ffe0ff */
[----:B---3--:R-:W-:-:S05]  /*1dd20*/  IMAD.IADD R4, R4, 0x1, -R5 ;  /* 0x0000000104047824 */ /* 0x008fca00078e0a05 */
[----:B------:R-:W-:Y:S01]  /*1dd30*/  SHF.R.S32.HI R7, RZ, 0x1f, R4 ;  /* 0x0000001fff077819 */ /* 0x000fe20000011404 */
[----:B----4-:R-:W-:-:S04]  /*1dd40*/  IMAD R5, R13, R4, RZ ;  /* 0x000000040d057224 */ /* 0x010fc800078e02ff */
[----:B------:R-:W-:Y:S02]  /*1dd50*/  IMAD R5, R12, R7, R5 ;  /* 0x000000070c057224 */ /* 0x000fe400078e0205 */
[----:B------:R-:W-:-:S04]  /*1dd60*/  IMAD.WIDE.U32 R6, R4, R12, R10 ;  /* 0x0000000c04067225 */ /* 0x000fc800078e000a */
[----:B------:R-:W-:Y:S01]  /*1dd70*/  IMAD.IADD R5, R7, 0x1, R5 ;  /* 0x0000000107057824 */ /* 0x000fe200078e0205 */
[----:B------:R-:W-:Y:S05]  /*1dd80*/  BRA `(.L_x_2287) ;  /* 0x0000004000007947 */ /* 0x000fea0003800000 */
.L_x_2286:
[----:B------:R-:W-:Y:S02]  /*1dd90*/  ULDC.64 UR4, c[0x0][0x118] ;  /* 0x0000460000047ab9 */ /* 0x000fe40000000a00 */
[----:B------:R-:W2:Y:S02]  /*1dda0*/  LD.E R6, [R166.64+0x40] ;  /* 0x00004004a6067980 */ /* 0x000ea4000c101900 */
[----:B--2---:R-:W-:-:S04]  /*1ddb0*/  LEA R6, -R6, RZ, 0x6 ;  /* 0x000000ff06067211 */ /* 0x004fc800078e31ff */
[----:B------:R-:W-:Y:S02]  /*1ddc0*/  SHF.R.S32.HI R5, RZ, 0x1f, R6 ;  /* 0x0000001fff057819 */ /* 0x000fe40000011406 */
.L_x_2287:
[----:B------:R-:W-:Y:S05]  /*1ddd0*/  BSYNC B0 ;  /* 0x0000000000007941 */ /* 0x000fea0003800000 */
.L_x_2285:
        /* <DEDUP_REMOVED lines=19> */
[CCC-:B------:R-:W-:Y:S02]  /*1df10*/  @P4 LEA.HI.X R11, R4.reuse, R184.reuse, R5.reuse, 0x1, P2 ;  /* 0x000000b8040b4211 */ /* 0x1c0fe400010f0c05 */
        /* <DEDUP_REMOVED lines=12> */
[----:B------:R-:W-:Y:S02]  /*1dfe0*/  @P3 LEA.HI.X R17, R6, R184, R5, 0x1, P1 ;  /* 0x000000b806113211 */ /* 0x000fe400008f0c05 */
[CC--:B------:R-:W-:Y:S01]  /*1dff0*/  @P5 LEA R24, P1, R4.reuse, R185.reuse, 0x1 ;  /* 0x000000b904185211 */ /* 0x0c0fe200078208ff */
        /* <DEDUP_REMOVED lines=8> */
[----:B------:R-:W-:-:S02]  /*1e080*/  @P5 IMAD.MOV.U32 R4, RZ, RZ, R200 ;  /* 0x000000ffff045224 */ /* 0x000fc400078e00c8 */
        /* <DEDUP_REMOVED lines=81> */
[----:B----4-:R-:W2:Y:S04]  /*1e5a0*/  LDSM.16.M88.4 R8, [R229+0x8000] ;  /* 0x00800000e508783b */ /* 0x010ea80000000200 */
[----:B-----5:R-:W-:Y:S04]  /*1e5b0*/  LDSM.16.M88.4 R20, [R229+0x9000] ;  /* 0x00900000e514783b */ /* 0x020fe80000000200 */
[----:B------:R-:W-:Y:S04]  /*1e5c0*/  LDSM.16.M88.4 R188, [R229+0x9800] ;  /* 0x00980000e5bc783b */ /* 0x000fe80000000200 */
[----:B------:R-:W-:Y:S04]  /*1e5d0*/  LDSM.16.M88.4 R168, [R228] ;  /* 0x00000000e4a8783b */ /* 0x000fe80000000200 */
[----:B-1----:R-:W1:Y:S04]  /*1e5e0*/  LDSM.16.M88.4 R28, [R229+0x8800] ;  /* 0x00880000e51c783b */ /* 0x002e680000000200 */
[----:B------:R-:W4:Y:S04]  /*1e5f0*/  LDSM.16.M88.4 R16, [R227] ;  /* 0x00000000e310783b */ /* 0x000f280000000200 */
[----:B---3--:R-:W3:Y:S04]  /*1e600*/  LDSM.16.M88.4 R12, [R223] ;  /* 0x00000000df0c783b */ /* 0x008ee80000000200 */
[----:B------:R-:W5:Y:S04]  /*1e610*/  LDSM.16.M88.4 R176, [R222] ;  /* 0x00000000deb0783b */ /* 0x000f680000000200 */
[----:B------:R-:W3:Y:S04]  /*1e620*/  LDSM.16.M88.4 R172, [R221] ;  /* 0x00000000ddac783b */ /* 0x000ee80000000200 */
[----:B------:R-:W-:Y:S01]  /*1e630*/  LDSM.16.M88.4 R192, [R224+0xa000] ;  /* 0x00a00000e0c0783b */ /* 0x000fe20000000200 */
[C---:B--2---:R-:W-:Y:S03]  /*1e640*/  HMMA.16816.F32.BF16 R4, R180.reuse, R8, RZ ;  /* 0x00000008b404723c */ /* 0x044fe600000418ff */
[----:B------:R-:W2:Y:S04]  /*1e650*/  LD.E R165, [R166.64+0x18c] ;  /* 0x00018c04a6a57980 */ /* 0x000ea8000c101900 */
[----:B------:R-:W-:Y:S01]  /*1e660*/  LDSM.16.M88.4 R196, [R220+0x6000] ;  /* 0x00600000dcc4783b */ /* 0x000fe20000000200 */
[C---:B------:R-:W-:Y:S03]  /*1e670*/  HMMA.16816.F32.BF16 R8, R180.reuse, R10, RZ ;  /* 0x0000000ab408723c */ /* 0x040fe600000418ff */
[----:B------:R-:W0:Y:S05]  /*1e680*/  LDGDEPBAR ;  /* 0x00000000000079af */ /* 0x000e2a0000000000 */
[C---:B-1----:R-:W-:Y:S08]  /*1e690*/  HMMA.16816.F32.BF16 R32, R180.reuse, R28, RZ ;  /* 0x0000001cb420723c */ /* 0x042ff000000418ff */
[C---:B------:R-:W-:Y:S08]  /*1e6a0*/  HMMA.16816.F32.BF16 R28, R180.reuse, R30, RZ ;  /* 0x0000001eb41c723c */ /* 0x040ff000000418ff */
[C---:B------:R-:W-:Y:S08]  /*1e6b0*/  HMMA.16816.F32.BF16 R24, R180.reuse, R20, RZ ;  /* 0x00000014b418723c */ /* 0x040ff000000418ff */
[C---:B------:R-:W-:Y:S08]  /*1e6c0*/  HMMA.16816.F32.BF16 R20, R180.reuse, R22, RZ ;  /* 0x00000016b414723c */ /* 0x040ff000000418ff */
[C---:B------:R-:W-:Y:S08]  /*1e6d0*/  HMMA.16816.F32.BF16 R184, R180.reuse, R188, RZ ;  /* 0x000000bcb4b8723c */ /* 0x040ff000000418ff */
[----:B------:R-:W-:Y:S01]  /*1e6e0*/  HMMA.16816.F32.BF16 R180, R180, R190, RZ ;  /* 0x000000beb4b4723c */ /* 0x000fe200000418ff */
[----:B------:R-:W-:Y:S07]  /*1e6f0*/  LDSM.16.M88.4 R188, [R224+0x8800] ;  /* 0x00880000e0bc783b */ /* 0x000fee0000000200 */
[C---:B----4-:R-:W-:Y:S08]  /*1e700*/  HMMA.16816.F32.BF16 R4, R168.reuse, R16, R4 ;  /* 0x00000010a804723c */ /* 0x050ff00000041804 */
[C---:B------:R-:W-:Y:S01]  /*1e710*/  HMMA.16816.F32.BF16 R8, R168.reuse, R18, R8 ;  /* 0x00000012a808723c */ /* 0x040fe20000041808 */
[----:B------:R-:W1:Y:S07]  /*1e720*/  LDSM.16.M88.4 R16, [R226] ;  /* 0x00000000e210783b */ /* 0x000e6e0000000200 */
[C---:B---3--:R-:W-:Y:S08]  /*1e730*/  HMMA.16816.F32.BF16 R32, R168.reuse, R12, R32 ;  /* 0x0000000ca820723c */ /* 0x048ff00000041820 */
[C---:B------:R-:W-:Y:S01]  /*1e740*/  HMMA.16816.F32.BF16 R28, R168.reuse, R14, R28 ;  /* 0x0000000ea81c723c */ /* 0x040fe2000004181c */
[----:B------:R-:W3:Y:S07]  /*1e750*/  LDSM.16.M88.4 R12, [R224+0x8000] ;  /* 0x00800000e00c783b */ /* 0x000eee0000000200 */
[C---:B-----5:R-:W-:Y:S08]  /*1e760*/  HMMA.16816.F32.BF16 R24, R168.reuse, R176, R24 ;  /* 0x000000b0a818723c */ /* 0x060ff00000041818 */
[C---:B------:R-:W-:Y:S01]  /*1e770*/  HMMA.16816.F32.BF16 R20, R168.reuse, R178, R20 ;  /* 0x000000b2a814723c */ /* 0x040fe20000041814 */
[----:B------:R-:W4:Y:S07]  /*1e780*/  LDSM.16.M88.4 R176, [R224+0x9000] ;  /* 0x00900000e0b0783b */ /* 0x000f2e0000000200 */
[C---:B------:R-:W-:Y:S08]  /*1e790*/  HMMA.16816.F32.BF16 R184, R168.reuse, R172, R184 ;  /* 0x000000aca8b8723c */ /* 0x040ff000000418b8 */
[----:B------:R-:W-:Y:S01]  /*1e7a0*/  HMMA.16816.F32.BF16 R180, R168, R174, R180 ;  /* 0x000000aea8b4723c */ /* 0x000fe200000418b4 */
[----:B------:R-:W5:Y:S04]  /*1e7b0*/  LDSM.16.M88.4 R172, [R224+0x9800] ;  /* 0x00980000e0ac783b */ /* 0x000f680000000200 */
[----:B------:R-:W-:Y:S03]  /*1e7c0*/  LDSM.16.M88.4 R168, [R225] ;  /* 0x00000000e1a8783b */ /* 0x000fe60000000200 */
[C---:B-1----:R-:W-:Y:S08]  /*1e7d0*/  HMMA.16816.F32.BF16 R32, R16.reuse, R188, R32 ;  /* 0x000000bc1020723c */ /* 0x042ff00000041820 */
[C---:B---3--:R-:W-:Y:S08]  /*1e7e0*/  HMMA.16816.F32.BF16 R4, R16.reuse, R12, R4 ;  /* 0x0000000c1004723c */ /* 0x048ff00000041804 */
[C---:B------:R-:W-:Y:S01]  /*1e7f0*/  HMMA.16816.F32.BF16 R8, R16.reuse, R14, R8 ;  /* 0x0000000e1008723c */ /* 0x040fe20000041808 */
[----:B------:R-:W1:Y:S07]  /*1e800*/  LDSM.16.M88.4 R12, [R220] ;  /* 0x00000000dc0c783b */ /* 0x000e6e0000000200 */
[C---:B------:R-:W-:Y:S01]  /*1e810*/  HMMA.16816.F32.BF16 R28, R16.reuse, R190, R28 ;  /* 0x000000be101c723c */ /* 0x040fe2000004181c */
[----:B------:R-:W3:Y:S07]  /*1e820*/  LDSM.16.M88.4 R188, [R220+0x800] ;  /* 0x00080000dcbc783b */ /* 0x000eee0000000200 */
[C---:B----4-:R-:W-:Y:S08]  /*1e830*/  HMMA.16816.F32.BF16 R24, R16.reuse, R176, R24 ;  /* 0x000000b01018723c */ /* 0x050ff00000041818 */
[C---:B------:R-:W-:Y:S01]  /*1e840*/  HMMA.16816.F32.BF16 R20, R16.reuse, R178, R20 ;  /* 0x000000b21014723c */ /* 0x040fe20000041814 */
[----:B------:R-:W4:Y:S07]  /*1e850*/  LDSM.16.M88.4 R176, [R220+0x1000] ;  /* 0x00100000dcb0783b */ /* 0x000f2e0000000200 */
[C---:B-----5:R-:W-:Y:S08]  /*1e860*/  HMMA.16816.F32.BF16 R184, R16.reuse, R172, R184 ;  /* 0x000000ac10b8723c */ /* 0x060ff000000418b8 */
[----:B------:R-:W-:Y:S01]  /*1e870*/  HMMA.16816.F32.BF16 R180, R16, R174, R180 ;  /* 0x000000ae10b4723c */ /* 0x000fe200000418b4 */
[----:B------:R-:W5:Y:S04]  /*1e880*/  LDSM.16.M88.4 R172, [R220+0x1800] ;  /* 0x00180000dcac783b */ /* 0x000f680000000200 */
[----:B------:R-:W-:Y:S03]  /*1e890*/  LDSM.16.M88.4 R16, [R230+0x2000] ;  /* 0x00200000e610783b */ /* 0x000fe60000000200 */
[C---:B-1----:R-:W-:Y:S08]  /*1e8a0*/  HMMA.16816.F32.BF16 R4, R168.reuse, R12, R4 ;  /* 0x0000000ca804723c */ /* 0x042ff00000041804 */
[C---:B------:R-:W-:Y:S01]  /*1e8b0*/  HMMA.16816.F32.BF16 R8, R168.reuse, R14, R8 ;  /* 0x0000000ea808723c */ /* 0x040fe20000041808 */
[----:B------:R-:W1:Y:S07]  /*1e8c0*/  LDSM.16.M88.4 R12, [R229+0xa000] ;  /* 0x00a00000e50c783b */ /* 0x000e6e0000000200 */
[C---:B---3--:R-:W-:Y:S08]  /*1e8d0*/  HMMA.16816.F32.BF16 R32, R168.reuse, R188, R32 ;  /* 0x000000bca820723c */ /* 0x048ff00000041820 */
[C---:B------:R-:W-:Y:S01]  /*1e8e0*/  HMMA.16816.F32.BF16 R28, R168.reuse, R190, R28 ;  /* 0x000000bea81c723c */ /* 0x040fe2000004181c */
[----:B------:R-:W-:Y:S07]  /*1e8f0*/  LDSM.16.M88.4 R188, [R219] ;  /* 0x00000000dbbc783b */ /* 0x000fee0000000200 */
[C---:B----4-:R-:W-:Y:S08]  /*1e900*/  HMMA.16816.F32.BF16 R24, R168.reuse, R176, R24 ;  /* 0x000000b0a818723c */ /* 0x050ff00000041818 */
[C---:B------:R-:W-:Y:S01]  /*1e910*/  HMMA.16816.F32.BF16 R20, R168.reuse, R178, R20 ;  /* 0x000000b2a814723c */ /* 0x040fe20000041814 */
[----:B------:R-:W3:Y:S07]  /*1e920*/  LDSM.16.M88.4 R176, [R229+0xa800] ;  /* 0x00a80000e5b0783b */ /* 0x000eee0000000200 */
[C---:B-----5:R-:W-:Y:S08]  /*1e930*/  HMMA.16816.F32.BF16 R184, R168.reuse, R172, R184 ;  /* 0x000000aca8b8723c */ /* 0x060ff000000418b8 */
[----:B------:R-:W-:Y:S01]  /*1e940*/  HMMA.16816.F32.BF16 R180, R168, R174, R180 ;  /* 0x000000aea8b4723c */ /* 0x000fe200000418b4 */
[----:B------:R-:W4:Y:S04]  /*1e950*/  LDSM.16.M88.4 R172, [R229+0xb000] ;  /* 0x00b00000e5ac783b */ /* 0x000f280000000200 */
[----:B------:R-:W5:Y:S03]  /*1e960*/  LDSM.16.M88.4 R168, [R229+0xb800] ;  /* 0x00b80000e5a8783b */ /* 0x000f660000000200 */
[C---:B-1----:R-:W-:Y:S08]  /*1e970*/  HMMA.16816.F32.BF16 R4, R16.reuse, R12, R4 ;  /* 0x0000000c1004723c */ /* 0x042ff00000041804 */
[C---:B------:R-:W-:Y:S01]  /*1e980*/  HMMA.16816.F32.BF16 R8, R16.reuse, R14, R8 ;  /* 0x0000000e1008723c */ /* 0x040fe20000041808 */
[----:B------:R-:W1:Y:S07]  /*1e990*/  LDSM.16.M88.4 R12, [R228+0x2000] ;  /* 0x00200000e40c783b */ /* 0x000e6e0000000200 */
[C---:B---3--:R-:W-:Y:S08]  /*1e9a0*/  HMMA.16816.F32.BF16 R32, R16.reuse, R176, R32 ;  /* 0x000000b01020723c */ /* 0x048ff00000041820 */
[C---:B------:R-:W-:Y:S01]  /*1e9b0*/  HMMA.16816.F32.BF16 R28, R16.reuse, R178, R28 ;  /* 0x000000b2101c723c */ /* 0x040fe2000004181c */
[----:B------:R-:W3:Y:S07]  /*1e9c0*/  LDSM.16.M88.4 R176, [R218] ;  /* 0x00000000dab0783b */ /* 0x000eee0000000200 */
[C---:B----4-:R-:W-:Y:S08]  /*1e9d0*/  HMMA.16816.F32.BF16 R24, R16.reuse, R172, R24 ;  /* 0x000000ac1018723c */ /* 0x050ff00000041818 */
[C---:B------:R-:W-:Y:S01]  /*1e9e0*/  HMMA.16816.F32.BF16 R20, R16.reuse, R174, R20 ;  /* 0x000000ae1014723c */ /* 0x040fe20000041814 */
[----:B------:R-:W4:Y:S07]  /*1e9f0*/  LDSM.16.M88.4 R172, [R217] ;  /* 0x00000000d9ac783b */ /* 0x000f2e0000000200 */
[C---:B-----5:R-:W-:Y:S08]  /*1ea00*/  HMMA.16816.F32.BF16 R184, R16.reuse, R168, R184 ;  /* 0x000000a810b8723c */ /* 0x060ff000000418b8 */
[----:B------:R-:W-:Y:S01]  /*1ea10*/  HMMA.16816.F32.BF16 R180, R16, R170, R180 ;  /* 0x000000aa10b4723c */ /* 0x000fe200000418b4 */
[----:B------:R-:W5:Y:S04]  /*1ea20*/  LDSM.16.M88.4 R16, [R216] ;  /* 0x00000000d810783b */ /* 0x000f680000000200 */
        /* <DEDUP_REMOVED lines=8> */
[C---:B------:R-:W-:Y:S01]  /*1eab0*/  HMMA.16816.F32.BF16 R20, R12.reuse, R174, R20 ;  /* 0x000000ae0c14723c */ /* 0x040fe20000041814 */
[----:B------:R-:W4:Y:S07]  /*1eac0*/  LDSM.16.M88.4 R172, [R224+0xb800] ;  /* 0x00b80000e0ac783b */ /* 0x000f2e0000000200 */
[C---:B-----5:R-:W-:Y:S08]  /*1ead0*/  HMMA.16816.F32.BF16 R184, R12.reuse, R16, R184 ;  /* 0x000000100cb8723c */ /* 0x060ff000000418b8 */
[----:B------:R-:W-:Y:S01]  /*1eae0*/  HMMA.16816.F32.BF16 R180, R12, R18, R180 ;  /* 0x000000120cb4723c */ /* 0x000fe200000418b4 */
[----:B------:R-:W-:Y:S04]  /*1eaf0*/  LDSM.16.M88.4 R16, [R225+0x2000] ;  /* 0x00200000e110783b */ /* 0x000fe80000000200 */
[----:B------:R-:W5:Y:S03]  /*1eb00*/  LDSM.16.M88.4 R12, [R220+0x2000] ;  /* 0x00200000dc0c783b */ /* 0x000f660000000200 */
[C---:B--2---:R-:W-:Y:S08]  /*1eb10*/  HMMA.16816.F32.BF16 R4, R168.reuse, R192, R4 ;  /* 0x000000c0a804723c */ /* 0x044ff00000041804 */
[C---:B------:R-:W-:Y:S01]  /*1eb20*/  HMMA.16816.F32.BF16 R8, R168.reuse, R194, R8 ;  /* 0x000000c2a808723c */ /* 0x040fe20000041808 */
[----:B------:R-:W-:Y:S07]  /*1eb30*/  LDSM.16.M88.4 R192, [R229+0xc800] ;  /* 0x00c80000e5c0783b */ /* 0x000fee0000000200 */
[C---:B-1----:R-:W-:Y:S08]  /*1eb40*/  HMMA.16816.F32.BF16 R32, R168.reuse, R188, R32 ;  /* 0x000000bca820723c */ /* 0x042ff00000041820 */
[C---:B------:R-:W-:Y:S01]  /*1eb50*/  HMMA.16816.F32.BF16 R28, R168.reuse, R190, R28 ;  /* 0x000000bea81c723c */ /* 0x040fe2000004181c */
[----:B------:R-:W1:Y:S07]  /*1eb60*/  LDSM.16.M88.4 R188, [R220+0x2800] ;  /* 0x00280000dcbc783b */ /* 0x000e6e0000000200 */
[C---:B---3--:R-:W-:Y:S08]  /*1eb70*/  HMMA.16816.F32.BF16 R24, R168.reuse, R176, R24 ;  /* 0x000000b0a818723c */ /* 0x048ff00000041818 */
[C---:B------:R-:W-:Y:S01]  /*1eb80*/  HMMA.16816.F32.BF16 R20, R168.reuse, R178, R20 ;  /* 0x000000b2a814723c */ /* 0x040fe20000041814 */
[----:B------:R-:W2:Y:S07]  /*1eb90*/  LDSM.16.M88.4 R176, [R220+0x3000] ;  /* 0x00300000dcb0783b */ /* 0x000eae0000000200 */
[C---:B----4-:R-:W-:Y:S08]  /*1eba0*/  HMMA.16816.F32.BF16 R184, R168.reuse, R172, R184 ;  /* 0x000000aca8b8723c */ /* 0x050ff000000418b8 */
[----:B------:R-:W-:Y:S01]  /*1ebb0*/  HMMA.16816.F32.BF16 R180, R168, R174, R180 ;  /* 0x000000aea8b4723c */ /* 0x000fe200000418b4 */
[----:B------:R-:W3:Y:S04]  /*1ebc0*/  LDSM.16.M88.4 R168, [R220+0x3800] ;  /* 0x00380000dca8783b */ /* 0x000ee80000000200 */
[----:B------:R-:W-:Y:S03]  /*1ebd0*/  LDSM.16.M88.4 R172, [R230+0x4000] ;  /* 0x00400000e6ac783b */ /* 0x000fe60000000200 */
[C---:B-----5:R-:W-:Y:S08]  /*1ebe0*/  HMMA.16816.F32.BF16 R4, R16.reuse, R12, R4 ;  /* 0x0000000c1004723c */ /* 0x060ff00000041804 */
[C---:B------:R-:W-:Y:S01]  /*1ebf0*/  HMMA.16816.F32.BF16 R8, R16.reuse, R14, R8 ;  /* 0x0000000e1008723c */ /* 0x040fe20000041808 */
[----:B------:R-:W4:Y:S07]  /*1ec00*/  LDSM.16.M88.4 R12, [R229+0xc000] ;  /* 0x00c00000e50c783b */ /* 0x000f2e0000000200 */
[C---:B-1----:R-:W-:Y:S08]  /*1ec10*/  HMMA.16816.F32.BF16 R32, R16.reuse, R188, R32 ;  /* 0x000000bc1020723c */ /* 0x042ff00000041820 */
[C---:B------:R-:W-:Y:S01]  /*1ec20*/  HMMA.16816.F32.BF16 R28, R16.reuse, R190, R28 ;  /* 0x000000be101c723c */ /* 0x040fe2000004181c */
[----:B------:R-:W1:Y:S07]  /*1ec30*/  LDSM.16.M88.4 R188, [R229+0xd000] ;  /* 0x00d00000e5bc783b */ /* 0x000e6e0000000200 */
[C---:B--2---:R-:W-:Y:S08]  /*1ec40*/  HMMA.16816.F32.BF16 R24, R16.reuse, R176, R24 ;  /* 0x000000b01018723c */ /* 0x044ff00000041818 */
[C---:B------:R-:W-:Y:S01]  /*1ec50*/  HMMA.16816.F32.BF16 R20, R16.reuse, R178, R20 ;  /* 0x000000b21014723c */ /* 0x040fe20000041814 */
[----:B------:R-:W2:Y:S07]  /*1ec60*/  LDSM.16.M88.4 R176, [R229+0xd800] ;  /* 0x00d80000e5b0783b */ /* 0x000eae0000000200 */
[C---:B---3--:R-:W-:Y:S08]  /*1ec70*/  HMMA.16816.F32.BF16 R184, R16.reuse, R168, R184 ;  /* 0x000000a810b8723c */ /* 0x048ff000000418b8 */
[----:B------:R-:W-:Y:S01]  /*1ec80*/  HMMA.16816.F32.BF16 R180, R16, R170, R180 ;  /* 0x000000aa10b4723c */ /* 0x000fe200000418b4 */
[----:B------:R-:W-:Y:S04]  /*1ec90*/  LDSM.16.M88.4 R168, [R228+0x4000] ;  /* 0x00400000e4a8783b */ /* 0x000fe80000000200 */
[----:B------:R-:W-:Y:S03]  /*1eca0*/  LDSM.16.M88.4 R16, [R215] ;  /* 0x00000000d710783b */ /* 0x000fe60000000200 */
[C---:B----4-:R-:W-:Y:S08]  /*1ecb0*/  HMMA.16816.F32.BF16 R4, R172.reuse, R12, R4 ;  /* 0x0000000cac04723c */ /* 0x050ff00000041804 */
[C---:B------:R-:W-:Y:S01]  /*1ecc0*/  HMMA.16816.F32.BF16 R8, R172.reuse, R14, R8 ;  /* 0x0000000eac08723c */ /* 0x040fe20000041808 */
[----:B------:R-:W3:Y:S07]  /*1ecd0*/  LDSM.16.M88.4 R12, [R214] ;  /* 0x00000000d60c783b */ /* 0x000eee0000000200 */
[C---:B------:R-:W-:Y:S08]  /*1ece0*/  HMMA.16816.F32.BF16 R32, R172.reuse, R192, R32 ;  /* 0x000000c0ac20723c */ /* 0x040ff00000041820 */
[C---:B------:R-:W-:Y:S01]  /*1ecf0*/  HMMA.16816.F32.BF16 R28, R172.reuse, R194, R28 ;  /* 0x000000c2ac1c723c */ /* 0x040fe2000004181c */
[----:B------:R-:W-:Y:S07]  /*1ed00*/  LDSM.16.M88.4 R192, [R224+0xd000] ;  /* 0x00d00000e0c0783b */ /* 0x000fee0000000200 */
        /* <DEDUP_REMOVED lines=10> */
[C---:B------:R-:W-:Y:S08]  /*1edb0*/  HMMA.16816.F32.BF16 R4, R168.reuse, R16, R4 ;  /* 0x00000010a804723c */ /* 0x040ff00000041804 */
[C---:B------:R-:W-:Y:S01]  /*1edc0*/  HMMA.16816.F32.BF16 R8, R168.reuse, R18, R8 ;  /* 0x00000012a808723c */ /* 0x040fe20000041808 */
[----:B------:R-:W4:Y:S07]  /*1edd0*/  LDSM.16.M88.4 R16, [R224+0xc000] ;  /* 0x00c00000e010783b */ /* 0x000f2e0000000200 */
[C---:B-1----:R-:W-:Y:S08]  /*1ede0*/  HMMA.16816.F32.BF16 R24, R168.reuse, R188, R24 ;  /* 0x000000bca818723c */ /* 0x042ff00000041818 */
[C---:B------:R-:W-:Y:S01]  /*1edf0*/  HMMA.16816.F32.BF16 R20, R168.reuse, R190, R20 ;  /* 0x000000bea814723c */ /* 0x040fe20000041814 */
[----:B------:R-:W-:Y:S07]  /*1ee00*/  LDSM.16.M88.4 R188, [R225+0x4000] ;  /* 0x00400000e1bc783b */ /* 0x000fee0000000200 */
[C---:B--2---:R-:W-:Y:S08]  /*1ee10*/  HMMA.16816.F32.BF16 R184, R168.reuse, R176, R184 ;  /* 0x000000b0a8b8723c */ /* 0x044ff000000418b8 */
[----:B------:R-:W-:Y:S01]  /*1ee20*/  HMMA.16816.F32.BF16 R180, R168, R178, R180 ;  /* 0x000000b2a8b4723c */ /* 0x000fe200000418b4 */
[----:B------:R-:W1:Y:S04]  /*1ee30*/  LDSM.16.M88.4 R176, [R224+0xd800] ;  /* 0x00d80000e0b0783b */ /* 0x000e680000000200 */
[----:B------:R-:W-:Y:S03]  /*1ee40*/  LDSM.16.M88.4 R168, [R220+0x4000] ;  /* 0x00400000dca8783b */ /* 0x000fe60000000200 */
[C---:B---3--:R-:W-:Y:S08]  /*1ee50*/  HMMA.16816.F32.BF16 R32, R172.reuse, R12, R32 ;  /* 0x0000000cac20723c */ /* 0x048ff00000041820 */
[C---:B------:R-:W-:Y:S01]  /*1ee60*/  HMMA.16816.F32.BF16 R28, R172.reuse, R14, R28 ;  /* 0x0000000eac1c723c */ /* 0x040fe2000004181c */
[----:B------:R-:W2:Y:S07]  /*1ee70*/  LDSM.16.M88.4 R12, [R220+0x4800] ;  /* 0x00480000dc0c783b */ /* 0x000eae0000000200 */
[C---:B----4-:R-:W-:Y:S08]  /*1ee80*/  HMMA.16816.F32.BF16 R4, R172.reuse, R16, R4 ;  /* 0x00000010ac04723c */ /* 0x050ff00000041804 */
[C---:B------:R-:W-:Y:S01]  /*1ee90*/  HMMA.16816.F32.BF16 R8, R172.reuse, R18, R8 ;  /* 0x00000012ac08723c */ /* 0x040fe20000041808 */
[----:B------:R-:W3:Y:S07]  /*1eea0*/  LDSM.16.M88.4 R16, [R220+0x5000] ;  /* 0x00500000dc10783b */ /* 0x000eee0000000200 */
[C---:B------:R-:W-:Y:S08]  /*1eeb0*/  HMMA.16816.F32.BF16 R24, R172.reuse, R192, R24 ;  /* 0x000000c0ac18723c */ /* 0x040ff00000041818 */
[C---:B------:R-:W-:Y:S01]  /*1eec0*/  HMMA.16816.F32.BF16 R20, R172.reuse, R194, R20 ;  /* 0x000000c2ac14723c */ /* 0x040fe20000041814 */
[----:B------:R-:W4:Y:S07]  /*1eed0*/  LDSM.16.M88.4 R192, [R220+0x5800] ;  /* 0x00580000dcc0783b */ /* 0x000f2e0000000200 */
[C---:B-1----:R-:W-:Y:S08]  /*1eee0*/  HMMA.16816.F32.BF16 R184, R172.reuse, R176, R184 ;  /* 0x000000b0acb8723c */ /* 0x042ff000000418b8 */
[----:B------:R-:W-:Y:S01]  /*1eef0*/  HMMA.16816.F32.BF16 R180, R172, R178, R180 ;  /* 0x000000b2acb4723c */ /* 0x000fe200000418b4 */
[----:B------:R-:W-:Y:S04]  /*1ef00*/  LDSM.16.M88.4 R172, [R229+0xe000] ;  /* 0x00e00000e5ac783b */ /* 0x000fe80000000200 */
[----:B------:R-:W-:Y:S03]  /*1ef10*/  LDSM.16.M88.4 R176, [R229+0xf800] ;  /* 0x00f80000e5b0783b */ /* 0x000fe60000000200 */
[C---:B--2---:R-:W-:Y:S08]  /*1ef20*/  HMMA.16816.F32.BF16 R32, R188.reuse, R12, R32 ;  /* 0x0000000cbc20723c */ /* 0x044ff00000041820 */
[C---:B------:R-:W-:Y:S01]  /*1ef30*/  HMMA.16816.F32.BF16 R28, R188.reuse, R14, R28 ;  /* 0x0000000ebc1c723c */ /* 0x040fe2000004181c */
[----:B------:R-:W1:Y:S07]  /*1ef40*/  LDSM.16.M88.4 R12, [R230+0x6000] ;  /* 0x00600000e60c783b */ /* 0x000e6e0000000200 */
[C---:B---3--:R-:W-:Y:S08]  /*1ef50*/  HMMA.16816.F32.BF16 R24, R188.reuse, R16, R24 ;  /* 0x00000010bc18723c */ /* 0x048ff00000041818 */
[C---:B------:R-:W-:Y:S01]  /*1ef60*/  HMMA.16816.F32.BF16 R20, R188.reuse, R18, R20 ;  /* 0x00000012bc14723c */ /* 0x040fe20000041814 */
[----:B------:R-:W2:Y:S07]  /*1ef70*/  LDSM.16.M88.4 R16, [R229+0xf000] ;  /* 0x00f00000e510783b */ /* 0x000eae0000000200 */
[C---:B------:R-:W-:Y:S08]  /*1ef80*/  HMMA.16816.F32.BF16 R4, R188.reuse, R168, R4 ;  /* 0x000000a8bc04723c */ /* 0x040ff00000041804 */
[C---:B------:R-:W-:Y:S01]  /*1ef90*/  HMMA.16816.F32.BF16 R8, R188.reuse, R170, R8 ;  /* 0x000000aabc08723c */ /* 0x040fe20000041808 */
[----:B------:R-:W3:Y:S07]  /*1efa0*/  LDSM.16.M88.4 R168, [R229+0xe800] ;  /* 0x00e80000e5a8783b */ /* 0x000eee0000000200 */
[C---:B----4-:R-:W-:Y:S08]  /*1efb0*/  HMMA.16816.F32.BF16 R184, R188.reuse, R192, R184 ;  /* 0x000000c0bcb8723c */ /* 0x050ff000000418b8 */
[----:B------:R-:W-:Y:S01]  /*1efc0*/  HMMA.16816.F32.BF16 R180, R188, R194, R180 ;  /* 0x000000c2bcb4723c */ /* 0x000fe200000418b4 */
[----:B------:R-:W-:Y:S04]  /*1efd0*/  LDSM.16.M88.4 R192, [R228+0x6000] ;  /* 0x00600000e4c0783b */ /* 0x000fe80000000200 */
        /* <DEDUP_REMOVED lines=9> */
[----:B------:R-:W-:Y:S07]  /*1f070*/  LDSM.16.M88.4 R168, [R209] ;  /* 0x00000000d1a8783b */ /* 0x000fee0000000200 */
[C---:B------:R-:W-:Y:S08]  /*1f080*/  HMMA.16816.F32.BF16 R184, R12.reuse, R176, R184 ;  /* 0x000000b00cb8723c */ /* 0x040ff000000418b8 */
[----:B------:R-:W-:Y:S01]  /*1f090*/  HMMA.16816.F32.BF16 R180, R12, R178, R180 ;  /* 0x000000b20cb4723c */ /* 0x000fe200000418b4 */
[----:B------:R-:W-:Y:S04]  /*1f0a0*/  LDSM.16.M88.4 R176, [R226+0x6000] ;  /* 0x00600000e2b0783b */ /* 0x000fe80000000200 */
[----:B------:R-:W3:Y:S03]  /*1f0b0*/  LDSM.16.M88.4 R12, [R224+0xe000] ;  /* 0x00e00000e00c783b */ /* 0x000ee60000000200 */
[C---:B-1----:R-:W-:Y:S08]  /*1f0c0*/  HMMA.16816.F32.BF16 R4, R192.reuse, R172, R4 ;  /* 0x000000acc004723c */ /* 0x042ff00000041804 */
[C---:B--2---:R-:W-:Y:S08]  /*1f0d0*/  HMMA.16816.F32.BF16 R32, R192.reuse, R16, R32 ;  /* 0x00000010c020723c */ /* 0x044ff00000041820 */
[C---:B------:R-:W-:Y:S01]  /*1f0e0*/  HMMA.16816.F32.BF16 R28, R192.reuse, R18, R28 ;  /* 0x00000012c01c723c */ /* 0x040fe2000004181c */
[----:B------:R-:W1:Y:S07]  /*1f0f0*/  LDSM.16.M88.4 R16, [R225+0x6000] ;  /* 0x00600000e110783b */ /* 0x000e6e0000000200 */
[----:B------:R-:W-:Y:S01]  /*1f100*/  HMMA.16816.F32.BF16 R8, R192, R174, R8 ;  /* 0x000000aec008723c */ /* 0x000fe20000041808 */
[----:B------:R-:W2:Y:S07]  /*1f110*/  LDSM.16.M88.4 R172, [R224+0xe800] ;  /* 0x00e80000e0ac783b */ /* 0x000eae0000000200 */
[----:B---3--:R-:W-:Y:S08]  /*1f120*/  HMMA.16816.F32.BF16 R4, R176, R12, R4 ;  /* 0x0000000cb004723c */ /* 0x008ff00000041804 */
[C---:B------:R-:W-:Y:S08]  /*1f130*/  HMMA.16816.F32.BF16 R24, R192.reuse, R168, R24 ;  /* 0x000000a8c018723c */ /* 0x040ff00000041818 */
[----:B------:R-:W-:Y:S01]  /*1f140*/  HMMA.16816.F32.BF16 R20, R192, R170, R20 ;  /* 0x000000aac014723c */ /* 0x000fe20000041814 */
[----:B------:R-:W3:Y:S07]  /*1f150*/  LDSM.16.M88.4 R168, [R224+0xf000] ;  /* 0x00f00000e0a8783b */ /* 0x000eee0000000200 */
[----:B-1----:R-:W-:Y:S08]  /*1f160*/  HMMA.16816.F32.BF16 R4, R16, R196, R4 ;  /* 0x000000c41004723c */ /* 0x002ff00000041804 */
[C---:B------:R-:W-:Y:S01]  /*1f170*/  HMMA.16816.F32.BF16 R8, R176.reuse, R14, R8 ;  /* 0x0000000eb008723c */ /* 0x040fe20000041808 */
[----:B------:R-:W1:Y:S07]  /*1f180*/  LDSM.16.M88.4 R12, [R220+0x6800] ;  /* 0x00680000dc0c783b */ /* 0x000e6e0000000200 */
[----:B--2---:R-:W-:Y:S08]  /*1f190*/  HMMA.16816.F32.BF16 R28, R176, R174, R28 ;  /* 0x000000aeb01c723c */ /* 0x004ff0000004181c */
[----:B------:R-:W-:-:S02]  /*1f1a0*/  FMUL.FTZ R4, R4, R165 ;  /* 0x000000a504047220 */ /* 0x000fc40000410000 */
[-C--:B------:R-:W-:Y:S02]  /*1f1b0*/  FMUL.FTZ R5, R5, R165.reuse ;  /* 0x000000a505057220 */ /* 0x080fe40000410000 */
[-C--:B------:R-:W-:Y:S02]  /*1f1c0*/  FMUL.FTZ R6, R6, R165.reuse ;  /* 0x000000a506067220 */ /* 0x080fe40000410000 */
[-C--:B------:R-:W-:Y:S02]  /*1f1d0*/  FMUL.FTZ R7, R7, R165.reuse ;  /* 0x000000a507077220 */ /* 0x080fe40000410000 */
[----:B------:R-:W-:Y:S08]  /*1f1e0*/  HMMA.16816.F32.BF16 R8, R16, R198, R8 ;  /* 0x000000c61008723c */ /* 0x000ff00000041808 */
[C---:B------:R-:W-:Y:S01]  /*1f1f0*/  HMMA.16816.F32.BF16 R32, R176.reuse, R172, R32 ;  /* 0x000000acb020723c */ /* 0x040fe20000041820 */
[----:B------:R-:W-:Y:S07]  /*1f200*/  MUFU.TANH R172, R4 ;  /* 0x0000000400ac7308 */ /* 0x000fee0000002400 */
[----:B---3--:R-:W-:Y:S01]  /*1f210*/  HMMA.16816.F32.BF16 R24, R176, R168, R24 ;  /* 0x000000a8b018723c */ /* 0x008fe20000041818 */
[----:B------:R-:W2:Y:S08]  /*1f220*/  MUFU.TANH R169, R5 ;  /* 0x0000000500a97308 */ /* 0x000eb00000002400 */
[----:B------:R-:W-:Y:S08]  /*1f230*/  MUFU.TANH R168, R6 ;  /* 0x0000000600a87308 */ /* 0x000ff00000002400 */
[----:B------:R3:W4:Y:S02]  /*1f240*/  MUFU.TANH R173, R7 ;  /* 0x0000000700ad7308 */ /* 0x0007240000002400 */
[----:B---3--:R-:W3:Y:S01]  /*1f250*/  LDSM.16.M88.4 R4, [R220+0x7000] ;  /* 0x00700000dc04783b */ /* 0x008ee20000000200 */
[----:B-1----:R-:W-:Y:S01]  /*1f260*/  HMMA.16816.F32.BF16 R28, R16, R14, R28 ;  /* 0x0000000e101c723c */ /* 0x002fe2000004181c */
[----:B------:R-:W-:-:S02]  /*1f270*/  FMUL.FTZ R8, R8, R165 ;  /* 0x000000a508087220 */ /* 0x000fc40000410000 */
[-C--:B------:R-:W-:Y:S02]  /*1f280*/  FMUL.FTZ R9, R9, R165.reuse ;  /* 0x000000a509097220 */ /* 0x080fe40000410000 */
[-C--:B------:R-:W-:Y:S02]  /*1f290*/  FMUL.FTZ R10, R10, R165.reuse ;  /* 0x000000a50a0a7220 */ /* 0x080fe40000410000 */
[-C--:B------:R-:W-:Y:S01]  /*1f2a0*/  FMUL.FTZ R11, R11, R165.reuse ;  /* 0x000000a50b0b7220 */ /* 0x080fe20000410000 */
[----:B------:R-:W-:Y:S01]  /*1f2b0*/  HMMA.16816.F32.BF16 R184, R192, R188, R184 ;  /* 0x000000bcc0b8723c */ /* 0x000fe200000418b8 */
[----:B------:R-:W1:Y:S08]  /*1f2c0*/  MUFU.TANH R196, R8 ;  /* 0x0000000800c47308 */ /* 0x000e700000002400 */
[----:B------:R-:W-:Y:S08]  /*1f2d0*/  MUFU.TANH R174, R9 ;  /* 0x0000000900ae7308 */ /* 0x000ff00000002400 */
[----:B------:R-:W5:Y:S08]  /*1f2e0*/  MUFU.TANH R175, R10 ;  /* 0x0000000a00af7308 */ /* 0x000f700000002400 */
[----:B------:R1:W1:Y:S01]  /*1f2f0*/  MUFU.TANH R188, R11 ;  /* 0x0000000b00bc7308 */ /* 0x0002620000002400 */
[----:B------:R-:W-:Y:S01]  /*1f300*/  HMMA.16816.F32.BF16 R20, R176, R170, R20 ;  /* 0x000000aab014723c */ /* 0x000fe20000041814 */
[----:B-1----:R-:W1:Y:S07]  /*1f310*/  LDSM.16.M88.4 R8, [R224+0xf800] ;  /* 0x00f80000e008783b */ /* 0x002e6e0000000200 */
[----:B---3--:R-:W-:Y:S07]  /*1f320*/  HMMA.16816.F32.BF16 R24, R16, R4, R24 ;  /* 0x000000041018723c */ /* 0x008fee0000041818 */
[----:B------:R-:W-:-:S02]  /*1f330*/  FMUL.FTZ R4, R28, R165 ;  /* 0x000000a51c047220 */ /* 0x000fc40000410000 */
[----:B------:R-:W3:Y:S01]  /*1f340*/  S2R R28, SR_TID.X ;  /* 0x00000000001c7919 */ /* 0x000ee20000002100 */
[----:B------:R-:W-:Y:S08]  /*1f350*/  HMMA.16816.F32.BF16 R180, R192, R190, R180 ;  /* 0x000000bec0b4723c */ /* 0x000ff000000418b4 */
[C---:B------:R-:W-:Y:S01]  /*1f360*/  HMMA.16816.F32.BF16 R32, R16.reuse, R12, R32 ;  /* 0x0000000c1020723c */ /* 0x040fe20000041820 */
[----:B------:R-:W2:Y:S07]  /*1f370*/  LDSM.16.M88.4 R12, [R220+0x7800] ;  /* 0x00780000dc0c783b */ /* 0x000eae0000000200 */
[----:B------:R-:W-:Y:S08]  /*1f380*/  HMMA.16816.F32.BF16 R20, R16, R6, R20 ;  /* 0x000000061014723c */ /* 0x000ff00000041814 */
[----:B-1----:R-:W-:Y:S01]  /*1f390*/  HMMA.16816.F32.BF16 R184, R176, R8, R184 ;  /* 0x00000008b0b8723c */ /* 0x002fe200000418b8 */
[----:B---3--:R-:W-:-:S02]  /*1f3a0*/  IMAD.SHL.U32 R7, R28, 0x2, RZ ;  /* 0x000000021c077824 */ /* 0x008fc400078e00ff */
[-C--:B------:R-:W-:Y:S02]  /*1f3b0*/  FMUL.FTZ R5, R29, R165.reuse ;  /* 0x000000a51d057220 */ /* 0x080fe40000410000 */
[-C--:B------:R-:W-:Y:S01]  /*1f3c0*/  FMUL.FTZ R30, R30, R165.reuse ;  /* 0x000000a51e1e7220 */ /* 0x080fe20000410000 */
[----:B------:R-:W-:Y:S02]  /*1f3d0*/  LOP3.LUT R7, R7, 0x6, RZ, 0xc0, !PT ;  /* 0x0000000607077812 */ /* 0x000fe400078ec0ff */
[----:B------:R-:W-:Y:S01]  /*1f3e0*/  HMMA.16816.F32.BF16 R180, R176, R10, R180 ;  /* 0x0000000ab0b4723c */ /* 0x000fe200000418b4 */
[----:B------:R-:W-:Y:S01]  /*1f3f0*/  FMUL.FTZ R32, R32, R165 ;  /* 0x000000a520207220 */ /* 0x000fe20000410000 */
[----:B------:R-:W-:Y:S01]  /*1f400*/  MUFU.TANH R4, R4 ;  /* 0x0000000400047308 */ /* 0x000fe20000002400 */
[----:B------:R-:W-:Y:S01]  /*1f410*/  IMAD R7, R250, 0x40, R7 ;  /* 0x00000040fa077824 */ /* 0x000fe200078e0207 */
[----:B------:R-:W-:-:S04]  /*1f420*/  DEPBAR.LE SB0, 0x0 ;  /* 0x000080000000791a */ /* 0x000fc80000000000 */
[----:B------:R-:W-:-:S04]  /*1f430*/  IADD3 R6, R7, 0x1, RZ ;  /* 0x0000000107067810 */ /* 0x000fc80007ffe0ff */
[C---:B------:R-:W-:Y:S02]  /*1f440*/  ISETP.GE.AND P2, PT, R6.reuse, R0, PT ;  /* 0x000000000600720c */ /* 0x040fe40003f46270 */
[----:B------:R-:W-:Y:S02]  /*1f450*/  ISETP.GE.AND P1, PT, R6, R2, PT ;  /* 0x000000020600720c */ /* 0x000fe40003f26270 */
[----:B------:R-:W-:Y:S01]  /*1f460*/  IADD3 R6, R7, 0x8, RZ ;  /* 0x0000000807067810 */ /* 0x000fe20007ffe0ff */
[----:B------:R1:W3:Y:S01]  /*1f470*/  MUFU.TANH R189, R32 ;  /* 0x0000002000bd7308 */ /* 0x0002e20000002400 */
[-C--:B------:R-:W-:Y:S01]  /*1f480*/  FMUL.FTZ R34, R34, R165.reuse ;  /* 0x000000a522227220 */ /* 0x080fe20000410000 */
[----:B--2---:R-:W-:Y:S01]  /*1f490*/  HMMA.16816.F32.BF16 R184, R16, R12, R184 ;  /* 0x0000000c10b8723c */ /* 0x004fe200000418b8 */
[----:B------:R-:W-:Y:S01]  /*1f4a0*/  ISETP.GE.AND P6, PT, R6, R0, PT ;  /* 0x000000000600720c */ /* 0x000fe20003fc6270 */
[----:B------:R-:W-:Y:S01]  /*1f4b0*/  FMUL.FTZ R35, R35, R165 ;  /* 0x000000a523237220 */ /* 0x000fe20000410000 */
[----:B------:R-:W-:-:S02]  /*1f4c0*/  IADD3 R9, R7, 0x9, RZ ;  /* 0x0000000907097810 */ /* 0x000fc40007ffe0ff */
[----:B------:R-:W-:Y:S01]  /*1f4d0*/  FSEL R8, R169, -INF , !P2 ;  /* 0xff800000a9087808 */ /* 0x000fe20005000000 */
[----:B------:R-:W2:Y:S01]  /*1f4e0*/  MUFU.TANH R193, R34 ;  /* 0x0000002200c17308 */ /* 0x000ea20000002400 */
[----:B------:R-:W-:Y:S01]  /*1f4f0*/  ISETP.GE.AND P2, PT, R6, R2, PT ;  /* 0x000000020600720c */ /* 0x000fe20003f46270 */
[----:B------:R-:W-:Y:S01]  /*1f500*/  HMMA.16816.F32.BF16 R180, R16, R14, R180 ;  /* 0x0000000e10b4723c */ /* 0x000fe200000418b4 */
[----:B----4-:R-:W-:Y:S01]  /*1f510*/  FSEL R6, R173, -INF , !P1 ;  /* 0xff800000ad067808 */ /* 0x010fe20004800000 */
[----:B-1----:R-:W-:Y:S01]  /*1f520*/  FMUL.FTZ R32, R33, R165 ;  /* 0x000000a521207220 */ /* 0x002fe20000410000 */
[----:B------:R-:W-:-:S03]  /*1f530*/  FSEL R196, R196, -INF , !P6 ;  /* 0xff800000c4c47808 */ /* 0x000fc60007000000 */
[----:B------:R-:W-:Y:S01]  /*1f540*/  MUFU.TANH R191, R35 ;  /* 0x0000002300bf7308 */ /* 0x000fe20000002400 */
[C---:B------:R-:W-:Y:S01]  /*1f550*/  ISETP.GE.AND P1, PT, R9.reuse, R0, PT ;  /* 0x000000000900720c */ /* 0x040fe20003f26270 */
[----:B------:R-:W-:Y:S01]  /*1f560*/  FMUL.FTZ R20, R20, R165 ;  /* 0x000000a514147220 */ /* 0x000fe20000410000 */
[----:B------:R-:W-:Y:S02]  /*1f570*/  ISETP.GE.AND P6, PT, R9, R2, PT ;  /* 0x000000020900720c */ /* 0x000fe40003fc6270 */
[----:B------:R-:W-:-:S03]  /*1f580*/  IADD3 R9, R7, 0x10, RZ ;  /* 0x0000001007097810 */ /* 0x000fc60007ffe0ff */
[----:B------:R-:W1:Y:S01]  /*1f590*/  MUFU.TANH R32, R32 ;  /* 0x0000002000207308 */ /* 0x000e620000002400 */
[-C--:B------:R-:W-:Y:S01]  /*1f5a0*/  FMUL.FTZ R24, R24, R165.reuse ;  /* 0x000000a518187220 */ /* 0x080fe20000410000 */
[----:B-----5:R-:W-:Y:S01]  /*1f5b0*/  FSEL R10, R175, -INF , !P2 ;  /* 0xff800000af0a7808 */ /* 0x020fe20005000000 */
[-C--:B------:R-:W-:Y:S01]  /*1f5c0*/  FMUL.FTZ R26, R26, R165.reuse ;  /* 0x000000a51a1a7220 */ /* 0x080fe20000410000 */
[----:B------:R-:W-:Y:S01]  /*1f5d0*/  ISETP.GE.AND P2, PT, R9, R0, PT ;  /* 0x000000000900720c */ /* 0x000fe20003f46270 */
[-C--:B------:R-:W-:Y:S01]  /*1f5e0*/  FMUL.FTZ R31, R31, R165.reuse ;  /* 0x000000a51f1f7220 */ /* 0x080fe20000410000 */
[----:B------:R-:W-:Y:S02]  /*1f5f0*/  FSEL R11, R174, -INF , !P1 ;  /* 0xff800000ae0b7808 */ /* 0x000fe40004800000 */
[----:B------:R-:W-:Y:S01]  /*1f600*/  MUFU.TANH R5, R5 ;  /* 0x0000000500057308 */ /* 0x000fe20000002400 */
[-C--:B------:R-:W-:Y:S01]  /*1f610*/  FMUL.FTZ R25, R25, R165.reuse ;  /* 0x000000a519197220 */ /* 0x080fe20000410000 */
[----:B------:R-:W-:Y:S01]  /*1f620*/  ISETP.GE.AND P1, PT, R9, R2, PT ;  /* 0x000000020900720c */ /* 0x000fe20003f26270 */
[----:B------:R-:W-:Y:S01]  /*1f630*/  FMUL.FTZ R21, R21, R165 ;  /* 0x000000a515157220 */ /* 0x000fe20000410000 */
[----:B------:R-:W-:-:S04]  /*1f640*/  FSEL R9, R188, -INF , !P6 ;  /* 0xff800000bc097808 */ /* 0x000fc80007000000 */
[----:B------:R-:W4:Y:S01]  /*1f650*/  MUFU.TANH R192, R30 ;  /* 0x0000001e00c07308 */ /* 0x000f220000002400 */
[----:B---3--:R-:W-:-:S07]  /*1f660*/  FSEL R176, R189, -INF , !P2 ;  /* 0xff800000bdb07808 */ /* 0x008fce0005000000 */
[----:B------:R3:W-:Y:S01]  /*1f670*/  MUFU.TANH R29, R20 ;  /* 0x00000014001d7308 */ /* 0x0007e20000002400 */
[----:B------:R-:W-:Y:S01]  /*1f680*/  FMUL.FTZ R13, R22, R165 ;  /* 0x000000a5160d7220 */ /* 0x000fe20000410000 */
[----:B--2---:R-:W-:-:S06]  /*1f690*/  FSEL R193, R193, -INF , !P1 ;  /* 0xff800000c1c17808 */ /* 0x004fcc0004800000 */
[----:B------:R2:W-:Y:S01]  /*1f6a0*/  MUFU.TANH R28, R26 ;  /* 0x0000001a001c7308 */ /* 0x0005e20000002400 */
[----:B---3--:R-:W-:-:S07]  /*1f6b0*/  IADD3 R20, R7, 0x11, RZ ;  /* 0x0000001107147810 */ /* 0x008fce0007ffe0ff */
[----:B------:R-:W3:Y:S01]  /*1f6c0*/  MUFU.TANH R190, R31 ;  /* 0x0000001f00be7308 */ /* 0x000ee20000002400 */
[C---:B------:R-:W-:Y:S02]  /*1f6d0*/  ISETP.GE.AND P6, PT, R20.reuse, R0, PT ;  /* 0x000000001400720c */ /* 0x040fe40003fc6270 */
[----:B------:R-:W-:Y:S01]  /*1f6e0*/  ISETP.GE.AND P2, PT, R20, R2, PT ;  /* 0x000000021400720c */ /* 0x000fe20003f46270 */
[----:B--2---:R-:W-:-:S04]  /*1f6f0*/  FMUL.FTZ R26, R27, R165 ;  /* 0x000000a51b1a7220 */ /* 0x004fc80000410000 */
[----:B------:R-:W2:Y:S01]  /*1f700*/  MUFU.TANH R24, R24 ;  /* 0x0000001800187308 */ /* 0x000ea20000002400 */
[----:B------:R-:W-:Y:S01]  /*1f710*/  IADD3 R20, R7, 0x18, RZ ;  /* 0x0000001807147810 */ /* 0x000fe20007ffe0ff */
[----:B------:R-:W-:Y:S01]  /*1f720*/  FMUL.FTZ R23, R23, R165 ;  /* 0x000000a517177220 */ /* 0x000fe20000410000 */
[----:B-1----:R-:W-:Y:S02]  /*1f730*/  FSEL R22, R32, -INF , !P6 ;  /* 0xff80000020167808 */ /* 0x002fe40007000000 */
[----:B------:R-:W-:-:S03]  /*1f740*/  ISETP.GE.AND P1, PT, R20, R0, PT ;  /* 0x000000001400720c */ /* 0x000fc60003f26270 */
[----:B------:R1:W-:Y:S01]  /*1f750*/  MUFU.TANH R12, R21 ;  /* 0x00000015000c7308 */ /* 0x0003e20000002400 */
[----:B------:R-:W-:Y:S02]  /*1f760*/  FSEL R191, R191, -INF , !P2 ;  /* 0xff800000bfbf7808 */ /* 0x000fe40005000000 */
[----:B------:R-:W-:-:S05]  /*1f770*/  ISETP.GE.AND P6, PT, R20, R2, PT ;  /* 0x000000021400720c */ /* 0x000fca0003fc6270 */
[----:B------:R-:W5:Y:S01]  /*1f780*/  MUFU.TANH R25, R25 ;  /* 0x0000001900197308 */ /* 0x000f620000002400 */
[----:B------:R-:W-:Y:S01]  /*1f790*/  IADD3 R14, R7, 0x20, RZ ;  /* 0x00000020070e7810 */ /* 0x000fe20007ffe0ff */
[----:B------:R-:W-:Y:S01]  /*1f7a0*/  FMUL.FTZ R174, R185, R165 ;  /* 0x000000a5b9ae7220 */ /* 0x000fe20000410000 */
[----:B-1----:R-:W-:-:S05]  /*1f7b0*/  IADD3 R21, R7, 0x19, RZ ;  /* 0x0000001907157810 */ /* 0x002fca0007ffe0ff */
[----:B------:R-:W1:Y:S01]  /*1f7c0*/  MUFU.TANH R26, R26 ;  /* 0x0000001a001a7308 */ /* 0x000e620000002400 */
[----:B------:R-:W-:Y:S02]  /*1f7d0*/  FSEL R20, R4, -INF , !P1 ;  /* 0xff80000004147808 */ /* 0x000fe40004800000 */
[C---:B------:R-:W-:Y:S01]  /*1f7e0*/  ISETP.GE.AND P2, PT, R21.reuse, R0, PT ;  /* 0x000000001500720c */ /* 0x040fe20003f46270 */
[----:B------:R-:W-:Y:S01]  /*1f7f0*/  FMUL.FTZ R170, R186, R165 ;  /* 0x000000a5baaa7220 */ /* 0x000fe20000410000 */
[----:B------:R-:W-:Y:S02]  /*1f800*/  ISETP.GE.AND P1, PT, R21, R2, PT ;  /* 0x000000021500720c */ /* 0x000fe40003f26270 */
[----:B----4-:R-:W-:Y:S01]  /*1f810*/  FSEL R192, R192, -INF , !P6 ;  /* 0xff800000c0c07808 */ /* 0x010fe20007000000 */
[----:B------:R-:W4:Y:S01]  /*1f820*/  MUFU.TANH R13, R13 ;  /* 0x0000000d000d7308 */ /* 0x000f220000002400 */
[----:B------:R-:W-:Y:S02]  /*1f830*/  FSEL R21, R5, -INF , !P2 ;  /* 0xff80000005157808 */ /* 0x000fe40005000000 */
[----:B------:R-:W-:-:S02]  /*1f840*/  IADD3 R4, R7, 0x21, RZ ;  /* 0x0000002107047810 */ /* 0x000fc40007ffe0ff */
[----:B------:R-:W-:-:S03]  /*1f850*/  ISETP.GE.AND P6, PT, R14, R0, PT ;  /* 0x000000000e00720c */ /* 0x000fc60003fc6270 */
[----:B------:R-:W1:Y:S01]  /*1f860*/  MUFU.TANH R23, R23 ;  /* 0x0000001700177308 */ /* 0x000e620000002400 */
[----:B------:R-:W-:Y:S01]  /*1f870*/  ISETP.GE.AND P2, PT, R14, R2, PT ;  /* 0x000000020e00720c */ /* 0x000fe20003f46270 */
[----:B------:R-:W-:Y:S01]  /*1f880*/  FMUL.FTZ R173, R180, R165 ;  /* 0x000000a5b4ad7220 */ /* 0x000fe20000410000 */
[----:B------:R-:W-:Y:S02]  /*1f890*/  IADD3 R5, R7, 0x28, RZ ;  /* 0x0000002807057810 */ /* 0x000fe40007ffe0ff */
[----:B---3--:R-:W-:Y:S02]  /*1f8a0*/  FSEL R190, R190, -INF , !P1 ;  /* 0xff800000bebe7808 */ /* 0x008fe40004800000 */
[----:B------:R-:W-:Y:S01]  /*1f8b0*/  ISETP.GE.AND P1, PT, R4, R0, PT ;  /* 0x000000000400720c */ /* 0x000fe20003f26270 */
[----:B------:R-:W-:Y:S01]  /*1f8c0*/  MUFU.TANH R174, R174 ;  /* 0x000000ae00ae7308 */ /* 0x000fe20000002400 */
[----:B--2---:R-:W-:Y:S02]  /*1f8d0*/  FSEL R189, R24, -INF , !P6 ;  /* 0xff80000018bd7808 */ /* 0x004fe40007000000 */
[----:B------:R-:W-:-:S02]  /*1f8e0*/  FSEL R27, R28, -INF , !P2 ;  /* 0xff8000001c1b7808 */ /* 0x000fc40005000000 */
[----:B------:R-:W-:-:S03]  /*1f8f0*/  ISETP.GE.AND P6, PT, R4, R2, PT ;  /* 0x000000020400720c */ /* 0x000fc60003fc6270 */
[----:B------:R-:W2:Y:S01]  /*1f900*/  MUFU.TANH R170, R170 ;  /* 0x000000aa00aa7308 */ /* 0x000ea20000002400 */
[----:B------:R-:W-:Y:S01]  /*1f910*/  ISETP.GE.AND P2, PT, R5, R0, PT ;  /* 0x000000000500720c */ /* 0x000fe20003f46270 */
[-C--:B------:R-:W-:Y:S01]  /*1f920*/  FMUL.FTZ R171, R181, R165.reuse ;  /* 0x000000a5b5ab7220 */ /* 0x080fe20000410000 */
[----:B------:R-:W-:Y:S01]  /*1f930*/  IADD3 R4, R7, 0x29, RZ ;  /* 0x0000002907047810 */ /* 0x000fe20007ffe0ff */
[-C--:B------:R-:W-:Y:S01]  /*1f940*/  FMUL.FTZ R169, R187, R165.reuse ;  /* 0x000000a5bba97220 */ /* 0x080fe20000410000 */
[----:B-----5:R-:W-:Y:S01]  /*1f950*/  FSEL R188, R25, -INF , !P1 ;  /* 0xff80000019bc7808 */ /* 0x020fe20004800000 */
[----:B------:R-:W-:Y:S01]  /*1f960*/  FMUL.FTZ R184, R184, R165 ;  /* 0x000000a5b8b87220 */ /* 0x000fe20000410000 */
[----:B-1----:R-:W-:Y:S01]  /*1f970*/  FSEL R25, R26, -INF , !P6 ;  /* 0xff8000001a197808 */ /* 0x002fe20007000000 */
[----:B------:R-:W1:Y:S01]  /*1f980*/  MUFU.TANH R173, R173 ;  /* 0x000000ad00ad7308 */ /* 0x000e620000002400 */
[----:B------:R-:W-:Y:S02]  /*1f990*/  FSEL R187, R29, -INF , !P2 ;  /* 0xff8000001dbb7808 */ /* 0x000fe40005000000 */
[----:B------:R-:W-:-:S02]  /*1f9a0*/  ISETP.GE.AND P1, PT, R5, R2, PT ;  /* 0x000000020500720c */ /* 0x000fc40003f26270 */
[C---:B------:R-:W-:Y:S02]  /*1f9b0*/  ISETP.GE.AND P6, PT, R4.reuse, R0, PT ;  /* 0x000000000400720c */ /* 0x040fe40003fc6270 */
[----:B------:R-:W-:Y:S02]  /*1f9c0*/  ISETP.GE.AND P2, PT, R4, R2, PT ;  /* 0x000000020400720c */ /* 0x000fe40003f46270 */
[C---:B------:R-:W-:Y:S02]  /*1f9d0*/  IADD3 R4, R7.reuse, 0x30, RZ ;  /* 0x0000003007047810 */ /* 0x040fe40007ffe0ff */
[----:B------:R-:W-:Y:S01]  /*1f9e0*/  IADD3 R5, R7, 0x31, RZ ;  /* 0x0000003107057810 */ /* 0x000fe20007ffe0ff */
[----:B------:R-:W-:Y:S01]  /*1f9f0*/  MUFU.TANH R171, R171 ;  /* 0x000000ab00ab7308 */ /* 0x000fe20000002400 */
[----:B----4-:R-:W-:Y:S02]  /*1fa00*/  FSEL R26, R13, -INF , !P1 ;  /* 0xff8000000d1a7808 */ /* 0x010fe40004800000 */
[----:B------:R-:W-:-:S02]  /*1fa10*/  FSEL R186, R12, -INF , !P6 ;  /* 0xff8000000cba7808 */ /* 0x000fc40007000000 */
[----:B------:R-:W-:Y:S02]  /*1fa20*/  FSEL R24, R23, -INF , !P2 ;  /* 0xff80000017187808 */ /* 0x000fe40005000000 */
[C---:B------:R-:W-:Y:S01]  /*1fa30*/  ISETP.GE.AND P1, PT, R4.reuse, R0, PT ;  /* 0x000000000400720c */ /* 0x040fe20003f26270 */
[----:B------:R-:W3:Y:S01]  /*1fa40*/  MUFU.TANH R175, R184 ;  /* 0x000000b800af7308 */ /* 0x000ee20000002400 */
[----:B------:R-:W-:Y:S02]  /*1fa50*/  ISETP.GE.AND P6, PT, R4, R2, PT ;  /* 0x000000020400720c */ /* 0x000fe40003fc6270 */
[----:B------:R-:W-:Y:S02]  /*1fa60*/  ISETP.GE.AND P2, PT, R5, R0, PT ;  /* 0x000000000500720c */ /* 0x000fe40003f46270 */
[----:B------:R-:W-:Y:S01]  /*1fa70*/  IADD3 R4, R7, 0x38, RZ ;  /* 0x0000003807047810 */ /* 0x000fe20007ffe0ff */
[----:B------:R-:W-:Y:S01]  /*1fa80*/  FMUL.FTZ R28, R182, R165 ;  /* 0x000000a5b61c7220 */ /* 0x000fe20000410000 */
[----:B--2---:R-:W-:Y:S01]  /*1fa90*/  FSEL R170, R170, -INF , !P6 ;  /* 0xff800000aaaa7808 */ /* 0x004fe20007000000 */
[----:B------:R-:W2:Y:S01]  /*1faa0*/  MUFU.TANH R169, R169 ;  /* 0x000000a900a97308 */ /* 0x000ea20000002400 */
[----:B------:R-:W-:-:S02]  /*1fab0*/  FSEL R174, R174, -INF , !P2 ;  /* 0xff800000aeae7808 */ /* 0x000fc40005000000 */
[C---:B------:R-:W-:Y:S02]  /*1fac0*/  ISETP.GE.AND P6, PT, R4.reuse, R0, PT ;  /* 0x000000000400720c */ /* 0x040fe40003fc6270 */
[----:B------:R-:W-:Y:S02]  /*1fad0*/  ISETP.GE.AND P2, PT, R4, R2, PT ;  /* 0x000000020400720c */ /* 0x000fe40003f46270 */
[----:B------:R-:W-:Y:S01]  /*1fae0*/  IADD3 R4, R7, 0x39, RZ ;  /* 0x0000003907047810 */ /* 0x000fe20007ffe0ff */
[----:B------:R-:W-:Y:S01]  /*1faf0*/  FMUL.FTZ R29, R183, R165 ;  /* 0x000000a5b71d7220 */ /* 0x000fe20000410000 */
[----:B------:R-:W4:Y:S01]  /*1fb00*/  MUFU.TANH R28, R28 ;  /* 0x0000001c001c7308 */ /* 0x000f220000002400 */
[----:B-1----:R-:W-:Y:S01]  /*1fb10*/  FSEL R173, R173, -INF , !P6 ;  /* 0xff800000adad7808 */ /* 0x002fe20007000000 */
[----:B------:R-:W-:Y:S01]  /*1fb20*/  BAR.SYNC.DEFER_BLOCKING 0x0 ;  /* 0x0000000000007b1d */ /* 0x000fe20000010000 */
[----:B------:R-:W-:Y:S02]  /*1fb30*/  ISETP.GE.AND P6, PT, R4, R0, PT ;  /* 0x000000000400720c */ /* 0x000fe40003fc6270 */
[----:B---3--:R-:W-:-:S02]  /*1fb40*/  FSEL R175, R175, -INF , !P1 ;  /* 0xff800000afaf7808 */ /* 0x008fc40004800000 */
[----:B------:R-:W-:Y:S01]  /*1fb50*/  FSEL R171, R171, -INF , !P6 ;  /* 0xff800000abab7808 */ /* 0x000fe20007000000 */
[----:B------:R-:W1:Y:S01]  /*1fb60*/  MUFU.TANH R29, R29 ;  /* 0x0000001d001d7308 */ /* 0x000e620000002400 */
[----:B------:R-:W-:Y:S02]  /*1fb70*/  ISETP.GT.AND P6, PT, R250, R239, PT ;  /* 0x000000effa00720c */ /* 0x000fe40003fc4270 */
[----:B------:R-:W-:-:S04]  /*1fb80*/  ISETP.GE.AND P1, PT, R5, R2, PT ;  /* 0x000000020500720c */ /* 0x000fc80003f26270 */
[----:B--2---:R-:W-:Y:S02]  /*1fb90*/  FSEL R169, R169, -INF , !P1 ;  /* 0xff800000a9a97808 */ /* 0x004fe40004800000 */
[C---:B------:R-:W-:Y:S02]  /*1fba0*/  ISETP.GE.AND P1, PT, R7.reuse, R0, PT ;  /* 0x000000000700720c */ /* 0x040fe40003f26270 */
[----:B----4-:R-:W-:Y:S02]  /*1fbb0*/  FSEL R28, R28, -INF , !P2 ;  /* 0xff8000001c1c7808 */ /* 0x010fe40005000000 */
[----:B------:R-:W-:Y:S01]  /*1fbc0*/  FSEL R0, R172, -INF , !P1 ;  /* 0xff800000ac007808 */ /* 0x000fe20004800000 */
[----:B------:R-:W-:Y:S01]  /*1fbd0*/  BSSY B1, `(.L_x_2288) ;  /* 0x00000d1000017945 */ /* 0x000fe20003800000 */
[-C--:B------:R-:W-:Y:S02]  /*1fbe0*/  ISETP.GE.AND P2, PT, R7, R2.reuse, PT ;  /* 0x000000020700720c */ /* 0x080fe40003f46270 */
[----:B------:R-:W-:Y:S01]  /*1fbf0*/  ISETP.GE.AND P1, PT, R4, R2, PT ;  /* 0x000000020400720c */ /* 0x000fe20003f26270 */
[----:B------:R-:W-:Y:S01]  /*1fc00*/  IMAD.MOV.U32 R185, RZ, RZ, R200 ;  /* 0x000000ffffb97224 */ /* 0x000fe200078e00c8 */
[----:B------:R-:W-:Y:S01]  /*1fc10*/  FSEL R168, R168, -INF , !P2 ;  /* 0xff800000a8a87808 */ /* 0x000fe20005000000 */
[----:B------:R-:W-:Y:S01]  /*1fc20*/  IMAD.MOV.U32 R184, RZ, RZ, R201 ;  /* 0x000000ffffb87224 */ /* 0x000fe200078e00c9 */
[----:B-1----:R-:W-:Y:S01]  /*1fc30*/  FSEL R29, R29, -INF , !P1 ;  /* 0xff8000001d1d7808 */ /* 0x002fe20004800000 */
[----:B------:R-:W-:Y:S05]  /*1fc40*/  @!P6 BRA `(.L_x_2289) ;  /* 0x00000c900000e947 */ /* 0x000fea0003800000 */
[----:B------:R-:W-:Y:S01]  /*1fc50*/  BSSY B0, `(.L_x_2290) ;  /* 0x0000046000007945 */ /* 0x000fe20003800000 */
[----:B------:R-:W-:Y:S05]  /*1fc60*/  @!P0 BRA `(.L_x_2291) ;  /* 0x0000040000008947 */ /* 0x000fea0003800000 */
[----:B------:R-:W-:Y:S02]  /*1fc70*/  ULDC.64 UR4, c[0x0][0x118] ;  /* 0x0000460000047ab9 */ /* 0x000fe40000000a00 */
[----:B------:R-:W2:Y:S01]  /*1fc80*/  LD.E R16, [R166.64+0x170] ;  /* 0x00017004a6107980 */ /* 0x000ea2000c101900 */
[----:B------:R-:W-:-:S05]  /*1fc90*/  IMAD.SHL.U32 R4, R250, 0x40, RZ ;  /* 0x00000040fa047824 */ /* 0x000fca00078e00ff */
[----:B------:R-:W-:Y:S02]  /*1fca0*/  IABS R7, R4 ;  /* 0x0000000400077213 */ /* 0x000fe40000000000 */
[----:B------:R-:W-:-:S04]  /*1fcb0*/  IADD3 R13, R4, -0x40, RZ ;  /* 0xffffffc0040d7810 */ /* 0x000fc80007ffe0ff */
[----:B------:R-:W-:Y:S02]  /*1fcc0*/  IABS R2, R13 ;  /* 0x0000000d00027213 */ /* 0x000fe40000000000 */
[-C--:B--2---:R-:W-:Y:S02]  /*1fcd0*/  IABS R12, R16.reuse ;  /* 0x00000010000c7213 */ /* 0x084fe40000000000 */
[-C--:B------:R-:W-:Y:S02]  /*1fce0*/  IABS R5, R16.reuse ;  /* 0x0000001000057213 */ /* 0x080fe40000000000 */
[----:B------:R-:W1:Y:S01]  /*1fcf0*/  I2F.RP R18, R12 ;  /* 0x0000000c00127306 */ /* 0x000e620000209400 */
[-C--:B------:R-:W-:Y:S02]  /*1fd00*/  LOP3.LUT R4, R4, R16.reuse, RZ, 0x3c, !PT ;  /* 0x0000001004047212 */ /* 0x080fe400078e3cff */
[----:B------:R-:W-:Y:S02]  /*1fd10*/  IADD3 R5, RZ, -R5, RZ ;  /* 0x80000005ff057210 */ /* 0x000fe40007ffe0ff */
[----:B------:R-:W-:-:S03]  /*1fd20*/  LOP3.LUT R13, R13, R16, RZ, 0x3c, !PT ;  /* 0x000000100d0d7212 */ /* 0x000fc600078e3cff */
        /* <DEDUP_REMOVED lines=23> */
[----:B------:R-:W-:-:S03]  /*1fea0*/  ISETP.GE.AND P1, PT, R4, RZ, PT ;  /* 0x000000ff0400720c */ /* 0x000fc60003f26270 */
[----:B------:R-:W-:Y:S01]  /*1feb0*/  IMAD.MOV.U32 R5, RZ, RZ, R14 ;  /* 0x000000ffff057224 */ /* 0x000fe200078e000e */
        /* <DEDUP_REMOVED lines=9> */
[----:B------:R-:W3:Y:S04]  /*1ff50*/  LD.E R4, [R18.64] ;  /* 0x0000000412047980 */ /* 0x000ee8000c101900 */
[----:B------:R1:W3:Y:S04]  /*1ff60*/  LD.E R2, [R14.64] ;  /* 0x000000040e027980 */ /* 0x0002e8000c101900 */
[----:B-1----:R-:W4:Y:S01]  /*1ff70*/  LD.E.64 R14, [R166.64+0x20] ;  /* 0x00002004a60e7980 */ /* 0x002f22000c101b00 */
[----:B------:R-:W-:-:S05]  /*1ff80*/  IADD3 R5, R5, -R7, RZ ;  /* 0x8000000705057210 */ /* 0x000fca0007ffe0ff */
[----:B------:R-:W-:-:S05]  /*1ff90*/  IMAD R16, R16, R5, -0x40 ;  /* 0xffffffc010107424 */ /* 0x000fca00078e0205 */
[----:B------:R-:W-:Y:S01]  /*1ffa0*/  SHF.R.S32.HI R7, RZ, 0x1f, R16 ;  /* 0x0000001fff077819 */ /* 0x000fe20000011410 */
[-C--:B--2---:R-:W-:Y:S02]  /*1ffb0*/  IMAD R5, R13, R16.reuse, RZ ;  /* 0x000000100d057224 */ /* 0x084fe400078e02ff */
[----:B------:R-:W-:-:S04]  /*1ffc0*/  IMAD.WIDE.U32 R16, R12, R16, RZ ;  /* 0x000000100c107225 */ /* 0x000fc800078e00ff */
[----:B------:R-:W-:-:S04]  /*1ffd0*/  IMAD R5, R12, R7, R5 ;  /* 0x000000070c057224 */ /* 0x000fc800078e0205 */
[----:B------:R-:W-:Y:S02]  /*1ffe0*/  IMAD.IADD R17, R17, 0x1, R5 ;  /* 0x0000000111117824 */ /* 0x000fe400078e0205 */
[----:B---3--:R-:W-:-:S05]  /*1fff0*/  IMAD.IADD R2, R2, 0x1, -R4 ;  /* 0x0000000102027824 */ /* 0x008fca00078e0a04 */
[----:B------:R-:W-:Y:S01]  /*20000*/  SHF.R.S32.HI R7, RZ, 0x1f, R2 ;  /* 0x0000001fff077819 */ /* 0x000fe20000011402 */
[----:B----4-:R-:W-:-:S04]  /*20010*/  IMAD R4, R15, R2, RZ ;  /* 0x000000020f047224 */ /* 0x010fc800078e02ff */
[----:B------:R-:W-:Y:S02]  /*20020*/  IMAD R4, R14, R7, R4 ;  /* 0x000000070e047224 */ /* 0x000fe400078e0204 */
[----:B------:R-:W-:-:S04]  /*20030*/  IMAD.WIDE.U32 R14, R2, R14, R16 ;  /* 0x0000000e020e7225 */ /* 0x000fc800078e0010 */
[----:B------:R-:W-:Y:S01]  /*20040*/  IMAD.MOV.U32 R13, RZ, RZ, R14 ;  /* 0x000000ffff0d7224 */ /* 0x000fe200078e000e */
[----:B------:R-:W-:Y:S01]  /*20050*/  IADD3 R12, R15, R4, RZ ;  /* 0x000000040f0c7210 */ /* 0x000fe20007ffe0ff */
[----:B------:R-:W-:Y:S05]  /*20060*/  BRA `(.L_x_2292) ;  /* 0x0000004000007947 */ /* 0x000fea0003800000 */
.L_x_2291:
[----:B------:R-:W-:Y:S02]  /*20070*/  ULDC.64 UR4, c[0x0][0x118] ;  /* 0x0000460000047ab9 */ /* 0x000fe40000000a00 */
[----:B------:R-:W2:Y:S02]  /*20080*/  LD.E R13, [R166.64+0x38] ;  /* 0x00003804a60d7980 */ /* 0x000ea4000c101900 */
[----:B--2---:R-:W-:-:S04]  /*20090*/  LEA R13, -R13, RZ, 0x6 ;  /* 0x000000ff0d0d7211 */ /* 0x004fc800078e31ff */
[----:B------:R-:W-:Y:S02]  /*200a0*/  SHF.R.S32.HI R12, RZ, 0x1f, R13 ;  /* 0x0000001fff0c7819 */ /* 0x000fe4000001140d */
.L_x_2292:
[----:B------:R-:W-:Y:S05]  /*200b0*/  BSYNC B0 ;  /* 0x0000000000007941 */ /* 0x000fea0003800000 */
.L_x_2290:
[C---:B------:R-:W-:Y:S01]  /*200c0*/  @P5 IADD3 R4, P0, R13.reuse, R237, RZ ;  /* 0x000000ed0d045210 */ /* 0x040fe20007f1e0ff */
[----:B------:R-:W-:Y:S01]  /*200d0*/  ULDC.64 UR4, c[0x0][0x118] ;  /* 0x0000460000047ab9 */ /* 0x000fe20000000a00 */
[-C--:B------:R-:W-:Y:S02]  /*200e0*/  LEA R32, P1, R13, R241.reuse, 0x1 ;  /* 0x000000f10d207211 */ /* 0x080fe400078208ff */
[----:B------:R-:W-:Y:S01]  /*200f0*/  LOP3.LUT R7, R251, 0x1, RZ, 0xc0, !PT ;  /* 0x00000001fb077812 */ /* 0x000fe200078ec0ff */
[----:B------:R-:W-:Y:S01]  /*20100*/  @P5 IMAD.X R2, R12, 0x1, R238, P0 ;  /* 0x000000010c025824 */ /* 0x000fe200000e06ee */
[C---:B------:R-:W-:Y:S02]  /*20110*/  LEA.HI.X R33, R13.reuse, R240, R12, 0x1, P1 ;  /* 0x000000f00d217211 */ /* 0x040fe400008f0c0c */
[----:B------:R-:W-:Y:S02]  /*20120*/  @P5 LEA R18, P1, R4, R241, 0x1 ;  /* 0x000000f104125211 */ /* 0x000fe400078208ff */
[----:B------:R-:W-:-:S02]  /*20130*/  @P4 IADD3 R5, P0, R13, R237, RZ ;  /* 0x000000ed0d054210 */ /* 0x000fc40007f1e0ff */
[----:B------:R-:W-:Y:S02]  /*20140*/  ISETP.NE.U32.AND P2, PT, R7, 0x1, PT ;  /* 0x000000010700780c */ /* 0x000fe40003f45070 */
[-C--:B------:R-:W-:Y:S01]  /*20150*/  @P5 LEA.HI.X R19, R4, R240.reuse, R2, 0x1, P1 ;  /* 0x000000f004135211 */ /* 0x080fe200008f0c02 */
[----:B------:R-:W-:Y:S01]  /*20160*/  @P4 IMAD.X R2, R12, 0x1, R238, P0 ;  /* 0x000000010c024824 */ /* 0x000fe200000e06ee */
[----:B------:R-:W-:Y:S02]  /*20170*/  @P4 LEA R16, P1, R5, R241, 0x1 ;  /* 0x000000f105104211 */ /* 0x000fe400078208ff */
        /* <DEDUP_REMOVED lines=10> */
[CC--:B------:R-:W-:Y:S02]  /*20220*/  @P3 LEA R14, P0, R4.reuse, R241.reuse, 0x1 ;  /* 0x000000f1040e3211 */ /* 0x0c0fe400078008ff */
[----:B------:R-:W-:Y:S02]  /*20230*/  @!P2 LEA R30, P1, R7, R241, 0x1 ;  /* 0x000000f1071ea211 */ /* 0x000fe400078208ff */
[----:B------:R-:W-:-:S02]  /*20240*/  @P3 LEA.HI.X R15, R4, R240, R2, 0x1, P0 ;  /* 0x000000f0040f3211 */ /* 0x000fc400000f0c02 */
[CCC-:B------:R-:W-:Y:S02]  /*20250*/  @!P2 LEA.HI.X R31, R7.reuse, R240.reuse, R5.reuse, 0x1, P1 ;  /* 0x000000f0071fa211 */ /* 0x1c0fe400008f0c05 */
[CC--:B------:R-:W-:Y:S02]  /*20260*/  @P5 LEA R180, P0, R7.reuse, R241.reuse, 0x1 ;  /* 0x000000f107b45211 */ /* 0x0c0fe400078008ff */
[CC--:B------:R-:W-:Y:S02]  /*20270*/  @P4 LEA R178, P1, R7.reuse, R241.reuse, 0x1 ;  /* 0x000000f107b24211 */ /* 0x0c0fe400078208ff */
[CCC-:B------:R-:W-:Y:S02]  /*20280*/  @P5 LEA.HI.X R181, R7.reuse, R240.reuse, R5.reuse, 0x1, P0 ;  /* 0x000000f007b55211 */ /* 0x1c0fe400000f0c05 */
[C---:B------:R-:W-:Y:S02]  /*20290*/  @P4 LEA.HI.X R179, R7.reuse, R240, R5, 0x1, P1 ;  /* 0x000000f007b34211 */ /* 0x040fe400008f0c05 */
[----:B------:R-:W-:-:S02]  /*202a0*/  @P3 LEA R34, P0, R7, R241, 0x1 ;  /* 0x000000f107223211 */ /* 0x000fc400078008ff */
[CC--:B------:R-:W-:Y:S02]  /*202b0*/  IADD3 R2, P1, R7.reuse, R237.reuse, RZ ;  /* 0x000000ed07027210 */ /* 0x0c0fe40007f3e0ff */
[----:B------:R-:W-:Y:S02]  /*202c0*/  @P3 LEA.HI.X R35, R7, R240, R5, 0x1, P0 ;  /* 0x000000f007233211 */ /* 0x000fe400000f0c05 */
[----:B------:R-:W-:Y:S01]  /*202d0*/  @!P2 IADD3 R13, P0, R13, R237, RZ ;  /* 0x000000ed0d0da210 */ /* 0x000fe20007f1e0ff */
[----:B------:R-:W-:Y:S01]  /*202e0*/  IMAD.X R5, R5, 0x1, R238, P1 ;  /* 0x0000000105057824 */ /* 0x000fe200008e06ee */
[----:B------:R-:W-:-:S03]  /*202f0*/  @!P2 LEA R198, P1, R2, R241, 0x1 ;  /* 0x000000f102c6a211 */ /* 0x000fc600078208ff */
[----:B------:R-:W-:Y:S01]  /*20300*/  @!P2 IMAD.X R12, R12, 0x1, R238, P0 ;  /* 0x000000010c0ca824 */ /* 0x000fe200000e06ee */
[CCC-:B------:R-:W-:Y:S02]  /*20310*/  @!P2 LEA.HI.X R199, R2.reuse, R240.reuse, R5.reuse, 0x1, P1 ;  /* 0x000000f002c7a211 */ /* 0x1c0fe400008f0c05 */
[CC--:B------:R-:W-:Y:S02]  /*20320*/  @P4 LEA R182, P1, R2.reuse, R241.reuse, 0x1 ;  /* 0x000000f102b64211 */ /* 0x0c0fe400078208ff */
[CC--:B------:R-:W-:Y:S02]  /*20330*/  @P5 LEA R194, P0, R2.reuse, R241.reuse, 0x1 ;  /* 0x000000f102c25211 */ /* 0x0c0fe400078008ff */
[CCC-:B------:R-:W-:Y:S02]  /*20340*/  @P4 LEA.HI.X R183, R2.reuse, R240.reuse, R5.reuse, 0x1, P1 ;  /* 0x000000f002b74211 */ /* 0x1c0fe400008f0c05 */
[----:B------:R-:W-:Y:S02]  /*20350*/  @!P2 LEA R200, P1, R13, R241, 0x1 ;  /* 0x000000f10dc8a211 */ /* 0x000fe400078208ff */
[----:B------:R-:W-:-:S02]  /*20360*/  @P5 LEA.HI.X R195, R2, R240, R5, 0x1, P0 ;  /* 0x000000f002c35211 */ /* 0x000fc400000f0c05 */
[-C--:B------:R-:W-:Y:S01]  /*20370*/  @!P2 LEA.HI.X R201, R13, R240.reuse, R12, 0x1, P1 ;  /* 0x000000f00dc9a211 */ /* 0x080fe200008f0c0c */
[--C-:B------:R-:W-:Y:S01]  /*20380*/  @P5 IMAD.MOV.U32 R12, RZ, RZ, R32.reuse ;  /* 0x000000ffff0c5224 */ /* 0x100fe200078e0020 */
[C---:B------:R-:W-:Y:S01]  /*20390*/  @P3 LEA R4, P0, R2.reuse, R241, 0x1 ;  /* 0x000000f102043211 */ /* 0x040fe200078008ff */
[----:B------:R-:W-:Y:S02]  /*203a0*/  @P5 IMAD.MOV.U32 R13, RZ, RZ, R33 ;  /* 0x000000ffff0d5224 */ /* 0x000fe400078e0021 */
[--C-:B------:R-:W-:Y:S01]  /*203b0*/  IMAD.MOV.U32 R241, RZ, RZ, R32.reuse ;  /* 0x000000fffff17224 */ /* 0x100fe200078e0020 */
[----:B------:R-:W-:Y:S01]  /*203c0*/  @P3 LEA.HI.X R5, R2, R240, R5, 0x1, P0 ;  /* 0x000000f002053211 */ /* 0x000fe200000f0c05 */
[----:B------:R-:W-:Y:S01]  /*203d0*/  IMAD.MOV.U32 R240, RZ, RZ, R33 ;  /* 0x000000fffff07224 */ /* 0x000fe200078e0021 */
[----:B------:R-:W-:Y:S01]  /*203e0*/  @!PT LDS RZ, [RZ] ;  /* 0x00000000fffff984 */ /* 0x000fe20000000800 */
[----:B------:R-:W-:Y:S01]  /*203f0*/  @!PT LDS RZ, [RZ] ;  /* 0x00000000fffff984 */ /* 0x000fe20000000800 */
[----:B------:R-:W-:Y:S01]  /*20400*/  @!PT LDS RZ, [RZ] ;  /* 0x00000000fffff984 */ /* 0x000fe20000000800 */
[----:B------:R2:W-:Y:S04]  /*20410*/  @P5 LDGSTS.E.BYPASS.LTC128B.128 [R247+0xa000], [R12.64+0x80] ;  /* 0x0a0000800cf75fae */ /* 0x0005e8000b901d44 */
[----:B------:R1:W-:Y:S01]  /*20420*/  @!P5 STS.128 [R247+0xa000], RZ ;  /* 0x00a000fff700d388 */ /* 0x0003e20000000c00 */
[----:B--2---:R-:W-:-:S02]  /*20430*/  @P4 IMAD.MOV.U32 R12, RZ, RZ, R32 ;  /* 0x000000ffff0c4224 */ /* 0x004fc400078e0020 */
        /* <DEDUP_REMOVED lines=74> */
.L_x_2289:
[----:B------:R-:W-:Y:S05]  /*208e0*/  BSYNC B1 ;  /* 0x0000000000017941 */ /* 0x000fea0003800000 */
.L_x_2288:
[----:B------:R-:W-:Y:S01]  /*208f0*/  ULDC.64 UR4, c[0x0][0x118] ;  /* 0x0000460000047ab9 */ /* 0x000fe20000000a00 */
[----:B------:R-:W-:Y:S01]  /*20900*/  FMNMX.FTZ R7, R164, R0, !PT ;  /* 0x00000000a4077209 */ /* 0x000fe20007810000 */
[----:B-1----:R1:W2:Y:S01]  /*20910*/  LD.E R31, [R166.64+0xdc] ;  /* 0x0000dc04a61f7980 */ /* 0x0022a2000c101900 */
[----:B------:R-:W-:-:S02]  /*20920*/  FMNMX.FTZ R5, R3, R168, !PT ;  /* 0x000000a803057209 */ /* 0x000fc40007810000 */
        /* <DEDUP_REMOVED lines=31> */
[----:B------:R-:W-:-:S03]  /*20b20*/  FMNMX.FTZ R5, R29, R5, !PT ;  /* 0x000000051d057209 */ /* 0x000fc60007810000 */
[----:B------:R-:W3:Y:S04]  /*20b30*/  SHFL.BFLY PT, R4, R7, 0x2, 0x1f ;  /* 0x0c401f0007047f89 */ /* 0x000ee800000e0000 */
[----:B------:R-:W4:Y:S01]  /*20b40*/  SHFL.BFLY PT, R2, R5, 0x2, 0x1f ;  /* 0x0c401f0005027f89 */ /* 0x000f2200000e0000 */
[----:B---3--:R-:W-:Y:S02]  /*20b50*/  FMNMX.FTZ R4, R7, R4, !PT ;  /* 0x0000000407047209 */ /* 0x008fe40007810000 */
[----:B----4-:R-:W-:-:S03]  /*20b60*/  FMNMX.FTZ R2, R5, R2, !PT ;  /* 0x0000000205027209 */ /* 0x010fc60007810000 */
[----:B-1----:R-:W1:Y:S04]  /*20b70*/  SHFL.BFLY PT, R167, R4, 0x1, 0x1f ;  /* 0x0c201f0004a77f89 */ /* 0x002e6800000e0000 */
[----:B------:R-:W3:Y:S01]  /*20b80*/  SHFL.BFLY PT, R166, R2, 0x1, 0x1f ;  /* 0x0c201f0002a67f89 */ /* 0x000ee200000e0000 */
[----:B-1----:R-:W-:Y:S02]  /*20b90*/  FMNMX.FTZ R167, R4, R167, !PT ;  /* 0x000000a704a77209 */ /* 0x002fe40007810000 */
[----:B---3--:R-:W-:Y:S02]  /*20ba0*/  FMNMX.FTZ R166, R2, R166, !PT ;  /* 0x000000a602a67209 */ /* 0x008fe40007810000 */
[----:B------:R-:W-:Y:S02]  /*20bb0*/  FSETP.NEU.FTZ.AND P1, PT, R167, -INF , PT ;  /* 0xff800000a700780b */ /* 0x000fe40003f3d000 */
[----:B------:R-:W-:-:S02]  /*20bc0*/  FSETP.NEU.FTZ.AND P0, PT, R166, -INF , PT ;  /* 0xff800000a600780b */ /* 0x000fc40003f1d000 */
[----:B------:R-:W-:Y:S02]  /*20bd0*/  FSEL R4, R167, RZ, P1 ;  /* 0x000000ffa7047208 */ /* 0x000fe40000800000 */
[----:B------:R-:W-:-:S03]  /*20be0*/  FSEL R5, R166, RZ, P0 ;  /* 0x000000ffa6057208 */ /* 0x000fc60000000000 */
[----:B------:R-:W-:Y:S02]  /*20bf0*/  FADD.FTZ R4, R164, -R4 ;  /* 0x80000004a4047221 */ /* 0x000fe40000010000 */
        /* <DEDUP_REMOVED lines=12> */
[-C--:B------:R-:W-:Y:S01]  /*20cc0*/  FFMA.FTZ R164, R9, R31.reuse, -R30 ;  /* 0x0000001f09a47223 */ /* 0x080fe2000001081e */
[----:B------:R-:W-:Y:S01]  /*20cd0*/  MUFU.EX2 R165, R165 ;  /* 0x000000a500a57308 */ /* 0x000fe20000000800 */
[----:B------:R-:W2:Y:S01]  /*20ce0*/  LDSM.16.MT88.4 R8, [R232+0x10000] ;  /* 0x01000000e808783b */ /* 0x000ea20000004200 */
[----:B------:R-:W-:-:S02]  /*20cf0*/  FFMA.FTZ R34, R196, R31, -R172 ;  /* 0x0000001fc4227223 */ /* 0x000fc400000108ac */
[-CC-:B------:R-:W-:Y:S02]  /*20d00*/  FFMA.FTZ R32, R168, R31.reuse, -R30.reuse ;  /* 0x0000001fa8207223 */ /* 0x180fe4000001081e */
[----:B------:R-:W-:Y:S02]  /*20d10*/  FFMA.FTZ R2, R6, R31, -R30 ;  /* 0x0000001f06027223 */ /* 0x000fe4000001081e */
[----:B------:R-:W-:Y:S01]  /*20d20*/  MUFU.EX2 R35, R35 ;  /* 0x0000002300237308 */ /* 0x000fe20000000800 */
[-C--:B-1----:R-:W-:Y:S02]  /*20d30*/  FMUL.FTZ R154, R154, R3.reuse ;  /* 0x000000039a9a7220 */ /* 0x082fe40000410000 */
        /* <DEDUP_REMOVED lines=8> */
[----:B------:R-:W1:Y:S01]  /*20dc0*/  MUFU.EX2 R33, R33 ;  /* 0x0000002100217308 */ /* 0x000e620000000800 */
[-C--:B------:R-:W-:Y:S02]  /*20dd0*/  FMUL.FTZ R162, R162, R3.reuse ;  /* 0x00000003a2a27220 */ /* 0x080fe40000410000 */
[-C--:B------:R-:W-:Y:S02]  /*20de0*/  FMUL.FTZ R163, R163, R3.reuse ;  /* 0x00000003a3a37220 */ /* 0x080fe40000410000 */
[----:B------:R-:W-:-:S02]  /*20df0*/  FMUL.FTZ R158, R158, R3 ;  /* 0x000000039e9e7220 */ /* 0x000fc40000410000 */
[-C--:B------:R-:W-:Y:S01]  /*20e00*/  FMUL.FTZ R159, R159, R3.reuse ;  /* 0x000000039f9f7220 */ /* 0x080fe20000410000 */
        /* <DEDUP_REMOVED lines=20> */
[----:B------:R3:W4:Y:S01]  /*20f50*/  MUFU.EX2 R168, R4 ;  /* 0x0000000400a87308 */ /* 0x0007220000000800 */
[-C--:B------:R-:W-:Y:S02]  /*20f60*/  FMUL.FTZ R66, R66, R3.reuse ;  /* 0x0000000342427220 */ /* 0x080fe40000410000 */
[-C--:B------:R-:W-:Y:S02]  /*20f70*/  FMUL.FTZ R67, R67, R3.reuse ;  /* 0x0000000343437220 */ /* 0x080fe40000410000 */
[-C--:B------:R-:W-:Y:S02]  /*20f80*/  FMUL.FTZ R70, R70, R3.reuse ;  /* 0x0000000346467220 */ /* 0x080fe40000410000 */
[-C--:B------:R-:W-:Y:S01]  /*20f90*/  FMUL.FTZ R71, R71, R3.reuse ;  /* 0x0000000347477220 */ /* 0x080fe20000410000 */
[----:B-1----:R-:W-:Y:S01]  /*20fa0*/  F2FP.BF16.PACK_AB R7, R164, R0 ;  /* 0x00000000a407723e */ /* 0x002fe200000010ff */
[----:B------:R-:W-:-:S02]  /*20fb0*/  FMUL.FTZ R74, R74, R3 ;  /* 0x000000034a4a7220 */ /* 0x000fc40000410000 */
[-C--:B------:R-:W-:Y:S02]  /*20fc0*/  FMUL.FTZ R75, R75, R3.reuse ;  /* 0x000000034b4b7220 */ /* 0x080fe40000410000 */
[-C--:B------:R-:W-:Y:S02]  /*20fd0*/  FMUL.FTZ R54, R54, R3.reuse ;  /* 0x0000000336367220 */ /* 0x080fe40000410000 */
[----:B------:R-:W-:Y:S01]  /*20fe0*/  FMUL.FTZ R55, R55, R3 ;  /* 0x0000000337377220 */ /* 0x000fe20000410000 */
[----:B---3--:R-:W-:Y:S01]  /*20ff0*/  F2FP.BF16.PACK_AB R4, R35, R165 ;  /* 0x000000a52304723e */ /* 0x008fe200000010ff */
[-C--:B----4-:R-:W-:Y:S02]  /*21000*/  FMUL.FTZ R152, R152, R168.reuse ;  /* 0x000000a898987220 */ /* 0x090fe40000410000 */
[-C--:B------:R-:W-:Y:S02]  /*21010*/  FMUL.FTZ R153, R153, R168.reuse ;  /* 0x000000a899997220 */ /* 0x080fe40000410000 */
        /* <DEDUP_REMOVED lines=14> */
[C---:B--2---:R-:W-:Y:S01]  /*21100*/  HMMA.16816.F32.BF16 R144, R4.reuse, R8, R144 ;  /* 0x000000080490723c */ /* 0x044fe20000041890 */
        /* <DEDUP_REMOVED lines=28> */
[-C--:B------:R-:W-:Y:S02]  /*212d0*/  FMUL.FTZ R53, R53, R168.reuse ;  /* 0x000000a835357220 */ /* 0x080fe40000410000 */
        /* <DEDUP_REMOVED lines=44> */
[----:B------:R-:W-:Y:S01]  /*215a0*/  MUFU.EX2 R177, R177 ;  /* 0x000000b100b17308 */ /* 0x000fe20000000800 */
[-C--:B------:R-:W-:Y:S01]  /*215b0*/  FMUL.FTZ R108, R108, R168.reuse ;  /* 0x000000a86c6c7220 */ /* 0x080fe20000410000 */
[----:B------:R-:W-:Y:S01]  /*215c0*/  LDSM.16.MT88.4 R20, [R231+0x16000] ;  /* 0x01600000e714783b */ /* 0x000fe20000004200 */
        /* <DEDUP_REMOVED lines=30> */
[C---:B---3--:R-:W-:Y:S01]  /*217b0*/  HMMA.16816.F32.BF16 R76, R4.reuse, R16, R76 ;  /* 0x00000010044c723c */ /* 0x048fe2000004184c */
[----:B------:R-:W-:Y:S02]  /*217c0*/  FMUL.FTZ R105, R105, R168 ;  /* 0x000000a869697220 */ /* 0x000fe40000410000 */
[-C--:B------:R-:W-:Y:S02]  /*217d0*/  FMUL.FTZ R106, R106, R3.reuse ;  /* 0x000000036a6a7220 */ /* 0x080fe40000410000 */
[----:B------:R-:W-:Y:S02]  /*217e0*/  FMUL.FTZ R107, R107, R3 ;  /* 0x000000036b6b7220 */ /* 0x000fe40000410000 */
[-C--:B------:R-:W-:Y:S01]  /*217f0*/  FFMA.FTZ R176, R176, R31.reuse, -R172 ;  /* 0x0000001fb0b07223 */ /* 0x080fe200000108ac */
[----:B------:R-:W-:Y:S01]  /*21800*/  HMMA.16816.F32.BF16 R80, R4, R18, R80 ;  /* 0x000000120450723c */ /* 0x000fe20000041850 */
[----:B------:R-:W3:Y:S01]  /*21810*/  LDSM.16.MT88.4 R16, [R234+0x16000] ;  /* 0x01600000ea10783b */ /* 0x000ee20000004200 */
[----:B------:R-:W-:-:S02]  /*21820*/  FFMA.FTZ R180, R193, R31, -R30 ;  /* 0x0000001fc1b47223 */ /* 0x000fc4000001081e */
[-CC-:B------:R-:W-:Y:S01]  /*21830*/  FFMA.FTZ R181, R191, R31.reuse, -R30.reuse ;  /* 0x0000001fbfb57223 */ /* 0x180fe2000001081e */
[----:B------:R-:W4:Y:S01]  /*21840*/  MUFU.EX2 R176, R176 ;  /* 0x000000b000b07308 */ /* 0x000f220000000800 */
[-CC-:B------:R-:W-:Y:S02]  /*21850*/  FFMA.FTZ R182, R192, R31.reuse, -R30.reuse ;  /* 0x0000001fc0b67223 */ /* 0x180fe4000001081e */
[----:B------:R-:W-:Y:S01]  /*21860*/  FFMA.FTZ R183, R190, R31, -R30 ;  /* 0x0000001fbeb77223 */ /* 0x000fe2000001081e */
[----:B-1----:R-:W-:Y:S01]  /*21870*/  HMMA.16816.F32.BF16 R108, R4, R12, R108 ;  /* 0x0000000c046c723c */ /* 0x002fe2000004186c */
[-C--:B------:R-:W-:Y:S02]  /*21880*/  FMUL.FTZ R124, R124, R168.reuse ;  /* 0x000000a87c7c7220 */ /* 0x080fe40000410000 */
[----:B------:R-:W-:Y:S01]  /*21890*/  FMUL.FTZ R125, R125, R168 ;  /* 0x000000a87d7d7220 */ /* 0x000fe20000410000 */
[----:B------:R-:W-:Y:S01]  /*218a0*/  MUFU.EX2 R180, R180 ;  /* 0x000000b400b47308 */ /* 0x000fe20000000800 */
[----:B------:R-:W-:-:S02]  /*218b0*/  FMUL.FTZ R126, R126, R3 ;  /* 0x000000037e7e7220 */ /* 0x000fc40000410000 */
[-C--:B------:R-:W-:Y:S01]  /*218c0*/  FMUL.FTZ R127, R127, R3.reuse ;  /* 0x000000037f7f7220 */ /* 0x080fe20000410000 */
[C---:B------:R-:W-:Y:S01]  /*218d0*/  HMMA.16816.F32.BF16 R112, R4.reuse, R14, R112 ;  /* 0x0000000e0470723c */ /* 0x040fe20000041870 */
[----:B------:R-:W1:Y:S01]  /*218e0*/  LDSM.16.MT88.4 R12, [R234+0x10800] ;  /* 0x01080000ea0c783b */ /* 0x000e620000004200 */
[-C--:B------:R-:W-:Y:S02]  /*218f0*/  FMUL.FTZ R128, R128, R168.reuse ;  /* 0x000000a880807220 */ /* 0x080fe40000410000 */
[----:B------:R-:W5:Y:S01]  /*21900*/  MUFU.EX2 R181, R181 ;  /* 0x000000b500b57308 */ /* 0x000f620000000800 */
[----:B------:R-:W-:Y:S02]  /*21910*/  FMUL.FTZ R129, R129, R168 ;  /* 0x000000a881817220 */ /* 0x000fe40000410000 */
[-C--:B------:R-:W-:Y:S01]  /*21920*/  FMUL.FTZ R130, R130, R3.reuse ;  /* 0x0000000382827220 */ /* 0x080fe20000410000 */
[----:B--2---:R-:W-:Y:S01]  /*21930*/  HMMA.16816.F32.BF16 R116, R4, R8, R116 ;  /* 0x000000080474723c */ /* 0x004fe20000041874 */
[----:B------:R-:W-:-:S02]  /*21940*/  FMUL.FTZ R131, R131, R3 ;  /* 0x0000000383837220 */ /* 0x000fc40000410000 */
[-CC-:B------:R-:W-:Y:S01]  /*21950*/  FFMA.FTZ R189, R189, R31.reuse, -R172.reuse ;  /* 0x0000001fbdbd7223 */ /* 0x180fe200000108ac */
[----:B------:R-:W-:Y:S01]  /*21960*/  MUFU.EX2 R182, R182 ;  /* 0x000000b600b67308 */ /* 0x000fe20000000800 */
[-CC-:B------:R-:W-:Y:S02]  /*21970*/  FFMA.FTZ R188, R188, R31.reuse, -R172.reuse ;  /* 0x0000001fbcbc7223 */ /* 0x180fe400000108ac */
[-CC-:B------:R-:W-:Y:S01]  /*21980*/  FFMA.FTZ R187, R187, R31.reuse, -R172.reuse ;  /* 0x0000001fbbbb7223 */ /* 0x180fe200000108ac */
[----:B------:R-:W-:Y:S01]  /*21990*/  HMMA.16816.F32.BF16 R120, R4, R10, R120 ;  /* 0x0000000a0478723c */ /* 0x000fe20000041878 */
[----:B------:R-:W2:Y:S01]  /*219a0*/  LDSM.16.MT88.4 R8, [R233+0x10800] ;  /* 0x01080000e908783b */ /* 0x000ea20000004200 */
[-C--:B------:R-:W-:Y:S02]  /*219b0*/  FFMA.FTZ R186, R186, R31.reuse, -R172 ;  /* 0x0000001fbaba7223 */ /* 0x080fe400000108ac */
[----:B------:R-:W1:Y:S01]  /*219c0*/  MUFU.EX2 R183, R183 ;  /* 0x000000b700b77308 */ /* 0x000e620000000800 */
[----:B------:R-:W-:-:S02]  /*219d0*/  FFMA.FTZ R190, R27, R31, -R30 ;  /* 0x0000001f1bbe7223 */ /* 0x000fc4000001081e */
[-CC-:B------:R-:W-:Y:S01]  /*219e0*/  FFMA.FTZ R191, R25, R31.reuse, -R30.reuse ;  /* 0x0000001f19bf7223 */ /* 0x180fe2000001081e */
[C---:B---3--:R-:W-:Y:S01]  /*219f0*/  HMMA.16816.F32.BF16 R100, R4.reuse, R16, R100 ;  /* 0x000000100464723c */ /* 0x048fe20000041864 */
[-CC-:B------:R-:W-:Y:S02]  /*21a00*/  FFMA.FTZ R192, R26, R31.reuse, -R30.reuse ;  /* 0x0000001f1ac07223 */ /* 0x180fe4000001081e */
[-C--:B------:R-:W-:Y:S01]  /*21a10*/  FFMA.FTZ R193, R24, R31.reuse, -R30 ;  /* 0x0000001f18c17223 */ /* 0x080fe2000001081e */
[----:B------:R-:W3:Y:S01]  /*21a20*/  MUFU.EX2 R189, R189 ;  /* 0x000000bd00bd7308 */ /* 0x000ee20000000800 */
[----:B------:R-:W-:Y:S01]  /*21a30*/  LDSM.16.MT88.4 R24, [R231+0x11000] ;  /* 0x01100000e718783b */ /* 0x000fe20000004200 */
[-CC-:B------:R-:W-:Y:S02]  /*21a40*/  FFMA.FTZ R175, R175, R31.reuse, -R172.reuse ;  /* 0x0000001fafaf7223 */ /* 0x180fe400000108ac */
[----:B------:R-:W-:Y:S01]  /*21a50*/  HMMA.16816.F32.BF16 R104, R4, R18, R104 ;  /* 0x000000120468723c */ /* 0x000fe20000041868 */
[----:B------:R-:W2:Y:S01]  /*21a60*/  LDSM.16.MT88.4 R16, [R232+0x10800] ;  /* 0x01080000e810783b */ /* 0x000ea20000004200 */
[----:B------:R-:W-:-:S02]  /*21a70*/  FFMA.FTZ R174, R174, R31, -R172 ;  /* 0x0000001faeae7223 */ /* 0x000fc400000108ac */
[----:B------:R-:W-:Y:S01]  /*21a80*/  MUFU.EX2 R188, R188 ;  /* 0x000000bc00bc7308 */ /* 0x000fe20000000800 */
[-CC-:B------:R-:W-:Y:S02]  /*21a90*/  FFMA.FTZ R173, R173, R31.reuse, -R172.reuse ;  /* 0x0000001fadad7223 */ /* 0x180fe400000108ac */
[-C--:B------:R-:W-:Y:S01]  /*21aa0*/  FFMA.FTZ R171, R171, R31.reuse, -R172 ;  /* 0x0000001fabab7223 */ /* 0x080fe200000108ac */
[C---:B------:R-:W-:Y:S01]  /*21ab0*/  HMMA.16816.F32.BF16 R124, R4.reuse, R20, R124 ;  /* 0x00000014047c723c */ /* 0x040fe2000004187c */
[-CC-:B------:R-:W-:Y:S02]  /*21ac0*/  FFMA.FTZ R170, R170, R31.reuse, -R30.reuse ;  /* 0x0000001faaaa7223 */ /* 0x180fe4000001081e */
[-CC-:B------:R-:W-:Y:S01]  /*21ad0*/  FFMA.FTZ R169, R169, R31.reuse, -R30.reuse ;  /* 0x0000001fa9a97223 */ /* 0x180fe2000001081e */
[----:B------:R-:W-:Y:S01]  /*21ae0*/  MUFU.EX2 R187, R187 ;  /* 0x000000bb00bb7308 */ /* 0x000fe20000000800 */
[-CC-:B------:R-:W-:Y:S02]  /*21af0*/  FFMA.FTZ R172, R28, R31.reuse, -R30.reuse ;  /* 0x0000001f1cac7223 */ /* 0x180fe4000001081e */
[----:B------:R-:W-:Y:S01]  /*21b00*/  FFMA.FTZ R194, R29, R31, -R30 ;  /* 0x0000001f1dc27223 */ /* 0x000fe2000001081e */
[----:B------:R-:W-:Y:S01]  /*21b10*/  HMMA.16816.F32.BF16 R128, R4, R22, R128 ;  /* 0x000000160480723c */ /* 0x000fe20000041880 */
[----:B------:R-:W2:Y:S01]  /*21b20*/  LDSM.16.MT88.4 R20, [R231+0x10800] ;  /* 0x01080000e714783b */ /* 0x000ea20000004200 */
[----:B------:R-:W-:-:S02]  /*21b30*/  FFMA.FTZ R165, R202, R168, R165 ;  /* 0x000000a8caa57223 */ /* 0x000fc400000100a5 */
[----:B------:R-:W-:Y:S01]  /*21b40*/  MUFU.EX2 R186, R186 ;  /* 0x000000ba00ba7308 */ /* 0x000fe20000000800 */
[----:B------:R-:W-:Y:S01]  /*21b50*/  LDSM.16.MT88.4 R28, [R231+0x11800] ;  /* 0x01180000e71c783b */ /* 0x000fe20000004200 */
[----:B------:R-:W-:Y:S01]  /*21b60*/  FADD.FTZ R35, R35, R165 ;  /* 0x000000a523237221 */ /* 0x000fe20000010000 */
[----:B----4-:R-:W-:Y:S01]  /*21b70*/  F2FP.BF16.PACK_AB R4, R177, R176 ;  /* 0x000000b0b104723e */ /* 0x010fe200000010ff */
[----:B------:R-:W-:Y:S01]  /*21b80*/  FFMA.FTZ R3, R252, R3, R32 ;  /* 0x00000003fc037223 */ /* 0x000fe20000010020 */
[----:B-----5:R-:W-:Y:S01]  /*21b90*/  F2FP.BF16.PACK_AB R5, R181, R180 ;  /* 0x000000b4b505723e */ /* 0x020fe200000010ff */
[----:B------:R-:W-:Y:S01]  /*21ba0*/  FADD.FTZ R35, R34, R35 ;  /* 0x0000002322237221 */ /* 0x000fe20000010000 */
[----:B------:R-:W-:Y:S01]  /*21bb0*/  F2FP.BF16.PACK_AB R6, R179, R178 ;  /* 0x000000b2b306723e */ /* 0x000fe200000010ff */
[----:B------:R-:W4:Y:S01]  /*21bc0*/  MUFU.EX2 R190, R190 ;  /* 0x000000be00be7308 */ /* 0x000f220000000800 */
[----:B-1----:R-:W-:Y:S01]  /*21bd0*/  F2FP.BF16.PACK_AB R7, R183, R182 ;  /* 0x000000b6b707723e */ /* 0x002fe200000010ff */
[----:B------:R-:W-:-:S02]  /*21be0*/  FADD.FTZ R33, R33, R35 ;  /* 0x0000002321217221 */ /* 0x000fc40000010000 */
[----:B------:R-:W-:Y:S01]  /*21bf0*/  FADD.FTZ R2, R2, R3 ;  /* 0x0000000302027221 */ /* 0x000fe20000010000 */
[----:B------:R-:W-:Y:S01]  /*21c00*/  MOV R3, R166 ;  /* 0x000000a600037202 */ /* 0x000fe20000000f00 */
[----:B------:R-:W-:Y:S02]  /*21c10*/  FADD.FTZ R33, R176, R33 ;  /* 0x00000021b0217221 */ /* 0x000fe40000010000 */
[----:B------:R-:W-:Y:S01]  /*21c20*/  HMMA.16816.F32.BF16 R160, R4, R12, R160 ;  /* 0x0000000c04a0723c */ /* 0x000fe200000418a0 */
[----:B------:R-:W1:Y:S01]  /*21c30*/  MUFU.EX2 R191, R191 ;  /* 0x000000bf00bf7308 */ /* 0x000e620000000800 */
[----:B------:R-:W-:Y:S02]  /*21c40*/  FADD.FTZ R177, R177, R33 ;  /* 0x00000021b1b17221 */ /* 0x000fe40000010000 */
[----:B------:R-:W-:Y:S02]  /*21c50*/  FADD.FTZ R2, R0, R2 ;  /* 0x0000000200027221 */ /* 0x000fe40000010000 */
[----:B------:R-:W-:-:S02]  /*21c60*/  FADD.FTZ R177, R178, R177 ;  /* 0x000000b1b2b17221 */ /* 0x000fc40000010000 */
[C---:B------:R-:W-:Y:S01]  /*21c70*/  HMMA.16816.F32.BF16 R156, R4.reuse, R14, R156 ;  /* 0x0000000e049c723c */ /* 0x040fe2000004189c */
[----:B------:R-:W5:Y:S01]  /*21c80*/  LDSM.16.MT88.4 R12, [R234+0x12800] ;  /* 0x01280000ea0c783b */ /* 0x000f620000004200 */
[----:B------:R-:W-:Y:S01]  /*21c90*/  MUFU.EX2 R192, R192 ;  /* 0x000000c000c07308 */ /* 0x000fe20000000800 */
[----:B------:R-:W-:Y:S02]  /*21ca0*/  FADD.FTZ R179, R179, R177 ;  /* 0x000000b1b3b37221 */ /* 0x000fe40000010000 */
[----:B------:R-:W-:Y:S02]  /*21cb0*/  FADD.FTZ R164, R164, R2 ;  /* 0x00000002a4a47221 */ /* 0x000fe40000010000 */
[----:B---3--:R-:W-:Y:S01]  /*21cc0*/  FADD.FTZ R179, R189, R179 ;  /* 0x000000b3bdb37221 */ /* 0x008fe20000010000 */
[----:B--2---:R-:W-:Y:S01]  /*21cd0*/  HMMA.16816.F32.BF16 R152, R4, R8, R152 ;  /* 0x000000080498723c */ /* 0x004fe20000041898 */
[----:B------:R-:W-:Y:S01]  /*21ce0*/  FADD.FTZ R164, R180, R164 ;  /* 0x000000a4b4a47221 */ /* 0x000fe20000010000 */
[----:B------:R-:W2:Y:S03]  /*21cf0*/  MUFU.EX2 R193, R193 ;  /* 0x000000c100c17308 */ /* 0x000ea60000000800 */
[----:B------:R-:W-:Y:S01]  /*21d00*/  FADD.FTZ R181, R181, R164 ;  /* 0x000000a4b5b57221 */ /* 0x000fe20000010000 */
[----:B------:R-:W-:-:S02]  /*21d10*/  MOV R164, R167 ;  /* 0x000000a700a47202 */ /* 0x000fc40000000f00 */
[----:B------:R-:W-:Y:S01]  /*21d20*/  HMMA.16816.F32.BF16 R148, R4, R10, R148 ;  /* 0x0000000a0494723c */ /* 0x000fe20000041894 */
[----:B------:R-:W3:Y:S01]  /*21d30*/  LDSM.16.MT88.4 R8, [R233+0x12800] ;  /* 0x01280000e908783b */ /* 0x000ee20000004200 */
[----:B------:R-:W1:Y:S01]  /*21d40*/  MUFU.EX2 R175, R175 ;  /* 0x000000af00af7308 */ /* 0x000e620000000800 */
[----:B------:R-:W-:-:S04]  /*21d50*/  FADD.FTZ R181, R182, R181 ;  /* 0x000000b5b6b57221 */ /* 0x000fc80000010000 */
[----:B------:R-:W-:Y:S01]  /*21d60*/  FADD.FTZ R183, R183, R181 ;  /* 0x000000b5b7b77221 */ /* 0x000fe20000010000 */
[----:B------:R-:W-:Y:S02]  /*21d70*/  HMMA.16816.F32.BF16 R144, R4, R16, R144 ;  /* 0x000000100490723c */ /* 0x000fe40000041890 */
[----:B------:R-:W-:Y:S01]  /*21d80*/  MUFU.EX2 R174, R174 ;  /* 0x000000ae00ae7308 */ /* 0x000fe20000000800 */
[----:B----4-:R-:W-:-:S05]  /*21d90*/  FADD.FTZ R183, R190, R183 ;  /* 0x000000b7beb77221 */ /* 0x010fca0000010000 */
        /* <DEDUP_REMOVED lines=8> */
[C---:B-----5:R-:W-:Y:S02]  /*21e20*/  HMMA.16816.F32.BF16 R36, R4.reuse, R12, R36 ;  /* 0x0000000c0424723c */ /* 0x060fe40000041824 */
[----:B------:R-:W5:Y:S06]  /*21e30*/  MUFU.EX2 R169, R169 ;  /* 0x000000a900a97308 */ /* 0x000f6c0000000800 */
[C---:B------:R-:W-:Y:S01]  /*21e40*/  HMMA.16816.F32.BF16 R40, R4.reuse, R14, R40 ;  /* 0x0000000e0428723c */ /* 0x040fe20000041828 */
[----:B------:R-:W2:Y:S01]  /*21e50*/  LDSM.16.MT88.4 R12, [R234+0x14800] ;  /* 0x01480000ea0c783b */ /* 0x000ea20000004200 */
[----:B------:R-:W1:Y:S06]  /*21e60*/  MUFU.EX2 R172, R172 ;  /* 0x000000ac00ac7308 */ /* 0x000e6c0000000800 */
[C---:B---3--:R-:W-:Y:S02]  /*21e70*/  HMMA.16816.F32.BF16 R44, R4.reuse, R8, R44 ;  /* 0x00000008042c723c */ /* 0x048fe4000004182c */
[----:B------:R-:W3:Y:S06]  /*21e80*/  MUFU.EX2 R194, R194 ;  /* 0x000000c200c27308 */ /* 0x000eec0000000800 */
        /* <DEDUP_REMOVED lines=30> */
[----:B------:R-:W-:Y:S01]  /*22070*/  HMMA.16816.F32.BF16 R128, R4, R22, R128 ;  /* 0x000000160480723c */ /* 0x000fe20000041880 */
[----:B------:R-:W1:Y:S06]  /*22080*/  LDSM.16.MT88.4 R20, [R232+0x13000] ;  /* 0x01300000e814783b */ /* 0x000e6c0000004200 */
[C---:B------:R-:W-:Y:S01]  /*22090*/  F2FP.BF16.PACK_AB R4, R188.reuse, R189 ;  /* 0x000000bdbc04723e */ /* 0x040fe200000010ff */
[----:B------:R-:W-:Y:S01]  /*220a0*/  FADD.FTZ R188, R188, R179 ;  /* 0x000000b3bcbc7221 */ /* 0x000fe20000010000 */
[C---:B------:R-:W-:Y:S01]  /*220b0*/  F2FP.BF16.PACK_AB R5, R191.reuse, R190 ;  /* 0x000000bebf05723e */ /* 0x040fe200000010ff */
[----:B------:R-:W-:Y:S01]  /*220c0*/  FADD.FTZ R191, R191, R183 ;  /* 0x000000b7bfbf7221 */ /* 0x000fe20000010000 */
[----:B------:R-:W-:Y:S01]  /*220d0*/  F2FP.BF16.PACK_AB R6, R186, R187 ;  /* 0x000000bbba06723e */ /* 0x000fe200000010ff */
[----:B------:R-:W-:Y:S01]  /*220e0*/  FADD.FTZ R188, R187, R188 ;  /* 0x000000bcbbbc7221 */ /* 0x000fe20000010000 */
[----:B------:R-:W-:Y:S01]  /*220f0*/  F2FP.BF16.PACK_AB R7, R193, R192 ;  /* 0x000000c0c107723e */ /* 0x000fe200000010ff */
[----:B------:R-:W-:-:S02]  /*22100*/  FADD.FTZ R191, R192, R191 ;  /* 0x000000bfc0bf7221 */ /* 0x000fc40000010000 */
[----:B------:R-:W-:Y:S02]  /*22110*/  FADD.FTZ R186, R186, R188 ;  /* 0x000000bcbaba7221 */ /* 0x000fe40000010000 */
[----:B------:R-:W-:Y:S02]  /*22120*/  FADD.FTZ R193, R193, R191 ;  /* 0x000000bfc1c17221 */ /* 0x000fe40000010000 */
[C---:B--2---:R-:W-:Y:S01]  /*22130*/  HMMA.16816.F32.BF16 R160, R4.reuse, R12, R160 ;  /* 0x0000000c04a0723c */ /* 0x044fe200000418a0 */
[----:B------:R-:W-:Y:S02]  /*22140*/  FADD.FTZ R186, R175, R186 ;  /* 0x000000baafba7221 */ /* 0x000fe40000010000 */
[----:B------:R-:W-:Y:S02]  /*22150*/  FADD.FTZ R193, R170, R193 ;  /* 0x000000c1aac17221 */ /* 0x000fe40000010000 */
[----:B------:R-:W-:Y:S02]  /*22160*/  FADD.FTZ R186, R174, R186 ;  /* 0x000000baaeba7221 */ /* 0x000fe40000010000 */
[----:B-----5:R-:W-:Y:S01]  /*22170*/  FADD.FTZ R193, R169, R193 ;  /* 0x000000c1a9c17221 */ /* 0x020fe20000010000 */
[----:B------:R-:W-:Y:S01]  /*22180*/  HMMA.16816.F32.BF16 R156, R4, R14, R156 ;  /* 0x0000000e049c723c */ /* 0x000fe2000004189c */
[----:B------:R-:W2:Y:S01]  /*22190*/  LDSM.16.MT88.4 R12, [R234+0x13000] ;  /* 0x01300000ea0c783b */ /* 0x000ea20000004200 */
[----:B------:R-:W-:-:S02]  /*221a0*/  FADD.FTZ R186, R173, R186 ;  /* 0x000000baadba7221 */ /* 0x000fc40000010000 */
[----:B------:R-:W-:Y:S02]  /*221b0*/  FADD.FTZ R193, R172, R193 ;  /* 0x000000c1acc17221 */ /* 0x000fe40000010000 */
[----:B------:R-:W-:Y:S02]  /*221c0*/  FADD.FTZ R0, R171, R186 ;  /* 0x000000baab007221 */ /* 0x000fe40000010000 */
[C---:B---3--:R-:W-:Y:S01]  /*221d0*/  HMMA.16816.F32.BF16 R152, R4.reuse, R8, R152 ;  /* 0x000000080498723c */ /* 0x048fe20000041898 */
[----:B------:R-:W-:Y:S02]  /*221e0*/  FADD.FTZ R252, R194, R193 ;  /* 0x000000c1c2fc7221 */ /* 0x000fe40000010000 */
[----:B------:R-:W-:Y:S05]  /*221f0*/  STL [R1], R0 ;  /* 0x0000000001007387 */ /* 0x000fea0000100800 */
        /* <DEDUP_REMOVED lines=44> */
[----:B------:R-:W-:-:S02]  /*224c0*/  F2FP.BF16.PACK_AB R4, R174, R175 ;  /* 0x000000afae04723e */ /* 0x000fc400000010ff */
[----:B------:R-:W-:Y:S02]  /*224d0*/  F2FP.BF16.PACK_AB R5, R169, R170 ;  /* 0x000000aaa905723e */ /* 0x000fe400000010ff */
[----:B------:R-:W-:Y:S02]  /*224e0*/  F2FP.BF16.PACK_AB R6, R171, R173 ;  /* 0x000000adab06723e */ /* 0x000fe400000010ff */
[----:B------:R-:W-:-:S07]  /*224f0*/  F2FP.BF16.PACK_AB R7, R194, R172 ;  /* 0x000000acc207723e */ /* 0x000fce00000010ff */
[C---:B----4-:R-:W-:Y:S08]  /*22500*/  HMMA.16816.F32.BF16 R160, R4.reuse, R16, R160 ;  /* 0x0000001004a0723c */ /* 0x050ff000000418a0 */
        /* <DEDUP_REMOVED lines=42> */
.L_x_2284:
[----:B------:R-:W-:Y:S05]  /*227b0*/  @!P6 BRA `(.L_x_2293) ;  /* 0x00004a600000e947 */ /* 0x000fea0003800000 */
[----:B------:R-:W-:Y:S02]  /*227c0*/  MOV R0, R3 ;  /* 0x0000000300007202 */ /* 0x000fe40000000f00 */
[----:B------:R-:W-:-:S02]  /*227d0*/  MOV R2, R164 ;  /* 0x000000a400027202 */ /* 0x000fc40000000f00 */
.L_x_2302:
        /* <DEDUP_REMOVED lines=16> */
[C---:B------:R-:W-:Y:S02]  /*228e0*/  IADD3 R11, R3.reuse, 0x40, RZ ;  /* 0x00000040030b7810 */ /* 0x040fe40007ffe0ff */
[----:B------:R-:W-:Y:S01]  /*228f0*/  IABS R4, R3 ;  /* 0x0000000300047213 */ /* 0x000fe20000000000 */
[----:B------:R-:W3:Y:S01]  /*22900*/  LD.E.64 R14, [R168.64+0x28] ;  /* 0x00002804a80e7980 */ /* 0x000ee2000c101b00 */
[----:B------:R-:W-:Y:S02]  /*22910*/  IABS R6, R11 ;  /* 0x0000000b00067213 */ /* 0x000fe40000000000 */
[-C--:B--2---:R-:W-:Y:S02]  /*22920*/  IABS R7, R10.reuse ;  /* 0x0000000a00077213 */ /* 0x084fe40000000000 */
[-C--:B------:R-:W-:Y:S02]  /*22930*/  IABS R5, R10.reuse ;  /* 0x0000000a00057213 */ /* 0x080fe40000000000 */
[----:B------:R-:W1:Y:S01]  /*22940*/  I2F.RP R8, R7 ;  /* 0x0000000700087306 */ /* 0x000e620000209400 */
[-C--:B------:R-:W-:Y:S02]  /*22950*/  LOP3.LUT R3, R3, R10.reuse, RZ, 0x3c, !PT ;  /* 0x0000000a03037212 */ /* 0x080fe400078e3cff */
[----:B------:R-:W-:Y:S01]  /*22960*/  IMAD.MOV R5, RZ, RZ, -R5 ;  /* 0x000000ffff057224 */ /* 0x000fe200078e0a05 */
[-C--:B------:R-:W-:Y:S02]  /*22970*/  LOP3.LUT R11, R11, R10.reuse, RZ, 0x3c, !PT ;  /* 0x0000000a0b0b7212 */ /* 0x080fe400078e3cff */
[----:B------:R-:W-:Y:S02]  /*22980*/  ISETP.GE.AND P0, PT, R3, RZ, PT ;  /* 0x000000ff0300720c */ /* 0x000fe40003f06270 */
[----:B------:R-:W-:Y:S02]  /*22990*/  ISETP.GE.AND P2, PT, R11, RZ, PT ;  /* 0x000000ff0b00720c */ /* 0x000fe40003f46270 */
[----:B------:R-:W-:Y:S01]  /*229a0*/  LOP3.LUT R3, RZ, R10, RZ, 0x33, !PT ;  /* 0x0000000aff037212 */ /* 0x000fe200078e33ff */
[----:B-1----:R-:W1:Y:S02]  /*229b0*/  MUFU.RCP R8, R8 ;  /* 0x0000000800087308 */ /* 0x002e640000001000 */
[----:B-1----:R-:W-:Y:S08]  /*229c0*/  IADD3 R8, R8, 0xffffffe, RZ ;  /* 0x0ffffffe08087810 */ /* 0x002ff00007ffe0ff */
[----:B------:R-:W1:Y:S02]  /*229d0*/  F2I.FTZ.U32.TRUNC.NTZ R9, R8 ;  /* 0x0000000800097305 */ /* 0x000e64000021f000 */
[--C-:B-1----:R-:W-:Y:S02]  /*229e0*/  IMAD.MOV R12, RZ, RZ, -R9.reuse ;  /* 0x000000ffff0c7224 */ /* 0x102fe400078e0a09 */
[----:B------:R-:W-:Y:S02]  /*229f0*/  IMAD.MOV.U32 R8, RZ, RZ, RZ ;  /* 0x000000ffff087224 */ /* 0x000fe400078e00ff */
        /* <DEDUP_REMOVED lines=15> */
[----:B------:R-:W-:Y:S09]  /*22af0*/  ISETP.NE.AND P1, PT, R10, RZ, PT ;  /* 0x000000ff0a00720c */ /* 0x000ff20003f25270 */
[----:B------:R-:W-:Y:S02]  /*22b00*/  @P4 IADD3 R8, R8, 0x1, RZ ;  /* 0x0000000108084810 */ /* 0x000fe40007ffe0ff */
[----:B------:R-:W-:Y:S03]  /*22b10*/  @P5 IADD3 R9, R9, 0x1, RZ ;  /* 0x0000000109095810 */ /* 0x000fe60007ffe0ff */
[----:B------:R-:W-:Y:S02]  /*22b20*/  @!P0 IMAD.MOV R8, RZ, RZ, -R8 ;  /* 0x000000ffff088224 */ /* 0x000fe400078e0a08 */
[----:B------:R-:W-:Y:S03]  /*22b30*/  @!P2 IMAD.MOV R9, RZ, RZ, -R9 ;  /* 0x000000ffff09a224 */ /* 0x000fe600078e0a09 */
[C---:B------:R-:W-:Y:S02]  /*22b40*/  SEL R8, R3.reuse, R8, !P1 ;  /* 0x0000000803087207 */ /* 0x040fe40004800000 */
[----:B------:R-:W-:Y:S02]  /*22b50*/  SEL R9, R3, R9, !P1 ;  /* 0x0000000903097207 */ /* 0x000fe40004800000 */
[CC--:B------:R-:W-:Y:S02]  /*22b60*/  LEA R6, P1, R8.reuse, R248.reuse, 0x2 ;  /* 0x000000f808067211 */ /* 0x0c0fe400078210ff */
[C---:B------:R-:W-:Y:S02]  /*22b70*/  LEA R4, P0, R9.reuse, R248, 0x2 ;  /* 0x000000f809047211 */ /* 0x040fe400078010ff */
[-C--:B------:R-:W-:Y:S01]  /*22b80*/  LEA.HI.X.SX32 R7, R8, R249.reuse, 0x2, P1 ;  /* 0x000000f908077211 */ /* 0x080fe200008f16ff */
[C---:B------:R-:W-:Y:S01]  /*22b90*/  IMAD.IADD R8, R9.reuse, 0x1, -R8 ;  /* 0x0000000109087824 */ /* 0x040fe200078e0a08 */
[----:B------:R-:W-:Y:S03]  /*22ba0*/  LEA.HI.X.SX32 R5, R9, R249, 0x2, P0 ;  /* 0x000000f909057211 */ /* 0x000fe600000f16ff */
[----:B------:R-:W-:Y:S01]  /*22bb0*/  IMAD R10, R10, R8, -0x40 ;  /* 0xffffffc00a0a7424 */ /* 0x000fe200078e0208 */
[----:B------:R1:W4:Y:S04]  /*22bc0*/  LD.E R3, [R6.64] ;  /* 0x0000000406037980 */ /* 0x000328000c101900 */
[----:B------:R2:W4:Y:S01]  /*22bd0*/  LD.E R4, [R4.64] ;  /* 0x0000000404047980 */ /* 0x000522000c101900 */
[----:B-1----:R-:W-:Y:S01]  /*22be0*/  SHF.R.S32.HI R6, RZ, 0x1f, R10 ;  /* 0x0000001fff067819 */ /* 0x002fe2000001140a */
        /* <DEDUP_REMOVED lines=8> */
[----:B------:R-:W-:Y:S02]  /*22c70*/  IMAD R4, R14, R5, R4 ;  /* 0x000000050e047224 */ /* 0x000fe400078e0204 */
[----:B------:R-:W-:Y:S02]  /*22c80*/  IMAD.MOV.U32 R7, RZ, RZ, R10 ;  /* 0x000000ffff077224 */ /* 0x000fe400078e000a */
[----:B------:R-:W-:Y:S01]  /*22c90*/  IMAD.IADD R3, R11, 0x1, R4 ;  /* 0x000000010b037824 */ /* 0x000fe200078e0204 */
[----:B------:R-:W-:-:S05]  /*22ca0*/  BRA `(.L_x_2296) ;  /* 0x0000004000007947 */ /* 0x000fca0003800000 */
.L_x_2295:
[----:B------:R-:W-:Y:S02]  /*22cb0*/  ULDC.64 UR4, c[0x0][0x118] ;  /* 0x0000460000047ab9 */ /* 0x000fe40000000a00 */
[----:B------:R-:W2:Y:S02]  /*22cc0*/  LD.E R7, [R168.64+0x40] ;  /* 0x00004004a8077980 */ /* 0x000ea4000c101900 */
[----:B--2---:R-:W-:Y:S04]  /*22cd0*/  LEA R7, -R7, RZ, 0x6 ;  /* 0x000000ff07077211 */ /* 0x004fe800078e31ff */
[----:B------:R-:W-:Y:S02]  /*22ce0*/  SHF.R.S32.HI R3, RZ, 0x1f, R7 ;  /* 0x0000001fff037819 */ /* 0x000fe40000011407 */
.L_x_2296:
[----:B------:R-:W-:Y:S05]  /*22cf0*/  BSYNC B0 ;  /* 0x0000000000007941 */ /* 0x000fea0003800000 */
.L_x_2294:
[----:B------:R-:W-:Y:S01]  /*22d00*/  LOP3.LUT P6, RZ, R251, 0x1, RZ, 0xc0, !PT ;  /* 0x00000001fbff7812 */ /* 0x000fe200078cc0ff */
[----:B------:R-:W-:Y:S01]  /*22d10*/  ULDC.64 UR4, c[0x0][0x118] ;  /* 0x0000460000047ab9 */ /* 0x000fe20000000a00 */
[----:B------:R-:W-:Y:S01]  /*22d20*/  LEA R170, P0, R7, R185, 0x1 ;  /* 0x000000b907aa7211 */ /* 0x000fe200078008ff */
[----:B------:R-:W-:Y:S01]  /*22d30*/  BSSY B1, `(.L_x_2297) ;  /* 0x0000249000017945 */ /* 0x000fe20003800000 */
[----:B------:R-:W-:Y:S02]  /*22d40*/  LOP3.LUT P5, RZ, R251, 0x2, RZ, 0xc0, !PT ;  /* 0x00000002fbff7812 */ /* 0x000fe400078ac0ff */
[-C--:B------:R-:W-:Y:S02]  /*22d50*/  LEA.HI.X R171, R7, R184.reuse, R3, 0x1, P0 ;  /* 0x000000b807ab7211 */ /* 0x080fe400000f0c03 */
        /* <DEDUP_REMOVED lines=8> */
[--C-:B------:R-:W-:Y:S01]  /*22de0*/  IMAD.X R5, R3, 0x1, R236.reuse, P1 ;  /* 0x0000000103057824 */ /* 0x100fe200008e06ec */
[----:B------:R-:W-:Y:S01]  /*22df0*/  @!P6 STS.128 [R247+0x10000], RZ ;  /* 0x010000fff700e388 */ /* 0x000fe20000000c00 */
[CC--:B------:R-:W-:Y:S02]  /*22e00*/  @P6 LEA R16, P1, R6.reuse, R185.reuse, 0x1 ;  /* 0x000000b906106211 */ /* 0x0c0fe400078208ff */
[CC--:B------:R-:W-:Y:S02]  /*22e10*/  @P5 LEA R12, P0, R6.reuse, R185.reuse, 0x1 ;  /* 0x000000b9060c5211 */ /* 0x0c0fe400078008ff */
[----:B------:R-:W-:Y:S01]  /*22e20*/  @!PT LDS RZ, [RZ] ;  /* 0x00000000fffff984 */ /* 0x000fe20000000800 */
[----:B------:R-:W-:Y:S01]  /*22e30*/  @!PT LDS RZ, [RZ] ;  /* 0x00000000fffff984 */ /* 0x000fe20000000800 */
[----:B------:R-:W-:Y:S01]  /*22e40*/  @!PT LDS RZ, [RZ] ;  /* 0x00000000fffff984 */ /* 0x000fe20000000800 */
[----:B------:R1:W-:Y:S01]  /*22e50*/  @P5 LDGSTS.E.BYPASS.LTC128B.128 [R247+0x12000], [R170.64+0x80] ;  /* 0x12000080aaf75fae */ /* 0x0003e2000b901d44 */
[CCC-:B------:R-:W-:Y:S02]  /*22e60*/  @P6 LEA.HI.X R17, R6.reuse, R184.reuse, R5.reuse, 0x1, P1 ;  /* 0x000000b806116211 */ /* 0x1c0fe400008f0c05 */
[C-C-:B------:R-:W-:Y:S02]  /*22e70*/  @P5 LEA.HI.X R13, R6.reuse, R184, R5.reuse, 0x1, P0 ;  /* 0x000000b8060d5211 */ /* 0x140fe400000f0c05 */
[----:B------:R-:W-:Y:S01]  /*22e80*/  @!P5 STS.128 [R247+0x12000], RZ ;  /* 0x012000fff700d388 */ /* 0x000fe20000000c00 */
[----:B------:R-:W-:Y:S02]  /*22e90*/  IADD3.X R3, R5, R236, RZ, P2, !PT ;  /* 0x000000ec05037210 */ /* 0x000fe400017fe4ff */
[CC--:B------:R-:W-:Y:S02]  /*22ea0*/  @P4 LEA R10, P2, R6.reuse, R185.reuse, 0x1 ;  /* 0x000000b9060a4211 */ /* 0x0c0fe400078408ff */
[----:B------:R-:W-:Y:S01]  /*22eb0*/  @!PT LDS RZ, [RZ] ;  /* 0x00000000fffff984 */ /* 0x000fe20000000800 */
[----:B------:R-:W-:Y:S01]  /*22ec0*/  @!PT LDS RZ, [RZ] ;  /* 0x00000000fffff984 */ /* 0x000fe20000000800 */
[----:B------:R-:W-:Y:S01]  /*22ed0*/  @!PT LDS RZ, [RZ] ;  /* 0x00000000fffff984 */ /* 0x000fe20000000800 */
[----:B------:R1:W-:Y:S01]  /*22ee0*/  @P4 LDGSTS.E.BYPASS.LTC128B.128 [R247+0x14000], [R170.64+0x100] ;  /* 0x14000100aaf74fae */ /* 0x0003e2000b901d44 */
[CC--:B------:R-:W-:Y:S02]  /*22ef0*/  @P3 LEA R8, P1, R6.reuse, R185.reuse, 0x1 ;  /* 0x000000b906083211 */ /* 0x0c0fe400078208ff */
[CCC-:B------:R-:W-:Y:S02]  /*22f00*/  @P4 LEA.HI.X R11, R6.reuse, R184.reuse, R5.reuse, 0x1, P2 ;  /* 0x000000b8060b4211 */ /* 0x1c0fe400010f0c05 */
[----:B------:R-:W-:Y:S01]  /*22f10*/  @!P4 STS.128 [R247+0x14000], RZ ;  /* 0x014000fff700c388 */ /* 0x000fe20000000c00 */
[-C--:B------:R-:W-:Y:S02]  /*22f20*/  @P3 LEA.HI.X R9, R6, R184.reuse, R5, 0x1, P1 ;  /* 0x000000b806093211 */ /* 0x080fe400008f0c05 */
        /* <DEDUP_REMOVED lines=8> */
[CCC-:B------:R-:W-:Y:S02]  /*22fb0*/  @P5 LEA.HI.X R21, R4.reuse, R184.reuse, R3.reuse, 0x1, P2 ;  /* 0x000000b804155211 */ /* 0x1c0fe400010f0c03 */
[CC--:B------:R-:W-:Y:S02]  /*22fc0*/  @P4 LEA R18, P1, R4.reuse, R185.reuse, 0x1 ;  /* 0x000000b904124211 */ /* 0x0c0fe400078208ff */
[----:B------:R-:W-:Y:S01]  /*22fd0*/  @!PT LDS RZ, [RZ] ;  /* 0x00000000fffff984 */ /* 0x000fe20000000800 */
[----:B------:R-:W-:Y:S01]  /*22fe0*/  @!PT LDS RZ, [RZ] ;  /* 0x00000000fffff984 */ /* 0x000fe20000000800 */
[----:B------:R-:W-:Y:S01]  /*22ff0*/  @!PT LDS RZ, [RZ] ;  /* 0x00000000fffff984 */ /* 0x000fe20000000800 */
[----:B------:R2:W-:Y:S01]  /*23000*/  @P6 LDGSTS.E.BYPASS.LTC128B.128 [R247+0x10800], [R16.64] ;  /* 0x1080000010f76fae */ /* 0x0005e2000b901d44 */
[C---:B------:R-:W-:Y:S02]  /*23010*/  @P3 LEA R6, P0, R4.reuse, R185, 0x1 ;  /* 0x000000b904063211 */ /* 0x040fe400078008ff */
[CCC-:B------:R-:W-:Y:S02]  /*23020*/  @P4 LEA.HI.X R19, R4.reuse, R184.reuse, R3.reuse, 0x1, P1 ;  /* 0x000000b804134211 */ /* 0x1c0fe400008f0c03 */
[----:B------:R-:W-:Y:S01]  /*23030*/  @!P6 STS.128 [R247+0x10800], RZ ;  /* 0x010800fff700e388 */ /* 0x000fe20000000c00 */
[CC--:B------:R-:W-:Y:S02]  /*23040*/  @P3 LEA.HI.X R7, R4.reuse, R184.reuse, R3, 0x1, P0 ;  /* 0x000000b804073211 */ /* 0x0c0fe400000f0c03 */
[----:B------:R-:W-:Y:S02]  /*23050*/  IADD3 R5, P2, R4, R235, RZ ;  /* 0x000000eb04057210 */ /* 0x000fe40007f5e0ff */
[----:B------:R-:W-:Y:S01]  /*23060*/  @!PT LDS RZ, [RZ] ;  /* 0x00000000fffff984 */ /* 0x000fe20000000800 */
[----:B------:R-:W-:Y:S01]  /*23070*/  @!PT LDS RZ, [RZ] ;  /* 0x00000000fffff984 */ /* 0x000fe20000000800 */
[----:B------:R-:W-:Y:S01]  /*23080*/  @!PT LDS RZ, [RZ] ;  /* 0x00000000fffff984 */ /* 0x000fe20000000800 */
[----:B------:R3:W-:Y:S02]  /*23090*/  @P5 LDGSTS.E.BYPASS.LTC128B.128 [R247+0x12800], [R12.64+0x80] ;  /* 0x128000800cf75fae */ /* 0x0007e4000b901d44 */
[-C--:B------:R-:W-:Y:S01]  /*230a0*/  @P6 LEA R26, P0, R5, R185.reuse, 0x1 ;  /* 0x000000b9051a6211 */ /* 0x080fe200078008ff */
[----:B------:R-:W-:Y:S01]  /*230b0*/  IMAD.X R3, R3, 0x1, R236, P2 ;  /* 0x0000000103037824 */ /* 0x000fe200010e06ec */
[CC--:B------:R-:W-:Y:S01]  /*230c0*/  @P5 LEA R24, P2, R5.reuse, R185.reuse, 0x1 ;  /* 0x000000b905185211 */ /* 0x0c0fe200078408ff */
[----:B------:R-:W-:Y:S01]  /*230d0*/  @!P5 STS.128 [R247+0x12800], RZ ;  /* 0x012800fff700d388 */ /* 0x000fe20000000c00 */
[CC--:B------:R-:W-:Y:S02]  /*230e0*/  @P4 LEA R22, P1, R5.reuse, R185.reuse, 0x1 ;  /* 0x000000b905164211 */ /* 0x0c0fe400078208ff */
[CCC-:B------:R-:W-:Y:S02]  /*230f0*/  @P6 LEA.HI.X R27, R5.reuse, R184.reuse, R3.reuse, 0x1, P0 ;  /* 0x000000b8051b6211 */ /* 0x1c0fe400000f0c03 */
[----:B------:R-:W-:Y:S01]  /*23100*/  @!PT LDS RZ, [RZ] ;  /* 0x00000000fffff984 */ /* 0x000fe20000000800 */
[----:B------:R-:W-:Y:S01]  /*23110*/  @!PT LDS RZ, [RZ] ;  /* 0x00000000fffff984 */ /* 0x000fe20000000800 */
[----:B------:R-:W-:Y:S01]  /*23120*/  @!PT LDS RZ, [RZ] ;  /* 0x00000000fffff984 */ /* 0x000fe20000000800 */
[----:B------:R4:W-:Y:S01]  /*23130*/  @P4 LDGSTS.E.BYPASS.LTC128B.128 [R247+0x14800], [R10.64+0x100] ;  /* 0x148001000af74fae */ /* 0x0009e2000b901d44 */
[CCC-:B------:R-:W-:Y:S02]  /*23140*/  @P5 LEA.HI.X R25, R5.reuse, R184.reuse, R3.reuse, 0x1, P2 ;  /* 0x000000b805195211 */ /* 0x1c0fe400010f0c03 */
[CCC-:B------:R-:W-:Y:S02]  /*23150*/  @P4 LEA.HI.X R23, R5.reuse, R184.reuse, R3.reuse, 0x1, P1 ;  /* 0x000000b805174211 */ /* 0x1c0fe400008f0c03 */
[----:B------:R-:W-:Y:S01]  /*23160*/  @!P4 STS.128 [R247+0x14800], RZ ;  /* 0x014800fff700c388 */ /* 0x000fe20000000c00 */
[C---:B------:R-:W-:Y:S04]  /*23170*/  @P3 LEA R4, P0, R5.reuse, R185, 0x1 ;  /* 0x000000b905043211 */ /* 0x040fe800078008ff */
[----:B------:R-:W-:Y:S01]  /*23180*/  @!PT LDS RZ, [RZ] ;  /* 0x00000000fffff984 */ /* 0x000fe20000000800 */
[----:B------:R-:W-:Y:S01]  /*23190*/  @!PT LDS RZ, [RZ] ;  /* 0x00000000fffff984 */ /* 0x000fe20000000800 */
[----:B------:R-:W-:Y:S01]  /*231a0*/  @!PT LDS RZ, [RZ] ;  /* 0x00000000fffff984 */ /* 0x000fe20000000800 */
[----:B------:R4:W-:Y:S01]  /*231b0*/  @P3 LDGSTS.E.BYPASS.LTC128B.128 [R247+0x16800], [R8.64+0x180] ;  /* 0x1680018008f73fae */ /* 0x0009e2000b901d44 */
[----:B------:R-:W-:Y:S02]  /*231c0*/  @P3 LEA.HI.X R5, R5, R184, R3, 0x1, P0 ;  /* 0x000000b805053211 */ /* 0x000fe400000f0c03 */
[----:B------:R-:W-:Y:S02]  /*231d0*/  ISETP.GT.AND P0, PT, R250, R239, PT ;  /* 0x000000effa00720c */ /* 0x000fe40003f04270 */
        /* <DEDUP_REMOVED lines=42> */
[----:B----4-:R-:W3:Y:S05]  /*23480*/  LDSM.16.M88.4 R8, [R229+0x8000] ;  /* 0x00800000e508783b */ /* 0x010eea0000000200 */
[----:B--2---:R-:W2:Y:S05]  /*23490*/  LDSM.16.M88.4 R16, [R229+0x8800] ;  /* 0x00880000e510783b */ /* 0x004eaa0000000200 */
[----:B-1----:R-:W5:Y:S05]  /*234a0*/  LDSM.16.M88.4 R24, [R229+0x9000] ;  /* 0x00900000e518783b */ /* 0x002f6a0000000200 */
[----:B------:R-:W0:Y:S05]  /*234b0*/  LDGDEPBAR ;  /* 0x00000000000079af */ /* 0x000e2a0000000000 */
[----:B------:R-:W1:Y:S05]  /*234c0*/  LDSM.16.M88.4 R164, [R229+0x9800] ;  /* 0x00980000e5a4783b */ /* 0x000e6a0000000200 */
[----:B------:R-:W-:Y:S05]  /*234d0*/  LDSM.16.M88.4 R172, [R228] ;  /* 0x00000000e4ac783b */ /* 0x000fea0000000200 */
[----:B------:R-:W4:Y:S05]  /*234e0*/  LDSM.16.M88.4 R176, [R227] ;  /* 0x00000000e3b0783b */ /* 0x000f2a0000000200 */
[----:B------:R-:W1:Y:S01]  /*234f0*/  LDSM.16.M88.4 R180, [R223] ;  /* 0x00000000dfb4783b */ /* 0x000e620000000200 */
[C---:B---3--:R-:W-:Y:S04]  /*23500*/  HMMA.16816.F32.BF16 R4, R32.reuse, R8, RZ ;  /* 0x000000082004723c */ /* 0x048fe800000418ff */
[----:B------:R-:W3:Y:S05]  /*23510*/  LDSM.16.M88.4 R184, [R222] ;  /* 0x00000000deb8783b */ /* 0x000eea0000000200 */
[----:B------:R-:W1:Y:S01]  /*23520*/  LDSM.16.M88.4 R188, [R221] ;  /* 0x00000000ddbc783b */ /* 0x000e620000000200 */
[C---:B------:R-:W-:Y:S04]  /*23530*/  HMMA.16816.F32.BF16 R8, R32.reuse, R10, RZ ;  /* 0x0000000a2008723c */ /* 0x040fe800000418ff */
[----:B------:R-:W-:Y:S04]  /*23540*/  LDSM.16.M88.4 R192, [R226] ;  /* 0x00000000e2c0783b */ /* 0x000fe80000000200 */
[C---:B--2---:R-:W-:Y:S01]  /*23550*/  HMMA.16816.F32.BF16 R12, R32.reuse, R16, RZ ;  /* 0x00000010200c723c */ /* 0x044fe200000418ff */
[----:B------:R-:W2:Y:S05]  /*23560*/  LDSM.16.M88.4 R196, [R224+0x8000] ;  /* 0x00800000e0c4783b */ /* 0x000eaa0000000200 */
[----:B------:R-:W2:Y:S02]  /*23570*/  LDSM.16.M88.4 R200, [R224+0x8800] ;  /* 0x00880000e0c8783b */ /* 0x000ea40000000200 */
[C---:B------:R-:W-:Y:S03]  /*23580*/  HMMA.16816.F32.BF16 R16, R32.reuse, R18, RZ ;  /* 0x000000122010723c */ /* 0x040fe600000418ff */
[----:B------:R-:W-:Y:S05]  /*23590*/  LDSM.16.M88.4 R204, [R220+0x800] ;  /* 0x00080000dccc783b */ /* 0x000fea0000000200 */
[C---:B-----5:R-:W-:Y:S01]  /*235a0*/  HMMA.16816.F32.BF16 R20, R32.reuse, R24, RZ ;  /* 0x000000182014723c */ /* 0x060fe200000418ff */
[----:B------:R-:W5:Y:S07]  /*235b0*/  LD.E R3, [R168.64+0x18c] ;  /* 0x00018c04a8037980 */ /* 0x000f6e000c101900 */
[C---:B------:R-:W-:Y:S08]  /*235c0*/  HMMA.16816.F32.BF16 R24, R32.reuse, R26, RZ ;  /* 0x0000001a2018723c */ /* 0x040ff000000418ff */
[C---:B-1----:R-:W-:Y:S08]  /*235d0*/  HMMA.16816.F32.BF16 R28, R32.reuse, R164, RZ ;  /* 0x000000a4201c723c */ /* 0x042ff000000418ff */
[----:B------:R-:W-:Y:S01]  /*235e0*/  HMMA.16816.F32.BF16 R32, R32, R166, RZ ;  /* 0x000000a62020723c */ /* 0x000fe200000418ff */
[----:B------:R-:W1:Y:S07]  /*235f0*/  LDSM.16.M88.4 R164, [R224+0x9000] ;  /* 0x00900000e0a4783b */ /* 0x000e6e0000000200 */
[C---:B----4-:R-:W-:Y:S08]  /*23600*/  HMMA.16816.F32.BF16 R4, R172.reuse, R176, R4 ;  /* 0x000000b0ac04723c */ /* 0x050ff00000041804 */
[C---:B------:R-:W-:Y:S01]  /*23610*/  HMMA.16816.F32.BF16 R8, R172.reuse, R178, R8 ;  /* 0x000000b2ac08723c */ /* 0x040fe20000041808 */
[----:B------:R-:W4:Y:S07]  /*23620*/  LDSM.16.M88.4 R176, [R224+0x9800] ;  /* 0x00980000e0b0783b */ /* 0x000f2e0000000200 */
[C---:B------:R-:W-:Y:S08]  /*23630*/  HMMA.16816.F32.BF16 R12, R172.reuse, R180, R12 ;  /* 0x000000b4ac0c723c */ /* 0x040ff0000004180c */
[C---:B------:R-:W-:Y:S01]  /*23640*/  HMMA.16816.F32.BF16 R16, R172.reuse, R182, R16 ;  /* 0x000000b6ac10723c */ /* 0x040fe20000041810 */
[----:B------:R-:W-:Y:S07]  /*23650*/  LDSM.16.M88.4 R180, [R225] ;  /* 0x00000000e1b4783b */ /* 0x000fee0000000200 */
[C---:B---3--:R-:W-:Y:S08]  /*23660*/  HMMA.16816.F32.BF16 R20, R172.reuse, R184, R20 ;  /* 0x000000b8ac14723c */ /* 0x048ff00000041814 */
[C---:B------:R-:W-:Y:S01]  /*23670*/  HMMA.16816.F32.BF16 R24, R172.reuse, R186, R24 ;  /* 0x000000baac18723c */ /* 0x040fe20000041818 */
[----:B------:R-:W3:Y:S07]  /*23680*/  LDSM.16.M88.4 R184, [R220] ;  /* 0x00000000dcb8783b */ /* 0x000eee0000000200 */
[C---:B------:R-:W-:Y:S08]  /*23690*/  HMMA.16816.F32.BF16 R28, R172.reuse, R188, R28 ;  /* 0x000000bcac1c723c */ /* 0x040ff0000004181c */
[----:B------:R-:W-:Y:S01]  /*236a0*/  HMMA.16816.F32.BF16 R32, R172, R190, R32 ;  /* 0x000000beac20723c */ /* 0x000fe20000041820 */
[----:B------:R-:W3:Y:S05]  /*236b0*/  LDSM.16.M88.4 R172, [R220+0x1000] ;  /* 0x00100000dcac783b */ /* 0x000eea0000000200 */
[----:B------:R-:W3:Y:S02]  /*236c0*/  LDSM.16.M88.4 R188, [R220+0x1800] ;  /* 0x00180000dcbc783b */ /* 0x000ee40000000200 */
[C---:B--2---:R-:W-:Y:S08]  /*236d0*/  HMMA.16816.F32.BF16 R4, R192.reuse, R196, R4 ;  /* 0x000000c4c004723c */ /* 0x044ff00000041804 */
[C---:B------:R-:W-:Y:S01]  /*236e0*/  HMMA.16816.F32.BF16 R8, R192.reuse, R198, R8 ;  /* 0x000000c6c008723c */ /* 0x040fe20000041808 */
[----:B------:R-:W-:Y:S07]  /*236f0*/  LDSM.16.M88.4 R196, [R230+0x2000] ;  /* 0x00200000e6c4783b */ /* 0x000fee0000000200 */
[C---:B------:R-:W-:Y:S08]  /*23700*/  HMMA.16816.F32.BF16 R12, R192.reuse, R200, R12 ;  /* 0x000000c8c00c723c */ /* 0x040ff0000004180c */
[C---:B------:R-:W-:Y:S01]  /*23710*/  HMMA.16816.F32.BF16 R16, R192.reuse, R202, R16 ;  /* 0x000000cac010723c */ /* 0x040fe20000041810 */
[----:B------:R-:W2:Y:S07]  /*23720*/  LDSM.16.M88.4 R200, [R229+0xa000] ;  /* 0x00a00000e5c8783b */ /* 0x000eae0000000200 */
[C---:B-1----:R-:W-:Y:S08]  /*23730*/  HMMA.16816.F32.BF16 R20, R192.reuse, R164, R20 ;  /* 0x000000a4c014723c */ /* 0x042ff00000041814 */
[C---:B------:R-:W-:Y:S01]  /*23740*/  HMMA.16816.F32.BF16 R24, R192.reuse, R166, R24 ;  /* 0x000000a6c018723c */ /* 0x040fe20000041818 */
[----:B------:R-:W1:Y:S07]  /*23750*/  LDSM.16.M88.4 R164, [R229+0xa800] ;  /* 0x00a80000e5a4783b */ /* 0x000e6e0000000200 */
[C---:B----4-:R-:W-:Y:S08]  /*23760*/  HMMA.16816.F32.BF16 R28, R192.reuse, R176, R28 ;  /* 0x000000b0c01c723c */ /* 0x050ff0000004181c */
[----:B------:R-:W-:Y:S01]  /*23770*/  HMMA.16816.F32.BF16 R32, R192, R178, R32 ;  /* 0x000000b2c020723c */ /* 0x000fe20000041820 */
[----:B------:R-:W4:Y:S05]  /*23780*/  LDSM.16.M88.4 R176, [R229+0xb000] ;  /* 0x00b00000e5b0783b */ /* 0x000f2a0000000200 */
[----:B------:R-:W-:Y:S02]  /*23790*/  LDSM.16.M88.4 R192, [R228+0x2000] ;  /* 0x00200000e4c0783b */ /* 0x000fe40000000200 */
[C---:B---3--:R-:W-:Y:S08]  /*237a0*/  HMMA.16816.F32.BF16 R4, R180.reuse, R184, R4 ;  /* 0x000000b8b404723c */ /* 0x048ff00000041804 */
[C---:B------:R-:W-:Y:S01]  /*237b0*/  HMMA.16816.F32.BF16 R8, R180.reuse, R186, R8 ;  /* 0x000000bab408723c */ /* 0x040fe20000041808 */
[----:B------:R-:W3:Y:S07]  /*237c0*/  LDSM.16.M88.4 R184, [R229+0xb800] ;  /* 0x00b80000e5b8783b */ /* 0x000eee0000000200 */
[C---:B------:R-:W-:Y:S08]  /*237d0*/  HMMA.16816.F32.BF16 R12, R180.reuse, R204, R12 ;  /* 0x000000ccb40c723c */ /* 0x040ff0000004180c */
[C---:B------:R-:W-:Y:S01]  /*237e0*/  HMMA.16816.F32.BF16 R16, R180.reuse, R206, R16 ;  /* 0x000000ceb410723c */ /* 0x040fe20000041810 */
[----:B------:R-:W1:Y:S07]  /*237f0*/  LDSM.16.M88.4 R204, [R219] ;  /* 0x00000000dbcc783b */ /* 0x000e6e0000000200 */
[C---:B------:R-:W-:Y:S08]  /*23800*/  HMMA.16816.F32.BF16 R20, R180.reuse, R172, R20 ;  /* 0x000000acb414723c */ /* 0x040ff00000041814 */
[C---:B------:R-:W-:Y:S01]  /*23810*/  HMMA.16816.F32.BF16 R24, R180.reuse, R174, R24 ;  /* 0x000000aeb418723c */ /* 0x040fe20000041818 */
[----:B------:R-:W3:Y:S07]  /*23820*/  LDSM.16.M88.4 R172, [R218] ;  /* 0x00000000daac783b */ /* 0x000eee0000000200 */
[C---:B------:R-:W-:Y:S08]  /*23830*/  HMMA.16816.F32.BF16 R28, R180.reuse, R188, R28 ;  /* 0x000000bcb41c723c */ /* 0x040ff0000004181c */
[----:B------:R-:W-:Y:S01]  /*23840*/  HMMA.16816.F32.BF16 R32, R180, R190, R32 ;  /* 0x000000beb420723c */ /* 0x000fe20000041820 */
[----:B------:R-:W3:Y:S05]  /*23850*/  LDSM.16.M88.4 R180, [R217] ;  /* 0x00000000d9b4783b */ /* 0x000eea0000000200 */
[----:B------:R-:W3:Y:S02]  /*23860*/  LDSM.16.M88.4 R188, [R216] ;  /* 0x00000000d8bc783b */ /* 0x000ee40000000200 */
[C---:B--2---:R-:W-:Y:S08]  /*23870*/  HMMA.16816.F32.BF16 R4, R196.reuse, R200, R4 ;  /* 0x000000c8c404723c */ /* 0x044ff00000041804 */
[C---:B------:R-:W-:Y:S01]  /*23880*/  HMMA.16816.F32.BF16 R8, R196.reuse, R202, R8 ;  /* 0x000000cac408723c */ /* 0x040fe20000041808 */
[----:B------:R-:W-:Y:S07]  /*23890*/  LDSM.16.M88.4 R200, [R224+0xb800] ;  /* 0x00b80000e0c8783b */ /* 0x000fee0000000200 */
[C---:B-1----:R-:W-:Y:S08]  /*238a0*/  HMMA.16816.F32.BF16 R12, R196.reuse, R164, R12 ;  /* 0x000000a4c40c723c */ /* 0x042ff0000004180c */
[C---:B------:R-:W-:Y:S01]  /*238b0*/  HMMA.16816.F32.BF16 R16, R196.reuse, R166, R16 ;  /* 0x000000a6c410723c */ /* 0x040fe20000041810 */
[----:B------:R-:W-:Y:S07]  /*238c0*/  LDSM.16.M88.4 R164, [R226+0x2000] ;  /* 0x00200000e2a4783b */ /* 0x000fee0000000200 */
[C---:B----4-:R-:W-:Y:S08]  /*238d0*/  HMMA.16816.F32.BF16 R20, R196.reuse, R176, R20 ;  /* 0x000000b0c414723c */ /* 0x050ff00000041814 */
[C---:B------:R-:W-:Y:S01]  /*238e0*/  HMMA.16816.F32.BF16 R24, R196.reuse, R178, R24 ;  /* 0x000000b2c418723c */ /* 0x040fe20000041818 */
[----:B------:R-:W1:Y:S07]  /*238f0*/  LDSM.16.M88.4 R176, [R224+0xa000] ;  /* 0x00a00000e0b0783b */ /* 0x000e6e0000000200 */
[C---:B---3--:R-:W-:Y:S08]  /*23900*/  HMMA.16816.F32.BF16 R28, R196.reuse, R184, R28 ;  /* 0x000000b8c41c723c */ /* 0x048ff0000004181c */
[----:B------:R-:W-:Y:S01]  /*23910*/  HMMA.16816.F32.BF16 R32, R196, R186, R32 ;  /* 0x000000bac420723c */ /* 0x000fe20000041820 */
[----:B------:R-:W2:Y:S05]  /*23920*/  LDSM.16.M88.4 R184, [R224+0xa800] ;  /* 0x00a80000e0b8783b */ /* 0x000eaa0000000200 */
[----:B------:R-:W3:Y:S02]  /*23930*/  LDSM.16.M88.4 R196, [R224+0xb000] ;  /* 0x00b00000e0c4783b */ /* 0x000ee40000000200 */
[C---:B------:R-:W-:Y:S08]  /*23940*/  HMMA.16816.F32.BF16 R4, R192.reuse, R204, R4 ;  /* 0x000000ccc004723c */ /* 0x040ff00000041804 */
[C---:B------:R-:W-:Y:S08]  /*23950*/  HMMA.16816.F32.BF16 R8, R192.reuse, R206, R8 ;  /* 0x000000cec008723c */ /* 0x040ff00000041808 */
[C---:B------:R-:W-:Y:S08]  /*23960*/  HMMA.16816.F32.BF16 R12, R192.reuse, R172, R12 ;  /* 0x000000acc00c723c */ /* 0x040ff0000004180c */
[C---:B------:R-:W-:Y:S01]  /*23970*/  HMMA.16816.F32.BF16 R16, R192.reuse, R174, R16 ;  /* 0x000000aec010723c */ /* 0x040fe20000041810 */
[----:B------:R-:W-:Y:S07]  /*23980*/  LDSM.16.M88.4 R172, [R225+0x2000] ;  /* 0x00200000e1ac783b */ /* 0x000fee0000000200 */
[C---:B------:R-:W-:Y:S08]  /*23990*/  HMMA.16816.F32.BF16 R20, R192.reuse, R180, R20 ;  /* 0x000000b4c014723c */ /* 0x040ff00000041814 */
[C---:B------:R-:W-:Y:S01]  /*239a0*/  HMMA.16816.F32.BF16 R24, R192.reuse, R182, R24 ;  /* 0x000000b6c018723c */ /* 0x040fe20000041818 */
[----:B------:R-:W4:Y:S07]  /*239b0*/  LDSM.16.M88.4 R180, [R220+0x2000] ;  /* 0x00200000dcb4783b */ /* 0x000f2e0000000200 */
        /* <DEDUP_REMOVED lines=17> */
[C---:B----4-:R-:W-:Y:S08]  /*23ad0*/  HMMA.16816.F32.BF16 R4, R172.reuse, R180, R4 ;  /* 0x000000b4ac04723c */ /* 0x050ff00000041804 */
[C---:B------:R-:W-:Y:S01]  /*23ae0*/  HMMA.16816.F32.BF16 R8, R172.reuse, R182, R8 ;  /* 0x000000b6ac08723c */ /* 0x040fe20000041808 */
[----:B------:R-:W4:Y:S07]  /*23af0*/  LDSM.16.M88.4 R180, [R229+0xd800] ;  /* 0x00d80000e5b4783b */ /* 0x000f2e0000000200 */
[C---:B------:R-:W-:Y:S08]  /*23b00*/  HMMA.16816.F32.BF16 R12, R172.reuse, R188, R12 ;  /* 0x000000bcac0c723c */ /* 0x040ff0000004180c */
        /* <DEDUP_REMOVED lines=18> */
[C---:B----4-:R-:W-:Y:S08]  /*23c30*/  HMMA.16816.F32.BF16 R28, R184.reuse, R180, R28 ;  /* 0x000000b4b81c723c */ /* 0x050ff0000004181c */
[----:B------:R-:W-:Y:S01]  /*23c40*/  HMMA.16816.F32.BF16 R32, R184, R182, R32 ;  /* 0x000000b6b820723c */ /* 0x000fe20000041820 */
[----:B------:R-:W3:Y:S05]  /*23c50*/  LDSM.16.M88.4 R180, [R224+0xc800] ;  /* 0x00c80000e0b4783b */ /* 0x000eea0000000200 */
[----:B------:R-:W4:Y:S02]  /*23c60*/  LDSM.16.M88.4 R184, [R224+0xd000] ;  /* 0x00d00000e0b8783b */ /* 0x000f240000000200 */
[C---:B------:R-:W-:Y:S08]  /*23c70*/  HMMA.16816.F32.BF16 R4, R188.reuse, R192, R4 ;  /* 0x000000c0bc04723c */ /* 0x040ff00000041804 */
        /* <DEDUP_REMOVED lines=18> */
[C---:B----4-:R-:W-:Y:S08]  /*23da0*/  HMMA.16816.F32.BF16 R20, R196.reuse, R184, R20 ;  /* 0x000000b8c414723c */ /* 0x050ff00000041814 */
[C---:B------:R-:W-:Y:S01]  /*23db0*/  HMMA.16816.F32.BF16 R24, R196.reuse, R186, R24 ;  /* 0x000000bac418723c */ /* 0x040fe20000041818 */
[----:B------:R-:W3:Y:S07]  /*23dc0*/  LDSM.16.M88.4 R184, [R229+0xe000] ;  /* 0x00e00000e5b8783b */ /* 0x000eee0000000200 */
[C---:B------:R-:W-:Y:S08]  /*23dd0*/  HMMA.16816.F32.BF16 R28, R196.reuse, R192, R28 ;  /* 0x000000c0c41c723c */ /* 0x040ff0000004181c */
[----:B------:R-:W-:Y:S01]  /*23de0*/  HMMA.16816.F32.BF16 R32, R196, R194, R32 ;  /* 0x000000c2c420723c */ /* 0x000fe20000041820 */
[----:B------:R-:W4:Y:S05]  /*23df0*/  LDSM.16.M88.4 R192, [R229+0xe800] ;  /* 0x00e80000e5c0783b */ /* 0x000f2a0000000200 */
[----:B------:R-:W2:Y:S02]  /*23e00*/  LDSM.16.M88.4 R196, [R229+0xf000] ;  /* 0x00f00000e5c4783b */ /* 0x000ea40000000200 */
        /* <DEDUP_REMOVED lines=19> */
[C---:B------:R-:W-:Y:S08]  /*23f40*/  HMMA.16816.F32.BF16 R20, R180.reuse, R196, R20 ;  /* 0x000000c4b414723c */ /* 0x040ff00000041814 */
        /* <DEDUP_REMOVED lines=15> */
[C---:B---3--:R-:W-:Y:S07]  /*24040*/  HMMA.16816.F32.BF16 R28, R176.reuse, R184, R28 ;  /* 0x000000b8b01c723c */ /* 0x048fee000004181c */
[----:B------:R-:W-:Y:S01]  /*24050*/  MOV R185, R170 ;  /* 0x000000aa00b97202 */ /* 0x000fe20000000f00 */
[----:B------:R-:W-:Y:S04]  /*24060*/  HMMA.16816.F32.BF16 R32, R176, R186, R32 ;  /* 0x000000bab020723c */ /* 0x000fe80000041820 */
[----:B------:R-:W-:Y:S04]  /*24070*/  IMAD.MOV.U32 R184, RZ, RZ, R171 ;  /* 0x000000ffffb87224 */ /* 0x000fe800078e00ab */
        /* <DEDUP_REMOVED lines=12> */
[-C--:B-----5:R-:W-:Y:S01]  /*24140*/  FMUL.FTZ R4, R4, R3.reuse ;  /* 0x0000000304047220 */ /* 0x0a0fe20000410000 */
[C---:B------:R-:W-:Y:S03]  /*24150*/  HMMA.16816.F32.BF16 R16, R188.reuse, R166, R16 ;  /* 0x000000a6bc10723c */ /* 0x040fe60000041810 */
[----:B------:R-:W1:Y:S01]  /*24160*/  MUFU.TANH R192, R4 ;  /* 0x0000000400c07308 */ /* 0x000e620000002400 */
[-C--:B------:R-:W-:Y:S02]  /*24170*/  FMUL.FTZ R5, R5, R3.reuse ;  /* 0x0000000305057220 */ /* 0x080fe40000410000 */
[-C--:B------:R-:W-:Y:S02]  /*24180*/  FMUL.FTZ R6, R6, R3.reuse ;  /* 0x0000000306067220 */ /* 0x080fe40000410000 */
[-C--:B------:R-:W-:Y:S04]  /*24190*/  FMUL.FTZ R7, R7, R3.reuse ;  /* 0x0000000307077220 */ /* 0x080fe80000410000 */
[-C--:B------:R-:W-:Y:S01]  /*241a0*/  FMUL.FTZ R8, R8, R3.reuse ;  /* 0x0000000308087220 */ /* 0x080fe20000410000 */
[----:B------:R-:W2:Y:S01]  /*241b0*/  MUFU.TANH R173, R5 ;  /* 0x0000000500ad7308 */ /* 0x000ea20000002400 */
[-C--:B------:R-:W-:Y:S02]  /*241c0*/  FMUL.FTZ R9, R9, R3.reuse ;  /* 0x0000000309097220 */ /* 0x080fe40000410000 */
[-C--:B------:R-:W-:Y:S02]  /*241d0*/  FMUL.FTZ R10, R10, R3.reuse ;  /* 0x000000030a0a7220 */ /* 0x080fe40000410000 */
[-C--:B------:R-:W-:Y:S02]  /*241e0*/  FMUL.FTZ R11, R11, R3.reuse ;  /* 0x000000030b0b7220 */ /* 0x080fe40000410000 */
[-C--:B------:R-:W-:Y:S02]  /*241f0*/  FMUL.FTZ R12, R12, R3.reuse ;  /* 0x000000030c0c7220 */ /* 0x080fe40000410000 */
[-C--:B------:R-:W-:Y:S01]  /*24200*/  FMUL.FTZ R13, R13, R3.reuse ;  /* 0x000000030d0d7220 */ /* 0x080fe20000410000 */
[----:B------:R-:W3:Y:S01]  /*24210*/  MUFU.TANH R206, R6 ;  /* 0x0000000600ce7308 */ /* 0x000ee20000002400 */
        /* <DEDUP_REMOVED lines=9> */
[----:B----4-:R-:W4:Y:S09]  /*242b0*/  LDSM.16.M88.4 R4, [R220+0x7000] ;  /* 0x00700000dc04783b */ /* 0x010f320000000200 */
[----:B------:R-:W1:Y:S10]  /*242c0*/  MUFU.TANH R176, R10 ;  /* 0x0000000a00b07308 */ /* 0x000e740000002400 */
[----:B------:R5:W1:Y:S10]  /*242d0*/  MUFU.TANH R207, R11 ;  /* 0x0000000b00cf7308 */ /* 0x000a740000002400 */
[----:B------:R1:W1:Y:S10]  /*242e0*/  MUFU.TANH R194, R12 ;  /* 0x0000000c00c27308 */ /* 0x0002740000002400 */
[----:B------:R1:W1:Y:S01]  /*242f0*/  MUFU.TANH R195, R13 ;  /* 0x0000000d00c37308 */ /* 0x0002620000002400 */
[----:B-----5:R-:W5:Y:S01]  /*24300*/  LDSM.16.M88.4 R8, [R220+0x7800] ;  /* 0x00780000dc08783b */ /* 0x020f620000000200 */
[----:B------:R-:W-:Y:S08]  /*24310*/  DEPBAR.LE SB0, 0x0 ;  /* 0x000080000000791a */ /* 0x000ff00000000000 */
[----:B------:R1:W1:Y:S01]  /*24320*/  MUFU.TANH R196, R14 ;  /* 0x0000000e00c47308 */ /* 0x0002620000002400 */
[----:B------:R-:W-:Y:S01]  /*24330*/  BAR.SYNC.DEFER_BLOCKING 0x0 ;  /* 0x0000000000007b1d */ /* 0x000fe20000010000 */
[C---:B----4-:R-:W-:Y:S08]  /*24340*/  HMMA.16816.F32.BF16 R20, R188.reuse, R4, R20 ;  /* 0x00000004bc14723c */ /* 0x050ff00000041814 */
[----:B------:R4:W1:Y:S01]  /*24350*/  MUFU.TANH R197, R15 ;  /* 0x0000000f00c57308 */ /* 0x0008620000002400 */
[C---:B------:R-:W-:Y:S09]  /*24360*/  HMMA.16816.F32.BF16 R24, R188.reuse, R6, R24 ;  /* 0x00000006bc18723c */ /* 0x040ff20000041818 */
[----:B------:R4:W1:Y:S06]  /*24370*/  MUFU.TANH R199, R16 ;  /* 0x0000001000c77308 */ /* 0x00086c0000002400 */
[-C--:B------:R-:W-:Y:S02]  /*24380*/  FMUL.FTZ R20, R20, R3.reuse ;  /* 0x0000000314147220 */ /* 0x080fe40000410000 */
[-C--:B------:R-:W-:Y:S02]  /*24390*/  FMUL.FTZ R21, R21, R3.reuse ;  /* 0x0000000315157220 */ /* 0x080fe40000410000 */
[----:B------:R4:W1:Y:S01]  /*243a0*/  MUFU.TANH R198, R17 ;  /* 0x0000001100c67308 */ /* 0x0008620000002400 */
[-C--:B------:R-:W-:Y:S02]  /*243b0*/  FMUL.FTZ R22, R22, R3.reuse ;  /* 0x0000000316167220 */ /* 0x080fe40000410000 */
[-C--:B------:R-:W-:Y:S01]  /*243c0*/  FMUL.FTZ R23, R23, R3.reuse ;  /* 0x0000000317177220 */ /* 0x080fe20000410000 */
[C---:B-----5:R-:W-:Y:S03]  /*243d0*/  HMMA.16816.F32.BF16 R28, R188.reuse, R8, R28 ;  /* 0x00000008bc1c723c */ /* 0x060fe6000004181c */
[-C--:B------:R-:W-:Y:S02]  /*243e0*/  FMUL.FTZ R24, R24, R3.reuse ;  /* 0x0000000318187220 */ /* 0x080fe40000410000 */
[-C--:B------:R-:W-:Y:S01]  /*243f0*/  FMUL.FTZ R25, R25, R3.reuse ;  /* 0x0000000319197220 */ /* 0x080fe20000410000 */
[----:B------:R4:W1:Y:S01]  /*24400*/  MUFU.TANH R200, R18 ;  /* 0x0000001200c87308 */ /* 0x0008620000002400 */
[-C--:B------:R-:W-:Y:S01]  /*24410*/  FMUL.FTZ R26, R26, R3.reuse ;  /* 0x000000031a1a7220 */ /* 0x080fe20000410000 */
[----:B------:R-:W-:Y:S04]  /*24420*/  HMMA.16816.F32.BF16 R32, R188, R10, R32 ;  /* 0x0000000abc20723c */ /* 0x000fe80000041820 */
[-C--:B------:R-:W-:Y:S04]  /*24430*/  FMUL.FTZ R27, R27, R3.reuse ;  /* 0x000000031b1b7220 */ /* 0x080fe80000410000 */
[----:B------:R4:W1:Y:S08]  /*24440*/  MUFU.TANH R201, R19 ;  /* 0x0000001300c97308 */ /* 0x0008700000002400 */
[-C--:B------:R-:W-:Y:S02]  /*24450*/  FMUL.FTZ R28, R28, R3.reuse ;  /* 0x000000031c1c7220 */ /* 0x080fe40000410000 */
[----:B------:R4:W1:Y:S01]  /*24460*/  MUFU.TANH R204, R20 ;  /* 0x0000001400cc7308 */ /* 0x0008620000002400 */
        /* <DEDUP_REMOVED lines=21> */
[----:B------:R4:W1:Y:S01]  /*245c0*/  MUFU.TANH R165, R35 ;  /* 0x0000002300a57308 */ /* 0x0008620000002400 */
[----:B------:R-:W-:-:S05]  /*245d0*/  @!P0 BRA `(.L_x_2298) ;  /* 0x00000be000008947 */ /* 0x000fca0003800000 */
[----:B--23--:R-:W-:Y:S01]  /*245e0*/  ISETP.NE.U32.AND P0, PT, R248, RZ, PT ;  /* 0x000000fff800720c */ /* 0x00cfe20003f05070 */
        /* <DEDUP_REMOVED lines=8> */
[----:B------:R-:W-:Y:S02]  /*24670*/  IABS R3, R4 ;  /* 0x0000000400037213 */ /* 0x000fe40000000000 */
[----:B------:R-:W-:Y:S02]  /*24680*/  IABS R5, R9 ;  /* 0x0000000900057213 */ /* 0x000fe40000000000 */
[-C--:B--2---:R-:W-:Y:S02]  /*24690*/  IABS R7, R11.reuse ;  /* 0x0000000b00077213 */ /* 0x084fe40000000000 */
[-C--:B------:R-:W-:Y:S02]  /*246a0*/  IABS R6, R11.reuse ;  /* 0x0000000b00067213 */ /* 0x080fe40000000000 */
[----:B-1----:R-:W1:Y:S01]  /*246b0*/  I2F.RP R12, R7 ;  /* 0x00000007000c7306 */ /* 0x002e620000209400 */
[-C--:B------:R-:W-:Y:S02]  /*246c0*/  LOP3.LUT R9, R9, R11.reuse, RZ, 0x3c, !PT ;  /* 0x0000000b09097212 */ /* 0x080fe400078e3cff */
[----:B------:R-:W-:Y:S01]  /*246d0*/  IMAD.MOV R6, RZ, RZ, -R6 ;  /* 0x000000ffff067224 */ /* 0x000fe200078e0a06 */
[----:B------:R-:W-:Y:S06]  /*246e0*/  LOP3.LUT R4, R4, R11, RZ, 0x3c, !PT ;  /* 0x0000000b04047212 */ /* 0x000fec00078e3cff */
[----:B-1----:R-:W1:Y:S02]  /*246f0*/  MUFU.RCP R12, R12 ;  /* 0x0000000c000c7308 */ /* 0x002e640000001000 */
[----:B-1----:R-:W-:Y:S08]  /*24700*/  IADD3 R12, R12, 0xffffffe, RZ ;  /* 0x0ffffffe0c0c7810 */ /* 0x002ff00007ffe0ff */
[----:B------:R-:W1:Y:S02]  /*24710*/  F2I.FTZ.U32.TRUNC.NTZ R13, R12 ;  /* 0x0000000c000d7305 */ /* 0x000e64000021f000 */
[--C-:B-1----:R-:W-:Y:S02]  /*24720*/  IMAD.MOV R10, RZ, RZ, -R13.reuse ;  /* 0x000000ffff0a7224 */ /* 0x102fe400078e0a0d */
[----:B------:R-:W-:Y:S02]  /*24730*/  IMAD.MOV.U32 R12, RZ, RZ, RZ ;  /* 0x000000ffff0c7224 */ /* 0x000fe400078e00ff */
[----:B------:R-:W-:Y:S04]  /*24740*/  IMAD R10, R10, R7, RZ ;  /* 0x000000070a0a7224 */ /* 0x000fe800078e02ff */
[----:B------:R-:W-:Y:S06]  /*24750*/  IMAD.HI.U32 R10, R13, R10, R12 ;  /* 0x0000000a0d0a7227 */ /* 0x000fec00078e000c */
[----:B------:R-:W-:Y:S04]  /*24760*/  IMAD.HI.U32 R8, R10, R5, RZ ;  /* 0x000000050a087227 */ /* 0x000fe800078e00ff */
[-C--:B------:R-:W-:Y:S02]  /*24770*/  IMAD R5, R8, R6.reuse, R5 ;  /* 0x0000000608057224 */ /* 0x080fe400078e0205 */
[----:B------:R-:W-:Y:S03]  /*24780*/  IMAD.HI.U32 R10, R10, R3, RZ ;  /* 0x000000030a0a7227 */ /* 0x000fe600078e00ff */
[C---:B------:R-:W-:Y:S01]  /*24790*/  ISETP.GT.U32.AND P2, PT, R7.reuse, R5, PT ;  /* 0x000000050700720c */ /* 0x040fe20003f44070 */
        /* <DEDUP_REMOVED lines=15> */
[----:B------:R-:W-:Y:S02]  /*24890*/  SEL R5, R3, R8, !P2 ;  /* 0x0000000803057207 */ /* 0x000fe40005000000 */
[----:B------:R-:W2:Y:S01]  /*248a0*/  LD.E.64 R8, [R168.64+0x38] ;  /* 0x00003804a8087980 */ /* 0x000ea2000c101b00 */
[----:B------:R-:W-:Y:S01]  /*248b0*/  @!P1 IMAD.MOV R10, RZ, RZ, -R10 ;  /* 0x000000ffff0a9224 */ /* 0x000fe200078e0a0a */
[C---:B------:R-:W-:Y:S04]  /*248c0*/  LEA R12, P1, R5.reuse, R248, 0x2 ;  /* 0x000000f8050c7211 */ /* 0x040fe800078210ff */
[-C--:B------:R-:W-:Y:S02]  /*248d0*/  LEA.HI.X.SX32 R13, R5, R249.reuse, 0x2, P1 ;  /* 0x000000f9050d7211 */ /* 0x080fe400008f16ff */
[----:B------:R-:W-:Y:S03]  /*248e0*/  SEL R10, R3, R10, !P2 ;  /* 0x0000000a030a7207 */ /* 0x000fe60005000000 */
[----:B------:R1:W3:Y:S01]  /*248f0*/  LD.E R3, [R12.64] ;  /* 0x000000040c037980 */ /* 0x0002e2000c101900 */
[C---:B------:R-:W-:Y:S01]  /*24900*/  LEA R6, P0, R10.reuse, R248, 0x2 ;  /* 0x000000f80a067211 */ /* 0x040fe200078010ff */
[C---:B------:R-:W-:Y:S03]  /*24910*/  IMAD.IADD R5, R10.reuse, 0x1, -R5 ;  /* 0x000000010a057824 */ /* 0x040fe600078e0a05 */
[----:B------:R-:W-:Y:S01]  /*24920*/  LEA.HI.X.SX32 R7, R10, R249, 0x2, P0 ;  /* 0x000000f90a077211 */ /* 0x000fe200000f16ff */
[----:B------:R-:W-:Y:S04]  /*24930*/  IMAD R11, R11, R5, -0x40 ;  /* 0xffffffc00b0b7424 */ /* 0x000fe800078e0205 */
[----:B------:R5:W3:Y:S04]  /*24940*/  LD.E R4, [R6.64] ;  /* 0x0000000406047980 */ /* 0x000ae8000c101900 */
[----:B-1--4-:R-:W4:Y:S01]  /*24950*/  LD.E.64 R12, [R168.64+0x20] ;  /* 0x00002004a80c7980 */ /* 0x012f22000c101b00 */
[----:B-----5:R-:W-:Y:S01]  /*24960*/  SHF.R.S32.HI R6, RZ, 0x1f, R11 ;  /* 0x0000001fff067819 */ /* 0x020fe2000001140b */
[-C--:B--2---:R-:W-:Y:S02]  /*24970*/  IMAD R5, R9, R11.reuse, RZ ;  /* 0x0000000b09057224 */ /* 0x084fe400078e02ff */
[C---:B------:R-:W-:Y:S04]  /*24980*/  IMAD.WIDE.U32 R10, R8.reuse, R11, RZ ;  /* 0x0000000b080a7225 */ /* 0x040fe800078e00ff */
[----:B------:R-:W-:Y:S04]  /*24990*/  IMAD R5, R8, R6, R5 ;  /* 0x0000000608057224 */ /* 0x000fe800078e0205 */
[----:B------:R-:W-:Y:S02]  /*249a0*/  IMAD.IADD R11, R11, 0x1, R5 ;  /* 0x000000010b0b7824 */ /* 0x000fe400078e0205 */
[----:B---3--:R-:W-:Y:S05]  /*249b0*/  IMAD.IADD R3, R3, 0x1, -R4 ;  /* 0x0000000103037824 */ /* 0x008fea00078e0a04 */
[----:B------:R-:W-:Y:S01]  /*249c0*/  SHF.R.S32.HI R5, RZ, 0x1f, R3 ;  /* 0x0000001fff057819 */ /* 0x000fe20000011403 */
[----:B----4-:R-:W-:Y:S02]  /*249d0*/  IMAD R4, R13, R3, RZ ;  /* 0x000000030d047224 */ /* 0x010fe400078e02ff */
[----:B------:R-:W-:Y:S04]  /*249e0*/  IMAD.WIDE.U32 R10, R3, R12, R10 ;  /* 0x0000000c030a7225 */ /* 0x000fe800078e000a */
[----:B------:R-:W-:Y:S02]  /*249f0*/  IMAD R4, R12, R5, R4 ;  /* 0x000000050c047224 */ /* 0x000fe400078e0204 */
[----:B------:R-:W-:Y:S02]  /*24a00*/  IMAD.MOV.U32 R7, RZ, RZ, R10 ;  /* 0x000000ffff077224 */ /* 0x000fe400078e000a */
[----:B------:R-:W-:Y:S01]  /*24a10*/  IMAD.IADD R3, R11, 0x1, R4 ;  /* 0x000000010b037824 */ /* 0x000fe200078e0204 */
[----:B------:R-:W-:-:S05]  /*24a20*/  BRA `(.L_x_2301) ;  /* 0x0000004000007947 */ /* 0x000fca0003800000 */
.L_x_2300:
[----:B------:R-:W-:Y:S02]  /*24a30*/  ULDC.64 UR4, c[0x0][0x118] ;  /* 0x0000460000047ab9 */ /* 0x000fe40000000a00 */
[----:B------:R-:W2:Y:S02]  /*24a40*/  LD.E R7, [R168.64+0x38] ;  /* 0x00003804a8077980 */ /* 0x000ea4000c101900 */
[----:B--2---:R-:W-:Y:S04]  /*24a50*/  LEA R7, -R7, RZ, 0x6 ;  /* 0x000000ff07077211 */ /* 0x004fe800078e31ff */
[----:B------:R-:W-:Y:S02]  /*24a60*/  SHF.R.S32.HI R3, RZ, 0x1f, R7 ;  /* 0x0000001fff037819 */ /* 0x000fe40000011407 */
.L_x_2301:
[----:B------:R-:W-:Y:S05]  /*24a70*/  BSYNC B0 ;  /* 0x0000000000007941 */ /* 0x000fea0003800000 */
.L_x_2299:
[C---:B----4-:R-:W-:Y:S01]  /*24a80*/  LEA R18, P0, R7.reuse, R241, 0x1 ;  /* 0x000000f107127211 */ /* 0x050fe200078008ff */
[----:B------:R-:W-:Y:S01]  /*24a90*/  ULDC.64 UR4, c[0x0][0x118] ;  /* 0x0000460000047ab9 */ /* 0x000fe20000000a00 */
[C---:B------:R-:W-:Y:S02]  /*24aa0*/  IADD3 R6, P1, R7.reuse, R237, RZ ;  /* 0x000000ed07067210 */ /* 0x040fe40007f3e0ff */
[-C--:B------:R-:W-:Y:S02]  /*24ab0*/  LEA.HI.X R19, R7, R240.reuse, R3, 0x1, P0 ;  /* 0x000000f007137211 */ /* 0x080fe400000f0c03 */
[CC--:B-1----:R-:W-:Y:S01]  /*24ac0*/  @P5 LEA R12, P0, R6.reuse, R241.reuse, 0x1 ;  /* 0x000000f1060c5211 */ /* 0x0c2fe200078008ff */
        /* <DEDUP_REMOVED lines=37> */
[CC--:B------:R-:W-:Y:S02]  /*24d20*/  @P3 LEA.HI.X R7, R4.reuse, R240.reuse, R3, 0x1, P0 ;  /* 0x000000f004073211 */ /* 0x0c0fe400000f0c03 */
        /* <DEDUP_REMOVED lines=17> */
[CCC-:B------:R-:W-:Y:S01]  /*24e40*/  @P4 LEA.HI.X R25, R5.reuse, R240.reuse, R3.reuse, 0x1, P1 ;  /* 0x000000f005194211 */ /* 0x1c0fe200008f0c03 */
        /* <DEDUP_REMOVED lines=55> */
.L_x_2298:
[----:B--23--:R-:W-:Y:S05]  /*251c0*/  BSYNC B1 ;  /* 0x0000000000017941 */ /* 0x00cfea0003800000 */
.L_x_2297:
[----:B------:R-:W-:Y:S01]  /*251d0*/  ULDC.64 UR4, c[0x0][0x118] ;  /* 0x0000460000047ab9 */ /* 0x000fe20000000a00 */
[----:B-1----:R-:W-:Y:S01]  /*251e0*/  FMNMX.FTZ R5, R192, R2, !PT ;  /* 0x00000002c0057209 */ /* 0x002fe20007810000 */
[----:B------:R1:W2:Y:S01]  /*251f0*/  LD.E R166, [R168.64+0xdc] ;  /* 0x0000dc04a8a67980 */ /* 0x0002a2000c101900 */
[----:B------:R-:W-:Y:S02]  /*25200*/  FMNMX.FTZ R3, R206, R0, !PT ;  /* 0x00000000ce037209 */ /* 0x000fe40007810000 */
[----:B------:R-:W-:Y:S01]  /*25210*/  FMNMX.FTZ R5, R173, R5, !PT ;  /* 0x00000005ad057209 */ /* 0x000fe20007810000 */
[----:B----4-:R-:W-:Y:S01]  /*25220*/  LDSM.16.MT88.4 R12, [R234+0x10000] ;  /* 0x01000000ea0c783b */ /* 0x010fe20000004200 */
[----:B------:R-:W-:Y:S02]  /*25230*/  MOV R8, R193 ;  /* 0x000000c100087202 */ /* 0x000fe40000000f00 */
[----:B------:R-:W-:Y:S02]  /*25240*/  FMNMX.FTZ R5, R186, R5, !PT ;  /* 0x00000005ba057209 */ /* 0x000fe40007810000 */
[----:B------:R-:W-:Y:S02]  /*25250*/  MOV R7, R176 ;  /* 0x000000b000077202 */ /* 0x000fe40000000f00 */
        /* <DEDUP_REMOVED lines=11> */
[----:B-1----:R-:W-:Y:S01]  /*25310*/  LDSM.16.MT88.4 R168, [R232+0x14800] ;  /* 0x01480000e8a8783b */ /* 0x002fe20000004200 */
        /* <DEDUP_REMOVED lines=29> */
[C---:B------:R-:W-:Y:S02]  /*254f0*/  FADD.FTZ R0, -R3.reuse, R0 ;  /* 0x0000000003007221 */ /* 0x040fe40000010100 */
[C---:B--2---:R-:W-:Y:S02]  /*25500*/  FMUL.FTZ R176, R166.reuse, R164 ;  /* 0x000000a4a6b07220 */ /* 0x044fe40000410000 */
[C---:B------:R-:W-:Y:S02]  /*25510*/  FMUL.FTZ R4, R166.reuse, R3 ;  /* 0x00000003a6047220 */ /* 0x040fe40000410000 */
[----:B------:R-:W-:Y:S01]  /*25520*/  FMUL.FTZ R2, R166, R2 ;  /* 0x00000002a6027220 */ /* 0x000fe20000410000 */
[----:B------:R-:W-:Y:S01]  /*25530*/  FSEL R176, R176, RZ, P0 ;  /* 0x000000ffb0b07208 */ /* 0x000fe20000000000 */
[----:B------:R-:W-:Y:S01]  /*25540*/  FMUL.FTZ R0, R166, R0 ;  /* 0x00000000a6007220 */ /* 0x000fe20000410000 */
[----:B------:R-:W-:Y:S03]  /*25550*/  FSETP.NEU.FTZ.AND P0, PT, R3, -INF , PT ;  /* 0xff8000000300780b */ /* 0x000fe60003f1d000 */
[-CC-:B------:R-:W-:Y:S01]  /*25560*/  FFMA.FTZ R193, R192, R166.reuse, -R176.reuse ;  /* 0x000000a6c0c17223 */ /* 0x180fe200000108b0 */
[----:B------:R-:W1:Y:S01]  /*25570*/  MUFU.EX2 R2, R2 ;  /* 0x0000000200027308 */ /* 0x000e620000000800 */
[-CC-:B------:R-:W-:Y:S01]  /*25580*/  FFMA.FTZ R192, R173, R166.reuse, -R176.reuse ;  /* 0x000000a6adc07223 */ /* 0x180fe200000108b0 */
[----:B------:R-:W-:Y:S01]  /*25590*/  FSEL R173, R4, RZ, P0 ;  /* 0x000000ff04ad7208 */ /* 0x000fe20000000000 */
[-CC-:B------:R-:W-:Y:S01]  /*255a0*/  FFMA.FTZ R191, R186, R166.reuse, -R176.reuse ;  /* 0x000000a6babf7223 */ /* 0x180fe200000108b0 */
[----:B------:R-:W-:Y:S01]  /*255b0*/  ISETP.GT.AND P0, PT, R250, R239, PT ;  /* 0x000000effa00720c */ /* 0x000fe20003f04270 */
[-CC-:B------:R-:W-:Y:S02]  /*255c0*/  FFMA.FTZ R190, R8, R166.reuse, -R176.reuse ;  /* 0x000000a608be7223 */ /* 0x180fe400000108b0 */
[-CC-:B------:R-:W-:Y:S02]  /*255d0*/  FFMA.FTZ R189, R206, R166.reuse, -R173.reuse ;  /* 0x000000a6cebd7223 */ /* 0x180fe400000108ad */
[-CC-:B------:R-:W-:Y:S01]  /*255e0*/  FFMA.FTZ R188, R187, R166.reuse, -R173.reuse ;  /* 0x000000a6bbbc7223 */ /* 0x180fe200000108ad */
[----:B------:R-:W2:Y:S01]  /*255f0*/  MUFU.EX2 R0, R0 ;  /* 0x0000000000007308 */ /* 0x000ea20000000800 */
[-CC-:B------:R-:W-:Y:S02]  /*25600*/  FFMA.FTZ R187, R7, R166.reuse, -R173.reuse ;  /* 0x000000a607bb7223 */ /* 0x180fe400000108ad */
[-CC-:B------:R-:W-:Y:S02]  /*25610*/  FFMA.FTZ R186, R207, R166.reuse, -R173.reuse ;  /* 0x000000a6cfba7223 */ /* 0x180fe400000108ad */
[-CC-:B------:R-:W-:Y:S02]  /*25620*/  FFMA.FTZ R194, R194, R166.reuse, -R176.reuse ;  /* 0x000000a6c2c27223 */ /* 0x180fe400000108b0 */
[-CC-:B------:R-:W-:Y:S02]  /*25630*/  FFMA.FTZ R195, R195, R166.reuse, -R176.reuse ;  /* 0x000000a6c3c37223 */ /* 0x180fe400000108b0 */
[-CC-:B------:R-:W-:Y:S01]  /*25640*/  FFMA.FTZ R196, R196, R166.reuse, -R173.reuse ;  /* 0x000000a6c4c47223 */ /* 0x180fe200000108ad */
[----:B------:R-:W-:Y:S01]  /*25650*/  MUFU.EX2 R193, R193 ;  /* 0x000000c100c17308 */ /* 0x000fe20000000800 */
[-CC-:B------:R-:W-:Y:S02]  /*25660*/  FFMA.FTZ R197, R197, R166.reuse, -R173.reuse ;  /* 0x000000a6c5c57223 */ /* 0x180fe400000108ad */
[--C-:B------:R-:W-:Y:S02]  /*25670*/  FFMA.FTZ R199, R199, R166, -R176.reuse ;  /* 0x000000a6c7c77223 */ /* 0x100fe400000108b0 */
        /* <DEDUP_REMOVED lines=62> */
[-CC-:B------:R-:W-:Y:S02]  /*25a60*/  FFMA.FTZ R179, R179, R166.reuse, -R176.reuse ;  /* 0x000000a6b3b37223 */ /* 0x180fe400000108b0 */
[-CC-:B------:R-:W-:Y:S01]  /*25a70*/  FFMA.FTZ R177, R177, R166.reuse, -R173.reuse ;  /* 0x000000a6b1b17223 */ /* 0x180fe200000108ad */
[----:B------:R-:W-:Y:S01]  /*25a80*/  MUFU.EX2 R196, R196 ;  /* 0x000000c400c47308 */ /* 0x000fe20000000800 */
[C---:B------:R-:W-:Y:S05]  /*25a90*/  HMMA.16816.F32.BF16 R4, R160.reuse, R12, R4 ;  /* 0x0000000ca004723c */ /* 0x040fea0000041804 */
[--C-:B------:R-:W-:Y:S02]  /*25aa0*/  FFMA.FTZ R175, R175, R166, -R173.reuse ;  /* 0x000000a6afaf7223 */ /* 0x100fe400000108ad */
[C---:B------:R-:W-:Y:S01]  /*25ab0*/  FMUL.FTZ R12, R2.reuse, R152 ;  /* 0x00000098020c7220 */ /* 0x040fe20000410000 */
[C---:B------:R-:W-:Y:S01]  /*25ac0*/  HMMA.16816.F32.BF16 R8, R160.reuse, R14, R8 ;  /* 0x0000000ea008723c */ /* 0x040fe20000041808 */
[----:B------:R-:W2:Y:S03]  /*25ad0*/  MUFU.EX2 R197, R197 ;  /* 0x000000c500c57308 */ /* 0x000ea60000000800 */
[C---:B------:R-:W-:Y:S02]  /*25ae0*/  FMUL.FTZ R13, R2.reuse, R153 ;  /* 0x00000099020d7220 */ /* 0x040fe40000410000 */
[----:B------:R-:W-:Y:S02]  /*25af0*/  FMUL.FTZ R60, R2, R60 ;  /* 0x0000003c023c7220 */ /* 0x000fe40000410000 */
[C---:B------:R-:W-:Y:S03]  /*25b00*/  FMUL.FTZ R14, R0.reuse, R154 ;  /* 0x0000009a000e7220 */ /* 0x040fe60000410000 */
[----:B------:R-:W-:Y:S01]  /*25b10*/  MUFU.EX2 R199, R199 ;  /* 0x000000c700c77308 */ /* 0x000fe20000000800 */
[----:B------:R-:W-:Y:S02]  /*25b20*/  FMUL.FTZ R15, R0, R155 ;  /* 0x0000009b000f7220 */ /* 0x000fe40000410000 */
[----:B------:R-:W3:Y:S01]  /*25b30*/  LDSM.16.MT88.4 R152, [R231+0x10000] ;  /* 0x01000000e798783b */ /* 0x000ee20000004200 */
[--C-:B------:R-:W-:Y:S02]  /*25b40*/  FFMA.FTZ R174, R174, R166, -R176.reuse ;  /* 0x000000a6aeae7223 */ /* 0x100fe400000108b0 */
        /* <DEDUP_REMOVED lines=22> */
[----:B------:R-:W5:Y:S01]  /*25cb0*/  LDSM.16.MT88.4 R136, [R233+0x12000] ;  /* 0x01200000e988783b */ /* 0x000f620000004200 */
[C---:B------:R-:W-:Y:S02]  /*25cc0*/  FMUL.FTZ R70, R0.reuse, R70 ;  /* 0x0000004600467220 */ /* 0x040fe40000410000 */
[----:B------:R-:W-:Y:S02]  /*25cd0*/  FMUL.FTZ R71, R0, R71 ;  /* 0x0000004700477220 */ /* 0x000fe40000410000 */
[C---:B---3--:R-:W-:Y:S03]  /*25ce0*/  HMMA.16816.F32.BF16 R28, R160.reuse, R152, R28 ;  /* 0x00000098a01c723c */ /* 0x048fe6000004181c */
[C---:B------:R-:W-:Y:S02]  /*25cf0*/  FMUL.FTZ R72, R2.reuse, R72 ;  /* 0x0000004802487220 */ /* 0x040fe40000410000 */
[----:B------:R-:W-:Y:S02]  /*25d00*/  FMUL.FTZ R73, R2, R73 ;  /* 0x0000004902497220 */ /* 0x000fe40000410000 */
[C---:B------:R-:W-:Y:S01]  /*25d10*/  FMUL.FTZ R74, R0.reuse, R74 ;  /* 0x0000004a004a7220 */ /* 0x040fe20000410000 */
[C---:B------:R-:W-:Y:S01]  /*25d20*/  HMMA.16816.F32.BF16 R32, R160.reuse, R154, R32 ;  /* 0x0000009aa020723c */ /* 0x040fe20000041820 */
[----:B------:R-:W-:Y:S03]  /*25d30*/  LDSM.16.MT88.4 R152, [R234+0x12800] ;  /* 0x01280000ea98783b */ /* 0x000fe60000004200 */
[----:B------:R-:W-:Y:S02]  /*25d40*/  FMUL.FTZ R75, R0, R75 ;  /* 0x0000004b004b7220 */ /* 0x000fe40000410000 */
[C---:B------:R-:W-:Y:S02]  /*25d50*/  FMUL.FTZ R76, R2.reuse, R76 ;  /* 0x0000004c024c7220 */ /* 0x040fe40000410000 */
[C---:B----4-:R-:W-:Y:S04]  /*25d60*/  HMMA.16816.F32.BF16 R36, R160.reuse, R144, R36 ;  /* 0x00000090a024723c */ /* 0x050fe80000041824 */
[----:B------:R-:W-:Y:S02]  /*25d70*/  FMUL.FTZ R77, R2, R77 ;  /* 0x0000004d024d7220 */ /* 0x000fe40000410000 */
[C---:B------:R-:W-:Y:S02]  /*25d80*/  FMUL.FTZ R78, R0.reuse, R78 ;  /* 0x0000004e004e7220 */ /* 0x040fe40000410000 */
[C---:B------:R-:W-:Y:S01]  /*25d90*/  HMMA.16816.F32.BF16 R40, R160.reuse, R146, R40 ;  /* 0x00000092a028723c */ /* 0x040fe20000041828 */
[----:B------:R-:W-:Y:S03]  /*25da0*/  LDSM.16.MT88.4 R144, [R232+0x10800] ;  /* 0x01080000e890783b */ /* 0x000fe60000004200 */
[----:B------:R-:W-:Y:S02]  /*25db0*/  FMUL.FTZ R79, R0, R79 ;  /* 0x0000004f004f7220 */ /* 0x000fe40000410000 */
[C---:B------:R-:W-:Y:S02]  /*25dc0*/  FMUL.FTZ R80, R2.reuse, R80 ;  /* 0x0000005002507220 */ /* 0x040fe40000410000 */
[----:B------:R-:W-:Y:S01]  /*25dd0*/  FMUL.FTZ R81, R2, R81 ;  /* 0x0000005102517220 */ /* 0x000fe20000410000 */
[C---:B-----5:R-:W-:Y:S03]  /*25de0*/  HMMA.16816.F32.BF16 R44, R160.reuse, R136, R44 ;  /* 0x00000088a02c723c */ /* 0x060fe6000004182c */
[C---:B------:R-:W-:Y:S02]  /*25df0*/  FMUL.FTZ R82, R0.reuse, R82 ;  /* 0x0000005200527220 */ /* 0x040fe40000410000 */
[----:B------:R-:W-:Y:S02]  /*25e00*/  FMUL.FTZ R83, R0, R83 ;  /* 0x0000005300537220 */ /* 0x000fe40000410000 */
[C---:B------:R-:W-:Y:S01]  /*25e10*/  FMUL.FTZ R84, R2.reuse, R84 ;  /* 0x0000005402547220 */ /* 0x040fe20000410000 */
        /* <DEDUP_REMOVED lines=59> */
[-CC-:B------:R-:W-:Y:S02]  /*261d0*/  FFMA.FTZ R198, R198, R166.reuse, -R176.reuse ;  /* 0x000000a6c6c67223 */ /* 0x180fe400000108b0 */
[C---:B------:R-:W-:Y:S01]  /*261e0*/  HMMA.16816.F32.BF16 R112, R160.reuse, R142, R112 ;  /* 0x0000008ea070723c */ /* 0x040fe20000041870 */
[----:B------:R-:W5:Y:S03]  /*261f0*/  LDSM.16.MT88.4 R140, [R234+0x10800] ;  /* 0x01080000ea8c783b */ /* 0x000f660000004200 */
[--C-:B------:R-:W-:Y:S01]  /*26200*/  FFMA.FTZ R200, R200, R166, -R173.reuse ;  /* 0x000000a6c8c87223 */ /* 0x100fe200000108ad */
[----:B------:R-:W1:Y:S01]  /*26210*/  MUFU.EX2 R198, R198 ;  /* 0x000000c600c67308 */ /* 0x000e620000000800 */
[C---:B------:R-:W-:Y:S02]  /*26220*/  FMUL.FTZ R120, R2.reuse, R120 ;  /* 0x0000007802787220 */ /* 0x040fe40000410000 */
[----:B------:R-:W-:Y:S01]  /*26230*/  FMUL.FTZ R121, R2, R121 ;  /* 0x0000007902797220 */ /* 0x000fe20000410000 */
[C---:B---3--:R-:W-:Y:S03]  /*26240*/  HMMA.16816.F32.BF16 R116, R160.reuse, R136, R116 ;  /* 0x00000088a074723c */ /* 0x048fe60000041874 */
[C---:B------:R-:W-:Y:S02]  /*26250*/  FMUL.FTZ R122, R0.reuse, R122 ;  /* 0x0000007a007a7220 */ /* 0x040fe40000410000 */
[----:B------:R-:W-:Y:S01]  /*26260*/  FMUL.FTZ R123, R0, R123 ;  /* 0x0000007b007b7220 */ /* 0x000fe20000410000 */
[----:B------:R-:W-:Y:S01]  /*26270*/  MUFU.EX2 R200, R200 ;  /* 0x000000c800c87308 */ /* 0x000fe20000000800 */
[--C-:B------:R-:W-:Y:S02]  /*26280*/  FFMA.FTZ R201, R201, R166, -R173.reuse ;  /* 0x000000a6c9c97223 */ /* 0x100fe400000108ad */
[C---:B------:R-:W-:Y:S03]  /*26290*/  FMUL.FTZ R124, R2.reuse, R124 ;  /* 0x0000007c027c7220 */ /* 0x040fe60000410000 */
[C---:B------:R-:W-:Y:S01]  /*262a0*/  HMMA.16816.F32.BF16 R120, R160.reuse, R138, R120 ;  /* 0x0000008aa078723c */ /* 0x040fe20000041878 */
[----:B------:R-:W3:Y:S02]  /*262b0*/  LDSM.16.MT88.4 R136, [R233+0x10800] ;  /* 0x01080000e988783b */ /* 0x000ee40000004200 */
[----:B------:R-:W-:Y:S01]  /*262c0*/  FMUL.FTZ R125, R2, R125 ;  /* 0x0000007d027d7220 */ /* 0x000fe20000410000 */
[----:B------:R-:W5:Y:S01]  /*262d0*/  MUFU.EX2 R201, R201 ;  /* 0x000000c900c97308 */ /* 0x000f620000000800 */
[C---:B------:R-:W-:Y:S02]  /*262e0*/  FMUL.FTZ R126, R0.reuse, R126 ;  /* 0x0000007e007e7220 */ /* 0x040fe40000410000 */
[----:B------:R-:W-:Y:S02]  /*262f0*/  FMUL.FTZ R127, R0, R127 ;  /* 0x0000007f007f7220 */ /* 0x000fe40000410000 */
[C---:B------:R-:W-:Y:S03]  /*26300*/  FMUL.FTZ R128, R2.reuse, R128 ;  /* 0x0000008002807220 */ /* 0x040fe60000410000 */
[----:B------:R-:W-:Y:S02]  /*26310*/  FMUL.FTZ R129, R2, R129 ;  /* 0x0000008102817220 */ /* 0x000fe40000410000 */
[C---:B----4-:R-:W-:Y:S03]  /*26320*/  HMMA.16816.F32.BF16 R124, R160.reuse, R132, R124 ;  /* 0x00000084a07c723c */ /* 0x050fe6000004187c */
[C---:B------:R-:W-:Y:S02]  /*26330*/  FMUL.FTZ R130, R0.reuse, R130 ;  /* 0x0000008200827220 */ /* 0x040fe40000410000 */
[----:B------:R-:W-:Y:S02]  /*26340*/  FMUL.FTZ R131, R0, R131 ;  /* 0x0000008300837220 */ /* 0x000fe40000410000 */
[----:B-1----:R-:W-:Y:S01]  /*26350*/  F2FP.BF16.PACK_AB R132, R195, R194 ;  /* 0x000000c2c384723e */ /* 0x002fe200000010ff */
[--C-:B------:R-:W-:Y:S01]  /*26360*/  FFMA.FTZ R204, R204, R166, -R176.reuse ;  /* 0x000000a6cccc7223 */ /* 0x100fe200000108b0 */
[----:B--2---:R-:W-:Y:S03]  /*26370*/  F2FP.BF16.PACK_AB R133, R197, R196 ;  /* 0x000000c4c585723e */ /* 0x004fe600000010ff */
[----:B------:R-:W-:Y:S01]  /*26380*/  HMMA.16816.F32.BF16 R128, R160, R134, R128 ;  /* 0x00000086a080723c */ /* 0x000fe20000041880 */
[----:B------:R-:W-:Y:S01]  /*26390*/  LDSM.16.MT88.4 R160, [R233+0x14800] ;  /* 0x01480000e9a0783b */ /* 0x000fe20000004200 */
[----:B------:R-:W-:Y:S01]  /*263a0*/  MUFU.EX2 R204, R204 ;  /* 0x000000cc00cc7308 */ /* 0x000fe20000000800 */
[-CC-:B------:R-:W-:Y:S02]  /*263b0*/  FFMA.FTZ R205, R205, R166.reuse, -R176.reuse ;  /* 0x000000a6cdcd7223 */ /* 0x180fe400000108b0 */
[-CC-:B------:R-:W-:Y:S02]  /*263c0*/  FFMA.FTZ R203, R203, R166.reuse, -R173.reuse ;  /* 0x000000a6cbcb7223 */ /* 0x180fe400000108ad */
[----:B------:R-:W-:Y:S01]  /*263d0*/  F2FP.BF16.PACK_AB R134, R198, R199 ;  /* 0x000000c7c686723e */ /* 0x000fe200000010ff */
[--C-:B------:R-:W-:Y:S01]  /*263e0*/  FFMA.FTZ R206, R183, R166, -R173.reuse ;  /* 0x000000a6b7ce7223 */ /* 0x100fe200000108ad */
[----:B-----5:R-:W-:Y:S03]  /*263f0*/  F2FP.BF16.PACK_AB R135, R201, R200 ;  /* 0x000000c8c987723e */ /* 0x020fe600000010ff */
[-CC-:B------:R-:W-:Y:S01]  /*26400*/  FFMA.FTZ R202, R202, R166.reuse, -R176.reuse ;  /* 0x000000a6caca7223 */ /* 0x180fe200000108b0 */
[----:B------:R-:W-:Y:S01]  /*26410*/  MUFU.EX2 R205, R205 ;  /* 0x000000cd00cd7308 */ /* 0x000fe20000000800 */
[-CC-:B------:R-:W-:Y:S02]  /*26420*/  FFMA.FTZ R207, R182, R166.reuse, -R176.reuse ;  /* 0x000000a6b6cf7223 */ /* 0x180fe400000108b0 */
[C---:B------:R-:W-:Y:S05]  /*26430*/  HMMA.16816.F32.BF16 R4, R132.reuse, R140, R4 ;  /* 0x0000008c8404723c */ /* 0x040fea0000041804 */
[-C--:B------:R-:W-:Y:S02]  /*26440*/  FFMA.FTZ R176, R172, R166.reuse, -R176 ;  /* 0x000000a6acb07223 */ /* 0x080fe400000108b0 */
[-CC-:B------:R-:W-:Y:S01]  /*26450*/  FFMA.FTZ R181, R181, R166.reuse, -R173.reuse ;  /* 0x000000a6b5b57223 */ /* 0x180fe200000108ad */
[C---:B------:R-:W-:Y:S01]  /*26460*/  HMMA.16816.F32.BF16 R8, R132.reuse, R142, R8 ;  /* 0x0000008e8408723c */ /* 0x040fe20000041808 */
[----:B------:R-:W1:Y:S01]  /*26470*/  LDSM.16.MT88.4 R140, [R232+0x12800] ;  /* 0x01280000e88c783b */ /* 0x000e620000004200 */
[----:B------:R-:W2:Y:S02]  /*26480*/  MUFU.EX2 R203, R203 ;  /* 0x000000cb00cb7308 */ /* 0x000ea40000000800 */
[-CC-:B------:R-:W-:Y:S02]  /*26490*/  FFMA.FTZ R180, R180, R166.reuse, -R173.reuse ;  /* 0x000000a6b4b47223 */ /* 0x180fe400000108ad */
[-CC-:B------:R-:W-:Y:S02]  /*264a0*/  FFMA.FTZ R167, R167, R166.reuse, -R173.reuse ;  /* 0x000000a6a7a77223 */ /* 0x180fe400000108ad */
[C---:B---3--:R-:W-:Y:S04]  /*264b0*/  HMMA.16816.F32.BF16 R12, R132.reuse, R136, R12 ;  /* 0x00000088840c723c */ /* 0x048fe8000004180c */
[----:B------:R-:W-:Y:S01]  /*264c0*/  MUFU.EX2 R183, R180 ;  /* 0x000000b400b77308 */ /* 0x000fe20000000800 */
[----:B------:R-:W-:Y:S02]  /*264d0*/  FFMA.FTZ R173, R165, R166, -R173 ;  /* 0x000000a6a5ad7223 */ /* 0x000fe400000108ad */
[----:B------:R-:W-:Y:S01]  /*264e0*/  FFMA.FTZ R189, R0, R252, R189 ;  /* 0x000000fc00bd7223 */ /* 0x000fe200000100bd */
[C---:B------:R-:W-:Y:S01]  /*264f0*/  HMMA.16816.F32.BF16 R16, R132.reuse, R138, R16 ;  /* 0x0000008a8410723c */ /* 0x040fe20000041810 */
[----:B------:R-:W3:Y:S03]  /*26500*/  LDSM.16.MT88.4 R136, [R231+0x12800] ;  /* 0x01280000e788783b */ /* 0x000ee60000004200 */
[----:B------:R-:W-:Y:S02]  /*26510*/  FADD.FTZ R189, R188, R189 ;  /* 0x000000bdbcbd7221 */ /* 0x000fe40000010000 */
[----:B------:R-:W-:Y:S02]  /*26520*/  MUFU.EX2 R180, R175 ;  /* 0x000000af00b47308 */ /* 0x000fe40000000800 */
[C---:B------:R-:W-:Y:S04]  /*26530*/  HMMA.16816.F32.BF16 R20, R132.reuse, R144, R20 ;  /* 0x000000908414723c */ /* 0x040fe80000041814 */
[----:B------:R-:W-:Y:S04]  /*26540*/  FADD.FTZ R189, R187, R189 ;  /* 0x000000bdbbbd7221 */ /* 0x000fe80000010000 */
[C---:B------:R-:W-:Y:S01]  /*26550*/  HMMA.16816.F32.BF16 R24, R132.reuse, R146, R24 ;  /* 0x000000928418723c */ /* 0x040fe20000041818 */
[----:B------:R-:W4:Y:S01]  /*26560*/  LDSM.16.MT88.4 R144, [R234+0x14800] ;  /* 0x01480000ea90783b */ /* 0x000f220000004200 */
[----:B------:R-:W-:Y:S02]  /*26570*/  MUFU.EX2 R165, R173 ;  /* 0x000000ad00a57308 */ /* 0x000fe40000000800 */
[----:B------:R-:W-:Y:S04]  /*26580*/  FADD.FTZ R186, R186, R189 ;  /* 0x000000bdbaba7221 */ /* 0x000fe80000010000 */
[C---:B------:R-:W-:Y:S04]  /*26590*/  HMMA.16816.F32.BF16 R28, R132.reuse, R148, R28 ;  /* 0x00000094841c723c */ /* 0x040fe8000004181c */
[----:B------:R-:W5:Y:S01]  /*265a0*/  MUFU.EX2 R182, R181 ;  /* 0x000000b500b67308 */ /* 0x000f620000000800 */
[----:B------:R-:W-:Y:S03]  /*265b0*/  FADD.FTZ R186, R196, R186 ;  /* 0x000000bac4ba7221 */ /* 0x000fe60000010000 */
[C---:B------:R-:W-:Y:S01]  /*265c0*/  HMMA.16816.F32.BF16 R32, R132.reuse, R150, R32 ;  /* 0x000000968420723c */ /* 0x040fe20000041820 */
[----:B------:R-:W3:Y:S03]  /*265d0*/  LDSM.16.MT88.4 R148, [R231+0x14800] ;  /* 0x01480000e794783b */ /* 0x000ee60000004200 */
[----:B------:R-:W-:Y:S02]  /*265e0*/  FADD.FTZ R197, R197, R186 ;  /* 0x000000bac5c57221 */ /* 0x000fe40000010000 */
[----:B------:R-:W-:Y:S02]  /*265f0*/  MUFU.EX2 R181, R177 ;  /* 0x000000b100b57308 */ /* 0x000fe40000000800 */
[C---:B------:R-:W-:Y:S04]  /*26600*/  HMMA.16816.F32.BF16 R36, R132.reuse, R152, R36 ;  /* 0x000000988424723c */ /* 0x040fe80000041824 */
[----:B------:R-:W-:Y:S04]  /*26610*/  FADD.FTZ R197, R200, R197 ;  /* 0x000000c5c8c57221 */ /* 0x000fe80000010000 */
[C---:B------:R-:W-:Y:S01]  /*26620*/  HMMA.16816.F32.BF16 R40, R132.reuse, R154, R40 ;  /* 0x0000009a8428723c */ /* 0x040fe20000041828 */
[----:B------:R-:W-:Y:S01]  /*26630*/  LDSM.16.MT88.4 R152, [R231+0x11000] ;  /* 0x01100000e798783b */ /* 0x000fe20000004200 */
[----:B------:R-:W3:Y:S02]  /*26640*/  MUFU.EX2 R206, R206 ;  /* 0x000000ce00ce7308 */ /* 0x000ee40000000800 */
[----:B------:R-:W-:Y:S04]  /*26650*/  FADD.FTZ R201, R201, R197 ;  /* 0x000000c5c9c97221 */ /* 0x000fe80000010000 */
[C---:B------:R-:W-:Y:S04]  /*26660*/  HMMA.16816.F32.BF16 R44, R132.reuse, R156, R44 ;  /* 0x0000009c842c723c */ /* 0x040fe8000004182c */
[----:B------:R-:W-:Y:S01]  /*26670*/  MUFU.EX2 R202, R202 ;  /* 0x000000ca00ca7308 */ /* 0x000fe20000000800 */
[----:B--2---:R-:W-:Y:S03]  /*26680*/  FADD.FTZ R201, R203, R201 ;  /* 0x000000c9cbc97221 */ /* 0x004fe60000010000 */
[C---:B------:R-:W-:Y:S01]  /*26690*/  HMMA.16816.F32.BF16 R48, R132.reuse, R158, R48 ;  /* 0x0000009e8430723c */ /* 0x040fe20000041830 */
[----:B------:R-:W-:Y:S05]  /*266a0*/  LDSM.16.MT88.4 R156, [R233+0x13000] ;  /* 0x01300000e99c783b */ /* 0x000fea0000004200 */
[----:B------:R-:W2:Y:S02]  /*266b0*/  MUFU.EX2 R207, R207 ;  /* 0x000000cf00cf7308 */ /* 0x000ea40000000800 */
[C---:B-1----:R-:W-:Y:S08]  /*266c0*/  HMMA.16816.F32.BF16 R52, R132.reuse, R140, R52 ;  /* 0x0000008c8434723c */ /* 0x042ff00000041834 */
[C---:B------:R-:W-:Y:S01]  /*266d0*/  HMMA.16816.F32.BF16 R56, R132.reuse, R142, R56 ;  /* 0x0000008e8438723c */ /* 0x040fe20000041838 */
[----:B------:R-:W-:Y:S01]  /*266e0*/  LDSM.16.MT88.4 R140, [R233+0x16800] ;  /* 0x01680000e98c783b */ /* 0x000fe20000004200 */
[----:B------:R-:W1:Y:S06]  /*266f0*/  MUFU.EX2 R167, R167 ;  /* 0x000000a700a77308 */ /* 0x000e6c0000000800 */
        /* <DEDUP_REMOVED lines=18> */
[C---:B------:R-:W-:Y:S08]  /*26820*/  HMMA.16816.F32.BF16 R108, R132.reuse, R140, R108 ;  /* 0x0000008c846c723c */ /* 0x040ff0000004186c */
[C---:B------:R-:W-:Y:S01]  /*26830*/  HMMA.16816.F32.BF16 R112, R132.reuse, R142, R112 ;  /* 0x0000008e8470723c */ /* 0x040fe20000041870 */
[----:B------:R-:W2:Y:S07]  /*26840*/  LDSM.16.MT88.4 R140, [R233+0x11000] ;  /* 0x01100000e98c783b */ /* 0x000eae0000004200 */
[C---:B----4-:R-:W-:Y:S08]  /*26850*/  HMMA.16816.F32.BF16 R116, R132.reuse, R144, R116 ;  /* 0x000000908474723c */ /* 0x050ff00000041874 */
[C---:B------:R-:W-:Y:S01]  /*26860*/  HMMA.16816.F32.BF16 R120, R132.reuse, R146, R120 ;  /* 0x000000928478723c */ /* 0x040fe20000041878 */
[----:B------:R-:W4:Y:S07]  /*26870*/  LDSM.16.MT88.4 R144, [R232+0x11000] ;  /* 0x01100000e890783b */ /* 0x000f2e0000004200 */
[C---:B-1----:R-:W-:Y:S08]  /*26880*/  HMMA.16816.F32.BF16 R124, R132.reuse, R148, R124 ;  /* 0x00000094847c723c */ /* 0x042ff0000004187c */
[----:B------:R-:W-:Y:S01]  /*26890*/  HMMA.16816.F32.BF16 R128, R132, R150, R128 ;  /* 0x000000968480723c */ /* 0x000fe20000041880 */
[----:B------:R-:W1:Y:S06]  /*268a0*/  LDSM.16.MT88.4 R148, [R234+0x13000] ;  /* 0x01300000ea94783b */ /* 0x000e6c0000004200 */
[----:B-----5:R-:W-:Y:S02]  /*268b0*/  F2FP.BF16.PACK_AB R135, R183, R182 ;  /* 0x000000b6b787723e */ /* 0x020fe400000010ff */
[----:B------:R-:W-:Y:S03]  /*268c0*/  F2FP.BF16.PACK_AB R132, R205, R204 ;  /* 0x000000cccd84723e */ /* 0x000fe600000010ff */
[C---:B------:R-:W-:Y:S01]  /*268d0*/  F2FP.BF16.PACK_AB R133, R206.reuse, R203 ;  /* 0x000000cbce85723e */ /* 0x040fe200000010ff */
[----:B------:R-:W-:Y:S01]  /*268e0*/  FADD.FTZ R206, R206, R201 ;  /* 0x000000c9cece7221 */ /* 0x000fe20000010000 */
[----:B--2---:R-:W-:Y:S07]  /*268f0*/  F2FP.BF16.PACK_AB R134, R207, R202 ;  /* 0x000000cacf86723e */ /* 0x004fee00000010ff */
[C---:B---3--:R-:W-:Y:S08]  /*26900*/  HMMA.16816.F32.BF16 R4, R132.reuse, R136, R4 ;  /* 0x000000888404723c */ /* 0x048ff00000041804 */
[C---:B------:R-:W-:Y:S01]  /*26910*/  HMMA.16816.F32.BF16 R8, R132.reuse, R138, R8 ;  /* 0x0000008a8408723c */ /* 0x040fe20000041808 */
[----:B------:R-:W2:Y:S07]  /*26920*/  LDSM.16.MT88.4 R136, [R231+0x13000] ;  /* 0x01300000e788783b */ /* 0x000eae0000004200 */
[C---:B------:R-:W-:Y:S08]  /*26930*/  HMMA.16816.F32.BF16 R12, R132.reuse, R140, R12 ;  /* 0x0000008c840c723c */ /* 0x040ff0000004180c */
        /* <DEDUP_REMOVED lines=10> */
[----:B------:R-:W-:Y:S07]  /*269e0*/  LDSM.16.MT88.4 R148, [R234+0x17000] ;  /* 0x01700000ea94783b */ /* 0x000fee0000004200 */
[C---:B------:R-:W-:Y:S08]  /*269f0*/  HMMA.16816.F32.BF16 R44, R132.reuse, R156, R44 ;  /* 0x0000009c842c723c */ /* 0x040ff0000004182c */
[C---:B------:R-:W-:Y:S01]  /*26a00*/  HMMA.16816.F32.BF16 R48, R132.reuse, R158, R48 ;  /* 0x0000009e8430723c */ /* 0x040fe20000041830 */
[----:B------:R-:W-:Y:S07]  /*26a10*/  LDSM.16.MT88.4 R156, [R231+0x17000] ;  /* 0x01700000e79c783b */ /* 0x000fee0000004200 */
[C---:B------:R-:W-:Y:S01]  /*26a20*/  HMMA.16816.F32.BF16 R52, R132.reuse, R160, R52 ;  /* 0x000000a08434723c */ /* 0x040fe20000041834 */
[----:B------:R1:W-:Y:S06]  /*26a30*/  MUFU.EX2 R161, R174 ;  /* 0x000000ae00a17308 */ /* 0x0003ec0000000800 */
[----:B------:R-:W-:Y:S01]  /*26a40*/  MOV R160, R182 ;  /* 0x000000b600a07202 */ /* 0x000fe20000000f00 */
[C---:B------:R-:W-:Y:S03]  /*26a50*/  HMMA.16816.F32.BF16 R56, R132.reuse, R162, R56 ;  /* 0x000000a28438723c */ /* 0x040fe60000041838 */
[----:B------:R-:W-:Y:S05]  /*26a60*/  MUFU.EX2 R163, R178 ;  /* 0x000000b200a37308 */ /* 0x000fea0000000800 */
[C---:B--2---:R-:W-:Y:S05]  /*26a70*/  HMMA.16816.F32.BF16 R60, R132.reuse, R136, R60 ;  /* 0x00000088843c723c */ /* 0x044fea000004183c */
[----:B------:R-:W-:Y:S03]  /*26a80*/  MUFU.EX2 R182, R179 ;  /* 0x000000b300b67308 */ /* 0x000fe60000000800 */
[C---:B------:R-:W-:Y:S01]  /*26a90*/  HMMA.16816.F32.BF16 R64, R132.reuse, R138, R64 ;  /* 0x0000008a8440723c */ /* 0x040fe20000041840 */
[----:B------:R-:W2:Y:S06]  /*26aa0*/  LDSM.16.MT88.4 R136, [R231+0x15000] ;  /* 0x01500000e788783b */ /* 0x000eac0000004200 */
[----:B------:R5:W4:Y:S01]  /*26ab0*/  MUFU.EX2 R162, R176 ;  /* 0x000000b000a27308 */ /* 0x000b220000000800 */
[C---:B------:R-:W-:Y:S01]  /*26ac0*/  HMMA.16816.F32.BF16 R68, R132.reuse, R168, R68 ;  /* 0x000000a88444723c */ /* 0x040fe20000041844 */
[----:B-1----:R-:W-:Y:S07]  /*26ad0*/  LDSM.16.MT88.4 R172, [R232+0x11800] ;  /* 0x01180000e8ac783b */ /* 0x002fee0000004200 */
[C---:B------:R-:W-:Y:S07]  /*26ae0*/  HMMA.16816.F32.BF16 R72, R132.reuse, R170, R72 ;  /* 0x000000aa8448723c */ /* 0x040fee0000041848 */
[----:B------:R-:W-:Y:S01]  /*26af0*/  F2FP.BF16.PACK_AB R171, R165, R167 ;  /* 0x000000a7a5ab723e */ /* 0x000fe200000010ff */
[C---:B---3--:R-:W-:Y:S01]  /*26b00*/  HMMA.16816.F32.BF16 R76, R132.reuse, R140, R76 ;  /* 0x0000008c844c723c */ /* 0x048fe2000004184c */
[----:B-----5:R-:W-:Y:S07]  /*26b10*/  LDSM.16.MT88.4 R176, [R231+0x11800] ;  /* 0x01180000e7b0783b */ /* 0x020fee0000004200 */
[C---:B------:R-:W-:Y:S04]  /*26b20*/  HMMA.16816.F32.BF16 R80, R132.reuse, R142, R80 ;  /* 0x0000008e8450723c */ /* 0x040fe80000041850 */
[----:B----4-:R-:W-:Y:S01]  /*26b30*/  MOV R166, R162 ;  /* 0x000000a200a67202 */ /* 0x010fe20000000f00 */
[----:B------:R-:W1:Y:S03]  /*26b40*/  LDSM.16.MT88.4 R140, [R233+0x17000] ;  /* 0x01700000e98c783b */ /* 0x000e660000004200 */
[C---:B------:R-:W-:Y:S08]  /*26b50*/  HMMA.16816.F32.BF16 R84, R132.reuse, R144, R84 ;  /* 0x000000908454723c */ /* 0x040ff00000041854 */
[C---:B------:R-:W-:Y:S01]  /*26b60*/  HMMA.16816.F32.BF16 R88, R132.reuse, R146, R88 ;  /* 0x000000928458723c */ /* 0x040fe20000041858 */
[----:B------:R-:W-:Y:S07]  /*26b70*/  LDSM.16.MT88.4 R144, [R233+0x11800] ;  /* 0x01180000e990783b */ /* 0x000fee0000004200 */
[C---:B--2---:R-:W-:Y:S08]  /*26b80*/  HMMA.16816.F32.BF16 R92, R132.reuse, R136, R92 ;  /* 0x00000088845c723c */ /* 0x044ff0000004185c */
[C---:B------:R-:W-:Y:S01]  /*26b90*/  HMMA.16816.F32.BF16 R96, R132.reuse, R138, R96 ;  /* 0x0000008a8460723c */ /* 0x040fe20000041860 */
[----:B------:R-:W2:Y:S07]  /*26ba0*/  LDSM.16.MT88.4 R136, [R234+0x11800] ;  /* 0x01180000ea88783b */ /* 0x000eae0000004200 */
[C---:B------:R-:W-:Y:S08]  /*26bb0*/  HMMA.16816.F32.BF16 R100, R132.reuse, R148, R100 ;  /* 0x000000948464723c */ /* 0x040ff00000041864 */
[C---:B------:R-:W-:Y:S08]  /*26bc0*/  HMMA.16816.F32.BF16 R104, R132.reuse, R150, R104 ;  /* 0x000000968468723c */ /* 0x040ff00000041868 */
[C---:B-1----:R-:W-:Y:S07]  /*26bd0*/  HMMA.16816.F32.BF16 R108, R132.reuse, R140, R108 ;  /* 0x0000008c846c723c */ /* 0x042fee000004186c */
[----:B------:R-:W-:Y:S01]  /*26be0*/  MOV R140, R163 ;  /* 0x000000a3008c7202 */ /* 0x000fe20000000f00 */
[C---:B------:R-:W-:Y:S04]  /*26bf0*/  HMMA.16816.F32.BF16 R112, R132.reuse, R142, R112 ;  /* 0x0000008e8470723c */ /* 0x040fe80000041870 */
[----:B------:R-:W-:Y:S03]  /*26c00*/  MOV R141, R160 ;  /* 0x000000a0008d7202 */ /* 0x000fe60000000f00 */
[----:B------:R-:W-:Y:S01]  /*26c10*/  MOV R143, R180 ;  /* 0x000000b4008f7202 */ /* 0x000fe20000000f00 */
[C---:B------:R-:W-:Y:S04]  /*26c20*/  HMMA.16816.F32.BF16 R116, R132.reuse, R152, R116 ;  /* 0x000000988474723c */ /* 0x040fe80000041874 */
[----:B------:R-:W-:Y:S04]  /*26c30*/  MOV R142, R161 ;  /* 0x000000a1008e7202 */ /* 0x000fe80000000f00 */
[C---:B------:R-:W-:Y:S04]  /*26c40*/  HMMA.16816.F32.BF16 R120, R132.reuse, R154, R120 ;  /* 0x0000009a8478723c */ /* 0x040fe80000041878 */
[----:B------:R-:W-:Y:S04]  /*26c50*/  F2FP.BF16.PACK_AB R170, R166, R142 ;  /* 0x0000008ea6aa723e */ /* 0x000fe800000010ff */
[C---:B------:R-:W-:Y:S08]  /*26c60*/  HMMA.16816.F32.BF16 R124, R132.reuse, R156, R124 ;  /* 0x0000009c847c723c */ /* 0x040ff0000004187c */
[----:B------:R-:W-:Y:S07]  /*26c70*/  HMMA.16816.F32.BF16 R128, R132, R158, R128 ;  /* 0x0000009e8480723c */ /* 0x000fee0000041880 */
[----:B------:R-:W-:Y:S02]  /*26c80*/  MOV R133, R181 ;  /* 0x000000b500857202 */ /* 0x000fe40000000f00 */
[----:B------:R-:W-:Y:S03]  /*26c90*/  MOV R134, R182 ;  /* 0x000000b600867202 */ /* 0x000fe60000000f00 */
[----:B------:R-:W-:Y:S02]  /*26ca0*/  F2FP.BF16.PACK_AB R169, R143, R133 ;  /* 0x000000858fa9723e */ /* 0x000fe400000010ff */
[----:B------:R-:W-:Y:S02]  /*26cb0*/  F2FP.BF16.PACK_AB R168, R134, R140 ;  /* 0x0000008c86a8723e */ /* 0x000fe400000010ff */
[----:B------:R-:W-:Y:S02]  /*26cc0*/  MOV R135, R183 ;  /* 0x000000b700877202 */ /* 0x000fe40000000f00 */
[----:B------:R-:W1:Y:S03]  /*26cd0*/  LDSM.16.MT88.4 R180, [R234+0x13800] ;  /* 0x01380000eab4783b */ /* 0x000e660000004200 */
[C---:B--2---:R-:W-:Y:S05]  /*26ce0*/  HMMA.16816.F32.BF16 R160, R168.reuse, R136, R4 ;  /* 0x00000088a8a0723c */ /* 0x044fea0000041804 */
[----:B------:R-:W2:Y:S03]  /*26cf0*/  LDSM.16.MT88.4 R4, [R233+0x13800] ;  /* 0x01380000e904783b */ /* 0x000ea60000004200 */
[C---:B------:R-:W-:Y:S05]  /*26d00*/  HMMA.16816.F32.BF16 R156, R168.reuse, R138, R8 ;  /* 0x0000008aa89c723c */ /* 0x040fea0000041808 */
[----:B------:R-:W3:Y:S03]  /*26d10*/  LDSM.16.MT88.4 R8, [R232+0x13800] ;  /* 0x01380000e808783b */ /* 0x000ee60000004200 */
[C---:B------:R-:W-:Y:S05]  /*26d20*/  HMMA.16816.F32.BF16 R152, R168.reuse, R144, R12 ;  /* 0x00000090a898723c */ /* 0x040fea000004180c */
[----:B------:R-:W4:Y:S03]  /*26d30*/  LDSM.16.MT88.4 R12, [R231+0x13800] ;  /* 0x01380000e70c783b */ /* 0x000f260000004200 */
[C---:B------:R-:W-:Y:S05]  /*26d40*/  HMMA.16816.F32.BF16 R148, R168.reuse, R146, R16 ;  /* 0x00000092a894723c */ /* 0x040fea0000041810 */
[----:B------:R-:W2:Y:S03]  /*26d50*/  LDSM.16.MT88.4 R16, [R234+0x15800] ;  /* 0x01580000ea10783b */ /* 0x000ea60000004200 */
[C---:B------:R-:W-:Y:S07]  /*26d60*/  HMMA.16816.F32.BF16 R144, R168.reuse, R172, R20 ;  /* 0x000000aca890723c */ /* 0x040fee0000041814 */
[----:B------:R-:W-:Y:S02]  /*26d70*/  MOV R22, R142 ;  /* 0x0000008e00167202 */ /* 0x000fe40000000f00 */
[----:B------:R-:W-:Y:S03]  /*26d80*/  MOV R23, R143 ;  /* 0x0000008f00177202 */ /* 0x000fe60000000f00 */
[----:B------:R-:W-:Y:S02]  /*26d90*/  MOV R172, R140 ;  /* 0x0000008c00ac7202 */ /* 0x000fe40000000f00 */
[----:B------:R-:W-:Y:S02]  /*26da0*/  MOV R173, R141 ;  /* 0x0000008d00ad7202 */ /* 0x000fe40000000f00 */
[C---:B------:R-:W-:Y:S01]  /*26db0*/  HMMA.16816.F32.BF16 R140, R168.reuse, R174, R24 ;  /* 0x000000aea88c723c */ /* 0x040fe20000041818 */
[----:B------:R-:W-:Y:S02]  /*26dc0*/  LDSM.16.MT88.4 R24, [R232+0x15800] ;  /* 0x01580000e818783b */ /* 0x000fe40000004200 */
[----:B------:R-:W-:Y:S02]  /*26dd0*/  MOV R20, R133 ;  /* 0x0000008500147202 */ /* 0x000fe40000000f00 */
[----:B------:R-:W-:Y:S02]  /*26de0*/  MOV R21, R134 ;  /* 0x0000008600157202 */ /* 0x000fe40000000f00 */
[----:B------:R-:W-:Y:S01]  /*26df0*/  MOV R175, R135 ;  /* 0x0000008700af7202 */ /* 0x000fe20000000f00 */
[C---:B------:R-:W-:Y:S01]  /*26e00*/  HMMA.16816.F32.BF16 R136, R168.reuse, R176, R28 ;  /* 0x000000b0a888723c */ /* 0x040fe2000004181c */
[----:B------:R-:W-:Y:S06]  /*26e10*/  LDSM.16.MT88.4 R28, [R231+0x15800] ;  /* 0x01580000e71c783b */ /* 0x000fec0000004200 */
[----:B------:R-:W-:Y:S01]  /*26e20*/  MOV R177, R22 ;  /* 0x0000001600b17202 */ /* 0x000fe20000000f00 */
[C---:B------:R-:W-:Y:S01]  /*26e30*/  HMMA.16816.F32.BF16 R132, R168.reuse, R178, R32 ;  /* 0x000000b2a884723c */ /* 0x040fe20000041820 */
[----:B------:R-:W-:Y:S03]  /*26e40*/  LDSM.16.MT88.4 R32, [R234+0x17800] ;  /* 0x01780000ea20783b */ /* 0x000fe60000004200 */
[----:B------:R-:W-:Y:S03]  /*26e50*/  MOV R176, R23 ;  /* 0x0000001700b07202 */ /* 0x000fe60000000f00 */
[----:B------:R-:W-:Y:S01]  /*26e60*/  MOV R178, R20 ;  /* 0x0000001400b27202 */ /* 0x000fe20000000f00 */
[C---:B-1----:R-:W-:Y:S04]  /*26e70*/  HMMA.16816.F32.BF16 R36, R168.reuse, R180, R36 ;  /* 0x000000b4a824723c */ /* 0x042fe80000041824 */
[----:B------:R-:W-:Y:S02]  /*26e80*/  MOV R179, R21 ;  /* 0x0000001500b37202 */ /* 0x000fe40000000f00 */
[----:B------:R-:W1:Y:S01]  /*26e90*/  LDSM.16.MT88.4 R20, [R233+0x15800] ;  /* 0x01580000e914783b */ /* 0x000e620000004200 */
[----:B------:R-:W-:Y:S01]  /*26ea0*/  MOV R180, R175 ;  /* 0x000000af00b47202 */ /* 0x000fe20000000f00 */
[C---:B------:R-:W-:Y:S04]  /*26eb0*/  HMMA.16816.F32.BF16 R40, R168.reuse, R182, R40 ;  /* 0x000000b6a828723c */ /* 0x040fe80000041828 */
[----:B------:R-:W-:Y:S02]  /*26ec0*/  MOV R181, R172 ;  /* 0x000000ac00b57202 */ /* 0x000fe40000000f00 */
[----:B------:R-:W5:Y:S01]  /*26ed0*/  LDL.LU R182, [R1] ;  /* 0x0000000001b67983 */ /* 0x000f620000300800 */
[----:B------:R-:W-:Y:S01]  /*26ee0*/  MOV R183, R173 ;  /* 0x000000ad00b77202 */ /* 0x000fe20000000f00 */
[C---:B--2---:R-:W-:Y:S02]  /*26ef0*/  HMMA.16816.F32.BF16 R44, R168.reuse, R4, R44 ;  /* 0x00000004a82c723c */ /* 0x044fe4000004182c */
[----:B------:R-:W2:Y:S02]  /*26f00*/  LDSM.16.MT88.4 R172, [R233+0x17800] ;  /* 0x01780000e9ac783b */ /* 0x000ea40000004200 */
[----:B------:R-:W-:Y:S04]  /*26f10*/  FADD.FTZ R0, R183, R206 ;  /* 0x000000ceb7007221 */ /* 0x000fe80000010000 */
[C---:B------:R-:W-:Y:S02]  /*26f20*/  HMMA.16816.F32.BF16 R48, R168.reuse, R6, R48 ;  /* 0x00000006a830723c */ /* 0x040fe40000041830 */
[----:B------:R-:W1:Y:S02]  /*26f30*/  LDSM.16.MT88.4 R4, [R232+0x17800] ;  /* 0x01780000e804783b */ /* 0x000e640000004200 */
[----:B------:R-:W-:Y:S04]  /*26f40*/  FADD.FTZ R0, R180, R0 ;  /* 0x00000000b4007221 */ /* 0x000fe80000010000 */
[C---:B---3--:R-:W-:Y:S04]  /*26f50*/  HMMA.16816.F32.BF16 R52, R168.reuse, R8, R52 ;  /* 0x00000008a834723c */ /* 0x048fe80000041834 */
[----:B------:R-:W-:Y:S04]  /*26f60*/  FADD.FTZ R0, R178, R0 ;  /* 0x00000000b2007221 */ /* 0x000fe80000010000 */
[C---:B------:R-:W-:Y:S01]  /*26f70*/  HMMA.16816.F32.BF16 R56, R168.reuse, R10, R56 ;  /* 0x0000000aa838723c */ /* 0x040fe20000041838 */
[----:B------:R-:W3:Y:S03]  /*26f80*/  LDSM.16.MT88.4 R8, [R231+0x17800] ;  /* 0x01780000e708783b */ /* 0x000ee60000004200 */
[----:B------:R-:W-:Y:S04]  /*26f90*/  FADD.FTZ R0, R176, R0 ;  /* 0x00000000b0007221 */ /* 0x000fe80000010000 */
[C---:B----4-:R-:W-:Y:S04]  /*26fa0*/  HMMA.16816.F32.BF16 R60, R168.reuse, R12, R60 ;  /* 0x0000000ca83c723c */ /* 0x050fe8000004183c */
[----:B------:R-:W-:Y:S04]  /*26fb0*/  FADD.FTZ R0, R167, R0 ;  /* 0x00000000a7007221 */ /* 0x000fe80000010000 */
[C---:B------:R-:W-:Y:S04]  /*26fc0*/  HMMA.16816.F32.BF16 R64, R168.reuse, R14, R64 ;  /* 0x0000000ea840723c */ /* 0x040fe80000041840 */
[----:B------:R-:W-:Y:S01]  /*26fd0*/  FADD.FTZ R252, R165, R0 ;  /* 0x00000000a5fc7221 */ /* 0x000fe20000010000 */
[----:B------:R-:W-:Y:S03]  /*26fe0*/  MOV R0, R3 ;  /* 0x0000000300007202 */ /* 0x000fe60000000f00 */
        /* <DEDUP_REMOVED lines=14> */
[C---:B---3--:R-:W-:Y:S08]  /*270d0*/  HMMA.16816.F32.BF16 R124, R168.reuse, R8, R124 ;  /* 0x00000008a87c723c */ /* 0x048ff0000004187c */
[----:B------:R-:W-:Y:S04]  /*270e0*/  HMMA.16816.F32.BF16 R128, R168, R10, R128 ;  /* 0x0000000aa880723c */ /* 0x000fe80000041880 */
[----:B-----5:R-:W-:Y:S04]  /*270f0*/  FFMA.FTZ R193, R2, R182, R193 ;  /* 0x000000b602c17223 */ /* 0x020fe800000100c1 */
        /* <DEDUP_REMOVED lines=15> */
[----:B------:R1:W-:Y:S02]  /*271f0*/  STL [R1], R2 ;  /* 0x0000000201007387 */ /* 0x0003e40000100800 */
[----:B-1----:R-:W-:Y:S01]  /*27200*/  MOV R2, R164 ;  /* 0x000000a400027202 */ /* 0x002fe20000000f00 */
[----:B------:R-:W-:-:S05]  /*27210*/  @P0 BRA `(.L_x_2302) ;  /* 0xffffb5c000000947 */ /* 0x000fca000383ffff */
.L_x_2293:
        /* <DEDUP_REMOVED lines=12> */
.L_x_2321:
        /* <DEDUP_REMOVED lines=8> */
.L_x_2322:
[----:B------:R-:W4:Y:S01]  /*27360*/  S2R R9, SR_TID.X ;  /* 0x0000000000097919 */ /* 0x000f220000002100 */
[----:B---3--:R-:W-:-:S03]  /*27370*/  FADD.FTZ R6, R6, R252 ;  /* 0x000000fc06067221 */ /* 0x008fc60000010000 */
[----:B------:R-:W-:Y:S01]  /*27380*/  BAR.SYNC.DEFER_BLOCKING 0x0 ;  /* 0x0000000000007b1d */ /* 0x000fe20000010000 */
[----:B------:R-:W-:Y:S02]  /*27390*/  FSETP.NE.FTZ.AND P4, PT, R2, RZ, PT ;  /* 0x000000ff0200720b */ /* 0x000fe40003f95000 */
[----:B------:R-:W-:Y:S02]  /*273a0*/  FSETP.NE.FTZ.AND P3, PT, R6, RZ, PT ;  /* 0x000000ff0600720b */ /* 0x000fe40003f75000 */
[----:B------:R-:W-:Y:S01]  /*273b0*/  MOV R8, 0x3f800000 ;  /* 0x3f80000000087802 */ /* 0x000fe20000000f00 */
[----:B------:R-:W-:Y:S01]  /*273c0*/  ULDC.64 UR4, c[0x0][0x118] ;  /* 0x0000460000047ab9 */ /* 0x000fe20000000a00 */
[----:B------:R-:W-:-:S07]  /*273d0*/  MOV R7, 0x3f800000 ;  /* 0x3f80000000077802 */ /* 0x000fce0000000f00 */
[----:B------:R-:W3:Y:S01]  /*273e0*/  @P4 MUFU.RCP R8, R2 ;  /* 0x0000000200084308 */ /* 0x000ee20000001000 */
[----:B----4-:R-:W-:-:S07]  /*273f0*/  SHF.R.S32.HI R10, RZ, 0x1f, R9 ;  /* 0x0000001fff0a7819 */ /* 0x010fce0000011409 */
[----:B------:R-:W4:Y:S01]  /*27400*/  @P3 MUFU.RCP R7, R6 ;  /* 0x0000000600073308 */ /* 0x000f220000001000 */
[----:B------:R-:W-:-:S04]  /*27410*/  LEA.HI R11, R10, R9, RZ, 0x2 ;  /* 0x000000090a0b7211 */ /* 0x000fc800078f10ff */
[--C-:B------:R-:W-:Y:S02]  /*27420*/  SHF.R.S32.HI R13, RZ, 0x2, R11.reuse ;  /* 0x00000002ff0d7819 */ /* 0x100fe4000001140b */
[----:B------:R-:W-:Y:S01]  /*27430*/  SHF.R.S32.HI R12, RZ, 0x1f, R11 ;  /* 0x0000001fff0c7819 */ /* 0x000fe2000001140b */
[C---:B---3--:R-:W-:Y:S01]  /*27440*/  FMUL.FTZ R160, R8.reuse, R160 ;  /* 0x000000a008a07220 */ /* 0x048fe20000410000 */
        /* <DEDUP_REMOVED lines=81> */
[----:B------:R-:W-:Y:S01]  /*27960*/  FMUL.FTZ R129, R8, R129 ;  /* 0x0000008108817220 */ /* 0x000fe20000410000 */
[----:B------:R-:W-:Y:S01]  /*27970*/  MOV R8, 0x40 ;  /* 0x0000004000087802 */ /* 0x000fe20000000f00 */
[C---:B----4-:R-:W-:Y:S02]  /*27980*/  FMUL.FTZ R163, R7.reuse, R163 ;  /* 0x000000a307a37220 */ /* 0x050fe40000410000 */
[C---:B------:R-:W-:Y:S01]  /*27990*/  FMUL.FTZ R162, R7.reuse, R162 ;  /* 0x000000a207a27220 */ /* 0x040fe20000410000 */
[----:B------:R-:W-:Y:S01]  /*279a0*/  SEL R8, R8, 0xffffffc0, !P1 ;  /* 0xffffffc008087807 */ /* 0x000fe20004800000 */
[C---:B------:R-:W-:Y:S02]  /*279b0*/  FMUL.FTZ R159, R7.reuse, R159 ;  /* 0x0000009f079f7220 */ /* 0x040fe40000410000 */
[----:B------:R-:W-:Y:S01]  /*279c0*/  FMUL.FTZ R158, R7, R158 ;  /* 0x0000009e079e7220 */ /* 0x000fe20000410000 */
[----:B------:R-:W-:Y:S01]  /*279d0*/  IADD3 R16, R13, R8, RZ ;  /* 0x000000080d107210 */ /* 0x000fe20007ffe0ff */
[C---:B------:R-:W-:Y:S01]  /*279e0*/  FMUL.FTZ R155, R7.reuse, R155 ;  /* 0x0000009b079b7220 */ /* 0x040fe20000410000 */
[----:B------:R-:W-:Y:S01]  /*279f0*/  IADD3 R8, R8, R15, RZ ;  /* 0x0000000f08087210 */ /* 0x000fe20007ffe0ff */
[C---:B------:R-:W-:Y:S01]  /*27a00*/  FMUL.FTZ R154, R7.reuse, R154 ;  /* 0x0000009a079a7220 */ /* 0x040fe20000410000 */
[----:B------:R-:W-:Y:S01]  /*27a10*/  STS.64 [R14.X4+0x800], R162 ;  /* 0x000800a20e007388 */ /* 0x000fe20000004a00 */
[----:B------:R-:W-:-:S02]  /*27a20*/  FMUL.FTZ R151, R7, R151 ;  /* 0x0000009707977220 */ /* 0x000fc40000410000 */
[C---:B------:R-:W-:Y:S01]  /*27a30*/  FMUL.FTZ R150, R7.reuse, R150 ;  /* 0x0000009607967220 */ /* 0x040fe20000410000 */
[----:B------:R-:W-:Y:S01]  /*27a40*/  STS.64 [R15], R156 ;  /* 0x0000009c0f007388 */ /* 0x000fe20000000a00 */
[C---:B------:R-:W-:Y:S02]  /*27a50*/  FMUL.FTZ R147, R7.reuse, R147 ;  /* 0x0000009307937220 */ /* 0x040fe40000410000 */
[C---:B------:R-:W-:Y:S01]  /*27a60*/  FMUL.FTZ R146, R7.reuse, R146 ;  /* 0x0000009207927220 */ /* 0x040fe20000410000 */
[----:B------:R-:W-:Y:S01]  /*27a70*/  STS.64 [R15+0x800], R158 ;  /* 0x0008009e0f007388 */ /* 0x000fe20000000a00 */
[C---:B------:R-:W-:Y:S02]  /*27a80*/  FMUL.FTZ R143, R7.reuse, R143 ;  /* 0x0000008f078f7220 */ /* 0x040fe40000410000 */
[C---:B------:R-:W-:Y:S01]  /*27a90*/  FMUL.FTZ R142, R7.reuse, R142 ;  /* 0x0000008e078e7220 */ /* 0x040fe20000410000 */
[----:B------:R-:W-:Y:S01]  /*27aa0*/  STS.64 [R16], R152 ;  /* 0x0000009810007388 */ /* 0x000fe20000000a00 */
[----:B------:R-:W-:-:S02]  /*27ab0*/  FMUL.FTZ R139, R7, R139 ;  /* 0x0000008b078b7220 */ /* 0x000fc40000410000 */
[C---:B------:R-:W-:Y:S01]  /*27ac0*/  FMUL.FTZ R138, R7.reuse, R138 ;  /* 0x0000008a078a7220 */ /* 0x040fe20000410000 */
[----:B------:R-:W-:Y:S01]  /*27ad0*/  STS.64 [R16+0x800], R154 ;  /* 0x0008009a10007388 */ /* 0x000fe20000000a00 */
[C---:B------:R-:W-:Y:S02]  /*27ae0*/  FMUL.FTZ R135, R7.reuse, R135 ;  /* 0x0000008707877220 */ /* 0x040fe40000410000 */
[C---:B------:R-:W-:Y:S01]  /*27af0*/  FMUL.FTZ R134, R7.reuse, R134 ;  /* 0x0000008607867220 */ /* 0x040fe20000410000 */
[----:B------:R-:W-:Y:S01]  /*27b00*/  STS.64 [R8], R148 ;  /* 0x0000009408007388 */ /* 0x000fe20000000a00 */
[C---:B------:R-:W-:Y:S02]  /*27b10*/  FMUL.FTZ R39, R7.reuse, R39 ;  /* 0x0000002707277220 */ /* 0x040fe40000410000 */
[C---:B------:R-:W-:Y:S01]  /*27b20*/  FMUL.FTZ R38, R7.reuse, R38 ;  /* 0x0000002607267220 */ /* 0x040fe20000410000 */
[----:B------:R-:W-:Y:S01]  /*27b30*/  STS.64 [R8+0x800], R150 ;  /* 0x0008009608007388 */ /* 0x000fe20000000a00 */
        /* <DEDUP_REMOVED lines=46> */
[----:B------:R-:W-:-:S04]  /*27e20*/  MOV R7, 0x80 ;  /* 0x0000008000077802 */ /* 0x000fc80000000f00 */
[----:B------:R-:W-:-:S04]  /*27e30*/  SEL R7, R7, 0xffffff80, !P2 ;  /* 0xffffff8007077807 */ /* 0x000fc80005000000 */
[----:B------:R-:W-:Y:S02]  /*27e40*/  IADD3 R13, R13, R7, RZ ;  /* 0x000000070d0d7210 */ /* 0x000fe40007ffe0ff */
[----:B------:R-:W-:Y:S02]  /*27e50*/  IADD3 R17, R7, R15, RZ ;  /* 0x0000000f07117210 */ /* 0x000fe40007ffe0ff */
[-C--:B------:R-:W-:Y:S01]  /*27e60*/  IADD3 R18, R16, R7.reuse, RZ ;  /* 0x0000000710127210 */ /* 0x080fe20007ffe0ff */
[----:B------:R-:W-:Y:S01]  /*27e70*/  STS.64 [R13], R144 ;  /* 0x000000900d007388 */ /* 0x000fe20000000a00 */
[----:B------:R-:W-:-:S03]  /*27e80*/  IADD3 R7, R8, R7, RZ ;  /* 0x0000000708077210 */ /* 0x000fc60007ffe0ff */
        /* <DEDUP_REMOVED lines=45> */
[----:B------:R-:W-:Y:S04]  /*28160*/  STS.64 [R8+0xc000], R112 ;  /* 0x00c0007008007388 */ /* 0x000fe80000000a00 */
[----:B------:R4:W-:Y:S04]  /*28170*/  STS.64 [R8+0xc800], R114 ;  /* 0x00c8007208007388 */ /* 0x0009e80000000a00 */
        /* <DEDUP_REMOVED lines=8> */
[----:B---3--:R-:W3:Y:S04]  /*28200*/  LD.E.64 R14, [R4.64+0xb0] ;  /* 0x0000b004040e7980 */ /* 0x008ee8000c101b00 */
[----:B------:R-:W3:Y:S04]  /*28210*/  LD.E R144, [R4.64+0x60] ;  /* 0x0000600404907980 */ /* 0x000ee8000c101900 */
[----:B----4-:R-:W4:Y:S01]  /*28220*/  S2R R8, SR_TID.X ;  /* 0x0000000000087919 */ /* 0x010f220000002100 */
[----:B------:R-:W-:-:S03]  /*28230*/  LEA.HI R145, R10, R9, RZ, 0x4 ;  /* 0x000000090a917211 */ /* 0x000fc600078f20ff */
[----:B-1----:R1:W5:Y:S01]  /*28240*/  LD.E R13, [R4.64+0xcc] ;  /* 0x0000cc04040d7980 */ /* 0x002362000c101900 */
[----:B------:R-:W-:-:S03]  /*28250*/  LOP3.LUT R145, R145, 0xfffffff0, RZ, 0xc0, !PT ;  /* 0xfffffff091917812 */ /* 0x000fc600078ec0ff */
[----:B------:R1:W5:Y:S01]  /*28260*/  LD.E.64 R148, [R4.64+0x78] ;  /* 0x0000780404947980 */ /* 0x000362000c101b00 */
[----:B------:R-:W-:-:S03]  /*28270*/  IADD3 R145, -R145, R9, RZ ;  /* 0x0000000991917210 */ /* 0x000fc60007ffe1ff */
[----:B------:R1:W5:Y:S01]  /*28280*/  LD.E.64 R150, [R4.64+0xa8] ;  /* 0x0000a80404967980 */ /* 0x000362000c101b00 */
[----:B--2---:R-:W-:Y:S01]  /*28290*/  LEA.HI R17, R145, R145, RZ, 0x1 ;  /* 0x0000009191117211 */ /* 0x004fe200078f08ff */
[----:B------:R-:W2:Y:S01]  /*282a0*/  @P4 MUFU.LG2 R2, R2 ;  /* 0x0000000200024308 */ /* 0x000ea20000000c00 */
[----:B------:R-:W-:Y:S01]  /*282b0*/  LOP3.LUT R12, R12, 0xffffffe0, RZ, 0xc0, !PT ;  /* 0xffffffe00c0c7812 */ /* 0x000fe200078ec0ff */
[----:B------:R-:W-:Y:S01]  /*282c0*/  BSSY B0, `(.L_x_2305) ;  /* 0x0000055000007945 */ /* 0x000fe20003800000 */
[C---:B------:R-:W-:Y:S02]  /*282d0*/  SHF.L.U32 R18, R17.reuse, 0x2, RZ ;  /* 0x0000000211127819 */ /* 0x040fe400000006ff */
[----:B------:R-:W-:Y:S02]  /*282e0*/  LOP3.LUT R17, R17, 0xffffffe, RZ, 0xc0, !PT ;  /* 0x0ffffffe11117812 */ /* 0x000fe400078ec0ff */
[----:B------:R-:W-:Y:S01]  /*282f0*/  IADD3 R12, -R12, R9, RZ ;  /* 0x000000090c0c7210 */ /* 0x000fe20007ffe1ff */
[----:B------:R-:W1:Y:S01]  /*28300*/  @P3 MUFU.LG2 R6, R6 ;  /* 0x0000000600063308 */ /* 0x000e620000000c00 */
[----:B------:R-:W-:-:S02]  /*28310*/  IADD3 R17, R145, -R17, RZ ;  /* 0x8000001191117210 */ /* 0x000fc40007ffe0ff */
[----:B----4-:R-:W-:Y:S02]  /*28320*/  SHF.R.S32.HI R7, RZ, 0x1f, R8 ;  /* 0x0000001fff077819 */ /* 0x010fe40000011408 */
[----:B------:R-:W-:Y:S02]  /*28330*/  SHF.R.S32.HI R146, RZ, 0x1f, R11 ;  /* 0x0000001fff927819 */ /* 0x000fe4000001140b */
[CC--:B------:R-:W-:Y:S01]  /*28340*/  LEA.HI R10, R7.reuse, R8.reuse, RZ, 0x4 ;  /* 0x00000008070a7211 */ /* 0x0c0fe200078f20ff */
[----:B--2---:R-:W-:Y:S01]  /*28350*/  @P4 FMUL.FTZ R2, R2, 0.69314718246459960938 ;  /* 0x3f31721802024820 */ /* 0x004fe20000410000 */
[----:B------:R-:W-:Y:S02]  /*28360*/  LEA.HI R7, R7, R8, RZ, 0x5 ;  /* 0x0000000807077211 */ /* 0x000fe400078f28ff */
[----:B------:R-:W-:Y:S02]  /*28370*/  SHF.R.S32.HI R10, RZ, 0x4, R10 ;  /* 0x00000004ff0a7819 */ /* 0x000fe4000001140a */
[----:B------:R-:W-:-:S02]  /*28380*/  LOP3.LUT R7, R7, 0xffffffe0, RZ, 0xc0, !PT ;  /* 0xffffffe007077812 */ /* 0x000fc400078ec0ff */
[----:B------:R-:W-:Y:S01]  /*28390*/  SHF.L.U32 R16, R10, 0x6, RZ ;  /* 0x000000060a107819 */ /* 0x000fe200000006ff */
[----:B-1----:R-:W-:Y:S01]  /*283a0*/  @P3 FMUL.FTZ R6, R6, 0.69314718246459960938 ;  /* 0x3f31721806063820 */ /* 0x002fe20000410000 */
[----:B------:R-:W-:Y:S02]  /*283b0*/  IADD3 R7, -R7, R8, RZ ;  /* 0x0000000807077210 */ /* 0x000fe40007ffe1ff */
[----:B------:R-:W-:Y:S01]  /*283c0*/  LOP3.LUT R16, R16, 0x1c0, RZ, 0xc0, !PT ;  /* 0x000001c010107812 */ /* 0x000fe200078ec0ff */
[----:B------:R-:W-:Y:S01]  /*283d0*/  BAR.SYNC.DEFER_BLOCKING 0x0 ;  /* 0x0000000000007b1d */ /* 0x000fe20000010000 */
[----:B------:R-:W-:Y:S02]  /*283e0*/  LOP3.LUT P0, RZ, R12, 0x3, RZ, 0xc0, !PT ;  /* 0x000000030cff7812 */ /* 0x000fe4000780c0ff */
[----:B------:R-:W-:Y:S02]  /*283f0*/  LOP3.LUT R18, R16, 0x38, R18, 0xf8, !PT ;  /* 0x0000003810127812 */ /* 0x000fe400078ef812 */
[----:B------:R-:W-:-:S02]  /*28400*/  SHF.R.U32.HI R16, RZ, 0x3, R16 ;  /* 0x00000003ff107819 */ /* 0x000fc40000011610 */
[----:B------:R-:W-:Y:S02]  /*28410*/  LEA.HI R146, R146, R11, RZ, 0x2 ;  /* 0x0000000b92927211 */ /* 0x000fe400078f10ff */
[----:B------:R-:W-:Y:S02]  /*28420*/  LOP3.LUT R16, R18, R16, RZ, 0x3c, !PT ;  /* 0x0000001012107212 */ /* 0x000fe400078e3cff */
[----:B------:R-:W-:Y:S02]  /*28430*/  SHF.R.S32.HI R8, RZ, 0x1f, R7 ;  /* 0x0000001fff087819 */ /* 0x000fe40000011407 */
[----:B------:R-:W-:Y:S02]  /*28440*/  LEA R147, R17, R16, 0x2 ;  /* 0x0000001011937211 */ /* 0x000fe400078e10ff */
[----:B------:R-:W-:Y:S02]  /*28450*/  LOP3.LUT R146, R146, 0xffffffc, RZ, 0xc0, !PT ;  /* 0x0ffffffc92927812 */ /* 0x000fe400078ec0ff */
[----:B------:R-:W-:-:S02]  /*28460*/  LEA.HI R8, R8, R7, RZ, 0x2 ;  /* 0x0000000708087211 */ /* 0x000fc400078f10ff */
[----:B------:R-:W-:Y:S02]  /*28470*/  SHF.L.U32 R7, R243, 0x6, RZ ;  /* 0x00000006f3077819 */ /* 0x000fe400000006ff */
[----:B------:R-:W-:Y:S02]  /*28480*/  IADD3 R146, R11, -R146, RZ ;  /* 0x800000920b927210 */ /* 0x000fe40007ffe0ff */
[----:B------:R-:W-:Y:S01]  /*28490*/  SHF.R.S32.HI R8, RZ, 0x2, R8 ;  /* 0x00000002ff087819 */ /* 0x000fe20000011408 */
[----:B------:R1:W2:Y:S01]  /*284a0*/  LDS.128 R140, [R147.X4] ;  /* 0x00000000938c7984 */ /* 0x0002a20000004c00 */
[----:B------:R-:W-:Y:S01]  /*284b0*/  MOV R9, 0xff800000 ;  /* 0xff80000000097802 */ /* 0x000fe20000000f00 */
[-C--:B-----5:R-:W-:Y:S01]  /*284c0*/  @P4 FFMA.FTZ R9, R164, R0.reuse, R2 ;  /* 0x00000000a4094223 */ /* 0x0a0fe20000010002 */
[----:B------:R-:W-:Y:S01]  /*284d0*/  MOV R11, 0xff800000 ;  /* 0xff800000000b7802 */ /* 0x000fe20000000f00 */
[----:B------:R1:W4:Y:S01]  /*284e0*/  LDS.128 R136, [R147.X4+0x800] ;  /* 0x0008000093887984 */ /* 0x0003220000004c00 */
[----:B------:R-:W-:Y:S01]  /*284f0*/  @P3 FFMA.FTZ R11, R3, R0, R6 ;  /* 0x00000000030b3223 */ /* 0x000fe20000010006 */
[----:B------:R-:W-:-:S02]  /*28500*/  LEA R8, R146, R8, 0x4 ;  /* 0x0000000892087211 */ /* 0x000fc400078e20ff */
[----:B------:R1:W1:Y:S04]  /*28510*/  LDS.128 R132, [R147.X4+0x1000] ;  /* 0x0010000093847984 */ /* 0x0002680000004c00 */
        /* <DEDUP_REMOVED lines=28> */
[----:B------:R1:W1:Y:S01]  /*286e0*/  LDS.128 R16, [R147.X4+0xf800] ;  /* 0x00f8000093107984 */ /* 0x0002620000004c00 */
[----:B---3--:R-:W-:-:S04]  /*286f0*/  IMAD R14, R14, UR8, R246 ;  /* 0x000000080e0e7c24 */ /* 0x008fc8000f8e02f6 */
[----:B------:R-:W-:Y:S01]  /*28700*/  IMAD R14, R14, R144, R245 ;  /* 0x000000900e0e7224 */ /* 0x000fe200078e02f5 */
[----:B------:R-:W-:-:S03]  /*28710*/  SHF.L.U32 R144, R145, 0x2, RZ ;  /* 0x0000000291907819 */ /* 0x000fc600000006ff */
[----:B------:R-:W-:Y:S01]  /*28720*/  IMAD R7, R15, R14, R7 ;  /* 0x0000000e0f077224 */ /* 0x000fe200078e0207 */
[----:B------:R-:W-:Y:S01]  /*28730*/  SHF.R.S32.HI R145, RZ, 0x1f, R144 ;  /* 0x0000001fff917819 */ /* 0x000fe20000011490 */
[----:B------:R-:W-:Y:S05]  /*28740*/  @P0 BRA `(.L_x_2306) ;  /* 0x000000c000000947 */ /* 0x000fea0003800000 */
[----:B-12-4-:R-:W-:Y:S01]  /*28750*/  IMAD R0, R243, -0x40, R244 ;  /* 0xffffffc0f3007824 */ /* 0x016fe200078e02f4 */
[C---:B------:R-:W-:Y:S01]  /*28760*/  IADD3 R6, R8.reuse, 0x8, RZ ;  /* 0x0000000808067810 */ /* 0x040fe20007ffe0ff */
        /* <DEDUP_REMOVED lines=10> */
.L_x_2306:
[----:B-12-4-:R-:W-:Y:S05]  /*28810*/  BSYNC B0 ;  /* 0x0000000000007941 */ /* 0x016fea0003800000 */
.L_x_2305:
        /* <DEDUP_REMOVED lines=9> */
[----:B------:R-:W-:-:S04]  /*288b0*/  LEA R6, P0, R0, R148, 0x2 ;  /* 0x0000009400067211 */ /* 0x000fc800078010ff */
[----:B------:R-:W-:Y:S02]  /*288c0*/  LEA.HI.X R7, R0, R149, R13, 0x2, P0 ;  /* 0x0000009500077211 */ /* 0x000fe400000f140d */
[----:B------:R-:W-:Y:S01]  /*288d0*/  IADD3 R0, R144, 0x40, RZ ;  /* 0x0000004090007810 */ /* 0x000fe20007ffe0ff */
[----:B------:R-:W-:Y:S05]  /*288e0*/  @P1 BRA `(.L_x_2308) ;  /* 0x000000c000001947 */ /* 0x000fea0003800000 */
[C---:B------:R-:W-:Y:S01]  /*288f0*/  IADD3 R3, R0.reuse, 0x40, RZ ;  /* 0x0000004000037810 */ /* 0x040fe20007ffe0ff */
[----:B------:R-:W-:Y:S01]  /*28900*/  ULDC.64 UR4, c[0x0][0x118] ;  /* 0x0000460000047ab9 */ /* 0x000fe20000000a00 */
[C---:B------:R-:W-:Y:S02]  /*28910*/  IADD3 R2, R0.reuse, 0x80, RZ ;  /* 0x0000008000027810 */ /* 0x040fe40007ffe0ff */
[-C--:B-----5:R-:W-:Y:S02]  /*28920*/  ISETP.GE.AND P2, PT, R0, R4.reuse, PT ;  /* 0x000000040000720c */ /* 0x0a0fe40003f46270 */
[-C--:B------:R-:W-:Y:S02]  /*28930*/  ISETP.GE.AND P3, PT, R144, R4.reuse, PT ;  /* 0x000000049000720c */ /* 0x080fe40003f66270 */
[----:B------:R-:W-:-:S02]  /*28940*/  ISETP.GE.AND P1, PT, R3, R4, PT ;  /* 0x000000040300720c */ /* 0x000fc40003f26270 */
[----:B------:R-:W-:-:S07]  /*28950*/  ISETP.GE.AND P0, PT, R2, R4, PT ;  /* 0x000000040200720c */ /* 0x000fce0003f06270 */
[----:B------:R2:W-:Y:S04]  /*28960*/  @!P2 ST.E.128 [R6.64+0x100], R108 ;  /* 0x0001006c0600a985 */ /* 0x0005e8000c101d04 */
[----:B------:R2:W-:Y:S04]  /*28970*/  @!P3 ST.E.64 [R6.64], R140 ;  /* 0x0000008c0600b985 */ /* 0x0005e8000c101b04 */
[----:B------:R2:W-:Y:S04]  /*28980*/  @!P3 ST.E.64 [R6.64+0x8], R142 ;  /* 0x0000088e0600b985 */ /* 0x0005e8000c101b04 */
[----:B------:R2:W-:Y:S04]  /*28990*/  @!P1 ST.E.128 [R6.64+0x200], R76 ;  /* 0x0002004c06009985 */ /* 0x0005e8000c101d04 */
[----:B------:R2:W-:Y:S02]  /*289a0*/  @!P0 ST.E.128 [R6.64+0x300], R44 ;  /* 0x0003002c06008985 */ /* 0x0005e4000c101d04 */
.L_x_2308:
[----:B------:R-:W-:Y:S05]  /*289b0*/  BSYNC B0 ;  /* 0x0000000000007941 */ /* 0x000fea0003800000 */
.L_x_2307:
[----:B------:R-:W-:Y:S01]  /*289c0*/  IADD3 R2, R10, 0x8, RZ ;  /* 0x000000080a027810 */ /* 0x000fe20007ffe0ff */
[----:B------:R-:W-:Y:S03]  /*289d0*/  BSSY B0, `(.L_x_2309) ;  /* 0x000000e000007945 */ /* 0x000fe60003800000 */
[----:B------:R-:W-:-:S13]  /*289e0*/  ISETP.GE.AND P0, PT, R2, R243, PT ;  /* 0x000000f30200720c */ /* 0x000fda0003f06270 */
[----:B------:R-:W-:Y:S05]  /*289f0*/  @P0 BRA `(.L_x_2310) ;  /* 0x000000b000000947 */ /* 0x000fea0003800000 */
[C---:B------:R-:W-:Y:S01]  /*28a00*/  IADD3 R3, R0.reuse, 0x40, RZ ;  /* 0x0000004000037810 */ /* 0x040fe20007ffe0ff */
[----:B------:R-:W-:Y:S01]  /*28a10*/  ULDC.64 UR4, c[0x0][0x118] ;  /* 0x0000460000047ab9 */ /* 0x000fe20000000a00 */
[----:B------:R-:W-:Y:S02]  /*28a20*/  IADD3 R2, R0, 0x80, RZ ;  /* 0x0000008000027810 */ /* 0x000fe40007ffe0ff */
        /* <DEDUP_REMOVED lines=8> */
.L_x_2310:
[----:B------:R-:W-:Y:S05]  /*28ab0*/  BSYNC B0 ;  /* 0x0000000000007941 */ /* 0x000fea0003800000 */
.L_x_2309:
        /* <DEDUP_REMOVED lines=15> */
.L_x_2312:
[----:B------:R-:W-:Y:S05]  /*28bb0*/  BSYNC B0 ;  /* 0x0000000000007941 */ /* 0x000fea0003800000 */
.L_x_2311:
        /* <DEDUP_REMOVED lines=15> */
.L_x_2314:
[----:B------:R-:W-:Y:S05]  /*28cb0*/  BSYNC B0 ;  /* 0x0000000000007941 */ /* 0x000fea0003800000 */
.L_x_2313:
        /* <DEDUP_REMOVED lines=15> */
.L_x_2316:
[----:B------:R-:W-:Y:S05]  /*28db0*/  BSYNC B0 ;  /* 0x0000000000007941 */ /* 0x000fea0003800000 */
.L_x_2315:
        /* <DEDUP_REMOVED lines=15> */
.L_x_2318:
[----:B------:R-:W-:Y:S05]  /*28eb0*/  BSYNC B0 ;  /* 0x0000000000007941 */ /* 0x000fea0003800000 */
.L_x_2317:
        /* <DEDUP_REMOVED lines=15> */
.L_x_2320:
[----:B------:R-:W-:Y:S05]  /*28fb0*/  BSYNC B0 ;  /* 0x0000000000007941 */ /* 0x000fea0003800000 */
.L_x_2319:
[----:B------:R-:W-:Y:S01]  /*28fc0*/  IADD3 R10, R10, 0x38, RZ ;  /* 0x000000380a0a7810 */ /* 0x000fe20007ffe0ff */
[----:B------:R-:W-:-:S02]  /*28fd0*/  IMAD.MOV.U32 R2, RZ, RZ, R242 ;  /* 0x000000ffff027224 */ /* 0x000fc400078e00f2 */
[----:B------:R-:W-:Y:S01]  /*28fe0*/  IMAD.MOV.U32 R3, RZ, RZ, 0x0 ;  /* 0x00000000ff037424 */ /* 0x000fe200078e00ff */
[----:B------:R-:W-:-:S13]  /*28ff0*/  ISETP.GE.AND P0, PT, R10, R243, PT ;  /* 0x000000f30a00720c */ /* 0x000fda0003f06270 */
[----:B------:R-:W-:Y:S05]  /*29000*/  @P0 RET.REL.NODEC R2 `(_ZN5flash24flash_fwd_splitkv_kernelI23Flash_fwd_kernel_traitsILi256ELi64ELi64ELi4ELb0ELb0EN7cutlass10bfloat16_tE19Flash_kernel_traitsILi256ELi64ELi64ELi4ES3_EELb1ELb0ELb0ELb0ELb0ELb1ELb1ELb1EEEvNS_16Flash_fwd_paramsE) ;  /* 0xfffd6ff002000950 */ /* 0x000fea0003c3ffff */
[C---:B------:R-:W-:Y:S01]  /*29010*/  IADD3 R2, R0.reuse, 0x40, RZ ;  /* 0x0000004000027810 */ /* 0x040fe20007ffe0ff */
[----:B------:R-:W-:Y:S01]  /*29020*/  ULDC.64 UR4, c[0x0][0x118] ;  /* 0x0000460000047ab9 */ /* 0x000fe20000000a00 */
[-C--:B-----5:R-:W-:Y:S01]  /*29030*/  ISETP.GE.AND P1, PT, R0, R4.reuse, PT ;  /* 0x000000040000720c */ /* 0x0a0fe20003f26270 */
[----:B------:R-:W-:Y:S01]  /*29040*/  IMAD.MOV.U32 R3, RZ, RZ, 0x0 ;  /* 0x00000000ff037424 */ /* 0x000fe200078e00ff */
[-C--:B------:R-:W-:Y:S01]  /*29050*/  ISETP.GE.AND P0, PT, R2, R4.reuse, PT ;  /* 0x000000040200720c */ /* 0x080fe20003f06270 */
[----:B------:R-:W-:Y:S01]  /*29060*/  IMAD.MOV.U32 R2, RZ, RZ, R242 ;  /* 0x000000ffff027224 */ /* 0x000fe200078e00f2 */
[----:B------:R-:W-:Y:S02]  /*29070*/  IADD3 R0, R0, 0x80, RZ ;  /* 0x0000008000007810 */ /* 0x000fe40007ffe0ff */
[----:B------:R-:W-:-:S07]  /*29080*/  ISETP.GE.AND P2, PT, R144, R4, PT ;  /* 0x000000049000720c */ /* 0x000fce0003f46270 */
[----:B------:R1:W-:Y:S04]  /*29090*/  @!P1 ST.E.128 [R6.64+0xe100], R80 ;  /* 0x00e1005006009985 */ /* 0x0003e8000c101d04 */
[----:B------:R1:W-:Y:S01]  /*290a0*/  @!P0 ST.E.128 [R6.64+0xe200], R48 ;  /* 0x00e2003006008985 */ /* 0x0003e2000c101d04 */
[----:B------:R-:W-:-:S03]  /*290b0*/  ISETP.GE.AND P0, PT, R0, R4, PT ;  /* 0x000000040000720c */ /* 0x000fc60003f06270 */
[----:B------:R1:W-:Y:S10]  /*290c0*/  @!P2 ST.E.128 [R6.64+0xe000], R112 ;  /* 0x00e000700600a985 */ /* 0x0003f4000c101d04 */
[----:B------:R-:W-:Y:S05]  /*290d0*/  @P0 RET.REL.NODEC R2 `(_ZN5flash24flash_fwd_splitkv_kernelI23Flash_fwd_kernel_traitsILi256ELi64ELi64ELi4ELb0ELb0EN7cutlass10bfloat16_tE19Flash_kernel_traitsILi256ELi64ELi64ELi4ES3_EELb1ELb0ELb0ELb0ELb0ELb1ELb1ELb1EEEvNS_16Flash_fwd_paramsE) ;  /* 0xfffd6f2002000950 */ /* 0x000fea0003c3ffff */
[----:B------:R-:W-:Y:S01]  /*290e0*/  MOV R243, 0x0 ;  /* 0x0000000000f37802 */ /* 0x000fe20000000f00 */
[----:B------:R-:W-:-:S02]  /*290f0*/  ULDC.64 UR4, c[0x0][0x118] ;  /* 0x0000460000047ab9 */ /* 0x000fc40000000a00 */
[----:B------:R1:W-:Y:S01]  /*29100*/  ST.E.128 [R6.64+0xe300], R16 ;  /* 0x00e3001006007985 */ /* 0x0003e2000c101d04 */
[----:B------:R-:W-:Y:S05]  /*29110*/  RET.REL.NODEC R242 `(_ZN5flash24flash_fwd_splitkv_kernelI23Flash_fwd_kernel_traitsILi256ELi64ELi64ELi4ELb0ELb0EN7cutlass10bfloat16_tE19Flash_kernel_traitsILi256ELi64ELi64ELi4ES3_EELb1ELb0ELb0ELb0ELb0ELb1ELb1ELb1EEEvNS_16Flash_fwd_paramsE) ;  /* 0xfffd6ee0f2007950 */ /* 0x000fea0003c3ffff */
.L_x_2303:
[----:B------:R2:W5:Y:S01]  /*29120*/  LDL R10, [R1] ;  /* 0x00000000010a7983 */ /* 0x0005620000100800 */
[----:B------:R-:W-:Y:S02]  /*29130*/  MOV R9, 0x2 ;  /* 0x0000000200097802 */ /* 0x000fe40000000f00 */
[----:B------:R-:W-:Y:S02]  /*29140*/  MOV R7, 0x29160 ;  /* 0x0002916000077802 */ /* 0x000fe40000000f00 */
[----:B-12--5:R-:W-:Y:S05]  /*29150*/  CALL.REL.NOINC `($__internal_17_$__cuda_sm70_shflsync_bfly_p) ;  /* 0x0000012000007944 */ /* 0x026fea0003c00000 */
[----:B------:R-:W-:Y:S01]  /*29160*/  MOV R2, R9 ;  /* 0x0000000900027202 */ /* 0x000fe20000000f00 */
[----:B------:R-:W-:Y:S05]  /*29170*/  BRA `(.L_x_2321) ;  /* 0xffffe16000007947 */ /* 0x000fea000383ffff */
.L_x_2304:
[----:B------:R-:W-:Y:S01]  /*29180*/  IMAD.MOV.U32 R10, RZ, RZ, R2 ;  /* 0x000000ffff0a7224 */ /* 0x000fe200078e0002 */
[----:B------:R-:W-:Y:S02]  /*29190*/  MOV R9, 0x1 ;  /* 0x0000000100097802 */ /* 0x000fe40000000f00 */
[----:B------:R-:W-:Y:S02]  /*291a0*/  MOV R7, 0x291c0 ;  /* 0x000291c000077802 */ /* 0x000fe40000000f00 */
[----:B-1---5:R-:W-:Y:S05]  /*291b0*/  CALL.REL.NOINC `($__internal_17_$__cuda_sm70_shflsync_bfly_p) ;  /* 0x000000c000007944 */ /* 0x022fea0003c00000 */
[----:B------:R-:W-:Y:S01]  /*291c0*/  FADD.FTZ R2, R2, R9 ;  /* 0x0000000902027221 */ /* 0x000fe20000010000 */
[----:B------:R-:W-:Y:S02]  /*291d0*/  MOV R10, R252 ;  /* 0x000000fc000a7202 */ /* 0x000fe40000000f00 */
[----:B------:R-:W-:-:S02]  /*291e0*/  MOV R9, 0x2 ;  /* 0x0000000200097802 */ /* 0x000fc40000000f00 */
[----:B------:R-:W-:Y:S02]  /*291f0*/  MOV R7, 0x29210 ;  /* 0x0002921000077802 */ /* 0x000fe40000000f00 */
[----:B------:R-:W-:Y:S05]  /*29200*/  CALL.REL.NOINC `($__internal_17_$__cuda_sm70_shflsync_bfly_p) ;  /* 0x0000007000007944 */ /* 0x000fea0003c00000 */
[----:B------:R-:W-:Y:S01]  /*29210*/  FADD.FTZ R252, R252, R9 ;  /* 0x00000009fcfc7221 */ /* 0x000fe20000010000 */
[----:B------:R-:W-:Y:S02]  /*29220*/  MOV R9, 0x1 ;  /* 0x0000000100097802 */ /* 0x000fe40000000f00 */
[----:B------:R-:W-:Y:S02]  /*29230*/  MOV R7, 0x29260 ;  /* 0x0002926000077802 */ /* 0x000fe40000000f00 */
[----:B------:R-:W-:Y:S02]  /*29240*/  MOV R10, R252 ;  /* 0x000000fc000a7202 */ /* 0x000fe40000000f00 */
[----:B------:R-:W-:Y:S05]  /*29250*/  CALL.REL.NOINC `($__internal_17_$__cuda_sm70_shflsync_bfly_p) ;  /* 0x0000002000007944 */ /* 0x000fea0003c00000 */
[----:B------:R-:W-:Y:S01]  /*29260*/  MOV R6, R9 ;  /* 0x0000000900067202 */ /* 0x000fe20000000f00 */
[----:B------:R-:W-:Y:S05]  /*29270*/  BRA `(.L_x_2322) ;  /* 0xffffe0e000007947 */ /* 0x000fea000383ffff */
        .weak           $__internal_17_$__cuda_sm70_shflsync_bfly_p
        .type           $__internal_17_$__cuda_sm70_shflsync_bfly_p,@function
        .size           $__internal_17_$__cuda_sm70_shflsync_bfly_p,(.L_x_4881 - $__internal_17_$__cuda_sm70_shflsync_bfly_p)
$__internal_17_$__cuda_sm70_shflsync_bfly_p:
[----:B------:R-:W-:Y:S04]  /*29280*/  WARPSYNC R6 ;  /* 0x0000000600007348 */ /* 0x000fe80003800000 */
[----:B------:R1:W2:Y:S01]  /*29290*/  SHFL.BFLY PT, R9, R10, R9, R8 ;  /* 0x0c0000090a097389 */ /* 0x0002a200000e0008 */
[----:B------:R-:W-:-:S02]  /*292a0*/  MOV R11, 0x0 ;  /* 0x00000000000b7802 */ /* 0x000fc40000000f00 */
[----:B-1----:R-:W-:-:S04]  /*292b0*/  MOV R10, R7 ;  /* 0x00000007000a7202 */ /* 0x002fc80000000f00 */
[----:B--2---:R-:W-:Y:S05]  /*292c0*/  RET.REL.NODEC R10 `(_ZN5flash24flash_fwd_splitkv_kernelI23Flash_fwd_kernel_traitsILi256ELi64ELi64ELi4ELb0ELb0EN7cutlass10bfloat16_tE19Flash_kernel_traitsILi256ELi64ELi64ELi4ES3_EELb1ELb0ELb0ELb0ELb0ELb1ELb1ELb1EEEvNS_16Flash_fwd_paramsE) ;  /* 0xfffd6d300a007950 */ /* 0x004fea0003c3ffff */
.L_x_2323:
        /* <DEDUP_REMOVED lines=11> */
.L_x_4881:


//--------------------- .text._ZN5flash24flash_fwd_splitkv_kernelI23Flash_fwd_kernel_traitsILi256ELi64ELi64ELi4ELb0ELb0EN7cutlass10bfloat16_tE19Flash_kernel_traitsILi256ELi64ELi64ELi4ES3_EELb1ELb0ELb0ELb0ELb1ELb0ELb0ELb0EEEvNS_16Flash_fwd_paramsE --------------------------
	.section	.text._ZN5flash24flash_fwd_splitkv_kernelI23Flash_fwd_kernel_traitsILi256ELi64ELi64ELi4ELb0ELb0EN7cutlass10bfloat16_tE19Flash_kernel_traitsILi256ELi64ELi64ELi4ES3_EELb1ELb0ELb0ELb0ELb1ELb0ELb0ELb0EEEvNS_16Flash_fwd_paramsE,"ax",@progbits
	.sectioninfo	@"SHI_REGISTERS=254"
	.align	128
        .global         _ZN5flash24flash_fwd_splitkv_kernelI23Flash_fwd_kernel_traitsILi256ELi64ELi64ELi4ELb0ELb0EN7cutlass10bfloat16_tE19Flash_kernel_traitsILi256ELi64ELi64ELi4ES3_EELb1ELb0ELb0ELb0ELb1ELb0ELb0ELb0EEEvNS_16Flash_fwd_paramsE
        .type           _ZN5flash24flash_fwd_splitkv_kernelI23Flash_fwd_kernel_traitsILi256ELi64ELi64ELi4ELb0ELb0EN7cutlass10bfloat16_tE19Flash_kernel_traitsILi256ELi64ELi64ELi4ES3_EELb1ELb0ELb0ELb0ELb1ELb0ELb0ELb0EEEvNS_16Flash_fwd_paramsE,@function
        .size           _ZN5flash24flash_fwd_splitkv_kernelI23Flash_fwd_kernel_traitsILi256ELi64ELi64ELi4ELb0ELb0EN7cutlass10bfloat16_tE19Flash_kernel_traitsILi256ELi64ELi64ELi4ES3_EELb1ELb0ELb0ELb0ELb1ELb0ELb0ELb0EEEvNS_16Flash_fwd_paramsE,(.L_x_4920 - _ZN5flash24flash_fwd_splitkv_kernelI23Flash_fwd_kernel_traitsILi256ELi64ELi64ELi4ELb0ELb0EN7cutlass10bfloat16_tE19Flash_kernel_traitsILi256ELi64ELi64ELi4ES3_EELb1ELb0ELb0ELb0ELb1ELb0ELb0ELb0EEEvNS_16Flash_fwd_paramsE)
        .other          _ZN5flash24flash_fwd_splitkv_kernelI23Flash_fwd_kernel_traitsILi256ELi64ELi64ELi4ELb0ELb0EN7cutlass10bfloat16_tE19Flash_kernel_traitsILi256ELi64ELi64ELi4ES3_EELb1ELb0ELb0ELb0ELb1ELb0ELb0ELb0EEEvNS_16Flash_fwd_paramsE,@"STO_CUDA_ENTRY STV_DEFAULT"
_ZN5flash24flash_fwd_splitkv_kernelI23Flash_fwd_kernel_traitsILi256ELi64ELi64ELi4ELb0ELb0EN7cutlass10bfloat16_tE19Flash_kernel_traitsILi256ELi64ELi64ELi4ES3_EELb1ELb0ELb0ELb0ELb1ELb0ELb0ELb0EEEvNS_16Flash_fwd_paramsE:
.text._ZN5flash24flash_fwd_splitkv_kernelI23Flash_fwd_kernel_traitsILi256ELi64ELi64ELi4ELb0ELb0EN7cutlass10bfloat16_tE19Flash_kernel_traitsILi256ELi64ELi64ELi4ES3_EELb1ELb0ELb0ELb0ELb1ELb0ELb0ELb0EEEvNS_16Flash_fwd_paramsE:
[----:B------:R-:W-:Y:S02]  /*0000*/  MOV R1, c[0x0][0x28] ;  /* 0x00000a0000017a02 */ /* 0x000fe40000000f00 */
[----:B------:R-:W1:Y:S01]  /*0010*/  LDC.U8 R0, c[0x0][0x312] ;  /* 0x0000c480ff007b82 */ /* 0x000e620000000000 */
[----:B------:R-:W2:Y:S01]  /*0020*/  S2R R3, SR_CTAID.Y ;  /* 0x0000000000037919 */ /* 0x000ea20000002600 */
[----:B------:R-:W-:Y:S01]  /*0030*/  ISETP.NE.U32.AND P2, PT, RZ, c[0x0][0x240], PT ;  /* 0x00009000ff007a0c */ /* 0x000fe20003f45070 */
[----:B------:R-:W-:Y:S01]  /*0040*/  IMAD.MOV.U32 R4, RZ, RZ, 0x4 ;  /* 0x00000004ff047424 */ /* 0x000fe200078e00ff */
[----:B------:R-:W-:Y:S01]  /*0050*/  ISETP.EQ.U32.AND P1, PT, RZ, c[0x0][0x248], PT ;  /* 0x00009200ff007a0c */ /* 0x000fe20003f22070 */
[----:B------:R-:W-:Y:S01]  /*0060*/  IMAD.MOV.U32 R238, RZ, RZ, -0x1 ;  /* 0xffffffffffee7424 */ /* 0x000fe200078e00ff */
[----:B------:R-:W-:Y:S01]  /*0070*/  ISETP.NE.AND.EX P2, PT, RZ, c[0x0][0x244], PT, P2 ;  /* 0x00009100ff007a0c */ /* 0x000fe20003f45320 */
[----:B------:R-:W-:Y:S01]  /*0080*/  ULDC.64 UR10, c[0x0][0x118] ;  /* 0x00004600000a7ab9 */ /* 0x000fe20000000a00 */
[----:B------:R-:W-:Y:S01]  /*0090*/  IMAD.MOV.U32 R17, RZ, RZ, -0x1 ;  /* 0xffffffffff117424 */ /* 0x000fe200078e00ff */
[----:B------:R-:W-:-:S04]  /*00a0*/  ISETP.NE.U32.AND P0, PT, RZ, c[0x0][0x250], PT ;  /* 0x00009400ff007a0c */ /* 0x000fc80003f05070 */
[----:B------:R-:W-:Y:S02]  /*00b0*/  ISETP.NE.AND.EX P0, PT, RZ, c[0x0][0x254], PT, P0 ;  /* 0x00009500ff007a0c */ /* 0x000fe40003f05300 */
[----:B-1----:R-:W-:Y:S01]  /*00c0*/  ISETP.NE.AND P3, PT, R0, RZ, PT ;  /* 0x000000ff0000720c */ /* 0x002fe20003f65270 */
[----:B--2---:R-:W-:-:S03]  /*00d0*/  IMAD.WIDE R12, R3, R4, c[0x0][0x240] ;  /* 0x00009000030c7625 */ /* 0x004fc600078e0204 */
[----:B------:R-:W-:Y:S01]  /*00e0*/  ISETP.EQ.OR.EX P1, PT, RZ, c[0x0][0x24c], !P3, P1 ;  /* 0x00009300ff007a0c */ /* 0x000fe20005f22710 */
[CC--:B------:R-:W-:Y:S01]  /*00f0*/  IMAD.WIDE R8, R3.reuse, R4.reuse, c[0x0][0x248] ;  /* 0x0000920003087625 */ /* 0x0c0fe200078e0204 */
[----:B------:R-:W2:Y:S04]  /*0100*/  @P2 LDG.E R238, [R12.64] ;  /* 0x0000000a0cee2981 */ /* 0x000ea8000c1e1900 */
[----:B------:R-:W2:Y:S01]  /*0110*/  @P2 LDG.E R5, [R12.64+0x4] ;  /* 0x0000040a0c052981 */ /* 0x000ea2000c1e1900 */
[----:B------:R-:W-:Y:S02]  /*0120*/  IMAD.MOV.U32 R6, RZ, RZ, RZ ;  /* 0x000000ffff067224 */ /* 0x000fe400078e00ff */
[----:B------:R-:W-:-:S04]  /*0130*/  @P0 IMAD.WIDE R10, R3, R4, c[0x0][0x250] ;  /* 0x00009400030a0625 */ /* 0x000fc800078e0204 */
[----:B------:R1:W5:Y:S04]  /*0140*/  @!P1 LDG.E R17, [R8.64] ;  /* 0x0000000a08119981 */ /* 0x000368000c1e1900 */
[----:B------:R1:W5:Y:S01]  /*0150*/  @P0 LDG.E R6, [R10.64] ;  /* 0x0000000a0a060981 */ /* 0x000362000c1e1900 */
[----:B------:R-:W-:-:S03]  /*0160*/  ISETP.NE.U32.AND P0, PT, RZ, c[0x0][0x248], PT ;  /* 0x00009200ff007a0c */ /* 0x000fc60003f05070 */
[----:B------:R-:W3:Y:S04]  /*0170*/  S2R R33, SR_CTAID.X ;  /* 0x0000000000217919 */ /* 0x000ee80000002500 */
[----:B------:R-:W4:Y:S04]  /*0180*/  S2R R20, SR_CTAID.Z ;  /* 0x0000000000147919 */ /* 0x000f280000002700 */
[----:B------:R-:W1:Y:S01]  /*0190*/  S2R R86, SR_TID.X ;  /* 0x0000000000567919 */ /* 0x000e620000002100 */
[----:B------:R-:W-:Y:S01]  /*01a0*/  ISETP.NE.AND.EX P0, PT, RZ, c[0x0][0x24c], PT, P0 ;  /* 0x00009300ff007a0c */ /* 0x000fe20003f05300 */
[----:B--2---:R-:W-:-:S02]  /*01b0*/  @P2 IMAD.IADD R90, R5, 0x1, -R238 ;  /* 0x00000001055a2824 */ /* 0x004fc400078e0aee */
[----:B------:R-:W-:-:S10]  /*01c0*/  @!P2 IMAD.MOV.U32 R90, RZ, RZ, c[0x0][0x214] ;  /* 0x00008500ff5aa624 */ /* 0x000fd400078e00ff */
[----:B------:R-:W-:Y:S05]  /*01d0*/  @!P0 BRA `(.L_x_2324) ;  /* 0x0000004000008947 */ /* 0x000fea0003800000 */
[----:B-1-34-:R-:W2:Y:S02]  /*01e0*/  @P3 LDG.E R0, [R8.64+0x4] ;  /* 0x0000040a08003981 */ /* 0x01aea4000c1e1900 */
[----:B--2--5:R-:W-:-:S06]  /*01f0*/  @P3 IADD3 R0, R0, -R17, RZ ;  /* 0x8000001100003210 */ /* 0x024fcc0007ffe0ff */
[----:B------:R1:W5:Y:S01]  /*0200*/  @!P3 LDG.E R0, [R8.64] ;  /* 0x0000000a0800b981 */ /* 0x000362000c1e1900 */
[----:B------:R-:W-:Y:S05]  /*0210*/  BRA `(.L_x_2325) ;  /* 0x0000001000007947 */ /* 0x000fea0003800000 */
.L_x_2324:
[----:B-1-34-:R-:W-:Y:S02]  /*0220*/  MOV R0, c[0x0][0x218] ;  /* 0x0000860000007a02 */ /* 0x01afe40000000f00 */
.L_x_2325:
[----:B------:R-:W-:-:S04]  /*0230*/  ISETP.NE.U32.AND P2, PT, RZ, c[0x0][0x258], PT ;  /* 0x00009600ff007a0c */ /* 0x000fc80003f45070 */
[----:B------:R-:W-:-:S13]  /*0240*/  ISETP.NE.AND.EX P2, PT, RZ, c[0x0][0x25c], PT, P2 ;  /* 0x00009700ff007a0c */ /* 0x000fda0003f45320 */
[----:B-1----:R-:W-:-:S05]  /*0250*/  @P2 IMAD.WIDE R8, R3, R4, c[0x0][0x258] ;  /* 0x0000960003082625 */ /* 0x002fca00078e0204 */
[----:B------:R-:W2:Y:S01]  /*0260*/  @P2 LDG.E R7, [R8.64] ;  /* 0x0000000a08072981 */ /* 0x000ea2000c1e1900 */
[----:B------:R-:W-:Y:S01]  /*0270*/  IMAD.SHL.U32 R89, R33, 0x40, RZ ;  /* 0x0000004021597824 */ /* 0x000fe200078e00ff */
[----:B------:R-:W-:-:S04]  /*0280*/  @!P2 ISETP.NE.U32.AND P1, PT, RZ, c[0x0][0x268], PT ;  /* 0x00009a00ff00aa0c */ /* 0x000fc80003f25070 */
[----:B------:R-:W-:Y:S02]  /*0290*/  ISETP.GT.AND P0, PT, R90, R89, PT ;  /* 0x000000595a00720c */ /* 0x000fe40003f04270 */
[----:B------:R-:W-:-:S04]  /*02a0*/  @!P2 ISETP.NE.AND.EX P1, PT, RZ, c[0x0][0x26c], PT, P1 ;  /* 0x00009b00ff00aa0c */ /* 0x000fc80003f25310 */
[----:B------:R-:W-:Y:S01]  /*02b0*/  @!P2 SEL R5, RZ, c[0x0][0x21c], !P1 ;  /* 0x00008700ff05aa07 */ /* 0x000fe20004800000 */
[----:B--2--5:R-:W-:-:S03]  /*02c0*/  @P2 IMAD.IADD R84, R7, 0x1, -R6 ;  /* 0x0000000107542824 */ /* 0x024fc600078e0a06 */
[----:B------:R-:W-:-:S03]  /*02d0*/  @!P2 IADD3 R84, R5, R0, -R6 ;  /* 0x000000000554a210 */ /* 0x000fc60007ffe806 */
[----:B------:R-:W-:Y:S05]  /*02e0*/  @!P0 EXIT ;  /* 0x000000000000894d */ /* 0x000fea0003800000 */
[----:B------:R-:W-:Y:S01]  /*02f0*/  ULDC UR5, c[0x0][0x218] ;  /* 0x0000860000057ab9 */ /* 0x000fe20000000800 */
[----:B------:R-:W-:Y:S01]  /*0300*/  IADD3 R5, -R90, 0x7f, R89 ;  /* 0x0000007f5a057810 */ /* 0x000fe20007ffe159 */
[----:B------:R-:W-:Y:S01]  /*0310*/  UIADD3 UR5, UR5, 0x3f, URZ ;  /* 0x0000003f05057890 */ /* 0x000fe2000fffe03f */
[----:B------:R-:W-:Y:S02]  /*0320*/  IADD3 R7, R84, 0x3f, RZ ;  /* 0x0000003f54077810 */ /* 0x000fe40007ffe0ff */
[----:B------:R-:W-:Y:S01]  /*0330*/  IADD3 R5, R5, c[0x0][0x2e8], R84 ;  /* 0x0000ba0005057a10 */ /* 0x000fe20007ffe054 */
[----:B------:R-:W-:Y:S01]  /*0340*/  USHF.R.S32.HI UR4, URZ, 0x1f, UR5 ;  /* 0x0000001f3f047899 */ /* 0x000fe20008011405 */
[----:B------:R-:W-:Y:S02]  /*0350*/  SHF.R.S32.HI R2, RZ, 0x1f, R7 ;  /* 0x0000001fff027819 */ /* 0x000fe40000011407 */
[----:B------:R-:W-:Y:S01]  /*0360*/  SHF.R.S32.HI R0, RZ, 0x1f, R5 ;  /* 0x0000001fff007819 */ /* 0x000fe20000011405 */
[----:B------:R-:W-:Y:S01]  /*0370*/  ULEA.HI UR4, UR4, UR5, URZ, 0x6 ;  /* 0x0000000504047291 */ /* 0x000fe2000f8f303f */
[----:B------:R-:W-:-:S02]  /*0380*/  LEA.HI R2, R2, R7, RZ, 0x6 ;  /* 0x0000000702027211 */ /* 0x000fc400078f30ff */
[----:B------:R-:W-:Y:S01]  /*0390*/  LEA.HI R0, R0, R5, RZ, 0x6 ;  /* 0x0000000500007211 */ /* 0x000fe200078f30ff */
[----:B------:R-:W-:Y:S01]  /*03a0*/  USHF.R.S32.HI UR4, URZ, 0x6, UR4 ;  /* 0x000000063f047899 */ /* 0x000fe20008011404 */
[----:B------:R-:W-:Y:S02]  /*03b0*/  SHF.R.S32.HI R2, RZ, 0x6, R2 ;  /* 0x00000006ff027819 */ /* 0x000fe40000011402 */
[----:B------:R-:W-:-:S03]  /*03c0*/  SHF.R.S32.HI R0, RZ, 0x6, R0 ;  /* 0x00000006ff007819 */ /* 0x000fc60000011400 */
[----:B------:R-:W-:-:S04]  /*03d0*/  IMNMX R5, R2, UR4, PT ;  /* 0x0000000402057c17 */ /* 0x000fc8000b800200 */
[----:B------:R-:W-:-:S04]  /*03e0*/  IMNMX R2, R5, R0, PT ;  /* 0x0000000005027217 */ /* 0x000fc80003800200 */
[----:B------:R-:W-:-:S13]  /*03f0*/  ISETP.GT.AND P0, PT, R2, RZ, PT ;  /* 0x000000ff0200720c */ /* 0x000fda0003f04270 */
[----:B------:R-:W-:Y:S05]  /*0400*/  @P0 BRA `(.L_x_2326) ;  /* 0x0000079000000947 */ /* 0x000fea0003800000 */
[----:B------:R-:W-:Y:S01]  /*0410*/  SHF.R.S32.HI R5, RZ, 0x1f, R86 ;  /* 0x0000001fff057819 */ /* 0x000fe20000011456 */
[----:B------:R-:W-:Y:S01]  /*0420*/  BSSY B0, `(.L_x_2327) ;  /* 0x000002c000007945 */ /* 0x000fe20003800000 */
[----:B------:R-:W-:Y:S02]  /*0430*/  ISETP.NE.AND P0, PT, R238, -0x1, PT ;  /* 0xffffffffee00780c */ /* 0x000fe40003f05270 */
[----:B------:R-:W-:Y:S02]  /*0440*/  LEA.HI R2, R5, R86, RZ, 0x3 ;  /* 0x0000005605027211 */ /* 0x000fe400078f18ff */
[----:B------:R-:W-:Y:S02]  /*0450*/  SHF.R.S32.HI R0, RZ, 0x1f, R89 ;  /* 0x0000001fff007819 */ /* 0x000fe40000011459 */
[----:B------:R-:W-:Y:S02]  /*0460*/  LOP3.LUT R5, R2, 0x1ffffff8, RZ, 0xc0, !PT ;  /* 0x1ffffff802057812 */ /* 0x000fe400078ec0ff */
[----:B------:R-:W-:Y:S01]  /*0470*/  IADD3 R90, -R89, R90, RZ ;  /* 0x0000005a595a7210 */ /* 0x000fe20007ffe1ff */
[----:B------:R-:W-:-:S02]  /*0480*/  IMAD R0, R0, c[0x0][0x1e8], RZ ;  /* 0x00007a0000007a24 */ /* 0x000fc400078e02ff */
[----:B------:R-:W-:Y:S02]  /*0490*/  IMAD.IADD R4, R86, 0x1, -R5 ;  /* 0x0000000156047824 */ /* 0x000fe400078e0a05 */
[----:B------:R-:W-:Y:S01]  /*04a0*/  @!P0 SHF.R.S32.HI R6, RZ, 0x1f, R3 ;  /* 0x0000001fff068819 */ /* 0x000fe20000011403 */
[----:B------:R-:W-:-:S04]  /*04b0*/  @!P0 IMAD.WIDE.U32 R10, R3, c[0x0][0x1e0], RZ ;  /* 0x00007800030a8a25 */ /* 0x000fc800078e00ff */
[----:B------:R-:W-:Y:S02]  /*04c0*/  IMAD.SHL.U32 R4, R4, 0x8, RZ ;  /* 0x0000000804047824 */ /* 0x000fe400078e00ff */
[----:B------:R-:W-:Y:S02]  /*04d0*/  @!P0 IMAD R6, R6, c[0x0][0x1e0], RZ ;  /* 0x0000780006068a24 */ /* 0x000fe400078e02ff */
[----:B------:R-:W-:Y:S01]  /*04e0*/  @P0 IMAD.WIDE.U32 R8, R238, c[0x0][0x1e8], RZ ;  /* 0x00007a00ee080a25 */ /* 0x000fe200078e00ff */
[----:B------:R-:W-:Y:S02]  /*04f0*/  SHF.R.S32.HI R5, RZ, 0x1f, R4 ;  /* 0x0000001fff057819 */ /* 0x000fe40000011404 */
[----:B------:R-:W-:Y:S01]  /*0500*/  @!P0 MOV R8, R10 ;  /* 0x0000000a00088202 */ /* 0x000fe20000000f00 */
[----:B------:R-:W-:Y:S02]  /*0510*/  @!P0 IMAD R6, R3, c[0x0][0x1e4], R6 ;  /* 0x0000790003068a24 */ /* 0x000fe400078e0206 */
[----:B------:R-:W-:-:S04]  /*0520*/  IMAD.WIDE.U32 R4, R89, c[0x0][0x1e8], R4 ;  /* 0x00007a0059047a25 */ /* 0x000fc800078e0004 */
[----:B------:R-:W-:Y:S02]  /*0530*/  @P0 IMAD R238, R238, c[0x0][0x1ec], R9 ;  /* 0x00007b00eeee0a24 */ /* 0x000fe400078e0209 */
[----:B------:R-:W-:Y:S01]  /*0540*/  @!P0 IMAD.IADD R238, R11, 0x1, R6 ;  /* 0x000000010bee8824 */ /* 0x000fe200078e0206 */
[----:B------:R-:W-:Y:S01]  /*0550*/  IADD3 R10, P0, R8, R4, RZ ;  /* 0x00000004080a7210 */ /* 0x000fe20007f1e0ff */
[----:B------:R-:W-:Y:S01]  /*0560*/  IMAD R7, R89, c[0x0][0x1ec], R0 ;  /* 0x00007b0059077a24 */ /* 0x000fe200078e0200 */
[--C-:B------:R-:W-:Y:S01]  /*0570*/  SHF.R.S32.HI R6, RZ, 0x1f, R20.reuse ;  /* 0x0000001fff067819 */ /* 0x100fe20000011414 */
[----:B------:R-:W-:-:S03]  /*0580*/  IMAD R0, R3, c[0x0][0x1c0], R20 ;  /* 0x0000700003007a24 */ /* 0x000fc600078e0214 */
[----:B------:R-:W-:Y:S01]  /*0590*/  IADD3.X R11, R238, R5, R7, P0, !PT ;  /* 0x00000005ee0b7210 */ /* 0x000fe200007fe407 */
[----:B------:R-:W-:Y:S01]  /*05a0*/  IMAD R9, R6, c[0x0][0x1f0], RZ ;  /* 0x00007c0006097a24 */ /* 0x000fe200078e02ff */
[----:B------:R-:W-:Y:S01]  /*05b0*/  SHF.R.S32.HI R5, RZ, 0x3, R2 ;  /* 0x00000003ff057819 */ /* 0x000fe20000011402 */
[----:B------:R-:W-:Y:S02]  /*05c0*/  IMAD R89, R0, c[0x0][0x214], R89 ;  /* 0x0000850000597a24 */ /* 0x000fe400078e0259 */
[C---:B------:R-:W-:Y:S01]  /*05d0*/  IMAD R9, R20.reuse, c[0x0][0x1f4], R9 ;  /* 0x00007d0014097a24 */ /* 0x040fe200078e0209 */
[----:B------:R-:W-:Y:S01]  /*05e0*/  ISETP.GE.AND P0, PT, R5, R90, PT ;  /* 0x0000005a0500720c */ /* 0x000fe20003f06270 */
[----:B------:R-:W-:Y:S01]  /*05f0*/  IMAD.WIDE.U32 R20, R20, c[0x0][0x1f0], R10 ;  /* 0x00007c0014147a25 */ /* 0x000fe200078e000a */
[----:B------:R-:W-:-:S04]  /*0600*/  SHF.R.S32.HI R2, RZ, 0x1f, R5 ;  /* 0x0000001fff027819 */ /* 0x000fc80000011405 */
[----:B------:R-:W-:-:S07]  /*0610*/  IADD3 R13, R21, R9, RZ ;  /* 0x00000009150d7210 */ /* 0x000fce0007ffe0ff */
[----:B------:R-:W-:Y:S05]  /*0620*/  @P0 BRA `(.L_x_2328) ;  /* 0x000000b000000947 */ /* 0x000fea0003800000 */
[----:B------:R-:W-:Y:S01]  /*0630*/  MOV R12, R20 ;  /* 0x00000014000c7202 */ /* 0x000fe20000000f00 */
[----:B------:R-:W-:-:S04]  /*0640*/  IMAD R0, R2, c[0x0][0x1e8], RZ ;  /* 0x00007a0002007a24 */ /* 0x000fc800078e02ff */
[----:B------:R-:W-:-:S04]  /*0650*/  IMAD.WIDE.U32 R6, R5, c[0x0][0x1e8], R12 ;  /* 0x00007a0005067a25 */ /* 0x000fc800078e000c */
[----:B------:R-:W-:Y:S01]  /*0660*/  IMAD R0, R5, c[0x0][0x1ec], R0 ;  /* 0x00007b0005007a24 */ /* 0x000fe200078e0200 */
[----:B------:R-:W-:-:S04]  /*0670*/  LEA R8, P0, R6, c[0x0][0x1d0], 0x1 ;  /* 0x0000740006087a11 */ /* 0x000fc800078008ff */
[----:B------:R-:W-:-:S04]  /*0680*/  IADD3 R0, R7, R0, RZ ;  /* 0x0000000007007210 */ /* 0x000fc80007ffe0ff */
[----:B------:R-:W-:-:S05]  /*0690*/  LEA.HI.X R9, R6, c[0x0][0x1d4], R0, 0x1, P0 ;  /* 0x0000750006097a11 */ /* 0x000fca00000f0c00 */
[----:B------:R1:W-:Y:S04]  /*06a0*/  STG.E.128 [R8.64], RZ ;  /* 0x000000ff08007986 */ /* 0x0003e8000c101d0a */
[----:B------:R1:W-:Y:S04]  /*06b0*/  STG.E.128 [R8.64+0x80], RZ ;  /* 0x000080ff08007986 */ /* 0x0003e8000c101d0a */
[----:B------:R1:W-:Y:S04]  /*06c0*/  STG.E.128 [R8.64+0x100], RZ ;  /* 0x000100ff08007986 */ /* 0x0003e8000c101d0a */
[----:B------:R1:W-:Y:S02]  /*06d0*/  STG.E.128 [R8.64+0x180], RZ ;  /* 0x000180ff08007986 */ /* 0x0003e4000c101d0a */
.L_x_2328:
[----:B------:R-:W-:Y:S05]  /*06e0*/  BSYNC B0 ;  /* 0x0000000000007941 */ /* 0x000fea0003800000 */
.L_x_2327:
[----:B-1----:R-:W-:Y:S01]  /*06f0*/  IADD3 R9, R5, 0x10, RZ ;  /* 0x0000001005097810 */ /* 0x002fe20007ffe0ff */
[----:B------:R-:W-:Y:S03]  /*0700*/  BSSY B0, `(.L_x_2329) ;  /* 0x0000011000007945 */ /* 0x000fe60003800000 */
[----:B------:R-:W-:-:S13]  /*0710*/  ISETP.GE.AND P0, PT, R9, R90, PT ;  /* 0x0000005a0900720c */ /* 0x000fda0003f06270 */
[----:B------:R-:W-:Y:S05]  /*0720*/  @P0 BRA `(.L_x_2330) ;  /* 0x000000e000000947 */ /* 0x000fea0003800000 */
[----:B------:R-:W-:Y:S01]  /*0730*/  IADD3 R3, P0, R5, 0x10, RZ ;  /* 0x0000001005037810 */ /* 0x000fe20007f1e0ff */
[----:B------:R-:W-:Y:S01]  /*0740*/  IMAD.MOV.U32 R6, RZ, RZ, R20 ;  /* 0x000000ffff067224 */ /* 0x000fe200078e0014 */
[----:B------:R-:W-:-:S03]  /*0750*/  MOV R7, R13 ;  /* 0x0000000d00077202 */ /* 0x000fc60000000f00 */
[----:B------:R-:W-:Y:S02]  /*0760*/  IMAD.X R0, RZ, RZ, R2, P0 ;  /* 0x000000ffff007224 */ /* 0x000fe400000e0602 */
[----:B------:R-:W-:-:S04]  /*0770*/  IMAD.WIDE.U32 R6, R3, c[0x0][0x1e8], R6 ;  /* 0x00007a0003067a25 */ /* 0x000fc800078e0006 */
[----:B------:R-:W-:Y:S01]  /*0780*/  IMAD R0, R0, c[0x0][0x1e8], RZ ;  /* 0x00007a0000007a24 */ /* 0x000fe200078e02ff */
[----:B------:R-:W-:-:S03]  /*0790*/  LEA R10, P0, R6, c[0x0][0x1d0], 0x1 ;  /* 0x00007400060a7a11 */ /* 0x000fc600078008ff */
[----:B------:R-:W-:-:S05]  /*07a0*/  IMAD R0, R3, c[0x0][0x1ec], R0 ;  /* 0x00007b0003007a24 */ /* 0x000fca00078e0200 */
[----:B------:R-:W-:-:S04]  /*07b0*/  IADD3 R3, R7, R0, RZ ;  /* 0x0000000007037210 */ /* 0x000fc80007ffe0ff */
[----:B------:R-:W-:-:S05]  /*07c0*/  LEA.HI.X R11, R6, c[0x0][0x1d4], R3, 0x1, P0 ;  /* 0x00007500060b7a11 */ /* 0x000fca00000f0c03 */
[----:B------:R1:W-:Y:S04]  /*07d0*/  STG.E.128 [R10.64], RZ ;  /* 0x000000ff0a007986 */ /* 0x0003e8000c101d0a */
[----:B------:R1:W-:Y:S04]  /*07e0*/  STG.E.128 [R10.64+0x80], RZ ;  /* 0x000080ff0a007986 */ /* 0x0003e8000c101d0a */
[----:B------:R1:W-:Y:S04]  /*07f0*/  STG.E.128 [R10.64+0x100], RZ ;  /* 0x000100ff0a007986 */ /* 0x0003e8000c101d0a */
[----:B------:R1:W-:Y:S02]  /*0800*/  STG.E.128 [R10.64+0x180], RZ ;  /* 0x000180ff0a007986 */ /* 0x0003e4000c101d0a */
.L_x_2330:
[----:B------:R-:W-:Y:S05]  /*0810*/  BSYNC B0 ;  /* 0x0000000000007941 */ /* 0x000fea0003800000 */
.L_x_2329:
[----:B------:R-:W-:Y:S01]  /*0820*/  IADD3 R7, R5, 0x20, RZ ;  /* 0x0000002005077810 */ /* 0x000fe20007ffe0ff */
[----:B------:R-:W-:Y:S03]  /*0830*/  BSSY B0, `(.L_x_2331) ;  /* 0x0000011000007945 */ /* 0x000fe60003800000 */
[----:B------:R-:W-:-:S13]  /*0840*/  ISETP.GE.AND P0, PT, R7, R90, PT ;  /* 0x0000005a0700720c */ /* 0x000fda0003f06270 */
[----:B------:R-:W-:Y:S05]  /*0850*/  @P0 BRA `(.L_x_2332) ;  /* 0x000000e000000947 */ /* 0x000fea0003800000 */
[----:B------:R-:W-:Y:S01]  /*0860*/  IADD3 R3, P0, R5, 0x20, RZ ;  /* 0x0000002005037810 */ /* 0x000fe20007f1e0ff */
[----:B-1----:R-:W-:Y:S01]  /*0870*/  IMAD.MOV.U32 R10, RZ, RZ, R20 ;  /* 0x000000ffff0a7224 */ /* 0x002fe200078e0014 */
        /* <DEDUP_REMOVED lines=12> */
.L_x_2332:
[----:B------:R-:W-:Y:S05]  /*0940*/  BSYNC B0 ;  /* 0x0000000000007941 */ /* 0x000fea0003800000 */
.L_x_2331:
[----:B-1----:R-:W-:Y:S01]  /*0950*/  IADD3 R11, R5, 0x30, RZ ;  /* 0x00000030050b7810 */ /* 0x002fe20007ffe0ff */
[----:B------:R-:W-:Y:S03]  /*0960*/  BSSY B0, `(.L_x_2333) ;  /* 0x0000010000007945 */ /* 0x000fe60003800000 */
[----:B------:R-:W-:-:S13]  /*0970*/  ISETP.GE.AND P0, PT, R11, R90, PT ;  /* 0x0000005a0b00720c */ /* 0x000fda0003f06270 */
[----:B------:R-:W-:Y:S05]  /*0980*/  @P0 BRA `(.L_x_2334) ;  /* 0x000000d000000947 */ /* 0x000fea0003800000 */
[----:B------:R-:W-:Y:S02]  /*0990*/  IADD3 R3, P0, R5, 0x30, RZ ;  /* 0x0000003005037810 */ /* 0x000fe40007f1e0ff */
[----:B------:R-:W-:Y:S02]  /*09a0*/  MOV R12, R20 ;  /* 0x00000014000c7202 */ /* 0x000fe40000000f00 */
[----:B------:R-:W-:-:S03]  /*09b0*/  IADD3.X R0, RZ, R2, RZ, P0, !PT ;  /* 0x00000002ff007210 */ /* 0x000fc600007fe4ff */
        /* <DEDUP_REMOVED lines=10> */
.L_x_2334:
[----:B------:R-:W-:Y:S05]  /*0a60*/  BSYNC B0 ;  /* 0x0000000000007941 */ /* 0x000fea0003800000 */
.L_x_2333:
[----:B------:R-:W-:-:S04]  /*0a70*/  LOP3.LUT P4, RZ, R86, 0x7, RZ, 0xc0, !PT ;  /* 0x0000000756ff7812 */ /* 0x000fc8000788c0ff */
[-C--:B------:R-:W-:Y:S02]  /*0a80*/  ISETP.GE.OR P3, PT, R5, R90.reuse, P4 ;  /* 0x0000005a0500720c */ /* 0x080fe40002766670 */
[-C--:B------:R-:W-:Y:S02]  /*0a90*/  ISETP.GE.OR P2, PT, R9, R90.reuse, P4 ;  /* 0x0000005a0900720c */ /* 0x080fe40002746670 */
[-C--:B------:R-:W-:Y:S02]  /*0aa0*/  ISETP.GE.OR P1, PT, R7, R90.reuse, P4 ;  /* 0x0000005a0700720c */ /* 0x080fe40002726670 */
[----:B------:R-:W-:Y:S02]  /*0ab0*/  IADD3 R5, P0, R89, R5, RZ ;  /* 0x0000000559057210 */ /* 0x000fe40007f1e0ff */
[----:B------:R-:W-:Y:S02]  /*0ac0*/  ISETP.GE.OR P4, PT, R11, R90, P4 ;  /* 0x0000005a0b00720c */ /* 0x000fe40002786670 */
[----:B------:R-:W-:-:S02]  /*0ad0*/  LEA.HI.X.SX32 R2, R89, R2, 0x1, P0 ;  /* 0x0000000259027211 */ /* 0x000fc400000f0eff */
[----:B------:R-:W-:Y:S01]  /*0ae0*/  LEA R4, P0, R5, c[0x0][0x200], 0x2 ;  /* 0x0000800005047a11 */ /* 0x000fe200078010ff */
[----:B------:R-:W-:-:S03]  /*0af0*/  @!P3 IMAD.MOV.U32 R3, RZ, RZ, 0x7f800000 ;  /* 0x7f800000ff03b424 */ /* 0x000fc600078e00ff */
[----:B------:R-:W-:Y:S01]  /*0b00*/  LEA.HI.X R5, R5, c[0x0][0x204], R2, 0x2, P0 ;  /* 0x0000810005057a11 */ /* 0x000fe200000f1402 */
[----:B------:R-:W-:Y:S02]  /*0b10*/  @!P2 IMAD.MOV.U32 R2, RZ, RZ, 0x7f800000 ;  /* 0x7f800000ff02a424 */ /* 0x000fe400078e00ff */
[----:B------:R-:W-:Y:S02]  /*0b20*/  @!P1 IMAD.MOV.U32 R0, RZ, RZ, 0x7f800000 ;  /* 0x7f800000ff009424 */ /* 0x000fe400078e00ff */
[----:B------:R2:W-:Y:S04]  /*0b30*/  @!P3 STG.E [R4.64], R3 ;  /* 0x000000030400b986 */ /* 0x0005e8000c10190a */
[----:B------:R2:W-:Y:S04]  /*0b40*/  @!P2 STG.E [R4.64+0x40], R2 ;  /* 0x000040020400a986 */ /* 0x0005e8000c10190a */
[----:B------:R2:W-:Y:S01]  /*0b50*/  @!P1 STG.E [R4.64+0x80], R0 ;  /* 0x0000800004009986 */ /* 0x0005e2000c10190a */
[----:B------:R-:W-:Y:S05]  /*0b60*/  @P4 EXIT ;  /* 0x000000000000494d */ /* 0x000fea0003800000 */
[----:B--2---:R-:W-:-:S05]  /*0b70*/  MOV R3, 0x7f800000 ;  /* 0x7f80000000037802 */ /* 0x004fca0000000f00 */
[----:B------:R-:W-:Y:S01]  /*0b80*/  STG.E [R4.64+0xc0], R3 ;  /* 0x0000c00304007986 */ /* 0x000fe2000c10190a */
[----:B------:R-:W-:Y:S05]  /*0b90*/  EXIT ;  /* 0x000000000000794d */ /* 0x000fea0003800000 */
.L_x_2326:
[----:B------:R-:W-:Y:S01]  /*0ba0*/  ISETP.NE.U32.AND P0, PT, RZ, c[0x0][0x2b8], PT ;  /* 0x0000ae00ff007a0c */ /* 0x000fe20003f05070 */
[----:B------:R-:W-:Y:S01]  /*0bb0*/  IMAD.MOV.U32 R0, RZ, RZ, R3 ;  /* 0x000000ffff007224 */ /* 0x000fe200078e0003 */
[----:B------:R-:W-:Y:S02]  /*0bc0*/  ISETP.NE.U32.AND P1, PT, RZ, c[0x0][0x2c0], PT ;  /* 0x0000b000ff007a0c */ /* 0x000fe40003f25070 */
[----:B------:R-:W-:Y:S02]  /*0bd0*/  ISETP.NE.AND.EX P0, PT, RZ, c[0x0][0x2bc], PT, P0 ;  /* 0x0000af00ff007a0c */ /* 0x000fe40003f05300 */
[----:B------:R-:W-:-:S11]  /*0be0*/  ISETP.NE.AND.EX P1, PT, RZ, c[0x0][0x2c4], PT, P1 ;  /* 0x0000b100ff007a0c */ /* 0x000fd60003f25310 */
[C---:B------:R-:W-:Y:S02]  /*0bf0*/  @P0 IMAD.WIDE R10, R3.reuse, R4, c[0x0][0x2b8] ;  /* 0x0000ae00030a0625 */ /* 0x040fe400078e0204 */
[----:B------:R-:W-:Y:S02]  /*0c00*/  @P1 SHF.R.S32.HI R4, RZ, 0x1f, R3 ;  /* 0x0000001fff041819 */ /* 0x000fe40000011403 */
[----:B------:R-:W-:Y:S01]  /*0c10*/  @P1 IMAD.WIDE.U32 R8, R3, c[0x0][0x2c8], RZ ;  /* 0x0000b20003081a25 */ /* 0x000fe200078e00ff */
[----:B------:R-:W-:Y:S01]  /*0c20*/  CS2R R242, SRZ ;  /* 0x0000000000f27805 */ /* 0x000fe2000001ff00 */
[----:B------:R1:W5:Y:S01]  /*0c30*/  @P0 LDG.E R0, [R10.64] ;  /* 0x0000000a0a000981 */ /* 0x000362000c1e1900 */
[----:B------:R-:W-:Y:S01]  /*0c40*/  PLOP3.LUT P6, PT, PT, PT, PT, 0x8, 0x0 ;  /* 0x000000000000781c */ /* 0x000fe20003fce170 */
[----:B------:R-:W-:Y:S01]  /*0c50*/  @P1 IMAD R4, R4, c[0x0][0x2c8], RZ ;  /* 0x0000b20004041a24 */ /* 0x000fe200078e02ff */
[----:B------:R-:W-:-:S03]  /*0c60*/  @P1 LEA R242, P0, R8, c[0x0][0x2c0], 0x2 ;  /* 0x0000b00008f21a11 */ /* 0x000fc600078010ff */
[----:B------:R-:W-:-:S04]  /*0c70*/  @P1 IMAD R4, R3, c[0x0][0x2cc], R4 ;  /* 0x0000b30003041a24 */ /* 0x000fc800078e0204 */
[----:B------:R-:W-:Y:S01]  /*0c80*/  @P1 IMAD.IADD R5, R9, 0x1, R4 ;  /* 0x0000000109051824 */ /* 0x000fe200078e0204 */
[----:B------:R-:W-:-:S04]  /*0c90*/  IABS R4, c[0x0][0x2d0] ;  /* 0x0000b40000047a13 */ /* 0x000fc80000000000 */
[----:B------:R-:W-:-:S04]  /*0ca0*/  @P1 SHF.L.U64.HI R5, R8, 0x2, R5 ;  /* 0x0000000208051819 */ /* 0x000fc80000010205 */
[----:B------:R-:W-:Y:S02]  /*0cb0*/  @P1 IADD3.X R243, R5, c[0x0][0x2c4], RZ, P0, !PT ;  /* 0x0000b10005f31a10 */ /* 0x000fe400007fe4ff */
[----:B------:R-:W-:-:S04]  /*0cc0*/  @P1 ISETP.NE.U32.AND P0, PT, R242, RZ, PT ;  /* 0x000000fff200120c */ /* 0x000fc80003f05070 */
[----:B------:R-:W-:-:S13]  /*0cd0*/  @P1 ISETP.NE.AND.EX P6, PT, R243, RZ, PT, P0 ;  /* 0x000000fff300120c */ /* 0x000fda0003fc5300 */
[----:B------:R-:W-:Y:S05]  /*0ce0*/  @!P6 BRA `(.L_x_2335) ;  /* 0x000004800000e947 */ /* 0x000fea0003800000 */
[----:B-1----:R-:W1:Y:S01]  /*0cf0*/  I2F.RP R8, R4 ;  /* 0x0000000400087306 */ /* 0x002e620000209400 */
[----:B------:R-:W-:Y:S01]  /*0d00*/  IMAD.MOV.U32 R6, RZ, RZ, RZ ;  /* 0x000000ffff067224 */ /* 0x000fe200078e00ff */
[----:B------:R-:W-:-:S04]  /*0d10*/  LEA R15, R2, 0xffffffc0, 0x6 ;  /* 0xffffffc0020f7811 */ /* 0x000fc800078e30ff */
[----:B-----5:R-:W-:Y:S02]  /*0d20*/  IABS R0, R15 ;  /* 0x0000000f00007213 */ /* 0x020fe40000000000 */
[----:B-1----:R-:W1:Y:S02]  /*0d30*/  MUFU.RCP R7, R8 ;  /* 0x0000000800077308 */ /* 0x002e640000001000 */
[----:B-1----:R-:W-:-:S06]  /*0d40*/  IADD3 R7, R7, 0xffffffe, RZ ;  /* 0x0ffffffe07077810 */ /* 0x002fcc0007ffe0ff */
[----:B------:R-:W1:Y:S02]  /*0d50*/  F2I.FTZ.U32.TRUNC.NTZ R7, R7 ;  /* 0x0000000700077305 */ /* 0x000e64000021f000 */
[----:B-1----:R-:W-:-:S04]  /*0d60*/  IMAD.MOV R5, RZ, RZ, -R7 ;  /* 0x000000ffff057224 */ /* 0x002fc800078e0a07 */
[----:B------:R-:W-:-:S04]  /*0d70*/  IMAD R5, R5, R4, RZ ;  /* 0x0000000405057224 */ /* 0x000fc800078e02ff */
[----:B------:R-:W-:-:S06]  /*0d80*/  IMAD.HI.U32 R5, R7, R5, R6 ;  /* 0x0000000507057227 */ /* 0x000fcc00078e0006 */
[----:B------:R-:W-:-:S05]  /*0d90*/  IMAD.HI.U32 R6, R5, R0, RZ ;  /* 0x0000000005067227 */ /* 0x000fca00078e00ff */
[----:B------:R-:W-:-:S05]  /*0da0*/  IADD3 R5, -R6, RZ, RZ ;  /* 0x000000ff06057210 */ /* 0x000fca0007ffe1ff */
[----:B------:R-:W-:Y:S01]  /*0db0*/  IMAD R5, R4, R5, R0 ;  /* 0x0000000504057224 */ /* 0x000fe200078e0200 */
[----:B------:R-:W-:-:S04]  /*0dc0*/  LOP3.LUT R0, R15, c[0x0][0x2d0], RZ, 0x3c, !PT ;  /* 0x0000b4000f007a12 */ /* 0x000fc800078e3cff */
[----:B------:R-:W-:Y:S02]  /*0dd0*/  ISETP.GT.U32.AND P1, PT, R4, R5, PT ;  /* 0x000000050400720c */ /* 0x000fe40003f24070 */
[----:B------:R-:W-:-:S11]  /*0de0*/  ISETP.GE.AND P0, PT, R0, RZ, PT ;  /* 0x000000ff0000720c */ /* 0x000fd60003f06270 */
[----:B------:R-:W-:Y:S01]  /*0df0*/  @!P1 IMAD.IADD R5, R5, 0x1, -R4 ;  /* 0x0000000105059824 */ /* 0x000fe200078e0a04 */
[----:B------:R-:W-:Y:S02]  /*0e00*/  @!P1 IADD3 R6, R6, 0x1, RZ ;  /* 0x0000000106069810 */ /* 0x000fe40007ffe0ff */
[----:B------:R-:W-:Y:S02]  /*0e10*/  ISETP.NE.AND P1, PT, RZ, c[0x0][0x2d0], PT ;  /* 0x0000b400ff007a0c */ /* 0x000fe40003f25270 */
[----:B------:R-:W-:-:S13]  /*0e20*/  ISETP.GE.U32.AND P2, PT, R5, R4, PT ;  /* 0x000000040500720c */ /* 0x000fda0003f46070 */
[----:B------:R-:W-:-:S04]  /*0e30*/  @P2 IADD3 R6, R6, 0x1, RZ ;  /* 0x0000000106062810 */ /* 0x000fc80007ffe0ff */
[----:B------:R-:W-:-:S05]  /*0e40*/  MOV R5, R6 ;  /* 0x0000000600057202 */ /* 0x000fca0000000f00 */
[----:B------:R-:W-:Y:S01]  /*0e50*/  @!P0 IMAD.MOV R5, RZ, RZ, -R5 ;  /* 0x000000ffff058224 */ /* 0x000fe200078e0a05 */
[----:B------:R-:W-:-:S05]  /*0e60*/  @!P1 LOP3.LUT R5, RZ, c[0x0][0x2d0], RZ, 0x33, !PT ;  /* 0x0000b400ff059a12 */ /* 0x000fca00078e33ff */
[----:B------:R-:W-:-:S06]  /*0e70*/  IMAD.WIDE R16, R5, 0x4, R242 ;  /* 0x0000000405107825 */ /* 0x000fcc00078e02f2 */
[----:B------:R-:W2:Y:S01]  /*0e80*/  LDG.E R16, [R16.64] ;  /* 0x0000000a10107981 */ /* 0x000ea2000c1e1900 */
[----:B------:R-:W-:-:S04]  /*0e90*/  IABS R0, c[0x0][0x1c8] ;  /* 0x0000720000007a13 */ /* 0x000fc80000000000 */
[----:B------:R-:W1:Y:S08]  /*0ea0*/  I2F.RP R10, R0 ;  /* 0x00000000000a7306 */ /* 0x000e700000209400 */
[----:B-1----:R-:W1:Y:S02]  /*0eb0*/  MUFU.RCP R8, R10 ;  /* 0x0000000a00087308 */ /* 0x002e640000001000 */
[----:B-1----:R-:W-:-:S06]  /*0ec0*/  IADD3 R8, R8, 0xffffffe, RZ ;  /* 0x0ffffffe08087810 */ /* 0x002fcc0007ffe0ff */
[----:B------:R-:W1:Y:S02]  /*0ed0*/  F2I.FTZ.U32.TRUNC.NTZ R9, R8 ;  /* 0x0000000800097305 */ /* 0x000e64000021f000 */
[----:B-1----:R-:W-:Y:S01]  /*0ee0*/  IADD3 R6, RZ, -R9, RZ ;  /* 0x80000009ff067210 */ /* 0x002fe20007ffe0ff */
[----:B------:R-:W-:-:S04]  /*0ef0*/  IMAD.MOV.U32 R8, RZ, RZ, RZ ;  /* 0x000000ffff087224 */ /* 0x000fc800078e00ff */
[----:B------:R-:W-:Y:S01]  /*0f00*/  IMAD R7, R6, R0, RZ ;  /* 0x0000000006077224 */ /* 0x000fe200078e02ff */
[----:B------:R-:W-:-:S03]  /*0f10*/  IABS R6, R20 ;  /* 0x0000001400067213 */ /* 0x000fc60000000000 */
[----:B------:R-:W-:-:S06]  /*0f20*/  IMAD.HI.U32 R7, R9, R7, R8 ;  /* 0x0000000709077227 */ /* 0x000fcc00078e0008 */
[----:B------:R-:W-:-:S05]  /*0f30*/  IMAD.HI.U32 R9, R7, R6, RZ ;  /* 0x0000000607097227 */ /* 0x000fca00078e00ff */
[----:B------:R-:W-:-:S05]  /*0f40*/  IADD3 R7, -R9, RZ, RZ ;  /* 0x000000ff09077210 */ /* 0x000fca0007ffe1ff */
[----:B------:R-:W-:Y:S01]  /*0f50*/  IMAD R7, R0, R7, R6 ;  /* 0x0000000700077224 */ /* 0x000fe200078e0206 */
[----:B------:R-:W-:-:S04]  /*0f60*/  LOP3.LUT R6, R20, c[0x0][0x1c8], RZ, 0x3c, !PT ;  /* 0x0000720014067a12 */ /* 0x000fc800078e3cff */
[----:B------:R-:W-:-:S13]  /*0f70*/  ISETP.GT.U32.AND P0, PT, R0, R7, PT ;  /* 0x000000070000720c */ /* 0x000fda0003f04070 */
[----:B------:R-:W-:Y:S01]  /*0f80*/  @!P0 IMAD.IADD R7, R7, 0x1, -R0 ;  /* 0x0000000107078824 */ /* 0x000fe200078e0a00 */
[----:B------:R-:W-:Y:S02]  /*0f90*/  @!P0 IADD3 R9, R9, 0x1, RZ ;  /* 0x0000000109098810 */ /* 0x000fe40007ffe0ff */
[----:B------:R-:W-:Y:S02]  /*0fa0*/  ISETP.GE.AND P0, PT, R6, RZ, PT ;  /* 0x000000ff0600720c */ /* 0x000fe40003f06270 */
[----:B------:R-:W-:Y:S02]  /*0fb0*/  ISETP.GE.U32.AND P1, PT, R7, R0, PT ;  /* 0x000000000700720c */ /* 0x000fe40003f26070 */
[----:B------:R-:W-:-:S05]  /*0fc0*/  IADD3 R0, -R5, RZ, RZ ;  /* 0x000000ff05007210 */ /* 0x000fca0007ffe1ff */
[----:B------:R-:W-:-:S05]  /*0fd0*/  IMAD R15, R0, c[0x0][0x2d0], R15 ;  /* 0x0000b400000f7a24 */ /* 0x000fca00078e020f */
[----:B------:R-:W-:Y:S02]  /*0fe0*/  SHF.R.S32.HI R11, RZ, 0x1f, R15 ;  /* 0x0000001fff0b7819 */ /* 0x000fe4000001140f */
[----:B------:R-:W-:Y:S02]  /*0ff0*/  @P1 IADD3 R9, R9, 0x1, RZ ;  /* 0x0000000109091810 */ /* 0x000fe40007ffe0ff */
[----:B------:R-:W-:Y:S01]  /*1000*/  ISETP.NE.AND P1, PT, RZ, c[0x0][0x1c8], PT ;  /* 0x00007200ff007a0c */ /* 0x000fe20003f25270 */
[----:B------:R-:W-:Y:S02]  /*1010*/  IMAD R0, R11, c[0x0][0x198], RZ ;  /* 0x000066000b007a24 */ /* 0x000fe400078e02ff */
[----:B------:R-:W-:-:S10]  /*1020*/  @!P0 IMAD.MOV R9, RZ, RZ, -R9 ;  /* 0x000000ffff098224 */ /* 0x000fd400078e0a09 */
[----:B------:R-:W-:Y:S02]  /*1030*/  @!P1 LOP3.LUT R9, RZ, c[0x0][0x1c8], RZ, 0x33, !PT ;  /* 0x00007200ff099a12 */ /* 0x000fe400078e33ff */
[----:B--2---:R-:W-:Y:S01]  /*1040*/  SHF.R.S32.HI R5, RZ, 0x1f, R16 ;  /* 0x0000001fff057819 */ /* 0x004fe20000011410 */
[----:B------:R-:W-:-:S04]  /*1050*/  IMAD.WIDE.U32 R12, R16, c[0x0][0x180], RZ ;  /* 0x00006000100c7a25 */ /* 0x000fc800078e00ff */
[C---:B------:R-:W-:Y:S02]  /*1060*/  IMAD R7, R5.reuse, c[0x0][0x180], RZ ;  /* 0x0000600005077a24 */ /* 0x040fe400078e02ff */
[----:B------:R-:W-:Y:S02]  /*1070*/  IMAD R5, R5, c[0x0][0x188], RZ ;  /* 0x0000620005057a24 */ /* 0x000fe400078e02ff */
[C---:B------:R-:W-:Y:S02]  /*1080*/  IMAD R6, R16.reuse, c[0x0][0x184], R7 ;  /* 0x0000610010067a24 */ /* 0x040fe400078e0207 */
[C---:B------:R-:W-:Y:S02]  /*1090*/  IMAD R14, R16.reuse, c[0x0][0x18c], R5 ;  /* 0x00006300100e7a24 */ /* 0x040fe400078e0205 */
[----:B------:R-:W-:Y:S01]  /*10a0*/  IMAD.WIDE.U32 R16, R16, c[0x0][0x188], RZ ;  /* 0x0000620010107a25 */ /* 0x000fe200078e00ff */
[----:B------:R-:W-:-:S03]  /*10b0*/  IADD3 R7, R13, R6, RZ ;  /* 0x000000060d077210 */ /* 0x000fc60007ffe0ff */
[----:B------:R-:W-:Y:S02]  /*10c0*/  IMAD.MOV.U32 R6, RZ, RZ, R12 ;  /* 0x000000ffff067224 */ /* 0x000fe400078e000c */
[C---:B------:R-:W-:Y:S02]  /*10d0*/  IMAD R13, R15.reuse, c[0x0][0x19c], R0 ;  /* 0x000067000f0d7a24 */ /* 0x040fe400078e0200 */
[----:B------:R-:W-:Y:S01]  /*10e0*/  IMAD.WIDE.U32 R30, R15, c[0x0][0x198], R6 ;  /* 0x000066000f1e7a25 */ /* 0x000fe200078e0006 */
[----:B------:R-:W-:-:S03]  /*10f0*/  SHF.R.S32.HI R7, RZ, 0x1f, R9 ;  /* 0x0000001fff077819 */ /* 0x000fc60000011409 */
[----:B------:R-:W-:Y:S01]  /*1100*/  IMAD.IADD R14, R17, 0x1, R14 ;  /* 0x00000001110e7824 */ /* 0x000fe200078e020e */
[----:B------:R-:W-:Y:S01]  /*1110*/  IADD3 R31, R31, R13, RZ ;  /* 0x0000000d1f1f7210 */ /* 0x000fe20007ffe0ff */
[----:B------:R-:W-:-:S04]  /*1120*/  IMAD R0, R7, c[0x0][0x1b0], RZ ;  /* 0x00006c0007007a24 */ /* 0x000fc800078e02ff */
[C---:B------:R-:W-:Y:S02]  /*1130*/  IMAD R5, R9.reuse, c[0x0][0x1b4], R0 ;  /* 0x00006d0009057a24 */ /* 0x040fe400078e0200 */
[----:B------:R-:W-:-:S05]  /*1140*/  IMAD.WIDE.U32 R30, R9, c[0x0][0x1b0], R30 ;  /* 0x00006c00091e7a25 */ /* 0x000fca00078e001e */
[----:B------:R-:W-:Y:S01]  /*1150*/  IADD3 R5, R31, R5, RZ ;  /* 0x000000051f057210 */ /* 0x000fe20007ffe0ff */
[----:B------:R-:W-:Y:S05]  /*1160*/  BRA `(.L_x_2336) ;  /* 0x0000043000007947 */ /* 0x000fea0003800000 */
.L_x_2335:
[----:B-1----:R-:W-:-:S13]  /*1170*/  ISETP.NE.AND P3, PT, R17, -0x1, PT ;  /* 0xffffffff1100780c */ /* 0x002fda0003f65270 */
[----:B------:R-:W-:-:S05]  /*1180*/  @P3 IADD3 R5, R6, R17, RZ ;  /* 0x0000001106053210 */ /* 0x000fca0007ffe0ff */
[----:B------:R-:W-:-:S04]  /*1190*/  @P3 IMAD.WIDE.U32 R10, R5, c[0x0][0x198], RZ ;  /* 0x00006600050a3a25 */ /* 0x000fc800078e00ff */
[----:B------:R-:W-:Y:S01]  /*11a0*/  @P3 IMAD R5, R5, c[0x0][0x19c], R11 ;  /* 0x0000670005053a24 */ /* 0x000fe200078e020b */
[----:B------:R-:W-:Y:S05]  /*11b0*/  @P3 BRA `(.L_x_2337) ;  /* 0x000000a000003947 */ /* 0x000fea0003800000 */
[----:B------:R-:W-:Y:S01]  /*11c0*/  SHF.R.S32.HI R7, RZ, 0x1f, R6 ;  /* 0x0000001fff077819 */ /* 0x000fe20000011406 */
[----:B------:R-:W-:Y:S01]  /*11d0*/  IMAD.WIDE.U32 R8, R6, c[0x0][0x198], RZ ;  /* 0x0000660006087a25 */ /* 0x000fe200078e00ff */
[----:B-----5:R-:W-:-:S03]  /*11e0*/  SHF.R.S32.HI R5, RZ, 0x1f, R0 ;  /* 0x0000001fff057819 */ /* 0x020fc60000011400 */
[----:B------:R-:W-:Y:S02]  /*11f0*/  IMAD R7, R7, c[0x0][0x198], RZ ;  /* 0x0000660007077a24 */ /* 0x000fe400078e02ff */
[----:B------:R-:W-:Y:S02]  /*1200*/  IMAD R5, R5, c[0x0][0x180], RZ ;  /* 0x0000600005057a24 */ /* 0x000fe400078e02ff */
[----:B------:R-:W-:Y:S02]  /*1210*/  IMAD R7, R6, c[0x0][0x19c], R7 ;  /* 0x0000670006077a24 */ /* 0x000fe400078e0207 */
[----:B------:R-:W-:-:S03]  /*1220*/  IMAD R5, R0, c[0x0][0x184], R5 ;  /* 0x0000610000057a24 */ /* 0x000fc600078e0205 */
[----:B------:R-:W-:-:S05]  /*1230*/  IADD3 R9, R9, R7, RZ ;  /* 0x0000000709097210 */ /* 0x000fca0007ffe0ff */
[----:B------:R-:W-:-:S05]  /*1240*/  IMAD.WIDE.U32 R10, R0, c[0x0][0x180], R8 ;  /* 0x00006000000a7a25 */ /* 0x000fca00078e0008 */
[----:B------:R-:W-:Y:S02]  /*1250*/  IADD3 R5, R11, R5, RZ ;  /* 0x000000050b057210 */ /* 0x000fe40007ffe0ff */
.L_x_2337:
[----:B------:R-:W-:Y:S02]  /*1260*/  IABS R9, c[0x0][0x1c8] ;  /* 0x0000720000097a13 */ /* 0x000fe40000000000 */
[----:B------:R-:W-:Y:S02]  /*1270*/  LEA R15, R2, 0xffffffc0, 0x6 ;  /* 0xffffffc0020f7811 */ /* 0x000fe400078e30ff */
[----:B------:R-:W1:Y:S08]  /*1280*/  I2F.RP R14, R9 ;  /* 0x00000009000e7306 */ /* 0x000e700000209400 */
[----:B-1----:R-:W1:Y:S02]  /*1290*/  MUFU.RCP R12, R14 ;  /* 0x0000000e000c7308 */ /* 0x002e640000001000 */
[----:B-1----:R-:W-:Y:S01]  /*12a0*/  IADD3 R12, R12, 0xffffffe, RZ ;  /* 0x0ffffffe0c0c7810 */ /* 0x002fe20007ffe0ff */
[----:B------:R-:W-:-:S05]  /*12b0*/  @P3 IMAD.IADD R14, R6, 0x1, R17 ;  /* 0x00000001060e3824 */ /* 0x000fca00078e0211 */
[----:B------:R-:W1:Y:S01]  /*12c0*/  F2I.FTZ.U32.TRUNC.NTZ R13, R12 ;  /* 0x0000000c000d7305 */ /* 0x000e62000021f000 */
[----:B------:R-:W-:-:S04]  /*12d0*/  @P3 IMAD.WIDE.U32 R16, R14, c[0x0][0x1a0], RZ ;  /* 0x000068000e103a25 */ /* 0x000fc800078e00ff */
[----:B------:R-:W-:Y:S02]  /*12e0*/  @P3 IMAD R14, R14, c[0x0][0x1a4], R17 ;  /* 0x000069000e0e3a24 */ /* 0x000fe400078e0211 */
[----:B-1----:R-:W-:Y:S02]  /*12f0*/  IMAD.MOV R7, RZ, RZ, -R13 ;  /* 0x000000ffff077224 */ /* 0x002fe400078e0a0d */
[----:B------:R-:W-:Y:S02]  /*1300*/  IMAD.MOV.U32 R12, RZ, RZ, RZ ;  /* 0x000000ffff0c7224 */ /* 0x000fe400078e00ff */
[----:B------:R-:W-:Y:S01]  /*1310*/  IMAD R8, R7, R9, RZ ;  /* 0x0000000907087224 */ /* 0x000fe200078e02ff */
[----:B------:R-:W-:-:S03]  /*1320*/  IABS R7, R20 ;  /* 0x0000001400077213 */ /* 0x000fc60000000000 */
[----:B------:R-:W-:Y:S01]  /*1330*/  IMAD.HI.U32 R8, R13, R8, R12 ;  /* 0x000000080d087227 */ /* 0x000fe200078e000c */
[----:B------:R-:W-:Y:S02]  /*1340*/  MOV R11, R7 ;  /* 0x00000007000b7202 */ /* 0x000fe40000000f00 */
[----:B------:R-:W-:Y:S01]  /*1350*/  MOV R13, R5 ;  /* 0x00000005000d7202 */ /* 0x000fe20000000f00 */
[----:B------:R-:W-:Y:S02]  /*1360*/  IMAD.MOV.U32 R12, RZ, RZ, R10 ;  /* 0x000000ffff0c7224 */ /* 0x000fe400078e000a */
[----:B------:R-:W-:-:S04]  /*1370*/  IMAD.HI.U32 R7, R8, R11, RZ ;  /* 0x0000000b08077227 */ /* 0x000fc800078e00ff */
[----:B------:R-:W-:Y:S02]  /*1380*/  IMAD.MOV R8, RZ, RZ, -R7 ;  /* 0x000000ffff087224 */ /* 0x000fe400078e0a07 */
[----:B------:R-:W-:-:S04]  /*1390*/  IMAD.WIDE.U32 R12, R15, c[0x0][0x198], R12 ;  /* 0x000066000f0c7a25 */ /* 0x000fc800078e000c */
[----:B------:R-:W-:Y:S01]  /*13a0*/  IMAD R8, R9, R8, R11 ;  /* 0x0000000809087224 */ /* 0x000fe200078e020b */
[----:B------:R-:W-:-:S04]  /*13b0*/  SHF.R.S32.HI R11, RZ, 0x1f, R15 ;  /* 0x0000001fff0b7819 */ /* 0x000fc8000001140f */
[----:B------:R-:W-:-:S13]  /*13c0*/  ISETP.GT.U32.AND P0, PT, R9, R8, PT ;  /* 0x000000080900720c */ /* 0x000fda0003f04070 */
[-C--:B------:R-:W-:Y:S02]  /*13d0*/  @!P0 IADD3 R8, R8, -R9.reuse, RZ ;  /* 0x8000000908088210 */ /* 0x080fe40007ffe0ff */
[----:B------:R-:W-:Y:S02]  /*13e0*/  @!P0 IADD3 R7, R7, 0x1, RZ ;  /* 0x0000000107078810 */ /* 0x000fe40007ffe0ff */
[----:B------:R-:W-:Y:S02]  /*13f0*/  ISETP.GE.U32.AND P2, PT, R8, R9, PT ;  /* 0x000000090800720c */ /* 0x000fe40003f46070 */
[----:B------:R-:W-:Y:S02]  /*1400*/  LOP3.LUT R8, R20, c[0x0][0x1c8], RZ, 0x3c, !PT ;  /* 0x0000720014087a12 */ /* 0x000fe400078e3cff */
[----:B------:R-:W-:Y:S02]  /*1410*/  ISETP.NE.AND P0, PT, RZ, c[0x0][0x1c8], PT ;  /* 0x00007200ff007a0c */ /* 0x000fe40003f05270 */
[----:B------:R-:W-:Y:S01]  /*1420*/  ISETP.GE.AND P1, PT, R8, RZ, PT ;  /* 0x000000ff0800720c */ /* 0x000fe20003f26270 */
[----:B------:R-:W-:-:S04]  /*1430*/  IMAD R8, R11, c[0x0][0x198], RZ ;  /* 0x000066000b087a24 */ /* 0x000fc800078e02ff */
[----:B------:R-:W-:Y:S02]  /*1440*/  IMAD R5, R15, c[0x0][0x19c], R8 ;  /* 0x000067000f057a24 */ /* 0x000fe400078e0208 */
[----:B------:R-:W-:-:S03]  /*1450*/  @P2 IADD3 R7, R7, 0x1, RZ ;  /* 0x0000000107072810 */ /* 0x000fc60007ffe0ff */
[----:B------:R-:W-:Y:S02]  /*1460*/  IADD3 R13, R13, R5, RZ ;  /* 0x000000050d0d7210 */ /* 0x000fe40007ffe0ff */
[----:B------:R-:W-:-:S05]  /*1470*/  IMAD.MOV.U32 R9, RZ, RZ, R7 ;  /* 0x000000ffff097224 */ /* 0x000fca00078e0007 */
[----:B------:R-:W-:Y:S02]  /*1480*/  @!P1 IADD3 R9, -R9, RZ, RZ ;  /* 0x000000ff09099210 */ /* 0x000fe40007ffe1ff */
[----:B------:R-:W-:-:S04]  /*1490*/  @!P0 LOP3.LUT R9, RZ, c[0x0][0x1c8], RZ, 0x33, !PT ;  /* 0x00007200ff098a12 */ /* 0x000fc800078e33ff */
[----:B------:R-:W-:Y:S01]  /*14a0*/  SHF.R.S32.HI R7, RZ, 0x1f, R9 ;  /* 0x0000001fff077819 */ /* 0x000fe20000011409 */
[----:B------:R-:W-:-:S04]  /*14b0*/  IMAD.WIDE.U32 R30, R9, c[0x0][0x1b0], R12 ;  /* 0x00006c00091e7a25 */ /* 0x000fc800078e000c */
[----:B------:R-:W-:-:S04]  /*14c0*/  IMAD R8, R7, c[0x0][0x1b0], RZ ;  /* 0x00006c0007087a24 */ /* 0x000fc800078e02ff */
[----:B------:R-:W-:-:S04]  /*14d0*/  IMAD R5, R9, c[0x0][0x1b4], R8 ;  /* 0x00006d0009057a24 */ /* 0x000fc800078e0208 */
[----:B------:R-:W-:Y:S01]  /*14e0*/  IMAD.IADD R5, R31, 0x1, R5 ;  /* 0x000000011f057824 */ /* 0x000fe200078e0205 */
        /* <DEDUP_REMOVED lines=11> */
.L_x_2336:
[----:B------:R-:W-:Y:S01]  /*15a0*/  ISETP.NE.AND P0, PT, R238, -0x1, PT ;  /* 0xffffffffee00780c */ /* 0x000fe20003f05270 */
[----:B------:R-:W-:Y:S01]  /*15b0*/  IMAD.IADD R235, R90, 0x1, -R89 ;  /* 0x000000015aeb7824 */ /* 0x000fe200078e0a59 */
[----:B------:R-:W-:Y:S01]  /*15c0*/  SHF.R.S32.HI R87, RZ, 0x1f, R86 ;  /* 0x0000001fff577819 */ /* 0x000fe20000011456 */
[----:B------:R-:W-:Y:S01]  /*15d0*/  ULDC UR8, c[0x0][0x198] ;  /* 0x0000660000087ab9 */ /* 0x000fe20000000800 */
[----:B------:R-:W-:Y:S01]  /*15e0*/  IADD3 R239, R2, -0x1, RZ ;  /* 0xffffffff02ef7810 */ /* 0x000fe20007ffe0ff */
[----:B------:R-:W-:Y:S01]  /*15f0*/  UIMAD.WIDE.U32 UR4, UR8, 0x20, URZ ;  /* 0x00000020080478a5 */ /* 0x000fe2000f8e003f */
[CC--:B------:R-:W-:Y:S01]  /*1600*/  LEA.HI R19, R87.reuse, R86.reuse, RZ, 0x3 ;  /* 0x0000005657137211 */ /* 0x0c0fe200078f18ff */
[----:B------:R-:W-:Y:S01]  /*1610*/  IMAD.SHL.U32 R202, R86, 0x2, RZ ;  /* 0x0000000256ca7824 */ /* 0x000fe200078e00ff */
[----:B------:R-:W-:Y:S02]  /*1620*/  LEA.HI R21, R87, R86, RZ, 0x6 ;  /* 0x0000005657157211 */ /* 0x000fe400078f30ff */
[----:B------:R-:W-:-:S02]  /*1630*/  SHF.R.S32.HI R12, RZ, 0x3, R19 ;  /* 0x00000003ff0c7819 */ /* 0x000fc40000011413 */
[----:B------:R-:W-:Y:S01]  /*1640*/  LOP3.LUT R19, R19, 0xfffffff8, RZ, 0xc0, !PT ;  /* 0xfffffff813137812 */ /* 0x000fe200078ec0ff */
[----:B------:R-:W-:Y:S01]  /*1650*/  @P0 IMAD.WIDE.U32 R24, R238, c[0x0][0x190], RZ ;  /* 0x00006400ee180a25 */ /* 0x000fe200078e00ff */
[----:B-----5:R-:W-:Y:S02]  /*1660*/  @!P0 SHF.R.S32.HI R0, RZ, 0x1f, R3 ;  /* 0x0000001fff008819 */ /* 0x020fe40000011403 */
[C---:B------:R-:W-:Y:S01]  /*1670*/  IADD3 R10, R12.reuse, 0x10, RZ ;  /* 0x000000100c0a7810 */ /* 0x040fe20007ffe0ff */
[C---:B------:R-:W-:Y:S01]  /*1680*/  @!P0 IMAD.WIDE.U32 R22, R3.reuse, c[0x0][0x178], RZ ;  /* 0x00005e0003168a25 */ /* 0x040fe200078e00ff */
[C---:B------:R-:W-:Y:S02]  /*1690*/  IADD3 R8, R12.reuse, 0x20, RZ ;  /* 0x000000200c087810 */ /* 0x040fe40007ffe0ff */
[----:B------:R-:W-:Y:S01]  /*16a0*/  IADD3 R6, R12, 0x30, RZ ;  /* 0x000000300c067810 */ /* 0x000fe20007ffe0ff */
[----:B------:R-:W-:Y:S01]  /*16b0*/  @!P0 IMAD R0, R0, c[0x0][0x178], RZ ;  /* 0x00005e0000008a24 */ /* 0x000fe200078e02ff */
[----:B------:R-:W-:Y:S01]  /*16c0*/  SHF.R.S32.HI R13, RZ, 0x1f, R12 ;  /* 0x0000001fff0d7819 */ /* 0x000fe2000001140c */
[----:B------:R-:W-:Y:S01]  /*16d0*/  @P0 IMAD R17, R238, c[0x0][0x194], R25 ;  /* 0x00006500ee110a24 */ /* 0x000fe200078e0219 */
[-C--:B------:R-:W-:Y:S01]  /*16e0*/  ISETP.GE.AND P5, PT, R8, R235.reuse, PT ;  /* 0x000000eb0800720c */ /* 0x080fe20003fa6270 */
[----:B------:R-:W-:Y:S01]  /*16f0*/  @!P0 IMAD R0, R3, c[0x0][0x17c], R0 ;  /* 0x00005f0003008a24 */ /* 0x000fe200078e0200 */
[----:B------:R-:W-:Y:S01]  /*1700*/  SHF.R.S32.HI R3, RZ, 0x1f, R20 ;  /* 0x0000001fff037819 */ /* 0x000fe20000011414 */
[----:B------:R-:W-:Y:S01]  /*1710*/  @!P0 IMAD.MOV.U32 R24, RZ, RZ, R22 ;  /* 0x000000ffff188224 */ /* 0x000fe200078e0016 */
[-C--:B------:R-:W-:Y:S01]  /*1720*/  ISETP.GE.AND P2, PT, R12, R235.reuse, PT ;  /* 0x000000eb0c00720c */ /* 0x080fe20003f46270 */
[----:B------:R-:W-:Y:S01]  /*1730*/  @!P0 IMAD.IADD R17, R23, 0x1, R0 ;  /* 0x0000000117118824 */ /* 0x000fe200078e0200 */
[----:B------:R-:W-:Y:S01]  /*1740*/  ISETP.GE.AND P0, PT, R10, R235, PT ;  /* 0x000000eb0a00720c */ /* 0x000fe20003f06270 */
[----:B------:R-:W-:Y:S01]  /*1750*/  IMAD.IADD R0, R86, 0x1, -R19 ;  /* 0x0000000156007824 */ /* 0x000fe200078e0a13 */
[----:B------:R-:W-:Y:S01]  /*1760*/  LOP3.LUT R202, R202, 0x6, RZ, 0xc0, !PT ;  /* 0x00000006caca7812 */ /* 0x000fe200078ec0ff */
[----:B------:R-:W-:-:S02]  /*1770*/  IMAD.SHL.U32 R19, R12, 0x40, RZ ;  /* 0x000000400c137824 */ /* 0x000fc400078e00ff */
[----:B------:R-:W-:Y:S02]  /*1780*/  IMAD.SHL.U32 R22, R0, 0x8, RZ ;  /* 0x0000000800167824 */ /* 0x000fe400078e00ff */
[----:B------:R-:W-:Y:S01]  /*1790*/  IMAD.WIDE R32, R33, 0x40, R12 ;  /* 0x0000004021207825 */ /* 0x000fe200078e020c */
[----:B------:R-:W-:Y:S02]  /*17a0*/  LOP3.LUT R19, R19, 0x1c0, RZ, 0xc0, !PT ;  /* 0x000001c013137812 */ /* 0x000fe400078ec0ff */
[C---:B------:R-:W-:Y:S01]  /*17b0*/  IADD3 R24, P4, R22.reuse, R24, RZ ;  /* 0x0000001816187210 */ /* 0x040fe20007f9e0ff */
[----:B------:R-:W-:Y:S01]  /*17c0*/  IMAD R3, R3, c[0x0][0x1a8], RZ ;  /* 0x00006a0003037a24 */ /* 0x000fe200078e02ff */
[----:B------:R-:W-:Y:S02]  /*17d0*/  SHF.R.S32.HI R18, RZ, 0x1f, R22 ;  /* 0x0000001fff127819 */ /* 0x000fe40000011416 */
[----:B------:R-:W-:Y:S01]  /*17e0*/  IADD3 R16, P1, R22, R16, RZ ;  /* 0x0000001016107210 */ /* 0x000fe20007f3e0ff */
[----:B------:R-:W-:Y:S01]  /*17f0*/  IMAD R3, R20, c[0x0][0x1ac], R3 ;  /* 0x00006b0014037a24 */ /* 0x000fe200078e0203 */
[----:B------:R-:W-:Y:S01]  /*1800*/  IADD3 R30, P3, R22, R30, RZ ;  /* 0x0000001e161e7210 */ /* 0x000fe20007f7e0ff */
[----:B------:R-:W-:Y:S01]  /*1810*/  IMAD.X R25, R18, 0x1, R17, P4 ;  /* 0x0000000112197824 */ /* 0x000fe200020e0611 */
[----:B------:R-:W-:Y:S01]  /*1820*/  ISETP.GE.AND P4, PT, R6, R235, PT ;  /* 0x000000eb0600720c */ /* 0x000fe20003f86270 */
[----:B------:R-:W-:Y:S01]  /*1830*/  IMAD.X R17, R18, 0x1, R14, P1 ;  /* 0x0000000112117824 */ /* 0x000fe200008e060e */
[----:B------:R-:W-:Y:S01]  /*1840*/  LOP3.LUT R22, R19, 0x38, R22, 0xf8, !PT ;  /* 0x0000003813167812 */ /* 0x000fe200078ef816 */
[----:B------:R-:W-:Y:S01]  /*1850*/  IMAD.WIDE.U32 R34, R20, c[0x0][0x1a8], R24 ;  /* 0x00006a0014227a25 */ /* 0x000fe200078e0018 */
[----:B------:R-:W-:-:S02]  /*1860*/  SHF.R.U32.HI R19, RZ, 0x3, R19 ;  /* 0x00000003ff137819 */ /* 0x000fc40000011613 */
[----:B------:R-:W-:Y:S01]  /*1870*/  @!P0 IADD3 R26, P1, R32, 0x10, RZ ;  /* 0x00000010201a8810 */ /* 0x000fe20007f3e0ff */
[----:B------:R-:W-:Y:S01]  /*1880*/  IMAD.X R31, R18, 0x1, R5, P3 ;  /* 0x00000001121f7824 */ /* 0x000fe200018e0605 */
[----:B------:R-:W-:Y:S01]  /*1890*/  LOP3.LUT R19, R22, R19, RZ, 0x3c, !PT ;  /* 0x0000001316137212 */ /* 0x000fe200078e3cff */
[----:B------:R-:W-:Y:S01]  /*18a0*/  IMAD.SHL.U32 R22, R21, 0x8, RZ ;  /* 0x0000000815167824 */ /* 0x000fe200078e00ff */
[C---:B------:R-:W-:Y:S01]  /*18b0*/  @!P5 IADD3 R20, P3, R32.reuse, 0x20, RZ ;  /* 0x000000202014d810 */ /* 0x040fe20007f7e0ff */
[----:B------:R-:W-:Y:S02]  /*18c0*/  IMAD.IADD R35, R35, 0x1, R3 ;  /* 0x0000000123237824 */ /* 0x000fe400078e0203 */
[--C-:B------:R-:W-:Y:S01]  /*18d0*/  @!P0 IMAD.X R3, RZ, RZ, R33.reuse, P1 ;  /* 0x000000ffff038224 */ /* 0x100fe200008e0621 */
[----:B------:R-:W-:Y:S01]  /*18e0*/  LOP3.LUT R241, R19, 0xfffffe00, R22, 0xf8, !PT ;  /* 0xfffffe0013f17812 */ /* 0x000fe200078ef816 */
[----:B------:R-:W-:Y:S01]  /*18f0*/  @!P2 IMAD R5, R33, c[0x0][0x190], RZ ;  /* 0x000064002105aa24 */ /* 0x000fe200078e02ff */
[----:B------:R-:W-:Y:S01]  /*1900*/  @!P4 IADD3 R19, P1, R32, 0x30, RZ ;  /* 0x000000302013c810 */ /* 0x000fe20007f3e0ff */
[----:B------:R-:W-:-:S02]  /*1910*/  @!P5 IMAD.X R21, RZ, RZ, R33, P3 ;  /* 0x000000ffff15d224 */ /* 0x000fc400018e0621 */
[----:B------:R-:W-:Y:S02]  /*1920*/  @!P2 IMAD R5, R32, c[0x0][0x194], R5 ;  /* 0x000065002005aa24 */ /* 0x000fe400078e0205 */
[----:B------:R-:W-:Y:S01]  /*1930*/  @!P4 IMAD.X R18, RZ, RZ, R33, P1 ;  /* 0x000000ffff12c224 */ /* 0x000fe200008e0621 */
[----:B------:R-:W-:Y:S01]  /*1940*/  IADD3 R170, P1, R12, R15, RZ ;  /* 0x0000000f0caa7210 */ /* 0x000fe20007f3e0ff */
[----:B------:R-:W-:Y:S02]  /*1950*/  @!P0 IMAD R3, R3, c[0x0][0x190], RZ ;  /* 0x0000640003038a24 */ /* 0x000fe400078e02ff */
[--C-:B------:R-:W-:Y:S02]  /*1960*/  @!P0 IMAD.MOV.U32 R22, RZ, RZ, R34.reuse ;  /* 0x000000ffff168224 */ /* 0x100fe400078e0022 */
[--C-:B------:R-:W-:Y:S02]  /*1970*/  @!P0 IMAD.MOV.U32 R23, RZ, RZ, R35.reuse ;  /* 0x000000ffff178224 */ /* 0x100fe400078e0023 */
[----:B------:R-:W-:-:S04]  /*1980*/  @!P2 IMAD.WIDE.U32 R32, R32, c[0x0][0x190], R34 ;  /* 0x000064002020aa25 */ /* 0x000fc800078e0022 */
[----:B------:R-:W-:Y:S02]  /*1990*/  @!P5 IMAD.MOV.U32 R28, RZ, RZ, R34 ;  /* 0x000000ffff1cd224 */ /* 0x000fe400078e0022 */
[----:B------:R-:W-:Y:S02]  /*19a0*/  @!P5 IMAD.MOV.U32 R29, RZ, RZ, R35 ;  /* 0x000000ffff1dd224 */ /* 0x000fe400078e0023 */
[----:B------:R-:W-:Y:S02]  /*19b0*/  @!P5 IMAD R21, R21, c[0x0][0x190], RZ ;  /* 0x000064001515da24 */ /* 0x000fe400078e02ff */
[C---:B------:R-:W-:Y:S02]  /*19c0*/  @!P0 IMAD R14, R26.reuse, c[0x0][0x194], R3 ;  /* 0x000065001a0e8a24 */ /* 0x040fe400078e0203 */
[----:B------:R-:W-:-:S04]  /*19d0*/  @!P0 IMAD.WIDE.U32 R26, R26, c[0x0][0x190], R22 ;  /* 0x000064001a1a8a25 */ /* 0x000fc800078e0016 */
[----:B------:R-:W-:Y:S01]  /*19e0*/  IMAD.X R11, R13, 0x1, R11, P1 ;  /* 0x000000010d0b7824 */ /* 0x000fe200008e060b */
[----:B------:R-:W-:Y:S01]  /*19f0*/  @!P2 LEA R22, P1, R32, c[0x0][0x160], 0x1 ;  /* 0x000058002016aa11 */ /* 0x000fe200078208ff */
[----:B------:R-:W-:Y:S02]  /*1a00*/  @!P2 IMAD.IADD R5, R33, 0x1, R5 ;  /* 0x000000012105a824 */ /* 0x000fe400078e0205 */
[----:B------:R-:W-:Y:S02]  /*1a10*/  IMAD R15, R13, c[0x0][0x198], RZ ;  /* 0x000066000d0f7a24 */ /* 0x000fe400078e02ff */
[----:B------:R-:W-:Y:S01]  /*1a20*/  @!P5 IMAD R13, R20, c[0x0][0x194], R21 ;  /* 0x00006500140dda24 */ /* 0x000fe200078e0215 */
[----:B------:R-:W-:Y:S01]  /*1a30*/  @!P2 LEA.HI.X R23, R32, c[0x0][0x164], R5, 0x1, P1 ;  /* 0x000059002017aa11 */ /* 0x000fe200008f0c05 */
[----:B------:R-:W-:-:S04]  /*1a40*/  @!P5 IMAD.WIDE.U32 R28, R20, c[0x0][0x190], R28 ;  /* 0x00006400141cda25 */ /* 0x000fc800078e001c */
[----:B------:R-:W-:Y:S01]  /*1a50*/  IMAD.SHL.U32 R3, R239, 0x40, RZ ;  /* 0x00000040ef037824 */ /* 0x000fe200078e00ff */
[----:B------:R-:W-:Y:S01]  /*1a60*/  @!P5 LEA R20, P1, R28, c[0x0][0x160], 0x1 ;  /* 0x000058001c14da11 */ /* 0x000fe200078208ff */
[----:B------:R-:W-:Y:S01]  /*1a70*/  IMAD.WIDE.U32 R166, R12, c[0x0][0x198], R30 ;  /* 0x000066000ca67a25 */ /* 0x000fe200078e001e */
[----:B------:R-:W-:-:S03]  /*1a80*/  @!P0 LEA R30, P3, R26, c[0x0][0x160], 0x1 ;  /* 0x000058001a1e8a11 */ /* 0x000fc600078608ff */
[----:B------:R-:W-:Y:S02]  /*1a90*/  @!P0 IMAD.IADD R21, R27, 0x1, R14 ;  /* 0x000000011b158824 */ /* 0x000fe400078e020e */
[----:B------:R-:W-:Y:S02]  /*1aa0*/  @!P5 IMAD.IADD R13, R29, 0x1, R13 ;  /* 0x000000011d0dd824 */ /* 0x000fe400078e020d */
[----:B------:R-:W-:Y:S01]  /*1ab0*/  IMAD.IADD R5, R84, 0x1, -R3 ;  /* 0x0000000154057824 */ /* 0x000fe200078e0a03 */
[----:B------:R-:W-:Y:S01]  /*1ac0*/  @!P0 LEA.HI.X R31, R26, c[0x0][0x164], R21, 0x1, P3 ;  /* 0x000059001a1f8a11 */ /* 0x000fe200018f0c15 */
[----:B------:R-:W-:Y:S01]  /*1ad0*/  IMAD.SHL.U32 R241, R241, 0x2, RZ ;  /* 0x00000002f1f17824 */ /* 0x000fe200078e00ff */
[----:B------:R-:W-:Y:S01]  /*1ae0*/  @!P5 LEA.HI.X R21, R28, c[0x0][0x164], R13, 0x1, P1 ;  /* 0x000059001c15da11 */ /* 0x000fe200008f0c0d */
[----:B------:R-:W-:Y:S01]  /*1af0*/  @!P4 IMAD.MOV.U32 R24, RZ, RZ, R34 ;  /* 0x000000ffff18c224 */ /* 0x000fe200078e0022 */
[----:B------:R-:W-:Y:S01]  /*1b00*/  ISETP.GE.AND P1, PT, R10, R5, PT ;  /* 0x000000050a00720c */ /* 0x000fe20003f26270 */
[----:B------:R-:W-:Y:S01]  /*1b10*/  @!P4 IMAD.MOV.U32 R25, RZ, RZ, R35 ;  /* 0x000000ffff19c224 */ /* 0x000fe200078e0023 */
[----:B------:R-:W-:Y:S01]  /*1b20*/  @!PT LDS RZ, [RZ] ;  /* 0x00000000fffff984 */ /* 0x000fe20000000800 */
[----:B------:R-:W-:Y:S01]  /*1b30*/  @!PT LDS RZ, [RZ] ;  /* 0x00000000fffff984 */ /* 0x000fe20000000800 */
[----:B------:R-:W-:Y:S01]  /*1b40*/  @!PT LDS RZ, [RZ] ;  /* 0x00000000fffff984 */ /* 0x000fe20000000800 */
[----:B------:R1:W-:Y:S01]  /*1b50*/  @!P2 LDGSTS.E.BYPASS.LTC128B.128 [R241], [R22.64] ;  /* 0x0000000016f1afae */ /* 0x0003e2000b901d4a */
[----:B------:R-:W-:-:S02]  /*1b60*/  @!P4 IMAD R18, R18, c[0x0][0x190], RZ ;  /* 0x000064001212ca24 */ /* 0x000fc400078e02ff */
[C---:B------:R-:W-:Y:S01]  /*1b70*/  @!P4 IMAD.WIDE.U32 R24, R19.reuse, c[0x0][0x190], R24 ;  /* 0x000064001318ca25 */ /* 0x040fe200078e0018 */
[----:B------:R1:W-:Y:S03]  /*1b80*/  @!P2 LDGSTS.E.BYPASS.LTC128B.128 [R241+0x2000], [R22.64+0x80] ;  /* 0x0200008016f1afae */ /* 0x0003e6000b901d4a */
[----:B------:R-:W-:Y:S01]  /*1b90*/  @!P4 IMAD R18, R19, c[0x0][0x194], R18 ;  /* 0x000065001312ca24 */ /* 0x000fe200078e0212 */
[----:B------:R1:W-:Y:S01]  /*1ba0*/  @!P2 LDGSTS.E.BYPASS.LTC128B.128 [R241+0x4000], [R22.64+0x100] ;  /* 0x0400010016f1afae */ /* 0x0003e2000b901d4a */
[----:B------:R-:W-:Y:S01]  /*1bb0*/  IMAD R15, R12, c[0x0][0x19c], R15 ;  /* 0x000067000c0f7a24 */ /* 0x000fe200078e020f */
[----:B------:R-:W-:Y:S01]  /*1bc0*/  @!P4 LEA R26, P3, R24, c[0x0][0x160], 0x1 ;  /* 0x00005800181aca11 */ /* 0x000fe200078608ff */
[----:B------:R-:W-:Y:S01]  /*1bd0*/  IMAD.U32 R13, RZ, RZ, UR8 ;  /* 0x00000008ff0d7e24 */ /* 0x000fe2000f8e00ff */
[----:B------:R1:W-:Y:S01]  /*1be0*/  @!P2 LDGSTS.E.BYPASS.LTC128B.128 [R241+0x6000], [R22.64+0x180] ;  /* 0x0600018016f1afae */ /* 0x0003e2000b901d4a */
[----:B------:R-:W-:-:S02]  /*1bf0*/  @!P4 IMAD.IADD R18, R25, 0x1, R18 ;  /* 0x000000011912c824 */ /* 0x000fc400078e0212 */
[----:B------:R-:W-:Y:S01]  /*1c00*/  IMAD.IADD R165, R167, 0x1, R15 ;  /* 0x00000001a7a57824 */ /* 0x000fe200078e020f */
[----:B------:R2:W-:Y:S01]  /*1c10*/  @!P0 LDGSTS.E.BYPASS.LTC128B.128 [R241+0x800], [R30.64] ;  /* 0x008000001ef18fae */ /* 0x0005e2000b901d4a */
[----:B------:R-:W-:Y:S01]  /*1c20*/  IMAD.MOV.U32 R15, RZ, RZ, c[0x0][0x19c] ;  /* 0x00006700ff0f7624 */ /* 0x000fe200078e00ff */
[----:B------:R-:W-:Y:S01]  /*1c30*/  @!P1 LEA R13, P2, R13, R166, 0x4 ;  /* 0x000000a60d0d9211 */ /* 0x000fe200078420ff */
[----:B------:R-:W-:Y:S01]  /*1c40*/  IMAD.U32 R14, RZ, RZ, UR8 ;  /* 0x00000008ff0e7e24 */ /* 0x000fe2000f8e00ff */
[----:B------:R2:W-:Y:S01]  /*1c50*/  @!P0 LDGSTS.E.BYPASS.LTC128B.128 [R241+0x2800], [R30.64+0x80] ;  /* 0x028000801ef18fae */ /* 0x0005e2000b901d4a */
[----:B------:R-:W-:Y:S01]  /*1c60*/  @!P4 LEA.HI.X R27, R24, c[0x0][0x164], R18, 0x1, P3 ;  /* 0x00005900181bca11 */ /* 0x000fe200018f0c12 */
[----:B------:R-:W-:Y:S01]  /*1c70*/  IMAD.WIDE.U32 R16, R9, c[0x0][0x1b8], R16 ;  /* 0x00006e0009107a25 */ /* 0x000fe200078e0010 */
[----:B------:R-:W-:Y:S01]  /*1c80*/  ISETP.GE.AND P3, PT, R12, R5, PT ;  /* 0x000000050c00720c */ /* 0x000fe20003f66270 */
[----:B------:R2:W-:Y:S01]  /*1c90*/  @!P0 LDGSTS.E.BYPASS.LTC128B.128 [R241+0x4800], [R30.64+0x100] ;  /* 0x048001001ef18fae */ /* 0x0005e2000b901d4a */
[----:B------:R-:W-:-:S02]  /*1ca0*/  @!P1 LEA.HI.X R14, R14, R165, R15, 0x4, P2 ;  /* 0x000000a50e0e9211 */ /* 0x000fc400010f240f */
[C---:B------:R-:W-:Y:S01]  /*1cb0*/  @!P1 LEA R18, P2, R13.reuse, c[0x0][0x168], 0x1 ;  /* 0x00005a000d129a11 */ /* 0x040fe200078408ff */
[----:B------:R2:W-:Y:S01]  /*1cc0*/  @!P0 LDGSTS.E.BYPASS.LTC128B.128 [R241+0x6800], [R30.64+0x180] ;  /* 0x068001801ef18fae */ /* 0x0005e2000b901d4a */
[----:B------:R-:W-:Y:S02]  /*1cd0*/  ISETP.GE.AND P0, PT, R8, R5, PT ;  /* 0x000000050800720c */ /* 0x000fe40003f06270 */
[----:B------:R-:W-:Y:S01]  /*1ce0*/  @!P1 LEA.HI.X R19, R13, c[0x0][0x16c], R14, 0x1, P2 ;  /* 0x00005b000d139a11 */ /* 0x000fe200010f0c0e */
[----:B------:R-:W-:Y:S01]  /*1cf0*/  IMAD.SHL.U32 R14, R15, 0x20, RZ ;  /* 0x000000200f0e7824 */ /* 0x000fe200078e00ff */
[----:B------:R3:W-:Y:S04]  /*1d00*/  @!P5 LDGSTS.E.BYPASS.LTC128B.128 [R241+0x1000], [R20.64] ;  /* 0x0100000014f1dfae */ /* 0x0007e8000b901d4a */
[----:B------:R3:W-:Y:S04]  /*1d10*/  @!P5 LDGSTS.E.BYPASS.LTC128B.128 [R241+0x3000], [R20.64+0x80] ;  /* 0x0300008014f1dfae */ /* 0x0007e8000b901d4a */
[----:B------:R3:W-:Y:S01]  /*1d20*/  @!P5 LDGSTS.E.BYPASS.LTC128B.128 [R241+0x5000], [R20.64+0x100] ;  /* 0x0500010014f1dfae */ /* 0x0007e2000b901d4a */
[----:B------:R-:W-:-:S03]  /*1d30*/  @!P0 IADD3 R13, P2, R166, UR4, RZ ;  /* 0x00000004a60d8c10 */ /* 0x000fc6000ff5e0ff */
[----:B------:R3:W-:Y:S01]  /*1d40*/  @!P5 LDGSTS.E.BYPASS.LTC128B.128 [R241+0x7000], [R20.64+0x180] ;  /* 0x0700018014f1dfae */ /* 0x0007e2000b901d4a */
[----:B------:R-:W-:Y:S02]  /*1d50*/  @!P0 IADD3.X R14, R165, UR5, R14, P2, !PT ;  /* 0x00000005a50e8c10 */ /* 0x000fe400097fe40e */
[C---:B-1----:R-:W-:Y:S01]  /*1d60*/  @!P3 LEA R22, P5, R166.reuse, c[0x0][0x168], 0x1 ;  /* 0x00005a00a616ba11 */ /* 0x042fe200078a08ff */
[----:B------:R1:W-:Y:S01]  /*1d70*/  @!P4 LDGSTS.E.BYPASS.LTC128B.128 [R241+0x1800], [R26.64] ;  /* 0x018000001af1cfae */ /* 0x0003e2000b901d4a */
[C---:B------:R-:W-:Y:S02]  /*1d80*/  @!P0 LEA R24, P2, R13.reuse, c[0x0][0x168], 0x1 ;  /* 0x00005a000d188a11 */ /* 0x040fe400078408ff */
[----:B------:R-:W-:Y:S01]  /*1d90*/  @!P3 LEA.HI.X R23, R166, c[0x0][0x16c], R165, 0x1, P5 ;  /* 0x00005b00a617ba11 */ /* 0x000fe200028f0ca5 */
[----:B------:R1:W-:Y:S01]  /*1da0*/  @!P4 LDGSTS.E.BYPASS.LTC128B.128 [R241+0x3800], [R26.64+0x80] ;  /* 0x038000801af1cfae */ /* 0x0003e2000b901d4a */
[----:B------:R-:W-:Y:S02]  /*1db0*/  @!P0 LEA.HI.X R25, R13, c[0x0][0x16c], R14, 0x1, P2 ;  /* 0x00005b000d198a11 */ /* 0x000fe400010f0c0e */
[-C--:B------:R-:W-:Y:S01]  /*1dc0*/  ISETP.GE.AND P2, PT, R6, R5.reuse, PT ;  /* 0x000000050600720c */ /* 0x080fe20003f46270 */
[----:B------:R1:W-:Y:S01]  /*1dd0*/  @!P4 LDGSTS.E.BYPASS.LTC128B.128 [R241+0x5800], [R26.64+0x100] ;  /* 0x058001001af1cfae */ /* 0x0003e2000b901d4a */
[----:B------:R-:W-:-:S03]  /*1de0*/  ISETP.GE.AND P5, PT, R10, R5, PT ;  /* 0x000000050a00720c */ /* 0x000fc60003fa6270 */
[----:B------:R1:W-:Y:S01]  /*1df0*/  @!P4 LDGSTS.E.BYPASS.LTC128B.128 [R241+0x7800], [R26.64+0x180] ;  /* 0x078001801af1cfae */ /* 0x0003e2000b901d4a */
[-C--:B------:R-:W-:Y:S01]  /*1e00*/  ISETP.GE.AND P4, PT, R8, R5.reuse, PT ;  /* 0x000000050800720c */ /* 0x080fe20003f86270 */
[----:B------:R-:W-:Y:S01]  /*1e10*/  IMAD R8, R7, c[0x0][0x1b8], RZ ;  /* 0x00006e0007087a24 */ /* 0x000fe200078e02ff */
[CC--:B------:R-:W-:Y:S01]  /*1e20*/  LEA.HI R7, R87.reuse, R86.reuse, RZ, 0x4 ;  /* 0x0000005657077211 */ /* 0x0c0fe200078f20ff */
[----:B------:R4:W-:Y:S01]  /*1e30*/  @!P3 LDGSTS.E.BYPASS.LTC128B.128 [R241+0x8000], [R22.64] ;  /* 0x0800000016f1bfae */ /* 0x0009e2000b901d4a */
[----:B------:R-:W-:Y:S01]  /*1e40*/  LEA.HI R87, R87, R86, RZ, 0x5 ;  /* 0x0000005657577211 */ /* 0x000fe200078f28ff */
[----:B------:R-:W-:Y:S02]  /*1e50*/  IMAD R8, R9, c[0x0][0x1bc], R8 ;  /* 0x00006f0009087a24 */ /* 0x000fe400078e0208 */
[----:B------:R4:W-:Y:S01]  /*1e60*/  @!P3 LDGSTS.E.BYPASS.LTC128B.128 [R241+0xa000], [R22.64+0x80] ;  /* 0x0a00008016f1bfae */ /* 0x0009e2000b901d4a */
[----:B------:R-:W-:Y:S01]  /*1e70*/  @!P2 IMAD.MOV.U32 R164, RZ, RZ, R166 ;  /* 0x000000ffffa4a224 */ /* 0x000fe200078e00a6 */
[----:B------:R-:W-:Y:S01]  /*1e80*/  SHF.R.S32.HI R88, RZ, 0x5, R87 ;  /* 0x00000005ff587819 */ /* 0x000fe20000011457 */
[----:B------:R-:W-:Y:S01]  /*1e90*/  @!P2 IMAD R15, R15, 0x30, RZ ;  /* 0x000000300f0fa824 */ /* 0x000fe200078e02ff */
[----:B------:R4:W-:Y:S01]  /*1ea0*/  @!P3 LDGSTS.E.BYPASS.LTC128B.128 [R241+0xc000], [R22.64+0x100] ;  /* 0x0c00010016f1bfae */ /* 0x0009e2000b901d4a */
[----:B------:R-:W-:Y:S01]  /*1eb0*/  IMAD R9, R11, c[0x0][0x1a0], RZ ;  /* 0x000068000b097a24 */ /* 0x000fe200078e02ff */
[----:B------:R-:W-:Y:S01]  /*1ec0*/  LOP3.LUT R87, R87, 0xffffffe0, RZ, 0xc0, !PT ;  /* 0xffffffe057577812 */ /* 0x000fe200078ec0ff */
[----:B------:R-:W-:Y:S01]  /*1ed0*/  IMAD.IADD R17, R17, 0x1, R8 ;  /* 0x0000000111117824 */ /* 0x000fe200078e0208 */
[----:B------:R4:W-:Y:S01]  /*1ee0*/  @!P3 LDGSTS.E.BYPASS.LTC128B.128 [R241+0xe000], [R22.64+0x180] ;  /* 0x0e00018016f1bfae */ /* 0x0009e2000b901d4a */
[----:B------:R-:W-:Y:S01]  /*1ef0*/  ISETP.GE.AND P3, PT, R6, R5, PT ;  /* 0x000000050600720c */ /* 0x000fe20003f66270 */
[C---:B------:R-:W-:Y:S01]  /*1f00*/  IMAD R9, R170.reuse, c[0x0][0x1a4], R9 ;  /* 0x00006900aa097a24 */ /* 0x040fe200078e0209 */
[----:B------:R-:W-:Y:S01]  /*1f10*/  SHF.R.S32.HI R6, RZ, 0x4, R7 ;  /* 0x00000004ff067819 */ /* 0x000fe20000011407 */
[----:B------:R1:W-:Y:S01]  /*1f20*/  @!P1 LDGSTS.E.BYPASS.LTC128B.128 [R241+0x8800], [R18.64] ;  /* 0x0880000012f19fae */ /* 0x0003e2000b901d4a */
[----:B------:R-:W-:-:S03]  /*1f30*/  IMAD.WIDE.U32 R170, R170, c[0x0][0x1a0], R16 ;  /* 0x00006800aaaa7a25 */ /* 0x000fc600078e0010 */
[----:B------:R1:W-:Y:S01]  /*1f40*/  @!P1 LDGSTS.E.BYPASS.LTC128B.128 [R241+0xa800], [R18.64+0x80] ;  /* 0x0a80008012f19fae */ /* 0x0003e2000b901d4a */
[----:B------:R-:W-:Y:S02]  /*1f50*/  IMAD.IADD R168, R171, 0x1, R9 ;  /* 0x00000001aba87824 */ /* 0x000fe400078e0209 */
[----:B------:R-:W-:Y:S01]  /*1f60*/  IMAD.SHL.U32 R8, R0, 0x40, RZ ;  /* 0x0000004000087824 */ /* 0x000fe200078e00ff */
[----:B------:R1:W-:Y:S04]  /*1f70*/  @!P1 LDGSTS.E.BYPASS.LTC128B.128 [R241+0xc800], [R18.64+0x100] ;  /* 0x0c80010012f19fae */ /* 0x0003e8000b901d4a */
[----:B------:R1:W-:Y:S01]  /*1f80*/  @!P1 LDGSTS.E.BYPASS.LTC128B.128 [R241+0xe800], [R18.64+0x180] ;  /* 0x0e80018012f19fae */ /* 0x0003e2000b901d4a */
[----:B------:R-:W-:Y:S01]  /*1f90*/  ISETP.GE.AND P1, PT, R12, R5, PT ;  /* 0x000000050c00720c */ /* 0x000fe20003f26270 */
[----:B------:R-:W-:Y:S01]  /*1fa0*/  IMAD.U32 R5, RZ, RZ, UR8 ;  /* 0x00000008ff057e24 */ /* 0x000fe2000f8e00ff */
[----:B------:R-:W-:Y:S01]  /*1fb0*/  LOP3.LUT R8, R8, 0x1c0, RZ, 0xc0, !PT ;  /* 0x000001c008087812 */ /* 0x000fe200078ec0ff */
[----:B------:R2:W-:Y:S02]  /*1fc0*/  @!P0 LDGSTS.E.BYPASS.LTC128B.128 [R241+0x9000], [R24.64] ;  /* 0x0900000018f18fae */ /* 0x0005e4000b901d4a */
[----:B---3--:R-:W-:Y:S01]  /*1fd0*/  @!P2 IMAD.WIDE.U32 R20, R5, 0x30, R164 ;  /* 0x000000300514a825 */ /* 0x008fe200078e00a4 */
[C---:B------:R-:W-:Y:S01]  /*1fe0*/  LEA.HI R5, R7.reuse, R6, RZ, 0x1 ;  /* 0x0000000607057211 */ /* 0x040fe200078f08ff */
[----:B------:R3:W-:Y:S01]  /*1ff0*/  @!P0 LDGSTS.E.BYPASS.LTC128B.128 [R241+0xb000], [R24.64+0x80] ;  /* 0x0b00008018f18fae */ /* 0x0007e2000b901d4a */
[----:B------:R-:W-:Y:S01]  /*2000*/  LOP3.LUT R7, R7, 0xfffffff0, RZ, 0xc0, !PT ;  /* 0xfffffff007077812 */ /* 0x000fe200078ec0ff */
[----:B------:R-:W-:Y:S01]  /*2010*/  @!P2 IMAD.IADD R15, R21, 0x1, R15 ;  /* 0x00000001150fa824 */ /* 0x000fe200078e020f */
[----:B------:R-:W-:Y:S01]  /*2020*/  LOP3.LUT R5, R5, 0xfffffffe, RZ, 0xc0, !PT ;  /* 0xfffffffe05057812 */ /* 0x000fe200078ec0ff */
[----:B------:R3:W-:Y:S04]  /*2030*/  @!P0 LDGSTS.E.BYPASS.LTC128B.128 [R241+0xd000], [R24.64+0x100] ;  /* 0x0d00010018f18fae */ /* 0x0007e8000b901d4a */
[----:B------:R3:W-:Y:S01]  /*2040*/  @!P0 LDGSTS.E.BYPASS.LTC128B.128 [R241+0xf000], [R24.64+0x180] ;  /* 0x0f00018018f18fae */ /* 0x0007e2000b901d4a */
[----:B------:R-:W-:-:S02]  /*2050*/  IMAD.IADD R11, R6, 0x1, -R5 ;  /* 0x00000001060b7824 */ /* 0x000fc400078e0a05 */
[----:B------:R-:W-:Y:S02]  /*2060*/  IMAD.IADD R6, R86, 0x1, -R7 ;  /* 0x0000000156067824 */ /* 0x000fe400078e0a07 */
[----:B------:R-:W-:Y:S02]  /*2070*/  IMAD.MOV.U32 R5, RZ, RZ, 0x20 ;  /* 0x00000020ff057424 */ /* 0x000fe400078e00ff */
[----:B------:R-:W-:Y:S01]  /*2080*/  IMAD.SHL.U32 R7, R12, 0x8, RZ ;  /* 0x000000080c077824 */ /* 0x000fe200078e00ff */
[----:B------:R-:W-:Y:S01]  /*2090*/  SHF.R.S32.HI R85, RZ, 0x1f, R6 ;  /* 0x0000001fff557819 */ /* 0x000fe20000011406 */
[----:B------:R-:W-:Y:S01]  /*20a0*/  IMAD R10, R5, c[0x0][0x1a4], RZ ;  /* 0x00006900050a7a24 */ /* 0x000fe200078e02ff */
[C---:B-1----:R-:W-:Y:S02]  /*20b0*/  @!P2 LEA R18, P0, R20.reuse, c[0x0][0x168], 0x1 ;  /* 0x00005a001412aa11 */ /* 0x042fe400078008ff */
[----:B------:R-:W-:Y:S02]  /*20c0*/  LEA.HI R85, R85, R6, RZ, 0x3 ;  /* 0x0000000655557211 */ /* 0x000fe400078f18ff */
[----:B------:R-:W-:Y:S01]  /*20d0*/  @!P2 LEA.HI.X R19, R20, c[0x0][0x16c], R15, 0x1, P0 ;  /* 0x00005b001413aa11 */ /* 0x000fe200000f0c0f */
[----:B------:R-:W-:Y:S01]  /*20e0*/  IMAD.WIDE.U32 R14, R5, c[0x0][0x1a0], RZ ;  /* 0x00006800050e7a25 */ /* 0x000fe200078e00ff */
[----:B------:R-:W-:-:S02]  /*20f0*/  LEA R236, P0, R170, c[0x0][0x170], 0x1 ;  /* 0x00005c00aaec7a11 */ /* 0x000fc400078008ff */
[C---:B------:R-:W-:Y:S01]  /*2100*/  LOP3.LUT R9, R85.reuse, 0xfffffff8, RZ, 0xc0, !PT ;  /* 0xfffffff855097812 */ /* 0x040fe200078ec0ff */
[----:B------:R1:W-:Y:S01]  /*2110*/  @!P2 LDGSTS.E.BYPASS.LTC128B.128 [R241+0x9800], [R18.64] ;  /* 0x0980000012f1afae */ /* 0x0003e2000b901d4a */
[----:B------:R-:W-:Y:S01]  /*2120*/  LEA.HI.X R237, R170, c[0x0][0x174], R168, 0x1, P0 ;  /* 0x00005d00aaed7a11 */ /* 0x000fe200000f0ca8 */
[----:B------:R-:W-:Y:S01]  /*2130*/  IMAD.SHL.U32 R85, R85, 0x40, RZ ;  /* 0x0000004055557824 */ /* 0x000fe200078e00ff */
[----:B------:R-:W-:Y:S01]  /*2140*/  @!P5 IADD3 R12, P0, R236, R14, RZ ;  /* 0x0000000eec0cd210 */ /* 0x000fe20007f1e0ff */
[----:B------:R1:W-:Y:S01]  /*2150*/  @!P2 LDGSTS.E.BYPASS.LTC128B.128 [R241+0xb800], [R18.64+0x80] ;  /* 0x0b80008012f1afae */ /* 0x0003e2000b901d4a */
[----:B------:R-:W-:Y:S01]  /*2160*/  LOP3.LUT R7, R8, 0x8, R7, 0xf8, !PT ;  /* 0x0000000808077812 */ /* 0x000fe200078ef807 */
[----:B------:R-:W-:Y:S01]  /*2170*/  IMAD.IADD R6, R6, 0x1, -R9 ;  /* 0x0000000106067824 */ /* 0x000fe200078e0a09 */
[----:B------:R-:W-:Y:S01]  /*2180*/  SHF.R.U32.HI R8, RZ, 0x3, R8 ;  /* 0x00000003ff087819 */ /* 0x000fe20000011608 */
[----:B------:R1:W-:Y:S01]  /*2190*/  @!P2 LDGSTS.E.BYPASS.LTC128B.128 [R241+0xd800], [R18.64+0x100] ;  /* 0x0d80010012f1afae */ /* 0x0003e2000b901d4a */
[----:B------:R-:W-:Y:S01]  /*21a0*/  @!P5 IADD3.X R13, R237, R15, R10, P0, !PT ;  /* 0x0000000fed0dd210 */ /* 0x000fe200007fe40a */
[----:B------:R-:W-:Y:S01]  /*21b0*/  @!P3 IMAD.MOV.U32 R14, RZ, RZ, c[0x0][0x1a0] ;  /* 0x00006800ff0eb624 */ /* 0x000fe200078e00ff */
[----:B------:R-:W-:Y:S01]  /*21c0*/  LOP3.LUT R8, R7, R8, RZ, 0x3c, !PT ;  /* 0x0000000807087212 */ /* 0x000fe200078e3cff */
[----:B------:R1:W-:Y:S01]  /*21d0*/  @!P2 LDGSTS.E.BYPASS.LTC128B.128 [R241+0xf800], [R18.64+0x180] ;  /* 0x0f80018012f1afae */ /* 0x0003e2000b901d4a */
[----:B------:R-:W-:Y:S01]  /*21e0*/  @!P4 IMAD.MOV.U32 R7, RZ, RZ, c[0x0][0x1a0] ;  /* 0x00006800ff07c624 */ /* 0x000fe200078e00ff */
[----:B------:R-:W-:Y:S01]  /*21f0*/  LOP3.LUT R85, R85, 0xfffffe00, RZ, 0xc0, !PT ;  /* 0xfffffe0055557812 */ /* 0x000fe200078ec0ff */
[----:B------:R-:W-:Y:S01]  /*2200*/  @!P3 IMAD.MOV.U32 R9, RZ, RZ, c[0x0][0x1a4] ;  /* 0x00006900ff09b624 */ /* 0x000fe200078e00ff */
[----:B------:R-:W0:Y:S01]  /*2210*/  LDGDEPBAR ;  /* 0x00000000000079af */ /* 0x000e220000000000 */
[----:B------:R-:W-:-:S02]  /*2220*/  IMAD R233, R11, 0x200, R8 ;  /* 0x000002000be97824 */ /* 0x000fc400078e0208 */
[----:B------:R-:W-:Y:S02]  /*2230*/  IMAD.SHL.U32 R11, R11, 0x8, RZ ;  /* 0x000000080b0b7824 */ /* 0x000fe400078e00ff */
[----:B------:R-:W-:Y:S02]  /*2240*/  @!P4 IMAD.MOV.U32 R8, RZ, RZ, c[0x0][0x1a4] ;  /* 0x00006900ff08c624 */ /* 0x000fe400078e00ff */
[----:B------:R-:W-:-:S04]  /*2250*/  @!P3 IMAD.WIDE.U32 R14, R14, 0x60, R236 ;  /* 0x000000600e0eb825 */ /* 0x000fc800078e00ec */
[----:B------:R-:W-:Y:S02]  /*2260*/  @!P3 IMAD R9, R9, 0x60, RZ ;  /* 0x000000600909b824 */ /* 0x000fe400078e02ff */
[----:B------:R-:W-:Y:S02]  /*2270*/  IMAD.SHL.U32 R233, R233, 0x2, RZ ;  /* 0x00000002e9e97824 */ /* 0x000fe400078e00ff */
[----:B------:R-:W-:-:S03]  /*2280*/  @!P3 IMAD.IADD R9, R15, 0x1, R9 ;  /* 0x000000010f09b824 */ /* 0x000fc600078e0209 */
[----:B------:R-:W-:Y:S01]  /*2290*/  IADD3 R231, R233, 0x8020, RZ ;  /* 0x00008020e9e77810 */ /* 0x000fe20007ffe0ff */
[----:B------:R-:W-:-:S04]  /*22a0*/  DEPBAR.LE SB0, 0x0 ;  /* 0x000080000000791a */ /* 0x000fc80000000000 */
[----:B------:R-:W-:Y:S06]  /*22b0*/  BAR.SYNC.DEFER_BLOCKING 0x0 ;  /* 0x0000000000007b1d */ /* 0x000fec0000010000 */
[----:B------:R-:W-:Y:S04]  /*22c0*/  @P1 STS.128 [R241+0x10000], RZ ;  /* 0x010000fff1001388 */ /* 0x000fe80000000c00 */
[----:B------:R-:W-:Y:S04]  /*22d0*/  @P1 STS.128 [R241+0x12000], RZ ;  /* 0x012000fff1001388 */ /* 0x000fe80000000c00 */
[----:B------:R-:W-:Y:S04]  /*22e0*/  @P1 STS.128 [R241+0x14000], RZ ;  /* 0x014000fff1001388 */ /* 0x000fe80000000c00 */
[----:B------:R-:W-:Y:S04]  /*22f0*/  @P1 STS.128 [R241+0x16000], RZ ;  /* 0x016000fff1001388 */ /* 0x000fe80000000c00 */
[----:B------:R-:W-:Y:S01]  /*2300*/  @!PT LDS RZ, [RZ] ;  /* 0x00000000fffff984 */ /* 0x000fe20000000800 */
[----:B------:R-:W-:Y:S01]  /*2310*/  @!PT LDS RZ, [RZ] ;  /* 0x00000000fffff984 */ /* 0x000fe20000000800 */
[----:B------:R-:W-:Y:S01]  /*2320*/  @!PT LDS RZ, [RZ] ;  /* 0x00000000fffff984 */ /* 0x000fe20000000800 */
[----:B------:R1:W-:Y:S04]  /*2330*/  @!P1 LDGSTS.E.BYPASS.LTC128B.128 [R241+0x10000], [R236.64] ;  /* 0x10000000ecf19fae */ /* 0x0003e8000b901d4a */
[----:B------:R1:W-:Y:S04]  /*2340*/  @!P1 LDGSTS.E.BYPASS.LTC128B.128 [R241+0x12000], [R236.64+0x80] ;  /* 0x12000080ecf19fae */ /* 0x0003e8000b901d4a */
[----:B------:R1:W-:Y:S04]  /*2350*/  @!P1 LDGSTS.E.BYPASS.LTC128B.128 [R241+0x14000], [R236.64+0x100] ;  /* 0x14000100ecf19fae */ /* 0x0003e8000b901d4a */
[----:B------:R1:W-:Y:S01]  /*2360*/  @!P1 LDGSTS.E.BYPASS.LTC128B.128 [R241+0x16000], [R236.64+0x180] ;  /* 0x16000180ecf19fae */ /* 0x0003e2000b901d4a */
[C---:B------:R-:W-:Y:S01]  /*2370*/  R2P PR, R6.reuse, 0x6 ;  /* 0x0000000606007804 */ /* 0x040fe20000000000 */
[----:B------:R-:W-:Y:S01]  /*2380*/  IMAD.SHL.U32 R6, R6, 0x40, RZ ;  /* 0x0000004006067824 */ /* 0x000fe200078e00ff */
[----:B------:R-:W-:Y:S01]  /*2390*/  @!P4 LEA R10, P0, R7, R236, 0x6 ;  /* 0x000000ec070ac211 */ /* 0x000fe200078030ff */
[----:B------:R-:W-:Y:S02]  /*23a0*/  @P5 STS.128 [R241+0x10800], RZ ;  /* 0x010800fff1005388 */ /* 0x000fe40000000c00 */
[----:B------:R-:W-:-:S02]  /*23b0*/  SEL R5, R5, 0xffffffe0, !P2 ;  /* 0xffffffe005057807 */ /* 0x000fc40005000000 */
[----:B------:R-:W-:Y:S01]  /*23c0*/  LOP3.LUT R6, R6, 0x1c0, RZ, 0xc0, !PT ;  /* 0x000001c006067812 */ /* 0x000fe200078ec0ff */
[----:B------:R-:W-:Y:S03]  /*23d0*/  @P5 STS.128 [R241+0x12800], RZ ;  /* 0x012800fff1005388 */ /* 0x000fe60000000c00 */
[----:B------:R-:W-:Y:S01]  /*23e0*/  LOP3.LUT R11, R6, 0x8, R11, 0xf8, !PT ;  /* 0x00000008060b7812 */ /* 0x000fe200078ef80b */
[----:B------:R-:W-:Y:S01]  /*23f0*/  @P5 STS.128 [R241+0x14800], RZ ;  /* 0x014800fff1005388 */ /* 0x000fe20000000c00 */
[----:B------:R-:W-:-:S03]  /*2400*/  SHF.R.U32.HI R6, RZ, 0x3, R6 ;  /* 0x00000003ff067819 */ /* 0x000fc60000011606 */
[----:B------:R-:W-:Y:S01]  /*2410*/  @P5 STS.128 [R241+0x16800], RZ ;  /* 0x016800fff1005388 */ /* 0x000fe20000000c00 */
[----:B------:R-:W-:Y:S02]  /*2420*/  LOP3.LUT R6, R11, R6, RZ, 0x3c, !PT ;  /* 0x000000060b067212 */ /* 0x000fe400078e3cff */
[----:B------:R-:W-:Y:S01]  /*2430*/  @!P4 LEA.HI.X R11, R7, R237, R8, 0x6, P0 ;  /* 0x000000ed070bc211 */ /* 0x000fe200000f3408 */
[----:B------:R-:W-:Y:S01]  /*2440*/  @!PT LDS RZ, [RZ] ;  /* 0x00000000fffff984 */ /* 0x000fe20000000800 */
[----:B------:R-:W-:Y:S01]  /*2450*/  @!PT LDS RZ, [RZ] ;  /* 0x00000000fffff984 */ /* 0x000fe20000000800 */
[----:B------:R-:W-:Y:S01]  /*2460*/  @!PT LDS RZ, [RZ] ;  /* 0x00000000fffff984 */ /* 0x000fe20000000800 */
[----:B------:R1:W-:Y:S01]  /*2470*/  @!P5 LDGSTS.E.BYPASS.LTC128B.128 [R241+0x10800], [R12.64] ;  /* 0x108000000cf1dfae */ /* 0x0003e2000b901d4a */
[----:B------:R-:W-:Y:S02]  /*2480*/  IMAD R7, R88, 0x400, R85 ;  /* 0x0000040058077824 */ /* 0x000fe400078e0255 */
[----:B------:R-:W-:Y:S01]  /*2490*/  @!P3 IMAD.MOV.U32 R8, RZ, RZ, R14 ;  /* 0x000000ffff08b224 */ /* 0x000fe200078e000e */
[----:B------:R1:W-:Y:S01]  /*24a0*/  @!P5 LDGSTS.E.BYPASS.LTC128B.128 [R241+0x12800], [R12.64+0x80] ;  /* 0x128000800cf1dfae */ /* 0x0003e2000b901d4a */
[----:B------:R-:W-:Y:S02]  /*24b0*/  IMAD.IADD R234, R6, 0x1, R7 ;  /* 0x0000000106ea7824 */ /* 0x000fe400078e0207 */
[----:B------:R-:W-:Y:S01]  /*24c0*/  IMAD.MOV.U32 R7, RZ, RZ, 0x10 ;  /* 0x00000010ff077424 */ /* 0x000fe200078e00ff */
[----:B------:R1:W-:Y:S01]  /*24d0*/  @!P5 LDGSTS.E.BYPASS.LTC128B.128 [R241+0x14800], [R12.64+0x100] ;  /* 0x148001000cf1dfae */ /* 0x0003e2000b901d4a */
[----:B------:R-:W-:-:S03]  /*24e0*/  IMAD.SHL.U32 R234, R234, 0x2, RZ ;  /* 0x00000002eaea7824 */ /* 0x000fc600078e00ff */
[----:B------:R1:W-:Y:S01]  /*24f0*/  @!P5 LDGSTS.E.BYPASS.LTC128B.128 [R241+0x16800], [R12.64+0x180] ;  /* 0x168001800cf1dfae */ /* 0x0003e2000b901d4a */
[----:B------:R-:W-:Y:S01]  /*2500*/  SEL R7, R7, 0xfffffff0, !P1 ;  /* 0xfffffff007077807 */ /* 0x000fe20004800000 */
[--C-:B------:R-:W-:Y:S01]  /*2510*/  IMAD R230, R5, 0x2, R234.reuse ;  /* 0x0000000205e67824 */ /* 0x100fe200078e02ea */
[----:B------:R-:W-:Y:S01]  /*2520*/  R2P PR, R0, 0x6 ;  /* 0x0000000600007804 */ /* 0x000fe20000000000 */
[----:B------:R-:W-:Y:S01]  /*2530*/  @P4 STS.128 [R241+0x11000], RZ ;  /* 0x011000fff1004388 */ /* 0x000fe20000000c00 */
[----:B------:R-:W-:Y:S01]  /*2540*/  IADD3 R0, R233, 0x8000, RZ ;  /* 0x00008000e9007810 */ /* 0x000fe20007ffe0ff */
[----:B------:R-:W-:Y:S02]  /*2550*/  IMAD R232, R7, 0x2, R234 ;  /* 0x0000000207e87824 */ /* 0x000fe400078e02ea */
[----:B------:R-:W-:Y:S02]  /*2560*/  @P4 STS.128 [R241+0x13000], RZ ;  /* 0x013000fff1004388 */ /* 0x000fe40000000c00 */
[----:B------:R-:W-:-:S02]  /*2570*/  IMAD R229, R5, 0x2, R232 ;  /* 0x0000000205e57824 */ /* 0x000fc400078e02e8 */
[----:B------:R-:W-:Y:S04]  /*2580*/  @P4 STS.128 [R241+0x15000], RZ ;  /* 0x015000fff1004388 */ /* 0x000fe80000000c00 */
[----:B------:R-:W-:Y:S01]  /*2590*/  @P4 STS.128 [R241+0x17000], RZ ;  /* 0x017000fff1004388 */ /* 0x000fe20000000c00 */
[----:B------:R-:W-:Y:S01]  /*25a0*/  @P1 IADD3 R231, R0, -0x20, RZ ;  /* 0xffffffe000e71810 */ /* 0x000fe20007ffe0ff */
[----:B------:R-:W-:Y:S02]  /*25b0*/  IMAD.MOV.U32 R0, RZ, RZ, 0x40 ;  /* 0x00000040ff007424 */ /* 0x000fe400078e00ff */
[----:B------:R-:W-:Y:S01]  /*25c0*/  @!PT LDS RZ, [RZ] ;  /* 0x00000000fffff984 */ /* 0x000fe20000000800 */
[----:B------:R-:W-:Y:S01]  /*25d0*/  @!PT LDS RZ, [RZ] ;  /* 0x00000000fffff984 */ /* 0x000fe20000000800 */
[----:B------:R-:W-:Y:S01]  /*25e0*/  @!PT LDS RZ, [RZ] ;  /* 0x00000000fffff984 */ /* 0x000fe20000000800 */
[----:B------:R1:W-:Y:S01]  /*25f0*/  @!P4 LDGSTS.E.BYPASS.LTC128B.128 [R241+0x11000], [R10.64] ;  /* 0x110000000af1cfae */ /* 0x0003e2000b901d4a */
[C---:B------:R-:W-:Y:S02]  /*2600*/  IADD3 R223, R231.reuse, 0x800, RZ ;  /* 0x00000800e7df7810 */ /* 0x040fe40007ffe0ff */
[----:B------:R-:W-:Y:S01]  /*2610*/  SEL R0, R0, 0xffffffc0, !P2 ;  /* 0xffffffc000007807 */ /* 0x000fe20005000000 */
[----:B------:R1:W-:Y:S01]  /*2620*/  @!P4 LDGSTS.E.BYPASS.LTC128B.128 [R241+0x13000], [R10.64+0x80] ;  /* 0x130000800af1cfae */ /* 0x0003e2000b901d4a */
[----:B------:R-:W-:-:S02]  /*2630*/  IADD3 R222, R231, 0x1000, RZ ;  /* 0x00001000e7de7810 */ /* 0x000fc40007ffe0ff */
[----:B------:R-:W-:Y:S01]  /*2640*/  IADD3 R221, R231, 0x1800, RZ ;  /* 0x00001800e7dd7810 */ /* 0x000fe20007ffe0ff */
[----:B------:R1:W-:Y:S01]  /*2650*/  @!P4 LDGSTS.E.BYPASS.LTC128B.128 [R241+0x15000], [R10.64+0x100] ;  /* 0x150001000af1cfae */ /* 0x0003e2000b901d4a */
[----:B------:R-:W-:Y:S01]  /*2660*/  IMAD.IADD R227, R233, 0x1, R0 ;  /* 0x00000001e9e37824 */ /* 0x000fe200078e0200 */
[C---:B------:R-:W-:Y:S01]  /*2670*/  IADD3 R219, R231.reuse, 0x2000, RZ ;  /* 0x00002000e7db7810 */ /* 0x040fe20007ffe0ff */
[----:B------:R-:W-:Y:S01]  /*2680*/  IMAD.IADD R220, R0, 0x1, R231 ;  /* 0x0000000100dc7824 */ /* 0x000fe200078e02e7 */
[----:B------:R1:W-:Y:S01]  /*2690*/  @!P4 LDGSTS.E.BYPASS.LTC128B.128 [R241+0x17000], [R10.64+0x180] ;  /* 0x170001800af1cfae */ /* 0x0003e2000b901d4a */
[----:B------:R-:W-:Y:S01]  /*26a0*/  IMAD.IADD R0, R86, 0x1, -R87 ;  /* 0x0000000156007824 */ /* 0x000fe200078e0a57 */
[C---:B------:R-:W-:Y:S02]  /*26b0*/  IADD3 R218, R231.reuse, 0x2800, RZ ;  /* 0x00002800e7da7810 */ /* 0x040fe40007ffe0ff */
[----:B------:R-:W-:Y:S01]  /*26c0*/  @P3 STS.128 [R241+0x11800], RZ ;  /* 0x011800fff1003388 */ /* 0x000fe20000000c00 */
[----:B------:R-:W-:-:S02]  /*26d0*/  IADD3 R217, R231, 0x3000, RZ ;  /* 0x00003000e7d97810 */ /* 0x000fc40007ffe0ff */
[C---:B------:R-:W-:Y:S01]  /*26e0*/  IADD3 R216, R231.reuse, 0x3800, RZ ;  /* 0x00003800e7d87810 */ /* 0x040fe20007ffe0ff */
[----:B------:R-:W-:Y:S01]  /*26f0*/  @P3 STS.128 [R241+0x13800], RZ ;  /* 0x013800fff1003388 */ /* 0x000fe20000000c00 */
[C---:B------:R-:W-:Y:S02]  /*2700*/  IADD3 R215, R231.reuse, 0x4000, RZ ;  /* 0x00004000e7d77810 */ /* 0x040fe40007ffe0ff */
[C---:B------:R-:W-:Y:S01]  /*2710*/  IADD3 R214, R231.reuse, 0x4800, RZ ;  /* 0x00004800e7d67810 */ /* 0x040fe20007ffe0ff */
[----:B------:R-:W-:Y:S01]  /*2720*/  @P3 STS.128 [R241+0x15800], RZ ;  /* 0x015800fff1003388 */ /* 0x000fe20000000c00 */
[C---:B------:R-:W-:Y:S02]  /*2730*/  IADD3 R213, R231.reuse, 0x5000, RZ ;  /* 0x00005000e7d57810 */ /* 0x040fe40007ffe0ff */
[C---:B------:R-:W-:Y:S01]  /*2740*/  IADD3 R212, R231.reuse, 0x5800, RZ ;  /* 0x00005800e7d47810 */ /* 0x040fe20007ffe0ff */
[----:B------:R-:W-:Y:S01]  /*2750*/  @P3 STS.128 [R241+0x17800], RZ ;  /* 0x017800fff1003388 */ /* 0x000fe20000000c00 */
[----:B------:R-:W-:-:S02]  /*2760*/  IADD3 R211, R231, 0x6000, RZ ;  /* 0x00006000e7d37810 */ /* 0x000fc40007ffe0ff */
[C---:B------:R-:W-:Y:S01]  /*2770*/  IADD3 R210, R231.reuse, 0x6800, RZ ;  /* 0x00006800e7d27810 */ /* 0x040fe20007ffe0ff */
[----:B------:R-:W-:Y:S01]  /*2780*/  @!PT LDS RZ, [RZ] ;  /* 0x00000000fffff984 */ /* 0x000fe20000000800 */
[----:B------:R-:W-:Y:S01]  /*2790*/  @!PT LDS RZ, [RZ] ;  /* 0x00000000fffff984 */ /* 0x000fe20000000800 */
[----:B------:R-:W-:Y:S01]  /*27a0*/  @!PT LDS RZ, [RZ] ;  /* 0x00000000fffff984 */ /* 0x000fe20000000800 */
[----:B------:R2:W-:Y:S01]  /*27b0*/  @!P3 LDGSTS.E.BYPASS.LTC128B.128 [R241+0x11800], [R8.64] ;  /* 0x1180000008f1bfae */ /* 0x0005e2000b901d4a */
[C---:B------:R-:W-:Y:S02]  /*27c0*/  IADD3 R209, R231.reuse, 0x7000, RZ ;  /* 0x00007000e7d17810 */ /* 0x040fe40007ffe0ff */
[----:B------:R-:W-:Y:S01]  /*27d0*/  IADD3 R208, R231, 0x7800, RZ ;  /* 0x00007800e7d07810 */ /* 0x000fe20007ffe0ff */
[----:B------:R2:W-:Y:S04]  /*27e0*/  @!P3 LDGSTS.E.BYPASS.LTC128B.128 [R241+0x13800], [R8.64+0x80] ;  /* 0x1380008008f1bfae */ /* 0x0005e8000b901d4a */
[----:B------:R2:W-:Y:S04]  /*27f0*/  @!P3 LDGSTS.E.BYPASS.LTC128B.128 [R241+0x15800], [R8.64+0x100] ;  /* 0x1580010008f1bfae */ /* 0x0005e8000b901d4a */
[----:B------:R2:W-:Y:S04]  /*2800*/  @!P3 LDGSTS.E.BYPASS.LTC128B.128 [R241+0x17800], [R8.64+0x180] ;  /* 0x1780018008f1bfae */ /* 0x0005e8000b901d4a */
[----:B-1----:R-:W-:Y:S04]  /*2810*/  LDSM.16.M88.4 R12, [R234] ;  /* 0x00000000ea0c783b */ /* 0x002fe80000000200 */
[----:B------:R-:W4:Y:S04]  /*2820*/  LDSM.16.M88.4 R16, [R233+0x8000] ;  /* 0x00800000e910783b */ /* 0x000f280000000200 */
[----:B------:R-:W1:Y:S04]  /*2830*/  LDSM.16.M88.4 R60, [R233+0x8800] ;  /* 0x00880000e93c783b */ /* 0x000e680000000200 */
[----:B------:R-:W1:Y:S04]  /*2840*/  LDSM.16.M88.4 R52, [R233+0x9000] ;  /* 0x00900000e934783b */ /* 0x000e680000000200 */
[----:B------:R-:W1:Y:S04]  /*2850*/  LDSM.16.M88.4 R32, [R233+0x9800] ;  /* 0x00980000e920783b */ /* 0x000e680000000200 */
[----:B------:R-:W-:Y:S04]  /*2860*/  LDSM.16.M88.4 R36, [R232] ;  /* 0x00000000e824783b */ /* 0x000fe80000000200 */
[----:B--2---:R-:W2:Y:S04]  /*2870*/  LDSM.16.M88.4 R28, [R231] ;  /* 0x00000000e71c783b */ /* 0x004ea80000000200 */
[----:B---3--:R-:W3:Y:S04]  /*2880*/  LDSM.16.M88.4 R24, [R231+0x800] ;  /* 0x00080000e718783b */ /* 0x008ee80000000200 */
[----:B------:R-:W2:Y:S04]  /*2890*/  LDSM.16.M88.4 R8, [R231+0x1000] ;  /* 0x00100000e708783b */ /* 0x000ea80000000200 */
[----:B------:R-:W2:Y:S04]  /*28a0*/  LDSM.16.M88.4 R72, [R231+0x1800] ;  /* 0x00180000e748783b */ /* 0x000ea80000000200 */
[----:B------:R-:W-:Y:S01]  /*28b0*/  LDSM.16.M88.4 R44, [R230] ;  /* 0x00000000e62c783b */ /* 0x000fe20000000200 */
[C---:B----4-:R-:W-:Y:S03]  /*28c0*/  HMMA.16816.F32.BF16 R20, R12.reuse, R16, RZ ;  /* 0x000000100c14723c */ /* 0x050fe600000418ff */
[----:B------:R-:W-:Y:S04]  /*28d0*/  LDSM.16.M88.4 R40, [R227+0x8800] ;  /* 0x00880000e328783b */ /* 0x000fe80000000200 */
[----:B------:R-:W-:Y:S01]  /*28e0*/  LDSM.16.M88.4 R68, [R227+0x9000] ;  /* 0x00900000e344783b */ /* 0x000fe20000000200 */
[C---:B------:R-:W-:Y:S03]  /*28f0*/  HMMA.16816.F32.BF16 R16, R12.reuse, R18, RZ ;  /* 0x000000120c10723c */ /* 0x040fe600000418ff */
[----:B------:R-:W-:Y:S04]  /*2900*/  LDSM.16.M88.4 R76, [R231+0x4800] ;  /* 0x00480000e74c783b */ /* 0x000fe80000000200 */
[----:B------:R-:W-:Y:S01]  /*2910*/  LDSM.16.M88.4 R80, [R229+0x4000] ;  /* 0x00400000e550783b */ /* 0x000fe20000000200 */
[C---:B-1----:R-:W-:Y:S03]  /*2920*/  HMMA.16816.F32.BF16 R64, R12.reuse, R60, RZ ;  /* 0x0000003c0c40723c */ /* 0x042fe600000418ff */
[----:B------:R-:W0:Y:S05]  /*2930*/  LDGDEPBAR ;  /* 0x00000000000079af */ /* 0x000e2a0000000000 */
[C---:B------:R-:W-:Y:S08]  /*2940*/  HMMA.16816.F32.BF16 R56, R12.reuse, R52, RZ ;  /* 0x000000340c38723c */ /* 0x040ff000000418ff */
[C---:B------:R-:W-:Y:S08]  /*2950*/  HMMA.16816.F32.BF16 R60, R12.reuse, R62, RZ ;  /* 0x0000003e0c3c723c */ /* 0x040ff000000418ff */
[C---:B------:R-:W-:Y:S08]  /*2960*/  HMMA.16816.F32.BF16 R52, R12.reuse, R54, RZ ;  /* 0x000000360c34723c */ /* 0x040ff000000418ff */
[C---:B------:R-:W-:Y:S08]  /*2970*/  HMMA.16816.F32.BF16 R48, R12.reuse, R32, RZ ;  /* 0x000000200c30723c */ /* 0x040ff000000418ff */
[----:B------:R-:W-:Y:S01]  /*2980*/  HMMA.16816.F32.BF16 R12, R12, R34, RZ ;  /* 0x000000220c0c723c */ /* 0x000fe200000418ff */
[----:B------:R-:W1:Y:S07]  /*2990*/  LDSM.16.M88.4 R32, [R227+0x8000] ;  /* 0x00800000e320783b */ /* 0x000e6e0000000200 */
[C---:B--2---:R-:W-:Y:S08]  /*29a0*/  HMMA.16816.F32.BF16 R20, R36.reuse, R28, R20 ;  /* 0x0000001c2414723c */ /* 0x044ff00000041814 */
[C---:B------:R-:W-:Y:S01]  /*29b0*/  HMMA.16816.F32.BF16 R16, R36.reuse, R30, R16 ;  /* 0x0000001e2410723c */ /* 0x040fe20000041810 */
[----:B------:R-:W-:Y:S07]  /*29c0*/  LDSM.16.M88.4 R28, [R229] ;  /* 0x00000000e51c783b */ /* 0x000fee0000000200 */
[C---:B---3--:R-:W-:Y:S08]  /*29d0*/  HMMA.16816.F32.BF16 R64, R36.reuse, R24, R64 ;  /* 0x000000182440723c */ /* 0x048ff00000041840 */
        /* <DEDUP_REMOVED lines=28> */
[C---:B-1----:R-:W-:Y:S08]  /*2ba0*/  HMMA.16816.F32.BF16 R56, R28.reuse, R32, R56 ;  /* 0x000000201c38723c */ /* 0x042ff00000041838 */
[C---:B------:R-:W-:Y:S01]  /*2bb0*/  HMMA.16816.F32.BF16 R52, R28.reuse, R34, R52 ;  /* 0x000000221c34723c */ /* 0x040fe20000041834 */
[----:B------:R-:W1:Y:S07]  /*2bc0*/  LDSM.16.M88.4 R32, [R233+0xb800] ;  /* 0x00b80000e920783b */ /* 0x000e6e0000000200 */
[C---:B------:R-:W-:Y:S08]  /*2bd0*/  HMMA.16816.F32.BF16 R48, R28.reuse, R40, R48 ;  /* 0x000000281c30723c */ /* 0x040ff00000041830 */
[----:B------:R-:W-:Y:S01]  /*2be0*/  HMMA.16816.F32.BF16 R44, R28, R42, R44 ;  /* 0x0000002a1c2c723c */ /* 0x000fe2000004182c */
[----:B------:R-:W-:Y:S04]  /*2bf0*/  LDSM.16.M88.4 R40, [R232+0x2000] ;  /* 0x00200000e828783b */ /* 0x000fe80000000200 */
[----:B------:R-:W-:Y:S03]  /*2c00*/  LDSM.16.M88.4 R28, [R231+0x2000] ;  /* 0x00200000e71c783b */ /* 0x000fe60000000200 */
[C---:B--2---:R-:W-:Y:S08]  /*2c10*/  HMMA.16816.F32.BF16 R20, R24.reuse, R8, R20 ;  /* 0x000000081814723c */ /* 0x044ff00000041814 */
[C---:B------:R-:W-:Y:S01]  /*2c20*/  HMMA.16816.F32.BF16 R16, R24.reuse, R10, R16 ;  /* 0x0000000a1810723c */ /* 0x040fe20000041810 */
[----:B------:R-:W2:Y:S07]  /*2c30*/  LDSM.16.M88.4 R8, [R231+0x2800] ;  /* 0x00280000e708783b */ /* 0x000eae0000000200 */
[C---:B------:R-:W-:Y:S08]  /*2c40*/  HMMA.16816.F32.BF16 R64, R24.reuse, R12, R64 ;  /* 0x0000000c1840723c */ /* 0x040ff00000041840 */
[C---:B------:R-:W-:Y:S01]  /*2c50*/  HMMA.16816.F32.BF16 R60, R24.reuse, R14, R60 ;  /* 0x0000000e183c723c */ /* 0x040fe2000004183c */
[----:B------:R-:W4:Y:S07]  /*2c60*/  LDSM.16.M88.4 R12, [R231+0x3000] ;  /* 0x00300000e70c783b */ /* 0x000f2e0000000200 */
[C---:B---3--:R-:W-:Y:S08]  /*2c70*/  HMMA.16816.F32.BF16 R56, R24.reuse, R36, R56 ;  /* 0x000000241838723c */ /* 0x048ff00000041838 */
[C---:B------:R-:W-:Y:S01]  /*2c80*/  HMMA.16816.F32.BF16 R52, R24.reuse, R38, R52 ;  /* 0x000000261834723c */ /* 0x040fe20000041834 */
[----:B------:R-:W-:Y:S07]  /*2c90*/  LDSM.16.M88.4 R36, [R227+0xa000] ;  /* 0x00a00000e324783b */ /* 0x000fee0000000200 */
[C---:B-1----:R-:W-:Y:S08]  /*2ca0*/  HMMA.16816.F32.BF16 R48, R24.reuse, R32, R48 ;  /* 0x000000201830723c */ /* 0x042ff00000041830 */
        /* <DEDUP_REMOVED lines=8> */
[----:B------:R-:W3:Y:S07]  /*2d30*/  LDSM.16.M88.4 R28, [R227+0xb800] ;  /* 0x00b80000e31c783b */ /* 0x000eee0000000200 */
[C---:B----4-:R-:W-:Y:S08]  /*2d40*/  HMMA.16816.F32.BF16 R56, R40.reuse, R12, R56 ;  /* 0x0000000c2838723c */ /* 0x050ff00000041838 */
[C---:B------:R-:W-:Y:S01]  /*2d50*/  HMMA.16816.F32.BF16 R52, R40.reuse, R14, R52 ;  /* 0x0000000e2834723c */ /* 0x040fe20000041834 */
[----:B------:R-:W4:Y:S07]  /*2d60*/  LDSM.16.M88.4 R12, [R220+0x2000] ;  /* 0x00200000dc0c783b */ /* 0x000f2e0000000200 */
[C---:B------:R-:W-:Y:S08]  /*2d70*/  HMMA.16816.F32.BF16 R48, R40.reuse, R72, R48 ;  /* 0x000000482830723c */ /* 0x040ff00000041830 */
[----:B------:R-:W-:Y:S01]  /*2d80*/  HMMA.16816.F32.BF16 R44, R40, R74, R44 ;  /* 0x0000004a282c723c */ /* 0x000fe2000004182c */
[----:B------:R-:W3:Y:S04]  /*2d90*/  LDSM.16.M88.4 R40, [R220+0x2800] ;  /* 0x00280000dc28783b */ /* 0x000ee80000000200 */
[----:B------:R-:W-:Y:S03]  /*2da0*/  LDSM.16.M88.4 R72, [R220+0x3800] ;  /* 0x00380000dc48783b */ /* 0x000fe60000000200 */
[C---:B-1----:R-:W-:Y:S08]  /*2db0*/  HMMA.16816.F32.BF16 R20, R24.reuse, R36, R20 ;  /* 0x000000241814723c */ /* 0x042ff00000041814 */
[C---:B------:R-:W-:Y:S01]  /*2dc0*/  HMMA.16816.F32.BF16 R16, R24.reuse, R38, R16 ;  /* 0x000000261810723c */ /* 0x040fe20000041810 */
[----:B------:R-:W-:Y:S07]  /*2dd0*/  LDSM.16.M88.4 R36, [R233+0xc000] ;  /* 0x00c00000e924783b */ /* 0x000fee0000000200 */
[C---:B--2---:R-:W-:Y:S08]  /*2de0*/  HMMA.16816.F32.BF16 R56, R24.reuse, R8, R56 ;  /* 0x000000081838723c */ /* 0x044ff00000041838 */
[C---:B------:R-:W-:Y:S01]  /*2df0*/  HMMA.16816.F32.BF16 R52, R24.reuse, R10, R52 ;  /* 0x0000000a1834723c */ /* 0x040fe20000041834 */
[----:B------:R-:W1:Y:S07]  /*2e00*/  LDSM.16.M88.4 R8, [R220+0x3000] ;  /* 0x00300000dc08783b */ /* 0x000e6e0000000200 */
[C---:B------:R-:W-:Y:S08]  /*2e10*/  HMMA.16816.F32.BF16 R64, R24.reuse, R32, R64 ;  /* 0x000000201840723c */ /* 0x040ff00000041840 */
[C---:B------:R-:W-:Y:S01]  /*2e20*/  HMMA.16816.F32.BF16 R60, R24.reuse, R34, R60 ;  /* 0x00000022183c723c */ /* 0x040fe2000004183c */
[----:B------:R-:W-:Y:S07]  /*2e30*/  LDSM.16.M88.4 R32, [R233+0xc800] ;  /* 0x00c80000e920783b */ /* 0x000fee0000000200 */
[C---:B---3--:R-:W-:Y:S08]  /*2e40*/  HMMA.16816.F32.BF16 R48, R24.reuse, R28, R48 ;  /* 0x0000001c1830723c */ /* 0x048ff00000041830 */
[----:B------:R-:W-:Y:S01]  /*2e50*/  HMMA.16816.F32.BF16 R44, R24, R30, R44 ;  /* 0x0000001e182c723c */ /* 0x000fe2000004182c */
[----:B------:R-:W2:Y:S04]  /*2e60*/  LDSM.16.M88.4 R24, [R234+0x4000] ;  /* 0x00400000ea18783b */ /* 0x000ea80000000200 */
[----:B------:R-:W-:Y:S03]  /*2e70*/  LDSM.16.M88.4 R28, [R233+0xd800] ;  /* 0x00d80000e91c783b */ /* 0x000fe60000000200 */
[C---:B----4-:R-:W-:Y:S08]  /*2e80*/  HMMA.16816.F32.BF16 R20, R68.reuse, R12, R20 ;  /* 0x0000000c4414723c */ /* 0x050ff00000041814 */
        /* <DEDUP_REMOVED lines=15> */
[C---:B---3--:R-:W-:Y:S08]  /*2f80*/  HMMA.16816.F32.BF16 R56, R24.reuse, R12, R56 ;  /* 0x0000000c1838723c */ /* 0x048ff00000041838 */
[C---:B------:R-:W-:Y:S01]  /*2f90*/  HMMA.16816.F32.BF16 R52, R24.reuse, R14, R52 ;  /* 0x0000000e1834723c */ /* 0x040fe20000041834 */
[----:B------:R-:W2:Y:S07]  /*2fa0*/  LDSM.16.M88.4 R12, [R230+0x4000] ;  /* 0x00400000e60c783b */ /* 0x000eae0000000200 */
[C---:B------:R-:W-:Y:S08]  /*2fb0*/  HMMA.16816.F32.BF16 R48, R24.reuse, R28, R48 ;  /* 0x0000001c1830723c */ /* 0x040ff00000041830 */
[C---:B------:R-:W-:Y:S08]  /*2fc0*/  HMMA.16816.F32.BF16 R64, R24.reuse, R32, R64 ;  /* 0x000000201840723c */ /* 0x040ff00000041840 */
[C---:B------:R-:W-:Y:S01]  /*2fd0*/  HMMA.16816.F32.BF16 R60, R24.reuse, R34, R60 ;  /* 0x00000022183c723c */ /* 0x040fe2000004183c */
[----:B------:R-:W-:Y:S07]  /*2fe0*/  LDSM.16.M88.4 R32, [R227+0xc800] ;  /* 0x00c80000e320783b */ /* 0x000fee0000000200 */
[----:B------:R-:W-:Y:S01]  /*2ff0*/  HMMA.16816.F32.BF16 R44, R24, R30, R44 ;  /* 0x0000001e182c723c */ /* 0x000fe2000004182c */
[----:B------:R-:W3:Y:S04]  /*3000*/  LDSM.16.M88.4 R24, [R227+0xd800] ;  /* 0x00d80000e318783b */ /* 0x000ee80000000200 */
[----:B------:R-:W2:Y:S03]  /*3010*/  LDSM.16.M88.4 R28, [R227+0xd000] ;  /* 0x00d00000e31c783b */ /* 0x000ea60000000200 */
[C---:B-1----:R-:W-:Y:S08]  /*3020*/  HMMA.16816.F32.BF16 R20, R40.reuse, R8, R20 ;  /* 0x000000082814723c */ /* 0x042ff00000041814 */
[C---:B------:R-:W-:Y:S01]  /*3030*/  HMMA.16816.F32.BF16 R16, R40.reuse, R10, R16 ;  /* 0x0000000a2810723c */ /* 0x040fe20000041810 */
[----:B------:R-:W1:Y:S07]  /*3040*/  LDSM.16.M88.4 R8, [R220+0x4000] ;  /* 0x00400000dc08783b */ /* 0x000e6e0000000200 */
[C---:B----4-:R-:W-:Y:S08]  /*3050*/  HMMA.16816.F32.BF16 R48, R40.reuse, R68, R48 ;  /* 0x000000442830723c */ /* 0x050ff00000041830 */
[C---:B------:R-:W-:Y:S08]  /*3060*/  HMMA.16816.F32.BF16 R64, R40.reuse, R76, R64 ;  /* 0x0000004c2840723c */ /* 0x040ff00000041840 */
[C---:B------:R-:W-:Y:S01]  /*3070*/  HMMA.16816.F32.BF16 R60, R40.reuse, R78, R60 ;  /* 0x0000004e283c723c */ /* 0x040fe2000004183c */
[----:B------:R-:W-:Y:S07]  /*3080*/  LDSM.16.M88.4 R76, [R220+0x4800] ;  /* 0x00480000dc4c783b */ /* 0x000fee0000000200 */
[C---:B------:R-:W-:Y:S01]  /*3090*/  HMMA.16816.F32.BF16 R44, R40.reuse, R70, R44 ;  /* 0x00000046282c723c */ /* 0x040fe2000004182c */
[----:B------:R-:W4:Y:S07]  /*30a0*/  LDSM.16.M88.4 R68, [R220+0x5800] ;  /* 0x00580000dc44783b */ /* 0x000f2e0000000200 */
        /* <DEDUP_REMOVED lines=9> */
[C---:B------:R-:W-:Y:S01]  /*3140*/  HMMA.16816.F32.BF16 R60, R12.reuse, R34, R60 ;  /* 0x000000220c3c723c */ /* 0x040fe2000004183c */
[----:B------:R-:W3:Y:S07]  /*3150*/  LDSM.16.M88.4 R32, [R233+0xe800] ;  /* 0x00e80000e920783b */ /* 0x000eee0000000200 */
[C---:B------:R-:W-:Y:S01]  /*3160*/  HMMA.16816.F32.BF16 R44, R12.reuse, R26, R44 ;  /* 0x0000001a0c2c723c */ /* 0x040fe2000004182c */
[----:B------:R-:W2:Y:S07]  /*3170*/  LDSM.16.M88.4 R24, [R233+0xf800] ;  /* 0x00f80000e918783b */ /* 0x000eae0000000200 */
        /* <DEDUP_REMOVED lines=8> */
[C---:B------:R-:W-:Y:S08]  /*3200*/  HMMA.16816.F32.BF16 R64, R80.reuse, R76, R64 ;  /* 0x0000004c5040723c */ /* 0x040ff00000041840 */
[C---:B------:R-:W-:Y:S08]  /*3210*/  HMMA.16816.F32.BF16 R60, R80.reuse, R78, R60 ;  /* 0x0000004e503c723c */ /* 0x040ff0000004183c */
[C---:B------:R-:W-:Y:S01]  /*3220*/  HMMA.16816.F32.BF16 R68, R80.reuse, R70, R44 ;  /* 0x000000465044723c */ /* 0x040fe2000004182c */
[----:B------:R-:W4:Y:S07]  /*3230*/  LDSM.16.M88.4 R44, [R231+0x6800] ;  /* 0x00680000e72c783b */ /* 0x000f2e0000000200 */
[C---:B------:R-:W-:Y:S08]  /*3240*/  HMMA.16816.F32.BF16 R56, R80.reuse, R72, R56 ;  /* 0x000000485038723c */ /* 0x040ff00000041838 */
[----:B------:R-:W-:Y:S08]  /*3250*/  HMMA.16816.F32.BF16 R52, R80, R74, R52 ;  /* 0x0000004a5034723c */ /* 0x000ff00000041834 */
        /* <DEDUP_REMOVED lines=8> */
[----:B------:R-:W3:Y:S07]  /*32e0*/  LDSM.16.M88.4 R24, [R231+0x7800] ;  /* 0x00780000e718783b */ /* 0x000eee0000000200 */
[C---:B------:R-:W-:Y:S08]  /*32f0*/  HMMA.16816.F32.BF16 R56, R40.reuse, R28, R56 ;  /* 0x0000001c2838723c */ /* 0x040ff00000041838 */
[----:B------:R-:W-:Y:S01]  /*3300*/  HMMA.16816.F32.BF16 R52, R40, R30, R52 ;  /* 0x0000001e2834723c */ /* 0x000fe20000041834 */
[----:B------:R-:W-:Y:S04]  /*3310*/  LDSM.16.M88.4 R28, [R227+0xe800] ;  /* 0x00e80000e31c783b */ /* 0x000fe80000000200 */
[----:B------:R-:W-:Y:S03]  /*3320*/  LDSM.16.M88.4 R40, [R227+0xf000] ;  /* 0x00f00000e328783b */ /* 0x000fe60000000200 */
[C---:B-1----:R-:W-:Y:S08]  /*3330*/  HMMA.16816.F32.BF16 R20, R12.reuse, R8, R20 ;  /* 0x000000080c14723c */ /* 0x042ff00000041814 */
[C---:B------:R-:W-:Y:S01]  /*3340*/  HMMA.16816.F32.BF16 R16, R12.reuse, R10, R16 ;  /* 0x0000000a0c10723c */ /* 0x040fe20000041810 */
[----:B------:R-:W1:Y:S07]  /*3350*/  LDSM.16.M88.4 R8, [R230+0x6000] ;  /* 0x00600000e608783b */ /* 0x000e6e0000000200 */
[C---:B----4-:R-:W-:Y:S08]  /*3360*/  HMMA.16816.F32.BF16 R64, R12.reuse, R44, R64 ;  /* 0x0000002c0c40723c */ /* 0x050ff00000041840 */
[C---:B------:R-:W-:Y:S01]  /*3370*/  HMMA.16816.F32.BF16 R60, R12.reuse, R46, R60 ;  /* 0x0000002e0c3c723c */ /* 0x040fe2000004183c */
[----:B------:R-:W4:Y:S07]  /*3380*/  LDSM.16.M88.4 R44, [R227+0xf800] ;  /* 0x00f80000e32c783b */ /* 0x000f2e0000000200 */
[C---:B--2---:R-:W-:Y:S08]  /*3390*/  HMMA.16816.F32.BF16 R56, R12.reuse, R36, R56 ;  /* 0x000000240c38723c */ /* 0x044ff00000041838 */
[C---:B------:R-:W-:Y:S01]  /*33a0*/  HMMA.16816.F32.BF16 R72, R12.reuse, R38, R52 ;  /* 0x000000260c48723c */ /* 0x040fe20000041834 */
[----:B------:R-:W-:Y:S04]  /*33b0*/  LDSM.16.M88.4 R36, [R229+0x6000] ;  /* 0x00600000e524783b */ /* 0x000fe80000000200 */
[----:B------:R-:W2:Y:S03]  /*33c0*/  LDSM.16.M88.4 R52, [R220+0x6000] ;  /* 0x00600000dc34783b */ /* 0x000ea60000000200 */
[C---:B---3--:R-:W-:Y:S07]  /*33d0*/  HMMA.16816.F32.BF16 R48, R12.reuse, R24, R48 ;  /* 0x000000180c30723c */ /* 0x048fee0000041830 */
[----:B------:R-:W-:Y:S01]  /*33e0*/  SHF.R.S32.HI R25, RZ, 0x1f, R0 ;  /* 0x0000001fff197819 */ /* 0x000fe20000011400 */
[----:B------:R-:W-:Y:S01]  /*33f0*/  HMMA.16816.F32.BF16 R68, R12, R26, R68 ;  /* 0x0000001a0c44723c */ /* 0x000fe20000041844 */
[----:B------:R-:W3:Y:S02]  /*3400*/  LDSM.16.M88.4 R12, [R220+0x6800] ;  /* 0x00680000dc0c783b */ /* 0x000ee40000000200 */
[----:B------:R-:W-:-:S02]  /*3410*/  LEA.HI R0, R25, R0, RZ, 0x2 ;  /* 0x0000000019007211 */ /* 0x000fc400078f10ff */
[----:B------:R-:W2:Y:S02]  /*3420*/  LDSM.16.M88.4 R24, [R220+0x7000] ;  /* 0x00700000dc18783b */ /* 0x000ea40000000200 */
[----:B------:R-:W-:Y:S01]  /*3430*/  SHF.R.S32.HI R0, RZ, 0x2, R0 ;  /* 0x00000002ff007819 */ /* 0x000fe20000011400 */
[C---:B-1----:R-:W-:Y:S08]  /*3440*/  HMMA.16816.F32.BF16 R20, R8.reuse, R32, R20 ;  /* 0x000000200814723c */ /* 0x042ff00000041814 */
[C---:B------:R-:W-:Y:S08]  /*3450*/  HMMA.16816.F32.BF16 R16, R8.reuse, R34, R16 ;  /* 0x000000220810723c */ /* 0x040ff00000041810 */
[C---:B------:R-:W-:Y:S07]  /*3460*/  HMMA.16816.F32.BF16 R64, R8.reuse, R28, R64 ;  /* 0x0000001c0840723c */ /* 0x040fee0000041840 */
[----:B------:R-:W-:Y:S01]  /*3470*/  IMAD R29, R88, 0x10, R89 ;  /* 0x00000010581d7824 */ /* 0x000fe200078e0259 */
[----:B------:R-:W-:Y:S04]  /*3480*/  HMMA.16816.F32.BF16 R60, R8, R30, R60 ;  /* 0x0000001e083c723c */ /* 0x000fe8000004183c */
[----:B------:R-:W-:Y:S01]  /*3490*/  IADD3 R29, R29, 0x1, R0 ;  /* 0x000000011d1d7810 */ /* 0x000fe20007ffe000 */
[----:B------:R-:W-:-:S03]  /*34a0*/  IMAD.IADD R0, R85, 0x1, R6 ;  /* 0x0000000155007824 */ /* 0x000fc600078e0206 */
[----:B------:R-:W-:Y:S01]  /*34b0*/  HMMA.16816.F32.BF16 R56, R8, R40, R56 ;  /* 0x000000280838723c */ /* 0x000fe20000041838 */
[----:B------:R-:W-:-:S04]  /*34c0*/  IADD3 R29, R84, R29, -R90 ;  /* 0x0000001d541d7210 */ /* 0x000fc80007ffe85a */
[----:B------:R-:W-:Y:S01]  /*34d0*/  IADD3 R31, R29, c[0x0][0x2e8], RZ ;  /* 0x0000ba001d1f7a10 */ /* 0x000fe20007ffe0ff */
[----:B------:R-:W-:Y:S02]  /*34e0*/  IMAD.IADD R29, R3, 0x1, R202 ;  /* 0x00000001031d7824 */ /* 0x000fe400078e02ca */
[C---:B------:R-:W-:Y:S01]  /*34f0*/  HMMA.16816.F32.BF16 R72, R8.reuse, R42, R72 ;  /* 0x0000002a0848723c */ /* 0x040fe20000041848 */
[C---:B------:R-:W-:Y:S02]  /*3500*/  IADD3 R167, R31.reuse, 0x8, RZ ;  /* 0x000000081fa77810 */ /* 0x040fe40007ffe0ff */
[-C--:B------:R-:W-:Y:S02]  /*3510*/  IMNMX R200, R31, R84.reuse, PT ;  /* 0x000000541fc87217 */ /* 0x080fe40003800200 */
[----:B------:R-:W-:Y:S02]  /*3520*/  IMNMX R167, R167, R84, PT ;  /* 0x00000054a7a77217 */ /* 0x000fe40003800200 */
[----:B------:R-:W-:Y:S01]  /*3530*/  IADD3 R6, R29, 0x1, RZ ;  /* 0x000000011d067810 */ /* 0x000fe20007ffe0ff */
[----:B----4-:R-:W-:Y:S03]  /*3540*/  HMMA.16816.F32.BF16 R48, R8, R44, R48 ;  /* 0x0000002c0830723c */ /* 0x010fe60000041830 */
[----:B------:R-:W-:-:S02]  /*3550*/  ISETP.GE.AND P0, PT, R6, R200, PT ;  /* 0x000000c80600720c */ /* 0x000fc40003f06270 */
[----:B------:R-:W-:Y:S02]  /*3560*/  ISETP.GE.AND P5, PT, R6, R167, PT ;  /* 0x000000a70600720c */ /* 0x000fe40003fa6270 */
[----:B------:R-:W-:Y:S01]  /*3570*/  IADD3 R6, R29, 0x10, RZ ;  /* 0x000000101d067810 */ /* 0x000fe20007ffe0ff */
[----:B------:R-:W-:Y:S01]  /*3580*/  HMMA.16816.F32.BF16 R68, R8, R46, R68 ;  /* 0x0000002e0844723c */ /* 0x000fe20000041844 */
[----:B------:R-:W1:Y:S01]  /*3590*/  LDSM.16.M88.4 R8, [R220+0x7800] ;  /* 0x00780000dc08783b */ /* 0x000e620000000200 */
[----:B------:R-:W-:-:S06]  /*35a0*/  DEPBAR.LE SB0, 0x0 ;  /* 0x000080000000791a */ /* 0x000fcc0000000000 */
[C---:B--2---:R-:W-:Y:S08]  /*35b0*/  HMMA.16816.F32.BF16 R20, R36.reuse, R52, R20 ;  /* 0x000000342414723c */ /* 0x044ff00000041814 */
[C---:B------:R-:W-:Y:S08]  /*35c0*/  HMMA.16816.F32.BF16 R16, R36.reuse, R54, R16 ;  /* 0x000000362410723c */ /* 0x040ff00000041810 */
[C---:B---3--:R-:W-:Y:S07]  /*35d0*/  HMMA.16816.F32.BF16 R64, R36.reuse, R12, R64 ;  /* 0x0000000c2440723c */ /* 0x048fee0000041840 */
[C---:B------:R-:W-:Y:S01]  /*35e0*/  IADD3 R13, R29.reuse, 0x8, RZ ;  /* 0x000000081d0d7810 */ /* 0x040fe20007ffe0ff */
[----:B------:R-:W-:Y:S01]  /*35f0*/  HMMA.16816.F32.BF16 R60, R36, R14, R60 ;  /* 0x0000000e243c723c */ /* 0x000fe2000004183c */
[----:B------:R-:W-:-:S02]  /*3600*/  IADD3 R12, R29, 0x9, RZ ;  /* 0x000000091d0c7810 */ /* 0x000fc40007ffe0ff */
[CC--:B------:R-:W-:Y:S02]  /*3610*/  ISETP.GE.AND P2, PT, R13.reuse, R200.reuse, PT ;  /* 0x000000c80d00720c */ /* 0x0c0fe40003f46270 */
[-C--:B------:R-:W-:Y:S02]  /*3620*/  ISETP.GE.AND P1, PT, R13, R167.reuse, PT ;  /* 0x000000a70d00720c */ /* 0x080fe40003f26270 */
[C---:B------:R-:W-:Y:S01]  /*3630*/  ISETP.GE.AND P3, PT, R12.reuse, R200, PT ;  /* 0x000000c80c00720c */ /* 0x040fe20003f66270 */
[----:B------:R-:W-:Y:S01]  /*3640*/  HMMA.16816.F32.BF16 R56, R36, R24, R56 ;  /* 0x000000182438723c */ /* 0x000fe20000041838 */
[----:B------:R-:W-:Y:S02]  /*3650*/  ISETP.GE.AND P4, PT, R12, R167, PT ;  /* 0x000000a70c00720c */ /* 0x000fe40003f86270 */
[----:B------:R-:W-:Y:S02]  /*3660*/  IADD3 R12, R29, 0x11, RZ ;  /* 0x000000111d0c7810 */ /* 0x000fe40007ffe0ff */
[----:B------:R-:W-:-:S02]  /*3670*/  FSEL R30, R21, -INF , !P0 ;  /* 0xff800000151e7808 */ /* 0x000fc40004000000 */
[----:B------:R-:W-:Y:S01]  /*3680*/  FSEL R28, R16, -INF , !P2 ;  /* 0xff800000101c7808 */ /* 0x000fe20005000000 */
[C---:B------:R-:W-:Y:S01]  /*3690*/  HMMA.16816.F32.BF16 R72, R36.reuse, R26, R72 ;  /* 0x0000001a2448723c */ /* 0x040fe20000041848 */
[C---:B------:R-:W-:Y:S02]  /*36a0*/  ISETP.GE.AND P0, PT, R6.reuse, R200, PT ;  /* 0x000000c80600720c */ /* 0x040fe40003f06270 */
[----:B------:R-:W-:Y:S02]  /*36b0*/  ISETP.GE.AND P2, PT, R6, R167, PT ;  /* 0x000000a70600720c */ /* 0x000fe40003f46270 */
[----:B------:R-:W-:Y:S02]  /*36c0*/  FSEL R21, R18, -INF , !P1 ;  /* 0xff80000012157808 */ /* 0x000fe40004800000 */
[----:B------:R-:W-:Y:S01]  /*36d0*/  IADD3 R6, R29, 0x18, RZ ;  /* 0x000000181d067810 */ /* 0x000fe20007ffe0ff */
[----:B-1----:R-:W-:Y:S01]  /*36e0*/  HMMA.16816.F32.BF16 R48, R36, R8, R48 ;  /* 0x000000082430723c */ /* 0x002fe20000041830 */
[----:B------:R-:W-:-:S02]  /*36f0*/  FSEL R18, R17, -INF , !P3 ;  /* 0xff80000011127808 */ /* 0x000fc40005800000 */
[C---:B------:R-:W-:Y:S02]  /*3700*/  ISETP.GE.AND P1, PT, R12.reuse, R200, PT ;  /* 0x000000c80c00720c */ /* 0x040fe40003f26270 */
[-C--:B------:R-:W-:Y:S02]  /*3710*/  ISETP.GE.AND P3, PT, R12, R167.reuse, PT ;  /* 0x000000a70c00720c */ /* 0x080fe40003f66270 */
[----:B------:R-:W-:Y:S01]  /*3720*/  IADD3 R12, R29, 0x19, RZ ;  /* 0x000000191d0c7810 */ /* 0x000fe20007ffe0ff */
[----:B------:R-:W-:Y:S01]  /*3730*/  HMMA.16816.F32.BF16 R68, R36, R10, R68 ;  /* 0x0000000a2444723c */ /* 0x000fe20000041844 */
[----:B------:R-:W-:Y:S02]  /*3740*/  FSEL R16, R64, -INF , !P0 ;  /* 0xff80000040107808 */ /* 0x000fe40004000000 */
[----:B------:R-:W-:Y:S02]  /*3750*/  FSEL R25, R19, -INF , !P4 ;  /* 0xff80000013197808 */ /* 0x000fe40006000000 */
[----:B------:R-:W-:-:S02]  /*3760*/  ISETP.GE.AND P0, PT, R6, R167, PT ;  /* 0x000000a70600720c */ /* 0x000fc40003f06270 */
[-C--:B------:R-:W-:Y:S02]  /*3770*/  ISETP.GE.AND P4, PT, R6, R200.reuse, PT ;  /* 0x000000c80600720c */ /* 0x080fe40003f86270 */
[----:B------:R-:W-:Y:S02]  /*3780*/  IADD3 R13, R29, 0x21, RZ ;  /* 0x000000211d0d7810 */ /* 0x000fe40007ffe0ff */
[----:B------:R-:W-:Y:S02]  /*3790*/  FSEL R19, R66, -INF , !P2 ;  /* 0xff80000042137808 */ /* 0x000fe40005000000 */
[----:B------:R-:W-:Y:S02]  /*37a0*/  FSEL R6, R65, -INF , !P1 ;  /* 0xff80000041067808 */ /* 0x000fe40004800000 */
[C---:B------:R-:W-:Y:S02]  /*37b0*/  ISETP.GE.AND P2, PT, R12.reuse, R200, PT ;  /* 0x000000c80c00720c */ /* 0x040fe40003f46270 */
[----:B------:R-:W-:-:S02]  /*37c0*/  ISETP.GE.AND P1, PT, R12, R167, PT ;  /* 0x000000a70c00720c */ /* 0x000fc40003f26270 */
[----:B------:R-:W-:Y:S02]  /*37d0*/  IADD3 R12, R29, 0x20, RZ ;  /* 0x000000201d0c7810 */ /* 0x000fe40007ffe0ff */
[----:B------:R-:W-:Y:S01]  /*37e0*/  FSEL R15, R62, -INF , !P0 ;  /* 0xff8000003e0f7808 */ /* 0x000fe20004000000 */
[----:B------:R-:W-:Y:S01]  /*37f0*/  BAR.SYNC.DEFER_BLOCKING 0x0 ;  /* 0x0000000000007b1d */ /* 0x000fe20000010000 */
[----:B------:R-:W-:Y:S02]  /*3800*/  ISETP.GE.AND P0, PT, R13, R200, PT ;  /* 0x000000c80d00720c */ /* 0x000fe40003f06270 */
[----:B------:R-:W-:Y:S02]  /*3810*/  IADD3 R8, R29, 0x29, RZ ;  /* 0x000000291d087810 */ /* 0x000fe40007ffe0ff */
[----:B------:R-:W-:Y:S02]  /*3820*/  FSEL R17, R67, -INF , !P3 ;  /* 0xff80000043117808 */ /* 0x000fe40005800000 */
[----:B------:R-:W-:-:S02]  /*3830*/  FSEL R14, R60, -INF , !P4 ;  /* 0xff8000003c0e7808 */ /* 0x000fc40006000000 */
[C---:B------:R-:W-:Y:S02]  /*3840*/  ISETP.GE.AND P3, PT, R12.reuse, R200, PT ;  /* 0x000000c80c00720c */ /* 0x040fe40003f66270 */
[-C--:B------:R-:W-:Y:S02]  /*3850*/  ISETP.GE.AND P4, PT, R12, R167.reuse, PT ;  /* 0x000000a70c00720c */ /* 0x080fe40003f86270 */
[----:B------:R-:W-:Y:S02]  /*3860*/  IADD3 R24, R29, 0x28, RZ ;  /* 0x000000281d187810 */ /* 0x000fe40007ffe0ff */
[----:B------:R-:W-:Y:S02]  /*3870*/  FSEL R192, R57, -INF , !P0 ;  /* 0xff80000039c07808 */ /* 0x000fe40004000000 */
[----:B------:R-:W-:Y:S02]  /*3880*/  FSEL R12, R61, -INF , !P2 ;  /* 0xff8000003d0c7808 */ /* 0x000fe40005000000 */
[----:B------:R-:W-:-:S02]  /*3890*/  ISETP.GE.AND P0, PT, R8, R167, PT ;  /* 0x000000a70800720c */ /* 0x000fc40003f06270 */
[-C--:B------:R-:W-:Y:S02]  /*38a0*/  ISETP.GE.AND P2, PT, R13, R167.reuse, PT ;  /* 0x000000a70d00720c */ /* 0x080fe40003f46270 */
[----:B------:R-:W-:Y:S02]  /*38b0*/  FSEL R13, R63, -INF , !P1 ;  /* 0xff8000003f0d7808 */ /* 0x000fe40004800000 */
[----:B------:R-:W-:Y:S02]  /*38c0*/  FSEL R186, R56, -INF , !P3 ;  /* 0xff80000038ba7808 */ /* 0x000fe40005800000 */
[----:B------:R-:W-:Y:S02]  /*38d0*/  FSEL R201, R58, -INF , !P4 ;  /* 0xff8000003ac97808 */ /* 0x000fe40006000000 */
[C---:B------:R-:W-:Y:S02]  /*38e0*/  ISETP.GE.AND P1, PT, R24.reuse, R200, PT ;  /* 0x000000c81800720c */ /* 0x040fe40003f26270 */
[----:B------:R-:W-:-:S02]  /*38f0*/  ISETP.GE.AND P3, PT, R24, R167, PT ;  /* 0x000000a71800720c */ /* 0x000fc40003f66270 */
[----:B------:R-:W-:Y:S02]  /*3900*/  ISETP.GE.AND P4, PT, R8, R200, PT ;  /* 0x000000c80800720c */ /* 0x000fe40003f86270 */
[C---:B------:R-:W-:Y:S02]  /*3910*/  IADD3 R8, R29.reuse, 0x30, RZ ;  /* 0x000000301d087810 */ /* 0x040fe40007ffe0ff */
[----:B------:R-:W-:Y:S02]  /*3920*/  IADD3 R9, R29, 0x31, RZ ;  /* 0x000000311d097810 */ /* 0x000fe40007ffe0ff */
[----:B------:R-:W-:Y:S02]  /*3930*/  FSEL R193, R75, -INF , !P0 ;  /* 0xff8000004bc17808 */ /* 0x000fe40004000000 */
[----:B------:R-:W-:Y:S02]  /*3940*/  ISETP.GT.AND P0, PT, R2, 0x1, PT ;  /* 0x000000010200780c */ /* 0x000fe40003f04270 */
        /* <DEDUP_REMOVED lines=8> */
[----:B------:R-:W-:Y:S02]  /*39d0*/  FSEL R23, R23, -INF , !P5 ;  /* 0xff80000017177808 */ /* 0x000fe40006800000 */
[----:B------:R-:W-:Y:S02]  /*39e0*/  FSEL R204, R48, -INF , !P2 ;  /* 0xff80000030cc7808 */ /* 0x000fe40005000000 */
[----:B------:R-:W-:Y:S02]  /*39f0*/  FSEL R195, R50, -INF , !P1 ;  /* 0xff80000032c37808 */ /* 0x000fe40004800000 */
[----:B------:R-:W-:Y:S02]  /*3a00*/  FSEL R198, R49, -INF , !P3 ;  /* 0xff80000031c67808 */ /* 0x000fe40005800000 */
[----:B------:R-:W-:-:S02]  /*3a10*/  ISETP.GE.AND P4, PT, R9, R167, PT ;  /* 0x000000a70900720c */ /* 0x000fc40003f86270 */
[CC--:B------:R-:W-:Y:S02]  /*3a20*/  ISETP.GE.AND P5, PT, R8.reuse, R200.reuse, PT ;  /* 0x000000c80800720c */ /* 0x0c0fe40003fa6270 */
[-C--:B------:R-:W-:Y:S02]  /*3a30*/  ISETP.GE.AND P2, PT, R8, R167.reuse, PT ;  /* 0x000000a70800720c */ /* 0x080fe40003f46270 */
[C---:B------:R-:W-:Y:S02]  /*3a40*/  ISETP.GE.AND P1, PT, R29.reuse, R200, PT ;  /* 0x000000c81d00720c */ /* 0x040fe40003f26270 */
[C---:B------:R-:W-:Y:S02]  /*3a50*/  ISETP.GE.AND P3, PT, R29.reuse, R167, PT ;  /* 0x000000a71d00720c */ /* 0x040fe40003f66270 */
[----:B------:R-:W-:Y:S02]  /*3a60*/  IADD3 R8, R29, 0x39, RZ ;  /* 0x000000391d087810 */ /* 0x000fe40007ffe0ff */
[----:B------:R-:W-:-:S02]  /*3a70*/  FSEL R35, R51, -INF , !P4 ;  /* 0xff80000033237808 */ /* 0x000fc40006000000 */
[----:B------:R-:W-:Y:S02]  /*3a80*/  FSEL R20, R20, -INF , !P1 ;  /* 0xff80000014147808 */ /* 0x000fe40004800000 */
[----:B------:R-:W-:Y:S02]  /*3a90*/  FSEL R22, R22, -INF , !P3 ;  /* 0xff80000016167808 */ /* 0x000fe40005800000 */
[C---:B------:R-:W-:Y:S02]  /*3aa0*/  ISETP.GE.AND P4, PT, R8.reuse, R200, PT ;  /* 0x000000c80800720c */ /* 0x040fe40003f86270 */
[----:B------:R-:W-:Y:S02]  /*3ab0*/  ISETP.GE.AND P1, PT, R8, R167, PT ;  /* 0x000000a70800720c */ /* 0x000fe40003f26270 */
[----:B------:R-:W-:Y:S02]  /*3ac0*/  @!P0 LEA R244, P3, R166, c[0x0][0x168], 0x1 ;  /* 0x00005a00a6f48a11 */ /* 0x000fe400078608ff */
[----:B------:R-:W-:-:S02]  /*3ad0*/  FSEL R196, R68, -INF , !P5 ;  /* 0xff80000044c47808 */ /* 0x000fc40006800000 */
[----:B------:R-:W-:Y:S02]  /*3ae0*/  FSEL R33, R70, -INF , !P2 ;  /* 0xff80000046217808 */ /* 0x000fe40005000000 */
[----:B------:R-:W-:Y:S02]  /*3af0*/  FSEL R194, R69, -INF , !P4 ;  /* 0xff80000045c27808 */ /* 0x000fe40006000000 */
[----:B------:R-:W-:Y:S02]  /*3b00*/  FSEL R32, R71, -INF , !P1 ;  /* 0xff80000047207808 */ /* 0x000fe40004800000 */
[----:B------:R-:W-:Y:S01]  /*3b10*/  @!P0 LEA.HI.X R245, R166, c[0x0][0x16c], R165, 0x1, P3 ;  /* 0x00005b00a6f58a11 */ /* 0x000fe200018f0ca5 */
[----:B------:R-:W-:Y:S05]  /*3b20*/  @!P0 BRA `(.L_x_2338) ;  /* 0x0000060000008947 */ /* 0x000fea0003800000 */
[----:B------:R-:W-:Y:S05]  /*3b30*/  @!P6 BRA `(.L_x_2339) ;  /* 0x000003900000e947 */ /* 0x000fea0003800000 */
[----:B------:R-:W1:Y:S01]  /*3b40*/  I2F.RP R11, R4 ;  /* 0x00000004000b7306 */ /* 0x000e620000209400 */
[----:B------:R-:W-:Y:S02]  /*3b50*/  IADD3 R26, R3, -0x40, RZ ;  /* 0xffffffc0031a7810 */ /* 0x000fe40007ffe0ff */
[----:B------:R-:W-:-:S02]  /*3b60*/  IABS R10, R3 ;  /* 0x00000003000a7213 */ /* 0x000fc40000000000 */
[----:B------:R-:W-:Y:S02]  /*3b70*/  IABS R8, R26 ;  /* 0x0000001a00087213 */ /* 0x000fe40000000000 */
[----:B------:R-:W-:Y:S02]  /*3b80*/  LOP3.LUT R3, R3, c[0x0][0x2d0], RZ, 0x3c, !PT ;  /* 0x0000b40003037a12 */ /* 0x000fe400078e3cff */
[----:B------:R-:W-:Y:S02]  /*3b90*/  LOP3.LUT R26, R26, c[0x0][0x2d0], RZ, 0x3c, !PT ;  /* 0x0000b4001a1a7a12 */ /* 0x000fe400078e3cff */
        /* <DEDUP_REMOVED lines=10> */
[----:B------:R-:W-:Y:S01]  /*3c40*/  IMAD.HI.U32 R24, R9, R8, RZ ;  /* 0x0000000809187227 */ /* 0x000fe200078e00ff */
[----:B------:R-:W-:-:S03]  /*3c50*/  IADD3 R11, -R27, RZ, RZ ;  /* 0x000000ff1b0b7210 */ /* 0x000fc60007ffe1ff */
[----:B------:R-:W-:Y:S02]  /*3c60*/  IMAD.MOV R9, RZ, RZ, -R24 ;  /* 0x000000ffff097224 */ /* 0x000fe400078e0a18 */
[C---:B------:R-:W-:Y:S02]  /*3c70*/  IMAD R11, R4.reuse, R11, R10 ;  /* 0x0000000b040b7224 */ /* 0x040fe400078e020a */
[C---:B------:R-:W-:Y:S01]  /*3c80*/  IMAD R9, R4.reuse, R9, R8 ;  /* 0x0000000904097224 */ /* 0x040fe200078e0208 */
[----:B------:R-:W-:Y:S02]  /*3c90*/  LOP3.LUT R8, RZ, c[0x0][0x2d0], RZ, 0x33, !PT ;  /* 0x0000b400ff087a12 */ /* 0x000fe400078e33ff */
        /* <DEDUP_REMOVED lines=8> */
[----:B------:R-:W-:-:S07]  /*3d20*/  ISETP.NE.AND P1, PT, RZ, c[0x0][0x2d0], PT ;  /* 0x0000b400ff007a0c */ /* 0x000fce0003f25270 */
[----:B------:R-:W-:Y:S02]  /*3d30*/  @P5 IADD3 R27, R27, 0x1, RZ ;  /* 0x000000011b1b5810 */ /* 0x000fe40007ffe0ff */
[----:B------:R-:W-:-:S03]  /*3d40*/  @P4 IADD3 R24, R24, 0x1, RZ ;  /* 0x0000000118184810 */ /* 0x000fc60007ffe0ff */
[----:B------:R-:W-:Y:S02]  /*3d50*/  @!P2 IMAD.MOV R27, RZ, RZ, -R27 ;  /* 0x000000ffff1ba224 */ /* 0x000fe400078e0a1b */
[----:B------:R-:W-:-:S03]  /*3d60*/  @!P0 IMAD.MOV R24, RZ, RZ, -R24 ;  /* 0x000000ffff188224 */ /* 0x000fc600078e0a18 */
[C---:B------:R-:W-:Y:S02]  /*3d70*/  SEL R3, R8.reuse, R27, !P1 ;  /* 0x0000001b08037207 */ /* 0x040fe40004800000 */
[----:B------:R-:W-:-:S03]  /*3d80*/  SEL R8, R8, R24, !P1 ;  /* 0x0000001808087207 */ /* 0x000fc60004800000 */
[----:B------:R-:W-:-:S04]  /*3d90*/  IMAD.WIDE R36, R3, 0x4, R242 ;  /* 0x0000000403247825 */ /* 0x000fc800078e02f2 */
[----:B------:R-:W-:Y:S01]  /*3da0*/  IMAD.WIDE R26, R8, 0x4, R242 ;  /* 0x00000004081a7825 */ /* 0x000fe200078e02f2 */
[----:B------:R-:W2:Y:S04]  /*3db0*/  LDG.E R4, [R36.64] ;  /* 0x0000000a24047981 */ /* 0x000ea8000c1e1900 */
[----:B------:R-:W2:Y:S01]  /*3dc0*/  LDG.E R9, [R26.64] ;  /* 0x0000000a1a097981 */ /* 0x000ea2000c1e1900 */
[----:B------:R-:W-:Y:S01]  /*3dd0*/  IADD3 R3, R3, -R8, RZ ;  /* 0x8000000803037210 */ /* 0x000fe20007ffe0ff */
[----:B------:R-:W-:-:S04]  /*3de0*/  IMAD.MOV.U32 R8, RZ, RZ, 0x40 ;  /* 0x00000040ff087424 */ /* 0x000fc800078e00ff */
[----:B------:R-:W-:-:S04]  /*3df0*/  IMAD R8, R3, c[0x0][0x2d0], -R8 ;  /* 0x0000b40003087a24 */ /* 0x000fc800078e0a08 */
[----:B------:R-:W-:Y:S01]  /*3e00*/  IMAD.WIDE.U32 R10, R8, c[0x0][0x198], RZ ;  /* 0x00006600080a7a25 */ /* 0x000fe200078e00ff */
[----:B------:R-:W-:-:S05]  /*3e10*/  SHF.R.S32.HI R3, RZ, 0x1f, R8 ;  /* 0x0000001fff037819 */ /* 0x000fca0000011408 */
[----:B------:R-:W-:-:S04]  /*3e20*/  IMAD R3, R3, c[0x0][0x198], RZ ;  /* 0x0000660003037a24 */ /* 0x000fc800078e02ff */
[----:B------:R-:W-:-:S05]  /*3e30*/  IMAD R3, R8, c[0x0][0x19c], R3 ;  /* 0x0000670008037a24 */ /* 0x000fca00078e0203 */
[----:B------:R-:W-:Y:S01]  /*3e40*/  IADD3 R11, R11, R3, RZ ;  /* 0x000000030b0b7210 */ /* 0x000fe20007ffe0ff */
[----:B--2---:R-:W-:-:S04]  /*3e50*/  IMAD.IADD R9, R9, 0x1, -R4 ;  /* 0x0000000109097824 */ /* 0x004fc800078e0a04 */
[----:B------:R-:W-:Y:S01]  /*3e60*/  IMAD.WIDE.U32 R10, R9, c[0x0][0x180], R10 ;  /* 0x00006000090a7a25 */ /* 0x000fe200078e000a */
[----:B------:R-:W-:-:S04]  /*3e70*/  SHF.R.S32.HI R4, RZ, 0x1f, R9 ;  /* 0x0000001fff047819 */ /* 0x000fc80000011409 */
[----:B------:R-:W-:Y:S01]  /*3e80*/  MOV R3, R10 ;  /* 0x0000000a00037202 */ /* 0x000fe20000000f00 */
[----:B------:R-:W-:-:S04]  /*3e90*/  IMAD R4, R4, c[0x0][0x180], RZ ;  /* 0x0000600004047a24 */ /* 0x000fc800078e02ff */
[----:B------:R-:W-:-:S04]  /*3ea0*/  IMAD R4, R9, c[0x0][0x184], R4 ;  /* 0x0000610009047a24 */ /* 0x000fc800078e0204 */
[----:B------:R-:W-:Y:S01]  /*3eb0*/  IMAD.IADD R4, R11, 0x1, R4 ;  /* 0x000000010b047824 */ /* 0x000fe200078e0204 */
[----:B------:R-:W-:Y:S05]  /*3ec0*/  BRA `(.L_x_2340) ;  /* 0x0000004000007947 */ /* 0x000fea0003800000 */
.L_x_2339:
[----:B------:R-:W-:-:S04]  /*3ed0*/  ULEA UR4, -UR8, URZ, 0x6 ;  /* 0x0000003f08047291 */ /* 0x000fc8000f8e313f */
[----:B------:R-:W-:Y:S02]  /*3ee0*/  USHF.R.S32.HI UR5, URZ, 0x1f, UR4 ;  /* 0x0000001f3f057899 */ /* 0x000fe40008011404 */
[----:B------:R-:W-:-:S04]  /*3ef0*/  MOV R3, UR4 ;  /* 0x0000000400037c02 */ /* 0x000fc80008000f00 */
[----:B------:R-:W-:Y:S02]  /*3f00*/  MOV R4, UR5 ;  /* 0x0000000500047c02 */ /* 0x000fe40008000f00 */
.L_x_2340:
[----:B------:R-:W-:Y:S01]  /*3f10*/  IADD3 R166, P0, R3, R166, RZ ;  /* 0x000000a603a67210 */ /* 0x000fe20007f1e0ff */
[----:B------:R-:W-:Y:S02]  /*3f20*/  USHF.L.U32 UR6, UR8, 0x5, URZ ;  /* 0x0000000508067899 */ /* 0x000fe4000800063f */
[----:B------:R-:W-:Y:S02]  /*3f30*/  UMOV UR5, 0x5 ;  /* 0x0000000500057882 */ /* 0x000fe40000000000 */
[----:B------:R-:W-:Y:S01]  /*3f40*/  IMAD.X R165, R4, 0x1, R165, P0 ;  /* 0x0000000104a57824 */ /* 0x000fe200000e06a5 */
[C---:B------:R-:W-:Y:S01]  /*3f50*/  LEA R244, P0, R166.reuse, c[0x0][0x168], 0x1 ;  /* 0x00005a00a6f47a11 */ /* 0x040fe200078008ff */
[----:B------:R-:W-:Y:S02]  /*3f60*/  ULDC UR4, c[0x0][0x19c] ;  /* 0x0000670000047ab9 */ /* 0x000fe40000000800 */
[----:B------:R-:W-:Y:S01]  /*3f70*/  USHF.L.U64.HI UR4, UR8, UR5, UR4 ;  /* 0x0000000508047299 */ /* 0x000fe20008010204 */
[----:B------:R-:W-:-:S02]  /*3f80*/  LEA.HI.X R245, R166, c[0x0][0x16c], R165, 0x1, P0 ;  /* 0x00005b00a6f57a11 */ /* 0x000fc400000f0ca5 */
[----:B------:R-:W-:-:S03]  /*3f90*/  IADD3 R26, P0, R244, UR6, RZ ;  /* 0x00000006f41a7c10 */ /* 0x000fc6000ff1e0ff */
[----:B------:R-:W-:Y:S01]  /*3fa0*/  @!PT LDS RZ, [RZ] ;  /* 0x00000000fffff984 */ /* 0x000fe20000000800 */
[----:B------:R-:W-:Y:S01]  /*3fb0*/  @!PT LDS RZ, [RZ] ;  /* 0x00000000fffff984 */ /* 0x000fe20000000800 */
[----:B------:R-:W-:Y:S01]  /*3fc0*/  @!PT LDS RZ, [RZ] ;  /* 0x00000000fffff984 */ /* 0x000fe20000000800 */
[----:B------:R1:W-:Y:S01]  /*3fd0*/  LDGSTS.E.BYPASS.LTC128B.128 [R241+0x8000], [R244.64] ;  /* 0x08000000f4f17fae */ /* 0x0003e2000b901d4a */
[----:B------:R-:W-:Y:S02]  /*3fe0*/  IADD3.X R27, R245, UR4, RZ, P0, !PT ;  /* 0x00000004f51b7c10 */ /* 0x000fe400087fe4ff */
[----:B------:R-:W-:Y:S01]  /*3ff0*/  IADD3 R10, P0, R26, UR6, RZ ;  /* 0x000000061a0a7c10 */ /* 0x000fe2000ff1e0ff */
[----:B------:R1:W-:Y:S03]  /*4000*/  LDGSTS.E.BYPASS.LTC128B.128 [R241+0xa000], [R244.64+0x80] ;  /* 0x0a000080f4f17fae */ /* 0x0003e6000b901d4a */
[----:B------:R-:W-:Y:S01]  /*4010*/  IADD3.X R11, R27, UR4, RZ, P0, !PT ;  /* 0x000000041b0b7c10 */ /* 0x000fe200087fe4ff */
[----:B------:R1:W-:Y:S01]  /*4020*/  LDGSTS.E.BYPASS.LTC128B.128 [R241+0xc000], [R244.64+0x100] ;  /* 0x0c000100f4f17fae */ /* 0x0003e2000b901d4a */
[----:B------:R-:W-:-:S03]  /*4030*/  IADD3 R8, P0, R10, UR6, RZ ;  /* 0x000000060a087c10 */ /* 0x000fc6000ff1e0ff */
[----:B------:R1:W-:Y:S01]  /*4040*/  LDGSTS.E.BYPASS.LTC128B.128 [R241+0xe000], [R244.64+0x180] ;  /* 0x0e000180f4f17fae */ /* 0x0003e2000b901d4a */
[----:B------:R-:W-:-:S03]  /*4050*/  IADD3.X R9, R11, UR4, RZ, P0, !PT ;  /* 0x000000040b097c10 */ /* 0x000fc600087fe4ff */
[----:B------:R1:W-:Y:S04]  /*4060*/  LDGSTS.E.BYPASS.LTC128B.128 [R241+0x8800], [R26.64] ;  /* 0x088000001af17fae */ /* 0x0003e8000b901d4a */
[----:B------:R1:W-:Y:S04]  /*4070*/  LDGSTS.E.BYPASS.LTC128B.128 [R241+0xa800], [R26.64+0x80] ;  /* 0x0a8000801af17fae */ /* 0x0003e8000b901d4a */
[----:B------:R1:W-:Y:S04]  /*4080*/  LDGSTS.E.BYPASS.LTC128B.128 [R241+0xc800], [R26.64+0x100] ;  /* 0x0c8001001af17fae */ /* 0x0003e8000b901d4a */
[----:B------:R1:W-:Y:S04]  /*4090*/  LDGSTS.E.BYPASS.LTC128B.128 [R241+0xe800], [R26.64+0x180] ;  /* 0x0e8001801af17fae */ /* 0x0003e8000b901d4a */
        /* <DEDUP_REMOVED lines=8> */
[----:B------:R-:W0:Y:S02]  /*4120*/  LDGDEPBAR ;  /* 0x00000000000079af */ /* 0x000e240000000000 */
.L_x_2338:
        /* <DEDUP_REMOVED lines=27> */
[----:B-1----:R-:W-:Y:S02]  /*42e0*/  FMNMX.FTZ R11, R33, R4, !PT ;  /* 0x00000004210b7209 */ /* 0x002fe40007810000 */
[----:B------:R-:W-:Y:S02]  /*42f0*/  FMNMX.FTZ R8, R194, R3, !PT ;  /* 0x00000003c2087209 */ /* 0x000fe40007810000 */
[----:B------:R-:W-:Y:S02]  /*4300*/  FMNMX.FTZ R11, R32, R11, !PT ;  /* 0x0000000b200b7209 */ /* 0x000fe40007810000 */
[----:B------:R-:W-:Y:S01]  /*4310*/  SHF.L.U32 R228, R0, 0x1, RZ ;  /* 0x0000000100e47819 */ /* 0x000fe200000006ff */
[----:B------:R-:W1:Y:S03]  /*4320*/  SHFL.BFLY PT, R9, R8, 0x2, 0x1f ;  /* 0x0c401f0008097f89 */ /* 0x000e6600000e0000 */
[-C--:B------:R-:W-:Y:S01]  /*4330*/  LEA R226, R7, R228.reuse, 0x1 ;  /* 0x000000e407e27211 */ /* 0x080fe200078e08ff */
[----:B------:R-:W2:Y:S01]  /*4340*/  SHFL.BFLY PT, R4, R11, 0x2, 0x1f ;  /* 0x0c401f000b047f89 */ /* 0x000ea200000e0000 */
[----:B------:R-:W-:-:S02]  /*4350*/  LEA R225, R5, R228, 0x1 ;  /* 0x000000e405e17211 */ /* 0x000fc400078e08ff */
[----:B------:R-:W-:Y:S01]  /*4360*/  LEA R224, R5, R226, 0x1 ;  /* 0x000000e205e07211 */ /* 0x000fe200078e08ff */
[----:B------:R-:W-:Y:S04]  /*4370*/  LDSM.16.MT88.4 R36, [R228+0x10000] ;  /* 0x01000000e424783b */ /* 0x000fe80000004200 */
[----:B------:R-:W-:Y:S04]  /*4380*/  LDSM.16.MT88.4 R44, [R226+0x10000] ;  /* 0x01000000e22c783b */ /* 0x000fe80000004200 */
[----:B------:R-:W-:Y:S04]  /*4390*/  LDSM.16.MT88.4 R52, [R225+0x10000] ;  /* 0x01000000e134783b */ /* 0x000fe80000004200 */
[----:B------:R-:W-:Y:S01]  /*43a0*/  LDSM.16.MT88.4 R60, [R224+0x10000] ;  /* 0x01000000e03c783b */ /* 0x000fe20000004200 */
[----:B-1----:R-:W-:-:S03]  /*43b0*/  FMNMX.FTZ R9, R8, R9, !PT ;  /* 0x0000000908097209 */ /* 0x002fc60007810000 */
[----:B------:R-:W-:Y:S01]  /*43c0*/  LDSM.16.MT88.4 R68, [R228+0x12000] ;  /* 0x01200000e444783b */ /* 0x000fe20000004200 */
[----:B--2---:R-:W-:-:S03]  /*43d0*/  FMNMX.FTZ R4, R11, R4, !PT ;  /* 0x000000040b047209 */ /* 0x004fc60007810000 */
[----:B------:R-:W1:Y:S04]  /*43e0*/  SHFL.BFLY PT, R164, R9, 0x1, 0x1f ;  /* 0x0c201f0009a47f89 */ /* 0x000e6800000e0000 */
[----:B------:R-:W2:Y:S04]  /*43f0*/  SHFL.BFLY PT, R3, R4, 0x1, 0x1f ;  /* 0x0c201f0004037f89 */ /* 0x000ea800000e0000 */
[----:B------:R-:W3:Y:S04]  /*4400*/  LDSM.16.MT88.4 R76, [R226+0x12000] ;  /* 0x01200000e24c783b */ /* 0x000ee80000004200 */
[----:B------:R-:W4:Y:S04]  /*4410*/  LDSM.16.MT88.4 R84, [R225+0x12000] ;  /* 0x01200000e154783b */ /* 0x000f280000004200 */
[----:B------:R-:W5:Y:S04]  /*4420*/  LDSM.16.MT88.4 R92, [R224+0x12000] ;  /* 0x01200000e05c783b */ /* 0x000f680000004200 */
[----:B------:R-:W3:Y:S01]  /*4430*/  LDSM.16.MT88.4 R100, [R228+0x14000] ;  /* 0x01400000e464783b */ /* 0x000ee20000004200 */
[----:B-1----:R-:W-:-:S03]  /*4440*/  FMNMX.FTZ R164, R9, R164, !PT ;  /* 0x000000a409a47209 */ /* 0x002fc60007810000 */
[----:B------:R-:W1:Y:S01]  /*4450*/  LDSM.16.MT88.4 R108, [R226+0x14000] ;  /* 0x01400000e26c783b */ /* 0x000e620000004200 */
[----:B--2---:R-:W-:Y:S01]  /*4460*/  FMNMX.FTZ R3, R4, R3, !PT ;  /* 0x0000000304037209 */ /* 0x004fe20007810000 */
[C---:B------:R-:W-:Y:S01]  /*4470*/  FMUL.FTZ R197, R164.reuse, c[0x0][0x23c] ;  /* 0x00008f00a4c57a20 */ /* 0x040fe20000410000 */
[----:B------:R-:W-:Y:S01]  /*4480*/  FSETP.NEU.FTZ.AND P0, PT, R164, -INF , PT ;  /* 0xff800000a400780b */ /* 0x000fe20003f1d000 */
[----:B------:R-:W2:Y:S02]  /*4490*/  LDSM.16.MT88.4 R116, [R225+0x14000] ;  /* 0x01400000e174783b */ /* 0x000ea40000004200 */
[----:B------:R-:W-:Y:S01]  /*44a0*/  FMUL.FTZ R34, R3, c[0x0][0x23c] ;  /* 0x00008f0003227a20 */ /* 0x000fe20000410000 */
[----:B------:R-:W-:Y:S01]  /*44b0*/  FSEL R197, R197, RZ, P0 ;  /* 0x000000ffc5c57208 */ /* 0x000fe20000000000 */
[----:B------:R-:W1:Y:S01]  /*44c0*/  LDSM.16.MT88.4 R124, [R224+0x14000] ;  /* 0x01400000e07c783b */ /* 0x000e620000004200 */
[----:B------:R-:W-:-:S03]  /*44d0*/  FSETP.NEU.FTZ.AND P0, PT, R3, -INF , PT ;  /* 0xff8000000300780b */ /* 0x000fc60003f1d000 */
[--C-:B------:R-:W-:Y:S01]  /*44e0*/  FFMA.FTZ R183, R20, c[0x0][0x23c], -R197.reuse ;  /* 0x00008f0014b77a23 */ /* 0x100fe200000108c5 */
[----:B------:R-:W-:Y:S01]  /*44f0*/  FSEL R34, R34, RZ, P0 ;  /* 0x000000ff22227208 */ /* 0x000fe20000000000 */
[--C-:B------:R-:W-:Y:S01]  /*4500*/  FFMA.FTZ R180, R30, c[0x0][0x23c], -R197.reuse ;  /* 0x00008f001eb47a23 */ /* 0x100fe200000108c5 */
[----:B------:R-:W1:Y:S01]  /*4510*/  LDSM.16.MT88.4 R132, [R228+0x16000] ;  /* 0x01600000e484783b */ /* 0x000e620000004200 */
[--C-:B------:R-:W-:Y:S01]  /*4520*/  FFMA.FTZ R181, R28, c[0x0][0x23c], -R197.reuse ;  /* 0x00008f001cb57a23 */ /* 0x100fe200000108c5 */
[----:B------:R-:W-:Y:S01]  /*4530*/  ISETP.GE.AND P0, PT, R2, 0x2, PT ;  /* 0x000000020200780c */ /* 0x000fe20003f06270 */
[----:B------:R-:W-:Y:S01]  /*4540*/  FFMA.FTZ R176, R18, c[0x0][0x23c], -R197 ;  /* 0x00008f0012b07a23 */ /* 0x000fe200000108c5 */
[----:B------:R-:W1:Y:S01]  /*4550*/  LDSM.16.MT88.4 R156, [R226+0x16000] ;  /* 0x01600000e29c783b */ /* 0x000e620000004200 */
[--C-:B------:R-:W-:Y:S01]  /*4560*/  FFMA.FTZ R182, R22, c[0x0][0x23c], -R34.reuse ;  /* 0x00008f0016b67a23 */ /* 0x100fe20000010822 */
[----:B------:R-:W-:Y:S01]  /*4570*/  MUFU.EX2 R183, R183 ;  /* 0x000000b700b77308 */ /* 0x000fe20000000800 */
[--C-:B------:R-:W-:Y:S01]  /*4580*/  FFMA.FTZ R185, R23, c[0x0][0x23c], -R34.reuse ;  /* 0x00008f0017b97a23 */ /* 0x100fe20000010822 */
[----:B------:R-:W1:Y:S01]  /*4590*/  LDSM.16.MT88.4 R144, [R225+0x16000] ;  /* 0x01600000e190783b */ /* 0x000e620000004200 */
[----:B------:R-:W-:-:S02]  /*45a0*/  FFMA.FTZ R184, R21, c[0x0][0x23c], -R34 ;  /* 0x00008f0015b87a23 */ /* 0x000fc40000010822 */
[--C-:B------:R-:W-:Y:S01]  /*45b0*/  FFMA.FTZ R177, R25, c[0x0][0x23c], -R34.reuse ;  /* 0x00008f0019b17a23 */ /* 0x100fe20000010822 */
[----:B------:R-:W-:Y:S01]  /*45c0*/  LDSM.16.MT88.4 R8, [R228+0x10800] ;  /* 0x01080000e408783b */ /* 0x000fe20000004200 */
[--C-:B------:R-:W-:Y:S01]  /*45d0*/  FFMA.FTZ R175, R6, c[0x0][0x23c], -R197.reuse ;  /* 0x00008f0006af7a23 */ /* 0x100fe200000108c5 */
[----:B------:R-:W2:Y:S01]  /*45e0*/  MUFU.EX2 R180, R180 ;  /* 0x000000b400b47308 */ /* 0x000ea20000000800 */
[--C-:B------:R-:W-:Y:S01]  /*45f0*/  FFMA.FTZ R178, R16, c[0x0][0x23c], -R197.reuse ;  /* 0x00008f0010b27a23 */ /* 0x100fe200000108c5 */
[----:B------:R-:W1:Y:S01]  /*4600*/  LDSM.16.MT88.4 R4, [R224+0x16000] ;  /* 0x01600000e004783b */ /* 0x000e620000004200 */
[--C-:B------:R-:W-:Y:S02]  /*4610*/  FFMA.FTZ R174, R14, c[0x0][0x23c], -R197.reuse ;  /* 0x00008f000eae7a23 */ /* 0x100fe400000108c5 */
[----:B------:R-:W-:Y:S01]  /*4620*/  FFMA.FTZ R169, R12, c[0x0][0x23c], -R197 ;  /* 0x00008f000ca97a23 */ /* 0x000fe200000108c5 */
[----:B------:R-:W-:Y:S01]  /*4630*/  LDSM.16.MT88.4 R24, [R228+0x12800] ;  /* 0x01280000e418783b */ /* 0x000fe20000004200 */
[--C-:B------:R-:W-:Y:S01]  /*4640*/  FFMA.FTZ R179, R19, c[0x0][0x23c], -R34.reuse ;  /* 0x00008f0013b37a23 */ /* 0x100fe20000010822 */
[----:B------:R-:W-:Y:S01]  /*4650*/  MUFU.EX2 R181, R181 ;  /* 0x000000b500b57308 */ /* 0x000fe20000000800 */
[--C-:B------:R-:W-:Y:S01]  /*4660*/  FFMA.FTZ R172, R17, c[0x0][0x23c], -R34.reuse ;  /* 0x00008f0011ac7a23 */ /* 0x100fe20000010822 */
[----:B------:R-:W-:Y:S01]  /*4670*/  LDSM.16.MT88.4 R20, [R224+0x12800] ;  /* 0x01280000e014783b */ /* 0x000fe20000004200 */
[----:B------:R-:W-:-:S02]  /*4680*/  FFMA.FTZ R173, R15, c[0x0][0x23c], -R34 ;  /* 0x00008f000fad7a23 */ /* 0x000fc40000010822 */
[--C-:B------:R-:W-:Y:S01]  /*4690*/  FFMA.FTZ R0, R13, c[0x0][0x23c], -R34.reuse ;  /* 0x00008f000d007a23 */ /* 0x100fe20000010822 */
[----:B------:R-:W1:Y:S01]  /*46a0*/  LDSM.16.MT88.4 R16, [R226+0x10800] ;  /* 0x01080000e210783b */ /* 0x000e620000004200 */
[--C-:B------:R-:W-:Y:S01]  /*46b0*/  FFMA.FTZ R187, R192, c[0x0][0x23c], -R197.reuse ;  /* 0x00008f00c0bb7a23 */ /* 0x100fe200000108c5 */
[----:B------:R-:W3:Y:S01]  /*46c0*/  MUFU.EX2 R176, R176 ;  /* 0x000000b000b07308 */ /* 0x000ee20000000800 */
[----:B--2---:R-:W-:Y:S01]  /*46d0*/  F2FP.BF16.PACK_AB R148, R180, R183 ;  /* 0x000000b7b494723e */ /* 0x004fe200000010ff */
[----:B------:R-:W2:Y:S01]  /*46e0*/  LDSM.16.MT88.4 R12, [R224+0x10800] ;  /* 0x01080000e00c783b */ /* 0x000ea20000004200 */
[--C-:B------:R-:W-:Y:S02]  /*46f0*/  FFMA.FTZ R189, R190, c[0x0][0x23c], -R197.reuse ;  /* 0x00008f00bebd7a23 */ /* 0x100fe400000108c5 */
[--C-:B------:R-:W-:Y:S01]  /*4700*/  FFMA.FTZ R186, R186, c[0x0][0x23c], -R197.reuse ;  /* 0x00008f00baba7a23 */ /* 0x100fe200000108c5 */
[----:B------:R-:W-:Y:S01]  /*4710*/  LDSM.16.MT88.4 R28, [R225+0x10800] ;  /* 0x01080000e11c783b */ /* 0x000fe20000004200 */
[----:B------:R-:W-:Y:S01]  /*4720*/  FFMA.FTZ R188, R188, c[0x0][0x23c], -R197 ;  /* 0x00008f00bcbc7a23 */ /* 0x000fe200000108c5 */
[----:B------:R-:W-:Y:S01]  /*4730*/  MUFU.EX2 R182, R182 ;  /* 0x000000b600b67308 */ /* 0x000fe20000000800 */
[----:B------:R-:W-:-:S02]  /*4740*/  FFMA.FTZ R190, R201, c[0x0][0x23c], -R34 ;  /* 0x00008f00c9be7a23 */ /* 0x000fc40000010822 */
[--C-:B------:R-:W-:Y:S02]  /*4750*/  FFMA.FTZ R191, R191, c[0x0][0x23c], -R34.reuse ;  /* 0x00008f00bfbf7a23 */ /* 0x100fe40000010822 */
[--C-:B------:R-:W-:Y:S02]  /*4760*/  FFMA.FTZ R192, R199, c[0x0][0x23c], -R34.reuse ;  /* 0x00008f00c7c07a23 */ /* 0x100fe40000010822 */
[----:B------:R-:W-:Y:S01]  /*4770*/  FFMA.FTZ R193, R193, c[0x0][0x23c], -R34 ;  /* 0x00008f00c1c17a23 */ /* 0x000fe20000010822 */
[----:B------:R-:W4:Y:S01]  /*4780*/  MUFU.EX2 R185, R185 ;  /* 0x000000b900b97308 */ /* 0x000f220000000800 */
[----:B---3--:R-:W-:Y:S01]  /*4790*/  F2FP.BF16.PACK_AB R150, R176, R181 ;  /* 0x000000b5b096723e */ /* 0x008fe200000010ff */
[--C-:B------:R-:W-:Y:S02]  /*47a0*/  FFMA.FTZ R249, R194, c[0x0][0x23c], -R197.reuse ;  /* 0x00008f00c2f97a23 */ /* 0x100fe400000108c5 */
[--C-:B------:R-:W-:Y:S02]  /*47b0*/  FFMA.FTZ R199, R204, c[0x0][0x23c], -R197.reuse ;  /* 0x00008f00ccc77a23 */ /* 0x100fe400000108c5 */
[----:B------:R-:W-:-:S02]  /*47c0*/  FFMA.FTZ R198, R198, c[0x0][0x23c], -R197 ;  /* 0x00008f00c6c67a23 */ /* 0x000fc400000108c5 */
[----:B------:R-:W-:Y:S01]  /*47d0*/  MUFU.EX2 R184, R184 ;  /* 0x000000b800b87308 */ /* 0x000fe20000000800 */
[----:B------:R-:W-:Y:S02]  /*47e0*/  FFMA.FTZ R196, R196, c[0x0][0x23c], -R197 ;  /* 0x00008f00c4c47a23 */ /* 0x000fe400000108c5 */
[--C-:B------:R-:W-:Y:S02]  /*47f0*/  FFMA.FTZ R194, R195, c[0x0][0x23c], -R34.reuse ;  /* 0x00008f00c3c27a23 */ /* 0x100fe40000010822 */
[--C-:B------:R-:W-:Y:S02]  /*4800*/  FFMA.FTZ R195, R35, c[0x0][0x23c], -R34.reuse ;  /* 0x00008f0023c37a23 */ /* 0x100fe40000010822 */
[--C-:B------:R-:W-:Y:S01]  /*4810*/  FFMA.FTZ R197, R33, c[0x0][0x23c], -R34.reuse ;  /* 0x00008f0021c57a23 */ /* 0x100fe20000010822 */
[----:B------:R-:W3:Y:S01]  /*4820*/  MUFU.EX2 R177, R177 ;  /* 0x000000b100b17308 */ /* 0x000ee20000000800 */
[----:B----4-:R-:W-:Y:S01]  /*4830*/  F2FP.BF16.PACK_AB R149, R185, R182 ;  /* 0x000000b6b995723e */ /* 0x010fe200000010ff */
[----:B------:R-:W-:-:S02]  /*4840*/  FFMA.FTZ R204, R32, c[0x0][0x23c], -R34 ;  /* 0x00008f0020cc7a23 */ /* 0x000fc40000010822 */
[----:B------:R-:W-:Y:S01]  /*4850*/  FADD.FTZ R180, R183, R180 ;  /* 0x000000b4b7b47221 */ /* 0x000fe20000010000 */
[----:B------:R-:W-:Y:S01]  /*4860*/  LDSM.16.MT88.4 R32, [R226+0x11800] ;  /* 0x01180000e220783b */ /* 0x000fe20000004200 */
[----:B------:R-:W-:Y:S02]  /*4870*/  FADD.FTZ R185, R182, R185 ;  /* 0x000000b9b6b97221 */ /* 0x000fe40000010000 */
[----:B------:R-:W-:Y:S01]  /*4880*/  MUFU.EX2 R178, R178 ;  /* 0x000000b200b27308 */ /* 0x000fe20000000800 */
[----:B------:R-:W-:-:S04]  /*4890*/  FADD.FTZ R181, R181, R180 ;  /* 0x000000b4b5b57221 */ /* 0x000fc80000010000 */
[----:B------:R-:W-:Y:S01]  /*48a0*/  FADD.FTZ R181, R176, R181 ;  /* 0x000000b5b0b57221 */ /* 0x000fe20000010000 */
[----:B---3--:R-:W-:Y:S02]  /*48b0*/  F2FP.BF16.PACK_AB R151, R177, R184 ;  /* 0x000000b8b197723e */ /* 0x008fe400000010ff */
[----:B------:R-:W3:Y:S01]  /*48c0*/  MUFU.EX2 R175, R175 ;  /* 0x000000af00af7308 */ /* 0x000ee20000000800 */
        /* <DEDUP_REMOVED lines=9> */
[----:B------:R-:W4:Y:S06]  /*4960*/  MUFU.EX2 R172, R172 ;  /* 0x000000ac00ac7308 */ /* 0x000f2c0000000800 */
        /* <DEDUP_REMOVED lines=8> */
[C---:B-----5:R-:W-:Y:S02]  /*49f0*/  HMMA.16816.F32.BF16 R88, R148.reuse, R92, RZ ;  /* 0x0000005c9458723c */ /* 0x060fe400000418ff */
        /* <DEDUP_REMOVED lines=18> */
[----:B------:R-:W-:Y:S06]  /*4b20*/  MUFU.EX2 R249, R249 ;  /* 0x000000f900f97308 */ /* 0x000fec0000000800 */
        /* <DEDUP_REMOVED lines=17> */
[----:B---3--:R-:W-:Y:S01]  /*4c40*/  F2FP.BF16.PACK_AB R4, R175, R178 ;  /* 0x000000b2af04723e */ /* 0x008fe200000010ff */
[----:B------:R-:W-:Y:S01]  /*4c50*/  HMMA.16816.F32.BF16 R148, R148, R6, RZ ;  /* 0x000000069494723c */ /* 0x000fe200000418ff */
[----:B----4-:R-:W-:Y:S01]  /*4c60*/  F2FP.BF16.PACK_AB R5, R172, R179 ;  /* 0x000000b3ac05723e */ /* 0x010fe200000010ff */
        /* <DEDUP_REMOVED lines=9> */
[----:B------:R-:W-:Y:S01]  /*4d00*/  HMMA.16816.F32.BF16 R160, R4, R8, R160 ;  /* 0x0000000804a0723c */ /* 0x000fe200000418a0 */
[----:B------:R-:W-:-:S07]  /*4d10*/  FADD.FTZ R173, R0, R173 ;  /* 0x000000ad00ad7221 */ /* 0x000fce0000010000 */
        /* <DEDUP_REMOVED lines=18> */
[C---:B------:R-:W-:Y:S01]  /*4e40*/  HMMA.16816.F32.BF16 R68, R4.reuse, R26, R68 ;  /* 0x0000001a0444723c */ /* 0x040fe20000041844 */
[----:B------:R-:W-:Y:S07]  /*4e50*/  LDSM.16.MT88.4 R24, [R225+0x14800] ;  /* 0x01480000e118783b */ /* 0x000fee0000004200 */
[C---:B---3--:R-:W-:Y:S08]  /*4e60*/  HMMA.16816.F32.BF16 R104, R4.reuse, R8, R104 ;  /* 0x000000080468723c */ /* 0x048ff00000041868 */
[C---:B------:R-:W-:Y:S01]  /*4e70*/  HMMA.16816.F32.BF16 R108, R4.reuse, R10, R108 ;  /* 0x0000000a046c723c */ /* 0x040fe2000004186c */
[----:B------:R-:W3:Y:S07]  /*4e80*/  LDSM.16.MT88.4 R8, [R225+0x16800] ;  /* 0x01680000e108783b */ /* 0x000eee0000004200 */
        /* <DEDUP_REMOVED lines=17> */
[----:B------:R-:W2:Y:S07]  /*4fa0*/  LDSM.16.MT88.4 R24, [R226+0x11000] ;  /* 0x01100000e218783b */ /* 0x000eae0000004200 */
[C---:B-1----:R-:W-:Y:S08]  /*4fb0*/  HMMA.16816.F32.BF16 R128, R4.reuse, R20, R128 ;  /* 0x000000140480723c */ /* 0x042ff00000041880 */
[C---:B------:R-:W-:Y:S01]  /*4fc0*/  HMMA.16816.F32.BF16 R132, R4.reuse, R22, R132 ;  /* 0x000000160484723c */ /* 0x040fe20000041884 */
[----:B------:R-:W1:Y:S07]  /*4fd0*/  LDSM.16.MT88.4 R20, [R224+0x11000] ;  /* 0x01100000e014783b */ /* 0x000e6e0000004200 */
        /* <DEDUP_REMOVED lines=18> */
[C---:B---3--:R-:W-:Y:S08]  /*5100*/  HMMA.16816.F32.BF16 R48, R4.reuse, R8, R48 ;  /* 0x000000080430723c */ /* 0x048ff00000041830 */
[C---:B------:R-:W-:Y:S01]  /*5110*/  HMMA.16816.F32.BF16 R52, R4.reuse, R10, R52 ;  /* 0x0000000a0434723c */ /* 0x040fe20000041834 */
[----:B------:R-:W3:Y:S07]  /*5120*/  LDSM.16.MT88.4 R8, [R225+0x13000] ;  /* 0x01300000e108783b */ /* 0x000eee0000004200 */
[C---:B------:R-:W-:Y:S08]  /*5130*/  HMMA.16816.F32.BF16 R40, R4.reuse, R24, R40 ;  /* 0x000000180428723c */ /* 0x040ff00000041828 */
        /* <DEDUP_REMOVED lines=31> */
[----:B------:R-:W-:Y:S07]  /*5330*/  LDSM.16.MT88.4 R24, [R224+0x11800] ;  /* 0x01180000e018783b */ /* 0x000fee0000004200 */
[C---:B-1----:R-:W-:Y:S08]  /*5340*/  HMMA.16816.F32.BF16 R136, R4.reuse, R20, R136 ;  /* 0x000000140488723c */ /* 0x042ff00000041888 */
[C---:B------:R-:W-:Y:S01]  /*5350*/  HMMA.16816.F32.BF16 R156, R4.reuse, R22, R156 ;  /* 0x00000016049c723c */ /* 0x040fe2000004189c */
[----:B------:R-:W-:Y:S07]  /*5360*/  LDSM.16.MT88.4 R20, [R226+0x13800] ;  /* 0x01380000e214783b */ /* 0x000fee0000004200 */
[C---:B----4-:R-:W-:Y:S08]  /*5370*/  HMMA.16816.F32.BF16 R140, R4.reuse, R16, R140 ;  /* 0x00000010048c723c */ /* 0x050ff0000004188c */
[C---:B------:R-:W-:Y:S01]  /*5380*/  HMMA.16816.F32.BF16 R144, R4.reuse, R18, R144 ;  /* 0x000000120490723c */ /* 0x040fe20000041890 */
[----:B------:R-:W-:Y:S07]  /*5390*/  LDSM.16.MT88.4 R16, [R224+0x13800] ;  /* 0x01380000e010783b */ /* 0x000fee0000004200 */
[C---:B--2---:R-:W-:Y:S08]  /*53a0*/  HMMA.16816.F32.BF16 R152, R4.reuse, R12, R152 ;  /* 0x0000000c0498723c */ /* 0x044ff00000041898 */
        /* <DEDUP_REMOVED lines=14> */
[----:B------:R-:W-:-:S05]  /*5490*/  FADD.FTZ R247, R204, R197 ;  /* 0x000000c5ccf77221 */ /* 0x000fca0000010000 */
[C---:B------:R-:W-:Y:S01]  /*54a0*/  HMMA.16816.F32.BF16 R36, R4.reuse, R10, R36 ;  /* 0x0000000a0424723c */ /* 0x040fe20000041824 */
[----:B------:R-:W2:Y:S07]  /*54b0*/  LDSM.16.MT88.4 R8, [R225+0x13800] ;  /* 0x01380000e108783b */ /* 0x000eae0000004200 */
[C---:B------:R-:W-:Y:S08]  /*54c0*/  HMMA.16816.F32.BF16 R48, R4.reuse, R28, R48 ;  /* 0x0000001c0430723c */ /* 0x040ff00000041830 */
[C---:B-1----:R-:W-:Y:S08]  /*54d0*/  HMMA.16816.F32.BF16 R64, R4.reuse, R12, R64 ;  /* 0x0000000c0440723c */ /* 0x042ff00000041840 */
[C---:B------:R-:W-:Y:S01]  /*54e0*/  HMMA.16816.F32.BF16 R68, R4.reuse, R14, R68 ;  /* 0x0000000e0444723c */ /* 0x040fe20000041844 */
[----:B------:R-:W1:Y:S07]  /*54f0*/  LDSM.16.MT88.4 R12, [R228+0x15800] ;  /* 0x01580000e40c783b */ /* 0x000e6e0000004200 */
[C---:B------:R-:W-:Y:S01]  /*5500*/  HMMA.16816.F32.BF16 R52, R4.reuse, R30, R52 ;  /* 0x0000001e0434723c */ /* 0x040fe20000041834 */
[----:B------:R-:W-:Y:S07]  /*5510*/  LDSM.16.MT88.4 R28, [R226+0x15800] ;  /* 0x01580000e21c783b */ /* 0x000fee0000004200 */
[C---:B------:R-:W-:Y:S08]  /*5520*/  HMMA.16816.F32.BF16 R56, R4.reuse, R24, R56 ;  /* 0x000000180438723c */ /* 0x040ff00000041838 */
[C---:B--2---:R-:W-:Y:S08]  /*5530*/  HMMA.16816.F32.BF16 R80, R4.reuse, R8, R80 ;  /* 0x000000080450723c */ /* 0x044ff00000041850 */
[C---:B------:R-:W-:Y:S01]  /*5540*/  HMMA.16816.F32.BF16 R84, R4.reuse, R10, R84 ;  /* 0x0000000a0454723c */ /* 0x040fe20000041854 */
[----:B------:R-:W2:Y:S07]  /*5550*/  LDSM.16.MT88.4 R8, [R228+0x17800] ;  /* 0x01780000e408783b */ /* 0x000eae0000004200 */
        /* <DEDUP_REMOVED lines=14> */
[C---:B------:R-:W-:Y:S08]  /*5640*/  HMMA.16816.F32.BF16 R40, R4.reuse, R32, R40 ;  /* 0x000000200428723c */ /* 0x040ff00000041828 */
[C---:B------:R-:W-:Y:S08]  /*5650*/  HMMA.16816.F32.BF16 R44, R4.reuse, R34, R44 ;  /* 0x00000022042c723c */ /* 0x040ff0000004182c */
[C---:B------:R-:W-:Y:S08]  /*5660*/  HMMA.16816.F32.BF16 R104, R4.reuse, R28, R104 ;  /* 0x0000001c0468723c */ /* 0x040ff00000041868 */
[C---:B------:R-:W-:Y:S08]  /*5670*/  HMMA.16816.F32.BF16 R108, R4.reuse, R30, R108 ;  /* 0x0000001e046c723c */ /* 0x040ff0000004186c */
[C---:B---3--:R-:W-:Y:S08]  /*5680*/  HMMA.16816.F32.BF16 R112, R4.reuse, R24, R112 ;  /* 0x000000180470723c */ /* 0x048ff00000041870 */
[C---:B------:R-:W-:Y:S08]  /*5690*/  HMMA.16816.F32.BF16 R116, R4.reuse, R26, R116 ;  /* 0x0000001a0474723c */ /* 0x040ff00000041874 */
[C---:B----4-:R-:W-:Y:S08]  /*56a0*/  HMMA.16816.F32.BF16 R120, R4.reuse, R20, R120 ;  /* 0x000000140478723c */ /* 0x050ff00000041878 */
[C---:B------:R-:W-:Y:S08]  /*56b0*/  HMMA.16816.F32.BF16 R124, R4.reuse, R22, R124 ;  /* 0x00000016047c723c */ /* 0x040ff0000004187c */
[C---:B-----5:R-:W-:Y:S08]  /*56c0*/  HMMA.16816.F32.BF16 R136, R4.reuse, R16, R136 ;  /* 0x000000100488723c */ /* 0x060ff00000041888 */
[C---:B------:R-:W-:Y:S08]  /*56d0*/  HMMA.16816.F32.BF16 R156, R4.reuse, R18, R156 ;  /* 0x00000012049c723c */ /* 0x040ff0000004189c */
[C---:B-1----:R-:W-:Y:S08]  /*56e0*/  HMMA.16816.F32.BF16 R140, R4.reuse, R12, R140 ;  /* 0x0000000c048c723c */ /* 0x042ff0000004188c */
[C---:B------:R-:W-:Y:S08]  /*56f0*/  HMMA.16816.F32.BF16 R144, R4.reuse, R14, R144 ;  /* 0x0000000e0490723c */ /* 0x040ff00000041890 */
[C---:B--2---:R-:W-:Y:S08]  /*5700*/  HMMA.16816.F32.BF16 R152, R4.reuse, R8, R152 ;  /* 0x000000080498723c */ /* 0x044ff00000041898 */
[----:B------:R-:W-:Y:S01]  /*5710*/  HMMA.16816.F32.BF16 R148, R4, R10, R148 ;  /* 0x0000000a0494723c */ /* 0x000fe20000041894 */
[----:B------:R-:W-:Y:S07]  /*5720*/  @!P0 BRA `(.L_x_2341) ;  /* 0x00003eb000008947 */ /* 0x000fee0003800000 */
[----:B------:R-:W-:Y:S01]  /*5730*/  IABS R0, c[0x0][0x2d0] ;  /* 0x0000b40000007a13 */ /* 0x000fe20000000000 */
[----:B------:R-:W-:-:S04]  /*5740*/  DEPBAR.LE SB0, 0x0 ;  /* 0x000080000000791a */ /* 0x000fc80000000000 */
[----:B------:R1:W2:Y:S01]  /*5750*/  R2UR UR6, R0 ;  /* 0x00000000000673c2 */ /* 0x0002a200000e0000 */
[----:B------:R-:W-:Y:S01]  /*5760*/  IADD3 R239, R2, -0x2, RZ ;  /* 0xfffffffe02ef7810 */ /* 0x000fe20007ffe0ff */
[----:B------:R-:W-:Y:S06]  /*5770*/  BAR.SYNC.DEFER_BLOCKING 0x0 ;  /* 0x0000000000007b1d */ /* 0x000fec0000010000 */
[----:B-12---:R-:W-:Y:S05]  /*5780*/  @!P6 BRA `(.L_x_2342) ;  /* 0x000004700000e947 */ /* 0x006fea0003800000 */
[----:B------:R-:W1:Y:S01]  /*5790*/  I2F.RP R8, UR6 ;  /* 0x0000000600087d06 */ /* 0x000e620008209400 */
[----:B------:R-:W-:-:S05]  /*57a0*/  IMAD.SHL.U32 R5, R239, 0x40, RZ ;  /* 0x00000040ef057824 */ /* 0x000fca00078e00ff */
[----:B------:R-:W-:Y:S02]  /*57b0*/  IADD3 R6, R5, 0x40, RZ ;  /* 0x0000004005067810 */ /* 0x000fe40007ffe0ff */
        /* <DEDUP_REMOVED lines=9> */
[----:B------:R-:W-:-:S03]  /*5850*/  UIMAD UR9, UR4, UR6, URZ ;  /* 0x00000006040972a4 */ /* 0x000fc6000f8e023f */
[----:B------:R-:W-:Y:S02]  /*5860*/  UMOV UR4, URZ ;  /* 0x0000003f00047c82 */ /* 0x000fe40008000000 */
[----:B------:R-:W-:Y:S02]  /*5870*/  UIMAD.WIDE.U32 UR16, UR5, UR9, UR4 ;  /* 0x00000009051072a5 */ /* 0x000fe4000f8e0004 */
[----:B------:R-:W1:Y:S02]  /*5880*/  R2UR UR4, R5 ;  /* 0x00000000050473c2 */ /* 0x000e6400000e0000 */
[----:B---3--:R-:W-:Y:S02]  /*5890*/  UIMAD.WIDE.U32 UR14, UR17, UR12, URZ ;  /* 0x0000000c110e72a5 */ /* 0x008fe4000f8e003f */
[----:B--2---:R-:W-:Y:S02]  /*58a0*/  UIMAD.WIDE.U32 UR16, UR17, UR7, URZ ;  /* 0x00000007111072a5 */ /* 0x004fe4000f8e003f */
[----:B------:R-:W-:-:S04]  /*58b0*/  UIADD3 UR9, -UR15, URZ, URZ ;  /* 0x0000003f0f097290 */ /* 0x000fc8000fffe13f */
[----:B------:R-:W-:Y:S02]  /*58c0*/  UIMAD UR12, UR6, UR9, UR12 ;  /* 0x00000009060c72a4 */ /* 0x000fe4000f8e020c */
[----:B------:R-:W-:Y:S02]  /*58d0*/  UMOV UR13, UR17 ;  /* 0x00000011000d7c82 */ /* 0x000fe40008000000 */
[----:B------:R-:W-:Y:S02]  /*58e0*/  UIADD3 UR5, -UR13, URZ, URZ ;  /* 0x0000003f0d057290 */ /* 0x000fe4000fffe13f */
[----:B------:R-:W-:Y:S01]  /*58f0*/  UISETP.GT.U32.AND UP2, UPT, UR6, UR12, UPT ;  /* 0x0000000c0600728c */ /* 0x000fe2000bf44070 */
[----:B------:R-:W2:Y:S01]  /*5900*/  R2UR UR9, R6 ;  /* 0x00000000060973c2 */ /* 0x000ea200000e0000 */
[----:B------:R-:W-:-:S03]  /*5910*/  UIMAD UR7, UR6, UR5, UR7 ;  /* 0x00000005060772a4 */ /* 0x000fc6000f8e0207 */
[----:B------:R-:W-:Y:S02]  /*5920*/  ULDC UR5, c[0x0][0x2d0] ;  /* 0x0000b40000057ab9 */ /* 0x000fe40000000800 */
[----:B------:R-:W-:Y:S02]  /*5930*/  UISETP.GT.U32.AND UP1, UPT, UR6, UR7, UPT ;  /* 0x000000070600728c */ /* 0x000fe4000bf24070 */
[----:B-1----:R-:W-:Y:S02]  /*5940*/  ULOP3.LUT UR4, UR4, UR5, URZ, 0x3c, !UPT ;  /* 0x0000000504047292 */ /* 0x002fe4000f8e3c3f */
[----:B------:R-:W-:Y:S02]  /*5950*/  @!UP2 UIADD3 UR12, UR12, -UR6, URZ ;  /* 0x800000060c0ca290 */ /* 0x000fe4000fffe03f */
[----:B------:R-:W-:Y:S02]  /*5960*/  UISETP.GE.AND UP0, UPT, UR4, URZ, UPT ;  /* 0x0000003f0400728c */ /* 0x000fe4000bf06270 */
[----:B------:R-:W-:-:S02]  /*5970*/  UISETP.GE.U32.AND UP4, UPT, UR12, UR6, UPT ;  /* 0x000000060c00728c */ /* 0x000fc4000bf86070 */
[----:B------:R-:W-:Y:S02]  /*5980*/  @!UP2 UIADD3 UR15, UR15, 0x1, URZ ;  /* 0x000000010f0fa890 */ /* 0x000fe4000fffe03f */
[----:B------:R-:W-:Y:S02]  /*5990*/  @!UP1 UIADD3 UR7, UR7, -UR6, URZ ;  /* 0x8000000607079290 */ /* 0x000fe4000fffe03f */
[----:B------:R-:W-:Y:S02]  /*59a0*/  @!UP1 UIADD3 UR13, UR13, 0x1, URZ ;  /* 0x000000010d0d9890 */ /* 0x000fe4000fffe03f */
[----:B------:R-:W-:Y:S02]  /*59b0*/  UISETP.GE.U32.AND UP3, UPT, UR7, UR6, UPT ;  /* 0x000000060700728c */ /* 0x000fe4000bf66070 */
[----:B--2---:R-:W-:Y:S02]  /*59c0*/  ULOP3.LUT UR9, UR9, UR5, URZ, 0x3c, !UPT ;  /* 0x0000000509097292 */ /* 0x004fe4000f8e3c3f */
[----:B------:R-:W-:-:S02]  /*59d0*/  @UP4 UIADD3 UR15, UR15, 0x1, URZ ;  /* 0x000000010f0f4890 */ /* 0x000fc4000fffe03f */
[----:B------:R-:W-:-:S03]  /*59e0*/  UISETP.GE.AND UP1, UPT, UR9, URZ, UPT ;  /* 0x0000003f0900728c */ /* 0x000fc6000bf26270 */
[----:B------:R-:W-:Y:S02]  /*59f0*/  ULDC UR9, c[0x0][0x2d0] ;  /* 0x0000b40000097ab9 */ /* 0x000fe40000000800 */
[----:B------:R-:W-:Y:S02]  /*5a00*/  @UP3 UIADD3 UR13, UR13, 0x1, URZ ;  /* 0x000000010d0d3890 */ /* 0x000fe4000fffe03f */
[----:B------:R-:W-:Y:S02]  /*5a10*/  UISETP.NE.AND UP2, UPT, URZ, UR9, UPT ;  /* 0x000000093f00728c */ /* 0x000fe4000bf45270 */
[----:B------:R-:W-:Y:S02]  /*5a20*/  ULOP3.LUT UR4, URZ, UR9, URZ, 0x33, !UPT ;  /* 0x000000093f047292 */ /* 0x000fe4000f8e333f */
[----:B------:R-:W-:Y:S02]  /*5a30*/  @!UP1 UIADD3 UR15, -UR15, URZ, URZ ;  /* 0x0000003f0f0f9290 */ /* 0x000fe4000fffe13f */
[----:B------:R-:W-:-:S02]  /*5a40*/  @!UP0 UIADD3 UR13, -UR13, URZ, URZ ;  /* 0x0000003f0d0d8290 */ /* 0x000fc4000fffe13f */
[----:B------:R-:W-:Y:S02]  /*5a50*/  USEL UR5, UR4, UR15, !UP2 ;  /* 0x0000000f04057287 */ /* 0x000fe4000d000000 */
[----:B------:R-:W-:-:S04]  /*5a60*/  USEL UR4, UR4, UR13, !UP2 ;  /* 0x0000000d04047287 */ /* 0x000fc8000d000000 */
[----:B------:R-:W-:Y:S02]  /*5a70*/  MOV R5, UR5 ;  /* 0x0000000500057c02 */ /* 0x000fe40008000f00 */
[----:B------:R-:W-:-:S03]  /*5a80*/  IMAD.U32 R7, RZ, RZ, UR4 ;  /* 0x00000004ff077e24 */ /* 0x000fc6000f8e00ff */
[----:B------:R-:W-:-:S04]  /*5a90*/  IMAD.WIDE R4, R5, 0x4, R242 ;  /* 0x0000000405047825 */ /* 0x000fc800078e02f2 */
[----:B------:R-:W-:Y:S02]  /*5aa0*/  IMAD.WIDE R6, R7, 0x4, R242 ;  /* 0x0000000407067825 */ /* 0x000fe400078e02f2 */
[----:B------:R-:W2:Y:S04]  /*5ab0*/  LDG.E R4, [R4.64] ;  /* 0x0000000a04047981 */ /* 0x000ea8000c1e1900 */
[----:B------:R-:W3:Y:S01]  /*5ac0*/  LDG.E R0, [R6.64] ;  /* 0x0000000a06007981 */ /* 0x000ee2000c1e1900 */
[----:B------:R-:W-:-:S03]  /*5ad0*/  UIADD3 UR5, UR5, -UR4, URZ ;  /* 0x8000000405057290 */ /* 0x000fc6000fffe03f */
        /* <DEDUP_REMOVED lines=18> */
.L_x_2342:
[----:B------:R-:W-:Y:S02]  /*5c00*/  ULDC UR14, c[0x0][0x1a0] ;  /* 0x00006800000e7ab9 */ /* 0x000fe40000000800 */
[----:B------:R-:W-:-:S04]  /*5c10*/  ULEA UR14, -UR14, URZ, 0x6 ;  /* 0x0000003f0e0e7291 */ /* 0x000fc8000f8e313f */
[----:B------:R-:W-:Y:S02]  /*5c20*/  USHF.R.S32.HI UR12, URZ, 0x1f, UR14 ;  /* 0x0000001f3f0c7899 */ /* 0x000fe4000801140e */
.L_x_2343:
[----:B------:R-:W-:Y:S01]  /*5c30*/  IMAD.U32 R5, RZ, RZ, UR14 ;  /* 0x0000000eff057e24 */ /* 0x000fe2000f8e00ff */
[----:B------:R-:W-:Y:S01]  /*5c40*/  ULDC.64 UR4, c[0x0][0x1a0] ;  /* 0x0000680000047ab9 */ /* 0x000fe20000000a00 */
[----:B------:R-:W-:Y:S01]  /*5c50*/  IADD3 R7, P0, R170, UR14, RZ ;  /* 0x0000000eaa077c10 */ /* 0x000fe2000ff1e0ff */
[----:B------:R-:W-:Y:S01]  /*5c60*/  ULEA UR7, UP0, UR4, UR14, 0x4 ;  /* 0x0000000e04077291 */ /* 0x000fe2000f80203f */
[----:B------:R-:W-:Y:S01]  /*5c70*/  IMAD.U32 R0, RZ, RZ, UR12 ;  /* 0x0000000cff007e24 */ /* 0x000fe2000f8e00ff */
[C---:B------:R-:W-:Y:S01]  /*5c80*/  LEA R236, P1, R5.reuse, R236, 0x1 ;  /* 0x000000ec05ec7211 */ /* 0x040fe200078208ff */
[----:B------:R-:W-:Y:S01]  /*5c90*/  USHF.L.U32 UR9, UR4, 0x5, URZ ;  /* 0x0000000504097899 */ /* 0x000fe2000800063f */
[----:B------:R-:W-:Y:S01]  /*5ca0*/  IADD3.X R4, R168, UR12, RZ, P0, !PT ;  /* 0x0000000ca8047c10 */ /* 0x000fe200087fe4ff */
[----:B------:R-:W-:Y:S01]  /*5cb0*/  ULEA.HI.X UR12, UR4, UR12, UR5, 0x4, UP0 ;  /* 0x0000000c040c7291 */ /* 0x000fe200080f2405 */
[----:B------:R-:W-:Y:S01]  /*5cc0*/  LEA.HI.X R237, R5, R237, R0, 0x1, P1 ;  /* 0x000000ed05ed7211 */ /* 0x000fe200008f0c00 */
[----:B------:R-:W-:Y:S01]  /*5cd0*/  IMAD R0, R239, 0x40, R202 ;  /* 0x00000040ef007824 */ /* 0x000fe200078e02ca */
[----:B------:R-:W-:Y:S01]  /*5ce0*/  IADD3 R170, P0, R170, UR7, RZ ;  /* 0x00000007aaaa7c10 */ /* 0x000fe2000ff1e0ff */
[----:B------:R-:W-:Y:S01]  /*5cf0*/  UMOV UR7, 0x5 ;  /* 0x0000000500077882 */ /* 0x000fe20000000000 */
[C---:B------:R-:W-:Y:S01]  /*5d00*/  LEA R6, P1, R7.reuse, c[0x0][0x170], 0x1 ;  /* 0x00005c0007067a11 */ /* 0x040fe200078208ff */
[----:B------:R-:W-:Y:S01]  /*5d10*/  USHF.L.U64.HI UR4, UR4, UR7, UR5 ;  /* 0x0000000704047299 */ /* 0x000fe20008010205 */
[----:B------:R-:W-:Y:S01]  /*5d20*/  IADD3.X R5, R168, UR12, RZ, P0, !PT ;  /* 0x0000000ca8057c10 */ /* 0x000fe200087fe4ff */
[----:B------:R-:W-:Y:S01]  /*5d30*/  @!PT LDS RZ, [RZ] ;  /* 0x00000000fffff984 */ /* 0x000fe20000000800 */
[----:B------:R-:W-:Y:S01]  /*5d40*/  @!PT LDS RZ, [RZ] ;  /* 0x00000000fffff984 */ /* 0x000fe20000000800 */
[----:B------:R-:W-:Y:S01]  /*5d50*/  @!PT LDS RZ, [RZ] ;  /* 0x00000000fffff984 */ /* 0x000fe20000000800 */
[----:B------:R1:W-:Y:S01]  /*5d60*/  LDGSTS.E.BYPASS.LTC128B.128 [R241+0x10000], [R236.64] ;  /* 0x10000000ecf17fae */ /* 0x0003e2000b901d4a */
[----:B------:R-:W-:-:S02]  /*5d70*/  LEA.HI.X R7, R7, c[0x0][0x174], R4, 0x1, P1 ;  /* 0x00005d0007077a11 */ /* 0x000fc400008f0c04 */
[----:B------:R-:W-:Y:S02]  /*5d80*/  LEA R8, P0, R170, c[0x0][0x170], 0x1 ;  /* 0x00005c00aa087a11 */ /* 0x000fe400078008ff */
[----:B------:R-:W-:Y:S01]  /*5d90*/  IADD3 R4, P1, R236, UR9, RZ ;  /* 0x00000009ec047c10 */ /* 0x000fe2000ff3e0ff */
[----:B------:R2:W-:Y:S01]  /*5da0*/  LDGSTS.E.BYPASS.LTC128B.128 [R241+0x12000], [R6.64+0x80] ;  /* 0x1200008006f17fae */ /* 0x0005e2000b901d4a */
[----:B------:R-:W-:Y:S02]  /*5db0*/  LEA.HI.X R9, R170, c[0x0][0x174], R5, 0x1, P0 ;  /* 0x00005d00aa097a11 */ /* 0x000fe400000f0c05 */
[----:B------:R-:W-:Y:S01]  /*5dc0*/  IADD3.X R5, R237, UR4, RZ, P1, !PT ;  /* 0x00000004ed057c10 */ /* 0x000fe20008ffe4ff */
[----:B------:R2:W-:Y:S01]  /*5dd0*/  LDGSTS.E.BYPASS.LTC128B.128 [R241+0x14000], [R6.64+0x100] ;  /* 0x1400010006f17fae */ /* 0x0005e2000b901d4a */
[----:B------:R-:W-:Y:S02]  /*5de0*/  IADD3 R10, P1, R4, UR9, RZ ;  /* 0x00000009040a7c10 */ /* 0x000fe4000ff3e0ff */
[----:B------:R-:W-:Y:S01]  /*5df0*/  IADD3 R24, P0, R8, UR9, RZ ;  /* 0x0000000908187c10 */ /* 0x000fe2000ff1e0ff */
[----:B------:R2:W-:Y:S01]  /*5e00*/  LDGSTS.E.BYPASS.LTC128B.128 [R241+0x16000], [R6.64+0x180] ;  /* 0x1600018006f17fae */ /* 0x0005e2000b901d4a */
[----:B------:R-:W-:-:S02]  /*5e10*/  IADD3.X R11, R5, UR4, RZ, P1, !PT ;  /* 0x00000004050b7c10 */ /* 0x000fc40008ffe4ff */
[----:B------:R-:W-:Y:S01]  /*5e20*/  IADD3 R16, P1, R10, UR9, RZ ;  /* 0x000000090a107c10 */ /* 0x000fe2000ff3e0ff */
[----:B------:R2:W-:Y:S01]  /*5e30*/  LDGSTS.E.BYPASS.LTC128B.128 [R241+0x10800], [R4.64] ;  /* 0x1080000004f17fae */ /* 0x0005e2000b901d4a */
[----:B------:R-:W-:Y:S02]  /*5e40*/  IADD3.X R25, R9, UR4, RZ, P0, !PT ;  /* 0x0000000409197c10 */ /* 0x000fe400087fe4ff */
[----:B------:R-:W-:Y:S01]  /*5e50*/  IADD3 R18, P0, R24, UR9, RZ ;  /* 0x0000000918127c10 */ /* 0x000fe2000ff1e0ff */
[----:B------:R3:W-:Y:S01]  /*5e60*/  LDGSTS.E.BYPASS.LTC128B.128 [R241+0x12800], [R8.64+0x80] ;  /* 0x1280008008f17fae */ /* 0x0007e2000b901d4a */
[----:B------:R-:W-:Y:S02]  /*5e70*/  IADD3.X R17, R11, UR4, RZ, P1, !PT ;  /* 0x000000040b117c10 */ /* 0x000fe40008ffe4ff */
[----:B------:R-:W-:Y:S01]  /*5e80*/  IADD3.X R19, R25, UR4, RZ, P0, !PT ;  /* 0x0000000419137c10 */ /* 0x000fe200087fe4ff */
[----:B------:R3:W-:Y:S01]  /*5e90*/  LDGSTS.E.BYPASS.LTC128B.128 [R241+0x14800], [R8.64+0x100] ;  /* 0x1480010008f17fae */ /* 0x0007e2000b901d4a */
[----:B------:R-:W-:-:S02]  /*5ea0*/  ISETP.GE.AND P3, PT, R0, R200, PT ;  /* 0x000000c80000720c */ /* 0x000fc40003f66270 */
[----:B------:R-:W-:Y:S01]  /*5eb0*/  ISETP.GE.AND P1, PT, R0, R167, PT ;  /* 0x000000a70000720c */ /* 0x000fe20003f26270 */
[----:B------:R3:W-:Y:S01]  /*5ec0*/  LDGSTS.E.BYPASS.LTC128B.128 [R241+0x16800], [R8.64+0x180] ;  /* 0x1680018008f17fae */ /* 0x0007e2000b901d4a */
[----:B------:R-:W-:Y:S02]  /*5ed0*/  ISETP.GE.AND P0, PT, R2, 0x3, PT ;  /* 0x000000030200780c */ /* 0x000fe40003f06270 */
[----:B------:R-:W-:Y:S01]  /*5ee0*/  IADD3 R2, R0, 0x38, RZ ;  /* 0x0000003800027810 */ /* 0x000fe20007ffe0ff */
        /* <DEDUP_REMOVED lines=8> */
[----:B------:R-:W-:Y:S04]  /*5f70*/  LDSM.16.M88.4 R180, [R234] ;  /* 0x00000000eab4783b */ /* 0x000fe80000000200 */
[----:B------:R-:W4:Y:S04]  /*5f80*/  LDSM.16.M88.4 R20, [R233+0x8000] ;  /* 0x00800000e914783b */ /* 0x000f280000000200 */
[----:B------:R-:W5:Y:S04]  /*5f90*/  LDSM.16.M88.4 R12, [R233+0x8800] ;  /* 0x00880000e90c783b */ /* 0x000f680000000200 */
[----:B--2---:R-:W3:Y:S04]  /*5fa0*/  LDSM.16.M88.4 R4, [R233+0x9000] ;  /* 0x00900000e904783b */ /* 0x004ee80000000200 */
[----:B------:R-:W2:Y:S04]  /*5fb0*/  LDSM.16.M88.4 R32, [R233+0x9800] ;  /* 0x00980000e920783b */ /* 0x000ea80000000200 */
[----:B------:R-:W-:Y:S04]  /*5fc0*/  LDSM.16.M88.4 R172, [R232] ;  /* 0x00000000e8ac783b */ /* 0x000fe80000000200 */
[----:B------:R-:W1:Y:S04]  /*5fd0*/  LDSM.16.M88.4 R28, [R231] ;  /* 0x00000000e71c783b */ /* 0x000e680000000200 */
[----:B------:R-:W1:Y:S04]  /*5fe0*/  LDSM.16.M88.4 R192, [R223] ;  /* 0x00000000dfc0783b */ /* 0x000e680000000200 */
[----:B------:R-:W1:Y:S04]  /*5ff0*/  LDSM.16.M88.4 R188, [R222] ;  /* 0x00000000debc783b */ /* 0x000e680000000200 */
[----:B------:R-:W1:Y:S04]  /*6000*/  LDSM.16.M88.4 R176, [R221] ;  /* 0x00000000ddb0783b */ /* 0x000e680000000200 */
[----:B------:R-:W-:Y:S01]  /*6010*/  LDSM.16.M88.4 R168, [R227+0x8000] ;  /* 0x00800000e3a8783b */ /* 0x000fe20000000200 */
[C---:B----4-:R-:W-:Y:S03]  /*6020*/  HMMA.16816.F32.BF16 R24, R180.reuse, R20, RZ ;  /* 0x00000014b418723c */ /* 0x050fe600000418ff */
[----:B------:R-:W-:Y:S04]  /*6030*/  LDSM.16.M88.4 R196, [R227+0x9000] ;  /* 0x00900000e3c4783b */ /* 0x000fe80000000200 */
[----:B------:R-:W0:Y:S01]  /*6040*/  LDGDEPBAR ;  /* 0x00000000000079af */ /* 0x000e220000000000 */
[C---:B------:R-:W-:Y:S08]  /*6050*/  HMMA.16816.F32.BF16 R20, R180.reuse, R22, RZ ;  /* 0x00000016b414723c */ /* 0x040ff000000418ff */
[C---:B-----5:R-:W-:Y:S08]  /*6060*/  HMMA.16816.F32.BF16 R16, R180.reuse, R12, RZ ;  /* 0x0000000cb410723c */ /* 0x060ff000000418ff */
[C---:B------:R-:W-:Y:S08]  /*6070*/  HMMA.16816.F32.BF16 R12, R180.reuse, R14, RZ ;  /* 0x0000000eb40c723c */ /* 0x040ff000000418ff */
[C---:B---3--:R-:W-:Y:S08]  /*6080*/  HMMA.16816.F32.BF16 R8, R180.reuse, R4, RZ ;  /* 0x00000004b408723c */ /* 0x048ff000000418ff */
[C---:B------:R-:W-:Y:S08]  /*6090*/  HMMA.16816.F32.BF16 R4, R180.reuse, R6, RZ ;  /* 0x00000006b404723c */ /* 0x040ff000000418ff */
[C---:B--2---:R-:W-:Y:S08]  /*60a0*/  HMMA.16816.F32.BF16 R184, R180.reuse, R32, RZ ;  /* 0x00000020b4b8723c */ /* 0x044ff000000418ff */
[----:B------:R-:W-:Y:S01]  /*60b0*/  HMMA.16816.F32.BF16 R180, R180, R34, RZ ;  /* 0x00000022b4b4723c */ /* 0x000fe200000418ff */
[----:B------:R-:W-:Y:S07]  /*60c0*/  LDSM.16.M88.4 R32, [R230] ;  /* 0x00000000e620783b */ /* 0x000fee0000000200 */
[C---:B-1----:R-:W-:Y:S08]  /*60d0*/  HMMA.16816.F32.BF16 R24, R172.reuse, R28, R24 ;  /* 0x0000001cac18723c */ /* 0x042ff00000041818 */
[C---:B------:R-:W-:Y:S01]  /*60e0*/  HMMA.16816.F32.BF16 R20, R172.reuse, R30, R20 ;  /* 0x0000001eac14723c */ /* 0x040fe20000041814 */
[----:B------:R-:W1:Y:S07]  /*60f0*/  LDSM.16.M88.4 R28, [R227+0x8800] ;  /* 0x00880000e31c783b */ /* 0x000e6e0000000200 */
[C---:B------:R-:W-:Y:S08]  /*6100*/  HMMA.16816.F32.BF16 R16, R172.reuse, R192, R16 ;  /* 0x000000c0ac10723c */ /* 0x040ff00000041810 */
[C---:B------:R-:W-:Y:S01]  /*6110*/  HMMA.16816.F32.BF16 R12, R172.reuse, R194, R12 ;  /* 0x000000c2ac0c723c */ /* 0x040fe2000004180c */
[----:B------:R-:W2:Y:S07]  /*6120*/  LDSM.16.M88.4 R192, [R227+0x9800] ;  /* 0x00980000e3c0783b */ /* 0x000eae0000000200 */
[C---:B------:R-:W-:Y:S08]  /*6130*/  HMMA.16816.F32.BF16 R8, R172.reuse, R188, R8 ;  /* 0x000000bcac08723c */ /* 0x040ff00000041808 */
[C---:B------:R-:W-:Y:S01]  /*6140*/  HMMA.16816.F32.BF16 R4, R172.reuse, R190, R4 ;  /* 0x000000beac04723c */ /* 0x040fe20000041804 */
[----:B------:R-:W-:Y:S07]  /*6150*/  LDSM.16.M88.4 R188, [R220] ;  /* 0x00000000dcbc783b */ /* 0x000fee0000000200 */
[C---:B------:R-:W-:Y:S08]  /*6160*/  HMMA.16816.F32.BF16 R184, R172.reuse, R176, R184 ;  /* 0x000000b0acb8723c */ /* 0x040ff000000418b8 */
[----:B------:R-:W-:Y:S01]  /*6170*/  HMMA.16816.F32.BF16 R180, R172, R178, R180 ;  /* 0x000000b2acb4723c */ /* 0x000fe200000418b4 */
[----:B------:R-:W-:Y:S04]  /*6180*/  LDSM.16.M88.4 R176, [R220+0x800] ;  /* 0x00080000dcb0783b */ /* 0x000fe80000000200 */
[----:B------:R-:W-:Y:S03]  /*6190*/  LDSM.16.M88.4 R172, [R220+0x1000] ;  /* 0x00100000dcac783b */ /* 0x000fe60000000200 */
[C---:B-1----:R-:W-:Y:S08]  /*61a0*/  HMMA.16816.F32.BF16 R16, R32.reuse, R28, R16 ;  /* 0x0000001c2010723c */ /* 0x042ff00000041810 */
[C---:B------:R-:W-:Y:S01]  /*61b0*/  HMMA.16816.F32.BF16 R12, R32.reuse, R30, R12 ;  /* 0x0000001e200c723c */ /* 0x040fe2000004180c */
[----:B------:R-:W1:Y:S07]  /*61c0*/  LDSM.16.M88.4 R28, [R229] ;  /* 0x00000000e51c783b */ /* 0x000e6e0000000200 */
[C---:B------:R-:W-:Y:S08]  /*61d0*/  HMMA.16816.F32.BF16 R24, R32.reuse, R168, R24 ;  /* 0x000000a82018723c */ /* 0x040ff00000041818 */
[C---:B------:R-:W-:Y:S01]  /*61e0*/  HMMA.16816.F32.BF16 R20, R32.reuse, R170, R20 ;  /* 0x000000aa2014723c */ /* 0x040fe20000041814 */
[----:B------:R-:W3:Y:S07]  /*61f0*/  LDSM.16.M88.4 R168, [R220+0x1800] ;  /* 0x00180000dca8783b */ /* 0x000eee0000000200 */
[C---:B------:R-:W-:Y:S08]  /*6200*/  HMMA.16816.F32.BF16 R8, R32.reuse, R196, R8 ;  /* 0x000000c42008723c */ /* 0x040ff00000041808 */
[C---:B------:R-:W-:Y:S01]  /*6210*/  HMMA.16816.F32.BF16 R4, R32.reuse, R198, R4 ;  /* 0x000000c62004723c */ /* 0x040fe20000041804 */
[----:B------:R-:W-:Y:S07]  /*6220*/  LDSM.16.M88.4 R196, [R227+0xb000] ;  /* 0x00b00000e3c4783b */ /* 0x000fee0000000200 */
[C---:B--2---:R-:W-:Y:S08]  /*6230*/  HMMA.16816.F32.BF16 R184, R32.reuse, R192, R184 ;  /* 0x000000c020b8723c */ /* 0x044ff000000418b8 */
[----:B------:R-:W-:Y:S01]  /*6240*/  HMMA.16816.F32.BF16 R180, R32, R194, R180 ;  /* 0x000000c220b4723c */ /* 0x000fe200000418b4 */
[----:B------:R-:W-:Y:S04]  /*6250*/  LDSM.16.M88.4 R32, [R234+0x2000] ;  /* 0x00200000ea20783b */ /* 0x000fe80000000200 */
[----:B------:R-:W2:Y:S03]  /*6260*/  LDSM.16.M88.4 R192, [R233+0xa000] ;  /* 0x00a00000e9c0783b */ /* 0x000ea60000000200 */
        /* <DEDUP_REMOVED lines=8> */
[----:B------:R-:W5:Y:S07]  /*62f0*/  LDSM.16.M88.4 R172, [R233+0xb800] ;  /* 0x00b80000e9ac783b */ /* 0x000f6e0000000200 */
[C---:B---3--:R-:W-:Y:S08]  /*6300*/  HMMA.16816.F32.BF16 R184, R28.reuse, R168, R184 ;  /* 0x000000a81cb8723c */ /* 0x048ff000000418b8 */
[----:B------:R-:W-:Y:S01]  /*6310*/  HMMA.16816.F32.BF16 R180, R28, R170, R180 ;  /* 0x000000aa1cb4723c */ /* 0x000fe200000418b4 */
[----:B------:R-:W-:Y:S04]  /*6320*/  LDSM.16.M88.4 R28, [R232+0x2000] ;  /* 0x00200000e81c783b */ /* 0x000fe80000000200 */
[----:B------:R-:W3:Y:S03]  /*6330*/  LDSM.16.M88.4 R168, [R219] ;  /* 0x00000000dba8783b */ /* 0x000ee60000000200 */
[C---:B--2---:R-:W-:Y:S08]  /*6340*/  HMMA.16816.F32.BF16 R24, R32.reuse, R192, R24 ;  /* 0x000000c02018723c */ /* 0x044ff00000041818 */
[C---:B------:R-:W-:Y:S01]  /*6350*/  HMMA.16816.F32.BF16 R20, R32.reuse, R194, R20 ;  /* 0x000000c22014723c */ /* 0x040fe20000041814 */
[----:B------:R-:W2:Y:S07]  /*6360*/  LDSM.16.M88.4 R192, [R218] ;  /* 0x00000000dac0783b */ /* 0x000eae0000000200 */
[C---:B-1----:R-:W-:Y:S08]  /*6370*/  HMMA.16816.F32.BF16 R16, R32.reuse, R188, R16 ;  /* 0x000000bc2010723c */ /* 0x042ff00000041810 */
[C---:B------:R-:W-:Y:S01]  /*6380*/  HMMA.16816.F32.BF16 R12, R32.reuse, R190, R12 ;  /* 0x000000be200c723c */ /* 0x040fe2000004180c */
[----:B------:R-:W1:Y:S07]  /*6390*/  LDSM.16.M88.4 R188, [R217] ;  /* 0x00000000d9bc783b */ /* 0x000e6e0000000200 */
[C---:B----4-:R-:W-:Y:S08]  /*63a0*/  HMMA.16816.F32.BF16 R8, R32.reuse, R176, R8 ;  /* 0x000000b02008723c */ /* 0x050ff00000041808 */
[C---:B------:R-:W-:Y:S01]  /*63b0*/  HMMA.16816.F32.BF16 R4, R32.reuse, R178, R4 ;  /* 0x000000b22004723c */ /* 0x040fe20000041804 */
[----:B------:R-:W4:Y:S07]  /*63c0*/  LDSM.16.M88.4 R176, [R216] ;  /* 0x00000000d8b0783b */ /* 0x000f2e0000000200 */
[C---:B-----5:R-:W-:Y:S08]  /*63d0*/  HMMA.16816.F32.BF16 R184, R32.reuse, R172, R184 ;  /* 0x000000ac20b8723c */ /* 0x060ff000000418b8 */
[----:B------:R-:W-:Y:S01]  /*63e0*/  HMMA.16816.F32.BF16 R180, R32, R174, R180 ;  /* 0x000000ae20b4723c */ /* 0x000fe200000418b4 */
[----:B------:R-:W-:Y:S04]  /*63f0*/  LDSM.16.M88.4 R32, [R230+0x2000] ;  /* 0x00200000e620783b */ /* 0x000fe80000000200 */
[----:B------:R-:W5:Y:S03]  /*6400*/  LDSM.16.M88.4 R172, [R227+0xa000] ;  /* 0x00a00000e3ac783b */ /* 0x000f660000000200 */
[C---:B---3--:R-:W-:Y:S08]  /*6410*/  HMMA.16816.F32.BF16 R24, R28.reuse, R168, R24 ;  /* 0x000000a81c18723c */ /* 0x048ff00000041818 */
[C---:B------:R-:W-:Y:S01]  /*6420*/  HMMA.16816.F32.BF16 R20, R28.reuse, R170, R20 ;  /* 0x000000aa1c14723c */ /* 0x040fe20000041814 */
[----:B------:R-:W3:Y:S07]  /*6430*/  LDSM.16.M88.4 R168, [R227+0xa800] ;  /* 0x00a80000e3a8783b */ /* 0x000eee0000000200 */
[C---:B--2---:R-:W-:Y:S08]  /*6440*/  HMMA.16816.F32.BF16 R16, R28.reuse, R192, R16 ;  /* 0x000000c01c10723c */ /* 0x044ff00000041810 */
[C---:B------:R-:W-:Y:S01]  /*6450*/  HMMA.16816.F32.BF16 R12, R28.reuse, R194, R12 ;  /* 0x000000c21c0c723c */ /* 0x040fe2000004180c */
[----:B------:R-:W2:Y:S07]  /*6460*/  LDSM.16.M88.4 R192, [R227+0xb800] ;  /* 0x00b80000e3c0783b */ /* 0x000eae0000000200 */
[C---:B-1----:R-:W-:Y:S08]  /*6470*/  HMMA.16816.F32.BF16 R8, R28.reuse, R188, R8 ;  /* 0x000000bc1c08723c */ /* 0x042ff00000041808 */
[C---:B------:R-:W-:Y:S01]  /*6480*/  HMMA.16816.F32.BF16 R4, R28.reuse, R190, R4 ;  /* 0x000000be1c04723c */ /* 0x040fe20000041804 */
[----:B------:R-:W-:Y:S07]  /*6490*/  LDSM.16.M88.4 R188, [R220+0x2000] ;  /* 0x00200000dcbc783b */ /* 0x000fee0000000200 */
[C---:B----4-:R-:W-:Y:S08]  /*64a0*/  HMMA.16816.F32.BF16 R184, R28.reuse, R176, R184 ;  /* 0x000000b01cb8723c */ /* 0x050ff000000418b8 */
[----:B------:R-:W-:Y:S01]  /*64b0*/  HMMA.16816.F32.BF16 R180, R28, R178, R180 ;  /* 0x000000b21cb4723c */ /* 0x000fe200000418b4 */
[----:B------:R-:W1:Y:S04]  /*64c0*/  LDSM.16.M88.4 R28, [R229+0x2000] ;  /* 0x00200000e51c783b */ /* 0x000e680000000200 */
[----:B------:R-:W-:Y:S03]  /*64d0*/  LDSM.16.M88.4 R176, [R220+0x3800] ;  /* 0x00380000dcb0783b */ /* 0x000fe60000000200 */
[C---:B-----5:R-:W-:Y:S08]  /*64e0*/  HMMA.16816.F32.BF16 R24, R32.reuse, R172, R24 ;  /* 0x000000ac2018723c */ /* 0x060ff00000041818 */
[C---:B------:R-:W-:Y:S01]  /*64f0*/  HMMA.16816.F32.BF16 R20, R32.reuse, R174, R20 ;  /* 0x000000ae2014723c */ /* 0x040fe20000041814 */
[----:B------:R-:W4:Y:S07]  /*6500*/  LDSM.16.M88.4 R172, [R220+0x2800] ;  /* 0x00280000dcac783b */ /* 0x000f2e0000000200 */
[C---:B---3--:R-:W-:Y:S08]  /*6510*/  HMMA.16816.F32.BF16 R16, R32.reuse, R168, R16 ;  /* 0x000000a82010723c */ /* 0x048ff00000041810 */
[C---:B------:R-:W-:Y:S01]  /*6520*/  HMMA.16816.F32.BF16 R12, R32.reuse, R170, R12 ;  /* 0x000000aa200c723c */ /* 0x040fe2000004180c */
[----:B------:R-:W3:Y:S07]  /*6530*/  LDSM.16.M88.4 R168, [R220+0x3000] ;  /* 0x00300000dca8783b */ /* 0x000eee0000000200 */
[C---:B------:R-:W-:Y:S08]  /*6540*/  HMMA.16816.F32.BF16 R8, R32.reuse, R196, R8 ;  /* 0x000000c42008723c */ /* 0x040ff00000041808 */
[C---:B------:R-:W-:Y:S01]  /*6550*/  HMMA.16816.F32.BF16 R4, R32.reuse, R198, R4 ;  /* 0x000000c62004723c */ /* 0x040fe20000041804 */
[----:B------:R-:W-:Y:S07]  /*6560*/  LDSM.16.M88.4 R196, [R214] ;  /* 0x00000000d6c4783b */ /* 0x000fee0000000200 */
[C---:B--2---:R-:W-:Y:S08]  /*6570*/  HMMA.16816.F32.BF16 R184, R32.reuse, R192, R184 ;  /* 0x000000c020b8723c */ /* 0x044ff000000418b8 */
[----:B------:R-:W-:Y:S01]  /*6580*/  HMMA.16816.F32.BF16 R180, R32, R194, R180 ;  /* 0x000000c220b4723c */ /* 0x000fe200000418b4 */
[----:B------:R-:W-:Y:S04]  /*6590*/  LDSM.16.M88.4 R32, [R234+0x4000] ;  /* 0x00400000ea20783b */ /* 0x000fe80000000200 */
[----:B------:R-:W2:Y:S03]  /*65a0*/  LDSM.16.M88.4 R192, [R233+0xc000] ;  /* 0x00c00000e9c0783b */ /* 0x000ea60000000200 */
[C---:B-1----:R-:W-:Y:S08]  /*65b0*/  HMMA.16816.F32.BF16 R24, R28.reuse, R188, R24 ;  /* 0x000000bc1c18723c */ /* 0x042ff00000041818 */
[C---:B------:R-:W-:Y:S01]  /*65c0*/  HMMA.16816.F32.BF16 R20, R28.reuse, R190, R20 ;  /* 0x000000be1c14723c */ /* 0x040fe20000041814 */
[----:B------:R-:W1:Y:S07]  /*65d0*/  LDSM.16.M88.4 R188, [R233+0xc800] ;  /* 0x00c80000e9bc783b */ /* 0x000e6e0000000200 */
[C---:B----4-:R-:W-:Y:S08]  /*65e0*/  HMMA.16816.F32.BF16 R16, R28.reuse, R172, R16 ;  /* 0x000000ac1c10723c */ /* 0x050ff00000041810 */
[C---:B------:R-:W-:Y:S01]  /*65f0*/  HMMA.16816.F32.BF16 R12, R28.reuse, R174, R12 ;  /* 0x000000ae1c0c723c */ /* 0x040fe2000004180c */
[----:B------:R-:W4:Y:S07]  /*6600*/  LDSM.16.M88.4 R172, [R233+0xd000] ;  /* 0x00d00000e9ac783b */ /* 0x000f2e0000000200 */
[C---:B---3--:R-:W-:Y:S08]  /*6610*/  HMMA.16816.F32.BF16 R8, R28.reuse, R168, R8 ;  /* 0x000000a81c08723c */ /* 0x048ff00000041808 */
[C---:B------:R-:W-:Y:S01]  /*6620*/  HMMA.16816.F32.BF16 R4, R28.reuse, R170, R4 ;  /* 0x000000aa1c04723c */ /* 0x040fe20000041804 */
[----:B------:R-:W3:Y:S07]  /*6630*/  LDSM.16.M88.4 R168, [R233+0xd800] ;  /* 0x00d80000e9a8783b */ /* 0x000eee0000000200 */
[C---:B------:R-:W-:Y:S08]  /*6640*/  HMMA.16816.F32.BF16 R184, R28.reuse, R176, R184 ;  /* 0x000000b01cb8723c */ /* 0x040ff000000418b8 */
[----:B------:R-:W-:Y:S01]  /*6650*/  HMMA.16816.F32.BF16 R180, R28, R178, R180 ;  /* 0x000000b21cb4723c */ /* 0x000fe200000418b4 */
[----:B------:R-:W-:Y:S04]  /*6660*/  LDSM.16.M88.4 R176, [R232+0x4000] ;  /* 0x00400000e8b0783b */ /* 0x000fe80000000200 */
[----:B------:R-:W5:Y:S03]  /*6670*/  LDSM.16.M88.4 R28, [R215] ;  /* 0x00000000d71c783b */ /* 0x000f660000000200 */
        /* <DEDUP_REMOVED lines=8> */
[----:B------:R-:W-:Y:S07]  /*6700*/  LDSM.16.M88.4 R172, [R227+0xc000] ;  /* 0x00c00000e3ac783b */ /* 0x000fee0000000200 */
[C---:B---3--:R-:W-:Y:S08]  /*6710*/  HMMA.16816.F32.BF16 R184, R32.reuse, R168, R184 ;  /* 0x000000a820b8723c */ /* 0x048ff000000418b8 */
[----:B------:R-:W-:Y:S01]  /*6720*/  HMMA.16816.F32.BF16 R180, R32, R170, R180 ;  /* 0x000000aa20b4723c */ /* 0x000fe200000418b4 */
[----:B------:R-:W3:Y:S04]  /*6730*/  LDSM.16.M88.4 R32, [R230+0x4000] ;  /* 0x00400000e620783b */ /* 0x000ee80000000200 */
[----:B------:R-:W-:Y:S03]  /*6740*/  LDSM.16.M88.4 R168, [R227+0xd000] ;  /* 0x00d00000e3a8783b */ /* 0x000fe60000000200 */
[C---:B-----5:R-:W-:Y:S08]  /*6750*/  HMMA.16816.F32.BF16 R24, R176.reuse, R28, R24 ;  /* 0x0000001cb018723c */ /* 0x060ff00000041818 */
[C---:B------:R-:W-:Y:S01]  /*6760*/  HMMA.16816.F32.BF16 R20, R176.reuse, R30, R20 ;  /* 0x0000001eb014723c */ /* 0x040fe20000041814 */
[----:B------:R-:W4:Y:S07]  /*6770*/  LDSM.16.M88.4 R28, [R227+0xc800] ;  /* 0x00c80000e31c783b */ /* 0x000f2e0000000200 */
[C---:B------:R-:W-:Y:S08]  /*6780*/  HMMA.16816.F32.BF16 R16, R176.reuse, R196, R16 ;  /* 0x000000c4b010723c */ /* 0x040ff00000041810 */
[C---:B------:R-:W-:Y:S01]  /*6790*/  HMMA.16816.F32.BF16 R12, R176.reuse, R198, R12 ;  /* 0x000000c6b00c723c */ /* 0x040fe2000004180c */
[----:B------:R-:W-:Y:S07]  /*67a0*/  LDSM.16.M88.4 R196, [R233+0xe000] ;  /* 0x00e00000e9c4783b */ /* 0x000fee0000000200 */
[C---:B--2---:R-:W-:Y:S08]  /*67b0*/  HMMA.16816.F32.BF16 R8, R176.reuse, R192, R8 ;  /* 0x000000c0b008723c */ /* 0x044ff00000041808 */
[C---:B------:R-:W-:Y:S01]  /*67c0*/  HMMA.16816.F32.BF16 R4, R176.reuse, R194, R4 ;  /* 0x000000c2b004723c */ /* 0x040fe20000041804 */
[----:B------:R-:W2:Y:S07]  /*67d0*/  LDSM.16.M88.4 R192, [R227+0xd800] ;  /* 0x00d80000e3c0783b */ /* 0x000eae0000000200 */
[C---:B-1----:R-:W-:Y:S08]  /*67e0*/  HMMA.16816.F32.BF16 R184, R176.reuse, R188, R184 ;  /* 0x000000bcb0b8723c */ /* 0x042ff000000418b8 */
        /* <DEDUP_REMOVED lines=8> */
[----:B------:R-:W1:Y:S07]  /*6870*/  LDSM.16.M88.4 R28, [R229+0x4000] ;  /* 0x00400000e51c783b */ /* 0x000e6e0000000200 */
[C---:B------:R-:W-:Y:S08]  /*6880*/  HMMA.16816.F32.BF16 R8, R32.reuse, R168, R8 ;  /* 0x000000a82008723c */ /* 0x040ff00000041808 */
[C---:B------:R-:W-:Y:S01]  /*6890*/  HMMA.16816.F32.BF16 R4, R32.reuse, R170, R4 ;  /* 0x000000aa2004723c */ /* 0x040fe20000041804 */
[----:B------:R-:W3:Y:S07]  /*68a0*/  LDSM.16.M88.4 R168, [R220+0x5800] ;  /* 0x00580000dca8783b */ /* 0x000eee0000000200 */
[C---:B--2---:R-:W-:Y:S08]  /*68b0*/  HMMA.16816.F32.BF16 R184, R32.reuse, R192, R184 ;  /* 0x000000c020b8723c */ /* 0x044ff000000418b8 */
        /* <DEDUP_REMOVED lines=11> */
[----:B------:R-:W-:Y:S07]  /*6970*/  LDSM.16.M88.4 R188, [R210] ;  /* 0x00000000d2bc783b */ /* 0x000fee0000000200 */
[C---:B---3--:R-:W-:Y:S08]  /*6980*/  HMMA.16816.F32.BF16 R184, R28.reuse, R168, R184 ;  /* 0x000000a81cb8723c */ /* 0x048ff000000418b8 */
[----:B------:R-:W-:Y:S01]  /*6990*/  HMMA.16816.F32.BF16 R180, R28, R170, R180 ;  /* 0x000000aa1cb4723c */ /* 0x000fe200000418b4 */
[----:B------:R-:W-:Y:S04]  /*69a0*/  LDSM.16.M88.4 R168, [R232+0x6000] ;  /* 0x00600000e8a8783b */ /* 0x000fe80000000200 */
[----:B------:R-:W3:Y:S03]  /*69b0*/  LDSM.16.M88.4 R28, [R211] ;  /* 0x00000000d31c783b */ /* 0x000ee60000000200 */
[C---:B--2---:R-:W-:Y:S08]  /*69c0*/  HMMA.16816.F32.BF16 R24, R32.reuse, R196, R24 ;  /* 0x000000c42018723c */ /* 0x044ff00000041818 */
[C---:B------:R-:W-:Y:S01]  /*69d0*/  HMMA.16816.F32.BF16 R20, R32.reuse, R198, R20 ;  /* 0x000000c62014723c */ /* 0x040fe20000041814 */
[----:B------:R-:W-:Y:S07]  /*69e0*/  LDSM.16.M88.4 R196, [R227+0xf000] ;  /* 0x00f00000e3c4783b */ /* 0x000fee0000000200 */
[C---:B-1----:R-:W-:Y:S08]  /*69f0*/  HMMA.16816.F32.BF16 R8, R32.reuse, R176, R8 ;  /* 0x000000b02008723c */ /* 0x042ff00000041808 */
[C---:B------:R-:W-:Y:S01]  /*6a00*/  HMMA.16816.F32.BF16 R4, R32.reuse, R178, R4 ;  /* 0x000000b22004723c */ /* 0x040fe20000041804 */
[----:B------:R-:W1:Y:S07]  /*6a10*/  LDSM.16.M88.4 R176, [R209] ;  /* 0x00000000d1b0783b */ /* 0x000e6e0000000200 */
[C---:B----4-:R-:W-:Y:S08]  /*6a20*/  HMMA.16816.F32.BF16 R184, R32.reuse, R172, R184 ;  /* 0x000000ac20b8723c */ /* 0x050ff000000418b8 */
[C---:B------:R-:W-:Y:S01]  /*6a30*/  HMMA.16816.F32.BF16 R180, R32.reuse, R174, R180 ;  /* 0x000000ae20b4723c */ /* 0x040fe200000418b4 */
[----:B------:R-:W2:Y:S07]  /*6a40*/  LDSM.16.M88.4 R172, [R208] ;  /* 0x00000000d0ac783b */ /* 0x000eae0000000200 */
[C---:B------:R-:W-:Y:S08]  /*6a50*/  HMMA.16816.F32.BF16 R16, R32.reuse, R192, R16 ;  /* 0x000000c02010723c */ /* 0x040ff00000041810 */
[----:B------:R-:W-:Y:S01]  /*6a60*/  HMMA.16816.F32.BF16 R12, R32, R194, R12 ;  /* 0x000000c2200c723c */ /* 0x000fe2000004180c */
[----:B------:R-:W-:Y:S04]  /*6a70*/  LDSM.16.M88.4 R192, [R230+0x6000] ;  /* 0x00600000e6c0783b */ /* 0x000fe80000000200 */
[----:B------:R-:W4:Y:S03]  /*6a80*/  LDSM.16.M88.4 R32, [R227+0xe000] ;  /* 0x00e00000e320783b */ /* 0x000f260000000200 */
[C---:B---3--:R-:W-:Y:S08]  /*6a90*/  HMMA.16816.F32.BF16 R24, R168.reuse, R28, R24 ;  /* 0x0000001ca818723c */ /* 0x048ff00000041818 */
[C---:B------:R-:W-:Y:S01]  /*6aa0*/  HMMA.16816.F32.BF16 R20, R168.reuse, R30, R20 ;  /* 0x0000001ea814723c */ /* 0x040fe20000041814 */
[----:B------:R-:W3:Y:S07]  /*6ab0*/  LDSM.16.M88.4 R28, [R227+0xe800] ;  /* 0x00e80000e31c783b */ /* 0x000eee0000000200 */
[C---:B------:R-:W-:Y:S08]  /*6ac0*/  HMMA.16816.F32.BF16 R16, R168.reuse, R188, R16 ;  /* 0x000000bca810723c */ /* 0x040ff00000041810 */
[C---:B------:R-:W-:Y:S01]  /*6ad0*/  HMMA.16816.F32.BF16 R12, R168.reuse, R190, R12 ;  /* 0x000000bea80c723c */ /* 0x040fe2000004180c */
[----:B------:R-:W5:Y:S07]  /*6ae0*/  LDSM.16.M88.4 R188, [R227+0xf800] ;  /* 0x00f80000e3bc783b */ /* 0x000f6e0000000200 */
[C---:B-1----:R-:W-:Y:S08]  /*6af0*/  HMMA.16816.F32.BF16 R8, R168.reuse, R176, R8 ;  /* 0x000000b0a808723c */ /* 0x042ff00000041808 */
[C---:B------:R-:W-:Y:S01]  /*6b00*/  HMMA.16816.F32.BF16 R4, R168.reuse, R178, R4 ;  /* 0x000000b2a804723c */ /* 0x040fe20000041804 */
[----:B------:R-:W-:Y:S07]  /*6b10*/  LDSM.16.M88.4 R176, [R229+0x6000] ;  /* 0x00600000e5b0783b */ /* 0x000fee0000000200 */
[C---:B--2---:R-:W-:Y:S08]  /*6b20*/  HMMA.16816.F32.BF16 R184, R168.reuse, R172, R184 ;  /* 0x000000aca8b8723c */ /* 0x044ff000000418b8 */
[----:B------:R-:W-:Y:S01]  /*6b30*/  HMMA.16816.F32.BF16 R180, R168, R174, R180 ;  /* 0x000000aea8b4723c */ /* 0x000fe200000418b4 */
[----:B------:R-:W1:Y:S04]  /*6b40*/  LDSM.16.M88.4 R172, [R220+0x6000] ;  /* 0x00600000dcac783b */ /* 0x000e680000000200 */
[----:B------:R-:W2:Y:S03]  /*6b50*/  LDSM.16.M88.4 R168, [R220+0x6800] ;  /* 0x00680000dca8783b */ /* 0x000ea60000000200 */
[C---:B----4-:R-:W-:Y:S08]  /*6b60*/  HMMA.16816.F32.BF16 R24, R192.reuse, R32, R24 ;  /* 0x00000020c018723c */ /* 0x050ff00000041818 */
[C---:B------:R-:W-:Y:S01]  /*6b70*/  HMMA.16816.F32.BF16 R20, R192.reuse, R34, R20 ;  /* 0x00000022c014723c */ /* 0x040fe20000041814 */
[----:B------:R-:W4:Y:S07]  /*6b80*/  LDSM.16.M88.4 R32, [R220+0x7000] ;  /* 0x00700000dc20783b */ /* 0x000f2e0000000200 */
[C---:B---3--:R-:W-:Y:S08]  /*6b90*/  HMMA.16816.F32.BF16 R16, R192.reuse, R28, R16 ;  /* 0x0000001cc010723c */ /* 0x048ff00000041810 */
[----:B------:R-:W-:Y:S01]  /*6ba0*/  HMMA.16816.F32.BF16 R12, R192, R30, R12 ;  /* 0x0000001ec00c723c */ /* 0x000fe2000004180c */
[----:B------:R-:W3:Y:S01]  /*6bb0*/  LDSM.16.M88.4 R28, [R220+0x7800] ;  /* 0x00780000dc1c783b */ /* 0x000ee20000000200 */
[----:B------:R-:W-:-:S06]  /*6bc0*/  DEPBAR.LE SB0, 0x0 ;  /* 0x000080000000791a */ /* 0x000fcc0000000000 */
[C---:B------:R-:W-:Y:S08]  /*6bd0*/  HMMA.16816.F32.BF16 R8, R192.reuse, R196, R8 ;  /* 0x000000c4c008723c */ /* 0x040ff00000041808 */
[C---:B-----5:R-:W-:Y:S07]  /*6be0*/  HMMA.16816.F32.BF16 R184, R192.reuse, R188, R184 ;  /* 0x000000bcc0b8723c */ /* 0x060fee00000418b8 */
[C---:B------:R-:W-:Y:S01]  /*6bf0*/  IADD3 R189, R0.reuse, 0x10, RZ ;  /* 0x0000001000bd7810 */ /* 0x040fe20007ffe0ff */
[----:B------:R-:W-:Y:S01]  /*6c00*/  HMMA.16816.F32.BF16 R4, R192, R198, R4 ;  /* 0x000000c6c004723c */ /* 0x000fe20000041804 */
[----:B------:R-:W-:-:S07]  /*6c10*/  IADD3 R188, R0, 0x11, RZ ;  /* 0x0000001100bc7810 */ /* 0x000fce0007ffe0ff */
[C---:B-1----:R-:W-:Y:S07]  /*6c20*/  HMMA.16816.F32.BF16 R24, R176.reuse, R172, R24 ;  /* 0x000000acb018723c */ /* 0x042fee0000041818 */
[C---:B------:R-:W-:Y:S01]  /*6c30*/  IADD3 R172, R0.reuse, 0x28, RZ ;  /* 0x0000002800ac7810 */ /* 0x040fe20007ffe0ff */
[C---:B--2---:R-:W-:Y:S07]  /*6c40*/  HMMA.16816.F32.BF16 R16, R176.reuse, R168, R16 ;  /* 0x000000a8b010723c */ /* 0x044fee0000041810 */
[C---:B------:R-:W-:Y:S01]  /*6c50*/  IADD3 R168, R0.reuse, 0x30, RZ ;  /* 0x0000003000a87810 */ /* 0x040fe20007ffe0ff */
[C---:B----4-:R-:W-:Y:S07]  /*6c60*/  HMMA.16816.F32.BF16 R8, R176.reuse, R32, R8 ;  /* 0x00000020b008723c */ /* 0x050fee0000041808 */
[----:B------:R-:W-:Y:S01]  /*6c70*/  IADD3 R32, R0, 0x21, RZ ;  /* 0x0000002100207810 */ /* 0x000fe20007ffe0ff */
[----:B------:R-:W-:Y:S01]  /*6c80*/  HMMA.16816.F32.BF16 R20, R176, R174, R20 ;  /* 0x000000aeb014723c */ /* 0x000fe20000041814 */
[----:B------:R-:W-:Y:S01]  /*6c90*/  FSEL R173, R24, -INF , !P3 ;  /* 0xff80000018ad7808 */ /* 0x000fe20005800000 */
[----:B------:R-:W-:Y:S01]  /*6ca0*/  BAR.SYNC.DEFER_BLOCKING 0x0 ;  /* 0x0000000000007b1d */ /* 0x000fe20000010000 */
[----:B------:R-:W-:-:S02]  /*6cb0*/  ISETP.GE.AND P3, PT, R189, R200, PT ;  /* 0x000000c8bd00720c */ /* 0x000fc40003f66270 */
[----:B------:R-:W-:Y:S02]  /*6cc0*/  FSEL R26, R26, -INF , !P1 ;  /* 0xff8000001a1a7808 */ /* 0x000fe40004800000 */
[C---:B------:R-:W-:Y:S01]  /*6cd0*/  IADD3 R174, R0.reuse, 0x20, RZ ;  /* 0x0000002000ae7810 */ /* 0x040fe20007ffe0ff */
[----:B---3--:R-:W-:Y:S07]  /*6ce0*/  HMMA.16816.F32.BF16 R184, R176, R28, R184 ;  /* 0x0000001cb0b8723c */ /* 0x008fee00000418b8 */
[C---:B------:R-:W-:Y:S01]  /*6cf0*/  IADD3 R29, R0.reuse, 0x18, RZ ;  /* 0x00000018001d7810 */ /* 0x040fe20007ffe0ff */
[----:B------:R-:W-:Y:S01]  /*6d00*/  HMMA.16816.F32.BF16 R180, R192, R190, R180 ;  /* 0x000000bec0b4723c */ /* 0x000fe200000418b4 */
[----:B------:R-:W-:-:S06]  /*6d10*/  IADD3 R28, R0, 0x19, RZ ;  /* 0x00000019001c7810 */ /* 0x000fcc0007ffe0ff */
[C---:B------:R-:W-:Y:S01]  /*6d20*/  IADD3 R192, R0.reuse, 0x1, RZ ;  /* 0x0000000100c07810 */ /* 0x040fe20007ffe0ff */
[C---:B------:R-:W-:Y:S01]  /*6d30*/  HMMA.16816.F32.BF16 R12, R176.reuse, R170, R12 ;  /* 0x000000aab00c723c */ /* 0x040fe2000004180c */
[----:B------:R-:W-:Y:S02]  /*6d40*/  IADD3 R191, R0, 0x8, RZ ;  /* 0x0000000800bf7810 */ /* 0x000fe40007ffe0ff */
[-C--:B------:R-:W-:Y:S02]  /*6d50*/  ISETP.GE.AND P2, PT, R192, R200.reuse, PT ;  /* 0x000000c8c000720c */ /* 0x080fe40003f46270 */
[-C--:B------:R-:W-:Y:S02]  /*6d60*/  ISETP.GE.AND P5, PT, R191, R200.reuse, PT ;  /* 0x000000c8bf00720c */ /* 0x080fe40003fa6270 */
[----:B------:R-:W-:Y:S01]  /*6d70*/  FSEL R171, R25, -INF , !P2 ;  /* 0xff80000019ab7808 */ /* 0x000fe20005000000 */
[----:B------:R-:W-:Y:S01]  /*6d80*/  HMMA.16816.F32.BF16 R4, R176, R34, R4 ;  /* 0x00000022b004723c */ /* 0x000fe20000041804 */
[----:B------:R-:W-:-:S02]  /*6d90*/  ISETP.GE.AND P2, PT, R188, R200, PT ;  /* 0x000000c8bc00720c */ /* 0x000fc40003f46270 */
[----:B------:R-:W-:Y:S02]  /*6da0*/  FSEL R175, R20, -INF , !P5 ;  /* 0xff80000014af7808 */ /* 0x000fe40006800000 */
[----:B------:R-:W-:Y:S02]  /*6db0*/  FSEL R33, R17, -INF , !P2 ;  /* 0xff80000011217808 */ /* 0x000fe40005000000 */
[----:B------:R-:W-:Y:S02]  /*6dc0*/  FSEL R35, R16, -INF , !P3 ;  /* 0xff80000010237808 */ /* 0x000fe40005800000 */
[-C--:B------:R-:W-:Y:S02]  /*6dd0*/  ISETP.GE.AND P3, PT, R174, R200.reuse, PT ;  /* 0x000000c8ae00720c */ /* 0x080fe40003f66270 */
[----:B------:R-:W-:Y:S02]  /*6de0*/  ISETP.GE.AND P2, PT, R32, R200, PT ;  /* 0x000000c82000720c */ /* 0x000fe40003f46270 */
[----:B------:R-:W-:-:S02]  /*6df0*/  FSEL R199, R8, -INF , !P3 ;  /* 0xff80000008c77808 */ /* 0x000fc40005800000 */
[----:B------:R-:W-:Y:S02]  /*6e00*/  IADD3 R34, R0, 0x31, RZ ;  /* 0x0000003100227810 */ /* 0x000fe40007ffe0ff */
[-C--:B------:R-:W-:Y:S02]  /*6e10*/  ISETP.GE.AND P3, PT, R168, R200.reuse, PT ;  /* 0x000000c8a800720c */ /* 0x080fe40003f66270 */
[----:B------:R-:W-:Y:S02]  /*6e20*/  FSEL R197, R9, -INF , !P2 ;  /* 0xff80000009c57808 */ /* 0x000fe40005000000 */
[-C--:B------:R-:W-:Y:S02]  /*6e30*/  ISETP.GE.AND P5, PT, R29, R200.reuse, PT ;  /* 0x000000c81d00720c */ /* 0x080fe40003fa6270 */
[----:B------:R-:W-:Y:S02]  /*6e40*/  ISETP.GE.AND P2, PT, R34, R200, PT ;  /* 0x000000c82200720c */ /* 0x000fe40003f46270 */
[----:B------:R-:W-:-:S02]  /*6e50*/  FSEL R184, R184, -INF , !P3 ;  /* 0xff800000b8b87808 */ /* 0x000fc40005800000 */
[-C--:B------:R-:W-:Y:S02]  /*6e60*/  ISETP.GE.AND P3, PT, R192, R167.reuse, PT ;  /* 0x000000a7c000720c */ /* 0x080fe40003f66270 */
[----:B------:R-:W-:Y:S02]  /*6e70*/  IADD3 R190, R0, 0x9, RZ ;  /* 0x0000000900be7810 */ /* 0x000fe40007ffe0ff */
[----:B------:R-:W-:Y:S02]  /*6e80*/  FSEL R25, R12, -INF , !P5 ;  /* 0xff8000000c197808 */ /* 0x000fe40006800000 */
[----:B------:R-:W-:Y:S02]  /*6e90*/  FSEL R185, R185, -INF , !P2 ;  /* 0xff800000b9b97808 */ /* 0x000fe40005000000 */
[----:B------:R-:W-:Y:S02]  /*6ea0*/  ISETP.GE.AND P5, PT, R172, R200, PT ;  /* 0x000000c8ac00720c */ /* 0x000fe40003fa6270 */
[----:B------:R-:W-:-:S02]  /*6eb0*/  ISETP.GE.AND P2, PT, R191, R167, PT ;  /* 0x000000a7bf00720c */ /* 0x000fc40003f46270 */
[----:B------:R-:W-:Y:S02]  /*6ec0*/  FSEL R12, R27, -INF , !P3 ;  /* 0xff8000001b0c7808 */ /* 0x000fe40005800000 */
[C---:B------:R-:W-:Y:S02]  /*6ed0*/  ISETP.GE.AND P4, PT, R190.reuse, R200, PT ;  /* 0x000000c8be00720c */ /* 0x040fe40003f86270 */
[-C--:B------:R-:W-:Y:S02]  /*6ee0*/  ISETP.GE.AND P1, PT, R190, R167.reuse, PT ;  /* 0x000000a7be00720c */ /* 0x080fe40003f26270 */
[----:B------:R-:W-:Y:S02]  /*6ef0*/  ISETP.GE.AND P3, PT, R189, R167, PT ;  /* 0x000000a7bd00720c */ /* 0x000fe40003f66270 */
[----:B------:R-:W-:Y:S02]  /*6f00*/  FSEL R195, R4, -INF , !P5 ;  /* 0xff80000004c37808 */ /* 0x000fe40006800000 */
[----:B------:R-:W-:-:S02]  /*6f10*/  FSEL R8, R22, -INF , !P2 ;  /* 0xff80000016087808 */ /* 0x000fc40005000000 */
[----:B------:R-:W-:Y:S02]  /*6f20*/  FSEL R169, R21, -INF , !P4 ;  /* 0xff80000015a97808 */ /* 0x000fe40006000000 */
[----:B------:R-:W-:Y:S02]  /*6f30*/  FSEL R4, R23, -INF , !P1 ;  /* 0xff80000017047808 */ /* 0x000fe40004800000 */
[----:B------:R-:W-:Y:S02]  /*6f40*/  FSEL R22, R18, -INF , !P3 ;  /* 0xff80000012167808 */ /* 0x000fe40005800000 */
[C---:B------:R-:W-:Y:S02]  /*6f50*/  ISETP.GE.AND P4, PT, R28.reuse, R200, PT ;  /* 0x000000c81c00720c */ /* 0x040fe40003f86270 */
[-C--:B------:R-:W-:Y:S02]  /*6f60*/  ISETP.GE.AND P1, PT, R29, R167.reuse, PT ;  /* 0x000000a71d00720c */ /* 0x080fe40003f26270 */
[----:B------:R-:W-:-:S02]  /*6f70*/  ISETP.GE.AND P3, PT, R28, R167, PT ;  /* 0x000000a71c00720c */ /* 0x000fc40003f66270 */
[----:B------:R-:W-:Y:S01]  /*6f80*/  HMMA.16816.F32.BF16 R28, R176, R30, R180 ;  /* 0x0000001eb01c723c */ /* 0x000fe200000418b4 */
[----:B------:R-:W-:Y:S02]  /*6f90*/  IADD3 R170, R0, 0x29, RZ ;  /* 0x0000002900aa7810 */ /* 0x000fe40007ffe0ff */
[----:B------:R-:W-:Y:S02]  /*6fa0*/  ISETP.GE.AND P2, PT, R188, R167, PT ;  /* 0x000000a7bc00720c */ /* 0x000fe40003f46270 */
[----:B------:R-:W-:Y:S02]  /*6fb0*/  FSEL R21, R13, -INF , !P4 ;  /* 0xff8000000d157808 */ /* 0x000fe40006000000 */
[----:B------:R-:W-:Y:S02]  /*6fc0*/  ISETP.GE.AND P4, PT, R170, R200, PT ;  /* 0x000000c8aa00720c */ /* 0x000fe40003f86270 */
[----:B------:R-:W-:Y:S02]  /*6fd0*/  IADD3 R0, R0, 0x39, RZ ;  /* 0x0000003900007810 */ /* 0x000fe40007ffe0ff */
[----:B------:R-:W-:-:S02]  /*6fe0*/  FSEL R24, R19, -INF , !P2 ;  /* 0xff80000013187808 */ /* 0x000fc40005000000 */
[----:B------:R-:W-:Y:S02]  /*6ff0*/  FSEL R20, R14, -INF , !P1 ;  /* 0xff8000000e147808 */ /* 0x000fe40004800000 */
[-C--:B------:R-:W-:Y:S02]  /*7000*/  ISETP.GE.AND P2, PT, R174, R167.reuse, PT ;  /* 0x000000a7ae00720c */ /* 0x080fe40003f46270 */
[----:B------:R-:W-:Y:S02]  /*7010*/  ISETP.GE.AND P1, PT, R32, R167, PT ;  /* 0x000000a72000720c */ /* 0x000fe40003f26270 */
[----:B------:R-:W-:Y:S02]  /*7020*/  FSEL R193, R5, -INF , !P4 ;  /* 0xff80000005c17808 */ /* 0x000fe40006000000 */
[-C--:B------:R-:W-:Y:S02]  /*7030*/  ISETP.GE.AND P5, PT, R2, R200.reuse, PT ;  /* 0x000000c80200720c */ /* 0x080fe40003fa6270 */
[----:B------:R-:W-:-:S02]  /*7040*/  ISETP.GE.AND P4, PT, R0, R200, PT ;  /* 0x000000c80000720c */ /* 0x000fc40003f86270 */
[----:B------:R-:W-:Y:S02]  /*7050*/  FSEL R32, R15, -INF , !P3 ;  /* 0xff8000000f207808 */ /* 0x000fe40005800000 */
[----:B------:R-:W-:Y:S02]  /*7060*/  FSEL R200, R10, -INF , !P2 ;  /* 0xff8000000ac87808 */ /* 0x000fe40005000000 */
[----:B------:R-:W-:Y:S02]  /*7070*/  FSEL R198, R11, -INF , !P1 ;  /* 0xff8000000bc67808 */ /* 0x000fe40004800000 */
[-C--:B------:R-:W-:Y:S02]  /*7080*/  ISETP.GE.AND P3, PT, R172, R167.reuse, PT ;  /* 0x000000a7ac00720c */ /* 0x080fe40003f66270 */
        /* <DEDUP_REMOVED lines=11> */
[----:B------:R-:W-:Y:S02]  /*7140*/  FSEL R179, R30, -INF , !P2 ;  /* 0xff8000001eb37808 */ /* 0x000fe40005000000 */
[----:B------:R-:W-:Y:S01]  /*7150*/  FSEL R178, R31, -INF , !P1 ;  /* 0xff8000001fb27808 */ /* 0x000fe20004800000 */
[----:B------:R-:W-:Y:S05]  /*7160*/  @!P0 BRA `(.L_x_2344) ;  /* 0x000005f000008947 */ /* 0x000fea0003800000 */
[----:B------:R-:W-:Y:S05]  /*7170*/  @!P6 BRA `(.L_x_2345) ;  /* 0x000003900000e947 */ /* 0x000fea0003800000 */
[----:B------:R-:W1:Y:S01]  /*7180*/  I2F.RP R6, UR6 ;  /* 0x0000000600067d06 */ /* 0x000e620008209400 */
[----:B------:R-:W-:-:S05]  /*7190*/  IMAD.SHL.U32 R0, R239, 0x40, RZ ;  /* 0x00000040ef007824 */ /* 0x000fca00078e00ff */
[C---:B------:R-:W-:Y:S02]  /*71a0*/  IADD3 R10, R0.reuse, -0x40, RZ ;  /* 0xffffffc0000a7810 */ /* 0x040fe40007ffe0ff */
[----:B------:R-:W-:Y:S02]  /*71b0*/  IABS R7, R0 ;  /* 0x0000000000077213 */ /* 0x000fe40000000000 */
[----:B------:R-:W-:Y:S02]  /*71c0*/  IABS R5, R10 ;  /* 0x0000000a00057213 */ /* 0x000fe40000000000 */
[----:B------:R-:W-:Y:S02]  /*71d0*/  LOP3.LUT R0, R0, c[0x0][0x2d0], RZ, 0x3c, !PT ;  /* 0x0000b40000007a12 */ /* 0x000fe400078e3cff */
[----:B------:R-:W-:Y:S01]  /*71e0*/  LOP3.LUT R10, R10, c[0x0][0x2d0], RZ, 0x3c, !PT ;  /* 0x0000b4000a0a7a12 */ /* 0x000fe200078e3cff */
[----:B-1----:R-:W1:Y:S01]  /*71f0*/  MUFU.RCP R14, R6 ;  /* 0x00000006000e7308 */ /* 0x002e620000001000 */
[----:B------:R-:W-:-:S02]  /*7200*/  ISETP.GE.AND P2, PT, R0, RZ, PT ;  /* 0x000000ff0000720c */ /* 0x000fc40003f46270 */
[----:B------:R-:W-:Y:S02]  /*7210*/  ISETP.GE.AND P0, PT, R10, RZ, PT ;  /* 0x000000ff0a00720c */ /* 0x000fe40003f06270 */
[----:B------:R-:W-:Y:S02]  /*7220*/  LOP3.LUT R0, RZ, c[0x0][0x2d0], RZ, 0x33, !PT ;  /* 0x0000b400ff007a12 */ /* 0x000fe400078e33ff */
[----:B-1----:R-:W-:-:S04]  /*7230*/  IADD3 R14, R14, 0xffffffe, RZ ;  /* 0x0ffffffe0e0e7810 */ /* 0x002fc80007ffe0ff */
[----:B------:R-:W1:Y:S02]  /*7240*/  F2I.FTZ.U32.TRUNC.NTZ R15, R14 ;  /* 0x0000000e000f7305 */ /* 0x000e64000021f000 */
[----:B-1----:R-:W-:Y:S02]  /*7250*/  IMAD.MOV R2, RZ, RZ, -R15 ;  /* 0x000000ffff027224 */ /* 0x002fe400078e0a0f */
[----:B------:R-:W-:Y:S02]  /*7260*/  IMAD.MOV.U32 R14, RZ, RZ, RZ ;  /* 0x000000ffff0e7224 */ /* 0x000fe400078e00ff */
[----:B------:R-:W-:-:S04]  /*7270*/  IMAD R2, R2, UR6, RZ ;  /* 0x0000000602027c24 */ /* 0x000fc8000f8e02ff */
[----:B------:R-:W-:-:S06]  /*7280*/  IMAD.HI.U32 R2, R15, R2, R14 ;  /* 0x000000020f027227 */ /* 0x000fcc00078e000e */
[----:B------:R-:W-:-:S04]  /*7290*/  IMAD.HI.U32 R9, R2, R5, RZ ;  /* 0x0000000502097227 */ /* 0x000fc800078e00ff */
[----:B------:R-:W-:Y:S01]  /*72a0*/  IMAD.HI.U32 R11, R2, R7, RZ ;  /* 0x00000007020b7227 */ /* 0x000fe200078e00ff */
[----:B------:R-:W-:-:S03]  /*72b0*/  IADD3 R2, -R9, RZ, RZ ;  /* 0x000000ff09027210 */ /* 0x000fc60007ffe1ff */
[----:B------:R-:W-:Y:S02]  /*72c0*/  IMAD.MOV R6, RZ, RZ, -R11 ;  /* 0x000000ffff067224 */ /* 0x000fe400078e0a0b */
[----:B------:R-:W-:Y:S02]  /*72d0*/  IMAD R2, R2, UR6, R5 ;  /* 0x0000000602027c24 */ /* 0x000fe4000f8e0205 */
[----:B------:R-:W-:-:S03]  /*72e0*/  IMAD R6, R6, UR6, R7 ;  /* 0x0000000606067c24 */ /* 0x000fc6000f8e0207 */
[----:B------:R-:W-:Y:S02]  /*72f0*/  ISETP.LT.U32.AND P1, PT, R2, UR6, PT ;  /* 0x0000000602007c0c */ /* 0x000fe4000bf21070 */
[----:B------:R-:W-:-:S11]  /*7300*/  ISETP.LT.U32.AND P3, PT, R6, UR6, PT ;  /* 0x0000000606007c0c */ /* 0x000fd6000bf61070 */
[----:B------:R-:W-:Y:S02]  /*7310*/  @!P1 IADD3 R2, R2, -UR6, RZ ;  /* 0x8000000602029c10 */ /* 0x000fe4000fffe0ff */
[----:B------:R-:W-:Y:S02]  /*7320*/  @!P3 IADD3 R6, R6, -UR6, RZ ;  /* 0x800000060606bc10 */ /* 0x000fe4000fffe0ff */
[----:B------:R-:W-:Y:S02]  /*7330*/  ISETP.GE.U32.AND P4, PT, R2, UR6, PT ;  /* 0x0000000602007c0c */ /* 0x000fe4000bf86070 */
[----:B------:R-:W-:Y:S02]  /*7340*/  ISETP.GE.U32.AND P5, PT, R6, UR6, PT ;  /* 0x0000000606007c0c */ /* 0x000fe4000bfa6070 */
[----:B------:R-:W-:Y:S02]  /*7350*/  @!P3 IADD3 R11, R11, 0x1, RZ ;  /* 0x000000010b0bb810 */ /* 0x000fe40007ffe0ff */
[----:B------:R-:W-:-:S02]  /*7360*/  @!P1 IADD3 R9, R9, 0x1, RZ ;  /* 0x0000000109099810 */ /* 0x000fc40007ffe0ff */
[----:B------:R-:W-:-:S05]  /*7370*/  ISETP.NE.AND P1, PT, RZ, c[0x0][0x2d0], PT ;  /* 0x0000b400ff007a0c */ /* 0x000fca0003f25270 */
[----:B------:R-:W-:Y:S02]  /*7380*/  @P4 IADD3 R9, R9, 0x1, RZ ;  /* 0x0000000109094810 */ /* 0x000fe40007ffe0ff */
[----:B------:R-:W-:-:S03]  /*7390*/  @P5 IADD3 R11, R11, 0x1, RZ ;  /* 0x000000010b0b5810 */ /* 0x000fc60007ffe0ff */
[----:B------:R-:W-:Y:S02]  /*73a0*/  @!P0 IMAD.MOV R9, RZ, RZ, -R9 ;  /* 0x000000ffff098224 */ /* 0x000fe400078e0a09 */
[----:B------:R-:W-:-:S05]  /*73b0*/  @!P2 IMAD.MOV R11, RZ, RZ, -R11 ;  /* 0x000000ffff0ba224 */ /* 0x000fca00078e0a0b */
        /* <DEDUP_REMOVED lines=14> */
[----:B--2---:R-:W-:-:S05]  /*74a0*/  IMAD.IADD R6, R6, 0x1, -R7 ;  /* 0x0000000106067824 */ /* 0x004fca00078e0a07 */
[----:B------:R-:W-:-:S05]  /*74b0*/  SHF.R.S32.HI R2, RZ, 0x1f, R6 ;  /* 0x0000001fff027819 */ /* 0x000fca0000011406 */
[----:B------:R-:W-:-:S04]  /*74c0*/  IMAD R5, R2, c[0x0][0x180], RZ ;  /* 0x0000600002057a24 */ /* 0x000fc800078e02ff */
[C---:B------:R-:W-:Y:S02]  /*74d0*/  IMAD R5, R6.reuse, c[0x0][0x184], R5 ;  /* 0x0000610006057a24 */ /* 0x040fe400078e0205 */
[----:B------:R-:W-:-:S04]  /*74e0*/  IMAD.WIDE.U32 R6, R6, c[0x0][0x180], R10 ;  /* 0x0000600006067a25 */ /* 0x000fc800078e000a */
[----:B------:R-:W-:Y:S01]  /*74f0*/  IMAD.IADD R0, R7, 0x1, R5 ;  /* 0x0000000107007824 */ /* 0x000fe200078e0205 */
[----:B------:R-:W-:Y:S05]  /*7500*/  BRA `(.L_x_2346) ;  /* 0x0000004000007947 */ /* 0x000fea0003800000 */
.L_x_2345:
[----:B------:R-:W-:-:S04]  /*7510*/  ULEA UR5, -UR8, URZ, 0x6 ;  /* 0x0000003f08057291 */ /* 0x000fc8000f8e313f */
[----:B------:R-:W-:Y:S02]  /*7520*/  USHF.R.S32.HI UR4, URZ, 0x1f, UR5 ;  /* 0x0000001f3f047899 */ /* 0x000fe40008011405 */
[----:B------:R-:W-:-:S04]  /*7530*/  MOV R6, UR5 ;  /* 0x0000000500067c02 */ /* 0x000fc80008000f00 */
[----:B------:R-:W-:Y:S02]  /*7540*/  MOV R0, UR4 ;  /* 0x0000000400007c02 */ /* 0x000fe40008000f00 */
.L_x_2346:
[----:B------:R-:W-:Y:S01]  /*7550*/  IADD3 R6, P0, R166, R6, RZ ;  /* 0x00000006a6067210 */ /* 0x000fe20007f1e0ff */
[----:B------:R-:W-:Y:S02]  /*7560*/  USHF.L.U32 UR5, UR8, 0x5, URZ ;  /* 0x0000000508057899 */ /* 0x000fe4000800063f */
[----:B------:R-:W-:Y:S02]  /*7570*/  ULDC UR4, c[0x0][0x19c] ;  /* 0x0000670000047ab9 */ /* 0x000fe40000000800 */
[----:B------:R-:W-:Y:S01]  /*7580*/  IMAD.X R245, R165, 0x1, R0, P0 ;  /* 0x00000001a5f57824 */ /* 0x000fe200000e0600 */
[----:B------:R-:W-:Y:S01]  /*7590*/  LEA R244, P0, R6, c[0x0][0x168], 0x1 ;  /* 0x00005a0006f47a11 */ /* 0x000fe200078008ff */
[----:B------:R-:W-:-:S03]  /*75a0*/  USHF.L.U64.HI UR4, UR8, UR7, UR4 ;  /* 0x0000000708047299 */ /* 0x000fc60008010204 */
[----:B------:R-:W-:Y:S02]  /*75b0*/  LEA.HI.X R245, R6, c[0x0][0x16c], R245, 0x1, P0 ;  /* 0x00005b0006f57a11 */ /* 0x000fe400000f0cf5 */
        /* <DEDUP_REMOVED lines=26> */
.L_x_2344:
[----:B------:R-:W-:Y:S01]  /*7760*/  FMNMX.FTZ R0, R164, R173, !PT ;  /* 0x000000ada4007209 */ /* 0x000fe20007810000 */
[----:B------:R-:W-:Y:S01]  /*7770*/  LDSM.16.MT88.4 R16, [R226+0x10000] ;  /* 0x01000000e210783b */ /* 0x000fe20000004200 */
        /* <DEDUP_REMOVED lines=22> */
[----:B-1----:R-:W-:Y:S02]  /*78e0*/  FMNMX.FTZ R7, R193, R0, !PT ;  /* 0x00000000c1077209 */ /* 0x002fe40007810000 */
        /* <DEDUP_REMOVED lines=15> */
[----:B-1----:R-:W-:-:S04]  /*79e0*/  FMNMX.FTZ R174, R7, R174, !PT ;  /* 0x000000ae07ae7209 */ /* 0x002fc80007810000 */
[C---:B------:R-:W-:Y:S01]  /*79f0*/  FSETP.NEU.FTZ.AND P1, PT, R174.reuse, -INF , PT ;  /* 0xff800000ae00780b */ /* 0x040fe20003f3d000 */
[----:B------:R-:W-:-:S05]  /*7a00*/  FMUL.FTZ R166, R174, c[0x0][0x23c] ;  /* 0x00008f00aea67a20 */ /* 0x000fca0000410000 */
[----:B------:R-:W-:-:S05]  /*7a10*/  FSEL R166, R166, RZ, P1 ;  /* 0x000000ffa6a67208 */ /* 0x000fca0000800000 */
[--C-:B------:R-:W-:Y:S01]  /*7a20*/  FFMA.FTZ R172, R173, c[0x0][0x23c], -R166.reuse ;  /* 0x00008f00adac7a23 */ /* 0x100fe200000108a6 */
[----:B--2---:R-:W-:Y:S01]  /*7a30*/  FMNMX.FTZ R173, R5, R0, !PT ;  /* 0x0000000005ad7209 */ /* 0x004fe20007810000 */
[--C-:B------:R-:W-:Y:S01]  /*7a40*/  FFMA.FTZ R170, R175, c[0x0][0x23c], -R166.reuse ;  /* 0x00008f00afaa7a23 */ /* 0x100fe200000108a6 */
[----:B------:R-:W-:Y:S01]  /*7a50*/  FSEL R5, R174, RZ, P1 ;  /* 0x000000ffae057208 */ /* 0x000fe20000800000 */
[--C-:B------:R-:W-:Y:S01]  /*7a60*/  FFMA.FTZ R171, R171, c[0x0][0x23c], -R166.reuse ;  /* 0x00008f00abab7a23 */ /* 0x100fe200000108a6 */
[C---:B------:R-:W-:Y:S01]  /*7a70*/  FSETP.NEU.FTZ.AND P0, PT, R173.reuse, -INF , PT ;  /* 0xff800000ad00780b */ /* 0x040fe20003f1d000 */
[----:B------:R-:W-:Y:S01]  /*7a80*/  FMUL.FTZ R181, R173, c[0x0][0x23c] ;  /* 0x00008f00adb57a20 */ /* 0x000fe20000410000 */
[----:B------:R-:W-:Y:S01]  /*7a90*/  MUFU.EX2 R172, R172 ;  /* 0x000000ac00ac7308 */ /* 0x000fe20000000800 */
[----:B------:R-:W-:Y:S02]  /*7aa0*/  FADD.FTZ R5, R164, -R5 ;  /* 0x80000005a4057221 */ /* 0x000fe40000010000 */
[----:B------:R-:W-:Y:S01]  /*7ab0*/  FFMA.FTZ R169, R169, c[0x0][0x23c], -R166 ;  /* 0x00008f00a9a97a23 */ /* 0x000fe200000108a6 */
[----:B------:R-:W-:Y:S01]  /*7ac0*/  FSEL R181, R181, RZ, P0 ;  /* 0x000000ffb5b57208 */ /* 0x000fe20000000000 */
[----:B------:R-:W-:-:S02]  /*7ad0*/  FMUL.FTZ R176, R5, c[0x0][0x23c] ;  /* 0x00008f0005b07a20 */ /* 0x000fc40000410000 */
[----:B------:R-:W-:Y:S01]  /*7ae0*/  FFMA.FTZ R188, R21, c[0x0][0x23c], -R166 ;  /* 0x00008f0015bc7a23 */ /* 0x000fe200000108a6 */
[----:B------:R-:W1:Y:S01]  /*7af0*/  MUFU.EX2 R171, R171 ;  /* 0x000000ab00ab7308 */ /* 0x000e620000000800 */
[--C-:B------:R-:W-:Y:S02]  /*7b00*/  FFMA.FTZ R2, R12, c[0x0][0x23c], -R181.reuse ;  /* 0x00008f000c027a23 */ /* 0x100fe400000108b5 */
[----:B------:R-:W2:Y:S01]  /*7b10*/  LDSM.16.MT88.4 R12, [R228+0x10000] ;  /* 0x01000000e40c783b */ /* 0x000ea20000004200 */
[--C-:B------:R-:W-:Y:S01]  /*7b20*/  FFMA.FTZ R175, R4, c[0x0][0x23c], -R181.reuse ;  /* 0x00008f0004af7a23 */ /* 0x100fe200000108b5 */
[----:B------:R-:W-:Y:S01]  /*7b30*/  FSEL R4, R173, RZ, P0 ;  /* 0x000000ffad047208 */ /* 0x000fe20000000000 */
[--C-:B------:R-:W-:Y:S02]  /*7b40*/  FFMA.FTZ R168, R26, c[0x0][0x23c], -R181.reuse ;  /* 0x00008f001aa87a23 */ /* 0x100fe400000108b5 */
[--C-:B------:R-:W-:Y:S01]  /*7b50*/  FFMA.FTZ R0, R8, c[0x0][0x23c], -R181.reuse ;  /* 0x00008f0008007a23 */ /* 0x100fe200000108b5 */
[----:B------:R-:W-:Y:S01]  /*7b60*/  MUFU.EX2 R170, R170 ;  /* 0x000000aa00aa7308 */ /* 0x000fe20000000800 */
[----:B------:R-:W-:Y:S01]  /*7b70*/  FADD.FTZ R4, R3, -R4 ;  /* 0x8000000403047221 */ /* 0x000fe20000010000 */
[----:B------:R-:W3:Y:S01]  /*7b80*/  LDSM.16.MT88.4 R8, [R225+0x10000] ;  /* 0x01000000e108783b */ /* 0x000ee20000004200 */
[----:B------:R-:W-:-:S02]  /*7b90*/  FFMA.FTZ R189, R22, c[0x0][0x23c], -R181 ;  /* 0x00008f0016bd7a23 */ /* 0x000fc400000108b5 */
[----:B------:R-:W-:Y:S01]  /*7ba0*/  FMUL.FTZ R3, R4, c[0x0][0x23c] ;  /* 0x00008f0004037a20 */ /* 0x000fe20000410000 */
[----:B-1----:R-:W-:Y:S02]  /*7bb0*/  F2FP.BF16.PACK_AB R4, R171, R172 ;  /* 0x000000acab04723e */ /* 0x002fe400000010ff */
[----:B------:R-:W1:Y:S01]  /*7bc0*/  MUFU.EX2 R169, R169 ;  /* 0x000000a900a97308 */ /* 0x000e620000000800 */
[----:B------:R-:W-:Y:S02]  /*7bd0*/  FFMA.FTZ R191, R20, c[0x0][0x23c], -R181 ;  /* 0x00008f0014bf7a23 */ /* 0x000fe400000108b5 */
[----:B------:R-:W-:Y:S01]  /*7be0*/  LDSM.16.MT88.4 R20, [R226+0x10800] ;  /* 0x01080000e214783b */ /* 0x000fe20000004200 */
[--C-:B------:R-:W-:Y:S02]  /*7bf0*/  FFMA.FTZ R177, R35, c[0x0][0x23c], -R166.reuse ;  /* 0x00008f0023b17a23 */ /* 0x100fe400000108a6 */
[--C-:B------:R-:W-:Y:S02]  /*7c00*/  FFMA.FTZ R180, R33, c[0x0][0x23c], -R166.reuse ;  /* 0x00008f0021b47a23 */ /* 0x100fe400000108a6 */
[----:B------:R-:W-:Y:S01]  /*7c10*/  MUFU.EX2 R168, R168 ;  /* 0x000000a800a87308 */ /* 0x000fe20000000800 */
[----:B------:R-:W-:-:S02]  /*7c20*/  FFMA.FTZ R187, R25, c[0x0][0x23c], -R166 ;  /* 0x00008f0019bb7a23 */ /* 0x000fc400000108a6 */
[--C-:B------:R-:W-:Y:S02]  /*7c30*/  FFMA.FTZ R190, R24, c[0x0][0x23c], -R181.reuse ;  /* 0x00008f0018be7a23 */ /* 0x100fe400000108b5 */
[----:B------:R-:W-:Y:S01]  /*7c40*/  FFMA.FTZ R192, R32, c[0x0][0x23c], -R181 ;  /* 0x00008f0020c07a23 */ /* 0x000fe200000108b5 */
[----:B------:R-:W-:Y:S01]  /*7c50*/  LDSM.16.MT88.4 R24, [R228+0x10800] ;  /* 0x01080000e418783b */ /* 0x000fe20000004200 */
[--C-:B------:R-:W-:Y:S01]  /*7c60*/  FFMA.FTZ R202, R197, c[0x0][0x23c], -R166.reuse ;  /* 0x00008f00c5ca7a23 */ /* 0x100fe200000108a6 */
[----:B------:R-:W4:Y:S01]  /*7c70*/  MUFU.EX2 R2, R2 ;  /* 0x0000000200027308 */ /* 0x000f220000000800 */
[----:B-1----:R-:W-:Y:S01]  /*7c80*/  F2FP.BF16.PACK_AB R6, R169, R170 ;  /* 0x000000aaa906723e */ /* 0x002fe200000010ff */
[----:B------:R-:W-:Y:S01]  /*7c90*/  LDSM.16.MT88.4 R32, [R225+0x12800] ;  /* 0x01280000e120783b */ /* 0x000fe20000004200 */
[--C-:B------:R-:W-:Y:S02]  /*7ca0*/  FFMA.FTZ R204, R193, c[0x0][0x23c], -R166.reuse ;  /* 0x00008f00c1cc7a23 */ /* 0x100fe400000108a6 */
[----:B------:R-:W-:-:S02]  /*7cb0*/  FFMA.FTZ R199, R199, c[0x0][0x23c], -R166 ;  /* 0x00008f00c7c77a23 */ /* 0x000fc400000108a6 */
[--C-:B------:R-:W-:Y:S01]  /*7cc0*/  FFMA.FTZ R195, R195, c[0x0][0x23c], -R166.reuse ;  /* 0x00008f00c3c37a23 */ /* 0x100fe200000108a6 */
[----:B------:R-:W-:Y:S01]  /*7cd0*/  MUFU.EX2 R0, R0 ;  /* 0x0000000000007308 */ /* 0x000fe20000000800 */
[--C-:B------:R-:W-:Y:S02]  /*7ce0*/  FFMA.FTZ R193, R200, c[0x0][0x23c], -R181.reuse ;  /* 0x00008f00c8c17a23 */ /* 0x100fe400000108b5 */
[--C-:B------:R-:W-:Y:S02]  /*7cf0*/  FFMA.FTZ R198, R198, c[0x0][0x23c], -R181.reuse ;  /* 0x00008f00c6c67a23 */ /* 0x100fe400000108b5 */
[--C-:B------:R-:W-:Y:S02]  /*7d00*/  FFMA.FTZ R196, R196, c[0x0][0x23c], -R181.reuse ;  /* 0x00008f00c4c47a23 */ /* 0x100fe400000108b5 */
[----:B------:R-:W-:Y:S01]  /*7d10*/  FFMA.FTZ R197, R194, c[0x0][0x23c], -R181 ;  /* 0x00008f00c2c57a23 */ /* 0x000fe200000108b5 */
[----:B------:R-:W1:Y:S01]  /*7d20*/  MUFU.EX2 R175, R175 ;  /* 0x000000af00af7308 */ /* 0x000e620000000800 */
[----:B----4-:R-:W-:Y:S01]  /*7d30*/  F2FP.BF16.PACK_AB R5, R2, R168 ;  /* 0x000000a80205723e */ /* 0x010fe200000010ff */
[----:B------:R-:W-:-:S02]  /*7d40*/  FFMA.FTZ R184, R184, c[0x0][0x23c], -R166 ;  /* 0x00008f00b8b87a23 */ /* 0x000fc400000108a6 */
[--C-:B------:R-:W-:Y:S02]  /*7d50*/  FFMA.FTZ R185, R185, c[0x0][0x23c], -R166.reuse ;  /* 0x00008f00b9b97a23 */ /* 0x100fe400000108a6 */
[--C-:B------:R-:W-:Y:S02]  /*7d60*/  FFMA.FTZ R183, R183, c[0x0][0x23c], -R166.reuse ;  /* 0x00008f00b7b77a23 */ /* 0x100fe400000108a6 */
[----:B------:R-:W4:Y:S01]  /*7d70*/  MUFU.EX2 R176, R176 ;  /* 0x000000b000b07308 */ /* 0x000f220000000800 */
[----:B------:R-:W-:Y:S02]  /*7d80*/  FFMA.FTZ R194, R167, c[0x0][0x23c], -R166 ;  /* 0x00008f00a7c27a23 */ /* 0x000fe400000108a6 */
[--C-:B------:R-:W-:Y:S01]  /*7d90*/  FFMA.FTZ R186, R186, c[0x0][0x23c], -R181.reuse ;  /* 0x00008f00baba7a23 */ /* 0x100fe200000108b5 */
[----:B------:R-:W-:Y:S01]  /*7da0*/  LDSM.16.MT88.4 R164, [R228+0x11800] ;  /* 0x01180000e4a4783b */ /* 0x000fe20000004200 */
[--C-:B------:R-:W-:Y:S02]  /*7db0*/  FFMA.FTZ R201, R182, c[0x0][0x23c], -R181.reuse ;  /* 0x00008f00b6c97a23 */ /* 0x100fe400000108b5 */
[--C-:B------:R-:W-:Y:S01]  /*7dc0*/  FFMA.FTZ R179, R179, c[0x0][0x23c], -R181.reuse ;  /* 0x00008f00b3b37a23 */ /* 0x100fe200000108b5 */
[----:B------:R-:W5:Y:S01]  /*7dd0*/  MUFU.EX2 R3, R3 ;  /* 0x0000000300037308 */ /* 0x000f620000000800 */
[----:B-1----:R-:W-:Y:S01]  /*7de0*/  F2FP.BF16.PACK_AB R7, R175, R0 ;  /* 0x00000000af07723e */ /* 0x002fe200000010ff */
[----:B------:R-:W-:-:S02]  /*7df0*/  FFMA.FTZ R178, R178, c[0x0][0x23c], -R181 ;  /* 0x00008f00b2b27a23 */ /* 0x000fc400000108b5 */
[----:B----4-:R-:W-:-:S04]  /*7e00*/  FMUL.FTZ R160, R160, R176 ;  /* 0x000000b0a0a07220 */ /* 0x010fc80000410000 */
[----:B------:R-:W-:Y:S01]  /*7e10*/  MUFU.EX2 R177, R177 ;  /* 0x000000b100b17308 */ /* 0x000fe20000000800 */
[-C--:B------:R-:W-:Y:S02]  /*7e20*/  FMUL.FTZ R161, R161, R176.reuse ;  /* 0x000000b0a1a17220 */ /* 0x080fe40000410000 */
[-C--:B------:R-:W-:Y:S02]  /*7e30*/  FMUL.FTZ R36, R36, R176.reuse ;  /* 0x000000b024247220 */ /* 0x080fe40000410000 */
[----:B------:R-:W-:Y:S02]  /*7e40*/  FMUL.FTZ R37, R37, R176 ;  /* 0x000000b025257220 */ /* 0x000fe40000410000 */
[-C--:B-----5:R-:W-:Y:S01]  /*7e50*/  FMUL.FTZ R162, R162, R3.reuse ;  /* 0x00000003a2a27220 */ /* 0x0a0fe20000410000 */
[----:B------:R-:W1:Y:S01]  /*7e60*/  MUFU.EX2 R180, R180 ;  /* 0x000000b400b47308 */ /* 0x000e620000000800 */
[-C--:B------:R-:W-:Y:S02]  /*7e70*/  FMUL.FTZ R163, R163, R3.reuse ;  /* 0x00000003a3a37220 */ /* 0x080fe40000410000 */
[----:B------:R-:W-:-:S02]  /*7e80*/  FMUL.FTZ R38, R38, R3 ;  /* 0x0000000326267220 */ /* 0x000fc40000410000 */
[-C--:B------:R-:W-:Y:S02]  /*7e90*/  FMUL.FTZ R39, R39, R3.reuse ;  /* 0x0000000327277220 */ /* 0x080fe40000410000 */
[-C--:B------:R-:W-:Y:S01]  /*7ea0*/  FMUL.FTZ R40, R40, R176.reuse ;  /* 0x000000b028287220 */ /* 0x080fe20000410000 */
[C---:B--2---:R-:W-:Y:S01]  /*7eb0*/  HMMA.16816.F32.BF16 R160, R4.reuse, R12, R160 ;  /* 0x0000000c04a0723c */ /* 0x044fe200000418a0 */
        /* <DEDUP_REMOVED lines=19> */
[----:B------:R-:W-:Y:S01]  /*7ff0*/  FMUL.FTZ R53, R53, R176 ;  /* 0x000000b035357220 */ /* 0x000fe20000410000 */
[----:B------:R-:W4:Y:S01]  /*8000*/  LDSM.16.MT88.4 R16, [R228+0x12000] ;  /* 0x01200000e410783b */ /* 0x000f220000004200 */
[-C--:B------:R-:W-:Y:S01]  /*8010*/  FMUL.FTZ R54, R54, R3.reuse ;  /* 0x0000000336367220 */ /* 0x080fe20000410000 */
[----:B------:R-:W5:Y:S01]  /*8020*/  MUFU.EX2 R190, R190 ;  /* 0x000000be00be7308 */ /* 0x000f620000000800 */
[----:B------:R-:W-:-:S02]  /*8030*/  FMUL.FTZ R55, R55, R3 ;  /* 0x0000000337377220 */ /* 0x000fc40000410000 */
[-C--:B------:R-:W-:Y:S01]  /*8040*/  FMUL.FTZ R56, R56, R176.reuse ;  /* 0x000000b038387220 */ /* 0x080fe20000410000 */
[C---:B---3--:R-:W-:Y:S01]  /*8050*/  HMMA.16816.F32.BF16 R48, R4.reuse, R8, R48 ;  /* 0x000000080430723c */ /* 0x048fe20000041830 */
[-C--:B------:R-:W-:Y:S02]  /*8060*/  FMUL.FTZ R57, R57, R176.reuse ;  /* 0x000000b039397220 */ /* 0x080fe40000410000 */
[-C--:B------:R-:W-:Y:S01]  /*8070*/  FMUL.FTZ R58, R58, R3.reuse ;  /* 0x000000033a3a7220 */ /* 0x080fe20000410000 */
[----:B------:R-:W-:Y:S01]  /*8080*/  MUFU.EX2 R191, R191 ;  /* 0x000000bf00bf7308 */ /* 0x000fe20000000800 */
[-C--:B------:R-:W-:Y:S02]  /*8090*/  FMUL.FTZ R59, R59, R3.reuse ;  /* 0x000000033b3b7220 */ /* 0x080fe40000410000 */
[-C--:B------:R-:W-:Y:S01]  /*80a0*/  FMUL.FTZ R60, R60, R176.reuse ;  /* 0x000000b03c3c7220 */ /* 0x080fe20000410000 */
[----:B------:R-:W-:Y:S01]  /*80b0*/  HMMA.16816.F32.BF16 R52, R4, R10, R52 ;  /* 0x0000000a0434723c */ /* 0x000fe20000041834 */
[----:B------:R-:W-:Y:S01]  /*80c0*/  FMUL.FTZ R61, R61, R176 ;  /* 0x000000b03d3d7220 */ /* 0x000fe20000410000 */
[----:B------:R-:W3:Y:S01]  /*80d0*/  LDSM.16.MT88.4 R8, [R226+0x12000] ;  /* 0x01200000e208783b */ /* 0x000ee20000004200 */
[-C--:B------:R-:W-:Y:S01]  /*80e0*/  FMUL.FTZ R62, R62, R3.reuse ;  /* 0x000000033e3e7220 */ /* 0x080fe20000410000 */
[----:B------:R-:W1:Y:S01]  /*80f0*/  MUFU.EX2 R192, R192 ;  /* 0x000000c000c07308 */ /* 0x000e620000000800 */
[----:B------:R-:W-:-:S02]  /*8100*/  FMUL.FTZ R63, R63, R3 ;  /* 0x000000033f3f7220 */ /* 0x000fc40000410000 */
[-C--:B------:R-:W-:Y:S01]  /*8110*/  FMUL.FTZ R64, R64, R176.reuse ;  /* 0x000000b040407220 */ /* 0x080fe20000410000 */
[C---:B--2---:R-:W-:Y:S01]  /*8120*/  HMMA.16816.F32.BF16 R56, R4.reuse, R12, R56 ;  /* 0x0000000c0438723c */ /* 0x044fe20000041838 */
[-C--:B------:R-:W-:Y:S02]  /*8130*/  FMUL.FTZ R65, R65, R176.reuse ;  /* 0x000000b041417220 */ /* 0x080fe40000410000 */
[-C--:B------:R-:W-:Y:S01]  /*8140*/  FMUL.FTZ R66, R66, R3.reuse ;  /* 0x0000000342427220 */ /* 0x080fe20000410000 */
[----:B------:R-:W-:Y:S01]  /*8150*/  MUFU.EX2 R199, R199 ;  /* 0x000000c700c77308 */ /* 0x000fe20000000800 */
[----:B------:R-:W-:Y:S02]  /*8160*/  FMUL.FTZ R67, R67, R3 ;  /* 0x0000000343437220 */ /* 0x000fe40000410000 */
[-C--:B------:R-:W-:Y:S01]  /*8170*/  FMUL.FTZ R68, R68, R176.reuse ;  /* 0x000000b044447220 */ /* 0x080fe20000410000 */
[----:B------:R-:W-:Y:S01]  /*8180*/  HMMA.16816.F32.BF16 R60, R4, R14, R60 ;  /* 0x0000000e043c723c */ /* 0x000fe2000004183c */
[----:B------:R-:W2:Y:S01]  /*8190*/  LDSM.16.MT88.4 R12, [R225+0x12000] ;  /* 0x01200000e10c783b */ /* 0x000ea20000004200 */
[----:B------:R-:W-:-:S02]  /*81a0*/  FMUL.FTZ R69, R69, R176 ;  /* 0x000000b045457220 */ /* 0x000fc40000410000 */
[-C--:B------:R-:W-:Y:S01]  /*81b0*/  FMUL.FTZ R70, R70, R3.reuse ;  /* 0x0000000346467220 */ /* 0x080fe20000410000 */
[----:B------:R-:W-:Y:S01]  /*81c0*/  MUFU.EX2 R202, R202 ;  /* 0x000000ca00ca7308 */ /* 0x000fe20000000800 */
[-C--:B------:R-:W-:Y:S02]  /*81d0*/  FMUL.FTZ R71, R71, R3.reuse ;  /* 0x0000000347477220 */ /* 0x080fe40000410000 */
[-C--:B------:R-:W-:Y:S02]  /*81e0*/  FMUL.FTZ R72, R72, R176.reuse ;  /* 0x000000b048487220 */ /* 0x080fe40000410000 */
[----:B------:R-:W-:Y:S01]  /*81f0*/  FMUL.FTZ R73, R73, R176 ;  /* 0x000000b049497220 */ /* 0x000fe20000410000 */
[----:B----4-:R-:W-:Y:S01]  /*8200*/  HMMA.16816.F32.BF16 R64, R4, R16, R64 ;  /* 0x000000100440723c */ /* 0x010fe20000041840 */
[-C--:B------:R-:W-:Y:S01]  /*8210*/  FMUL.FTZ R74, R74, R3.reuse ;  /* 0x000000034a4a7220 */ /* 0x080fe20000410000 */
[----:B------:R-:W-:Y:S01]  /*8220*/  MUFU.EX2 R195, R195 ;  /* 0x000000c300c37308 */ /* 0x000fe20000000800 */
[----:B------:R-:W-:-:S02]  /*8230*/  FMUL.FTZ R75, R75, R3 ;  /* 0x000000034b4b7220 */ /* 0x000fc40000410000 */
[-C--:B------:R-:W-:Y:S02]  /*8240*/  FMUL.FTZ R76, R76, R176.reuse ;  /* 0x000000b04c4c7220 */ /* 0x080fe40000410000 */
[-C--:B------:R-:W-:Y:S01]  /*8250*/  FMUL.FTZ R77, R77, R176.reuse ;  /* 0x000000b04d4d7220 */ /* 0x080fe20000410000 */
[C---:B------:R-:W-:Y:S01]  /*8260*/  HMMA.16816.F32.BF16 R68, R4.reuse, R18, R68 ;  /* 0x000000120444723c */ /* 0x040fe20000041844 */
[-C--:B------:R-:W-:Y:S01]  /*8270*/  FMUL.FTZ R78, R78, R3.reuse ;  /* 0x000000034e4e7220 */ /* 0x080fe20000410000 */
[----:B------:R-:W4:Y:S01]  /*8280*/  LDSM.16.MT88.4 R16, [R224+0x12000] ;  /* 0x01200000e010783b */ /* 0x000f220000004200 */
[-C--:B------:R-:W-:Y:S01]  /*8290*/  FMUL.FTZ R79, R79, R3.reuse ;  /* 0x000000034f4f7220 */ /* 0x080fe20000410000 */
[----:B------:R-:W-:Y:S01]  /*82a0*/  MUFU.EX2 R204, R204 ;  /* 0x000000cc00cc7308 */ /* 0x000fe20000000800 */
        /* <DEDUP_REMOVED lines=9> */
[-C--:B------:R-:W-:Y:S01]  /*8340*/  FMUL.FTZ R86, R86, R3.reuse ;  /* 0x0000000356567220 */ /* 0x080fe20000410000 */
[----:B------:R-:W1:Y:S01]  /*8350*/  LDSM.16.MT88.4 R8, [R228+0x14000] ;  /* 0x01400000e408783b */ /* 0x000e620000004200 */
[----:B------:R-:W-:Y:S01]  /*8360*/  FMUL.FTZ R87, R87, R3 ;  /* 0x0000000357577220 */ /* 0x000fe20000410000 */
[----:B------:R-:W1:Y:S01]  /*8370*/  MUFU.EX2 R198, R198 ;  /* 0x000000c600c67308 */ /* 0x000e620000000800 */
[----:B------:R-:W-:-:S02]  /*8380*/  FMUL.FTZ R88, R88, R176 ;  /* 0x000000b058587220 */ /* 0x000fc40000410000 */
[-C--:B------:R-:W-:Y:S01]  /*8390*/  FMUL.FTZ R89, R89, R176.reuse ;  /* 0x000000b059597220 */ /* 0x080fe20000410000 */
[C---:B--2---:R-:W-:Y:S01]  /*83a0*/  HMMA.16816.F32.BF16 R80, R4.reuse, R12, R80 ;  /* 0x0000000c0450723c */ /* 0x044fe20000041850 */
[-C--:B------:R-:W-:Y:S02]  /*83b0*/  FMUL.FTZ R90, R90, R3.reuse ;  /* 0x000000035a5a7220 */ /* 0x080fe40000410000 */
[-C--:B------:R-:W-:Y:S01]  /*83c0*/  FMUL.FTZ R91, R91, R3.reuse ;  /* 0x000000035b5b7220 */ /* 0x080fe20000410000 */
[----:B------:R-:W-:Y:S01]  /*83d0*/  MUFU.EX2 R196, R196 ;  /* 0x000000c400c47308 */ /* 0x000fe20000000800 */
[-C--:B------:R-:W-:Y:S02]  /*83e0*/  FMUL.FTZ R92, R92, R176.reuse ;  /* 0x000000b05c5c7220 */ /* 0x080fe40000410000 */
[----:B------:R-:W-:Y:S01]  /*83f0*/  FMUL.FTZ R93, R93, R176 ;  /* 0x000000b05d5d7220 */ /* 0x000fe20000410000 */
[----:B------:R-:W-:Y:S01]  /*8400*/  HMMA.16816.F32.BF16 R84, R4, R14, R84 ;  /* 0x0000000e0454723c */ /* 0x000fe20000041854 */
[----:B------:R-:W2:Y:S01]  /*8410*/  LDSM.16.MT88.4 R12, [R226+0x14000] ;  /* 0x01400000e20c783b */ /* 0x000ea20000004200 */
[----:B------:R-:W-:-:S02]  /*8420*/  FMUL.FTZ R94, R94, R3 ;  /* 0x000000035e5e7220 */ /* 0x000fc40000410000 */
[-C--:B------:R-:W-:Y:S01]  /*8430*/  FMUL.FTZ R95, R95, R3.reuse ;  /* 0x000000035f5f7220 */ /* 0x080fe20000410000 */
[----:B------:R-:W1:Y:S01]  /*8440*/  MUFU.EX2 R197, R197 ;  /* 0x000000c500c57308 */ /* 0x000e620000000800 */
[-C--:B------:R-:W-:Y:S02]  /*8450*/  FMUL.FTZ R96, R96, R176.reuse ;  /* 0x000000b060607220 */ /* 0x080fe40000410000 */
[-C--:B------:R-:W-:Y:S02]  /*8460*/  FMUL.FTZ R97, R97, R176.reuse ;  /* 0x000000b061617220 */ /* 0x080fe40000410000 */
[-C--:B------:R-:W-:Y:S01]  /*8470*/  FMUL.FTZ R98, R98, R3.reuse ;  /* 0x0000000362627220 */ /* 0x080fe20000410000 */
[----:B----4-:R-:W-:Y:S01]  /*8480*/  HMMA.16816.F32.BF16 R88, R4, R16, R88 ;  /* 0x000000100458723c */ /* 0x010fe20000041858 */
[----:B------:R-:W-:Y:S01]  /*8490*/  FMUL.FTZ R99, R99, R3 ;  /* 0x0000000363637220 */ /* 0x000fe20000410000 */
        /* <DEDUP_REMOVED lines=8> */
[----:B------:R-:W2:Y:S01]  /*8520*/  MUFU.EX2 R185, R185 ;  /* 0x000000b900b97308 */ /* 0x000ea20000000800 */
[----:B------:R-:W-:Y:S02]  /*8530*/  FMUL.FTZ R105, R105, R176 ;  /* 0x000000b069697220 */ /* 0x000fe40000410000 */
[-C--:B------:R-:W-:Y:S01]  /*8540*/  FMUL.FTZ R106, R106, R3.reuse ;  /* 0x000000036a6a7220 */ /* 0x080fe20000410000 */
[----:B-1----:R-:W-:Y:S01]  /*8550*/  HMMA.16816.F32.BF16 R96, R4, R8, R96 ;  /* 0x000000080460723c */ /* 0x002fe20000041860 */
[----:B------:R-:W-:-:S02]  /*8560*/  FMUL.FTZ R107, R107, R3 ;  /* 0x000000036b6b7220 */ /* 0x000fc40000410000 */
[-C--:B------:R-:W-:Y:S01]  /*8570*/  FMUL.FTZ R108, R108, R176.reuse ;  /* 0x000000b06c6c7220 */ /* 0x080fe20000410000 */
[----:B------:R-:W-:Y:S01]  /*8580*/  MUFU.EX2 R183, R183 ;  /* 0x000000b700b77308 */ /* 0x000fe20000000800 */
        /* <DEDUP_REMOVED lines=19> */
[----:B------:R-:W1:Y:S01]  /*86c0*/  MUFU.EX2 R201, R201 ;  /* 0x000000c900c97308 */ /* 0x000e620000000800 */
        /* <DEDUP_REMOVED lines=34> */
[-C--:B------:R-:W-:Y:S02]  /*88f0*/  FMUL.FTZ R140, R140, R176.reuse ;  /* 0x000000b08c8c7220 */ /* 0x080fe40000410000 */
[-C--:B------:R-:W-:Y:S02]  /*8900*/  FMUL.FTZ R141, R141, R176.reuse ;  /* 0x000000b08d8d7220 */ /* 0x080fe40000410000 */
[-C--:B------:R-:W-:Y:S02]  /*8910*/  FMUL.FTZ R142, R142, R3.reuse ;  /* 0x000000038e8e7220 */ /* 0x080fe40000410000 */
[----:B------:R-:W-:Y:S01]  /*8920*/  FMUL.FTZ R143, R143, R3 ;  /* 0x000000038f8f7220 */ /* 0x000fe20000410000 */
[----:B----4-:R-:W-:Y:S01]  /*8930*/  HMMA.16816.F32.BF16 R136, R4, R16, R136 ;  /* 0x000000100488723c */ /* 0x010fe20000041888 */
[-C--:B------:R-:W-:Y:S02]  /*8940*/  FMUL.FTZ R144, R144, R176.reuse ;  /* 0x000000b090907220 */ /* 0x080fe40000410000 */
[----:B------:R-:W-:-:S02]  /*8950*/  FMUL.FTZ R145, R145, R176 ;  /* 0x000000b091917220 */ /* 0x000fc40000410000 */
[-C--:B------:R-:W-:Y:S02]  /*8960*/  FMUL.FTZ R146, R146, R3.reuse ;  /* 0x0000000392927220 */ /* 0x080fe40000410000 */
[-C--:B------:R-:W-:Y:S01]  /*8970*/  FMUL.FTZ R147, R147, R3.reuse ;  /* 0x0000000393937220 */ /* 0x080fe20000410000 */
[C---:B------:R-:W-:Y:S01]  /*8980*/  HMMA.16816.F32.BF16 R156, R4.reuse, R18, R156 ;  /* 0x00000012049c723c */ /* 0x040fe2000004189c */
[-C--:B------:R-:W-:Y:S01]  /*8990*/  FMUL.FTZ R152, R152, R176.reuse ;  /* 0x000000b098987220 */ /* 0x080fe20000410000 */
[----:B------:R-:W4:Y:S01]  /*89a0*/  LDSM.16.MT88.4 R16, [R225+0x10800] ;  /* 0x01080000e110783b */ /* 0x000f220000004200 */
        /* <DEDUP_REMOVED lines=10> */
[----:B------:R-:W-:Y:S02]  /*8a50*/  FFMA.FTZ R172, R249, R176, R172 ;  /* 0x000000b0f9ac7223 */ /* 0x000fe400000100ac */
[----:B------:R-:W-:Y:S02]  /*8a60*/  FFMA.FTZ R3, R247, R3, R168 ;  /* 0x00000003f7037223 */ /* 0x000fe400000100a8 */
[----:B------:R-:W-:-:S02]  /*8a70*/  FADD.FTZ R171, R171, R172 ;  /* 0x000000acabab7221 */ /* 0x000fc40000010000 */
[C---:B--2---:R-:W-:Y:S01]  /*8a80*/  HMMA.16816.F32.BF16 R152, R4.reuse, R12, R152 ;  /* 0x0000000c0498723c */ /* 0x044fe20000041898 */
[----:B------:R-:W-:Y:S02]  /*8a90*/  FADD.FTZ R3, R2, R3 ;  /* 0x0000000302037221 */ /* 0x000fe40000010000 */
[----:B------:R-:W-:Y:S02]  /*8aa0*/  FADD.FTZ R170, R170, R171 ;  /* 0x000000abaaaa7221 */ /* 0x000fe40000010000 */
[----:B------:R-:W-:Y:S02]  /*8ab0*/  FADD.FTZ R2, R0, R3 ;  /* 0x0000000300027221 */ /* 0x000fe40000010000 */
[----:B------:R-:W-:Y:S01]  /*8ac0*/  FADD.FTZ R0, R169, R170 ;  /* 0x000000aaa9007221 */ /* 0x000fe20000010000 */
[----:B------:R-:W-:Y:S01]  /*8ad0*/  HMMA.16816.F32.BF16 R148, R4, R14, R148 ;  /* 0x0000000e0494723c */ /* 0x000fe20000041894 */
[----:B------:R-:W-:Y:S01]  /*8ae0*/  LDSM.16.MT88.4 R12, [R226+0x12800] ;  /* 0x01280000e20c783b */ /* 0x000fe20000004200 */
[----:B------:R-:W-:-:S05]  /*8af0*/  FADD.FTZ R2, R175, R2 ;  /* 0x00000002af027221 */ /* 0x000fca0000010000 */
[----:B------:R-:W-:Y:S01]  /*8b00*/  F2FP.BF16.PACK_AB R4, R180, R177 ;  /* 0x000000b1b404723e */ /* 0x000fe200000010ff */
[----:B------:R-:W-:Y:S01]  /*8b10*/  FADD.FTZ R177, R177, R0 ;  /* 0x00000000b1b17221 */ /* 0x000fe20000010000 */
[----:B-----5:R-:W-:Y:S01]  /*8b20*/  F2FP.BF16.PACK_AB R5, R190, R189 ;  /* 0x000000bdbe05723e */ /* 0x020fe200000010ff */
        /* <DEDUP_REMOVED lines=8> */
[----:B------:R-:W-:Y:S02]  /*8bb0*/  FADD.FTZ R188, R188, R187 ;  /* 0x000000bbbcbc7221 */ /* 0x000fe40000010000 */
[----:B------:R-:W-:-:S04]  /*8bc0*/  FADD.FTZ R192, R192, R191 ;  /* 0x000000bfc0c07221 */ /* 0x000fc80000010000 */
[----:B---3--:R-:W-:Y:S01]  /*8bd0*/  FADD.FTZ R3, R193, R192 ;  /* 0x000000c0c1037221 */ /* 0x008fe20000010000 */
[----:B------:R-:W-:Y:S01]  /*8be0*/  HMMA.16816.F32.BF16 R44, R4, R22, R44 ;  /* 0x00000016042c723c */ /* 0x000fe2000004182c */
[----:B------:R-:W2:Y:S02]  /*8bf0*/  LDSM.16.MT88.4 R20, [R228+0x14800] ;  /* 0x01480000e414783b */ /* 0x000ea40000004200 */
[----:B------:R-:W-:-:S05]  /*8c00*/  FADD.FTZ R3, R198, R3 ;  /* 0x00000003c6037221 */ /* 0x000fca0000010000 */
[C---:B----4-:R-:W-:Y:S08]  /*8c10*/  HMMA.16816.F32.BF16 R48, R4.reuse, R16, R48 ;  /* 0x000000100430723c */ /* 0x050ff00000041830 */
[C---:B------:R-:W-:Y:S01]  /*8c20*/  HMMA.16816.F32.BF16 R52, R4.reuse, R18, R52 ;  /* 0x000000120434723c */ /* 0x040fe20000041834 */
[----:B------:R-:W3:Y:S07]  /*8c30*/  LDSM.16.MT88.4 R16, [R226+0x14800] ;  /* 0x01480000e210783b */ /* 0x000eee0000004200 */
[C---:B-1----:R-:W-:Y:S08]  /*8c40*/  HMMA.16816.F32.BF16 R56, R4.reuse, R8, R56 ;  /* 0x000000080438723c */ /* 0x042ff00000041838 */
[C---:B------:R-:W-:Y:S01]  /*8c50*/  HMMA.16816.F32.BF16 R60, R4.reuse, R10, R60 ;  /* 0x0000000a043c723c */ /* 0x040fe2000004183c */
[----:B------:R-:W1:Y:S07]  /*8c60*/  LDSM.16.MT88.4 R8, [R225+0x14800] ;  /* 0x01480000e108783b */ /* 0x000e6e0000004200 */
[C---:B------:R-:W-:Y:S08]  /*8c70*/  HMMA.16816.F32.BF16 R160, R4.reuse, R24, R160 ;  /* 0x0000001804a0723c */ /* 0x040ff000000418a0 */
[C---:B--2---:R-:W-:Y:S08]  /*8c80*/  HMMA.16816.F32.BF16 R96, R4.reuse, R20, R96 ;  /* 0x000000140460723c */ /* 0x044ff00000041860 */
[C---:B------:R-:W-:Y:S01]  /*8c90*/  HMMA.16816.F32.BF16 R100, R4.reuse, R22, R100 ;  /* 0x000000160464723c */ /* 0x040fe20000041864 */
[----:B------:R-:W2:Y:S07]  /*8ca0*/  LDSM.16.MT88.4 R20, [R226+0x16800] ;  /* 0x01680000e214783b */ /* 0x000eae0000004200 */
[C---:B------:R-:W-:Y:S01]  /*8cb0*/  HMMA.16816.F32.BF16 R36, R4.reuse, R26, R36 ;  /* 0x0000001a0424723c */ /* 0x040fe20000041824 */
[----:B------:R-:W4:Y:S07]  /*8cc0*/  LDSM.16.MT88.4 R24, [R224+0x12800] ;  /* 0x01280000e018783b */ /* 0x000f2e0000004200 */
[C---:B------:R-:W-:Y:S08]  /*8cd0*/  HMMA.16816.F32.BF16 R64, R4.reuse, R28, R64 ;  /* 0x0000001c0440723c */ /* 0x040ff00000041840 */
[C---:B------:R-:W-:Y:S01]  /*8ce0*/  HMMA.16816.F32.BF16 R68, R4.reuse, R30, R68 ;  /* 0x0000001e0444723c */ /* 0x040fe20000041844 */
[----:B------:R-:W-:Y:S07]  /*8cf0*/  LDSM.16.MT88.4 R28, [R228+0x16800] ;  /* 0x01680000e41c783b */ /* 0x000fee0000004200 */
[C---:B------:R-:W-:Y:S08]  /*8d00*/  HMMA.16816.F32.BF16 R72, R4.reuse, R12, R72 ;  /* 0x0000000c0448723c */ /* 0x040ff00000041848 */
        /* <DEDUP_REMOVED lines=23> */
[C---:B---3--:R-:W-:Y:S08]  /*8e80*/  HMMA.16816.F32.BF16 R140, R4.reuse, R16, R140 ;  /* 0x00000010048c723c */ /* 0x048ff0000004188c */
[C---:B------:R-:W-:Y:S01]  /*8e90*/  HMMA.16816.F32.BF16 R144, R4.reuse, R18, R144 ;  /* 0x000000120490723c */ /* 0x040fe20000041890 */
[----:B------:R-:W-:Y:S07]  /*8ea0*/  LDSM.16.MT88.4 R16, [R226+0x13000] ;  /* 0x01300000e210783b */ /* 0x000fee0000004200 */
[C---:B-1----:R-:W-:Y:S08]  /*8eb0*/  HMMA.16816.F32.BF16 R152, R4.reuse, R8, R152 ;  /* 0x000000080498723c */ /* 0x042ff00000041898 */
        /* <DEDUP_REMOVED lines=12> */
[----:B------:R-:W-:-:S07]  /*8f80*/  FADD.FTZ R3, R204, R195 ;  /* 0x000000c3cc037221 */ /* 0x000fce0000010000 */
[C---:B------:R-:W-:Y:S01]  /*8f90*/  HMMA.16816.F32.BF16 R68, R4.reuse, R22, R68 ;  /* 0x000000160444723c */ /* 0x040fe20000041844 */
[----:B------:R-:W1:Y:S07]  /*8fa0*/  LDSM.16.MT88.4 R20, [R226+0x15000] ;  /* 0x01500000e214783b */ /* 0x000e6e0000004200 */
[C---:B----4-:R-:W-:Y:S08]  /*8fb0*/  HMMA.16816.F32.BF16 R40, R4.reuse, R28, R40 ;  /* 0x0000001c0428723c */ /* 0x050ff00000041828 */
        /* <DEDUP_REMOVED lines=25> */
[----:B------:R-:W-:Y:S07]  /*9150*/  LDSM.16.MT88.4 R12, [R226+0x13800] ;  /* 0x01380000e20c783b */ /* 0x000fee0000004200 */
[C---:B-1----:R-:W-:Y:S08]  /*9160*/  HMMA.16816.F32.BF16 R140, R4.reuse, R20, R140 ;  /* 0x00000014048c723c */ /* 0x042ff0000004188c */
[C---:B------:R-:W-:Y:S01]  /*9170*/  HMMA.16816.F32.BF16 R144, R4.reuse, R22, R144 ;  /* 0x000000160490723c */ /* 0x040fe20000041890 */
[----:B------:R-:W1:Y:S07]  /*9180*/  LDSM.16.MT88.4 R20, [R224+0x11800] ;  /* 0x01180000e014783b */ /* 0x000e6e0000004200 */
        /* <DEDUP_REMOVED lines=53> */
[C---:B------:R-:W-:Y:S08]  /*94e0*/  HMMA.16816.F32.BF16 R88, R4.reuse, R32, R88 ;  /* 0x000000200458723c */ /* 0x040ff00000041858 */
[C---:B------:R-:W-:Y:S08]  /*94f0*/  HMMA.16816.F32.BF16 R92, R4.reuse, R34, R92 ;  /* 0x00000022045c723c */ /* 0x040ff0000004185c */
        /* <DEDUP_REMOVED lines=8> */
[C---:B-1----:R-:W-:Y:S08]  /*9580*/  HMMA.16816.F32.BF16 R140, R4.reuse, R20, R140 ;  /* 0x00000014048c723c */ /* 0x042ff0000004188c */
[C---:B------:R-:W-:Y:S08]  /*9590*/  HMMA.16816.F32.BF16 R144, R4.reuse, R22, R144 ;  /* 0x000000160490723c */ /* 0x040ff00000041890 */
[C---:B---3--:R-:W-:Y:S08]  /*95a0*/  HMMA.16816.F32.BF16 R152, R4.reuse, R12, R152 ;  /* 0x0000000c0498723c */ /* 0x048ff00000041898 */
[C---:B------:R-:W-:Y:S08]  /*95b0*/  HMMA.16816.F32.BF16 R148, R4.reuse, R14, R148 ;  /* 0x0000000e0494723c */ /* 0x040ff00000041894 */
[----:B------:R-:W-:Y:S07]  /*95c0*/  HMMA.16816.F32.BF16 R160, R4, R164, R160 ;  /* 0x000000a404a0723c */ /* 0x000fee00000418a0 */
[----:B------:R-:W-:-:S02]  /*95d0*/  MOV R164, R174 ;  /* 0x000000ae00a47202 */ /* 0x000fc40000000f00 */
.L_x_2341:
[----:B------:R-:W-:-:S13]  /*95e0*/  ISETP.GE.AND P0, PT, R239, 0x1, PT ;  /* 0x00000001ef00780c */ /* 0x000fda0003f06270 */
[----:B------:R-:W-:Y:S05]  /*95f0*/  @!P0 BRA `(.L_x_2347) ;  /* 0x0000385000008947 */ /* 0x000fea0003800000 */
[----:B------:R-:W-:Y:S01]  /*9600*/  ULDC.64 UR4, c[0x0][0x1a0] ;  /* 0x0000680000047ab9 */ /* 0x000fe20000000a00 */
[----:B------:R-:W-:Y:S01]  /*9610*/  IMAD.MOV.U32 R0, RZ, RZ, R3 ;  /* 0x000000ffff007224 */ /* 0x000fe200078e0003 */
[----:B------:R-:W-:Y:S01]  /*9620*/  ULEA UR7, -UR4, URZ, 0x6 ;  /* 0x0000003f04077291 */ /* 0x000fe2000f8e313f */
[----:B------:R-:W-:Y:S01]  /*9630*/  IMAD.MOV.U32 R165, RZ, RZ, R164 ;  /* 0x000000ffffa57224 */ /* 0x000fe200078e00a4 */
[----:B------:R-:W-:Y:S02]  /*9640*/  UMOV UR6, 0x5 ;  /* 0x0000000500067882 */ /* 0x000fe40000000000 */
[----:B------:R-:W-:Y:S02]  /*9650*/  USHF.R.S32.HI UR15, URZ, 0x1f, UR7 ;  /* 0x0000001f3f0f7899 */ /* 0x000fe40008011407 */
[----:B------:R-:W-:Y:S01]  /*9660*/  ULEA UR14, -UR8, URZ, 0x6 ;  /* 0x0000003f080e7291 */ /* 0x000fe2000f8e313f */
[----:B------:R-:W-:Y:S01]  /*9670*/  MOV R246, UR7 ;  /* 0x0000000700f67c02 */ /* 0x000fe20008000f00 */
[----:B------:R-:W-:-:S02]  /*9680*/  USHF.L.U64.HI UR5, UR4, UR6, UR5 ;  /* 0x0000000604057299 */ /* 0x000fc40008010205 */
[----:B------:R-:W-:Y:S01]  /*9690*/  USHF.L.U32 UR12, UR4, 0x5, URZ ;  /* 0x00000005040c7899 */ /* 0x000fe2000800063f */
[----:B------:R-:W-:Y:S01]  /*96a0*/  MOV R240, UR15 ;  /* 0x0000000f00f07c02 */ /* 0x000fe20008000f00 */
[----:B------:R-:W-:Y:S02]  /*96b0*/  USHF.L.U32 UR9, UR8, 0x5, URZ ;  /* 0x0000000508097899 */ /* 0x000fe4000800063f */
[----:B------:R-:W-:Y:S02]  /*96c0*/  ULDC UR4, c[0x0][0x19c] ;  /* 0x0000670000047ab9 */ /* 0x000fe40000000800 */
[----:B------:R-:W-:Y:S02]  /*96d0*/  USHF.R.S32.HI UR13, URZ, 0x1f, UR14 ;  /* 0x0000001f3f0d7899 */ /* 0x000fe4000801140e */
[----:B------:R-:W-:Y:S02]  /*96e0*/  USHF.L.U64.HI UR4, UR8, UR6, UR4 ;  /* 0x0000000608047299 */ /* 0x000fe40008010204 */
.L_x_2351:
[----:B------:R-:W-:Y:S01]  /*96f0*/  MOV R6, R246 ;  /* 0x000000f600067202 */ /* 0x000fe20000000f00 */
[----:B------:R-:W-:Y:S04]  /*9700*/  DEPBAR.LE SB0, 0x0 ;  /* 0x000080000000791a */ /* 0x000fe80000000000 */
[----:B------:R-:W-:Y:S01]  /*9710*/  BAR.SYNC.DEFER_BLOCKING 0x0 ;  /* 0x0000000000007b1d */ /* 0x000fe20000010000 */
[----:B------:R-:W-:Y:S05]  /*9720*/  MOV R3, R240 ;  /* 0x000000f000037202 */ /* 0x000fea0000000f00 */
[----:B------:R-:W-:-:S05]  /*9730*/  @!P6 BRA `(.L_x_2348) ;  /* 0x000003b00000e947 */ /* 0x000fca0003800000 */
[----:B------:R-:W-:Y:S01]  /*9740*/  IMAD.SHL.U32 R10, R239, 0x40, RZ ;  /* 0x00000040ef0a7824 */ /* 0x000fe200078e00ff */
[----:B------:R-:W-:Y:S04]  /*9750*/  IABS R2, c[0x0][0x2d0] ;  /* 0x0000b40000027a13 */ /* 0x000fe80000000000 */
[----:B------:R-:W1:Y:S01]  /*9760*/  I2F.RP R7, R2 ;  /* 0x0000000200077306 */ /* 0x000e620000209400 */
[----:B------:R-:W-:Y:S09]  /*9770*/  IABS R6, R10 ;  /* 0x0000000a00067213 */ /* 0x000ff20000000000 */
[----:B-1----:R-:W1:Y:S02]  /*9780*/  MUFU.RCP R3, R7 ;  /* 0x0000000700037308 */ /* 0x002e640000001000 */
[----:B-1----:R-:W-:Y:S02]  /*9790*/  IADD3 R8, R3, 0xffffffe, RZ ;  /* 0x0ffffffe03087810 */ /* 0x002fe40007ffe0ff */
[C---:B------:R-:W-:Y:S06]  /*97a0*/  IADD3 R3, R10.reuse, -0x40, RZ ;  /* 0xffffffc00a037810 */ /* 0x040fec0007ffe0ff */
[----:B------:R-:W1:Y:S01]  /*97b0*/  F2I.FTZ.U32.TRUNC.NTZ R9, R8 ;  /* 0x0000000800097305 */ /* 0x000e62000021f000 */
[----:B------:R-:W-:Y:S02]  /*97c0*/  LOP3.LUT R10, R10, c[0x0][0x2d0], RZ, 0x3c, !PT ;  /* 0x0000b4000a0a7a12 */ /* 0x000fe400078e3cff */
[----:B------:R-:W-:Y:S02]  /*97d0*/  IABS R4, R3 ;  /* 0x0000000300047213 */ /* 0x000fe40000000000 */
[----:B------:R-:W-:Y:S02]  /*97e0*/  ISETP.GE.AND P2, PT, R10, RZ, PT ;  /* 0x000000ff0a00720c */ /* 0x000fe40003f46270 */
[----:B------:R-:W-:Y:S04]  /*97f0*/  LOP3.LUT R3, R3, c[0x0][0x2d0], RZ, 0x3c, !PT ;  /* 0x0000b40003037a12 */ /* 0x000fe800078e3cff */
[----:B------:R-:W-:Y:S01]  /*9800*/  ISETP.GE.AND P0, PT, R3, RZ, PT ;  /* 0x000000ff0300720c */ /* 0x000fe20003f06270 */
[--C-:B-1----:R-:W-:Y:S02]  /*9810*/  IMAD.MOV R5, RZ, RZ, -R9.reuse ;  /* 0x000000ffff057224 */ /* 0x102fe400078e0a09 */
[----:B------:R-:W-:Y:S02]  /*9820*/  IMAD.MOV.U32 R8, RZ, RZ, RZ ;  /* 0x000000ffff087224 */ /* 0x000fe400078e00ff */
[----:B------:R-:W-:Y:S04]  /*9830*/  IMAD R5, R5, R2, RZ ;  /* 0x0000000205057224 */ /* 0x000fe800078e02ff */
[----:B------:R-:W-:Y:S06]  /*9840*/  IMAD.HI.U32 R9, R9, R5, R8 ;  /* 0x0000000509097227 */ /* 0x000fec00078e0008 */
[C---:B------:R-:W-:Y:S04]  /*9850*/  IMAD.HI.U32 R8, R9.reuse, R4, RZ ;  /* 0x0000000409087227 */ /* 0x040fe800078e00ff */
[----:B------:R-:W-:Y:S04]  /*9860*/  IMAD.HI.U32 R9, R9, R6, RZ ;  /* 0x0000000609097227 */ /* 0x000fe800078e00ff */
[----:B------:R-:W-:Y:S02]  /*9870*/  IMAD.MOV R5, RZ, RZ, -R8 ;  /* 0x000000ffff057224 */ /* 0x000fe400078e0a08 */
[----:B------:R-:W-:Y:S02]  /*9880*/  IMAD.MOV R7, RZ, RZ, -R9 ;  /* 0x000000ffff077224 */ /* 0x000fe400078e0a09 */
[C---:B------:R-:W-:Y:S02]  /*9890*/  IMAD R4, R2.reuse, R5, R4 ;  /* 0x0000000502047224 */ /* 0x040fe400078e0204 */
        /* <DEDUP_REMOVED lines=9> */
[----:B------:R-:W-:Y:S02]  /*9930*/  ISETP.NE.AND P1, PT, RZ, c[0x0][0x2d0], PT ;  /* 0x0000b400ff007a0c */ /* 0x000fe40003f25270 */
[----:B------:R-:W-:Y:S07]  /*9940*/  LOP3.LUT R2, RZ, c[0x0][0x2d0], RZ, 0x33, !PT ;  /* 0x0000b400ff027a12 */ /* 0x000fee00078e33ff */
[----:B------:R-:W-:Y:S02]  /*9950*/  @P4 IADD3 R8, R8, 0x1, RZ ;  /* 0x0000000108084810 */ /* 0x000fe40007ffe0ff */
[----:B------:R-:W-:Y:S03]  /*9960*/  @P5 IADD3 R9, R9, 0x1, RZ ;  /* 0x0000000109095810 */ /* 0x000fe60007ffe0ff */
[----:B------:R-:W-:Y:S02]  /*9970*/  @!P0 IMAD.MOV R8, RZ, RZ, -R8 ;  /* 0x000000ffff088224 */ /* 0x000fe400078e0a08 */
[----:B------:R-:W-:Y:S03]  /*9980*/  @!P2 IMAD.MOV R9, RZ, RZ, -R9 ;  /* 0x000000ffff09a224 */ /* 0x000fe600078e0a09 */
[C---:B------:R-:W-:Y:S02]  /*9990*/  SEL R3, R2.reuse, R8, !P1 ;  /* 0x0000000802037207 */ /* 0x040fe40004800000 */
[----:B------:R-:W-:Y:S02]  /*99a0*/  SEL R9, R2, R9, !P1 ;  /* 0x0000000902097207 */ /* 0x000fe40004800000 */
[-C--:B------:R-:W-:Y:S02]  /*99b0*/  LEA R12, P1, R3, R242.reuse, 0x2 ;  /* 0x000000f2030c7211 */ /* 0x080fe400078210ff */
[C---:B------:R-:W-:Y:S01]  /*99c0*/  LEA R10, P0, R9.reuse, R242, 0x2 ;  /* 0x000000f2090a7211 */ /* 0x040fe200078010ff */
[----:B------:R-:W-:Y:S01]  /*99d0*/  IMAD.IADD R2, R9, 0x1, -R3 ;  /* 0x0000000109027824 */ /* 0x000fe200078e0a03 */
[-C--:B------:R-:W-:Y:S01]  /*99e0*/  LEA.HI.X.SX32 R13, R3, R243.reuse, 0x2, P1 ;  /* 0x000000f3030d7211 */ /* 0x080fe200008f16ff */
[----:B------:R-:W-:Y:S01]  /*99f0*/  IMAD.MOV.U32 R3, RZ, RZ, 0x40 ;  /* 0x00000040ff037424 */ /* 0x000fe200078e00ff */
[----:B------:R-:W-:Y:S03]  /*9a00*/  LEA.HI.X.SX32 R11, R9, R243, 0x2, P0 ;  /* 0x000000f3090b7211 */ /* 0x000fe600000f16ff */
[----:B------:R-:W-:Y:S01]  /*9a10*/  IMAD R3, R2, c[0x0][0x2d0], -R3 ;  /* 0x0000b40002037a24 */ /* 0x000fe200078e0a03 */
[----:B------:R-:W2:Y:S03]  /*9a20*/  LDG.E R4, [R12.64] ;  /* 0x0000000a0c047981 */ /* 0x000ea6000c1e1900 */
[C---:B------:R-:W-:Y:S01]  /*9a30*/  IMAD.WIDE.U32 R6, R3.reuse, c[0x0][0x1a0], RZ ;  /* 0x0000680003067a25 */ /* 0x040fe200078e00ff */
[----:B------:R-:W2:Y:S01]  /*9a40*/  LDG.E R5, [R10.64] ;  /* 0x0000000a0a057981 */ /* 0x000ea2000c1e1900 */
[----:B------:R-:W-:Y:S05]  /*9a50*/  SHF.R.S32.HI R2, RZ, 0x1f, R3 ;  /* 0x0000001fff027819 */ /* 0x000fea0000011403 */
[----:B------:R-:W-:Y:S04]  /*9a60*/  IMAD R2, R2, c[0x0][0x1a0], RZ ;  /* 0x0000680002027a24 */ /* 0x000fe800078e02ff */
[----:B------:R-:W-:Y:S04]  /*9a70*/  IMAD R2, R3, c[0x0][0x1a4], R2 ;  /* 0x0000690003027a24 */ /* 0x000fe800078e0202 */
[----:B------:R-:W-:Y:S02]  /*9a80*/  IMAD.IADD R7, R7, 0x1, R2 ;  /* 0x0000000107077824 */ /* 0x000fe400078e0202 */
[----:B--2---:R-:W-:Y:S04]  /*9a90*/  IMAD.IADD R4, R4, 0x1, -R5 ;  /* 0x0000000104047824 */ /* 0x004fe800078e0a05 */
[C---:B------:R-:W-:Y:S01]  /*9aa0*/  IMAD.WIDE.U32 R6, R4.reuse, c[0x0][0x188], R6 ;  /* 0x0000620004067a25 */ /* 0x040fe200078e0006 */
[----:B------:R-:W-:Y:S05]  /*9ab0*/  SHF.R.S32.HI R3, RZ, 0x1f, R4 ;  /* 0x0000001fff037819 */ /* 0x000fea0000011404 */
[----:B------:R-:W-:Y:S04]  /*9ac0*/  IMAD R3, R3, c[0x0][0x188], RZ ;  /* 0x0000620003037a24 */ /* 0x000fe800078e02ff */
[----:B------:R-:W-:Y:S04]  /*9ad0*/  IMAD R3, R4, c[0x0][0x18c], R3 ;  /* 0x0000630004037a24 */ /* 0x000fe800078e0203 */
[----:B------:R-:W-:Y:S02]  /*9ae0*/  IMAD.IADD R3, R7, 0x1, R3 ;  /* 0x0000000107037824 */ /* 0x000fe400078e0203 */
.L_x_2348:
[C---:B------:R-:W-:Y:S04]  /*9af0*/  LEA R236, P0, R6.reuse, R236, 0x1 ;  /* 0x000000ec06ec7211 */ /* 0x040fe800078008ff */
[----:B------:R-:W-:Y:S02]  /*9b00*/  LEA.HI.X R237, R6, R237, R3, 0x1, P0 ;  /* 0x000000ed06ed7211 */ /* 0x000fe400000f0c03 */
[----:B------:R-:W-:Y:S03]  /*9b10*/  IADD3 R250, P0, R236, UR12, RZ ;  /* 0x0000000cecfa7c10 */ /* 0x000fe6000ff1e0ff */
        /* <DEDUP_REMOVED lines=9> */
[----:B------:R-:W-:Y:S03]  /*9bb0*/  IADD3 R2, P0, R166, UR12, RZ ;  /* 0x0000000ca6027c10 */ /* 0x000fe6000ff1e0ff */
[----:B------:R1:W-:Y:S01]  /*9bc0*/  LDGSTS.E.BYPASS.LTC128B.128 [R241+0x16000], [R236.64+0x180] ;  /* 0x16000180ecf17fae */ /* 0x0003e2000b901d4a */
[----:B------:R-:W-:Y:S02]  /*9bd0*/  IADD3.X R3, R167, UR5, RZ, P0, !PT ;  /* 0x00000005a7037c10 */ /* 0x000fe400087fe4ff */
[----:B------:R-:W-:Y:S01]  /*9be0*/  ISETP.GE.AND P0, PT, R239, 0x2, PT ;  /* 0x00000002ef00780c */ /* 0x000fe20003f06270 */
        /* <DEDUP_REMOVED lines=13> */
[----:B------:R-:W2:Y:S04]  /*9cc0*/  LDSM.16.M88.4 R172, [R233+0x8000] ;  /* 0x00800000e9ac783b */ /* 0x000ea80000000200 */
[----:B------:R-:W3:Y:S04]  /*9cd0*/  LDSM.16.M88.4 R176, [R233+0x8800] ;  /* 0x00880000e9b0783b */ /* 0x000ee80000000200 */
[----:B------:R-:W4:Y:S04]  /*9ce0*/  LDSM.16.M88.4 R180, [R233+0x9000] ;  /* 0x00900000e9b4783b */ /* 0x000f280000000200 */
[----:B------:R-:W0:Y:S04]  /*9cf0*/  LDGDEPBAR ;  /* 0x00000000000079af */ /* 0x000e280000000000 */
[----:B------:R-:W5:Y:S04]  /*9d00*/  LDSM.16.M88.4 R184, [R233+0x9800] ;  /* 0x00980000e9b8783b */ /* 0x000f680000000200 */
        /* <DEDUP_REMOVED lines=11> */
[C---:B----4-:R-:W-:Y:S08]  /*9dc0*/  HMMA.16816.F32.BF16 R20, R168.reuse, R180, RZ ;  /* 0x000000b4a814723c */ /* 0x050ff000000418ff */
[C---:B------:R-:W-:Y:S01]  /*9dd0*/  HMMA.16816.F32.BF16 R24, R168.reuse, R182, RZ ;  /* 0x000000b6a818723c */ /* 0x040fe200000418ff */
[----:B------:R-:W3:Y:S07]  /*9de0*/  LDSM.16.M88.4 R180, [R227+0x8800] ;  /* 0x00880000e3b4783b */ /* 0x000eee0000000200 */
[C---:B-----5:R-:W-:Y:S08]  /*9df0*/  HMMA.16816.F32.BF16 R28, R168.reuse, R184, RZ ;  /* 0x000000b8a81c723c */ /* 0x060ff000000418ff */
        /* <DEDUP_REMOVED lines=190> */
[----:B------:R-:W-:Y:S03]  /*a9e0*/  @!UPT UIADD3 URZ, URZ, URZ, URZ ;  /* 0x0000003f3f3ff290 */ /* 0x000fe6000fffe03f */
[----:B------:R-:W-:-:S11]  /*a9f0*/  @!P0 BRA `(.L_x_2349) ;  /* 0x000005b000008947 */ /* 0x000fd60003800000 */
[----:B------:R-:W-:Y:S02]  /*aa00*/  MOV R168, UR14 ;  /* 0x0000000e00a87c02 */ /* 0x000fe40008000f00 */
[----:B------:R-:W-:Y:S01]  /*aa10*/  MOV R3, UR13 ;  /* 0x0000000d00037c02 */ /* 0x000fe20008000f00 */
[----:B------:R-:W-:-:S06]  /*aa20*/  @!P6 BRA `(.L_x_2350) ;  /* 0x000003c00000e947 */ /* 0x000fcc0003800000 */
[----:B------:R-:W-:Y:S01]  /*aa30*/  IMAD.SHL.U32 R171, R239, 0x40, RZ ;  /* 0x00000040efab7824 */ /* 0x000fe200078e00ff */
[----:B------:R-:W-:Y:S04]  /*aa40*/  IABS R2, c[0x0][0x2d0] ;  /* 0x0000b40000027a13 */ /* 0x000fe80000000000 */
[----:B------:R-:W1:Y:S01]  /*aa50*/  I2F.RP R167, R2 ;  /* 0x0000000200a77306 */ /* 0x000e620000209400 */
[C---:B------:R-:W-:Y:S02]  /*aa60*/  IADD3 R169, R171.reuse, -0x80, RZ ;  /* 0xffffff80aba97810 */ /* 0x040fe40007ffe0ff */
[----:B------:R-:W-:Y:S02]  /*aa70*/  IADD3 R171, R171, -0x40, RZ ;  /* 0xffffffc0abab7810 */ /* 0x000fe40007ffe0ff */
[----:B------:R-:W-:Y:S02]  /*aa80*/  IABS R164, R169 ;  /* 0x000000a900a47213 */ /* 0x000fe40000000000 */
[----:B------:R-:W-:Y:S02]  /*aa90*/  IABS R166, R171 ;  /* 0x000000ab00a67213 */ /* 0x000fe40000000000 */
[----:B------:R-:W-:Y:S02]  /*aaa0*/  LOP3.LUT R169, R169, c[0x0][0x2d0], RZ, 0x3c, !PT ;  /* 0x0000b400a9a97a12 */ /* 0x000fe400078e3cff */
[----:B------:R-:W-:Y:S02]  /*aab0*/  LOP3.LUT R171, R171, c[0x0][0x2d0], RZ, 0x3c, !PT ;  /* 0x0000b400abab7a12 */ /* 0x000fe400078e3cff */
[----:B------:R-:W-:Y:S02]  /*aac0*/  ISETP.GE.AND P0, PT, R169, RZ, PT ;  /* 0x000000ffa900720c */ /* 0x000fe40003f06270 */
[----:B------:R-:W-:Y:S01]  /*aad0*/  ISETP.GE.AND P2, PT, R171, RZ, PT ;  /* 0x000000ffab00720c */ /* 0x000fe20003f46270 */
[----:B-1----:R-:W1:Y:S02]  /*aae0*/  MUFU.RCP R3, R167 ;  /* 0x000000a700037308 */ /* 0x002e640000001000 */
[----:B-1----:R-:W-:Y:S08]  /*aaf0*/  IADD3 R172, R3, 0xffffffe, RZ ;  /* 0x0ffffffe03ac7810 */ /* 0x002ff00007ffe0ff */
[----:B------:R-:W1:Y:S02]  /*ab00*/  F2I.FTZ.U32.TRUNC.NTZ R173, R172 ;  /* 0x000000ac00ad7305 */ /* 0x000e64000021f000 */
        /* <DEDUP_REMOVED lines=8> */
[C---:B------:R-:W-:Y:S01]  /*ab90*/  IMAD R164, R2.reuse, R3, R164 ;  /* 0x0000000302a47224 */ /* 0x040fe200078e02a4 */
[----:B------:R-:W-:Y:S01]  /*aba0*/  LOP3.LUT R3, RZ, c[0x0][0x2d0], RZ, 0x33, !PT ;  /* 0x0000b400ff037a12 */ /* 0x000fe200078e33ff */
        /* <DEDUP_REMOVED lines=9> */
[----:B------:R-:W-:Y:S09]  /*ac40*/  ISETP.NE.AND P1, PT, RZ, c[0x0][0x2d0], PT ;  /* 0x0000b400ff007a0c */ /* 0x000ff20003f25270 */
        /* <DEDUP_REMOVED lines=9> */
[-C--:B------:R-:W-:Y:S02]  /*ace0*/  LEA.HI.X.SX32 R173, R169, R243.reuse, 0x2, P1 ;  /* 0x000000f3a9ad7211 */ /* 0x080fe400008f16ff */
[----:B------:R-:W-:Y:S01]  /*acf0*/  LEA.HI.X.SX32 R167, R3, R243, 0x2, P0 ;  /* 0x000000f303a77211 */ /* 0x000fe200000f16ff */
[----:B------:R-:W-:Y:S02]  /*ad00*/  IMAD.MOV.U32 R3, RZ, RZ, 0x40 ;  /* 0x00000040ff037424 */ /* 0x000fe400078e00ff */
[----:B------:R-:W2:Y:S02]  /*ad10*/  LDG.E R164, [R172.64] ;  /* 0x0000000aaca47981 */ /* 0x000ea4000c1e1900 */
[----:B------:R-:W-:Y:S02]  /*ad20*/  IMAD R3, R2, c[0x0][0x2d0], -R3 ;  /* 0x0000b40002037a24 */ /* 0x000fe400078e0a03 */
[----:B------:R-:W2:Y:S02]  /*ad30*/  LDG.E R167, [R166.64] ;  /* 0x0000000aa6a77981 */ /* 0x000ea4000c1e1900 */
[C---:B------:R-:W-:Y:S01]  /*ad40*/  IMAD.WIDE.U32 R168, R3.reuse, c[0x0][0x198], RZ ;  /* 0x0000660003a87a25 */ /* 0x040fe200078e00ff */
        /* <DEDUP_REMOVED lines=10> */
.L_x_2350:
        /* <DEDUP_REMOVED lines=14> */
[----:B------:R-:W-:Y:S03]  /*aed0*/  IADD3.X R3, R167, UR4, RZ, P0, !PT ;  /* 0x00000004a7037c10 */ /* 0x000fe600087fe4ff */
        /* <DEDUP_REMOVED lines=13> */
.L_x_2349:
        /* <DEDUP_REMOVED lines=61> */
[----:B------:R-:W-:Y:S01]  /*b380*/  ISETP.GT.AND P0, PT, R239, 0x1, PT ;  /* 0x00000001ef00780c */ /* 0x000fe20003f04270 */
        /* <DEDUP_REMOVED lines=217> */
[----:B------:R-:W-:Y:S01]  /*c120*/  IADD3 R0, R239, -0x1, RZ ;  /* 0xffffffffef007810 */ /* 0x000fe20007ffe0ff */
[----:B------:R-:W-:Y:S01]  /*c130*/  FADD.FTZ R5, R5, R196 ;  /* 0x000000c405057221 */ /* 0x000fe20000010000 */
[----:B-----5:R-:W-:Y:S01]  /*c140*/  F2FP.BF16.PACK_AB R155, R248, R207 ;  /* 0x000000cff89b723e */ /* 0x020fe200000010ff */
[----:B------:R-:W-:Y:S01]  /*c150*/  FADD.FTZ R6, R7, R6 ;  /* 0x0000000607067221 */ /* 0x000fe20000010000 */
[----:B------:R-:W-:Y:S02]  /*c160*/  MOV R239, R0 ;  /* 0x0000000000ef7202 */ /* 0x000fe40000000f00 */
[----:B------:R-:W4:Y:S03]  /*c170*/  LDSM.16.MT88.4 R160, [R226+0x12800] ;  /* 0x01280000e2a0783b */ /* 0x000f260000004200 */
[----:B------:R-:W-:Y:S01]  /*c180*/  FADD.FTZ R166, R166, R5 ;  /* 0x00000005a6a67221 */ /* 0x000fe20000010000 */
[C---:B------:R-:W-:Y:S05]  /*c190*/  HMMA.16816.F32.BF16 R8, R152.reuse, R168, R8 ;  /* 0x000000a89808723c */ /* 0x040fea0000041808 */
[----:B------:R-:W-:Y:S01]  /*c1a0*/  FADD.FTZ R197, R197, R6 ;  /* 0x00000006c5c57221 */ /* 0x000fe20000010000 */
[----:B------:R-:W-:Y:S01]  /*c1b0*/  MOV R0, R3 ;  /* 0x0000000300007202 */ /* 0x000fe20000000f00 */
        /* <DEDUP_REMOVED lines=201> */
.L_x_2347:
[----:B------:R-:W1:Y:S01]  /*ce50*/  SHFL.BFLY PT, R0, R247, 0x2, 0x1f ;  /* 0x0c401f00f7007f89 */ /* 0x000e6200000e0000 */
[C---:B------:R-:W-:Y:S01]  /*ce60*/  ISETP.NE.AND P0, PT, R238.reuse, -0x1, PT ;  /* 0xffffffffee00780c */ /* 0x040fe20003f05270 */
[----:B------:R-:W-:Y:S01]  /*ce70*/  BSSY B0, `(.L_x_2352) ;  /* 0x0000177000007945 */ /* 0x000fe20003800000 */
[----:B------:R-:W-:Y:S01]  /*ce80*/  MOV R5, 0x3f800000 ;  /* 0x3f80000000057802 */ /* 0x000fe20000000f00 */
[----:B------:R-:W2:Y:S10]  /*ce90*/  SHFL.BFLY PT, R2, R249, 0x2, 0x1f ;  /* 0x0c401f00f9027f89 */ /* 0x000eb400000e0000 */
[----:B------:R-:W-:-:S04]  /*cea0*/  @P0 IMAD.WIDE.U32 R8, R238, c[0x0][0x1e8], RZ ;  /* 0x00007a00ee080a25 */ /* 0x000fc800078e00ff */
[----:B------:R-:W-:Y:S01]  /*ceb0*/  @P0 IMAD R4, R238, c[0x0][0x1ec], R9 ;  /* 0x00007b00ee040a24 */ /* 0x000fe200078e0209 */
[----:B------:R-:W-:Y:S02]  /*cec0*/  @P0 MOV R6, R8 ;  /* 0x0000000800060202 */ /* 0x000fe40000000f00 */
[----:B------:R-:W3:Y:S01]  /*ced0*/  S2R R8, SR_TID.X ;  /* 0x0000000000087919 */ /* 0x000ee20000002100 */
[----:B-1----:R-:W-:Y:S02]  /*cee0*/  FADD.FTZ R11, R0, R247 ;  /* 0x000000f7000b7221 */ /* 0x002fe40000010000 */
[----:B--2---:R-:W-:-:S03]  /*cef0*/  FADD.FTZ R7, R2, R249 ;  /* 0x000000f902077221 */ /* 0x004fc60000010000 */
[----:B------:R-:W1:Y:S04]  /*cf00*/  SHFL.BFLY PT, R0, R11, 0x1, 0x1f ;  /* 0x0c201f000b007f89 */ /* 0x000e6800000e0000 */
[----:B------:R-:W2:Y:S01]  /*cf10*/  SHFL.BFLY PT, R2, R7, 0x1, 0x1f ;  /* 0x0c201f0007027f89 */ /* 0x000ea200000e0000 */
[----:B---3--:R-:W-:-:S04]  /*cf20*/  SHF.R.S32.HI R9, RZ, 0x1f, R8 ;  /* 0x0000001fff097819 */ /* 0x008fc80000011408 */
[----:B------:R-:W-:Y:S01]  /*cf30*/  LEA.HI R10, R9, R8, RZ, 0x2 ;  /* 0x00000008090a7211 */ /* 0x000fe200078f10ff */
[----:B-1----:R-:W-:-:S03]  /*cf40*/  FADD.FTZ R0, R11, R0 ;  /* 0x000000000b007221 */ /* 0x002fc60000010000 */
[--C-:B------:R-:W-:Y:S02]  /*cf50*/  SHF.R.S32.HI R12, RZ, 0x2, R10.reuse ;  /* 0x00000002ff0c7819 */ /* 0x100fe4000001140a */
[----:B------:R-:W-:Y:S01]  /*cf60*/  SHF.R.S32.HI R11, RZ, 0x1f, R10 ;  /* 0x0000001fff0b7819 */ /* 0x000fe2000001140a */
[----:B--2---:R-:W-:Y:S01]  /*cf70*/  FADD.FTZ R2, R7, R2 ;  /* 0x0000000207027221 */ /* 0x004fe20000010000 */
[----:B------:R-:W-:Y:S02]  /*cf80*/  FSETP.NE.FTZ.AND P4, PT, R0, RZ, PT ;  /* 0x000000ff0000720b */ /* 0x000fe40003f95000 */
[----:B------:R-:W-:Y:S02]  /*cf90*/  MOV R7, 0x3f800000 ;  /* 0x3f80000000077802 */ /* 0x000fe40000000f00 */
[----:B------:R-:W-:Y:S02]  /*cfa0*/  FSETP.NE.FTZ.AND P5, PT, R2, RZ, PT ;  /* 0x000000ff0200720b */ /* 0x000fe40003fb5000 */
[----:B------:R-:W-:-:S04]  /*cfb0*/  LEA.HI R11, R11, R12, RZ, 0x3 ;  /* 0x0000000c0b0b7211 */ /* 0x000fc800078f18ff */
[----:B------:R-:W-:-:S03]  /*cfc0*/  LOP3.LUT R11, R11, 0xfffffff8, RZ, 0xc0, !PT ;  /* 0xfffffff80b0b7812 */ /* 0x000fc600078ec0ff */
[----:B------:R-:W1:Y:S01]  /*cfd0*/  @P4 MUFU.RCP R7, R0 ;  /* 0x0000000000074308 */ /* 0x000e620000001000 */
[----:B------:R-:W-:-:S04]  /*cfe0*/  IADD3 R11, R12, -R11, RZ ;  /* 0x8000000b0c0b7210 */ /* 0x000fc80007ffe0ff */
[C---:B------:R-:W-:Y:S02]  /*cff0*/  SHF.L.U32 R12, R11.reuse, 0x6, RZ ;  /* 0x000000060b0c7819 */ /* 0x040fe400000006ff */
[----:B------:R-:W-:Y:S01]  /*d000*/  LOP3.LUT R13, R11, 0x1, RZ, 0xc0, !PT ;  /* 0x000000010b0d7812 */ /* 0x000fe200078ec0ff */
[----:B------:R-:W2:Y:S01]  /*d010*/  @P5 MUFU.RCP R5, R2 ;  /* 0x0000000200055308 */ /* 0x000ea20000001000 */
[----:B------:R-:W-:Y:S02]  /*d020*/  LOP3.LUT R12, R12, 0x1c0, RZ, 0xc0, !PT ;  /* 0x000001c00c0c7812 */ /* 0x000fe400078ec0ff */
[----:B------:R-:W-:Y:S02]  /*d030*/  ISETP.NE.U32.AND P3, PT, R13, 0x1, PT ;  /* 0x000000010d00780c */ /* 0x000fe40003f65070 */
[----:B------:R-:W-:Y:S02]  /*d040*/  LEA.HI R12, R12, R12, RZ, 0x1d ;  /* 0x0000000c0c0c7211 */ /* 0x000fe400078fe8ff */
[----:B------:R-:W-:Y:S01]  /*d050*/  R2P PR, R11, 0x6 ;  /* 0x000000060b007804 */ /* 0x000fe20000000000 */
[C---:B-1----:R-:W-:Y:S01]  /*d060*/  FMUL.FTZ R163, R7.reuse, R163 ;  /* 0x000000a307a37220 */ /* 0x042fe20000410000 */
[----:B------:R-:W1:Y:S01]  /*d070*/  @P5 MUFU.LG2 R2, R2 ;  /* 0x0000000200025308 */ /* 0x000e620000000c00 */
[----:B------:R-:W-:-:S02]  /*d080*/  FMUL.FTZ R162, R7, R162 ;  /* 0x000000a207a27220 */ /* 0x000fc40000410000 */
[C---:B------:R-:W-:Y:S02]  /*d090*/  FMUL.FTZ R39, R7.reuse, R39 ;  /* 0x0000002707277220 */ /* 0x040fe40000410000 */
[----:B------:R-:W-:Y:S01]  /*d0a0*/  FMUL.FTZ R38, R7, R38 ;  /* 0x0000002607267220 */ /* 0x000fe20000410000 */
[----:B------:R-:W-:Y:S01]  /*d0b0*/  F2FP.BF16.PACK_AB R162, R163, R162 ;  /* 0x000000a2a3a2723e */ /* 0x000fe200000010ff */
[C---:B------:R-:W-:Y:S01]  /*d0c0*/  FMUL.FTZ R43, R7.reuse, R43 ;  /* 0x0000002b072b7220 */ /* 0x040fe20000410000 */
[----:B------:R-:W3:Y:S01]  /*d0d0*/  @P4 MUFU.LG2 R0, R0 ;  /* 0x0000000000004308 */ /* 0x000ee20000000c00 */
        /* <DEDUP_REMOVED lines=88> */
[----:B------:R-:W-:Y:S01]  /*d660*/  LEA.HI R7, R9, R8, RZ, 0x5 ;  /* 0x0000000809077211 */ /* 0x000fe200078f28ff */
[C---:B--2---:R-:W-:Y:S01]  /*d670*/  FMUL.FTZ R160, R5.reuse, R160 ;  /* 0x000000a005a07220 */ /* 0x044fe20000410000 */
[----:B------:R-:W-:Y:S01]  /*d680*/  LOP3.LUT R9, R10, 0x3ffffffc, RZ, 0xc0, !PT ;  /* 0x3ffffffc0a097812 */ /* 0x000fe200078ec0ff */
[C---:B------:R-:W-:Y:S01]  /*d690*/  FMUL.FTZ R161, R5.reuse, R161 ;  /* 0x000000a105a17220 */ /* 0x040fe20000410000 */
[----:B------:R-:W-:Y:S01]  /*d6a0*/  SHF.R.S32.HI R10, RZ, 0x5, R7 ;  /* 0x00000005ff0a7819 */ /* 0x000fe20000011407 */
[----:B------:R-:W-:Y:S01]  /*d6b0*/  FMUL.FTZ R36, R5, R36 ;  /* 0x0000002405247220 */ /* 0x000fe20000410000 */
[----:B------:R-:W-:Y:S01]  /*d6c0*/  IADD3 R9, -R9, R8, RZ ;  /* 0x0000000809097210 */ /* 0x000fe20007ffe1ff */
[----:B------:R-:W-:Y:S01]  /*d6d0*/  FMUL.FTZ R37, R5, R37 ;  /* 0x0000002505257220 */ /* 0x000fe20000410000 */
[----:B------:R-:W-:Y:S01]  /*d6e0*/  F2FP.BF16.PACK_AB R160, R161, R160 ;  /* 0x000000a0a1a0723e */ /* 0x000fe200000010ff */
[C---:B------:R-:W-:Y:S01]  /*d6f0*/  FMUL.FTZ R40, R5.reuse, R40 ;  /* 0x0000002805287220 */ /* 0x040fe20000410000 */
[----:B------:R-:W-:Y:S01]  /*d700*/  LEA R9, R10, R9, 0x9 ;  /* 0x000000090a097211 */ /* 0x000fe200078e48ff */
[----:B------:R-:W-:Y:S01]  /*d710*/  FMUL.FTZ R41, R5, R41 ;  /* 0x0000002905297220 */ /* 0x000fe20000410000 */
[----:B------:R-:W-:Y:S01]  /*d720*/  F2FP.BF16.PACK_AB R36, R37, R36 ;  /* 0x000000242524723e */ /* 0x000fe200000010ff */
[----:B------:R-:W-:Y:S01]  /*d730*/  FMUL.FTZ R44, R5, R44 ;  /* 0x0000002c052c7220 */ /* 0x000fe20000410000 */
[----:B------:R-:W-:Y:S01]  /*d740*/  LEA R9, R9, R12, 0x1 ;  /* 0x0000000c09097211 */ /* 0x000fe200078e08ff */
[----:B------:R-:W-:Y:S01]  /*d750*/  FMUL.FTZ R45, R5, R45 ;  /* 0x0000002d052d7220 */ /* 0x000fe20000410000 */
[----:B------:R-:W-:Y:S01]  /*d760*/  F2FP.BF16.PACK_AB R40, R41, R40 ;  /* 0x000000282928723e */ /* 0x000fe200000010ff */
[----:B------:R-:W-:Y:S01]  /*d770*/  FMUL.FTZ R48, R5, R48 ;  /* 0x0000003005307220 */ /* 0x000fe20000410000 */
[----:B------:R-:W-:Y:S01]  /*d780*/  SHF.L.U32 R13, R9, 0x1, RZ ;  /* 0x00000001090d7819 */ /* 0x000fe200000006ff */
[C---:B------:R-:W-:Y:S01]  /*d790*/  FMUL.FTZ R49, R5.reuse, R49 ;  /* 0x0000003105317220 */ /* 0x040fe20000410000 */
[----:B------:R-:W-:Y:S01]  /*d7a0*/  MOV R9, 0x20 ;  /* 0x0000002000097802 */ /* 0x000fe20000000f00 */
[----:B------:R-:W-:Y:S01]  /*d7b0*/  FMUL.FTZ R52, R5, R52 ;  /* 0x0000003405347220 */ /* 0x000fe20000410000 */
[----:B------:R-:W-:Y:S01]  /*d7c0*/  IADD3 R11, R13, -0x10, RZ ;  /* 0xfffffff00d0b7810 */ /* 0x000fe20007ffe0ff */
[----:B------:R-:W-:Y:S01]  /*d7d0*/  FMUL.FTZ R53, R5, R53 ;  /* 0x0000003505357220 */ /* 0x000fe20000410000 */
[----:B------:R-:W-:Y:S01]  /*d7e0*/  SEL R12, R9, 0xffffffe0, !P1 ;  /* 0xffffffe0090c7807 */ /* 0x000fe20004800000 */
[----:B------:R-:W-:Y:S01]  /*d7f0*/  FMUL.FTZ R56, R5, R56 ;  /* 0x0000003805387220 */ /* 0x000fe20000410000 */
[----:B------:R-:W-:Y:S01]  /*d800*/  @P3 IADD3 R11, R13, 0x10, RZ ;  /* 0x000000100d0b3810 */ /* 0x000fe20007ffe0ff */
[----:B------:R-:W-:Y:S01]  /*d810*/  FMUL.FTZ R57, R5, R57 ;  /* 0x0000003905397220 */ /* 0x000fe20000410000 */
[----:B------:R-:W-:Y:S01]  /*d820*/  IADD3 R15, R13, R12, RZ ;  /* 0x0000000c0d0f7210 */ /* 0x000fe20007ffe0ff */
[----:B------:R-:W-:Y:S01]  /*d830*/  FMUL.FTZ R60, R5, R60 ;  /* 0x0000003c053c7220 */ /* 0x000fe20000410000 */
[----:B------:R-:W-:Y:S01]  /*d840*/  F2FP.BF16.PACK_AB R44, R45, R44 ;  /* 0x0000002c2d2c723e */ /* 0x000fe200000010ff */
[C---:B------:R-:W-:Y:S01]  /*d850*/  FMUL.FTZ R61, R5.reuse, R61 ;  /* 0x0000003d053d7220 */ /* 0x040fe20000410000 */
[----:B------:R-:W-:Y:S01]  /*d860*/  IADD3 R17, R12, R11, RZ ;  /* 0x0000000b0c117210 */ /* 0x000fe20007ffe0ff */
[----:B------:R-:W-:Y:S01]  /*d870*/  FMUL.FTZ R64, R5, R64 ;  /* 0x0000004005407220 */ /* 0x000fe20000410000 */
[----:B------:R-:W-:Y:S01]  /*d880*/  F2FP.BF16.PACK_AB R48, R49, R48 ;  /* 0x000000303130723e */ /* 0x000fe200000010ff */
[----:B------:R-:W-:Y:S01]  /*d890*/  FMUL.FTZ R65, R5, R65 ;  /* 0x0000004105417220 */ /* 0x000fe20000410000 */
[----:B------:R-:W-:Y:S01]  /*d8a0*/  F2FP.BF16.PACK_AB R52, R53, R52 ;  /* 0x000000343534723e */ /* 0x000fe200000010ff */
[C---:B------:R-:W-:Y:S01]  /*d8b0*/  FMUL.FTZ R68, R5.reuse, R68 ;  /* 0x0000004405447220 */ /* 0x040fe20000410000 */
[----:B------:R-:W-:Y:S01]  /*d8c0*/  STS [R13], R160 ;  /* 0x000000a00d007388 */ /* 0x000fe20000000800 */
[----:B------:R-:W-:Y:S01]  /*d8d0*/  FMUL.FTZ R69, R5, R69 ;  /* 0x0000004505457220 */ /* 0x000fe20000410000 */
[----:B------:R-:W-:Y:S01]  /*d8e0*/  F2FP.BF16.PACK_AB R56, R57, R56 ;  /* 0x000000383938723e */ /* 0x000fe200000010ff */
[C---:B------:R-:W-:Y:S01]  /*d8f0*/  FMUL.FTZ R72, R5.reuse, R72 ;  /* 0x0000004805487220 */ /* 0x040fe20000410000 */
[----:B------:R-:W-:Y:S01]  /*d900*/  STS [R13+0x400], R162 ;  /* 0x000400a20d007388 */ /* 0x000fe20000000800 */
        /* <DEDUP_REMOVED lines=42> */
[C---:B------:R-:W-:Y:S01]  /*dbb0*/  FMUL.FTZ R116, R5.reuse, R116 ;  /* 0x0000007405747220 */ /* 0x040fe20000410000 */
[----:B------:R-:W2:Y:S01]  /*dbc0*/  LDC.U8 R12, c[0x0][0x328] ;  /* 0x0000ca00ff0c7b82 */ /* 0x000ea20000000000 */
[----:B------:R-:W-:Y:S01]  /*dbd0*/  FMUL.FTZ R117, R5, R117 ;  /* 0x0000007505757220 */ /* 0x000fe20000410000 */
[----:B------:R-:W-:Y:S01]  /*dbe0*/  F2FP.BF16.PACK_AB R112, R113, R112 ;  /* 0x000000707170723e */ /* 0x000fe200000010ff */
[C---:B------:R-:W-:Y:S01]  /*dbf0*/  FMUL.FTZ R120, R5.reuse, R120 ;  /* 0x0000007805787220 */ /* 0x040fe20000410000 */
[----:B------:R-:W4:Y:S01]  /*dc00*/  S2R R9, SR_TID.X ;  /* 0x0000000000097919 */ /* 0x000f220000002100 */
[----:B------:R-:W-:Y:S01]  /*dc10*/  FMUL.FTZ R121, R5, R121 ;  /* 0x0000007905797220 */ /* 0x000fe20000410000 */
[----:B------:R-:W-:Y:S01]  /*dc20*/  F2FP.BF16.PACK_AB R116, R117, R116 ;  /* 0x000000747574723e */ /* 0x000fe200000010ff */
[----:B------:R-:W-:Y:S01]  /*dc30*/  FMUL.FTZ R124, R5, R124 ;  /* 0x0000007c057c7220 */ /* 0x000fe20000410000 */
[----:B------:R-:W-:Y:S01]  /*dc40*/  LOP3.LUT R7, R7, 0xffffffe0, RZ, 0xc0, !PT ;  /* 0xffffffe007077812 */ /* 0x000fe200078ec0ff */
[----:B------:R-:W-:Y:S01]  /*dc50*/  FMUL.FTZ R125, R5, R125 ;  /* 0x0000007d057d7220 */ /* 0x000fe20000410000 */
[----:B------:R-:W-:Y:S01]  /*dc60*/  F2FP.BF16.PACK_AB R120, R121, R120 ;  /* 0x000000787978723e */ /* 0x000fe200000010ff */
[C---:B------:R-:W-:Y:S01]  /*dc70*/  FMUL.FTZ R128, R5.reuse, R128 ;  /* 0x0000008005807220 */ /* 0x040fe20000410000 */
[----:B------:R-:W-:Y:S01]  /*dc80*/  IADD3 R8, R8, -R7, RZ ;  /* 0x8000000708087210 */ /* 0x000fe20007ffe0ff */
        /* <DEDUP_REMOVED lines=23> */
[----:B-1----:R-:W-:Y:S02]  /*de00*/  @P5 FMUL.FTZ R79, R2, 0.69314718246459960938 ;  /* 0x3f317218024f5820 */ /* 0x002fe40000410000 */
[----:B---3--:R-:W-:Y:S01]  /*de10*/  @P4 FMUL.FTZ R0, R0, 0.69314718246459960938 ;  /* 0x3f31721800004820 */ /* 0x008fe20000410000 */
[----:B------:R-:W-:Y:S02]  /*de20*/  F2FP.BF16.PACK_AB R148, R5, R148 ;  /* 0x000000940594723e */ /* 0x000fe400000010ff */
[----:B------:R-:W-:-:S04]  /*de30*/  MOV R5, 0x40 ;  /* 0x0000004000057802 */ /* 0x000fc80000000f00 */
[----:B------:R-:W-:Y:S02]  /*de40*/  SEL R14, R5, 0xffffffc0, !P2 ;  /* 0xffffffc0050e7807 */ /* 0x000fe40005000000 */
[----:B------:R-:W1:Y:S01]  /*de50*/  S2R R5, SR_CTAID.Y ;  /* 0x0000000000057919 */ /* 0x000e620000002600 */
[----:B--2---:R-:W-:Y:S02]  /*de60*/  ISETP.NE.AND P2, PT, R12, RZ, PT ;  /* 0x000000ff0c00720c */ /* 0x004fe40003f45270 */
[-C--:B------:R-:W-:Y:S02]  /*de70*/  IADD3 R19, R13, R14.reuse, RZ ;  /* 0x0000000e0d137210 */ /* 0x080fe40007ffe0ff */
[----:B------:R-:W-:Y:S02]  /*de80*/  IADD3 R21, R14, R11, RZ ;  /* 0x0000000b0e157210 */ /* 0x000fe40007ffe0ff */
[-C--:B------:R-:W-:Y:S01]  /*de90*/  IADD3 R23, R15, R14.reuse, RZ ;  /* 0x0000000e0f177210 */ /* 0x080fe20007ffe0ff */
[----:B------:R-:W-:Y:S01]  /*dea0*/  STS [R19], R48 ;  /* 0x0000003013007388 */ /* 0x000fe20000000800 */
[----:B------:R-:W-:-:S02]  /*deb0*/  IADD3 R25, R17, R14, RZ ;  /* 0x0000000e11197210 */ /* 0x000fc40007ffe0ff */
[----:B------:R-:W-:Y:S01]  /*dec0*/  ISETP.NE.OR P1, PT, R238, -0x1, !P2 ;  /* 0xffffffffee00780c */ /* 0x000fe20005725670 */
[----:B------:R-:W-:Y:S04]  /*ded0*/  STS [R19+0x400], R50 ;  /* 0x0004003213007388 */ /* 0x000fe80000000800 */
[----:B------:R-:W-:Y:S04]  /*dee0*/  STS [R21], R52 ;  /* 0x0000003415007388 */ /* 0x000fe80000000800 */
[----:B------:R-:W-:Y:S04]  /*def0*/  STS [R21+0x400], R54 ;  /* 0x0004003615007388 */ /* 0x000fe80000000800 */
[----:B------:R-:W-:Y:S01]  /*df00*/  STS [R23], R56 ;  /* 0x0000003817007388 */ /* 0x000fe20000000800 */
[----:B-1----:R-:W-:-:S03]  /*df10*/  @!P1 IMAD R238, R5, c[0x0][0x214], RZ ;  /* 0x0000850005ee9a24 */ /* 0x002fc600078e02ff */
        /* <DEDUP_REMOVED lines=12> */
[----:B------:R-:W-:Y:S04]  /*dfe0*/  STS [R19+0x2400], R82 ;  /* 0x0024005213007388 */ /* 0x000fe80000000800 */
[----:B------:R-:W-:Y:S04]  /*dff0*/  STS [R21+0x2000], R84 ;  /* 0x0020005415007388 */ /* 0x000fe80000000800 */
[----:B------:R-:W-:Y:S04]  /*e000*/  STS [R21+0x2400], R86 ;  /* 0x0024005615007388 */ /* 0x000fe80000000800 */
[----:B------:R-:W-:Y:S01]  /*e010*/  STS [R23+0x2000], R88 ;  /* 0x0020005817007388 */ /* 0x000fe20000000800 */
[----:B----4-:R-:W-:-:S03]  /*e020*/  SHF.R.S32.HI R76, RZ, 0x1f, R9 ;  /* 0x0000001fff4c7819 */ /* 0x010fc60000011409 */
[----:B------:R-:W-:Y:S01]  /*e030*/  STS [R23+0x2400], R90 ;  /* 0x0024005a17007388 */ /* 0x000fe20000000800 */
[----:B-1----:R-:W-:-:S03]  /*e040*/  @!P0 SHF.R.S32.HI R78, RZ, 0x1f, R5 ;  /* 0x0000001fff4e8819 */ /* 0x002fc60000011405 */
[----:B------:R-:W-:Y:S01]  /*e050*/  STS [R25+0x2000], R92 ;  /* 0x0020005c19007388 */ /* 0x000fe20000000800 */
[----:B--2---:R-:W-:-:S03]  /*e060*/  @!P0 IMAD.WIDE.U32 R80, R5, c[0x0][0x1e0], RZ ;  /* 0x0000780005508a25 */ /* 0x004fc600078e00ff */
[----:B------:R-:W-:Y:S01]  /*e070*/  STS [R25+0x2400], R94 ;  /* 0x0024005e19007388 */ /* 0x000fe20000000800 */
[----:B------:R-:W-:Y:S01]  /*e080*/  @!P0 IMAD R78, R78, c[0x0][0x1e0], RZ ;  /* 0x000078004e4e8a24 */ /* 0x000fe200078e02ff */
[----:B------:R-:W-:Y:S02]  /*e090*/  @!P0 MOV R6, R80 ;  /* 0x0000005000068202 */ /* 0x000fe40000000f00 */
[----:B------:R-:W-:Y:S01]  /*e0a0*/  STS [R13+0x4000], R96 ;  /* 0x004000600d007388 */ /* 0x000fe20000000800 */
[----:B------:R-:W-:Y:S01]  /*e0b0*/  @!P0 IMAD R77, R5, c[0x0][0x1e4], R78 ;  /* 0x00007900054d8a24 */ /* 0x000fe200078e024e */
[----:B------:R-:W-:Y:S02]  /*e0c0*/  LEA.HI R78, R76, R9, RZ, 0x5 ;  /* 0x000000094c4e7211 */ /* 0x000fe400078f28ff */
[----:B------:R-:W-:Y:S02]  /*e0d0*/  STS [R13+0x4400], R98 ;  /* 0x004400620d007388 */ /* 0x000fe40000000800 */
[----:B------:R-:W-:-:S02]  /*e0e0*/  LOP3.LUT R78, R78, 0xffffffe0, RZ, 0xc0, !PT ;  /* 0xffffffe04e4e7812 */ /* 0x000fc400078ec0ff */
[----:B------:R-:W-:Y:S01]  /*e0f0*/  STS [R11+0x4000], R100 ;  /* 0x004000640b007388 */ /* 0x000fe20000000800 */
[----:B------:R-:W-:Y:S02]  /*e100*/  @!P0 IADD3 R4, R81, R77, RZ ;  /* 0x0000004d51048210 */ /* 0x000fe40007ffe0ff */
[----:B------:R-:W-:Y:S01]  /*e110*/  SHF.R.S32.HI R77, RZ, 0x1f, R10 ;  /* 0x0000001fff4d7819 */ /* 0x000fe2000001140a */
[----:B------:R-:W-:Y:S01]  /*e120*/  STS [R11+0x4400], R102 ;  /* 0x004400660b007388 */ /* 0x000fe20000000800 */
[----:B------:R-:W-:Y:S02]  /*e130*/  IADD3 R78, R9, -R78, RZ ;  /* 0x8000004e094e7210 */ /* 0x000fe40007ffe0ff */
[----:B------:R-:W-:Y:S01]  /*e140*/  LOP3.LUT P0, RZ, R8, 0x3, RZ, 0xc0, !PT ;  /* 0x0000000308ff7812 */ /* 0x000fe2000780c0ff */
[----:B------:R-:W-:Y:S01]  /*e150*/  STS [R15+0x4000], R104 ;  /* 0x004000680f007388 */ /* 0x000fe20000000800 */
[----:B------:R-:W-:Y:S02]  /*e160*/  LEA.HI R77, R77, R10, RZ, 0x2 ;  /* 0x0000000a4d4d7211 */ /* 0x000fe400078f10ff */
[----:B------:R-:W-:Y:S01]  /*e170*/  SHF.R.S32.HI R7, RZ, 0x1f, R78 ;  /* 0x0000001fff077819 */ /* 0x000fe2000001144e */
[----:B------:R-:W-:Y:S01]  /*e180*/  STS [R15+0x4400], R106 ;  /* 0x0044006a0f007388 */ /* 0x000fe20000000800 */
[----:B------:R-:W-:-:S02]  /*e190*/  LOP3.LUT R77, R77, 0xffffffc, RZ, 0xc0, !PT ;  /* 0x0ffffffc4d4d7812 */ /* 0x000fc400078ec0ff */
[----:B------:R-:W-:Y:S01]  /*e1a0*/  LEA.HI R7, R7, R78, RZ, 0x2 ;  /* 0x0000004e07077211 */ /* 0x000fe200078f10ff */
[----:B------:R-:W-:Y:S01]  /*e1b0*/  STS [R17+0x4000], R108 ;  /* 0x0040006c11007388 */ /* 0x000fe20000000800 */
[----:B------:R-:W-:Y:S02]  /*e1c0*/  IADD3 R77, R10, -R77, RZ ;  /* 0x8000004d0a4d7210 */ /* 0x000fe40007ffe0ff */
[----:B------:R-:W-:Y:S01]  /*e1d0*/  SHF.R.S32.HI R2, RZ, 0x2, R7 ;  /* 0x00000002ff027819 */ /* 0x000fe20000011407 */
[----:B------:R-:W-:Y:S01]  /*e1e0*/  STS [R17+0x4400], R110 ;  /* 0x0044006e11007388 */ /* 0x000fe20000000800 */
[----:B------:R-:W-:Y:S01]  /*e1f0*/  MOV R8, 0x7f800000 ;  /* 0x7f80000000087802 */ /* 0x000fe20000000f00 */
[----:B------:R-:W-:Y:S01]  /*e200*/  @P5 FFMA.FTZ R8, R164, c[0x0][0x238], R79 ;  /* 0x00008e00a4085a23 */ /* 0x000fe2000001004f */
[----:B------:R-:W-:Y:S01]  /*e210*/  MOV R10, 0x7f800000 ;  /* 0x7f800000000a7802 */ /* 0x000fe20000000f00 */
[----:B------:R-:W-:Y:S01]  /*e220*/  STS [R19+0x4000], R112 ;  /* 0x0040007013007388 */ /* 0x000fe20000000800 */
[----:B------:R-:W-:Y:S01]  /*e230*/  @P4 FFMA.FTZ R10, R3, c[0x0][0x238], R0 ;  /* 0x00008e00030a4a23 */ /* 0x000fe20000010000 */
[----:B------:R-:W-:-:S02]  /*e240*/  LEA R2, R77, R2, 0x4 ;  /* 0x000000024d027211 */ /* 0x000fc400078e20ff */
        /* <DEDUP_REMOVED lines=24> */
[----:B-1----:R-:W1:Y:S04]  /*e3d0*/  S2R R11, SR_CTAID.Z ;  /* 0x00000000000b7919 */ /* 0x002e680000002700 */
[----:B------:R2:W3:Y:S04]  /*e3e0*/  LDS.128 R68, [R241] ;  /* 0x00000000f1447984 */ /* 0x0004e80000000c00 */
[----:B------:R2:W4:Y:S01]  /*e3f0*/  LDS.128 R64, [R241+0x800] ;  /* 0x00080000f1407984 */ /* 0x0005220000000c00 */
[----:B-1----:R-:W-:-:S03]  /*e400*/  @!P2 IMAD R5, R5, c[0x0][0x1c0], R11 ;  /* 0x000070000505aa24 */ /* 0x002fc600078e020b */
[----:B------:R2:W1:Y:S01]  /*e410*/  LDS.128 R60, [R241+0x1000] ;  /* 0x00100000f13c7984 */ /* 0x0004620000000c00 */
[----:B------:R-:W-:Y:S02]  /*e420*/  @P2 IMAD R238, R11, c[0x0][0x234], R238 ;  /* 0x00008d000bee2a24 */ /* 0x000fe400078e02ee */
[----:B------:R-:W-:Y:S01]  /*e430*/  @!P2 IMAD R238, R5, c[0x0][0x214], RZ ;  /* 0x0000850005eeaa24 */ /* 0x000fe200078e02ff */
[----:B------:R2:W1:Y:S04]  /*e440*/  LDS.128 R56, [R241+0x1800] ;  /* 0x00180000f1387984 */ /* 0x0004680000000c00 */
        /* <DEDUP_REMOVED lines=13> */
[----:B---34-:R-:W3:Y:S01]  /*e520*/  S2R R5, SR_CTAID.X ;  /* 0x0000000000057919 */ /* 0x018ee20000002500 */
[----:B------:R-:W-:-:S02]  /*e530*/  IADD3 R78, R2, 0x8, RZ ;  /* 0x00000008024e7810 */ /* 0x000fc40007ffe0ff */
[-C--:B------:R-:W-:Y:S02]  /*e540*/  ISETP.GE.AND P2, PT, R2, R235.reuse, PT ;  /* 0x000000eb0200720c */ /* 0x080fe40003f46270 */
[----:B------:R-:W-:Y:S01]  /*e550*/  ISETP.GE.AND P1, PT, R78, R235, PT ;  /* 0x000000eb4e00720c */ /* 0x000fe20003f26270 */
[----:B---3--:R-:W-:-:S05]  /*e560*/  IMAD R5, R5, 0x40, R238 ;  /* 0x0000004005057824 */ /* 0x008fca00078e02ee */
[----:B------:R-:W-:Y:S02]  /*e570*/  SHF.R.S32.HI R3, RZ, 0x1f, R5 ;  /* 0x0000001fff037819 */ /* 0x000fe40000011405 */
[----:B------:R-:W-:-:S04]  /*e580*/  IADD3 R0, P0, R2, R5, RZ ;  /* 0x0000000502007210 */ /* 0x000fc80007f1e0ff */
[----:B------:R-:W-:Y:S02]  /*e590*/  LEA.HI.X.SX32 R3, R2, R3, 0x1, P0 ;  /* 0x0000000302037211 */ /* 0x000fe400000f0eff */
[----:B------:R-:W-:-:S04]  /*e5a0*/  LEA R2, P0, R0, c[0x0][0x200], 0x2 ;  /* 0x0000800000027a11 */ /* 0x000fc800078010ff */
[----:B------:R-:W-:-:S05]  /*e5b0*/  LEA.HI.X R3, R0, c[0x0][0x204], R3, 0x2, P0 ;  /* 0x0000810000037a11 */ /* 0x000fca00000f1403 */
[----:B------:R3:W-:Y:S04]  /*e5c0*/  @!P2 STG.E [R2.64], R8 ;  /* 0x000000080200a986 */ /* 0x0007e8000c10190a */
[----:B------:R3:W-:Y:S02]  /*e5d0*/  @!P1 STG.E [R2.64+0x20], R10 ;  /* 0x0000200a02009986 */ /* 0x0007e4000c10190a */
.L_x_2353:
[----:B---34-:R-:W-:Y:S05]  /*e5e0*/  BSYNC B0 ;  /* 0x0000000000007941 */ /* 0x018fea0003800000 */
.L_x_2352:
[----:B------:R-:W3:Y:S01]  /*e5f0*/  S2R R0, SR_CTAID.X ;  /* 0x0000000000007919 */ /* 0x000ee20000002500 */
[----:B------:R-:W-:Y:S01]  /*e600*/  LEA.HI R76, R76, R9, RZ, 0x3 ;  /* 0x000000094c4c7211 */ /* 0x000fe200078f18ff */
[----:B------:R-:W-:Y:S03]  /*e610*/  BSSY B0, `(.L_x_2354) ;  /* 0x0000020000007945 */ /* 0x000fe60003800000 */
[----:B------:R-:W-:Y:S02]  /*e620*/  LOP3.LUT R2, R76, 0xfffffff8, RZ, 0xc0, !PT ;  /* 0xfffffff84c027812 */ /* 0x000fe400078ec0ff */
[----:B------:R-:W-:-:S03]  /*e630*/  SHF.R.S32.HI R76, RZ, 0x3, R76 ;  /* 0x00000003ff4c7819 */ /* 0x000fc6000001144c */
[----:B------:R-:W-:-:S04]  /*e640*/  IMAD.IADD R2, R9, 0x1, -R2 ;  /* 0x0000000109027824 */ /* 0x000fc800078e0a02 */
[----:B------:R-:W-:Y:S01]  /*e650*/  IMAD.SHL.U32 R8, R2, 0x8, RZ ;  /* 0x0000000802087824 */ /* 0x000fe200078e00ff */
[----:B------:R-:W-:-:S04]  /*e660*/  SHF.R.S32.HI R2, RZ, 0x1f, R11 ;  /* 0x0000001fff027819 */ /* 0x000fc8000001140b */
[----:B------:R-:W-:Y:S01]  /*e670*/  SHF.R.S32.HI R9, RZ, 0x1f, R8 ;  /* 0x0000001fff097819 */ /* 0x000fe20000011408 */
[----:B------:R-:W-:Y:S02]  /*e680*/  IMAD R2, R2, c[0x0][0x1f0], RZ ;  /* 0x00007c0002027a24 */ /* 0x000fe400078e02ff */
[----:B---3--:R-:W-:Y:S02]  /*e690*/  IMAD.SHL.U32 R0, R0, 0x40, RZ ;  /* 0x0000004000007824 */ /* 0x008fe400078e00ff */
[----:B------:R-:W-:Y:S02]  /*e6a0*/  IMAD R2, R11, c[0x0][0x1f4], R2 ;  /* 0x00007d000b027a24 */ /* 0x000fe400078e0202 */
[----:B------:R-:W-:Y:S01]  /*e6b0*/  IMAD.WIDE.U32 R8, R0, c[0x0][0x1e8], R8 ;  /* 0x00007a0000087a25 */ /* 0x000fe200078e0008 */
[----:B------:R-:W-:-:S04]  /*e6c0*/  SHF.R.S32.HI R3, RZ, 0x1f, R0 ;  /* 0x0000001fff037819 */ /* 0x000fc80000011400 */
[----:B------:R-:W-:Y:S01]  /*e6d0*/  IADD3 R6, P0, R6, R8, RZ ;  /* 0x0000000806067210 */ /* 0x000fe20007f1e0ff */
[----:B------:R-:W-:-:S04]  /*e6e0*/  IMAD R3, R3, c[0x0][0x1e8], RZ ;  /* 0x00007a0003037a24 */ /* 0x000fc800078e02ff */
[----:B------:R-:W-:Y:S01]  /*e6f0*/  IMAD R3, R0, c[0x0][0x1ec], R3 ;  /* 0x00007b0000037a24 */ /* 0x000fe200078e0203 */
[----:B------:R-:W-:-:S04]  /*e700*/  SHF.R.S32.HI R0, RZ, 0x1f, R76 ;  /* 0x0000001fff007819 */ /* 0x000fc8000001144c */
[----:B------:R-:W-:Y:S02]  /*e710*/  IADD3.X R7, R4, R3, R9, P0, !PT ;  /* 0x0000000304077210 */ /* 0x000fe400007fe409 */
[----:B------:R-:W-:-:S03]  /*e720*/  ISETP.GE.AND P0, PT, R76, R235, PT ;  /* 0x000000eb4c00720c */ /* 0x000fc60003f06270 */
[----:B------:R-:W-:-:S04]  /*e730*/  IMAD.WIDE.U32 R4, R11, c[0x0][0x1f0], R6 ;  /* 0x00007c000b047a25 */ /* 0x000fc800078e0006 */
[----:B------:R-:W-:-:S06]  /*e740*/  IMAD.IADD R7, R2, 0x1, R5 ;  /* 0x0000000102077824 */ /* 0x000fcc00078e0205 */
        /* <DEDUP_REMOVED lines=8> */
[----:B------:R3:W-:Y:S04]  /*e7d0*/  STG.E.128 [R10.64], R68 ;  /* 0x000000440a007986 */ /* 0x0007e8000c101d0a */
[----:B-1----:R3:W-:Y:S04]  /*e7e0*/  STG.E.128 [R10.64+0x80], R52 ;  /* 0x000080340a007986 */ /* 0x0027e8000c101d0a */
[----:B------:R3:W-:Y:S04]  /*e7f0*/  STG.E.128 [R10.64+0x100], R36 ;  /* 0x000100240a007986 */ /* 0x0007e8000c101d0a */
[----:B------:R3:W-:Y:S02]  /*e800*/  STG.E.128 [R10.64+0x180], R20 ;  /* 0x000180140a007986 */ /* 0x0007e4000c101d0a */
.L_x_2355:
[----:B------:R-:W-:Y:S05]  /*e810*/  BSYNC B0 ;  /* 0x0000000000007941 */ /* 0x000fea0003800000 */
.L_x_2354:
[----:B------:R-:W-:Y:S01]  /*e820*/  IADD3 R2, R76, 0x10, RZ ;  /* 0x000000104c027810 */ /* 0x000fe20007ffe0ff */
        /* <DEDUP_REMOVED lines=9> */
[----:B---3--:R-:W-:-:S03]  /*e8c0*/  LEA R10, P0, R8, c[0x0][0x1d0], 0x1 ;  /* 0x00007400080a7a11 */ /* 0x008fc600078008ff */
[----:B------:R-:W-:-:S05]  /*e8d0*/  IMAD R2, R3, c[0x0][0x1ec], R2 ;  /* 0x00007b0003027a24 */ /* 0x000fca00078e0202 */
[----:B------:R-:W-:-:S04]  /*e8e0*/  IADD3 R2, R2, R9, RZ ;  /* 0x0000000902027210 */ /* 0x000fc80007ffe0ff */
[----:B------:R-:W-:-:S05]  /*e8f0*/  LEA.HI.X R11, R8, c[0x0][0x1d4], R2, 0x1, P0 ;  /* 0x00007500080b7a11 */ /* 0x000fca00000f0c02 */
[----:B------:R3:W-:Y:S04]  /*e900*/  STG.E.128 [R10.64], R64 ;  /* 0x000000400a007986 */ /* 0x0007e8000c101d0a */
[----:B-1----:R3:W-:Y:S04]  /*e910*/  STG.E.128 [R10.64+0x80], R48 ;  /* 0x000080300a007986 */ /* 0x0027e8000c101d0a */
[----:B------:R3:W-:Y:S04]  /*e920*/  STG.E.128 [R10.64+0x100], R32 ;  /* 0x000100200a007986 */ /* 0x0007e8000c101d0a */
[----:B------:R3:W-:Y:S02]  /*e930*/  STG.E.128 [R10.64+0x180], R16 ;  /* 0x000180100a007986 */ /* 0x0007e4000c101d0a */
.L_x_2357:
[----:B------:R-:W-:Y:S05]  /*e940*/  BSYNC B0 ;  /* 0x0000000000007941 */ /* 0x000fea0003800000 */
.L_x_2356:
        /* <DEDUP_REMOVED lines=14> */
[----:B-1----:R1:W-:Y:S04]  /*ea30*/  STG.E.128 [R10.64], R60 ;  /* 0x0000003c0a007986 */ /* 0x0023e8000c101d0a */
[----:B------:R1:W-:Y:S04]  /*ea40*/  STG.E.128 [R10.64+0x80], R44 ;  /* 0x0000802c0a007986 */ /* 0x0003e8000c101d0a */
[----:B------:R1:W-:Y:S04]  /*ea50*/  STG.E.128 [R10.64+0x100], R28 ;  /* 0x0001001c0a007986 */ /* 0x0003e8000c101d0a */
[----:B------:R1:W-:Y:S02]  /*ea60*/  STG.E.128 [R10.64+0x180], R12 ;  /* 0x0001800c0a007986 */ /* 0x0003e4000c101d0a */
.L_x_2359:
[----:B------:R-:W-:Y:S05]  /*ea70*/  BSYNC B0 ;  /* 0x0000000000007941 */ /* 0x000fea0003800000 */
.L_x_2358:
[----:B------:R-:W-:-:S04]  /*ea80*/  IADD3 R2, R76, 0x30, RZ ;  /* 0x000000304c027810 */ /* 0x000fc80007ffe0ff */
[----:B------:R-:W-:-:S13]  /*ea90*/  ISETP.GE.AND P0, PT, R2, R235, PT ;  /* 0x000000eb0200720c */ /* 0x000fda0003f06270 */
[----:B------:R-:W-:Y:S05]  /*eaa0*/  @P0 EXIT ;  /* 0x000000000000094d */ /* 0x000fea0003800000 */
        /* <DEDUP_REMOVED lines=9> */
[----:B-1----:R-:W-:Y:S04]  /*eb40*/  STG.E.128 [R2.64], R56 ;  /* 0x0000003802007986 */ /* 0x002fe8000c101d0a */
[----:B------:R-:W-:Y:S04]  /*eb50*/  STG.E.128 [R2.64+0x80], R40 ;  /* 0x0000802802007986 */ /* 0x000fe8000c101d0a */
[----:B------:R-:W-:Y:S04]  /*eb60*/  STG.E.128 [R2.64+0x100], R24 ;  /* 0x0001001802007986 */ /* 0x000fe8000c101d0a */
[----:B------:R-:W-:Y:S01]  /*eb70*/  STG.E.128 [R2.64+0x180], R72 ;  /* 0x0001804802007986 */ /* 0x000fe2000c101d0a */
[----:B------:R-:W-:Y:S05]  /*eb80*/  EXIT ;  /* 0x000000000000794d */ /* 0x000fea0003800000 */
.L_x_2360:
        /* <DEDUP_REMOVED lines=15> */
.L_x_4920:


//--------------------- .text._ZN5flash24flash_fwd_splitkv_kernelI23Flash_fwd_kernel_traitsILi256ELi64ELi64ELi4ELb0ELb0EN7cutlass10bfloat16_tE19Flash_kernel_traitsILi256ELi64ELi64ELi4ES3_EELb1ELb0ELb0ELb0ELb1ELb1ELb0ELb0EEEvNS_16Flash_fwd_paramsE --------------------------
	.section	.text._ZN5flash24flash_fwd_splitkv_kernelI23Flash_fwd_kernel_traitsILi256ELi64ELi64ELi4ELb0ELb0EN7cutlass10bfloat16_tE19Flash_kernel_traitsILi256ELi64ELi64ELi4ES3_EELb1ELb0ELb0ELb0ELb1ELb1ELb0ELb0EEEvNS_16Flash_fwd_paramsE,"ax",@progbits
	.sectioninfo	@"SHI_REGISTERS=255"
	.align	128
        .global         _ZN5flash24flash_fwd_splitkv_kernelI23Flash_fwd_kernel_traitsILi256ELi64ELi64ELi4ELb0ELb0EN7cutlass10bfloat16_tE19Flash_kernel_traitsILi256ELi64ELi64ELi4ES3_EELb1ELb0ELb0ELb0ELb1ELb1ELb0ELb0EEEvNS_16Flash_fwd_paramsE
        .type           _ZN5flash24flash_fwd_splitkv_kernelI23Flash_fwd_kernel_traitsILi256ELi64ELi64ELi4ELb0ELb0EN7cutlass10bfloat16_tE19Flash_kernel_traitsILi256ELi64ELi64ELi4ES3_EELb1ELb0ELb0ELb0ELb1ELb1ELb0ELb0EEEvNS_16Flash_fwd_paramsE,@function
        .size           _ZN5flash24flash_fwd_splitkv_kernelI23Flash_fwd_kernel_traitsILi256ELi64ELi64ELi4ELb0ELb0EN7cutlass10bfloat16_tE19Flash_kernel_traitsILi256ELi64ELi64ELi4ES3_EELb1ELb0ELb0ELb0ELb1ELb1ELb0ELb0EEEvNS_16Flash_fwd_paramsE,(.L_x_4921 - _ZN5flash24flash_fwd_splitkv_kernelI23Flash_fwd_kernel_traitsILi256ELi64ELi64ELi4ELb0ELb0EN7cutlass10bfloat16_tE19Flash_kernel_traitsILi256ELi64ELi64ELi4ES3_EELb1ELb0ELb0ELb0ELb1ELb1ELb0ELb0EEEvNS_16Flash_fwd_paramsE)
        .other          _ZN5flash24flash_fwd_splitkv_kernelI23Flash_fwd_kernel_traitsILi256ELi64ELi64ELi4ELb0ELb0EN7cutlass10bfloat16_tE19Flash_kernel_traitsILi256ELi64ELi64ELi4ES3_EELb1ELb0ELb0ELb0ELb1ELb1ELb0ELb0EEEvNS_16Flash_fwd_paramsE,@"STO_CUDA_ENTRY STV_DEFAULT"
_ZN5flash24flash_fwd_splitkv_kernelI23Flash_fwd_kernel_traitsILi256ELi64ELi64ELi4ELb0ELb0EN7cutlass10bfloat16_tE19Flash_kernel_traitsILi256ELi64ELi64ELi4ES3_EELb1ELb0ELb0ELb0ELb1ELb1ELb0ELb0EEEvNS_16Flash_fwd_paramsE:
.text._ZN5flash24flash_fwd_splitkv_kernelI23Flash_fwd_kernel_traitsILi256ELi64ELi64ELi4ELb0ELb0EN7cutlass10bfloat16_tE19Flash_kernel_traitsILi256ELi64ELi64ELi4ES3_EELb1ELb0ELb0ELb0ELb1ELb1ELb0ELb0EEEvNS_16Flash_fwd_paramsE:
        /* <DEDUP_REMOVED lines=16> */
[----:B------:R1:W2:Y:S04]  /*0100*/  @P2 LDG.E R242, [R2.64] ;  /* 0x0000000a02f22981 */ /* 0x0002a8000c1e1900 */
[----:B------:R1:W2:Y:S01]  /*0110*/  @P2 LDG.E R97, [R2.64+0x4] ;  /* 0x0000040a02612981 */ /* 0x0002a2000c1e1900 */
[----:B------:R-:W-:-:S06]  /*0120*/  @P0 IMAD.WIDE R4, R10, R0, c[0x0][0x250] ;  /* 0x000094000a040625 */ /* 0x000fcc00078e0200 */
[----:B------:R3:W5:Y:S04]  /*0130*/  @!P1 LDG.E R7, [R8.64] ;  /* 0x0000000a08079981 */ /* 0x000768000c1e1900 */
[----:B------:R-:W4:Y:S04]  /*0140*/  S2R R32, SR_CTAID.X ;  /* 0x0000000000207919 */ /* 0x000f280000002500 */
[----:B------:R-:W2:Y:S04]  /*0150*/  S2R R26, SR_CTAID.Z ;  /* 0x00000000001a7919 */ /* 0x000ea80000002700 */
[----:B------:R-:W2:Y:S01]  /*0160*/  S2R R93, SR_TID.X ;  /* 0x00000000005d7919 */ /* 0x000ea20000002100 */
[----:B-1----:R-:W-:-:S06]  /*0170*/  IMAD.MOV.U32 R3, RZ, RZ, RZ ;  /* 0x000000ffff037224 */ /* 0x002fcc00078e00ff */
[----:B------:R3:W5:Y:S01]  /*0180*/  @P0 LDG.E R3, [R4.64] ;  /* 0x0000000a04030981 */ /* 0x000762000c1e1900 */
[----:B------:R-:W-:-:S04]  /*0190*/  ISETP.NE.U32.AND P0, PT, RZ, c[0x0][0x248], PT ;  /* 0x00009200ff007a0c */ /* 0x000fc80003f05070 */
[----:B------:R-:W-:Y:S01]  /*01a0*/  ISETP.NE.AND.EX P0, PT, RZ, c[0x0][0x24c], PT, P0 ;  /* 0x00009300ff007a0c */ /* 0x000fe20003f05300 */
[----:B--2---:R-:W-:Y:S02]  /*01b0*/  @P2 IMAD.IADD R97, R97, 0x1, -R242 ;  /* 0x0000000161612824 */ /* 0x004fe400078e0af2 */
[----:B------:R-:W-:-:S10]  /*01c0*/  @!P2 IMAD.MOV.U32 R97, RZ, RZ, c[0x0][0x214] ;  /* 0x00008500ff61a624 */ /* 0x000fd400078e00ff */
[----:B------:R-:W-:Y:S05]  /*01d0*/  @!P0 BRA `(.L_x_2361) ;  /* 0x0000004000008947 */ /* 0x000fea0003800000 */
[----:B---34-:R-:W2:Y:S02]  /*01e0*/  @P3 LDG.E R4, [R8.64+0x4] ;  /* 0x0000040a08043981 */ /* 0x018ea4000c1e1900 */
[----:B--2--5:R-:W-:-:S06]  /*01f0*/  @P3 IADD3 R4, R4, -R7, RZ ;  /* 0x8000000704043210 */ /* 0x024fcc0007ffe0ff */
[----:B------:R1:W5:Y:S01]  /*0200*/  @!P3 LDG.E R4, [R8.64] ;  /* 0x0000000a0804b981 */ /* 0x000362000c1e1900 */
[----:B------:R-:W-:Y:S05]  /*0210*/  BRA `(.L_x_2362) ;  /* 0x0000001000007947 */ /* 0x000fea0003800000 */
.L_x_2361:
[----:B---34-:R-:W-:Y:S02]  /*0220*/  MOV R4, c[0x0][0x218] ;  /* 0x0000860000047a02 */ /* 0x018fe40000000f00 */
.L_x_2362:
        /* <DEDUP_REMOVED lines=37> */
[----:B------:R-:W-:Y:S01]  /*0480*/  IMAD R0, R0, c[0x0][0x1e8], RZ ;  /* 0x00007a0000007a24 */ /* 0x000fe200078e02ff */
[----:B------:R-:W-:Y:S01]  /*0490*/  SHF.R.S32.HI R2, RZ, 0x3, R2 ;  /* 0x00000003ff027819 */ /* 0x000fe20000011402 */
[----:B------:R-:W-:-:S02]  /*04a0*/  IMAD.IADD R4, R93, 0x1, -R4 ;  /* 0x000000015d047824 */ /* 0x000fc400078e0a04 */
[----:B------:R-:W-:Y:S01]  /*04b0*/  @!P0 SHF.R.S32.HI R3, RZ, 0x1f, R10 ;  /* 0x0000001fff038819 */ /* 0x000fe2000001140a */
[----:B------:R-:W-:-:S04]  /*04c0*/  @!P0 IMAD.WIDE.U32 R8, R10, c[0x0][0x1e0], RZ ;  /* 0x000078000a088a25 */ /* 0x000fc800078e00ff */
[----:B------:R-:W-:Y:S02]  /*04d0*/  IMAD.SHL.U32 R4, R4, 0x8, RZ ;  /* 0x0000000804047824 */ /* 0x000fe400078e00ff */
[----:B------:R-:W-:Y:S02]  /*04e0*/  @!P0 IMAD R3, R3, c[0x0][0x1e0], RZ ;  /* 0x0000780003038a24 */ /* 0x000fe400078e02ff */
[----:B------:R-:W-:Y:S01]  /*04f0*/  @P0 IMAD.WIDE.U32 R6, R242, c[0x0][0x1e8], RZ ;  /* 0x00007a00f2060a25 */ /* 0x000fe200078e00ff */
[--C-:B------:R-:W-:Y:S02]  /*0500*/  SHF.R.S32.HI R5, RZ, 0x1f, R4.reuse ;  /* 0x0000001fff057819 */ /* 0x100fe40000011404 */
        /* <DEDUP_REMOVED lines=8> */
[----:B------:R-:W-:Y:S01]  /*0590*/  IMAD R10, R10, c[0x0][0x1c0], R26 ;  /* 0x000070000a0a7a24 */ /* 0x000fe200078e021a */
[----:B------:R-:W-:Y:S02]  /*05a0*/  SHF.R.S32.HI R4, RZ, 0x1f, R2 ;  /* 0x0000001fff047819 */ /* 0x000fe40000011402 */
[----:B------:R-:W-:Y:S01]  /*05b0*/  IADD3.X R7, R242, R5, R0, P0, !PT ;  /* 0x00000005f2077210 */ /* 0x000fe200007fe400 */
[----:B------:R-:W-:Y:S01]  /*05c0*/  IMAD R3, R3, c[0x0][0x1f0], RZ ;  /* 0x00007c0003037a24 */ /* 0x000fe200078e02ff */
[----:B------:R-:W-:Y:S01]  /*05d0*/  ISETP.GE.AND P0, PT, R2, R97, PT ;  /* 0x000000610200720c */ /* 0x000fe20003f06270 */
[----:B------:R-:W-:-:S02]  /*05e0*/  IMAD R96, R10, c[0x0][0x214], R96 ;  /* 0x000085000a607a24 */ /* 0x000fc400078e0260 */
[C---:B------:R-:W-:Y:S02]  /*05f0*/  IMAD R3, R26.reuse, c[0x0][0x1f4], R3 ;  /* 0x00007d001a037a24 */ /* 0x040fe400078e0203 */
[----:B------:R-:W-:-:S05]  /*0600*/  IMAD.WIDE.U32 R26, R26, c[0x0][0x1f0], R6 ;  /* 0x00007c001a1a7a25 */ /* 0x000fca00078e0006 */
[----:B------:R-:W-:-:S03]  /*0610*/  IADD3 R11, R27, R3, RZ ;  /* 0x000000031b0b7210 */ /* 0x000fc60007ffe0ff */
        /* <DEDUP_REMOVED lines=12> */
.L_x_2365:
[----:B------:R-:W-:Y:S05]  /*06e0*/  BSYNC B0 ;  /* 0x0000000000007941 */ /* 0x000fea0003800000 */
.L_x_2364:
        /* <DEDUP_REMOVED lines=18> */
.L_x_2367:
[----:B------:R-:W-:Y:S05]  /*0810*/  BSYNC B0 ;  /* 0x0000000000007941 */ /* 0x000fea0003800000 */
.L_x_2366:
        /* <DEDUP_REMOVED lines=18> */
.L_x_2369:
[----:B------:R-:W-:Y:S05]  /*0940*/  BSYNC B0 ;  /* 0x0000000000007941 */ /* 0x000fea0003800000 */
.L_x_2368:
        /* <DEDUP_REMOVED lines=18> */
.L_x_2371:
[----:B------:R-:W-:Y:S05]  /*0a70*/  BSYNC B0 ;  /* 0x0000000000007941 */ /* 0x000fea0003800000 */
.L_x_2370:
[----:B------:R-:W-:-:S04]  /*0a80*/  LOP3.LUT P4, RZ, R93, 0x7, RZ, 0xc0, !PT ;  /* 0x000000075dff7812 */ /* 0x000fc8000788c0ff */
[-C--:B------:R-:W-:Y:S02]  /*0a90*/  ISETP.GE.OR P3, PT, R2, R97.reuse, P4 ;  /* 0x000000610200720c */ /* 0x080fe40002766670 */
[-C--:B------:R-:W-:Y:S02]  /*0aa0*/  ISETP.GE.OR P2, PT, R6, R97.reuse, P4 ;  /* 0x000000610600720c */ /* 0x080fe40002746670 */
[-C--:B------:R-:W-:Y:S02]  /*0ab0*/  ISETP.GE.OR P1, PT, R5, R97.reuse, P4 ;  /* 0x000000610500720c */ /* 0x080fe40002726670 */
[C---:B------:R-:W-:Y:S02]  /*0ac0*/  IADD3 R2, P0, R96.reuse, R2, RZ ;  /* 0x0000000260027210 */ /* 0x040fe40007f1e0ff */
        /* <DEDUP_REMOVED lines=14> */
.L_x_2363:
[----:B------:R-:W-:Y:S01]  /*0bb0*/  ISETP.NE.U32.AND P0, PT, RZ, c[0x0][0x2b8], PT ;  /* 0x0000ae00ff007a0c */ /* 0x000fe20003f05070 */
[----:B------:R-:W-:Y:S01]  /*0bc0*/  IMAD.MOV.U32 R2, RZ, RZ, R10 ;  /* 0x000000ffff027224 */ /* 0x000fe200078e000a */
[----:B------:R-:W-:Y:S02]  /*0bd0*/  ISETP.NE.U32.AND P2, PT, RZ, c[0x0][0x2c0], PT ;  /* 0x0000b000ff007a0c */ /* 0x000fe40003f45070 */
[----:B------:R-:W-:Y:S02]  /*0be0*/  ISETP.NE.AND.EX P0, PT, RZ, c[0x0][0x2bc], PT, P0 ;  /* 0x0000af00ff007a0c */ /* 0x000fe40003f05300 */
[----:B------:R-:W-:-:S11]  /*0bf0*/  ISETP.NE.AND.EX P2, PT, RZ, c[0x0][0x2c4], PT, P2 ;  /* 0x0000b100ff007a0c */ /* 0x000fd60003f45320 */
[----:B------:R-:W-:Y:S02]  /*0c00*/  @P0 IMAD.WIDE R4, R10, R0, c[0x0][0x2b8] ;  /* 0x0000ae000a040625 */ /* 0x000fe400078e0200 */
[----:B------:R-:W-:-:S03]  /*0c10*/  @P2 SHF.R.S32.HI R0, RZ, 0x1f, R10 ;  /* 0x0000001fff002819 */ /* 0x000fc6000001140a */
[----:B------:R1:W5:Y:S01]  /*0c20*/  @P0 LDG.E R2, [R4.64] ;  /* 0x0000000a04020981 */ /* 0x000362000c1e1900 */
[----:B------:R-:W-:Y:S01]  /*0c30*/  CS2R R246, SRZ ;  /* 0x0000000000f67805 */ /* 0x000fe2000001ff00 */
[----:B------:R-:W-:Y:S01]  /*0c40*/  @P2 IMAD R0, R0, c[0x0][0x2c8], RZ ;  /* 0x0000b20000002a24 */ /* 0x000fe200078e02ff */
[----:B------:R-:W-:Y:S02]  /*0c50*/  PLOP3.LUT P0, PT, PT, PT, PT, 0x8, 0x0 ;  /* 0x000000000000781c */ /* 0x000fe40003f0e170 */
[----:B------:R-:W-:Y:S01]  /*0c60*/  IABS R89, c[0x0][0x2d0] ;  /* 0x0000b40000597a13 */ /* 0x000fe20000000000 */
[C---:B------:R-:W-:Y:S02]  /*0c70*/  @P2 IMAD R0, R10.reuse, c[0x0][0x2cc], R0 ;  /* 0x0000b3000a002a24 */ /* 0x040fe400078e0200 */
[----:B-1----:R-:W-:-:S04]  /*0c80*/  @P2 IMAD.WIDE.U32 R4, R10, c[0x0][0x2c8], RZ ;  /* 0x0000b2000a042a25 */ /* 0x002fc800078e00ff */
[----:B------:R-:W-:Y:S01]  /*0c90*/  @P2 IMAD.IADD R0, R5, 0x1, R0 ;  /* 0x0000000105002824 */ /* 0x000fe200078e0200 */
[----:B------:R-:W-:-:S04]  /*0ca0*/  @P2 LEA R246, P1, R4, c[0x0][0x2c0], 0x2 ;  /* 0x0000b00004f62a11 */ /* 0x000fc800078210ff */
[----:B------:R-:W-:-:S04]  /*0cb0*/  @P2 SHF.L.U64.HI R0, R4, 0x2, R0 ;  /* 0x0000000204002819 */ /* 0x000fc80000010200 */
[----:B------:R-:W-:Y:S02]  /*0cc0*/  @P2 IADD3.X R247, R0, c[0x0][0x2c4], RZ, P1, !PT ;  /* 0x0000b10000f72a10 */ /* 0x000fe40000ffe4ff */
[----:B------:R-:W-:-:S04]  /*0cd0*/  @P2 ISETP.NE.U32.AND P1, PT, R246, RZ, PT ;  /* 0x000000fff600220c */ /* 0x000fc80003f25070 */
[----:B------:R-:W-:-:S13]  /*0ce0*/  @P2 ISETP.NE.AND.EX P0, PT, R247, RZ, PT, P1 ;  /* 0x000000fff700220c */ /* 0x000fda0003f05310 */
[----:B------:R-:W-:Y:S05]  /*0cf0*/  @!P0 BRA `(.L_x_2372) ;  /* 0x000004a000008947 */ /* 0x000fea0003800000 */
[----:B------:R-:W1:Y:S01]  /*0d00*/  I2F.RP R4, R89 ;  /* 0x0000005900047306 */ /* 0x000e620000209400 */
[----:B------:R-:W-:-:S04]  /*0d10*/  LEA R170, R165, 0xffffffc0, 0x6 ;  /* 0xffffffc0a5aa7811 */ /* 0x000fc800078e30ff */
[----:B------:R-:W-:-:S03]  /*0d20*/  IABS R0, R170 ;  /* 0x000000aa00007213 */ /* 0x000fc60000000000 */
[----:B-1----:R-:W1:Y:S02]  /*0d30*/  MUFU.RCP R4, R4 ;  /* 0x0000000400047308 */ /* 0x002e640000001000 */
[----:B-1----:R-:W-:-:S06]  /*0d40*/  IADD3 R4, R4, 0xffffffe, RZ ;  /* 0x0ffffffe04047810 */ /* 0x002fcc0007ffe0ff */
[----:B------:R-:W1:Y:S02]  /*0d50*/  F2I.FTZ.U32.TRUNC.NTZ R5, R4 ;  /* 0x0000000400057305 */ /* 0x000e64000021f000 */
[----:B-1---5:R-:W-:Y:S02]  /*0d60*/  IMAD.MOV R2, RZ, RZ, -R5 ;  /* 0x000000ffff027224 */ /* 0x022fe400078e0a05 */
[----:B------:R-:W-:Y:S02]  /*0d70*/  IMAD.MOV.U32 R4, RZ, RZ, RZ ;  /* 0x000000ffff047224 */ /* 0x000fe400078e00ff */
[----:B------:R-:W-:-:S04]  /*0d80*/  IMAD R2, R2, R89, RZ ;  /* 0x0000005902027224 */ /* 0x000fc800078e02ff */
[----:B------:R-:W-:Y:S01]  /*0d90*/  IMAD.HI.U32 R3, R5, R2, R4 ;  /* 0x0000000205037227 */ /* 0x000fe200078e0004 */
[----:B------:R-:W-:-:S05]  /*0da0*/  MOV R2, R0 ;  /* 0x0000000000027202 */ /* 0x000fca0000000f00 */
[----:B------:R-:W-:-:S04]  /*0db0*/  IMAD.HI.U32 R3, R3, R2, RZ ;  /* 0x0000000203037227 */ /* 0x000fc800078e00ff */
[----:B------:R-:W-:-:S04]  /*0dc0*/  IMAD.MOV R0, RZ, RZ, -R3 ;  /* 0x000000ffff007224 */ /* 0x000fc800078e0a03 */
[----:B------:R-:W-:-:S05]  /*0dd0*/  IMAD R0, R89, R0, R2 ;  /* 0x0000000059007224 */ /* 0x000fca00078e0202 */
[----:B------:R-:W-:-:S13]  /*0de0*/  ISETP.GT.U32.AND P2, PT, R89, R0, PT ;  /* 0x000000005900720c */ /* 0x000fda0003f44070 */
[-C--:B------:R-:W-:Y:S02]  /*0df0*/  @!P2 IADD3 R0, R0, -R89.reuse, RZ ;  /* 0x800000590000a210 */ /* 0x080fe40007ffe0ff */
[----:B------:R-:W-:Y:S02]  /*0e00*/  @!P2 IADD3 R3, R3, 0x1, RZ ;  /* 0x000000010303a810 */ /* 0x000fe40007ffe0ff */
[----:B------:R-:W-:Y:S02]  /*0e10*/  ISETP.GE.U32.AND P3, PT, R0, R89, PT ;  /* 0x000000590000720c */ /* 0x000fe40003f66070 */
[----:B------:R-:W-:Y:S02]  /*0e20*/  LOP3.LUT R0, R170, c[0x0][0x2d0], RZ, 0x3c, !PT ;  /* 0x0000b400aa007a12 */ /* 0x000fe400078e3cff */
[----:B------:R-:W-:Y:S02]  /*0e30*/  ISETP.NE.AND P2, PT, RZ, c[0x0][0x2d0], PT ;  /* 0x0000b400ff007a0c */ /* 0x000fe40003f45270 */
[----:B------:R-:W-:-:S07]  /*0e40*/  ISETP.GE.AND P1, PT, R0, RZ, PT ;  /* 0x000000ff0000720c */ /* 0x000fce0003f26270 */
[----:B------:R-:W-:-:S06]  /*0e50*/  @P3 IADD3 R3, R3, 0x1, RZ ;  /* 0x0000000103033810 */ /* 0x000fcc0007ffe0ff */
[----:B------:R-:W-:Y:S01]  /*0e60*/  @!P1 IMAD.MOV R3, RZ, RZ, -R3 ;  /* 0x000000ffff039224 */ /* 0x000fe200078e0a03 */
[----:B------:R-:W-:-:S05]  /*0e70*/  @!P2 LOP3.LUT R3, RZ, c[0x0][0x2d0], RZ, 0x33, !PT ;  /* 0x0000b400ff03aa12 */ /* 0x000fca00078e33ff */
[----:B------:R-:W-:-:S05]  /*0e80*/  IMAD.WIDE R4, R3, 0x4, R246 ;  /* 0x0000000403047825 */ /* 0x000fca00078e02f6 */
[----:B------:R1:W2:Y:S01]  /*0e90*/  LDG.E R2, [R4.64] ;  /* 0x0000000a04027981 */ /* 0x0002a2000c1e1900 */
[----:B------:R-:W-:Y:S01]  /*0ea0*/  IABS R0, c[0x0][0x1c8] ;  /* 0x0000720000007a13 */ /* 0x000fe20000000000 */
[----:B------:R-:W-:-:S03]  /*0eb0*/  IMAD.MOV R3, RZ, RZ, -R3 ;  /* 0x000000ffff037224 */ /* 0x000fc600078e0a03 */
[----:B------:R-:W3:Y:S01]  /*0ec0*/  I2F.RP R6, R0 ;  /* 0x0000000000067306 */ /* 0x000ee20000209400 */
[----:B------:R-:W-:-:S07]  /*0ed0*/  IMAD R170, R3, c[0x0][0x2d0], R170 ;  /* 0x0000b40003aa7a24 */ /* 0x000fce00078e02aa */
[----:B---3--:R-:W3:Y:S02]  /*0ee0*/  MUFU.RCP R6, R6 ;  /* 0x0000000600067308 */ /* 0x008ee40000001000 */
[----:B---3--:R-:W-:-:S06]  /*0ef0*/  IADD3 R6, R6, 0xffffffe, RZ ;  /* 0x0ffffffe06067810 */ /* 0x008fcc0007ffe0ff */
[----:B------:R-:W1:Y:S02]  /*0f00*/  F2I.FTZ.U32.TRUNC.NTZ R7, R6 ;  /* 0x0000000600077305 */ /* 0x000e64000021f000 */
[----:B-1----:R-:W-:Y:S01]  /*0f10*/  IADD3 R4, RZ, -R7, RZ ;  /* 0x80000007ff047210 */ /* 0x002fe20007ffe0ff */
[----:B------:R-:W-:-:S04]  /*0f20*/  IMAD.MOV.U32 R6, RZ, RZ, RZ ;  /* 0x000000ffff067224 */ /* 0x000fc800078e00ff */
[----:B------:R-:W-:Y:S01]  /*0f30*/  IMAD R5, R4, R0, RZ ;  /* 0x0000000004057224 */ /* 0x000fe200078e02ff */
[----:B------:R-:W-:-:S03]  /*0f40*/  IABS R4, R26 ;  /* 0x0000001a00047213 */ /* 0x000fc60000000000 */
        /* <DEDUP_REMOVED lines=9> */
[----:B------:R-:W-:-:S04]  /*0fe0*/  LOP3.LUT R0, R26, c[0x0][0x1c8], RZ, 0x3c, !PT ;  /* 0x000072001a007a12 */ /* 0x000fc800078e3cff */
[----:B------:R-:W-:Y:S02]  /*0ff0*/  ISETP.GE.AND P1, PT, R0, RZ, PT ;  /* 0x000000ff0000720c */ /* 0x000fe40003f26270 */
[----:B------:R-:W-:-:S05]  /*1000*/  SHF.R.S32.HI R0, RZ, 0x1f, R170 ;  /* 0x0000001fff007819 */ /* 0x000fca00000114aa */
[----:B------:R-:W-:Y:S01]  /*1010*/  @P2 IADD3 R9, R9, 0x1, RZ ;  /* 0x0000000109092810 */ /* 0x000fe20007ffe0ff */
[----:B------:R-:W-:Y:S01]  /*1020*/  IMAD R3, R0, c[0x0][0x198], RZ ;  /* 0x0000660000037a24 */ /* 0x000fe200078e02ff */
[----:B------:R-:W-:-:S03]  /*1030*/  ISETP.NE.AND P2, PT, RZ, c[0x0][0x1c8], PT ;  /* 0x00007200ff007a0c */ /* 0x000fc60003f45270 */
[----:B------:R-:W-:Y:S01]  /*1040*/  IMAD R3, R170, c[0x0][0x19c], R3 ;  /* 0x00006700aa037a24 */ /* 0x000fe200078e0203 */
[----:B------:R-:W-:-:S09]  /*1050*/  @!P1 IADD3 R9, -R9, RZ, RZ ;  /* 0x000000ff09099210 */ /* 0x000fd20007ffe1ff */
[----:B------:R-:W-:-:S04]  /*1060*/  @!P2 LOP3.LUT R9, RZ, c[0x0][0x1c8], RZ, 0x33, !PT ;  /* 0x00007200ff09aa12 */ /* 0x000fc800078e33ff */
[----:B------:R-:W-:-:S05]  /*1070*/  SHF.R.S32.HI R8, RZ, 0x1f, R9 ;  /* 0x0000001fff087819 */ /* 0x000fca0000011409 */
[----:B------:R-:W-:-:S04]  /*1080*/  IMAD R6, R8, c[0x0][0x1b0], RZ ;  /* 0x00006c0008067a24 */ /* 0x000fc800078e02ff */
[----:B------:R-:W-:Y:S01]  /*1090*/  IMAD R6, R9, c[0x0][0x1b4], R6 ;  /* 0x00006d0009067a24 */ /* 0x000fe200078e0206 */
[----:B--2---:R-:W-:Y:S01]  /*10a0*/  SHF.R.S32.HI R7, RZ, 0x1f, R2 ;  /* 0x0000001fff077819 */ /* 0x004fe20000011402 */
[----:B------:R-:W-:-:S04]  /*10b0*/  IMAD.WIDE.U32 R12, R2, c[0x0][0x180], RZ ;  /* 0x00006000020c7a25 */ /* 0x000fc800078e00ff */
[C---:B------:R-:W-:Y:S02]  /*10c0*/  IMAD R4, R7.reuse, c[0x0][0x180], RZ ;  /* 0x0000600007047a24 */ /* 0x040fe400078e02ff */
[----:B------:R-:W-:Y:S02]  /*10d0*/  IMAD R7, R7, c[0x0][0x188], RZ ;  /* 0x0000620007077a24 */ /* 0x000fe400078e02ff */
[C---:B------:R-:W-:Y:S02]  /*10e0*/  IMAD R4, R2.reuse, c[0x0][0x184], R4 ;  /* 0x0000610002047a24 */ /* 0x040fe400078e0204 */
[----:B------:R-:W-:Y:S02]  /*10f0*/  IMAD R7, R2, c[0x0][0x18c], R7 ;  /* 0x0000630002077a24 */ /* 0x000fe400078e0207 */
[----:B------:R-:W-:Y:S01]  /*1100*/  IMAD.IADD R5, R13, 0x1, R4 ;  /* 0x000000010d057824 */ /* 0x000fe200078e0204 */
[----:B------:R-:W-:-:S05]  /*1110*/  MOV R4, R12 ;  /* 0x0000000c00047202 */ /* 0x000fca0000000f00 */
[----:B------:R-:W-:-:S04]  /*1120*/  IMAD.WIDE.U32 R28, R170, c[0x0][0x198], R4 ;  /* 0x00006600aa1c7a25 */ /* 0x000fc800078e0004 */
[----:B------:R-:W-:Y:S02]  /*1130*/  IMAD.IADD R29, R29, 0x1, R3 ;  /* 0x000000011d1d7824 */ /* 0x000fe400078e0203 */
[----:B------:R-:W-:-:S04]  /*1140*/  IMAD.WIDE.U32 R2, R2, c[0x0][0x188], RZ ;  /* 0x0000620002027a25 */ /* 0x000fc800078e00ff */
[----:B------:R-:W-:Y:S01]  /*1150*/  IMAD.WIDE.U32 R28, R9, c[0x0][0x1b0], R28 ;  /* 0x00006c00091c7a25 */ /* 0x000fe200078e001c */
[----:B------:R-:W-:-:S03]  /*1160*/  MOV R16, R2 ;  /* 0x0000000200107202 */ /* 0x000fc60000000f00 */
[----:B------:R-:W-:Y:S01]  /*1170*/  IMAD.IADD R7, R3, 0x1, R7 ;  /* 0x0000000103077824 */ /* 0x000fe200078e0207 */
[----:B------:R-:W-:Y:S01]  /*1180*/  IADD3 R6, R29, R6, RZ ;  /* 0x000000061d067210 */ /* 0x000fe20007ffe0ff */
[----:B------:R-:W-:Y:S05]  /*1190*/  BRA `(.L_x_2373) ;  /* 0x0000048000007947 */ /* 0x000fea0003800000 */
.L_x_2372:
[----:B------:R-:W-:-:S13]  /*11a0*/  ISETP.NE.AND P4, PT, R7, -0x1, PT ;  /* 0xffffffff0700780c */ /* 0x000fda0003f85270 */
[----:B------:R-:W-:-:S05]  /*11b0*/  @P4 IADD3 R4, R3, R7, RZ ;  /* 0x0000000703044210 */ /* 0x000fca0007ffe0ff */
[----:B------:R-:W-:-:S04]  /*11c0*/  @P4 IMAD.WIDE.U32 R8, R4, c[0x0][0x198], RZ ;  /* 0x0000660004084a25 */ /* 0x000fc800078e00ff */
[----:B------:R-:W-:Y:S01]  /*11d0*/  @P4 IMAD R4, R4, c[0x0][0x19c], R9 ;  /* 0x0000670004044a24 */ /* 0x000fe200078e0209 */
[----:B------:R-:W-:Y:S01]  /*11e0*/  @P4 MOV R5, R8 ;  /* 0x0000000800054202 */ /* 0x000fe20000000f00 */
        /* <DEDUP_REMOVED lines=8> */
[----:B------:R-:W-:Y:S02]  /*1270*/  IADD3 R5, R9, R4, RZ ;  /* 0x0000000409057210 */ /* 0x000fe40007ffe0ff */
[----:B------:R-:W-:-:S05]  /*1280*/  MOV R4, R8 ;  /* 0x0000000800047202 */ /* 0x000fca0000000f00 */
[----:B------:R-:W-:-:S05]  /*1290*/  IMAD.WIDE.U32 R8, R2, c[0x0][0x180], R4 ;  /* 0x0000600002087a25 */ /* 0x000fca00078e0004 */
[----:B------:R-:W-:Y:S02]  /*12a0*/  IADD3 R4, R9, R0, RZ ;  /* 0x0000000009047210 */ /* 0x000fe40007ffe0ff */
[----:B------:R-:W-:Y:S02]  /*12b0*/  MOV R5, R8 ;  /* 0x0000000800057202 */ /* 0x000fe40000000f00 */
.L_x_2374:
[----:B------:R-:W-:Y:S01]  /*12c0*/  IABS R8, c[0x0][0x1c8] ;  /* 0x0000720000087a13 */ /* 0x000fe20000000000 */
[----:B------:R-:W-:Y:S01]  /*12d0*/  @P4 IMAD.IADD R7, R3, 0x1, R7 ;  /* 0x0000000103074824 */ /* 0x000fe200078e0207 */
[----:B------:R-:W-:Y:S02]  /*12e0*/  LEA R170, R165, 0xffffffc0, 0x6 ;  /* 0xffffffc0a5aa7811 */ /* 0x000fe400078e30ff */
[----:B------:R-:W1:Y:S01]  /*12f0*/  I2F.RP R12, R8 ;  /* 0x00000008000c7306 */ /* 0x000e620000209400 */
[----:B------:R-:W-:Y:S01]  /*1300*/  LOP3.LUT R5, R5, R4, RZ, 0x3c, !PT ;  /* 0x0000000405057212 */ /* 0x000fe200078e3cff */
[----:B------:R-:W-:-:S03]  /*1310*/  @P4 IMAD.WIDE.U32 R16, R7, c[0x0][0x1a0], RZ ;  /* 0x0000680007104a25 */ /* 0x000fc600078e00ff */
[----:B------:R-:W-:Y:S01]  /*1320*/  LOP3.LUT R4, R5, R4, RZ, 0x3c, !PT ;  /* 0x0000000405047212 */ /* 0x000fe200078e3cff */
[----:B------:R-:W-:-:S03]  /*1330*/  @P4 IMAD R7, R7, c[0x0][0x1a4], R17 ;  /* 0x0000690007074a24 */ /* 0x000fc600078e0211 */
[----:B------:R-:W-:-:S05]  /*1340*/  LOP3.LUT R5, R5, R4, RZ, 0x3c, !PT ;  /* 0x0000000405057212 */ /* 0x000fca00078e3cff */
[----:B------:R-:W-:Y:S01]  /*1350*/  IMAD.WIDE.U32 R4, R170, c[0x0][0x198], R4 ;  /* 0x00006600aa047a25 */ /* 0x000fe200078e0004 */
[----:B-1----:R-:W1:Y:S02]  /*1360*/  MUFU.RCP R12, R12 ;  /* 0x0000000c000c7308 */ /* 0x002e640000001000 */
[----:B-1----:R-:W-:-:S06]  /*1370*/  IADD3 R12, R12, 0xffffffe, RZ ;  /* 0x0ffffffe0c0c7810 */ /* 0x002fcc0007ffe0ff */
[----:B------:R-:W1:Y:S02]  /*1380*/  F2I.FTZ.U32.TRUNC.NTZ R13, R12 ;  /* 0x0000000c000d7305 */ /* 0x000e64000021f000 */
[----:B-1----:R-:W-:Y:S02]  /*1390*/  IMAD.MOV R0, RZ, RZ, -R13 ;  /* 0x000000ffff007224 */ /* 0x002fe400078e0a0d */
[----:B------:R-:W-:Y:S02]  /*13a0*/  IMAD.MOV.U32 R12, RZ, RZ, RZ ;  /* 0x000000ffff0c7224 */ /* 0x000fe400078e00ff */
        /* <DEDUP_REMOVED lines=12> */
[----:B------:R-:W-:-:S04]  /*1470*/  LOP3.LUT R0, R26, c[0x0][0x1c8], RZ, 0x3c, !PT ;  /* 0x000072001a007a12 */ /* 0x000fc800078e3cff */
[----:B------:R-:W-:Y:S02]  /*1480*/  ISETP.GE.AND P2, PT, R0, RZ, PT ;  /* 0x000000ff0000720c */ /* 0x000fe40003f46270 */
[----:B------:R-:W-:-:S05]  /*1490*/  SHF.R.S32.HI R0, RZ, 0x1f, R170 ;  /* 0x0000001fff007819 */ /* 0x000fca00000114aa */
[----:B------:R-:W-:Y:S01]  /*14a0*/  @P3 IADD3 R9, R9, 0x1, RZ ;  /* 0x0000000109093810 */ /* 0x000fe20007ffe0ff */
[----:B------:R-:W-:-:S04]  /*14b0*/  IMAD R6, R0, c[0x0][0x198], RZ ;  /* 0x0000660000067a24 */ /* 0x000fc800078e02ff */
[----:B------:R-:W-:Y:S01]  /*14c0*/  IMAD R6, R170, c[0x0][0x19c], R6 ;  /* 0x00006700aa067a24 */ /* 0x000fe200078e0206 */
[----:B------:R-:W-:Y:S02]  /*14d0*/  @!P2 IADD3 R9, -R9, RZ, RZ ;  /* 0x000000ff0909a210 */ /* 0x000fe40007ffe1ff */
[----:B------:R-:W-:Y:S02]  /*14e0*/  @!P1 LOP3.LUT R9, RZ, c[0x0][0x1c8], RZ, 0x33, !PT ;  /* 0x00007200ff099a12 */ /* 0x000fe400078e33ff */
[----:B------:R-:W-:Y:S02]  /*14f0*/  IADD3 R5, R5, R6, RZ ;  /* 0x0000000605057210 */ /* 0x000fe40007ffe0ff */
[----:B------:R-:W-:-:S03]  /*1500*/  SHF.R.S32.HI R8, RZ, 0x1f, R9 ;  /* 0x0000001fff087819 */ /* 0x000fc60000011409 */
[----:B------:R-:W-:-:S04]  /*1510*/  IMAD.WIDE.U32 R4, R9, c[0x0][0x1b0], R4 ;  /* 0x00006c0009047a25 */ /* 0x000fc800078e0004 */
[----:B------:R-:W-:Y:S02]  /*1520*/  IMAD R6, R8, c[0x0][0x1b0], RZ ;  /* 0x00006c0008067a24 */ /* 0x000fe400078e02ff */
[----:B------:R-:W-:Y:S02]  /*1530*/  IMAD.MOV.U32 R28, RZ, RZ, R4 ;  /* 0x000000ffff1c7224 */ /* 0x000fe400078e0004 */
[----:B------:R-:W-:-:S05]  /*1540*/  IMAD R6, R9, c[0x0][0x1b4], R6 ;  /* 0x00006d0009067a24 */ /* 0x000fca00078e0206 */
[----:B------:R-:W-:Y:S01]  /*1550*/  IADD3 R6, R5, R6, RZ ;  /* 0x0000000605067210 */ /* 0x000fe20007ffe0ff */
        /* <DEDUP_REMOVED lines=11> */
[----:B------:R-:W-:Y:S02]  /*1610*/  MOV R16, R12 ;  /* 0x0000000c00107202 */ /* 0x000fe40000000f00 */
.L_x_2373:
[----:B------:R-:W-:Y:S01]  /*1620*/  ISETP.NE.AND P1, PT, R242, -0x1, PT ;  /* 0xfffffffff200780c */ /* 0x000fe20003f25270 */
[----:B------:R-:W-:Y:S01]  /*1630*/  IMAD.IADD R239, R97, 0x1, -R96 ;  /* 0x0000000161ef7824 */ /* 0x000fe200078e0a60 */
[----:B------:R-:W-:Y:S01]  /*1640*/  SHF.R.S32.HI R95, RZ, 0x1f, R93 ;  /* 0x0000001fff5f7819 */ /* 0x000fe2000001145d */
[----:B------:R-:W-:Y:S01]  /*1650*/  ULDC UR8, c[0x0][0x198] ;  /* 0x0000660000087ab9 */ /* 0x000fe20000000800 */
[----:B------:R-:W-:Y:S01]  /*1660*/  SHF.R.S32.HI R20, RZ, 0x1f, R26 ;  /* 0x0000001fff147819 */ /* 0x000fe2000001141a */
[----:B------:R-:W-:Y:S01]  /*1670*/  UIMAD.WIDE.U32 UR4, UR8, 0x20, URZ ;  /* 0x00000020080478a5 */ /* 0x000fe2000f8e003f */
[----:B------:R-:W-:Y:S01]  /*1680*/  LEA.HI R3, R95, R93, RZ, 0x3 ;  /* 0x0000005d5f037211 */ /* 0x000fe200078f18ff */
[----:B------:R-:W-:Y:S01]  /*1690*/  IMAD R8, R8, c[0x0][0x1b8], RZ ;  /* 0x00006e0008087a24 */ /* 0x000fe200078e02ff */
[----:B------:R-:W-:Y:S01]  /*16a0*/  IADD3 R243, R165, -0x1, RZ ;  /* 0xffffffffa5f37810 */ /* 0x000fe20007ffe0ff */
[----:B------:R-:W-:Y:S01]  /*16b0*/  IMAD R20, R20, c[0x0][0x1a8], RZ ;  /* 0x00006a0014147a24 */ /* 0x000fe200078e02ff */
[----:B------:R-:W-:Y:S01]  /*16c0*/  SHF.R.S32.HI R14, RZ, 0x3, R3 ;  /* 0x00000003ff0e7819 */ /* 0x000fe20000011403 */
[----:B------:R-:W-:Y:S01]  /*16d0*/  IMAD R8, R9, c[0x0][0x1bc], R8 ;  /* 0x00006f0009087a24 */ /* 0x000fe200078e0208 */
[----:B------:R-:W-:Y:S01]  /*16e0*/  LOP3.LUT R3, R3, 0xfffffff8, RZ, 0xc0, !PT ;  /* 0xfffffff803037812 */ /* 0x000fe200078ec0ff */
[----:B------:R-:W-:Y:S01]  /*16f0*/  @P1 IMAD.WIDE.U32 R18, R242, c[0x0][0x190], RZ ;  /* 0x00006400f2121a25 */ /* 0x000fe200078e00ff */
[----:B-----5:R-:W-:-:S02]  /*1700*/  @!P1 SHF.R.S32.HI R2, RZ, 0x1f, R10 ;  /* 0x0000001fff029819 */ /* 0x020fc4000001140a */
[----:B------:R-:W-:Y:S01]  /*1710*/  SHF.R.S32.HI R15, RZ, 0x1f, R14 ;  /* 0x0000001fff0f7819 */ /* 0x000fe2000001140e */
[----:B------:R-:W-:-:S04]  /*1720*/  @!P1 IMAD.WIDE.U32 R4, R10, c[0x0][0x178], RZ ;  /* 0x00005e000a049a25 */ /* 0x000fc800078e00ff */
[----:B------:R-:W-:Y:S02]  /*1730*/  @!P1 IMAD R2, R2, c[0x0][0x178], RZ ;  /* 0x00005e0002029a24 */ /* 0x000fe400078e02ff */
[----:B------:R-:W-:Y:S02]  /*1740*/  IMAD.IADD R3, R93, 0x1, -R3 ;  /* 0x000000015d037824 */ /* 0x000fe400078e0a03 */
[----:B------:R-:W-:Y:S02]  /*1750*/  @!P1 IMAD R2, R10, c[0x0][0x17c], R2 ;  /* 0x00005f000a029a24 */ /* 0x000fe400078e0202 */
[----:B------:R-:W-:Y:S02]  /*1760*/  @P1 IMAD R13, R242, c[0x0][0x194], R19 ;  /* 0x00006500f20d1a24 */ /* 0x000fe400078e0213 */
[----:B------:R-:W-:Y:S01]  /*1770*/  @!P1 IMAD.IADD R13, R5, 0x1, R2 ;  /* 0x00000001050d9824 */ /* 0x000fe200078e0202 */
[C---:B------:R-:W-:Y:S01]  /*1780*/  IADD3 R5, R14.reuse, 0x10, RZ ;  /* 0x000000100e057810 */ /* 0x040fe20007ffe0ff */
[----:B------:R-:W-:Y:S01]  /*1790*/  @!P1 IMAD.MOV.U32 R18, RZ, RZ, R4 ;  /* 0x000000ffff129224 */ /* 0x000fe200078e0004 */
[----:B------:R-:W-:Y:S01]  /*17a0*/  IADD3 R2, R14, 0x30, RZ ;  /* 0x000000300e027810 */ /* 0x000fe20007ffe0ff */
[----:B------:R-:W-:Y:S01]  /*17b0*/  IMAD.SHL.U32 R11, R3, 0x8, RZ ;  /* 0x00000008030b7824 */ /* 0x000fe200078e00ff */
[----:B------:R-:W-:Y:S01]  /*17c0*/  ISETP.GE.AND P5, PT, R5, R239, PT ;  /* 0x000000ef0500720c */ /* 0x000fe20003fa6270 */
[----:B------:R-:W-:Y:S01]  /*17d0*/  IMAD.WIDE R32, R32, 0x40, R14 ;  /* 0x0000004020207825 */ /* 0x000fe200078e020e */
[----:B------:R-:W-:-:S02]  /*17e0*/  IADD3 R4, R14, 0x20, RZ ;  /* 0x000000200e047810 */ /* 0x000fc40007ffe0ff */
[----:B------:R-:W-:Y:S01]  /*17f0*/  IADD3 R18, P3, R11, R18, RZ ;  /* 0x000000120b127210 */ /* 0x000fe20007f7e0ff */
[----:B------:R-:W-:Y:S01]  /*1800*/  IMAD.SHL.U32 R12, R14, 0x40, RZ ;  /* 0x000000400e0c7824 */ /* 0x000fe200078e00ff */
[----:B------:R-:W-:Y:S01]  /*1810*/  SHF.R.S32.HI R10, RZ, 0x1f, R11 ;  /* 0x0000001fff0a7819 */ /* 0x000fe2000001140b */
[----:B------:R-:W-:Y:S01]  /*1820*/  IMAD R20, R26, c[0x0][0x1ac], R20 ;  /* 0x00006b001a147a24 */ /* 0x000fe200078e0214 */
[-C--:B------:R-:W-:Y:S01]  /*1830*/  ISETP.GE.AND P2, PT, R2, R239.reuse, PT ;  /* 0x000000ef0200720c */ /* 0x080fe20003f46270 */
[----:B------:R-:W-:Y:S01]  /*1840*/  IMAD.SHL.U32 R88, R243, 0x40, RZ ;  /* 0x00000040f3587824 */ /* 0x000fe200078e00ff */
[-C--:B------:R-:W-:Y:S01]  /*1850*/  ISETP.GE.AND P4, PT, R4, R239.reuse, PT ;  /* 0x000000ef0400720c */ /* 0x080fe20003f86270 */
[----:B------:R-:W-:Y:S01]  /*1860*/  IMAD.X R19, R10, 0x1, R13, P3 ;  /* 0x000000010a137824 */ /* 0x000fe200018e060d */
[----:B------:R-:W-:Y:S01]  /*1870*/  IADD3 R28, P3, R11, R28, RZ ;  /* 0x0000001c0b1c7210 */ /* 0x000fe20007f7e0ff */
[----:B------:R-:W-:Y:S01]  /*1880*/  IMAD R166, R15, c[0x0][0x198], RZ ;  /* 0x000066000fa67a24 */ /* 0x000fe200078e02ff */
[----:B------:R-:W-:Y:S01]  /*1890*/  ISETP.GE.AND P1, PT, R14, R239, PT ;  /* 0x000000ef0e00720c */ /* 0x000fe20003f26270 */
[----:B------:R-:W-:Y:S01]  /*18a0*/  IMAD.WIDE.U32 R26, R26, c[0x0][0x1a8], R18 ;  /* 0x00006a001a1a7a25 */ /* 0x000fe200078e0012 */
[----:B------:R-:W-:-:S02]  /*18b0*/  IADD3 R16, P6, R11, R16, RZ ;  /* 0x000000100b107210 */ /* 0x000fc40007fde0ff */
[----:B------:R-:W-:Y:S01]  /*18c0*/  LOP3.LUT R12, R12, 0x1c0, RZ, 0xc0, !PT ;  /* 0x000001c00c0c7812 */ /* 0x000fe200078ec0ff */
[----:B------:R-:W-:Y:S01]  /*18d0*/  IMAD.X R29, R10, 0x1, R6, P3 ;  /* 0x000000010a1d7824 */ /* 0x000fe200018e0606 */
[----:B------:R-:W-:Y:S01]  /*18e0*/  @!P5 IADD3 R30, P3, R32, 0x10, RZ ;  /* 0x00000010201ed810 */ /* 0x000fe20007f7e0ff */
[----:B------:R-:W-:Y:S01]  /*18f0*/  IMAD.X R17, R10, 0x1, R7, P6 ;  /* 0x000000010a117824 */ /* 0x000fe200030e0607 */
[----:B------:R-:W-:Y:S01]  /*1900*/  LOP3.LUT R11, R12, 0x38, R11, 0xf8, !PT ;  /* 0x000000380c0b7812 */ /* 0x000fe200078ef80b */
[----:B------:R-:W-:Y:S01]  /*1910*/  IMAD.IADD R21, R27, 0x1, R20 ;  /* 0x000000011b157824 */ /* 0x000fe200078e0214 */
[----:B------:R-:W-:Y:S01]  /*1920*/  SHF.R.U32.HI R12, RZ, 0x3, R12 ;  /* 0x00000003ff0c7819 */ /* 0x000fe2000001160c */
[--C-:B------:R-:W-:Y:S01]  /*1930*/  @!P5 IMAD.X R10, RZ, RZ, R33.reuse, P3 ;  /* 0x000000ffff0ad224 */ /* 0x100fe200018e0621 */
[C---:B------:R-:W-:Y:S01]  /*1940*/  @!P2 IADD3 R13, P3, R32.reuse, 0x30, RZ ;  /* 0x00000030200da810 */ /* 0x040fe20007f7e0ff */
[----:B------:R-:W-:Y:S01]  /*1950*/  @!P1 IMAD R6, R33, c[0x0][0x190], RZ ;  /* 0x0000640021069a24 */ /* 0x000fe200078e02ff */
[----:B------:R-:W-:Y:S01]  /*1960*/  @!P4 IADD3 R18, P6, R32, 0x20, RZ ;  /* 0x000000202012c810 */ /* 0x000fe20007fde0ff */
[----:B------:R-:W-:Y:S01]  /*1970*/  @!P1 IMAD.MOV.U32 R20, RZ, RZ, R26 ;  /* 0x000000ffff149224 */ /* 0x000fe200078e001a */
[----:B------:R-:W-:Y:S01]  /*1980*/  LOP3.LUT R12, R11, R12, RZ, 0x3c, !PT ;  /* 0x0000000c0b0c7212 */ /* 0x000fe200078e3cff */
[----:B------:R-:W-:Y:S01]  /*1990*/  @!P2 IMAD.X R7, RZ, RZ, R33, P3 ;  /* 0x000000ffff07a224 */ /* 0x000fe200018e0621 */
[----:B------:R-:W-:Y:S01]  /*19a0*/  IADD3 R170, P3, R14, R170, RZ ;  /* 0x000000aa0eaa7210 */ /* 0x000fe20007f7e0ff */
[----:B------:R-:W-:-:S02]  /*19b0*/  @!P5 IMAD.MOV.U32 R25, RZ, RZ, R21 ;  /* 0x000000ffff19d224 */ /* 0x000fc400078e0015 */
[--C-:B------:R-:W-:Y:S02]  /*19c0*/  @!P4 IMAD.MOV.U32 R23, RZ, RZ, R21.reuse ;  /* 0x000000ffff17c224 */ /* 0x100fe400078e0015 */
[----:B------:R-:W-:Y:S02]  /*19d0*/  @!P2 IMAD.MOV.U32 R27, RZ, RZ, R21 ;  /* 0x000000ffff1ba224 */ /* 0x000fe400078e0015 */
[----:B------:R-:W-:Y:S02]  /*19e0*/  @!P5 IMAD R10, R10, c[0x0][0x190], RZ ;  /* 0x000064000a0ada24 */ /* 0x000fe400078e02ff */
[----:B------:R-:W-:Y:S02]  /*19f0*/  @!P5 IMAD.MOV.U32 R24, RZ, RZ, R26 ;  /* 0x000000ffff18d224 */ /* 0x000fe400078e001a */
[----:B------:R-:W-:Y:S02]  /*1a00*/  @!P1 IMAD R6, R32, c[0x0][0x194], R6 ;  /* 0x0000650020069a24 */ /* 0x000fe400078e0206 */
[----:B------:R-:W-:-:S02]  /*1a10*/  @!P4 IMAD.X R11, RZ, RZ, R33, P6 ;  /* 0x000000ffff0bc224 */ /* 0x000fc400030e0621 */
[----:B------:R-:W-:-:S04]  /*1a20*/  @!P1 IMAD.WIDE.U32 R20, R32, c[0x0][0x190], R20 ;  /* 0x0000640020149a25 */ /* 0x000fc800078e0014 */
[C---:B------:R-:W-:Y:S02]  /*1a30*/  @!P5 IMAD R10, R30.reuse, c[0x0][0x194], R10 ;  /* 0x000065001e0ada24 */ /* 0x040fe400078e020a */
[----:B------:R-:W-:-:S04]  /*1a40*/  @!P5 IMAD.WIDE.U32 R30, R30, c[0x0][0x190], R24 ;  /* 0x000064001e1eda25 */ /* 0x000fc800078e0018 */
[----:B------:R-:W-:Y:S02]  /*1a50*/  @!P4 IMAD R11, R11, c[0x0][0x190], RZ ;  /* 0x000064000b0bca24 */ /* 0x000fe400078e02ff */
[----:B------:R-:W-:Y:S01]  /*1a60*/  IMAD.X R0, R15, 0x1, R0, P3 ;  /* 0x000000010f007824 */ /* 0x000fe200018e0600 */
[C---:B------:R-:W-:Y:S01]  /*1a70*/  @!P1 LEA R24, P3, R20.reuse, c[0x0][0x160], 0x1 ;  /* 0x0000580014189a11 */ /* 0x040fe200078608ff */
[----:B------:R-:W-:Y:S02]  /*1a80*/  @!P1 IMAD.IADD R6, R21, 0x1, R6 ;  /* 0x0000000115069824 */ /* 0x000fe400078e0206 */
[----:B------:R-:W-:Y:S02]  /*1a90*/  @!P4 IMAD.MOV.U32 R22, RZ, RZ, R26 ;  /* 0x000000ffff16c224 */ /* 0x000fe400078e001a */
[----:B------:R-:W-:Y:S01]  /*1aa0*/  @!P2 IMAD R7, R7, c[0x0][0x190], RZ ;  /* 0x000064000707aa24 */ /* 0x000fe200078e02ff */
[----:B------:R-:W-:Y:S01]  /*1ab0*/  @!P1 LEA.HI.X R25, R20, c[0x0][0x164], R6, 0x1, P3 ;  /* 0x0000590014199a11 */ /* 0x000fe200018f0c06 */
[----:B------:R-:W-:-:S02]  /*1ac0*/  @!P4 IMAD R11, R18, c[0x0][0x194], R11 ;  /* 0x00006500120bca24 */ /* 0x000fc400078e020b */
[----:B------:R-:W-:Y:S01]  /*1ad0*/  @!P4 IMAD.WIDE.U32 R18, R18, c[0x0][0x190], R22 ;  /* 0x000064001212ca25 */ /* 0x000fe200078e0016 */
[----:B------:R-:W-:-:S03]  /*1ae0*/  @!P5 LEA R22, P3, R30, c[0x0][0x160], 0x1 ;  /* 0x000058001e16da11 */ /* 0x000fc600078608ff */
[----:B------:R-:W-:Y:S01]  /*1af0*/  @!P2 IMAD R7, R13, c[0x0][0x194], R7 ;  /* 0x000065000d07aa24 */ /* 0x000fe200078e0207 */
[----:B------:R-:W-:Y:S01]  /*1b00*/  @!P4 LEA R20, P6, R18, c[0x0][0x160], 0x1 ;  /* 0x000058001214ca11 */ /* 0x000fe200078c08ff */
[----:B------:R-:W-:Y:S02]  /*1b10*/  @!P5 IMAD.IADD R10, R31, 0x1, R10 ;  /* 0x000000011f0ad824 */ /* 0x000fe400078e020a */
[----:B------:R-:W-:Y:S01]  /*1b20*/  @!P2 IMAD.WIDE.U32 R26, R13, c[0x0][0x190], R26 ;  /* 0x000064000d1aaa25 */ /* 0x000fe200078e001a */
[----:B------:R-:W-:Y:S02]  /*1b30*/  LEA.HI R13, R95, R93, RZ, 0x6 ;  /* 0x0000005d5f0d7211 */ /* 0x000fe400078f30ff */
[----:B------:R-:W-:Y:S01]  /*1b40*/  @!P5 LEA.HI.X R23, R30, c[0x0][0x164], R10, 0x1, P3 ;  /* 0x000059001e17da11 */ /* 0x000fe200018f0c0a */
[----:B------:R-:W-:Y:S02]  /*1b50*/  IMAD.IADD R6, R92, 0x1, -R88 ;  /* 0x000000015c067824 */ /* 0x000fe400078e0a58 */
[----:B------:R-:W-:-:S02]  /*1b60*/  IMAD.SHL.U32 R13, R13, 0x8, RZ ;  /* 0x000000080d0d7824 */ /* 0x000fc400078e00ff */
[----:B------:R-:W-:Y:S01]  /*1b70*/  @!P4 IMAD.IADD R11, R19, 0x1, R11 ;  /* 0x00000001130bc824 */ /* 0x000fe200078e020b */
[----:B------:R-:W-:Y:S01]  /*1b80*/  ISETP.GE.AND P3, PT, R5, R6, PT ;  /* 0x000000060500720c */ /* 0x000fe20003f66270 */
[----:B------:R-:W-:Y:S01]  /*1b90*/  IMAD.WIDE.U32 R28, R14, c[0x0][0x198], R28 ;  /* 0x000066000e1c7a25 */ /* 0x000fe200078e001c */
[----:B------:R-:W-:Y:S02]  /*1ba0*/  LOP3.LUT R12, R12, 0xfffffe00, R13, 0xf8, !PT ;  /* 0xfffffe000c0c7812 */ /* 0x000fe400078ef80d */
[----:B------:R-:W-:Y:S01]  /*1bb0*/  @!P4 LEA.HI.X R21, R18, c[0x0][0x164], R11, 0x1, P6 ;  /* 0x000059001215ca11 */ /* 0x000fe200030f0c0b */
[----:B------:R-:W-:Y:S01]  /*1bc0*/  @!P2 IMAD.IADD R7, R27, 0x1, R7 ;  /* 0x000000011b07a824 */ /* 0x000fe200078e0207 */
[----:B------:R-:W-:Y:S01]  /*1bd0*/  @!P2 LEA R18, P6, R26, c[0x0][0x160], 0x1 ;  /* 0x000058001a12aa11 */ /* 0x000fe200078c08ff */
[----:B------:R-:W-:Y:S02]  /*1be0*/  IMAD R166, R14, c[0x0][0x19c], R166 ;  /* 0x000067000ea67a24 */ /* 0x000fe400078e02a6 */
[----:B------:R-:W-:Y:S01]  /*1bf0*/  IMAD.MOV.U32 R167, RZ, RZ, R28 ;  /* 0x000000ffffa77224 */ /* 0x000fe200078e001c */
[----:B------:R-:W-:Y:S01]  /*1c00*/  @!P2 LEA.HI.X R19, R26, c[0x0][0x164], R7, 0x1, P6 ;  /* 0x000059001a13aa11 */ /* 0x000fe200030f0c07 */
[----:B------:R-:W-:-:S02]  /*1c10*/  IMAD.U32 R10, RZ, RZ, UR8 ;  /* 0x00000008ff0a7e24 */ /* 0x000fc4000f8e00ff */
[----:B------:R-:W-:Y:S01]  /*1c20*/  IMAD.SHL.U32 R244, R12, 0x2, RZ ;  /* 0x000000020cf47824 */ /* 0x000fe200078e00ff */
[----:B------:R-:W-:Y:S01]  /*1c30*/  LEA.HI R12, R95, R93, RZ, 0x4 ;  /* 0x0000005d5f0c7211 */ /* 0x000fe200078f20ff */
[----:B------:R-:W-:Y:S01]  /*1c40*/  IMAD.IADD R166, R29, 0x1, R166 ;  /* 0x000000011da67824 */ /* 0x000fe200078e02a6 */
[----:B------:R-:W-:Y:S01]  /*1c50*/  @!P3 LEA R10, P6, R10, R167, 0x4 ;  /* 0x000000a70a0ab211 */ /* 0x000fe200078c20ff */
[----:B------:R-:W-:Y:S01]  /*1c60*/  IMAD.MOV.U32 R7, RZ, RZ, c[0x0][0x19c] ;  /* 0x00006700ff077624 */ /* 0x000fe200078e00ff */
[----:B------:R-:W-:Y:S01]  /*1c70*/  @!PT LDS RZ, [RZ] ;  /* 0x00000000fffff984 */ /* 0x000fe20000000800 */
[----:B------:R-:W-:Y:S01]  /*1c80*/  @!PT LDS RZ, [RZ] ;  /* 0x00000000fffff984 */ /* 0x000fe20000000800 */
[----:B------:R-:W-:Y:S01]  /*1c90*/  @!PT LDS RZ, [RZ] ;  /* 0x00000000fffff984 */ /* 0x000fe20000000800 */
[----:B------:R1:W-:Y:S01]  /*1ca0*/  @!P1 LDGSTS.E.BYPASS.LTC128B.128 [R244], [R24.64] ;  /* 0x0000000018f49fae */ /* 0x0003e2000b901d4a */
[----:B------:R-:W-:Y:S01]  /*1cb0*/  IMAD.U32 R11, RZ, RZ, UR8 ;  /* 0x00000008ff0b7e24 */ /* 0x000fe2000f8e00ff */
[----:B------:R-:W-:Y:S01]  /*1cc0*/  LEA.HI R95, R95, R93, RZ, 0x5 ;  /* 0x0000005d5f5f7211 */ /* 0x000fe200078f28ff */
[----:B------:R-:W-:Y:S01]  /*1cd0*/  IMAD.WIDE.U32 R16, R9, c[0x0][0x1b8], R16 ;  /* 0x00006e0009107a25 */ /* 0x000fe200078e0010 */
[----:B------:R1:W-:Y:S02]  /*1ce0*/  @!P1 LDGSTS.E.BYPASS.LTC128B.128 [R244+0x2000], [R24.64+0x80] ;  /* 0x0200008018f49fae */ /* 0x0003e4000b901d4a */
[----:B------:R-:W-:Y:S01]  /*1cf0*/  @!P3 LEA.HI.X R11, R11, R166, R7, 0x4, P6 ;  /* 0x000000a60b0bb211 */ /* 0x000fe200030f2407 */
[----:B------:R-:W-:Y:S01]  /*1d00*/  IMAD.IADD R17, R17, 0x1, R8 ;  /* 0x0000000111117824 */ /* 0x000fe200078e0208 */
[----:B------:R1:W-:Y:S01]  /*1d10*/  @!P1 LDGSTS.E.BYPASS.LTC128B.128 [R244+0x4000], [R24.64+0x100] ;  /* 0x0400010018f49fae */ /* 0x0003e2000b901d4a */
[----:B------:R-:W-:Y:S01]  /*1d20*/  @!P3 LEA R26, P6, R10, c[0x0][0x168], 0x1 ;  /* 0x00005a000a1aba11 */ /* 0x000fe200078c08ff */
[----:B------:R-:W-:Y:S01]  /*1d30*/  IMAD R0, R0, c[0x0][0x1a0], RZ ;  /* 0x0000680000007a24 */ /* 0x000fe200078e02ff */
[----:B------:R-:W-:Y:S01]  /*1d40*/  SHF.R.S32.HI R94, RZ, 0x5, R95 ;  /* 0x00000005ff5e7819 */ /* 0x000fe2000001145f */
[----:B------:R1:W-:Y:S01]  /*1d50*/  @!P1 LDGSTS.E.BYPASS.LTC128B.128 [R244+0x6000], [R24.64+0x180] ;  /* 0x0600018018f49fae */ /* 0x0003e2000b901d4a */
[-C--:B------:R-:W-:Y:S01]  /*1d60*/  ISETP.GE.AND P1, PT, R4, R6.reuse, PT ;  /* 0x000000060400720c */ /* 0x080fe20003f26270 */
[----:B------:R-:W-:Y:S01]  /*1d70*/  IMAD R168, R170, c[0x0][0x1a4], R0 ;  /* 0x00006900aaa87a24 */ /* 0x000fe200078e0200 */
[----:B------:R-:W-:Y:S01]  /*1d80*/  @!P3 LEA.HI.X R27, R10, c[0x0][0x16c], R11, 0x1, P6 ;  /* 0x00005b000a1bba11 */ /* 0x000fe200030f0c0b */
[----:B------:R2:W-:Y:S01]  /*1d90*/  @!P5 LDGSTS.E.BYPASS.LTC128B.128 [R244+0x800], [R22.64] ;  /* 0x0080000016f4dfae */ /* 0x0005e2000b901d4a */
[----:B------:R-:W-:Y:S01]  /*1da0*/  ISETP.GE.AND P6, PT, R14, R6, PT ;  /* 0x000000060e00720c */ /* 0x000fe20003fc6270 */
[----:B------:R-:W-:Y:S01]  /*1db0*/  IMAD.SHL.U32 R10, R7, 0x20, RZ ;  /* 0x00000020070a7824 */ /* 0x000fe200078e00ff */
[----:B------:R-:W-:Y:S01]  /*1dc0*/  LOP3.LUT R95, R95, 0xffffffe0, RZ, 0xc0, !PT ;  /* 0xffffffe05f5f7812 */ /* 0x000fe200078ec0ff */
[----:B------:R2:W-:Y:S01]  /*1dd0*/  @!P5 LDGSTS.E.BYPASS.LTC128B.128 [R244+0x2800], [R22.64+0x80] ;  /* 0x0280008016f4dfae */ /* 0x0005e2000b901d4a */
[----:B------:R-:W-:-:S03]  /*1de0*/  IMAD.WIDE.U32 R170, R170, c[0x0][0x1a0], R16 ;  /* 0x00006800aaaa7a25 */ /* 0x000fc600078e0010 */
[----:B------:R2:W-:Y:S01]  /*1df0*/  @!P5 LDGSTS.E.BYPASS.LTC128B.128 [R244+0x4800], [R22.64+0x100] ;  /* 0x0480010016f4dfae */ /* 0x0005e2000b901d4a */
[----:B------:R-:W-:Y:S02]  /*1e00*/  IMAD.IADD R168, R171, 0x1, R168 ;  /* 0x00000001aba87824 */ /* 0x000fe400078e02a8 */
[----:B------:R-:W-:Y:S01]  /*1e10*/  IMAD.MOV.U32 R0, RZ, RZ, 0x20 ;  /* 0x00000020ff007424 */ /* 0x000fe200078e00ff */
[----:B------:R2:W-:Y:S01]  /*1e20*/  @!P5 LDGSTS.E.BYPASS.LTC128B.128 [R244+0x6800], [R22.64+0x180] ;  /* 0x0680018016f4dfae */ /* 0x0005e2000b901d4a */
[----:B------:R-:W-:-:S03]  /*1e30*/  IMAD.SHL.U32 R202, R93, 0x2, RZ ;  /* 0x000000025dca7824 */ /* 0x000fc600078e00ff */
[----:B------:R3:W-:Y:S02]  /*1e40*/  @!P4 LDGSTS.E.BYPASS.LTC128B.128 [R244+0x1000], [R20.64] ;  /* 0x0100000014f4cfae */ /* 0x0007e4000b901d4a */
[----:B------:R-:W-:Y:S02]  /*1e50*/  LOP3.LUT R202, R202, 0x6, RZ, 0xc0, !PT ;  /* 0x00000006caca7812 */ /* 0x000fe400078ec0ff */
[----:B------:R3:W-:Y:S04]  /*1e60*/  @!P4 LDGSTS.E.BYPASS.LTC128B.128 [R244+0x3000], [R20.64+0x80] ;  /* 0x0300008014f4cfae */ /* 0x0007e8000b901d4a */
[----:B------:R3:W-:Y:S04]  /*1e70*/  @!P4 LDGSTS.E.BYPASS.LTC128B.128 [R244+0x5000], [R20.64+0x100] ;  /* 0x0500010014f4cfae */ /* 0x0007e8000b901d4a */
[----:B------:R3:W-:Y:S01]  /*1e80*/  @!P4 LDGSTS.E.BYPASS.LTC128B.128 [R244+0x7000], [R20.64+0x180] ;  /* 0x0700018014f4cfae */ /* 0x0007e2000b901d4a */
[----:B------:R-:W-:-:S03]  /*1e90*/  @!P1 IADD3 R11, P4, R167, UR4, RZ ;  /* 0x00000004a70b9c10 */ /* 0x000fc6000ff9e0ff */
[----:B------:R4:W-:Y:S01]  /*1ea0*/  @!P2 LDGSTS.E.BYPASS.LTC128B.128 [R244+0x1800], [R18.64] ;  /* 0x0180000012f4afae */ /* 0x0009e2000b901d4a */
[----:B------:R-:W-:Y:S02]  /*1eb0*/  @!P1 IADD3.X R10, R166, UR5, R10, P4, !PT ;  /* 0x00000005a60a9c10 */ /* 0x000fe4000a7fe40a */
[----:B------:R-:W-:Y:S01]  /*1ec0*/  ISETP.GE.AND P4, PT, R4, R6, PT ;  /* 0x000000060400720c */ /* 0x000fe20003f86270 */
[----:B------:R4:W-:Y:S04]  /*1ed0*/  @!P2 LDGSTS.E.BYPASS.LTC128B.128 [R244+0x3800], [R18.64+0x80] ;  /* 0x0380008012f4afae */ /* 0x0009e8000b901d4a */
[----:B------:R4:W-:Y:S04]  /*1ee0*/  @!P2 LDGSTS.E.BYPASS.LTC128B.128 [R244+0x5800], [R18.64+0x100] ;  /* 0x0580010012f4afae */ /* 0x0009e8000b901d4a */
[----:B------:R4:W-:Y:S01]  /*1ef0*/  @!P2 LDGSTS.E.BYPASS.LTC128B.128 [R244+0x7800], [R18.64+0x180] ;  /* 0x0780018012f4afae */ /* 0x0009e2000b901d4a */
[----:B---3--:R-:W-:-:S04]  /*1f00*/  @!P6 LEA R20, P5, R167, c[0x0][0x168], 0x1 ;  /* 0x00005a00a714ea11 */ /* 0x008fc800078a08ff */
[----:B------:R-:W-:Y:S02]  /*1f10*/  @!P6 LEA.HI.X R21, R167, c[0x0][0x16c], R166, 0x1, P5 ;  /* 0x00005b00a715ea11 */ /* 0x000fe400028f0ca6 */
[----:B------:R-:W-:Y:S02]  /*1f20*/  ISETP.GE.AND P5, PT, R5, R6, PT ;  /* 0x000000060500720c */ /* 0x000fe40003fa6270 */
[----:B------:R-:W-:Y:S01]  /*1f30*/  SHF.R.S32.HI R5, RZ, 0x4, R12 ;  /* 0x00000004ff057819 */ /* 0x000fe2000001140c */
[----:B------:R2:W-:Y:S03]  /*1f40*/  @!P6 LDGSTS.E.BYPASS.LTC128B.128 [R244+0x8000], [R20.64] ;  /* 0x0800000014f4efae */ /* 0x0005e6000b901d4a */
[C---:B------:R-:W-:Y:S01]  /*1f50*/  LEA.HI R4, R12.reuse, R5, RZ, 0x1 ;  /* 0x000000050c047211 */ /* 0x040fe200078f08ff */
[----:B------:R2:W-:Y:S01]  /*1f60*/  @!P6 LDGSTS.E.BYPASS.LTC128B.128 [R244+0xa000], [R20.64+0x80] ;  /* 0x0a00008014f4efae */ /* 0x0005e2000b901d4a */
[----:B------:R-:W-:-:S02]  /*1f70*/  LOP3.LUT R12, R12, 0xfffffff0, RZ, 0xc0, !PT ;  /* 0xfffffff00c0c7812 */ /* 0x000fc400078ec0ff */
[----:B----4-:R-:W-:Y:S01]  /*1f80*/  @!P1 LEA R18, P2, R11, c[0x0][0x168], 0x1 ;  /* 0x00005a000b129a11 */ /* 0x010fe200078408ff */
[----:B------:R2:W-:Y:S01]  /*1f90*/  @!P6 LDGSTS.E.BYPASS.LTC128B.128 [R244+0xc000], [R20.64+0x100] ;  /* 0x0c00010014f4efae */ /* 0x0005e2000b901d4a */
[----:B------:R-:W-:Y:S01]  /*1fa0*/  LOP3.LUT R4, R4, 0xfffffffe, RZ, 0xc0, !PT ;  /* 0xfffffffe04047812 */ /* 0x000fe200078ec0ff */
[----:B------:R-:W-:Y:S01]  /*1fb0*/  IMAD.IADD R12, R93, 0x1, -R12 ;  /* 0x000000015d0c7824 */ /* 0x000fe200078e0a0c */
[----:B------:R-:W-:Y:S01]  /*1fc0*/  @!P1 LEA.HI.X R19, R11, c[0x0][0x16c], R10, 0x1, P2 ;  /* 0x00005b000b139a11 */ /* 0x000fe200010f0c0a */
[----:B------:R2:W-:Y:S01]  /*1fd0*/  @!P6 LDGSTS.E.BYPASS.LTC128B.128 [R244+0xe000], [R20.64+0x180] ;  /* 0x0e00018014f4efae */ /* 0x0005e2000b901d4a */
[-C--:B------:R-:W-:Y:S01]  /*1fe0*/  ISETP.GE.AND P2, PT, R2, R6.reuse, PT ;  /* 0x000000060200720c */ /* 0x080fe20003f46270 */
[----:B------:R-:W-:Y:S01]  /*1ff0*/  IMAD.IADD R5, R5, 0x1, -R4 ;  /* 0x0000000105057824 */ /* 0x000fe200078e0a04 */
[----:B------:R-:W-:Y:S01]  /*2000*/  ISETP.GE.AND P6, PT, R14, R6, PT ;  /* 0x000000060e00720c */ /* 0x000fe20003fc6270 */
[----:B------:R1:W-:Y:S01]  /*2010*/  @!P3 LDGSTS.E.BYPASS.LTC128B.128 [R244+0x8800], [R26.64] ;  /* 0x088000001af4bfae */ /* 0x0003e2000b901d4a */
[----:B------:R-:W-:-:S02]  /*2020*/  IMAD.SHL.U32 R4, R3, 0x40, RZ ;  /* 0x0000004003047824 */ /* 0x000fc400078e00ff */
[----:B------:R-:W-:Y:S01]  /*2030*/  IMAD.SHL.U32 R14, R14, 0x8, RZ ;  /* 0x000000080e0e7824 */ /* 0x000fe200078e00ff */
[----:B------:R1:W-:Y:S04]  /*2040*/  @!P3 LDGSTS.E.BYPASS.LTC128B.128 [R244+0xa800], [R26.64+0x80] ;  /* 0x0a8000801af4bfae */ /* 0x0003e8000b901d4a */
[----:B------:R1:W-:Y:S02]  /*2050*/  @!P3 LDGSTS.E.BYPASS.LTC128B.128 [R244+0xc800], [R26.64+0x100] ;  /* 0x0c8001001af4bfae */ /* 0x0003e4000b901d4a */
[----:B------:R-:W-:Y:S02]  /*2060*/  @!P2 IMAD.MOV.U32 R10, RZ, RZ, R167 ;  /* 0x000000ffff0aa224 */ /* 0x000fe400078e00a7 */
[----:B------:R1:W-:Y:S01]  /*2070*/  @!P3 LDGSTS.E.BYPASS.LTC128B.128 [R244+0xe800], [R26.64+0x180] ;  /* 0x0e8001801af4bfae */ /* 0x0003e2000b901d4a */
[----:B------:R-:W-:Y:S01]  /*2080*/  ISETP.GE.AND P3, PT, R2, R6, PT ;  /* 0x000000060200720c */ /* 0x000fe20003f66270 */
[----:B------:R-:W-:Y:S01]  /*2090*/  IMAD.U32 R2, RZ, RZ, UR8 ;  /* 0x00000008ff027e24 */ /* 0x000fe2000f8e00ff */
[----:B------:R-:W-:Y:S01]  /*20a0*/  SHF.R.S32.HI R6, RZ, 0x1f, R12 ;  /* 0x0000001fff067819 */ /* 0x000fe2000001140c */
[----:B------:R-:W-:Y:S01]  /*20b0*/  @!P2 IMAD.MOV.U32 R11, RZ, RZ, R166 ;  /* 0x000000ffff0ba224 */ /* 0x000fe200078e00a6 */
[----:B------:R3:W-:Y:S01]  /*20c0*/  @!P1 LDGSTS.E.BYPASS.LTC128B.128 [R244+0x9000], [R18.64] ;  /* 0x0900000012f49fae */ /* 0x0007e2000b901d4a */
[----:B------:R-:W-:-:S02]  /*20d0*/  @!P2 IMAD R7, R7, 0x30, RZ ;  /* 0x000000300707a824 */ /* 0x000fc400078e02ff */
[----:B------:R-:W-:Y:S01]  /*20e0*/  @!P2 IMAD.WIDE.U32 R10, R2, 0x30, R10 ;  /* 0x00000030020aa825 */ /* 0x000fe200078e000a */
[----:B------:R3:W-:Y:S01]  /*20f0*/  @!P1 LDGSTS.E.BYPASS.LTC128B.128 [R244+0xb000], [R18.64+0x80] ;  /* 0x0b00008012f49fae */ /* 0x0007e2000b901d4a */
[----:B------:R-:W-:Y:S02]  /*2100*/  LOP3.LUT R2, R4, 0x1c0, RZ, 0xc0, !PT ;  /* 0x000001c004027812 */ /* 0x000fe400078ec0ff */
[----:B------:R-:W-:Y:S01]  /*2110*/  @!P2 IMAD.IADD R7, R11, 0x1, R7 ;  /* 0x000000010b07a824 */ /* 0x000fe200078e0207 */
[----:B------:R3:W-:Y:S01]  /*2120*/  @!P1 LDGSTS.E.BYPASS.LTC128B.128 [R244+0xd000], [R18.64+0x100] ;  /* 0x0d00010012f49fae */ /* 0x0007e2000b901d4a */
[----:B------:R-:W-:Y:S02]  /*2130*/  LEA.HI R4, R6, R12, RZ, 0x3 ;  /* 0x0000000c06047211 */ /* 0x000fe400078f18ff */
[----:B------:R-:W-:Y:S01]  /*2140*/  LOP3.LUT R14, R2, 0x8, R14, 0xf8, !PT ;  /* 0x00000008020e7812 */ /* 0x000fe200078ef80e */
[----:B------:R3:W-:Y:S01]  /*2150*/  @!P1 LDGSTS.E.BYPASS.LTC128B.128 [R244+0xf000], [R18.64+0x180] ;  /* 0x0f00018012f49fae */ /* 0x0007e2000b901d4a */
[----:B------:R-:W-:Y:S01]  /*2160*/  @!P2 LEA R8, P1, R10, c[0x0][0x168], 0x1 ;  /* 0x00005a000a08aa11 */ /* 0x000fe200078208ff */
[----:B------:R-:W-:Y:S01]  /*2170*/  IMAD.SHL.U32 R91, R4, 0x40, RZ ;  /* 0x00000040045b7824 */ /* 0x000fe200078e00ff */
[----:B------:R-:W-:-:S02]  /*2180*/  SHF.R.U32.HI R6, RZ, 0x3, R2 ;  /* 0x00000003ff067819 */ /* 0x000fc40000011602 */
[----:B------:R-:W-:Y:S01]  /*2190*/  @!P2 LEA.HI.X R9, R10, c[0x0][0x16c], R7, 0x1, P1 ;  /* 0x00005b000a09aa11 */ /* 0x000fe200008f0c07 */
[----:B------:R-:W-:Y:S01]  /*21a0*/  IMAD.WIDE.U32 R10, R0, c[0x0][0x1a0], RZ ;  /* 0x00006800000a7a25 */ /* 0x000fe200078e00ff */
[----:B------:R-:W-:Y:S02]  /*21b0*/  LOP3.LUT R2, R4, 0xfffffff8, RZ, 0xc0, !PT ;  /* 0xfffffff804027812 */ /* 0x000fe400078ec0ff */
[----:B------:R-:W-:Y:S01]  /*21c0*/  LEA R241, P1, R170, c[0x0][0x170], 0x1 ;  /* 0x00005c00aaf17a11 */ /* 0x000fe200078208ff */
[----:B------:R4:W-:Y:S01]  /*21d0*/  @!P2 LDGSTS.E.BYPASS.LTC128B.128 [R244+0x9800], [R8.64] ;  /* 0x0980000008f4afae */ /* 0x0009e2000b901d4a */
[----:B------:R-:W-:Y:S01]  /*21e0*/  LOP3.LUT R6, R14, R6, RZ, 0x3c, !PT ;  /* 0x000000060e067212 */ /* 0x000fe200078e3cff */
[----:B------:R-:W-:Y:S01]  /*21f0*/  IMAD.IADD R2, R12, 0x1, -R2 ;  /* 0x000000010c027824 */ /* 0x000fe200078e0a02 */
[----:B------:R-:W-:Y:S01]  /*2200*/  LEA.HI.X R240, R170, c[0x0][0x174], R168, 0x1, P1 ;  /* 0x00005d00aaf07a11 */ /* 0x000fe200008f0ca8 */
[----:B------:R4:W-:Y:S01]  /*2210*/  @!P2 LDGSTS.E.BYPASS.LTC128B.128 [R244+0xb800], [R8.64+0x80] ;  /* 0x0b80008008f4afae */ /* 0x0009e2000b901d4a */
[----:B------:R-:W-:Y:S01]  /*2220*/  @!P3 IMAD.MOV.U32 R14, RZ, RZ, c[0x0][0x1a0] ;  /* 0x00006800ff0eb624 */ /* 0x000fe200078e00ff */
[----:B------:R-:W-:Y:S01]  /*2230*/  LOP3.LUT R91, R91, 0xfffffe00, RZ, 0xc0, !PT ;  /* 0xfffffe005b5b7812 */ /* 0x000fe200078ec0ff */
[----:B------:R-:W-:Y:S01]  /*2240*/  IMAD.SHL.U32 R90, R2, 0x40, RZ ;  /* 0x00000040025a7824 */ /* 0x000fe200078e00ff */
[----:B------:R4:W-:Y:S01]  /*2250*/  @!P2 LDGSTS.E.BYPASS.LTC128B.128 [R244+0xd800], [R8.64+0x100] ;  /* 0x0d80010008f4afae */ /* 0x0009e2000b901d4a */
[----:B------:R-:W-:-:S02]  /*2260*/  IMAD R237, R5, 0x200, R6 ;  /* 0x0000020005ed7824 */ /* 0x000fc400078e0206 */
[----:B------:R-:W-:Y:S01]  /*2270*/  IMAD.SHL.U32 R5, R5, 0x8, RZ ;  /* 0x0000000805057824 */ /* 0x000fe200078e00ff */
[----:B------:R4:W-:Y:S01]  /*2280*/  @!P2 LDGSTS.E.BYPASS.LTC128B.128 [R244+0xf800], [R8.64+0x180] ;  /* 0x0f80018008f4afae */ /* 0x0009e2000b901d4a */
[----:B------:R-:W-:Y:S01]  /*2290*/  LOP3.LUT R90, R90, 0x1c0, RZ, 0xc0, !PT ;  /* 0x000001c05a5a7812 */ /* 0x000fe200078ec0ff */
[----:B------:R-:W-:Y:S01]  /*22a0*/  @!P3 IMAD.MOV.U32 R6, RZ, RZ, R241 ;  /* 0x000000ffff06b224 */ /* 0x000fe200078e00f1 */
[----:B------:R-:W-:Y:S01]  /*22b0*/  @!P5 IADD3 R12, P2, R241, R10, RZ ;  /* 0x0000000af10cd210 */ /* 0x000fe20007f5e0ff */
[----:B------:R-:W0:Y:S01]  /*22c0*/  LDGDEPBAR ;  /* 0x00000000000079af */ /* 0x000e220000000000 */
[----:B------:R-:W-:Y:S01]  /*22d0*/  @!P3 IMAD.MOV.U32 R7, RZ, RZ, R240 ;  /* 0x000000ffff07b224 */ /* 0x000fe200078e00f0 */
[----:B------:R-:W-:Y:S01]  /*22e0*/  LOP3.LUT R5, R90, 0x8, R5, 0xf8, !PT ;  /* 0x000000085a057812 */ /* 0x000fe200078ef805 */
[----:B------:R-:W-:Y:S01]  /*22f0*/  @!P6 IMAD.MOV.U32 R4, RZ, RZ, R241 ;  /* 0x000000ffff04e224 */ /* 0x000fe200078e00f1 */
[----:B------:R-:W-:Y:S01]  /*2300*/  SHF.R.U32.HI R90, RZ, 0x3, R90 ;  /* 0x00000003ff5a7819 */ /* 0x000fe2000001165a */
[----:B------:R-:W-:-:S03]  /*2310*/  @!P3 IMAD.WIDE.U32 R14, R14, 0x60, R6 ;  /* 0x000000600e0eb825 */ /* 0x000fc600078e0006 */
[----:B------:R-:W-:Y:S01]  /*2320*/  LOP3.LUT R90, R5, R90, RZ, 0x3c, !PT ;  /* 0x0000005a055a7212 */ /* 0x000fe200078e3cff */
[----:B------:R-:W-:Y:S02]  /*2330*/  @!P4 IMAD.MOV.U32 R6, RZ, RZ, c[0x0][0x1a0] ;  /* 0x00006800ff06c624 */ /* 0x000fe400078e00ff */
[----:B------:R-:W-:Y:S02]  /*2340*/  IMAD R7, R0, c[0x0][0x1a4], RZ ;  /* 0x0000690000077a24 */ /* 0x000fe400078e02ff */
[----:B------:R-:W-:Y:S01]  /*2350*/  @!P4 IMAD.MOV.U32 R5, RZ, RZ, c[0x0][0x1a4] ;  /* 0x00006900ff05c624 */ /* 0x000fe200078e00ff */
[----:B------:R-:W-:Y:S01]  /*2360*/  @!P4 LEA R10, P1, R6, R241, 0x6 ;  /* 0x000000f1060ac211 */ /* 0x000fe200078230ff */
[----:B------:R-:W-:Y:S01]  /*2370*/  IMAD R238, R94, 0x400, R91 ;  /* 0x000004005eee7824 */ /* 0x000fe200078e025b */
[----:B------:R-:W-:Y:S01]  /*2380*/  @!P5 IADD3.X R13, R240, R11, R7, P2, !PT ;  /* 0x0000000bf00dd210 */ /* 0x000fe200017fe407 */
[----:B------:R-:W-:Y:S01]  /*2390*/  IMAD.SHL.U32 R237, R237, 0x2, RZ ;  /* 0x00000002eded7824 */ /* 0x000fe200078e00ff */
[----:B------:R-:W-:Y:S01]  /*23a0*/  @!P4 LEA.HI.X R11, R6, R240, R5, 0x6, P1 ;  /* 0x000000f0060bc211 */ /* 0x000fe200008f3405 */
[----:B------:R-:W-:-:S02]  /*23b0*/  @!P6 IMAD.MOV.U32 R5, RZ, RZ, R240 ;  /* 0x000000ffff05e224 */ /* 0x000fc400078e00f0 */
[----:B------:R-:W-:Y:S01]  /*23c0*/  IMAD.IADD R238, R90, 0x1, R238 ;  /* 0x000000015aee7824 */ /* 0x000fe200078e02ee */
[----:B------:R-:W-:Y:S01]  /*23d0*/  IADD3 R235, R237, 0x8020, RZ ;  /* 0x00008020edeb7810 */ /* 0x000fe20007ffe0ff */
[----:B----4-:R-:W-:Y:S01]  /*23e0*/  @!P3 IMAD.MOV.U32 R8, RZ, RZ, c[0x0][0x1a4] ;  /* 0x00006900ff08b624 */ /* 0x010fe200078e00ff */
[----:B------:R-:W-:-:S04]  /*23f0*/  DEPBAR.LE SB0, 0x0 ;  /* 0x000080000000791a */ /* 0x000fc80000000000 */
[----:B------:R-:W-:Y:S01]  /*2400*/  BAR.SYNC.DEFER_BLOCKING 0x0 ;  /* 0x0000000000007b1d */ /* 0x000fe20000010000 */
[----:B------:R-:W-:Y:S01]  /*2410*/  @!P3 IMAD R8, R8, 0x60, RZ ;  /* 0x000000600808b824 */ /* 0x000fe200078e02ff */
[----:B------:R-:W-:Y:S01]  /*2420*/  R2P PR, R2, 0x6 ;  /* 0x0000000602007804 */ /* 0x000fe20000000000 */
[----:B------:R-:W-:Y:S02]  /*2430*/  IMAD.SHL.U32 R238, R238, 0x2, RZ ;  /* 0x00000002eeee7824 */ /* 0x000fe400078e00ff */
[----:B------:R-:W-:Y:S02]  /*2440*/  @!P3 IMAD.IADD R9, R15, 0x1, R8 ;  /* 0x000000010f09b824 */ /* 0x000fe400078e0208 */
[----:B------:R-:W-:Y:S01]  /*2450*/  @!P3 IMAD.MOV.U32 R8, RZ, RZ, R14 ;  /* 0x000000ffff08b224 */ /* 0x000fe200078e000e */
[----:B------:R-:W-:Y:S01]  /*2460*/  SEL R0, R0, 0xffffffe0, !P2 ;  /* 0xffffffe000007807 */ /* 0x000fe20005000000 */
[----:B------:R-:W-:Y:S02]  /*2470*/  IMAD.MOV.U32 R2, RZ, RZ, 0x10 ;  /* 0x00000010ff027424 */ /* 0x000fe400078e00ff */
[----:B------:R-:W-:-:S02]  /*2480*/  IMAD R94, R94, 0x10, R96 ;  /* 0x000000105e5e7824 */ /* 0x000fc400078e0260 */
[--C-:B------:R-:W-:Y:S01]  /*2490*/  IMAD R234, R0, 0x2, R238.reuse ;  /* 0x0000000200ea7824 */ /* 0x100fe200078e02ee */
[----:B------:R-:W-:Y:S02]  /*24a0*/  SEL R2, R2, 0xfffffff0, !P1 ;  /* 0xfffffff002027807 */ /* 0x000fe40004800000 */
[----:B------:R-:W-:Y:S02]  /*24b0*/  R2P PR, R3, 0x6 ;  /* 0x0000000603007804 */ /* 0x000fe40000000000 */
[----:B------:R-:W-:Y:S01]  /*24c0*/  IADD3 R3, R237, 0x8000, RZ ;  /* 0x00008000ed037810 */ /* 0x000fe20007ffe0ff */
[----:B------:R-:W-:-:S04]  /*24d0*/  IMAD R236, R2, 0x2, R238 ;  /* 0x0000000202ec7824 */ /* 0x000fc800078e02ee */
[----:B------:R-:W-:Y:S01]  /*24e0*/  IMAD R233, R0, 0x2, R236 ;  /* 0x0000000200e97824 */ /* 0x000fe200078e02ec */
[----:B------:R-:W-:Y:S04]  /*24f0*/  @P6 STS.128 [R244+0x10000], RZ ;  /* 0x010000fff4006388 */ /* 0x000fe80000000c00 */
[----:B------:R-:W-:Y:S01]  /*2500*/  @P6 STS.128 [R244+0x12000], RZ ;  /* 0x012000fff4006388 */ /* 0x000fe20000000c00 */
[----:B------:R-:W-:Y:S01]  /*2510*/  @P1 IADD3 R235, R3, -0x20, RZ ;  /* 0xffffffe003eb1810 */ /* 0x000fe20007ffe0ff */
[----:B------:R-:W-:Y:S02]  /*2520*/  IMAD.MOV.U32 R3, RZ, RZ, 0x40 ;  /* 0x00000040ff037424 */ /* 0x000fe400078e00ff */
[----:B------:R-:W-:Y:S01]  /*2530*/  @P6 STS.128 [R244+0x14000], RZ ;  /* 0x014000fff4006388 */ /* 0x000fe20000000c00 */
[----:B------:R-:W-:-:S02]  /*2540*/  IADD3 R227, R235, 0x800, RZ ;  /* 0x00000800ebe37810 */ /* 0x000fc40007ffe0ff */
[----:B------:R-:W-:Y:S01]  /*2550*/  SEL R3, R3, 0xffffffc0, !P2 ;  /* 0xffffffc003037807 */ /* 0x000fe20005000000 */
[----:B------:R-:W-:Y:S01]  /*2560*/  @P6 STS.128 [R244+0x16000], RZ ;  /* 0x016000fff4006388 */ /* 0x000fe20000000c00 */
[C---:B------:R-:W-:Y:S02]  /*2570*/  IADD3 R226, R235.reuse, 0x1000, RZ ;  /* 0x00001000ebe27810 */ /* 0x040fe40007ffe0ff */
[----:B------:R-:W-:Y:S01]  /*2580*/  IADD3 R225, R235, 0x1800, RZ ;  /* 0x00001800ebe17810 */ /* 0x000fe20007ffe0ff */
[----:B------:R-:W-:Y:S01]  /*2590*/  @!PT LDS RZ, [RZ] ;  /* 0x00000000fffff984 */ /* 0x000fe20000000800 */
[----:B------:R-:W-:Y:S01]  /*25a0*/  @!PT LDS RZ, [RZ] ;  /* 0x00000000fffff984 */ /* 0x000fe20000000800 */
[----:B------:R-:W-:Y:S01]  /*25b0*/  @!PT LDS RZ, [RZ] ;  /* 0x00000000fffff984 */ /* 0x000fe20000000800 */
[----:B------:R4:W-:Y:S01]  /*25c0*/  @!P6 LDGSTS.E.BYPASS.LTC128B.128 [R244+0x10000], [R4.64] ;  /* 0x1000000004f4efae */ /* 0x0009e2000b901d4a */
[----:B------:R-:W-:Y:S01]  /*25d0*/  IMAD.IADD R231, R237, 0x1, R3 ;  /* 0x00000001ede77824 */ /* 0x000fe200078e0203 */
[----:B------:R-:W-:Y:S01]  /*25e0*/  IADD3 R223, R235, 0x2000, RZ ;  /* 0x00002000ebdf7810 */ /* 0x000fe20007ffe0ff */
[----:B------:R-:W-:Y:S01]  /*25f0*/  IMAD.IADD R224, R3, 0x1, R235 ;  /* 0x0000000103e07824 */ /* 0x000fe200078e02eb */
[----:B------:R4:W-:Y:S01]  /*2600*/  @!P6 LDGSTS.E.BYPASS.LTC128B.128 [R244+0x12000], [R4.64+0x80] ;  /* 0x1200008004f4efae */ /* 0x0009e2000b901d4a */
[----:B------:R-:W-:-:S02]  /*2610*/  IADD3 R222, R235, 0x2800, RZ ;  /* 0x00002800ebde7810 */ /* 0x000fc40007ffe0ff */
[C---:B------:R-:W-:Y:S01]  /*2620*/  IADD3 R221, R235.reuse, 0x3000, RZ ;  /* 0x00003000ebdd7810 */ /* 0x040fe20007ffe0ff */
[----:B------:R4:W-:Y:S01]  /*2630*/  @!P6 LDGSTS.E.BYPASS.LTC128B.128 [R244+0x14000], [R4.64+0x100] ;  /* 0x1400010004f4efae */ /* 0x0009e2000b901d4a */
[C---:B------:R-:W-:Y:S02]  /*2640*/  IADD3 R220, R235.reuse, 0x3800, RZ ;  /* 0x00003800ebdc7810 */ /* 0x040fe40007ffe0ff */
[C---:B------:R-:W-:Y:S01]  /*2650*/  IADD3 R219, R235.reuse, 0x4000, RZ ;  /* 0x00004000ebdb7810 */ /* 0x040fe20007ffe0ff */
[----:B------:R4:W-:Y:S01]  /*2660*/  @!P6 LDGSTS.E.BYPASS.LTC128B.128 [R244+0x16000], [R4.64+0x180] ;  /* 0x1600018004f4efae */ /* 0x0009e2000b901d4a */
[C---:B------:R-:W-:Y:S02]  /*2670*/  IADD3 R218, R235.reuse, 0x4800, RZ ;  /* 0x00004800ebda7810 */ /* 0x040fe40007ffe0ff */
[C---:B------:R-:W-:Y:S01]  /*2680*/  IADD3 R217, R235.reuse, 0x5000, RZ ;  /* 0x00005000ebd97810 */ /* 0x040fe20007ffe0ff */
[----:B------:R-:W-:Y:S01]  /*2690*/  @P5 STS.128 [R244+0x10800], RZ ;  /* 0x010800fff4005388 */ /* 0x000fe20000000c00 */
[----:B------:R-:W-:-:S02]  /*26a0*/  IADD3 R216, R235, 0x5800, RZ ;  /* 0x00005800ebd87810 */ /* 0x000fc40007ffe0ff */
[C---:B------:R-:W-:Y:S01]  /*26b0*/  IADD3 R215, R235.reuse, 0x6000, RZ ;  /* 0x00006000ebd77810 */ /* 0x040fe20007ffe0ff */
[----:B------:R-:W-:Y:S01]  /*26c0*/  @P5 STS.128 [R244+0x12800], RZ ;  /* 0x012800fff4005388 */ /* 0x000fe20000000c00 */
[C---:B------:R-:W-:Y:S02]  /*26d0*/  IADD3 R214, R235.reuse, 0x6800, RZ ;  /* 0x00006800ebd67810 */ /* 0x040fe40007ffe0ff */
[C---:B------:R-:W-:Y:S01]  /*26e0*/  IADD3 R213, R235.reuse, 0x7000, RZ ;  /* 0x00007000ebd57810 */ /* 0x040fe20007ffe0ff */
[----:B------:R-:W-:Y:S01]  /*26f0*/  @P5 STS.128 [R244+0x14800], RZ ;  /* 0x014800fff4005388 */ /* 0x000fe20000000c00 */
[----:B------:R-:W-:-:S03]  /*2700*/  IADD3 R212, R235, 0x7800, RZ ;  /* 0x00007800ebd47810 */ /* 0x000fc60007ffe0ff */
[----:B------:R-:W-:Y:S04]  /*2710*/  @P5 STS.128 [R244+0x16800], RZ ;  /* 0x016800fff4005388 */ /* 0x000fe80000000c00 */
[----:B------:R-:W-:Y:S01]  /*2720*/  @!PT LDS RZ, [RZ] ;  /* 0x00000000fffff984 */ /* 0x000fe20000000800 */
[----:B------:R-:W-:Y:S01]  /*2730*/  @!PT LDS RZ, [RZ] ;  /* 0x00000000fffff984 */ /* 0x000fe20000000800 */
[----:B------:R-:W-:Y:S01]  /*2740*/  @!PT LDS RZ, [RZ] ;  /* 0x00000000fffff984 */ /* 0x000fe20000000800 */
[----:B------:R1:W-:Y:S04]  /*2750*/  @!P5 LDGSTS.E.BYPASS.LTC128B.128 [R244+0x10800], [R12.64] ;  /* 0x108000000cf4dfae */ /* 0x0003e8000b901d4a */
[----:B------:R1:W-:Y:S04]  /*2760*/  @!P5 LDGSTS.E.BYPASS.LTC128B.128 [R244+0x12800], [R12.64+0x80] ;  /* 0x128000800cf4dfae */ /* 0x0003e8000b901d4a */
[----:B------:R1:W-:Y:S04]  /*2770*/  @!P5 LDGSTS.E.BYPASS.LTC128B.128 [R244+0x14800], [R12.64+0x100] ;  /* 0x148001000cf4dfae */ /* 0x0003e8000b901d4a */
[----:B------:R1:W-:Y:S04]  /*2780*/  @!P5 LDGSTS.E.BYPASS.LTC128B.128 [R244+0x16800], [R12.64+0x180] ;  /* 0x168001800cf4dfae */ /* 0x0003e8000b901d4a */
        /* <DEDUP_REMOVED lines=22> */
[----:B------:R-:W-:Y:S04]  /*28f0*/  LDSM.16.M88.4 R28, [R238] ;  /* 0x00000000ee1c783b */ /* 0x000fe80000000200 */
[----:B----4-:R-:W4:Y:S04]  /*2900*/  LDSM.16.M88.4 R4, [R237+0x8000] ;  /* 0x00800000ed04783b */ /* 0x010f280000000200 */
[----:B------:R-:W4:Y:S04]  /*2910*/  LDSM.16.M88.4 R60, [R237+0x9000] ;  /* 0x00900000ed3c783b */ /* 0x000f280000000200 */
[----:B------:R-:W4:Y:S04]  /*2920*/  LDSM.16.M88.4 R36, [R237+0x8800] ;  /* 0x00880000ed24783b */ /* 0x000f280000000200 */
[----:B------:R-:W4:Y:S04]  /*2930*/  LDSM.16.M88.4 R40, [R237+0x9800] ;  /* 0x00980000ed28783b */ /* 0x000f280000000200 */
[----:B------:R-:W-:Y:S04]  /*2940*/  LDSM.16.M88.4 R68, [R236] ;  /* 0x00000000ec44783b */ /* 0x000fe80000000200 */
[----:B--2---:R-:W2:Y:S04]  /*2950*/  LDSM.16.M88.4 R20, [R235] ;  /* 0x00000000eb14783b */ /* 0x004ea80000000200 */
[----:B-1----:R-:W1:Y:S04]  /*2960*/  LDSM.16.M88.4 R12, [R235+0x1000] ;  /* 0x00100000eb0c783b */ /* 0x002e680000000200 */
[----:B---3--:R-:W3:Y:S04]  /*2970*/  LDSM.16.M88.4 R16, [R235+0x800] ;  /* 0x00080000eb10783b */ /* 0x008ee80000000200 */
[----:B------:R-:W1:Y:S04]  /*2980*/  LDSM.16.M88.4 R72, [R235+0x1800] ;  /* 0x00180000eb48783b */ /* 0x000e680000000200 */
[----:B------:R-:W-:Y:S01]  /*2990*/  LDSM.16.M88.4 R52, [R234] ;  /* 0x00000000ea34783b */ /* 0x000fe20000000200 */
[C---:B----4-:R-:W-:Y:S03]  /*29a0*/  HMMA.16816.F32.BF16 R8, R28.reuse, R4, RZ ;  /* 0x000000041c08723c */ /* 0x050fe600000418ff */
[----:B------:R-:W4:Y:S04]  /*29b0*/  LDSM.16.M88.4 R64, [R231+0x8000] ;  /* 0x00800000e740783b */ /* 0x000f280000000200 */
[----:B------:R-:W-:Y:S01]  /*29c0*/  LDSM.16.M88.4 R44, [R231+0x8800] ;  /* 0x00880000e72c783b */ /* 0x000fe20000000200 */
[C---:B------:R-:W-:Y:S03]  /*29d0*/  HMMA.16816.F32.BF16 R4, R28.reuse, R6, RZ ;  /* 0x000000061c04723c */ /* 0x040fe600000418ff */
[----:B------:R-:W-:Y:S04]  /*29e0*/  LDSM.16.M88.4 R48, [R231+0x9800] ;  /* 0x00980000e730783b */ /* 0x000fe80000000200 */
[----:B------:R-:W-:Y:S01]  /*29f0*/  LDSM.16.M88.4 R76, [R235+0x5800] ;  /* 0x00580000eb4c783b */ /* 0x000fe20000000200 */
[C---:B------:R-:W-:Y:S03]  /*2a00*/  HMMA.16816.F32.BF16 R32, R28.reuse, R60, RZ ;  /* 0x0000003c1c20723c */ /* 0x040fe600000418ff */
[----:B------:R-:W-:Y:S04]  /*2a10*/  LDSM.16.M88.4 R84, [R224+0x5000] ;  /* 0x00500000e054783b */ /* 0x000fe80000000200 */
[----:B------:R-:W-:Y:S01]  /*2a20*/  LDSM.16.M88.4 R80, [R235+0x6800] ;  /* 0x00680000eb50783b */ /* 0x000fe20000000200 */
[C---:B------:R-:W-:Y:S03]  /*2a30*/  HMMA.16816.F32.BF16 R60, R28.reuse, R62, RZ ;  /* 0x0000003e1c3c723c */ /* 0x040fe600000418ff */
[----:B------:R-:W0:Y:S05]  /*2a40*/  LDGDEPBAR ;  /* 0x00000000000079af */ /* 0x000e2a0000000000 */
[C---:B------:R-:W-:Y:S08]  /*2a50*/  HMMA.16816.F32.BF16 R24, R28.reuse, R36, RZ ;  /* 0x000000241c18723c */ /* 0x040ff000000418ff */
[C---:B------:R-:W-:Y:S08]  /*2a60*/  HMMA.16816.F32.BF16 R36, R28.reuse, R38, RZ ;  /* 0x000000261c24723c */ /* 0x040ff000000418ff */
[C---:B------:R-:W-:Y:S08]  /*2a70*/  HMMA.16816.F32.BF16 R56, R28.reuse, R40, RZ ;  /* 0x000000281c38723c */ /* 0x040ff000000418ff */
[----:B------:R-:W-:Y:S01]  /*2a80*/  HMMA.16816.F32.BF16 R28, R28, R42, RZ ;  /* 0x0000002a1c1c723c */ /* 0x000fe200000418ff */
[----:B------:R-:W4:Y:S07]  /*2a90*/  LDSM.16.M88.4 R40, [R231+0x9000] ;  /* 0x00900000e728783b */ /* 0x000f2e0000000200 */
[C---:B--2---:R-:W-:Y:S08]  /*2aa0*/  HMMA.16816.F32.BF16 R8, R68.reuse, R20, R8 ;  /* 0x000000144408723c */ /* 0x044ff00000041808 */
[C---:B------:R-:W-:Y:S01]  /*2ab0*/  HMMA.16816.F32.BF16 R4, R68.reuse, R22, R4 ;  /* 0x000000164404723c */ /* 0x040fe20000041804 */
[----:B------:R-:W-:Y:S07]  /*2ac0*/  LDSM.16.M88.4 R20, [R233] ;  /* 0x00000000e914783b */ /* 0x000fee0000000200 */
[C---:B-1----:R-:W-:Y:S08]  /*2ad0*/  HMMA.16816.F32.BF16 R32, R68.reuse, R12, R32 ;  /* 0x0000000c4420723c */ /* 0x042ff00000041820 */
[C---:B------:R-:W-:Y:S01]  /*2ae0*/  HMMA.16816.F32.BF16 R60, R68.reuse, R14, R60 ;  /* 0x0000000e443c723c */ /* 0x040fe2000004183c */
[----:B------:R-:W1:Y:S07]  /*2af0*/  LDSM.16.M88.4 R12, [R224] ;  /* 0x00000000e00c783b */ /* 0x000e6e0000000200 */
[C---:B---3--:R-:W-:Y:S08]  /*2b00*/  HMMA.16816.F32.BF16 R24, R68.reuse, R16, R24 ;  /* 0x000000104418723c */ /* 0x048ff00000041818 */
[C---:B------:R-:W-:Y:S01]  /*2b10*/  HMMA.16816.F32.BF16 R36, R68.reuse, R18, R36 ;  /* 0x000000124424723c */ /* 0x040fe20000041824 */
[----:B------:R-:W2:Y:S07]  /*2b20*/  LDSM.16.M88.4 R16, [R224+0x800] ;  /* 0x00080000e010783b */ /* 0x000eae0000000200 */
[C---:B------:R-:W-:Y:S08]  /*2b30*/  HMMA.16816.F32.BF16 R56, R68.reuse, R72, R56 ;  /* 0x000000484438723c */ /* 0x040ff00000041838 */
[----:B------:R-:W-:Y:S01]  /*2b40*/  HMMA.16816.F32.BF16 R28, R68, R74, R28 ;  /* 0x0000004a441c723c */ /* 0x000fe2000004181c */
[----:B------:R-:W-:Y:S04]  /*2b50*/  LDSM.16.M88.4 R72, [R235+0x3000] ;  /* 0x00300000eb48783b */ /* 0x000fe80000000200 */
[----:B------:R-:W-:Y:S03]  /*2b60*/  LDSM.16.M88.4 R68, [R235+0x3800] ;  /* 0x00380000eb44783b */ /* 0x000fe60000000200 */
[C---:B----4-:R-:W-:Y:S08]  /*2b70*/  HMMA.16816.F32.BF16 R8, R52.reuse, R64, R8 ;  /* 0x000000403408723c */ /* 0x050ff00000041808 */
[C---:B------:R-:W-:Y:S01]  /*2b80*/  HMMA.16816.F32.BF16 R4, R52.reuse, R66, R4 ;  /* 0x000000423404723c */ /* 0x040fe20000041804 */
[----:B------:R-:W-:Y:S07]  /*2b90*/  LDSM.16.M88.4 R64, [R231+0xa000] ;  /* 0x00a00000e740783b */ /* 0x000fee0000000200 */
[C---:B------:R-:W-:Y:S08]  /*2ba0*/  HMMA.16816.F32.BF16 R32, R52.reuse, R40, R32 ;  /* 0x000000283420723c */ /* 0x040ff00000041820 */
[C---:B------:R-:W-:Y:S01]  /*2bb0*/  HMMA.16816.F32.BF16 R60, R52.reuse, R42, R60 ;  /* 0x0000002a343c723c */ /* 0x040fe2000004183c */
[----:B------:R-:W3:Y:S07]  /*2bc0*/  LDSM.16.M88.4 R40, [R224+0x1000] ;  /* 0x00100000e028783b */ /* 0x000eee0000000200 */
[C---:B------:R-:W-:Y:S08]  /*2bd0*/  HMMA.16816.F32.BF16 R24, R52.reuse, R44, R24 ;  /* 0x0000002c3418723c */ /* 0x040ff00000041818 */
[C---:B------:R-:W-:Y:S01]  /*2be0*/  HMMA.16816.F32.BF16 R36, R52.reuse, R46, R36 ;  /* 0x0000002e3424723c */ /* 0x040fe20000041824 */
[----:B------:R-:W4:Y:S07]  /*2bf0*/  LDSM.16.M88.4 R44, [R224+0x1800] ;  /* 0x00180000e02c783b */ /* 0x000f2e0000000200 */
[C---:B------:R-:W-:Y:S08]  /*2c00*/  HMMA.16816.F32.BF16 R56, R52.reuse, R48, R56 ;  /* 0x000000303438723c */ /* 0x040ff00000041838 */
        /* <DEDUP_REMOVED lines=40> */
[----:B------:R-:W4:Y:S04]  /*2e90*/  LDSM.16.M88.4 R44, [R224+0x2800] ;  /* 0x00280000e02c783b */ /* 0x000f280000000200 */
[----:B------:R-:W-:Y:S03]  /*2ea0*/  LDSM.16.M88.4 R68, [R237+0xd000] ;  /* 0x00d00000ed44783b */ /* 0x000fe60000000200 */
[C---:B--2---:R-:W-:Y:S08]  /*2eb0*/  HMMA.16816.F32.BF16 R8, R16.reuse, R64, R8 ;  /* 0x000000401008723c */ /* 0x044ff00000041808 */
[C---:B------:R-:W-:Y:S01]  /*2ec0*/  HMMA.16816.F32.BF16 R4, R16.reuse, R66, R4 ;  /* 0x000000421004723c */ /* 0x040fe20000041804 */
[----:B------:R-:W-:Y:S07]  /*2ed0*/  LDSM.16.M88.4 R64, [R237+0xd800] ;  /* 0x00d80000ed40783b */ /* 0x000fee0000000200 */
[C---:B---3--:R-:W-:Y:S08]  /*2ee0*/  HMMA.16816.F32.BF16 R24, R16.reuse, R28, R24 ;  /* 0x0000001c1018723c */ /* 0x048ff00000041818 */
[C---:B------:R-:W-:Y:S01]  /*2ef0*/  HMMA.16816.F32.BF16 R36, R16.reuse, R30, R36 ;  /* 0x0000001e1024723c */ /* 0x040fe20000041824 */
[----:B------:R-:W2:Y:S07]  /*2f00*/  LDSM.16.M88.4 R28, [R224+0x3000] ;  /* 0x00300000e01c783b */ /* 0x000eae0000000200 */
[C---:B------:R-:W-:Y:S08]  /*2f10*/  HMMA.16816.F32.BF16 R32, R16.reuse, R48, R32 ;  /* 0x000000301020723c */ /* 0x040ff00000041820 */
[C---:B------:R-:W-:Y:S01]  /*2f20*/  HMMA.16816.F32.BF16 R60, R16.reuse, R50, R60 ;  /* 0x00000032103c723c */ /* 0x040fe2000004183c */
[----:B------:R-:W-:Y:S07]  /*2f30*/  LDSM.16.M88.4 R48, [R224+0x3800] ;  /* 0x00380000e030783b */ /* 0x000fee0000000200 */
[C---:B------:R-:W-:Y:S08]  /*2f40*/  HMMA.16816.F32.BF16 R56, R16.reuse, R40, R56 ;  /* 0x000000281038723c */ /* 0x040ff00000041838 */
[----:B------:R-:W-:Y:S01]  /*2f50*/  HMMA.16816.F32.BF16 R52, R16, R42, R52 ;  /* 0x0000002a1034723c */ /* 0x000fe20000041834 */
[----:B------:R-:W-:Y:S04]  /*2f60*/  LDSM.16.M88.4 R40, [R238+0x4000] ;  /* 0x00400000ee28783b */ /* 0x000fe80000000200 */
[----:B------:R-:W3:Y:S03]  /*2f70*/  LDSM.16.M88.4 R16, [R237+0xc000] ;  /* 0x00c00000ed10783b */ /* 0x000ee60000000200 */
        /* <DEDUP_REMOVED lines=8> */
[----:B------:R-:W2:Y:S07]  /*3000*/  LDSM.16.M88.4 R28, [R235+0x4000] ;  /* 0x00400000eb1c783b */ /* 0x000eae0000000200 */
[C---:B---3--:R-:W-:Y:S08]  /*3010*/  HMMA.16816.F32.BF16 R4, R40.reuse, R18, R4 ;  /* 0x000000122804723c */ /* 0x048ff00000041804 */
[C---:B------:R-:W-:Y:S01]  /*3020*/  HMMA.16816.F32.BF16 R8, R40.reuse, R16, R8 ;  /* 0x000000102808723c */ /* 0x040fe20000041808 */
[----:B------:R-:W-:Y:S07]  /*3030*/  LDSM.16.M88.4 R16, [R234+0x4000] ;  /* 0x00400000ea10783b */ /* 0x000fee0000000200 */
[C---:B-1----:R-:W-:Y:S08]  /*3040*/  HMMA.16816.F32.BF16 R24, R40.reuse, R12, R24 ;  /* 0x0000000c2818723c */ /* 0x042ff00000041818 */
        /* <DEDUP_REMOVED lines=10> */
[C---:B------:R-:W-:Y:S01]  /*30f0*/  HMMA.16816.F32.BF16 R60, R40.reuse, R70, R60 ;  /* 0x00000046283c723c */ /* 0x040fe2000004183c */
[----:B------:R-:W2:Y:S07]  /*3100*/  LDSM.16.M88.4 R68, [R233+0x4000] ;  /* 0x00400000e944783b */ /* 0x000eae0000000200 */
[C---:B------:R-:W-:Y:S08]  /*3110*/  HMMA.16816.F32.BF16 R56, R40.reuse, R64, R56 ;  /* 0x000000402838723c */ /* 0x040ff00000041838 */
[----:B------:R-:W-:Y:S01]  /*3120*/  HMMA.16816.F32.BF16 R52, R40, R66, R52 ;  /* 0x000000422834723c */ /* 0x000fe20000041834 */
[----:B------:R-:W2:Y:S04]  /*3130*/  LDSM.16.M88.4 R40, [R231+0xc800] ;  /* 0x00c80000e728783b */ /* 0x000ea80000000200 */
[----:B------:R-:W-:Y:S03]  /*3140*/  LDSM.16.M88.4 R64, [R237+0xe000] ;  /* 0x00e00000ed40783b */ /* 0x000fe60000000200 */
[C---:B-1----:R-:W-:Y:S08]  /*3150*/  HMMA.16816.F32.BF16 R4, R16.reuse, R14, R4 ;  /* 0x0000000e1004723c */ /* 0x042ff00000041804 */
[----:B------:R-:W-:Y:S01]  /*3160*/  HMMA.16816.F32.BF16 R8, R16, R12, R8 ;  /* 0x0000000c1008723c */ /* 0x000fe20000041808 */
[----:B------:R-:W-:Y:S07]  /*3170*/  LDSM.16.M88.4 R12, [R224+0x4800] ;  /* 0x00480000e00c783b */ /* 0x000fee0000000200 */
[C---:B---3--:R-:W-:Y:S08]  /*3180*/  HMMA.16816.F32.BF16 R24, R44.reuse, R48, R24 ;  /* 0x000000302c18723c */ /* 0x048ff00000041818 */
[C---:B------:R-:W-:Y:S01]  /*3190*/  HMMA.16816.F32.BF16 R36, R44.reuse, R50, R36 ;  /* 0x000000322c24723c */ /* 0x040fe20000041824 */
[----:B------:R-:W1:Y:S07]  /*31a0*/  LDSM.16.M88.4 R48, [R238+0x6000] ;  /* 0x00600000ee30783b */ /* 0x000e6e0000000200 */
[C---:B----4-:R-:W-:Y:S08]  /*31b0*/  HMMA.16816.F32.BF16 R32, R44.reuse, R20, R32 ;  /* 0x000000142c20723c */ /* 0x050ff00000041820 */
[----:B------:R-:W-:Y:S01]  /*31c0*/  HMMA.16816.F32.BF16 R60, R44, R22, R60 ;  /* 0x000000162c3c723c */ /* 0x000fe2000004183c */
[----:B------:R-:W3:Y:S07]  /*31d0*/  LDSM.16.M88.4 R20, [R231+0xd800] ;  /* 0x00d80000e714783b */ /* 0x000eee0000000200 */
[C---:B--2---:R-:W-:Y:S08]  /*31e0*/  HMMA.16816.F32.BF16 R4, R68.reuse, R30, R4 ;  /* 0x0000001e4404723c */ /* 0x044ff00000041804 */
[----:B------:R-:W-:Y:S01]  /*31f0*/  HMMA.16816.F32.BF16 R8, R68, R28, R8 ;  /* 0x0000001c4408723c */ /* 0x000fe20000041808 */
[----:B------:R-:W-:Y:S07]  /*3200*/  LDSM.16.M88.4 R28, [R237+0xe800] ;  /* 0x00e80000ed1c783b */ /* 0x000fee0000000200 */
[C---:B------:R-:W-:Y:S08]  /*3210*/  HMMA.16816.F32.BF16 R24, R16.reuse, R40, R24 ;  /* 0x000000281018723c */ /* 0x040ff00000041818 */
[----:B------:R-:W-:Y:S01]  /*3220*/  HMMA.16816.F32.BF16 R36, R16, R42, R36 ;  /* 0x0000002a1024723c */ /* 0x000fe20000041824 */
[----:B------:R-:W-:Y:S07]  /*3230*/  LDSM.16.M88.4 R40, [R235+0x6000] ;  /* 0x00600000eb28783b */ /* 0x000fee0000000200 */
[C---:B------:R-:W-:Y:S08]  /*3240*/  HMMA.16816.F32.BF16 R56, R44.reuse, R76, R56 ;  /* 0x0000004c2c38723c */ /* 0x040ff00000041838 */
[----:B------:R-:W-:Y:S01]  /*3250*/  HMMA.16816.F32.BF16 R52, R44, R78, R52 ;  /* 0x0000004e2c34723c */ /* 0x000fe20000041834 */
[----:B------:R-:W2:Y:S04]  /*3260*/  LDSM.16.M88.4 R44, [R236+0x6000] ;  /* 0x00600000ec2c783b */ /* 0x000ea80000000200 */
[----:B------:R-:W-:Y:S03]  /*3270*/  LDSM.16.M88.4 R76, [R237+0xf000] ;  /* 0x00f00000ed4c783b */ /* 0x000fe60000000200 */
[C---:B-1----:R-:W-:Y:S08]  /*3280*/  HMMA.16816.F32.BF16 R4, R48.reuse, R66, R4 ;  /* 0x000000423004723c */ /* 0x042ff00000041804 */
[----:B------:R-:W-:Y:S01]  /*3290*/  HMMA.16816.F32.BF16 R8, R48, R64, R8 ;  /* 0x000000403008723c */ /* 0x000fe20000041808 */
[----:B------:R-:W-:Y:S07]  /*32a0*/  LDSM.16.M88.4 R64, [R224+0x5800] ;  /* 0x00580000e040783b */ /* 0x000fee0000000200 */
[C---:B------:R-:W-:Y:S08]  /*32b0*/  HMMA.16816.F32.BF16 R24, R68.reuse, R12, R24 ;  /* 0x0000000c4418723c */ /* 0x040ff00000041818 */
[----:B------:R-:W-:Y:S01]  /*32c0*/  HMMA.16816.F32.BF16 R36, R68, R14, R36 ;  /* 0x0000000e4424723c */ /* 0x000fe20000041824 */
[----:B------:R-:W-:Y:S07]  /*32d0*/  LDSM.16.M88.4 R12, [R233+0x6000] ;  /* 0x00600000e90c783b */ /* 0x000fee0000000200 */
[C---:B------:R-:W-:Y:S08]  /*32e0*/  HMMA.16816.F32.BF16 R32, R16.reuse, R72, R32 ;  /* 0x000000481020723c */ /* 0x040ff00000041820 */
[C---:B------:R-:W-:Y:S01]  /*32f0*/  HMMA.16816.F32.BF16 R60, R16.reuse, R74, R60 ;  /* 0x0000004a103c723c */ /* 0x040fe2000004183c */
[----:B------:R-:W-:Y:S07]  /*3300*/  LDSM.16.M88.4 R72, [R224+0x6000] ;  /* 0x00600000e048783b */ /* 0x000fee0000000200 */
[C---:B---3--:R-:W-:Y:S08]  /*3310*/  HMMA.16816.F32.BF16 R56, R16.reuse, R20, R56 ;  /* 0x000000141038723c */ /* 0x048ff00000041838 */
[----:B------:R-:W-:Y:S01]  /*3320*/  HMMA.16816.F32.BF16 R52, R16, R22, R52 ;  /* 0x000000161034723c */ /* 0x000fe20000041834 */
[----:B------:R-:W-:Y:S04]  /*3330*/  LDSM.16.M88.4 R16, [R234+0x6000] ;  /* 0x00600000ea10783b */ /* 0x000fe80000000200 */
[----:B------:R-:W1:Y:S03]  /*3340*/  LDSM.16.M88.4 R20, [R231+0xe000] ;  /* 0x00e00000e714783b */ /* 0x000e660000000200 */
[C---:B--2---:R-:W-:Y:S08]  /*3350*/  HMMA.16816.F32.BF16 R4, R44.reuse, R42, R4 ;  /* 0x0000002a2c04723c */ /* 0x044ff00000041804 */
[----:B------:R-:W-:Y:S01]  /*3360*/  HMMA.16816.F32.BF16 R8, R44, R40, R8 ;  /* 0x000000282c08723c */ /* 0x000fe20000041808 */
[----:B------:R-:W-:Y:S07]  /*3370*/  LDSM.16.M88.4 R40, [R235+0x7000] ;  /* 0x00700000eb28783b */ /* 0x000fee0000000200 */
[C---:B------:R-:W-:Y:S08]  /*3380*/  HMMA.16816.F32.BF16 R24, R48.reuse, R28, R24 ;  /* 0x0000001c3018723c */ /* 0x040ff00000041818 */
[----:B------:R-:W-:Y:S01]  /*3390*/  HMMA.16816.F32.BF16 R36, R48, R30, R36 ;  /* 0x0000001e3024723c */ /* 0x000fe20000041824 */
[----:B------:R-:W2:Y:S07]  /*33a0*/  LDSM.16.M88.4 R28, [R231+0xe800] ;  /* 0x00e80000e71c783b */ /* 0x000eae0000000200 */
[----:B------:R-:W-:Y:S08]  /*33b0*/  HMMA.16816.F32.BF16 R32, R68, R84, R32 ;  /* 0x000000544420723c */ /* 0x000ff00000041820 */
[C---:B-1----:R-:W-:Y:S08]  /*33c0*/  HMMA.16816.F32.BF16 R4, R16.reuse, R22, R4 ;  /* 0x000000161004723c */ /* 0x042ff00000041804 */
[----:B------:R-:W-:Y:S01]  /*33d0*/  HMMA.16816.F32.BF16 R8, R16, R20, R8 ;  /* 0x000000141008723c */ /* 0x000fe20000041808 */
[----:B------:R-:W-:Y:S07]  /*33e0*/  LDSM.16.M88.4 R20, [R224+0x6800] ;  /* 0x00680000e014783b */ /* 0x000fee0000000200 */
[C---:B------:R-:W-:Y:S08]  /*33f0*/  HMMA.16816.F32.BF16 R24, R44.reuse, R80, R24 ;  /* 0x000000502c18723c */ /* 0x040ff00000041818 */
[----:B------:R-:W-:Y:S08]  /*3400*/  HMMA.16816.F32.BF16 R36, R44, R82, R36 ;  /* 0x000000522c24723c */ /* 0x000ff00000041824 */
[C---:B------:R-:W-:Y:S08]  /*3410*/  HMMA.16816.F32.BF16 R4, R12.reuse, R74, R4 ;  /* 0x0000004a0c04723c */ /* 0x040ff00000041804 */
[----:B------:R-:W-:Y:S01]  /*3420*/  HMMA.16816.F32.BF16 R8, R12, R72, R8 ;  /* 0x000000480c08723c */ /* 0x000fe20000041808 */
[----:B------:R-:W-:Y:S07]  /*3430*/  LDSM.16.M88.4 R72, [R231+0xf000] ;  /* 0x00f00000e748783b */ /* 0x000fee0000000200 */
[----:B------:R-:W-:Y:S08]  /*3440*/  HMMA.16816.F32.BF16 R32, R48, R76, R32 ;  /* 0x0000004c3020723c */ /* 0x000ff00000041820 */
[----:B--2---:R-:W-:Y:S01]  /*3450*/  HMMA.16816.F32.BF16 R24, R16, R28, R24 ;  /* 0x0000001c1018723c */ /* 0x004fe20000041818 */
[----:B------:R-:W-:-:S02]  /*3460*/  FMUL.FTZ R4, R4, c[0x0][0x2ec] ;  /* 0x0000bb0004047a20 */ /* 0x000fc40000410000 */
[----:B------:R-:W-:Y:S02]  /*3470*/  FMUL.FTZ R5, R5, c[0x0][0x2ec] ;  /* 0x0000bb0005057a20 */ /* 0x000fe40000410000 */
[----:B------:R-:W-:Y:S02]  /*3480*/  FMUL.FTZ R6, R6, c[0x0][0x2ec] ;  /* 0x0000bb0006067a20 */ /* 0x000fe40000410000 */
[----:B------:R-:W-:Y:S01]  /*3490*/  FMUL.FTZ R7, R7, c[0x0][0x2ec] ;  /* 0x0000bb0007077a20 */ /* 0x000fe20000410000 */
[----:B------:R-:W-:Y:S01]  /*34a0*/  HMMA.16816.F32.BF16 R36, R16, R30, R36 ;  /* 0x0000001e1024723c */ /* 0x000fe20000041824 */
[----:B------:R-:W1:Y:S01]  /*34b0*/  LDSM.16.M88.4 R28, [R237+0xf800] ;  /* 0x00f80000ed1c783b */ /* 0x000e620000000200 */
[----:B------:R-:W-:Y:S02]  /*34c0*/  FMUL.FTZ R3, R9, c[0x0][0x2ec] ;  /* 0x0000bb0009037a20 */ /* 0x000fe40000410000 */
[----:B------:R-:W-:Y:S02]  /*34d0*/  FMUL.FTZ R9, R11, c[0x0][0x2ec] ;  /* 0x0000bb000b097a20 */ /* 0x000fe40000410000 */
[----:B------:R-:W2:Y:S02]  /*34e0*/  MUFU.TANH R11, R4 ;  /* 0x00000004000b7308 */ /* 0x000ea40000002400 */
[C---:B------:R-:W-:Y:S06]  /*34f0*/  HMMA.16816.F32.BF16 R60, R68.reuse, R86, R60 ;  /* 0x00000056443c723c */ /* 0x040fec000004183c */
[----:B------:R-:W-:Y:S02]  /*3500*/  MUFU.TANH R3, R3 ;  /* 0x0000000300037308 */ /* 0x000fe40000002400 */
[----:B------:R-:W-:Y:S06]  /*3510*/  HMMA.16816.F32.BF16 R56, R68, R64, R56 ;  /* 0x000000404438723c */ /* 0x000fec0000041838 */
[----:B------:R-:W-:Y:S02]  /*3520*/  MUFU.TANH R64, R7 ;  /* 0x0000000700407308 */ /* 0x000fe40000002400 */
[----:B------:R-:W-:Y:S06]  /*3530*/  HMMA.16816.F32.BF16 R32, R44, R40, R32 ;  /* 0x000000282c20723c */ /* 0x000fec0000041820 */
[----:B------:R-:W-:Y:S02]  /*3540*/  MUFU.TANH R40, R5 ;  /* 0x0000000500287308 */ /* 0x000fe40000002400 */
[----:B------:R-:W-:Y:S06]  /*3550*/  HMMA.16816.F32.BF16 R52, R68, R66, R52 ;  /* 0x000000424434723c */ /* 0x000fec0000041834 */
[----:B------:R3:W4:Y:S02]  /*3560*/  MUFU.TANH R41, R6 ;  /* 0x0000000600297308 */ /* 0x0007240000002400 */
[C---:B------:R-:W-:Y:S01]  /*3570*/  HMMA.16816.F32.BF16 R60, R48.reuse, R78, R60 ;  /* 0x0000004e303c723c */ /* 0x040fe2000004183c */
[----:B------:R-:W-:Y:S05]  /*3580*/  LDSM.16.M88.4 R76, [R224+0x7000] ;  /* 0x00700000e04c783b */ /* 0x000fea0000000200 */
[----:B------:R-:W2:Y:S02]  /*3590*/  MUFU.TANH R9, R9 ;  /* 0x0000000900097308 */ /* 0x000ea40000002400 */
[----:B-1----:R-:W-:Y:S01]  /*35a0*/  HMMA.16816.F32.BF16 R56, R48, R28, R56 ;  /* 0x0000001c3038723c */ /* 0x002fe20000041838 */
[----:B---3--:R-:W1:Y:S07]  /*35b0*/  LDSM.16.M88.4 R4, [R235+0x7800] ;  /* 0x00780000eb04783b */ /* 0x008e6e0000000200 */
[C---:B------:R-:W-:Y:S08]  /*35c0*/  HMMA.16816.F32.BF16 R24, R12.reuse, R20, R24 ;  /* 0x000000140c18723c */ /* 0x040ff00000041818 */
[----:B------:R-:W-:Y:S01]  /*35d0*/  HMMA.16816.F32.BF16 R36, R12, R22, R36 ;  /* 0x000000160c24723c */ /* 0x000fe20000041824 */
[----:B------:R-:W3:Y:S07]  /*35e0*/  LDSM.16.M88.4 R20, [R231+0xf800] ;  /* 0x00f80000e714783b */ /* 0x000eee0000000200 */
[----:B------:R-:W-:Y:S08]  /*35f0*/  HMMA.16816.F32.BF16 R52, R48, R30, R52 ;  /* 0x0000001e3034723c */ /* 0x000ff00000041834 */
[----:B------:R-:W-:Y:S01]  /*3600*/  HMMA.16816.F32.BF16 R60, R44, R42, R60 ;  /* 0x0000002a2c3c723c */ /* 0x000fe2000004183c */
        /* <DEDUP_REMOVED lines=9> */
[----:B------:R-:W-:Y:S01]  /*36a0*/  MUFU.TANH R42, R25 ;  /* 0x00000019002a7308 */ /* 0x000fe20000002400 */
[----:B------:R-:W-:Y:S01]  /*36b0*/  FMUL.FTZ R37, R39, c[0x0][0x2ec] ;  /* 0x0000bb0027257a20 */ /* 0x000fe20000410000 */
[C---:B-1----:R-:W-:Y:S06]  /*36c0*/  HMMA.16816.F32.BF16 R56, R44.reuse, R4, R56 ;  /* 0x000000042c38723c */ /* 0x042fec0000041838 */
[----:B------:R-:W1:Y:S01]  /*36d0*/  MUFU.TANH R28, R26 ;  /* 0x0000001a001c7308 */ /* 0x000e620000002400 */
[----:B------:R-:W-:Y:S01]  /*36e0*/  IMAD.IADD R4, R93, 0x1, -R95 ;  /* 0x000000015d047824 */ /* 0x000fe200078e0a5f */
[----:B------:R-:W-:Y:S04]  /*36f0*/  HMMA.16816.F32.BF16 R52, R44, R6, R52 ;  /* 0x000000062c34723c */ /* 0x000fe80000041834 */
[----:B------:R-:W-:-:S02]  /*3700*/  SHF.R.S32.HI R5, RZ, 0x1f, R4 ;  /* 0x0000001fff057819 */ /* 0x000fc40000011404 */
[----:B------:R1:W1:Y:S02]  /*3710*/  MUFU.TANH R29, R27 ;  /* 0x0000001b001d7308 */ /* 0x0002640000002400 */
[----:B------:R-:W-:Y:S01]  /*3720*/  HMMA.16816.F32.BF16 R60, R16, R74, R60 ;  /* 0x0000004a103c723c */ /* 0x000fe2000004183c */
[----:B------:R-:W-:-:S04]  /*3730*/  LEA.HI R4, R5, R4, RZ, 0x2 ;  /* 0x0000000405047211 */ /* 0x000fc800078f10ff */
[----:B------:R-:W-:Y:S01]  /*3740*/  SHF.R.S32.HI R4, RZ, 0x2, R4 ;  /* 0x00000002ff047819 */ /* 0x000fe20000011404 */
[----:B------:R-:W2:Y:S02]  /*3750*/  MUFU.TANH R30, R30 ;  /* 0x0000001e001e7308 */ /* 0x000ea40000002400 */
[----:B---3--:R-:W-:Y:S01]  /*3760*/  HMMA.16816.F32.BF16 R56, R16, R20, R56 ;  /* 0x000000141038723c */ /* 0x008fe20000041838 */
[----:B------:R-:W-:-:S04]  /*3770*/  IADD3 R4, R94, 0x1, R4 ;  /* 0x000000015e047810 */ /* 0x000fc80007ffe004 */
[----:B------:R-:W-:Y:S01]  /*3780*/  IADD3 R97, R92, R4, -R97 ;  /* 0x000000045c617210 */ /* 0x000fe20007ffe861 */
[----:B-1----:R-:W1:Y:S01]  /*3790*/  LDSM.16.M88.4 R24, [R224+0x7800] ;  /* 0x00780000e018783b */ /* 0x002e620000000200 */
[----:B------:R-:W-:Y:S01]  /*37a0*/  IMAD.IADD R20, R88, 0x1, R202 ;  /* 0x0000000158147824 */ /* 0x000fe200078e02ca */
[----:B------:R-:W-:Y:S01]  /*37b0*/  HMMA.16816.F32.BF16 R32, R12, R76, R32 ;  /* 0x0000004c0c20723c */ /* 0x000fe20000041820 */
[----:B------:R-:W-:Y:S01]  /*37c0*/  IADD3 R97, R97, c[0x0][0x2e8], RZ ;  /* 0x0000ba0061617a10 */ /* 0x000fe20007ffe0ff */
[----:B------:R-:W3:Y:S01]  /*37d0*/  MUFU.TANH R36, R36 ;  /* 0x0000002400247308 */ /* 0x000ee20000002400 */
[----:B------:R-:W-:-:S04]  /*37e0*/  DEPBAR.LE SB0, 0x0 ;  /* 0x000080000000791a */ /* 0x000fc80000000000 */
[C---:B------:R-:W-:Y:S01]  /*37f0*/  IADD3 R200, R97.reuse, 0x8, RZ ;  /* 0x0000000861c87810 */ /* 0x040fe20007ffe0ff */
[----:B------:R-:W-:Y:S01]  /*3800*/  HMMA.16816.F32.BF16 R52, R16, R22, R52 ;  /* 0x000000161034723c */ /* 0x000fe20000041834 */
[----:B------:R-:W-:Y:S01]  /*3810*/  IADD3 R5, R20, 0x1, RZ ;  /* 0x0000000114057810 */ /* 0x000fe20007ffe0ff */
[----:B------:R-:W1:Y:S01]  /*3820*/  MUFU.TANH R31, R31 ;  /* 0x0000001f001f7308 */ /* 0x000e620000002400 */
[-C--:B------:R-:W-:Y:S01]  /*3830*/  IMNMX R201, R97, R92.reuse, PT ;  /* 0x0000005c61c97217 */ /* 0x080fe20003800200 */
[----:B------:R-:W-:Y:S01]  /*3840*/  IMAD.IADD R4, R91, 0x1, R90 ;  /* 0x000000015b047824 */ /* 0x000fe200078e025a */
[----:B------:R-:W-:Y:S02]  /*3850*/  IMNMX R200, R200, R92, PT ;  /* 0x0000005cc8c87217 */ /* 0x000fe40003800200 */
[C---:B------:R-:W-:Y:S01]  /*3860*/  ISETP.GE.AND P4, PT, R5.reuse, R201, PT ;  /* 0x000000c90500720c */ /* 0x040fe20003f86270 */
[----:B------:R-:W-:Y:S01]  /*3870*/  HMMA.16816.F32.BF16 R60, R12, R78, R60 ;  /* 0x0000004e0c3c723c */ /* 0x000fe2000004183c */
[----:B------:R-:W-:Y:S01]  /*3880*/  ISETP.GE.AND P1, PT, R5, R200, PT ;  /* 0x000000c80500720c */ /* 0x000fe20003f26270 */
[----:B------:R-:W1:Y:S01]  /*3890*/  MUFU.TANH R37, R37 ;  /* 0x0000002500257308 */ /* 0x000e620000002400 */
[----:B------:R-:W-:-:S02]  /*38a0*/  IADD3 R5, R20, 0x8, RZ ;  /* 0x0000000814057810 */ /* 0x000fc40007ffe0ff */
[----:B------:R-:W-:Y:S02]  /*38b0*/  IADD3 R6, R20, 0x9, RZ ;  /* 0x0000000914067810 */ /* 0x000fe40007ffe0ff */
[CC--:B------:R-:W-:Y:S01]  /*38c0*/  ISETP.GE.AND P2, PT, R5.reuse, R201.reuse, PT ;  /* 0x000000c90500720c */ /* 0x0c0fe20003f46270 */
[----:B------:R-:W-:Y:S01]  /*38d0*/  FMUL.FTZ R32, R32, c[0x0][0x2ec] ;  /* 0x0000bb0020207a20 */ /* 0x000fe20000410000 */
[-C--:B------:R-:W-:Y:S01]  /*38e0*/  ISETP.GE.AND P5, PT, R5, R200.reuse, PT ;  /* 0x000000c80500720c */ /* 0x080fe20003fa6270 */
[----:B------:R-:W-:Y:S01]  /*38f0*/  FMUL.FTZ R34, R34, c[0x0][0x2ec] ;  /* 0x0000bb0022227a20 */ /* 0x000fe20000410000 */
[----:B------:R-:W-:Y:S01]  /*3900*/  IADD3 R5, R20, 0x11, RZ ;  /* 0x0000001114057810 */ /* 0x000fe20007ffe0ff */
[----:B------:R-:W3:Y:S01]  /*3910*/  MUFU.TANH R185, R32 ;  /* 0x0000002000b97308 */ /* 0x000ee20000002400 */
[C---:B------:R-:W-:Y:S01]  /*3920*/  ISETP.GE.AND P3, PT, R6.reuse, R201, PT ;  /* 0x000000c90600720c */ /* 0x040fe20003f66270 */
[----:B------:R-:W-:Y:S01]  /*3930*/  FMUL.FTZ R33, R33, c[0x0][0x2ec] ;  /* 0x0000bb0021217a20 */ /* 0x000fe20000410000 */
[----:B------:R-:W-:Y:S01]  /*3940*/  ISETP.GE.AND P6, PT, R6, R200, PT ;  /* 0x000000c80600720c */ /* 0x000fe20003fc6270 */
[----:B------:R-:W-:Y:S01]  /*3950*/  FMUL.FTZ R35, R35, c[0x0][0x2ec] ;  /* 0x0000bb0023237a20 */ /* 0x000fe20000410000 */
[----:B------:R-:W-:-:S02]  /*3960*/  IADD3 R6, R20, 0x10, RZ ;  /* 0x0000001014067810 */ /* 0x000fc40007ffe0ff */
[----:B--2---:R-:W-:Y:S01]  /*3970*/  FSEL R17, R11, -INF , !P2 ;  /* 0xff8000000b117808 */ /* 0x004fe20005000000 */
[----:B------:R-:W2:Y:S01]  /*3980*/  MUFU.TANH R189, R34 ;  /* 0x0000002200bd7308 */ /* 0x000ea20000002400 */
[----:B----4-:R-:W-:Y:S01]  /*3990*/  FSEL R41, R41, -INF , !P5 ;  /* 0xff80000029297808 */ /* 0x010fe20006800000 */
[C---:B-1----:R-:W-:Y:S01]  /*39a0*/  HMMA.16816.F32.BF16 R56, R12.reuse, R24, R56 ;  /* 0x000000180c38723c */ /* 0x042fe20000041838 */
[CC--:B------:R-:W-:Y:S01]  /*39b0*/  ISETP.GE.AND P2, PT, R5.reuse, R201.reuse, PT ;  /* 0x000000c90500720c */ /* 0x0c0fe20003f46270 */
[----:B------:R-:W-:Y:S01]  /*39c0*/  FMUL.FTZ R60, R60, c[0x0][0x2ec] ;  /* 0x0000bb003c3c7a20 */ /* 0x000fe20000410000 */
[-C--:B------:R-:W-:Y:S01]  /*39d0*/  ISETP.GE.AND P5, PT, R5, R200.reuse, PT ;  /* 0x000000c80500720c */ /* 0x080fe20003fa6270 */
[----:B------:R-:W-:Y:S01]  /*39e0*/  FMUL.FTZ R62, R62, c[0x0][0x2ec] ;  /* 0x0000bb003e3e7a20 */ /* 0x000fe20000410000 */
[----:B------:R-:W-:Y:S01]  /*39f0*/  FSEL R16, R3, -INF , !P4 ;  /* 0xff80000003107808 */ /* 0x000fe20006000000 */
[----:B------:R-:W1:Y:S01]  /*3a00*/  MUFU.TANH R186, R33 ;  /* 0x0000002100ba7308 */ /* 0x000e620000002400 */
[----:B------:R-:W-:Y:S01]  /*3a10*/  FSEL R7, R9, -INF , !P1 ;  /* 0xff80000009077808 */ /* 0x000fe20004800000 */
[----:B------:R-:W-:Y:S01]  /*3a20*/  HMMA.16816.F32.BF16 R24, R12, R26, R52 ;  /* 0x0000001a0c18723c */ /* 0x000fe20000041834 */
[----:B------:R-:W-:Y:S01]  /*3a30*/  IADD3 R5, R20, 0x18, RZ ;  /* 0x0000001814057810 */ /* 0x000fe20007ffe0ff */
[----:B------:R-:W-:Y:S01]  /*3a40*/  FMUL.FTZ R61, R61, c[0x0][0x2ec] ;  /* 0x0000bb003d3d7a20 */ /* 0x000fe20000410000 */
[C---:B------:R-:W-:Y:S01]  /*3a50*/  ISETP.GE.AND P4, PT, R6.reuse, R201, PT ;  /* 0x000000c90600720c */ /* 0x040fe20003f86270 */
[----:B------:R-:W-:Y:S01]  /*3a60*/  FMUL.FTZ R63, R63, c[0x0][0x2ec] ;  /* 0x0000bb003f3f7a20 */ /* 0x000fe20000410000 */
[----:B------:R-:W-:Y:S01]  /*3a70*/  ISETP.GE.AND P1, PT, R6, R200, PT ;  /* 0x000000c80600720c */ /* 0x000fe20003f26270 */
[----:B------:R4:W1:Y:S01]  /*3a80*/  MUFU.TANH R190, R35 ;  /* 0x0000002300be7308 */ /* 0x0008620000002400 */
[----:B------:R-:W-:-:S02]  /*3a90*/  IADD3 R3, R20, 0x19, RZ ;  /* 0x0000001914037810 */ /* 0x000fc40007ffe0ff */
[----:B------:R-:W-:Y:S02]  /*3aa0*/  FSEL R40, R40, -INF , !P3 ;  /* 0xff80000028287808 */ /* 0x000fe40005800000 */
[----:B------:R-:W-:Y:S02]  /*3ab0*/  FSEL R64, R64, -INF , !P6 ;  /* 0xff80000040407808 */ /* 0x000fe40007000000 */
[CC--:B------:R-:W-:Y:S01]  /*3ac0*/  ISETP.GE.AND P3, PT, R5.reuse, R201.reuse, PT ;  /* 0x000000c90500720c */ /* 0x0c0fe20003f66270 */
[----:B------:R-:W1:Y:S01]  /*3ad0*/  MUFU.TANH R187, R60 ;  /* 0x0000003c00bb7308 */ /* 0x000e620000002400 */
[-C--:B------:R-:W-:Y:S01]  /*3ae0*/  ISETP.GE.AND P6, PT, R5, R200.reuse, PT ;  /* 0x000000c80500720c */ /* 0x080fe20003fc6270 */
[----:B------:R-:W-:Y:S01]  /*3af0*/  FMUL.FTZ R56, R56, c[0x0][0x2ec] ;  /* 0x0000bb0038387a20 */ /* 0x000fe20000410000 */
[----:B------:R-:W-:Y:S01]  /*3b00*/  FSEL R5, R65, -INF , !P4 ;  /* 0xff80000041057808 */ /* 0x000fe20006000000 */
[----:B------:R-:W-:Y:S01]  /*3b10*/  FMUL.FTZ R57, R57, c[0x0][0x2ec] ;  /* 0x0000bb0039397a20 */ /* 0x000fe20000410000 */
[----:B------:R-:W-:Y:S01]  /*3b20*/  FSEL R9, R28, -INF , !P1 ;  /* 0xff8000001c097808 */ /* 0x000fe20004800000 */
[----:B------:R-:W-:Y:S01]  /*3b30*/  FMUL.FTZ R58, R58, c[0x0][0x2ec] ;  /* 0x0000bb003a3a7a20 */ /* 0x000fe20000410000 */
[C---:B------:R-:W-:Y:S01]  /*3b40*/  ISETP.GE.AND P4, PT, R3.reuse, R201, PT ;  /* 0x000000c90300720c */ /* 0x040fe20003f86270 */
[----:B------:R-:W1:Y:S01]  /*3b50*/  MUFU.TANH R191, R62 ;  /* 0x0000003e00bf7308 */ /* 0x000e620000002400 */
[----:B------:R-:W-:Y:S01]  /*3b60*/  ISETP.GE.AND P1, PT, R3, R200, PT ;  /* 0x000000c80300720c */ /* 0x000fe20003f26270 */
[----:B----4-:R-:W-:Y:S01]  /*3b70*/  FMUL.FTZ R35, R59, c[0x0][0x2ec] ;  /* 0x0000bb003b237a20 */ /* 0x010fe20000410000 */
[----:B------:R-:W-:Y:S01]  /*3b80*/  IADD3 R11, R20, 0x20, RZ ;  /* 0x00000020140b7810 */ /* 0x000fe20007ffe0ff */
[----:B------:R-:W-:Y:S01]  /*3b90*/  FMUL.FTZ R24, R24, c[0x0][0x2ec] ;  /* 0x0000bb0018187a20 */ /* 0x000fe20000410000 */
[----:B------:R-:W-:Y:S01]  /*3ba0*/  IADD3 R3, R20, 0x21, RZ ;  /* 0x0000002114037810 */ /* 0x000fe20007ffe0ff */
[----:B------:R-:W-:Y:S01]  /*3bb0*/  FMUL.FTZ R26, R26, c[0x0][0x2ec] ;  /* 0x0000bb001a1a7a20 */ /* 0x000fe20000410000 */
[----:B------:R-:W-:Y:S01]  /*3bc0*/  FSEL R6, R42, -INF , !P2 ;  /* 0xff8000002a067808 */ /* 0x000fe20005000000 */
[----:B------:R-:W4:Y:S01]  /*3bd0*/  MUFU.TANH R188, R61 ;  /* 0x0000003d00bc7308 */ /* 0x000f220000002400 */
[----:B------:R-:W-:Y:S01]  /*3be0*/  FSEL R14, R29, -INF , !P5 ;  /* 0xff8000001d0e7808 */ /* 0x000fe20006800000 */
[----:B------:R-:W-:Y:S01]  /*3bf0*/  FMUL.FTZ R25, R25, c[0x0][0x2ec] ;  /* 0x0000bb0019197a20 */ /* 0x000fe20000410000 */
[----:B------:R-:W-:Y:S01]  /*3c00*/  FSEL R15, R30, -INF , !P3 ;  /* 0xff8000001e0f7808 */ /* 0x000fe20005800000 */
[----:B------:R-:W-:Y:S01]  /*3c10*/  FMUL.FTZ R27, R27, c[0x0][0x2ec] ;  /* 0x0000bb001b1b7a20 */ /* 0x000fe20000410000 */
[----:B---3--:R-:W-:-:S02]  /*3c20*/  FSEL R13, R36, -INF , !P6 ;  /* 0xff800000240d7808 */ /* 0x008fc40007000000 */
[CC--:B------:R-:W-:Y:S01]  /*3c30*/  ISETP.GE.AND P2, PT, R11.reuse, R201.reuse, PT ;  /* 0x000000c90b00720c */ /* 0x0c0fe20003f46270 */
[----:B------:R-:W3:Y:S01]  /*3c40*/  MUFU.TANH R192, R63 ;  /* 0x0000003f00c07308 */ /* 0x000ee20000002400 */
[-C--:B------:R-:W-:Y:S02]  /*3c50*/  ISETP.GE.AND P5, PT, R11, R200.reuse, PT ;  /* 0x000000c80b00720c */ /* 0x080fe40003fa6270 */
[C---:B------:R-:W-:Y:S02]  /*3c60*/  ISETP.GE.AND P3, PT, R3.reuse, R201, PT ;  /* 0x000000c90300720c */ /* 0x040fe40003f66270 */
[----:B------:R-:W-:Y:S02]  /*3c70*/  ISETP.GE.AND P6, PT, R3, R200, PT ;  /* 0x000000c80300720c */ /* 0x000fe40003fc6270 */
[C---:B------:R-:W-:Y:S01]  /*3c80*/  IADD3 R18, R20.reuse, 0x28, RZ ;  /* 0x0000002814127810 */ /* 0x040fe20007ffe0ff */
[----:B------:R-:W1:Y:S01]  /*3c90*/  MUFU.TANH R198, R56 ;  /* 0x0000003800c67308 */ /* 0x000e620000002400 */
[----:B------:R-:W-:-:S02]  /*3ca0*/  IADD3 R3, R20, 0x29, RZ ;  /* 0x0000002914037810 */ /* 0x000fc40007ffe0ff */
[----:B------:R-:W-:Y:S02]  /*3cb0*/  FSEL R11, R31, -INF , !P4 ;  /* 0xff8000001f0b7808 */ /* 0x000fe40006000000 */
[----:B------:R-:W-:Y:S02]  /*3cc0*/  FSEL R12, R37, -INF , !P1 ;  /* 0xff800000250c7808 */ /* 0x000fe40004800000 */
[C---:B------:R-:W-:Y:S01]  /*3cd0*/  ISETP.GE.AND P4, PT, R18.reuse, R201, PT ;  /* 0x000000c91200720c */ /* 0x040fe20003f86270 */
[----:B------:R-:W-:Y:S01]  /*3ce0*/  MUFU.TANH R197, R57 ;  /* 0x0000003900c57308 */ /* 0x000fe20000002400 */
[----:B------:R-:W-:Y:S02]  /*3cf0*/  ISETP.GE.AND P1, PT, R18, R200, PT ;  /* 0x000000c81200720c */ /* 0x000fe40003f26270 */
[----:B------:R-:W-:Y:S02]  /*3d00*/  FSEL R185, R185, -INF , !P2 ;  /* 0xff800000b9b97808 */ /* 0x000fe40005000000 */
[----:B--2---:R-:W-:-:S02]  /*3d10*/  FSEL R189, R189, -INF , !P5 ;  /* 0xff800000bdbd7808 */ /* 0x004fc40006800000 */
[C---:B------:R-:W-:Y:S01]  /*3d20*/  ISETP.GE.AND P2, PT, R3.reuse, R201, PT ;  /* 0x000000c90300720c */ /* 0x040fe20003f46270 */
[----:B------:R-:W2:Y:S01]  /*3d30*/  MUFU.TANH R193, R58 ;  /* 0x0000003a00c17308 */ /* 0x000ea20000002400 */
[----:B------:R-:W-:Y:S02]  /*3d40*/  ISETP.GE.AND P5, PT, R3, R200, PT ;  /* 0x000000c80300720c */ /* 0x000fe40003fa6270 */
[C---:B------:R-:W-:Y:S02]  /*3d50*/  IADD3 R18, R20.reuse, 0x30, RZ ;  /* 0x0000003014127810 */ /* 0x040fe40007ffe0ff */
[----:B------:R-:W-:Y:S02]  /*3d60*/  IADD3 R3, R20, 0x31, RZ ;  /* 0x0000003114037810 */ /* 0x000fe40007ffe0ff */
[----:B-1----:R-:W-:Y:S01]  /*3d70*/  FSEL R186, R186, -INF , !P3 ;  /* 0xff800000baba7808 */ /* 0x002fe20005800000 */
[----:B------:R-:W1:Y:S01]  /*3d80*/  MUFU.TANH R35, R35 ;  /* 0x0000002300237308 */ /* 0x000e620000002400 */
[----:B------:R-:W-:-:S02]  /*3d90*/  FSEL R190, R190, -INF , !P6 ;  /* 0xff800000bebe7808 */ /* 0x000fc40007000000 */
[CC--:B------:R-:W-:Y:S02]  /*3da0*/  ISETP.GE.AND P3, PT, R18.reuse, R201.reuse, PT ;  /* 0x000000c91200720c */ /* 0x0c0fe40003f66270 */
[-C--:B------:R-:W-:Y:S01]  /*3db0*/  ISETP.GE.AND P6, PT, R18, R200.reuse, PT ;  /* 0x000000c81200720c */ /* 0x080fe20003fc6270 */
[----:B------:R-:W-:Y:S01]  /*3dc0*/  FMUL.FTZ R18, R8, c[0x0][0x2ec] ;  /* 0x0000bb0008127a20 */ /* 0x000fe20000410000 */
[----:B------:R-:W-:Y:S01]  /*3dd0*/  FSEL R187, R187, -INF , !P4 ;  /* 0xff800000bbbb7808 */ /* 0x000fe20006000000 */
[----:B------:R-:W-:Y:S01]  /*3de0*/  FMUL.FTZ R8, R10, c[0x0][0x2ec] ;  /* 0x0000bb000a087a20 */ /* 0x000fe20000410000 */
[----:B------:R-:W-:Y:S01]  /*3df0*/  FSEL R191, R191, -INF , !P1 ;  /* 0xff800000bfbf7808 */ /* 0x000fe20004800000 */
[----:B------:R-:W1:Y:S01]  /*3e00*/  MUFU.TANH R196, R24 ;  /* 0x0000001800c47308 */ /* 0x000e620000002400 */
[C---:B------:R-:W-:Y:S02]  /*3e10*/  ISETP.GE.AND P4, PT, R3.reuse, R201, PT ;  /* 0x000000c90300720c */ /* 0x040fe40003f86270 */
[----:B------:R-:W-:-:S02]  /*3e20*/  ISETP.GE.AND P1, PT, R3, R200, PT ;  /* 0x000000c80300720c */ /* 0x000fc40003f26270 */
[----:B------:R-:W-:Y:S02]  /*3e30*/  IADD3 R3, R20, 0x38, RZ ;  /* 0x0000003814037810 */ /* 0x000fe40007ffe0ff */
[----:B----4-:R-:W-:Y:S01]  /*3e40*/  FSEL R188, R188, -INF , !P2 ;  /* 0xff800000bcbc7808 */ /* 0x010fe20005000000 */
[----:B------:R-:W4:Y:S01]  /*3e50*/  MUFU.TANH R33, R26 ;  /* 0x0000001a00217308 */ /* 0x000f220000002400 */
[----:B---3--:R-:W-:Y:S02]  /*3e60*/  FSEL R192, R192, -INF , !P5 ;  /* 0xff800000c0c07808 */ /* 0x008fe40006800000 */
[----:B------:R-:W-:Y:S02]  /*3e70*/  FSEL R198, R198, -INF , !P3 ;  /* 0xff800000c6c67808 */ /* 0x000fe40005800000 */
[----:B------:R-:W-:Y:S02]  /*3e80*/  ISETP.GT.AND P2, PT, R165, 0x1, PT ;  /* 0x00000001a500780c */ /* 0x000fe40003f44270 */
[C---:B------:R-:W-:Y:S01]  /*3e90*/  ISETP.GE.AND P5, PT, R3.reuse, R201, PT ;  /* 0x000000c90300720c */ /* 0x040fe20003fa6270 */
[----:B------:R-:W-:Y:S01]  /*3ea0*/  MUFU.TANH R8, R8 ;  /* 0x0000000800087308 */ /* 0x000fe20000002400 */
[----:B------:R-:W-:Y:S01]  /*3eb0*/  BAR.SYNC.DEFER_BLOCKING 0x0 ;  /* 0x0000000000007b1d */ /* 0x000fe20000010000 */
[----:B------:R-:W-:-:S02]  /*3ec0*/  ISETP.GE.AND P3, PT, R3, R200, PT ;  /* 0x000000c80300720c */ /* 0x000fc40003f66270 */
[----:B--2---:R-:W-:Y:S02]  /*3ed0*/  FSEL R193, R193, -INF , !P6 ;  /* 0xff800000c1c17808 */ /* 0x004fe40007000000 */
[----:B------:R-:W-:Y:S02]  /*3ee0*/  FSEL R197, R197, -INF , !P4 ;  /* 0xff800000c5c57808 */ /* 0x000fe40006000000 */
[----:B------:R-:W2:Y:S01]  /*3ef0*/  MUFU.TANH R3, R18 ;  /* 0x0000001200037308 */ /* 0x000ea20000002400 */
[C---:B------:R-:W-:Y:S02]  /*3f00*/  ISETP.GE.AND P6, PT, R20.reuse, R201, PT ;  /* 0x000000c91400720c */ /* 0x040fe40003fc6270 */
[C---:B------:R-:W-:Y:S02]  /*3f10*/  ISETP.GE.AND P4, PT, R20.reuse, R200, PT ;  /* 0x000000c81400720c */ /* 0x040fe40003f86270 */
[----:B------:R-:W-:Y:S02]  /*3f20*/  IADD3 R20, R20, 0x39, RZ ;  /* 0x0000003914147810 */ /* 0x000fe40007ffe0ff */
[----:B-1----:R-:W-:Y:S01]  /*3f30*/  FSEL R35, R35, -INF , !P1 ;  /* 0xff80000023237808 */ /* 0x002fe20004800000 */
[----:B------:R-:W1:Y:S01]  /*3f40*/  MUFU.TANH R194, R25 ;  /* 0x0000001900c27308 */ /* 0x000e620000002400 */
[----:B------:R-:W-:-:S02]  /*3f50*/  FSEL R196, R196, -INF , !P5 ;  /* 0xff800000c4c47808 */ /* 0x000fc40006800000 */
[----:B----4-:R-:W-:Y:S02]  /*3f60*/  FSEL R33, R33, -INF , !P3 ;  /* 0xff80000021217808 */ /* 0x010fe40005800000 */
[C---:B------:R-:W-:Y:S02]  /*3f70*/  @!P2 LEA R248, P1, R167.reuse, c[0x0][0x168], 0x1 ;  /* 0x00005a00a7f8aa11 */ /* 0x040fe400078208ff */
[C---:B------:R-:W-:Y:S01]  /*3f80*/  ISETP.GE.AND P5, PT, R20.reuse, R201, PT ;  /* 0x000000c91400720c */ /* 0x040fe20003fa6270 */
[----:B------:R-:W3:Y:S01]  /*3f90*/  MUFU.TANH R32, R27 ;  /* 0x0000001b00207308 */ /* 0x000ee20000002400 */
[----:B------:R-:W-:Y:S02]  /*3fa0*/  ISETP.GE.AND P3, PT, R20, R200, PT ;  /* 0x000000c81400720c */ /* 0x000fe40003f66270 */
[----:B------:R-:W-:Y:S02]  /*3fb0*/  @!P2 LEA.HI.X R249, R167, c[0x0][0x16c], R166, 0x1, P1 ;  /* 0x00005b00a7f9aa11 */ /* 0x000fe400008f0ca6 */
[----:B--2---:R-:W-:-:S02]  /*3fc0*/  FSEL R3, R3, -INF , !P6 ;  /* 0xff80000003037808 */ /* 0x004fc40007000000 */
[----:B------:R-:W-:Y:S02]  /*3fd0*/  FSEL R8, R8, -INF , !P4 ;  /* 0xff80000008087808 */ /* 0x000fe40006000000 */
[----:B-1----:R-:W-:Y:S02]  /*3fe0*/  FSEL R194, R194, -INF , !P5 ;  /* 0xff800000c2c27808 */ /* 0x002fe40006800000 */
[----:B---3--:R-:W-:Y:S01]  /*3ff0*/  FSEL R32, R32, -INF , !P3 ;  /* 0xff80000020207808 */ /* 0x008fe20005800000 */
[----:B------:R-:W-:Y:S05]  /*4000*/  @!P2 BRA `(.L_x_2375) ;  /* 0x000006400000a947 */ /* 0x000fea0003800000 */
[----:B------:R-:W-:Y:S05]  /*4010*/  @!P0 BRA `(.L_x_2376) ;  /* 0x000003a000008947 */ /* 0x000fea0003800000 */
[----:B------:R-:W1:Y:S01]  /*4020*/  I2F.RP R24, R89 ;  /* 0x0000005900187306 */ /* 0x000e620000209400 */
[----:B------:R-:W-:Y:S02]  /*4030*/  IADD3 R22, R88, -0x40, RZ ;  /* 0xffffffc058167810 */ /* 0x000fe40007ffe0ff */
[----:B------:R-:W-:Y:S02]  /*4040*/  IABS R20, R88 ;  /* 0x0000005800147213 */ /* 0x000fe40000000000 */
[----:B------:R-:W-:-:S02]  /*4050*/  IABS R18, R22 ;  /* 0x0000001600127213 */ /* 0x000fc40000000000 */
        /* <DEDUP_REMOVED lines=12> */
[----:B------:R-:W-:-:S04]  /*4120*/  IMAD.HI.U32 R21, R21, R18, RZ ;  /* 0x0000001215157227 */ /* 0x000fc800078e00ff */
[----:B------:R-:W-:Y:S01]  /*4130*/  IMAD.MOV R19, RZ, RZ, -R23 ;  /* 0x000000ffff137224 */ /* 0x000fe200078e0a17 */
[----:B------:R-:W-:-:S03]  /*4140*/  IADD3 R10, -R21, RZ, RZ ;  /* 0x000000ff150a7210 */ /* 0x000fc60007ffe1ff */
[C---:B------:R-:W-:Y:S02]  /*4150*/  IMAD R19, R89.reuse, R19, R20 ;  /* 0x0000001359137224 */ /* 0x040fe400078e0214 */
        /* <DEDUP_REMOVED lines=9> */
[----:B------:R-:W-:Y:S02]  /*41f0*/  ISETP.NE.AND P2, PT, RZ, c[0x0][0x2d0], PT ;  /* 0x0000b400ff007a0c */ /* 0x000fe40003f45270 */
[----:B------:R-:W-:-:S07]  /*4200*/  LOP3.LUT R19, RZ, c[0x0][0x2d0], RZ, 0x33, !PT ;  /* 0x0000b400ff137a12 */ /* 0x000fce00078e33ff */
[----:B------:R-:W-:Y:S02]  /*4210*/  @P6 IADD3 R23, R23, 0x1, RZ ;  /* 0x0000000117176810 */ /* 0x000fe40007ffe0ff */
[----:B------:R-:W-:Y:S02]  /*4220*/  @P5 IADD3 R21, R21, 0x1, RZ ;  /* 0x0000000115155810 */ /* 0x000fe40007ffe0ff */
[----:B------:R-:W-:-:S03]  /*4230*/  MOV R10, R23 ;  /* 0x00000017000a7202 */ /* 0x000fc60000000f00 */
[----:B------:R-:W-:Y:S02]  /*4240*/  @!P1 IMAD.MOV R21, RZ, RZ, -R21 ;  /* 0x000000ffff159224 */ /* 0x000fe400078e0a15 */
[----:B------:R-:W-:-:S05]  /*4250*/  @!P3 IMAD.MOV R10, RZ, RZ, -R10 ;  /* 0x000000ffff0ab224 */ /* 0x000fca00078e0a0a */
[C---:B------:R-:W-:Y:S02]  /*4260*/  SEL R10, R19.reuse, R10, !P2 ;  /* 0x0000000a130a7207 */ /* 0x040fe40005000000 */
[----:B------:R-:W-:-:S03]  /*4270*/  SEL R19, R19, R21, !P2 ;  /* 0x0000001513137207 */ /* 0x000fc60005000000 */
[----:B------:R-:W-:-:S04]  /*4280*/  IMAD.WIDE R22, R10, 0x4, R246 ;  /* 0x000000040a167825 */ /* 0x000fc800078e02f6 */
[----:B------:R-:W-:Y:S01]  /*4290*/  IMAD.WIDE R20, R19, 0x4, R246 ;  /* 0x0000000413147825 */ /* 0x000fe200078e02f6 */
[----:B------:R1:W2:Y:S05]  /*42a0*/  LDG.E R18, [R22.64] ;  /* 0x0000000a16127981 */ /* 0x0002aa000c1e1900 */
[----:B------:R-:W2:Y:S01]  /*42b0*/  LDG.E R20, [R20.64] ;  /* 0x0000000a14147981 */ /* 0x000ea2000c1e1900 */
[----:B------:R-:W-:Y:S01]  /*42c0*/  IADD3 R10, R10, -R19, RZ ;  /* 0x800000130a0a7210 */ /* 0x000fe20007ffe0ff */
[----:B------:R-:W-:-:S04]  /*42d0*/  IMAD.MOV.U32 R19, RZ, RZ, 0x40 ;  /* 0x00000040ff137424 */ /* 0x000fc800078e00ff */
[----:B------:R-:W-:-:S05]  /*42e0*/  IMAD R19, R10, c[0x0][0x2d0], -R19 ;  /* 0x0000b4000a137a24 */ /* 0x000fca00078e0a13 */
[----:B------:R-:W-:-:S05]  /*42f0*/  SHF.R.S32.HI R10, RZ, 0x1f, R19 ;  /* 0x0000001fff0a7819 */ /* 0x000fca0000011413 */
[----:B------:R-:W-:Y:S02]  /*4300*/  IMAD R10, R10, c[0x0][0x198], RZ ;  /* 0x000066000a0a7a24 */ /* 0x000fe400078e02ff */
[----:B-1----:R-:W-:-:S04]  /*4310*/  IMAD.WIDE.U32 R22, R19, c[0x0][0x198], RZ ;  /* 0x0000660013167a25 */ /* 0x002fc800078e00ff */
        /* <DEDUP_REMOVED lines=8> */
[----:B------:R-:W-:Y:S01]  /*43a0*/  MOV R10, R20 ;  /* 0x00000014000a7202 */ /* 0x000fe20000000f00 */
[----:B------:R-:W-:Y:S05]  /*43b0*/  BRA `(.L_x_2377) ;  /* 0x0000004000007947 */ /* 0x000fea0003800000 */
.L_x_2376:
[----:B------:R-:W-:-:S04]  /*43c0*/  ULEA UR4, -UR8, URZ, 0x6 ;  /* 0x0000003f08047291 */ /* 0x000fc8000f8e313f */
[----:B------:R-:W-:Y:S02]  /*43d0*/  USHF.R.S32.HI UR5, URZ, 0x1f, UR4 ;  /* 0x0000001f3f057899 */ /* 0x000fe40008011404 */
[----:B------:R-:W-:-:S04]  /*43e0*/  MOV R10, UR4 ;  /* 0x00000004000a7c02 */ /* 0x000fc80008000f00 */
[----:B------:R-:W-:Y:S02]  /*43f0*/  MOV R18, UR5 ;  /* 0x0000000500127c02 */ /* 0x000fe40008000f00 */
.L_x_2377:
        /* <DEDUP_REMOVED lines=8> */
[C---:B------:R-:W-:Y:S02]  /*4480*/  IADD3 R22, P1, R249.reuse, UR6, RZ ;  /* 0x00000006f9167c10 */ /* 0x040fe4000ff3e0ff */
[-C--:B------:R-:W-:Y:S02]  /*4490*/  LOP3.LUT R249, R249, R248.reuse, RZ, 0x3c, !PT ;  /* 0x000000f8f9f97212 */ /* 0x080fe400078e3cff */
[----:B------:R-:W-:Y:S02]  /*44a0*/  IADD3.X R23, R248, UR4, RZ, P1, !PT ;  /* 0x00000004f8177c10 */ /* 0x000fe40008ffe4ff */
[C---:B------:R-:W-:Y:S02]  /*44b0*/  LOP3.LUT R248, R249.reuse, R248, RZ, 0x3c, !PT ;  /* 0x000000f8f9f87212 */ /* 0x040fe400078e3cff */
[----:B------:R-:W-:Y:S02]  /*44c0*/  IADD3 R20, P1, R22, UR6, RZ ;  /* 0x0000000616147c10 */ /* 0x000fe4000ff3e0ff */
[----:B------:R-:W-:-:S02]  /*44d0*/  LOP3.LUT R249, R249, R248, RZ, 0x3c, !PT ;  /* 0x000000f8f9f97212 */ /* 0x000fc400078e3cff */
[----:B------:R-:W-:Y:S02]  /*44e0*/  IADD3.X R21, R23, UR4, RZ, P1, !PT ;  /* 0x0000000417157c10 */ /* 0x000fe40008ffe4ff */
[----:B------:R-:W-:Y:S01]  /*44f0*/  IADD3 R18, P1, R20, UR6, RZ ;  /* 0x0000000614127c10 */ /* 0x000fe2000ff3e0ff */
[----:B------:R-:W-:Y:S01]  /*4500*/  @!PT LDS RZ, [RZ] ;  /* 0x00000000fffff984 */ /* 0x000fe20000000800 */
[----:B------:R-:W-:Y:S01]  /*4510*/  @!PT LDS RZ, [RZ] ;  /* 0x00000000fffff984 */ /* 0x000fe20000000800 */
[----:B------:R-:W-:Y:S01]  /*4520*/  @!PT LDS RZ, [RZ] ;  /* 0x00000000fffff984 */ /* 0x000fe20000000800 */
[----:B------:R1:W-:Y:S03]  /*4530*/  LDGSTS.E.BYPASS.LTC128B.128 [R244+0x8000], [R248.64] ;  /* 0x08000000f8f47fae */ /* 0x0003e6000b901d4a */
[----:B------:R-:W-:Y:S01]  /*4540*/  IADD3.X R19, R21, UR4, RZ, P1, !PT ;  /* 0x0000000415137c10 */ /* 0x000fe20008ffe4ff */
        /* <DEDUP_REMOVED lines=16> */
.L_x_2375:
[----:B-1----:R-:W-:Y:S02]  /*4650*/  FMNMX.FTZ R20, R3, R16, !PT ;  /* 0x0000001003147209 */ /* 0x002fe40007810000 */
        /* <DEDUP_REMOVED lines=44> */
[----:B------:R-:W-:Y:S04]  /*4920*/  LDSM.16.MT88.4 R56, [R229+0x12000] ;  /* 0x01200000e538783b */ /* 0x000fe80000004200 */
[----:B------:R-:W-:Y:S04]  /*4930*/  LDSM.16.MT88.4 R72, [R232+0x14000] ;  /* 0x01400000e848783b */ /* 0x000fe80000004200 */
[----:B------:R-:W-:Y:S04]  /*4940*/  LDSM.16.MT88.4 R80, [R230+0x14000] ;  /* 0x01400000e650783b */ /* 0x000fe80000004200 */
[----:B------:R-:W-:Y:S01]  /*4950*/  LDSM.16.MT88.4 R88, [R229+0x14000] ;  /* 0x01400000e558783b */ /* 0x000fe20000004200 */
[----:B-1----:R-:W-:-:S03]  /*4960*/  FMNMX.FTZ R164, R19, R164, !PT ;  /* 0x000000a413a47209 */ /* 0x002fc60007810000 */
[----:B------:R-:W-:Y:S01]  /*4970*/  LDSM.16.MT88.4 R96, [R228+0x14000] ;  /* 0x01400000e460783b */ /* 0x000fe20000004200 */
[C---:B------:R-:W-:Y:S01]  /*4980*/  FSETP.NEU.FTZ.AND P1, PT, R164.reuse, -INF , PT ;  /* 0xff800000a400780b */ /* 0x040fe20003f3d000 */
[----:B------:R-:W-:Y:S02]  /*4990*/  FMUL.FTZ R195, R164, c[0x0][0x23c] ;  /* 0x00008f00a4c37a20 */ /* 0x000fe40000410000 */
[----:B------:R-:W-:Y:S03]  /*49a0*/  LDSM.16.MT88.4 R104, [R232+0x16000] ;  /* 0x01600000e868783b */ /* 0x000fe60000004200 */
[----:B------:R-:W-:Y:S01]  /*49b0*/  FSEL R195, R195, RZ, P1 ;  /* 0x000000ffc3c37208 */ /* 0x000fe20000800000 */
[----:B------:R-:W-:Y:S04]  /*49c0*/  LDSM.16.MT88.4 R112, [R230+0x16000] ;  /* 0x01600000e670783b */ /* 0x000fe80000004200 */
[--C-:B------:R-:W-:Y:S01]  /*49d0*/  FFMA.FTZ R181, R3, c[0x0][0x23c], -R195.reuse ;  /* 0x00008f0003b57a23 */ /* 0x100fe200000108c3 */
[----:B--2---:R-:W-:Y:S01]  /*49e0*/  FMNMX.FTZ R3, R18, R10, !PT ;  /* 0x0000000a12037209 */ /* 0x004fe20007810000 */
[--C-:B------:R-:W-:Y:S01]  /*49f0*/  FFMA.FTZ R180, R16, c[0x0][0x23c], -R195.reuse ;  /* 0x00008f0010b47a23 */ /* 0x100fe200000108c3 */
[----:B------:R-:W-:Y:S01]  /*4a00*/  LDSM.16.MT88.4 R120, [R229+0x16000] ;  /* 0x01600000e578783b */ /* 0x000fe20000004200 */
[--C-:B------:R-:W-:Y:S01]  /*4a10*/  FFMA.FTZ R179, R17, c[0x0][0x23c], -R195.reuse ;  /* 0x00008f0011b37a23 */ /* 0x100fe200000108c3 */
[C---:B------:R-:W-:Y:S01]  /*4a20*/  FSETP.NEU.FTZ.AND P1, PT, R3.reuse, -INF , PT ;  /* 0xff8000000300780b */ /* 0x040fe20003f3d000 */
[----:B------:R-:W-:Y:S01]  /*4a30*/  FMUL.FTZ R34, R3, c[0x0][0x23c] ;  /* 0x00008f0003227a20 */ /* 0x000fe20000410000 */
[----:B------:R-:W-:Y:S01]  /*4a40*/  MUFU.EX2 R181, R181 ;  /* 0x000000b500b57308 */ /* 0x000fe20000000800 */
[--C-:B------:R-:W-:Y:S01]  /*4a50*/  FFMA.FTZ R175, R40, c[0x0][0x23c], -R195.reuse ;  /* 0x00008f0028af7a23 */ /* 0x100fe200000108c3 */
[----:B------:R-:W-:Y:S01]  /*4a60*/  LDSM.16.MT88.4 R16, [R230+0x10800] ;  /* 0x01080000e610783b */ /* 0x000fe20000004200 */
[--C-:B------:R-:W-:Y:S01]  /*4a70*/  FFMA.FTZ R178, R5, c[0x0][0x23c], -R195.reuse ;  /* 0x00008f0005b27a23 */ /* 0x100fe200000108c3 */
[----:B------:R-:W-:Y:S01]  /*4a80*/  FSEL R34, R34, RZ, P1 ;  /* 0x000000ff22227208 */ /* 0x000fe20000800000 */
[--C-:B------:R-:W-:Y:S01]  /*4a90*/  FFMA.FTZ R174, R6, c[0x0][0x23c], -R195.reuse ;  /* 0x00008f0006ae7a23 */ /* 0x100fe200000108c3 */
[----:B------:R-:W-:Y:S01]  /*4aa0*/  LDSM.16.MT88.4 R24, [R232+0x12800] ;  /* 0x01280000e818783b */ /* 0x000fe20000004200 */
[--C-:B------:R-:W-:Y:S01]  /*4ab0*/  FFMA.FTZ R2, R11, c[0x0][0x23c], -R195.reuse ;  /* 0x00008f000b027a23 */ /* 0x100fe200000108c3 */
[----:B------:R-:W1:Y:S01]  /*4ac0*/  MUFU.EX2 R180, R180 ;  /* 0x000000b400b47308 */ /* 0x000e620000000800 */
[--C-:B------:R-:W-:Y:S01]  /*4ad0*/  FFMA.FTZ R182, R8, c[0x0][0x23c], -R34.reuse ;  /* 0x00008f0008b67a23 */ /* 0x100fe20000010822 */
[----:B------:R-:W-:Y:S01]  /*4ae0*/  LDSM.16.MT88.4 R20, [R228+0x12800] ;  /* 0x01280000e414783b */ /* 0x000fe20000004200 */
[--C-:B------:R-:W-:Y:S01]  /*4af0*/  FFMA.FTZ R184, R7, c[0x0][0x23c], -R34.reuse ;  /* 0x00008f0007b87a23 */ /* 0x100fe20000010822 */
[----:B------:R-:W-:Y:S01]  /*4b00*/  ISETP.GE.AND P1, PT, R165, 0x2, PT ;  /* 0x00000002a500780c */ /* 0x000fe20003f26270 */
[--C-:B------:R-:W-:Y:S01]  /*4b10*/  FFMA.FTZ R183, R41, c[0x0][0x23c], -R34.reuse ;  /* 0x00008f0029b77a23 */ /* 0x100fe20000010822 */
[----:B------:R-:W-:Y:S01]  /*4b20*/  LDSM.16.MT88.4 R4, [R228+0x16000] ;  /* 0x01600000e404783b */ /* 0x000fe20000004200 */
[--C-:B------:R-:W-:Y:S01]  /*4b30*/  FFMA.FTZ R176, R64, c[0x0][0x23c], -R34.reuse ;  /* 0x00008f0040b07a23 */ /* 0x100fe20000010822 */
[----:B------:R-:W-:Y:S01]  /*4b40*/  MUFU.EX2 R179, R179 ;  /* 0x000000b300b37308 */ /* 0x000fe20000000800 */
[----:B------:R-:W-:Y:S01]  /*4b50*/  FFMA.FTZ R177, R9, c[0x0][0x23c], -R34 ;  /* 0x00008f0009b17a23 */ /* 0x000fe20000010822 */
[----:B------:R-:W2:Y:S01]  /*4b60*/  LDSM.16.MT88.4 R40, [R232+0x12000] ;  /* 0x01200000e828783b */ /* 0x000ea20000004200 */
[----:B------:R-:W-:-:S02]  /*4b70*/  FFMA.FTZ R173, R15, c[0x0][0x23c], -R195 ;  /* 0x00008f000fad7a23 */ /* 0x000fc400000108c3 */
[--C-:B------:R-:W-:Y:S01]  /*4b80*/  FFMA.FTZ R172, R14, c[0x0][0x23c], -R34.reuse ;  /* 0x00008f000eac7a23 */ /* 0x100fe20000010822 */
[----:B------:R-:W3:Y:S01]  /*4b90*/  LDSM.16.MT88.4 R64, [R228+0x12000] ;  /* 0x01200000e440783b */ /* 0x000ee20000004200 */
[--C-:B------:R-:W-:Y:S01]  /*4ba0*/  FFMA.FTZ R169, R13, c[0x0][0x23c], -R34.reuse ;  /* 0x00008f000da97a23 */ /* 0x100fe20000010822 */
[----:B------:R-:W4:Y:S01]  /*4bb0*/  MUFU.EX2 R175, R175 ;  /* 0x000000af00af7308 */ /* 0x000f220000000800 */
[----:B-1----:R-:W-:Y:S01]  /*4bc0*/  F2FP.BF16.PACK_AB R128, R180, R181 ;  /* 0x000000b5b480723e */ /* 0x002fe200000010ff */
[----:B------:R-:W1:Y:S01]  /*4bd0*/  LDSM.16.MT88.4 R8, [R232+0x10800] ;  /* 0x01080000e808783b */ /* 0x000e620000004200 */
[----:B------:R-:W-:Y:S02]  /*4be0*/  FFMA.FTZ R0, R12, c[0x0][0x23c], -R34 ;  /* 0x00008f000c007a23 */ /* 0x000fe40000010822 */
[--C-:B------:R-:W-:Y:S01]  /*4bf0*/  FFMA.FTZ R185, R185, c[0x0][0x23c], -R195.reuse ;  /* 0x00008f00b9b97a23 */ /* 0x100fe200000108c3 */
[----:B------:R-:W5:Y:S01]  /*4c00*/  LDSM.16.MT88.4 R12, [R228+0x10800] ;  /* 0x01080000e40c783b */ /* 0x000f620000004200 */
[--C-:B------:R-:W-:Y:S01]  /*4c10*/  FFMA.FTZ R186, R186, c[0x0][0x23c], -R195.reuse ;  /* 0x00008f00baba7a23 */ /* 0x100fe200000108c3 */
[----:B------:R-:W-:Y:S01]  /*4c20*/  MUFU.EX2 R182, R182 ;  /* 0x000000b600b67308 */ /* 0x000fe20000000800 */
[--C-:B------:R-:W-:Y:S01]  /*4c30*/  FFMA.FTZ R187, R187, c[0x0][0x23c], -R195.reuse ;  /* 0x00008f00bbbb7a23 */ /* 0x100fe200000108c3 */
[----:B------:R-:W-:Y:S01]  /*4c40*/  LDSM.16.MT88.4 R28, [R229+0x10800] ;  /* 0x01080000e51c783b */ /* 0x000fe20000004200 */
[----:B------:R-:W-:-:S02]  /*4c50*/  FFMA.FTZ R188, R188, c[0x0][0x23c], -R195 ;  /* 0x00008f00bcbc7a23 */ /* 0x000fc400000108c3 */
[--C-:B------:R-:W-:Y:S02]  /*4c60*/  FFMA.FTZ R189, R189, c[0x0][0x23c], -R34.reuse ;  /* 0x00008f00bdbd7a23 */ /* 0x100fe40000010822 */
[--C-:B------:R-:W-:Y:S01]  /*4c70*/  FFMA.FTZ R190, R190, c[0x0][0x23c], -R34.reuse ;  /* 0x00008f00bebe7a23 */ /* 0x100fe20000010822 */
[----:B------:R-:W2:Y:S01]  /*4c80*/  MUFU.EX2 R184, R184 ;  /* 0x000000b800b87308 */ /* 0x000ea20000000800 */
[----:B----4-:R-:W-:Y:S01]  /*4c90*/  F2FP.BF16.PACK_AB R130, R175, R179 ;  /* 0x000000b3af82723e */ /* 0x010fe200000010ff */
[--C-:B------:R-:W-:Y:S02]  /*4ca0*/  FFMA.FTZ R191, R191, c[0x0][0x23c], -R34.reuse ;  /* 0x00008f00bfbf7a23 */ /* 0x100fe40000010822 */
[----:B------:R-:W-:Y:S02]  /*4cb0*/  FFMA.FTZ R192, R192, c[0x0][0x23c], -R34 ;  /* 0x00008f00c0c07a23 */ /* 0x000fe40000010822 */
[--C-:B------:R-:W-:Y:S02]  /*4cc0*/  FFMA.FTZ R198, R198, c[0x0][0x23c], -R195.reuse ;  /* 0x00008f00c6c67a23 */ /* 0x100fe400000108c3 */
[----:B------:R-:W-:Y:S01]  /*4cd0*/  MUFU.EX2 R183, R183 ;  /* 0x000000b700b77308 */ /* 0x000fe20000000800 */
[----:B------:R-:W-:-:S02]  /*4ce0*/  FFMA.FTZ R197, R197, c[0x0][0x23c], -R195 ;  /* 0x00008f00c5c57a23 */ /* 0x000fc400000108c3 */
[--C-:B------:R-:W-:Y:S02]  /*4cf0*/  FFMA.FTZ R196, R196, c[0x0][0x23c], -R195.reuse ;  /* 0x00008f00c4c47a23 */ /* 0x100fe400000108c3 */
[----:B------:R-:W-:Y:S02]  /*4d00*/  FFMA.FTZ R252, R194, c[0x0][0x23c], -R195 ;  /* 0x00008f00c2fc7a23 */ /* 0x000fe400000108c3 */
[--C-:B------:R-:W-:Y:S01]  /*4d10*/  FFMA.FTZ R193, R193, c[0x0][0x23c], -R34.reuse ;  /* 0x00008f00c1c17a23 */ /* 0x100fe20000010822 */
[----:B------:R-:W4:Y:S01]  /*4d20*/  MUFU.EX2 R176, R176 ;  /* 0x000000b000b07308 */ /* 0x000f220000000800 */
[----:B--2---:R-:W-:Y:S01]  /*4d30*/  F2FP.BF16.PACK_AB R129, R184, R182 ;  /* 0x000000b6b881723e */ /* 0x004fe200000010ff */
[--C-:B------:R-:W-:Y:S02]  /*4d40*/  FFMA.FTZ R194, R35, c[0x0][0x23c], -R34.reuse ;  /* 0x00008f0023c27a23 */ /* 0x100fe40000010822 */
[--C-:B------:R-:W-:Y:S02]  /*4d50*/  FFMA.FTZ R195, R33, c[0x0][0x23c], -R34.reuse ;  /* 0x00008f0021c37a23 */ /* 0x100fe40000010822 */
[----:B------:R-:W-:-:S02]  /*4d60*/  FFMA.FTZ R251, R32, c[0x0][0x23c], -R34 ;  /* 0x00008f0020fb7a23 */ /* 0x000fc40000010822 */
[----:B------:R-:W-:Y:S01]  /*4d70*/  MUFU.EX2 R178, R178 ;  /* 0x000000b200b27308 */ /* 0x000fe20000000800 */
[----:B------:R-:W-:Y:S01]  /*4d80*/  FADD.FTZ R180, R181, R180 ;  /* 0x000000b4b5b47221 */ /* 0x000fe20000010000 */
[----:B------:R-:W-:Y:S01]  /*4d90*/  LDSM.16.MT88.4 R32, [R230+0x11800] ;  /* 0x01180000e620783b */ /* 0x000fe20000004200 */
[----:B------:R-:W-:Y:S02]  /*4da0*/  FADD.FTZ R182, R182, R184 ;  /* 0x000000b8b6b67221 */ /* 0x000fe40000010000 */
[----:B------:R-:W-:Y:S01]  /*4db0*/  FADD.FTZ R179, R179, R180 ;  /* 0x000000b4b3b37221 */ /* 0x000fe20000010000 */
[----:B----4-:R-:W-:Y:S02]  /*4dc0*/  F2FP.BF16.PACK_AB R131, R176, R183 ;  /* 0x000000b7b083723e */ /* 0x010fe400000010ff */
[----:B------:R-:W2:Y:S01]  /*4dd0*/  MUFU.EX2 R174, R174 ;  /* 0x000000ae00ae7308 */ /* 0x000ea20000000800 */
[----:B------:R-:W-:Y:S02]  /*4de0*/  FADD.FTZ R183, R183, R182 ;  /* 0x000000b6b7b77221 */ /* 0x000fe40000010000 */
[----:B------:R-:W-:-:S02]  /*4df0*/  FADD.FTZ R179, R175, R179 ;  /* 0x000000b3afb37221 */ /* 0x000fc40000010000 */
        /* <DEDUP_REMOVED lines=17> */
[C---:B---3--:R-:W-:Y:S02]  /*4f10*/  HMMA.16816.F32.BF16 R60, R128.reuse, R64, RZ ;  /* 0x00000040803c723c */ /* 0x048fe400000418ff */
        /* <DEDUP_REMOVED lines=22> */
[----:B------:R-:W1:Y:S06]  /*5080*/  MUFU.EX2 R194, R194 ;  /* 0x000000c200c27308 */ /* 0x000e6c0000000800 */
[C---:B------:R-:W-:Y:S02]  /*5090*/  HMMA.16816.F32.BF16 R48, R128.reuse, R50, RZ ;  /* 0x000000328030723c */ /* 0x040fe400000418ff */
[----:B------:R-:W1:Y:S06]  /*50a0*/  MUFU.EX2 R195, R195 ;  /* 0x000000c300c37308 */ /* 0x000e6c0000000800 */
        /* <DEDUP_REMOVED lines=13> */
[----:B----4-:R-:W-:Y:S01]  /*5180*/  F2FP.BF16.PACK_AB R5, R172, R177 ;  /* 0x000000b1ac05723e */ /* 0x010fe200000010ff */
        /* <DEDUP_REMOVED lines=9> */
[----:B------:R-:W-:Y:S01]  /*5220*/  HMMA.16816.F32.BF16 R160, R4, R8, R160 ;  /* 0x0000000804a0723c */ /* 0x000fe200000418a0 */
[----:B------:R-:W-:-:S07]  /*5230*/  FADD.FTZ R169, R0, R169 ;  /* 0x000000a900a97221 */ /* 0x000fce0000010000 */
[C---:B------:R-:W-:Y:S01]  /*5240*/  HMMA.16816.F32.BF16 R156, R4.reuse, R10, R156 ;  /* 0x0000000a049c723c */ /* 0x040fe2000004189c */
[----:B------:R-:W1:Y:S07]  /*5250*/  LDSM.16.MT88.4 R8, [R230+0x12800] ;  /* 0x01280000e608783b */ /* 0x000e6e0000004200 */
[C---:B------:R-:W-:Y:S08]  /*5260*/  HMMA.16816.F32.BF16 R152, R4.reuse, R16, R152 ;  /* 0x000000100498723c */ /* 0x040ff00000041898 */
[C---:B------:R-:W-:Y:S01]  /*5270*/  HMMA.16816.F32.BF16 R148, R4.reuse, R18, R148 ;  /* 0x000000120494723c */ /* 0x040fe20000041894 */
[----:B------:R-:W2:Y:S07]  /*5280*/  LDSM.16.MT88.4 R16, [R229+0x12800] ;  /* 0x01280000e510783b */ /* 0x000eae0000004200 */
[C---:B-----5:R-:W-:Y:S08]  /*5290*/  HMMA.16816.F32.BF16 R136, R4.reuse, R12, R136 ;  /* 0x0000000c0488723c */ /* 0x060ff00000041888 */
[C---:B------:R-:W-:Y:S01]  /*52a0*/  HMMA.16816.F32.BF16 R132, R4.reuse, R14, R132 ;  /* 0x0000000e0484723c */ /* 0x040fe20000041884 */
[----:B------:R-:W4:Y:S07]  /*52b0*/  LDSM.16.MT88.4 R12, [R232+0x14800] ;  /* 0x01480000e80c783b */ /* 0x000f2e0000004200 */
[C---:B------:R-:W-:Y:S08]  /*52c0*/  HMMA.16816.F32.BF16 R36, R4.reuse, R24, R36 ;  /* 0x000000180424723c */ /* 0x040ff00000041824 */
        /* <DEDUP_REMOVED lines=9> */
[C---:B------:R-:W-:Y:S01]  /*5360*/  HMMA.16816.F32.BF16 R40, R4.reuse, R26, R40 ;  /* 0x0000001a0428723c */ /* 0x040fe20000041828 */
[----:B------:R-:W-:Y:S07]  /*5370*/  LDSM.16.MT88.4 R24, [R229+0x14800] ;  /* 0x01480000e518783b */ /* 0x000fee0000004200 */
[C---:B-1----:R-:W-:Y:S08]  /*5380*/  HMMA.16816.F32.BF16 R76, R4.reuse, R8, R76 ;  /* 0x00000008044c723c */ /* 0x042ff0000004184c */
[C---:B------:R-:W-:Y:S01]  /*5390*/  HMMA.16816.F32.BF16 R80, R4.reuse, R10, R80 ;  /* 0x0000000a0450723c */ /* 0x040fe20000041850 */
[----:B------:R-:W1:Y:S07]  /*53a0*/  LDSM.16.MT88.4 R8, [R229+0x16800] ;  /* 0x01680000e508783b */ /* 0x000e6e0000004200 */
[C---:B------:R-:W-:Y:S08]  /*53b0*/  HMMA.16816.F32.BF16 R60, R4.reuse, R20, R60 ;  /* 0x00000014043c723c */ /* 0x040ff0000004183c */
[C---:B------:R-:W-:Y:S01]  /*53c0*/  HMMA.16816.F32.BF16 R64, R4.reuse, R22, R64 ;  /* 0x000000160440723c */ /* 0x040fe20000041840 */
[----:B------:R-:W5:Y:S07]  /*53d0*/  LDSM.16.MT88.4 R20, [R232+0x16800] ;  /* 0x01680000e814783b */ /* 0x000f6e0000004200 */
[C---:B--2---:R-:W-:Y:S08]  /*53e0*/  HMMA.16816.F32.BF16 R92, R4.reuse, R16, R92 ;  /* 0x00000010045c723c */ /* 0x044ff0000004185c */
        /* <DEDUP_REMOVED lines=20> */
[----:B------:R-:W-:Y:S01]  /*5530*/  F2FP.BF16.PACK_AB R4, R186, R185 ;  /* 0x000000b9ba04723e */ /* 0x000fe200000010ff */
[----:B------:R-:W-:Y:S01]  /*5540*/  FADD.FTZ R185, R185, R173 ;  /* 0x000000adb9b97221 */ /* 0x000fe20000010000 */
[----:B---3--:R-:W-:Y:S01]  /*5550*/  F2FP.BF16.PACK_AB R5, R190, R189 ;  /* 0x000000bdbe05723e */ /* 0x008fe200000010ff */
[----:B------:R-:W-:Y:S01]  /*5560*/  FADD.FTZ R189, R189, R169 ;  /* 0x000000a9bdbd7221 */ /* 0x000fe20000010000 */
[----:B------:R-:W-:Y:S01]  /*5570*/  F2FP.BF16.PACK_AB R6, R188, R187 ;  /* 0x000000bbbc06723e */ /* 0x000fe200000010ff */
[----:B------:R-:W-:Y:S01]  /*5580*/  FADD.FTZ R185, R186, R185 ;  /* 0x000000b9bab97221 */ /* 0x000fe20000010000 */
[----:B------:R-:W-:Y:S01]  /*5590*/  F2FP.BF16.PACK_AB R7, R192, R191 ;  /* 0x000000bfc007723e */ /* 0x000fe200000010ff */
[----:B------:R-:W-:-:S02]  /*55a0*/  FADD.FTZ R189, R190, R189 ;  /* 0x000000bdbebd7221 */ /* 0x000fc40000010000 */
[----:B------:R-:W-:Y:S02]  /*55b0*/  FADD.FTZ R187, R187, R185 ;  /* 0x000000b9bbbb7221 */ /* 0x000fe40000010000 */
[----:B------:R-:W-:Y:S02]  /*55c0*/  FADD.FTZ R191, R191, R189 ;  /* 0x000000bdbfbf7221 */ /* 0x000fe40000010000 */
[C---:B----4-:R-:W-:Y:S01]  /*55d0*/  HMMA.16816.F32.BF16 R160, R4.reuse, R12, R160 ;  /* 0x0000000c04a0723c */ /* 0x050fe200000418a0 */
[----:B------:R-:W-:Y:S02]  /*55e0*/  FADD.FTZ R187, R188, R187 ;  /* 0x000000bbbcbb7221 */ /* 0x000fe40000010000 */
[----:B------:R-:W-:Y:S02]  /*55f0*/  FADD.FTZ R191, R192, R191 ;  /* 0x000000bfc0bf7221 */ /* 0x000fe40000010000 */
[----:B------:R-:W-:Y:S02]  /*5600*/  FADD.FTZ R187, R198, R187 ;  /* 0x000000bbc6bb7221 */ /* 0x000fe40000010000 */
[----:B------:R-:W-:Y:S01]  /*5610*/  FADD.FTZ R191, R193, R191 ;  /* 0x000000bfc1bf7221 */ /* 0x000fe20000010000 */
[----:B------:R-:W-:Y:S01]  /*5620*/  HMMA.16816.F32.BF16 R156, R4, R14, R156 ;  /* 0x0000000e049c723c */ /* 0x000fe2000004189c */
[----:B------:R-:W3:Y:S01]  /*5630*/  LDSM.16.MT88.4 R12, [R230+0x13000] ;  /* 0x01300000e60c783b */ /* 0x000ee20000004200 */
[----:B------:R-:W-:-:S02]  /*5640*/  FADD.FTZ R187, R197, R187 ;  /* 0x000000bbc5bb7221 */ /* 0x000fc40000010000 */
[----:B------:R-:W-:Y:S02]  /*5650*/  FADD.FTZ R191, R194, R191 ;  /* 0x000000bfc2bf7221 */ /* 0x000fe40000010000 */
[----:B------:R-:W-:Y:S02]  /*5660*/  FADD.FTZ R187, R196, R187 ;  /* 0x000000bbc4bb7221 */ /* 0x000fe40000010000 */
[----:B-1----:R-:W-:Y:S01]  /*5670*/  HMMA.16816.F32.BF16 R144, R4, R8, R144 ;  /* 0x000000080490723c */ /* 0x002fe20000041890 */
[----:B------:R-:W-:-:S07]  /*5680*/  FADD.FTZ R191, R195, R191 ;  /* 0x000000bfc3bf7221 */ /* 0x000fce0000010000 */
[C---:B------:R-:W-:Y:S01]  /*5690*/  HMMA.16816.F32.BF16 R140, R4.reuse, R10, R140 ;  /* 0x0000000a048c723c */ /* 0x040fe2000004188c */
[----:B------:R-:W1:Y:S07]  /*56a0*/  LDSM.16.MT88.4 R8, [R229+0x13000] ;  /* 0x01300000e508783b */ /* 0x000e6e0000004200 */
        /* <DEDUP_REMOVED lines=36> */
[C---:B--2---:R-:W-:Y:S08]  /*58f0*/  HMMA.16816.F32.BF16 R116, R4.reuse, R16, R116 ;  /* 0x000000100474723c */ /* 0x044ff00000041874 */
[C---:B------:R-:W-:Y:S01]  /*5900*/  HMMA.16816.F32.BF16 R120, R4.reuse, R18, R120 ;  /* 0x000000120478723c */ /* 0x040fe20000041878 */
[----:B------:R-:W-:Y:S07]  /*5910*/  LDSM.16.MT88.4 R16, [R228+0x13800] ;  /* 0x01380000e410783b */ /* 0x000fee0000004200 */
[C---:B---3--:R-:W-:Y:S08]  /*5920*/  HMMA.16816.F32.BF16 R124, R4.reuse, R12, R124 ;  /* 0x0000000c047c723c */ /* 0x048ff0000004187c */
[----:B------:R-:W-:Y:S01]  /*5930*/  HMMA.16816.F32.BF16 R128, R4, R14, R128 ;  /* 0x0000000e0480723c */ /* 0x000fe20000041880 */
[----:B------:R-:W2:Y:S06]  /*5940*/  LDSM.16.MT88.4 R12, [R232+0x13800] ;  /* 0x01380000e80c783b */ /* 0x000eac0000004200 */
[----:B------:R-:W-:-:S02]  /*5950*/  F2FP.BF16.PACK_AB R4, R197, R198 ;  /* 0x000000c6c504723e */ /* 0x000fc400000010ff */
[----:B------:R-:W-:Y:S02]  /*5960*/  F2FP.BF16.PACK_AB R5, R194, R193 ;  /* 0x000000c1c205723e */ /* 0x000fe400000010ff */
[C---:B------:R-:W-:Y:S01]  /*5970*/  F2FP.BF16.PACK_AB R6, R252.reuse, R196 ;  /* 0x000000c4fc06723e */ /* 0x040fe200000010ff */
[----:B------:R-:W-:Y:S01]  /*5980*/  FADD.FTZ R252, R252, R187 ;  /* 0x000000bbfcfc7221 */ /* 0x000fe20000010000 */
[C---:B------:R-:W-:Y:S01]  /*5990*/  F2FP.BF16.PACK_AB R7, R251.reuse, R195 ;  /* 0x000000c3fb07723e */ /* 0x040fe200000010ff */
[----:B------:R-:W-:-:S06]  /*59a0*/  FADD.FTZ R251, R251, R191 ;  /* 0x000000bffbfb7221 */ /* 0x000fcc0000010000 */
        /* <DEDUP_REMOVED lines=37> */
[C---:B--2---:R-:W-:Y:S08]  /*5c00*/  HMMA.16816.F32.BF16 R116, R4.reuse, R12, R116 ;  /* 0x0000000c0474723c */ /* 0x044ff00000041874 */
[C---:B------:R-:W-:Y:S08]  /*5c10*/  HMMA.16816.F32.BF16 R120, R4.reuse, R14, R120 ;  /* 0x0000000e0478723c */ /* 0x040ff00000041878 */
[C---:B-1----:R-:W-:Y:S08]  /*5c20*/  HMMA.16816.F32.BF16 R124, R4.reuse, R8, R124 ;  /* 0x00000008047c723c */ /* 0x042ff0000004187c */
        /* <DEDUP_REMOVED lines=10> */
[----:B------:R-:W-:-:S04]  /*5cd0*/  IADD3 R5, R4, 0x40, RZ ;  /* 0x0000004004057810 */ /* 0x000fc80007ffe0ff */
[----:B------:R-:W-:-:S04]  /*5ce0*/  IABS R2, R5 ;  /* 0x0000000500027213 */ /* 0x000fc80000000000 */
[----:B------:R-:W2:Y:S01]  /*5cf0*/  R2UR UR12, R2 ;  /* 0x00000000020c73c2 */ /* 0x000ea200000e0000 */
[----:B-1----:R-:W1:Y:S02]  /*5d00*/  MUFU.RCP R0, R0 ;  /* 0x0000000000007308 */ /* 0x002e640000001000 */
[----:B-1----:R-:W-:-:S06]  /*5d10*/  IADD3 R0, R0, 0xffffffe, RZ ;  /* 0x0ffffffe00007810 */ /* 0x002fcc0007ffe0ff */
[----:B------:R-:W1:Y:S02]  /*5d20*/  F2I.FTZ.U32.TRUNC.NTZ R0, R0 ;  /* 0x0000000000007305 */ /* 0x000e64000021f000 */
[----:B-1----:R1:W3:Y:S02]  /*5d30*/  R2UR UR5, R0 ;  /* 0x00000000000573c2 */ /* 0x0022e400000e0000 */
[----:B-1----:R-:W-:Y:S01]  /*5d40*/  IABS R0, R4 ;  /* 0x0000000400007213 */ /* 0x002fe20000000000 */
[----:B---3--:R-:W-:-:S05]  /*5d50*/  UIADD3 UR4, URZ, -UR5, URZ ;  /* 0x800000053f047290 */ /* 0x008fca000fffe03f */
[----:B------:R-:W1:Y:S01]  /*5d60*/  R2UR UR7, R0 ;  /* 0x00000000000773c2 */ /* 0x000e6200000e0000 */
[----:B------:R-:W-:-:S03]  /*5d70*/  UIMAD UR9, UR4, UR6, URZ ;  /* 0x00000006040972a4 */ /* 0x000fc6000f8e023f */
[----:B------:R-:W-:Y:S02]  /*5d80*/  UMOV UR4, URZ ;  /* 0x0000003f00047c82 */ /* 0x000fe40008000000 */
[----:B------:R-:W-:Y:S02]  /*5d90*/  UIMAD.WIDE.U32 UR16, UR5, UR9, UR4 ;  /* 0x00000009051072a5 */ /* 0x000fe4000f8e0004 */
[----:B------:R-:W3:Y:S02]  /*5da0*/  R2UR UR4, R4 ;  /* 0x00000000040473c2 */ /* 0x000ee400000e0000 */
[----:B--2---:R-:W-:-:S04]  /*5db0*/  UIMAD.WIDE.U32 UR14, UR17, UR12, URZ ;  /* 0x0000000c110e72a5 */ /* 0x004fc8000f8e003f */
[----:B------:R-:W-:-:S04]  /*5dc0*/  UIADD3 UR9, -UR15, URZ, URZ ;  /* 0x0000003f0f097290 */ /* 0x000fc8000fffe13f */
[----:B------:R-:W-:-:S04]  /*5dd0*/  UIMAD UR12, UR6, UR9, UR12 ;  /* 0x00000009060c72a4 */ /* 0x000fc8000f8e020c */
[----:B------:R-:W-:Y:S02]  /*5de0*/  UISETP.GT.U32.AND UP2, UPT, UR6, UR12, UPT ;  /* 0x0000000c0600728c */ /* 0x000fe4000bf44070 */
[----:B-1----:R-:W-:Y:S01]  /*5df0*/  UIMAD.WIDE.U32 UR16, UR17, UR7, URZ ;  /* 0x00000007111072a5 */ /* 0x002fe2000f8e003f */
[----:B------:R-:W1:Y:S06]  /*5e00*/  R2UR UR9, R5 ;  /* 0x00000000050973c2 */ /* 0x000e6c00000e0000 */
[----:B------:R-:W-:Y:S02]  /*5e10*/  UMOV UR13, UR17 ;  /* 0x00000011000d7c82 */ /* 0x000fe40008000000 */
[----:B------:R-:W-:-:S02]  /*5e20*/  UIADD3 UR5, -UR13, URZ, URZ ;  /* 0x0000003f0d057290 */ /* 0x000fc4000fffe13f */
[----:B------:R-:W-:Y:S02]  /*5e30*/  @!UP2 UIADD3 UR12, UR12, -UR6, URZ ;  /* 0x800000060c0ca290 */ /* 0x000fe4000fffe03f */
[----:B------:R-:W-:Y:S02]  /*5e40*/  UIMAD UR7, UR6, UR5, UR7 ;  /* 0x00000005060772a4 */ /* 0x000fe4000f8e0207 */
[----:B------:R-:W-:Y:S02]  /*5e50*/  UISETP.GE.U32.AND UP4, UPT, UR12, UR6, UPT ;  /* 0x000000060c00728c */ /* 0x000fe4000bf86070 */
[----:B------:R-:W-:Y:S02]  /*5e60*/  UISETP.GT.U32.AND UP1, UPT, UR6, UR7, UPT ;  /* 0x000000070600728c */ /* 0x000fe4000bf24070 */
[----:B------:R-:W-:Y:S02]  /*5e70*/  ULDC UR5, c[0x0][0x2d0] ;  /* 0x0000b40000057ab9 */ /* 0x000fe40000000800 */
[----:B---3--:R-:W-:-:S02]  /*5e80*/  ULOP3.LUT UR4, UR4, UR5, URZ, 0x3c, !UPT ;  /* 0x0000000504047292 */ /* 0x008fc4000f8e3c3f */
[----:B------:R-:W-:Y:S02]  /*5e90*/  @!UP2 UIADD3 UR15, UR15, 0x1, URZ ;  /* 0x000000010f0fa890 */ /* 0x000fe4000fffe03f */
[----:B-1----:R-:W-:Y:S02]  /*5ea0*/  ULOP3.LUT UR9, UR9, UR5, URZ, 0x3c, !UPT ;  /* 0x0000000509097292 */ /* 0x002fe4000f8e3c3f */
[----:B------:R-:W-:Y:S02]  /*5eb0*/  UISETP.GE.AND UP0, UPT, UR4, URZ, UPT ;  /* 0x0000003f0400728c */ /* 0x000fe4000bf06270 */
[----:B------:R-:W-:Y:S02]  /*5ec0*/  @!UP1 UIADD3 UR7, UR7, -UR6, URZ ;  /* 0x8000000607079290 */ /* 0x000fe4000fffe03f */
[----:B------:R-:W-:Y:S02]  /*5ed0*/  @!UP1 UIADD3 UR13, UR13, 0x1, URZ ;  /* 0x000000010d0d9890 */ /* 0x000fe4000fffe03f */
[----:B------:R-:W-:-:S02]  /*5ee0*/  UISETP.GE.U32.AND UP3, UPT, UR7, UR6, UPT ;  /* 0x000000060700728c */ /* 0x000fc4000bf66070 */
[----:B------:R-:W-:Y:S02]  /*5ef0*/  UISETP.GE.AND UP1, UPT, UR9, URZ, UPT ;  /* 0x0000003f0900728c */ /* 0x000fe4000bf26270 */
[----:B------:R-:W-:Y:S02]  /*5f00*/  @UP4 UIADD3 UR15, UR15, 0x1, URZ ;  /* 0x000000010f0f4890 */ /* 0x000fe4000fffe03f */
[----:B------:R-:W-:Y:S02]  /*5f10*/  ULDC UR9, c[0x0][0x2d0] ;  /* 0x0000b40000097ab9 */ /* 0x000fe40000000800 */
[----:B------:R-:W-:Y:S02]  /*5f20*/  UISETP.NE.AND UP2, UPT, URZ, UR9, UPT ;  /* 0x000000093f00728c */ /* 0x000fe4000bf45270 */
[----:B------:R-:W-:Y:S02]  /*5f30*/  ULOP3.LUT UR4, URZ, UR9, URZ, 0x33, !UPT ;  /* 0x000000093f047292 */ /* 0x000fe4000f8e333f */
[----:B------:R-:W-:-:S02]  /*5f40*/  @UP3 UIADD3 UR13, UR13, 0x1, URZ ;  /* 0x000000010d0d3890 */ /* 0x000fc4000fffe03f */
[----:B------:R-:W-:Y:S02]  /*5f50*/  @!UP1 UIADD3 UR15, -UR15, URZ, URZ ;  /* 0x0000003f0f0f9290 */ /* 0x000fe4000fffe13f */
[----:B------:R-:W-:Y:S02]  /*5f60*/  @!UP0 UIADD3 UR13, -UR13, URZ, URZ ;  /* 0x0000003f0d0d8290 */ /* 0x000fe4000fffe13f */
        /* <DEDUP_REMOVED lines=27> */
.L_x_2379:
[----:B------:R-:W-:Y:S02]  /*6120*/  ULDC UR14, c[0x0][0x1a0] ;  /* 0x00006800000e7ab9 */ /* 0x000fe40000000800 */
[----:B------:R-:W-:-:S04]  /*6130*/  ULEA UR14, -UR14, URZ, 0x6 ;  /* 0x0000003f0e0e7291 */ /* 0x000fc8000f8e313f */
[----:B------:R-:W-:-:S04]  /*6140*/  USHF.R.S32.HI UR12, URZ, 0x1f, UR14 ;  /* 0x0000001f3f0c7899 */ /* 0x000fc8000801140e */
.L_x_2380:
[----:B------:R-:W-:Y:S01]  /*6150*/  IMAD.U32 R2, RZ, RZ, UR14 ;  /* 0x0000000eff027e24 */ /* 0x000fe2000f8e00ff */
[----:B------:R-:W-:Y:S01]  /*6160*/  ULDC.64 UR4, c[0x0][0x1a0] ;  /* 0x0000680000047ab9 */ /* 0x000fe20000000a00 */
[----:B------:R-:W-:Y:S01]  /*6170*/  IMAD.U32 R0, RZ, RZ, UR12 ;  /* 0x0000000cff007e24 */ /* 0x000fe2000f8e00ff */
[----:B------:R-:W-:Y:S01]  /*6180*/  IADD3 R5, P1, R170, UR14, RZ ;  /* 0x0000000eaa057c10 */ /* 0x000fe2000ff3e0ff */
[----:B------:R-:W-:Y:S01]  /*6190*/  ULEA UR7, UP0, UR4, UR14, 0x4 ;  /* 0x0000000e04077291 */ /* 0x000fe2000f80203f */
[----:B------:R-:W-:Y:S01]  /*61a0*/  LEA R241, P2, R2, R241, 0x1 ;  /* 0x000000f102f17211 */ /* 0x000fe200078408ff */
[----:B------:R-:W-:Y:S01]  /*61b0*/  USHF.L.U32 UR9, UR4, 0x5, URZ ;  /* 0x0000000504097899 */ /* 0x000fe2000800063f */
[----:B------:R-:W-:Y:S01]  /*61c0*/  IADD3.X R4, R168, UR12, RZ, P1, !PT ;  /* 0x0000000ca8047c10 */ /* 0x000fe20008ffe4ff */
[----:B------:R-:W-:Y:S01]  /*61d0*/  ULEA.HI.X UR12, UR4, UR12, UR5, 0x4, UP0 ;  /* 0x0000000c040c7291 */ /* 0x000fe200080f2405 */
[----:B------:R-:W-:Y:S01]  /*61e0*/  LEA.HI.X R240, R2, R240, R0, 0x1, P2 ;  /* 0x000000f002f07211 */ /* 0x000fe200010f0c00 */
[----:B------:R-:W-:Y:S01]  /*61f0*/  IMAD.MOV.U32 R8, RZ, RZ, R241 ;  /* 0x000000ffff087224 */ /* 0x000fe200078e00f1 */
[----:B------:R-:W-:-:S02]  /*6200*/  LEA R6, P2, R5, c[0x0][0x170], 0x1 ;  /* 0x00005c0005067a11 */ /* 0x000fc400078408ff */
[----:B------:R-:W-:Y:S01]  /*6210*/  IADD3 R170, P1, R170, UR7, RZ ;  /* 0x00000007aaaa7c10 */ /* 0x000fe2000ff3e0ff */
[----:B------:R-:W-:Y:S01]  /*6220*/  UMOV UR7, 0x5 ;  /* 0x0000000500077882 */ /* 0x000fe20000000000 */
[----:B------:R-:W-:Y:S01]  /*6230*/  LEA.HI.X R7, R5, c[0x0][0x174], R4, 0x1, P2 ;  /* 0x00005d0005077a11 */ /* 0x000fe200010f0c04 */
[----:B------:R-:W-:Y:S01]  /*6240*/  USHF.L.U64.HI UR4, UR4, UR7, UR5 ;  /* 0x0000000704047299 */ /* 0x000fe20008010205 */
[----:B------:R-:W-:Y:S01]  /*6250*/  IMAD.MOV.U32 R9, RZ, RZ, R240 ;  /* 0x000000ffff097224 */ /* 0x000fe200078e00f0 */
[----:B------:R-:W-:Y:S02]  /*6260*/  IADD3.X R168, R168, UR12, RZ, P1, !PT ;  /* 0x0000000ca8a87c10 */ /* 0x000fe40008ffe4ff */
[----:B------:R-:W-:Y:S02]  /*6270*/  IADD3 R4, P2, R241, UR9, RZ ;  /* 0x00000009f1047c10 */ /* 0x000fe4000ff5e0ff */
[----:B------:R-:W-:Y:S01]  /*6280*/  LEA R10, P1, R170, c[0x0][0x170], 0x1 ;  /* 0x00005c00aa0a7a11 */ /* 0x000fe200078208ff */
[----:B------:R-:W-:Y:S01]  /*6290*/  @!PT LDS RZ, [RZ] ;  /* 0x00000000fffff984 */ /* 0x000fe20000000800 */
[----:B------:R-:W-:Y:S01]  /*62a0*/  @!PT LDS RZ, [RZ] ;  /* 0x00000000fffff984 */ /* 0x000fe20000000800 */
[----:B------:R-:W-:Y:S01]  /*62b0*/  @!PT LDS RZ, [RZ] ;  /* 0x00000000fffff984 */ /* 0x000fe20000000800 */
[----:B------:R1:W-:Y:S01]  /*62c0*/  LDGSTS.E.BYPASS.LTC128B.128 [R244+0x10000], [R8.64] ;  /* 0x1000000008f47fae */ /* 0x0003e2000b901d4a */
[----:B------:R-:W-:-:S02]  /*62d0*/  IADD3.X R5, R240, UR4, RZ, P2, !PT ;  /* 0x00000004f0057c10 */ /* 0x000fc400097fe4ff */
[----:B------:R-:W-:Y:S01]  /*62e0*/  LEA.HI.X R11, R170, c[0x0][0x174], R168, 0x1, P1 ;  /* 0x00005d00aa0b7a11 */ /* 0x000fe200008f0ca8 */
[----:B------:R2:W-:Y:S01]  /*62f0*/  LDGSTS.E.BYPASS.LTC128B.128 [R244+0x12000], [R6.64+0x80] ;  /* 0x1200008006f47fae */ /* 0x0005e2000b901d4a */
[----:B------:R-:W-:-:S03]  /*6300*/  IADD3 R14, P1, R10, UR9, RZ ;  /* 0x000000090a0e7c10 */ /* 0x000fc6000ff3e0ff */
[----:B------:R2:W-:Y:S01]  /*6310*/  LDGSTS.E.BYPASS.LTC128B.128 [R244+0x14000], [R6.64+0x100] ;  /* 0x1400010006f47fae */ /* 0x0005e2000b901d4a */
[----:B------:R-:W-:Y:S02]  /*6320*/  IADD3.X R15, R11, UR4, RZ, P1, !PT ;  /* 0x000000040b0f7c10 */ /* 0x000fe40008ffe4ff */
[----:B------:R-:W-:Y:S01]  /*6330*/  IADD3 R12, P1, R14, UR9, RZ ;  /* 0x000000090e0c7c10 */ /* 0x000fe2000ff3e0ff */
[----:B------:R2:W-:Y:S03]  /*6340*/  LDGSTS.E.BYPASS.LTC128B.128 [R244+0x16000], [R6.64+0x180] ;  /* 0x1600018006f47fae */ /* 0x0005e6000b901d4a */
[----:B------:R-:W-:Y:S01]  /*6350*/  IADD3.X R13, R15, UR4, RZ, P1, !PT ;  /* 0x000000040f0d7c10 */ /* 0x000fe20008ffe4ff */
[----:B------:R3:W-:Y:S01]  /*6360*/  LDGSTS.E.BYPASS.LTC128B.128 [R244+0x10800], [R4.64] ;  /* 0x1080000004f47fae */ /* 0x0007e2000b901d4a */
[----:B------:R-:W-:-:S03]  /*6370*/  ISETP.GE.AND P1, PT, R165, 0x3, PT ;  /* 0x00000003a500780c */ /* 0x000fc60003f26270 */
[----:B------:R4:W-:Y:S04]  /*6380*/  LDGSTS.E.BYPASS.LTC128B.128 [R244+0x12800], [R10.64+0x80] ;  /* 0x128000800af47fae */ /* 0x0009e8000b901d4a */
[----:B------:R4:W-:Y:S01]  /*6390*/  LDGSTS.E.BYPASS.LTC128B.128 [R244+0x14800], [R10.64+0x100] ;  /* 0x148001000af47fae */ /* 0x0009e2000b901d4a */
[----:B-1----:R-:W-:-:S03]  /*63a0*/  IADD3 R8, P2, R4, UR9, RZ ;  /* 0x0000000904087c10 */ /* 0x002fc6000ff5e0ff */
[----:B------:R4:W-:Y:S01]  /*63b0*/  LDGSTS.E.BYPASS.LTC128B.128 [R244+0x16800], [R10.64+0x180] ;  /* 0x168001800af47fae */ /* 0x0009e2000b901d4a */
[----:B------:R-:W-:-:S05]  /*63c0*/  IADD3.X R9, R5, UR4, RZ, P2, !PT ;  /* 0x0000000405097c10 */ /* 0x000fca00097fe4ff */
[----:B------:R4:W-:Y:S01]  /*63d0*/  LDGSTS.E.BYPASS.LTC128B.128 [R244+0x11000], [R8.64] ;  /* 0x1100000008f47fae */ /* 0x0009e2000b901d4a */
[----:B--2---:R-:W-:-:S03]  /*63e0*/  IADD3 R6, P2, R8, UR9, RZ ;  /* 0x0000000908067c10 */ /* 0x004fc6000ff5e0ff */
[----:B------:R1:W-:Y:S01]  /*63f0*/  LDGSTS.E.BYPASS.LTC128B.128 [R244+0x13000], [R14.64+0x80] ;  /* 0x130000800ef47fae */ /* 0x0003e2000b901d4a */
[----:B------:R-:W-:-:S03]  /*6400*/  IADD3.X R7, R9, UR4, RZ, P2, !PT ;  /* 0x0000000409077c10 */ /* 0x000fc600097fe4ff */
        /* <DEDUP_REMOVED lines=8> */
[----:B------:R-:W-:Y:S04]  /*6490*/  LDSM.16.M88.4 R168, [R237+0x9000] ;  /* 0x00900000eda8783b */ /* 0x000fe80000000200 */
[----:B---3--:R-:W4:Y:S04]  /*64a0*/  LDSM.16.M88.4 R4, [R237+0x8000] ;  /* 0x00800000ed04783b */ /* 0x008f280000000200 */
[----:B------:R-:W-:Y:S04]  /*64b0*/  LDSM.16.M88.4 R16, [R236] ;  /* 0x00000000ec10783b */ /* 0x000fe80000000200 */
[----:B------:R-:W-:Y:S04]  /*64c0*/  LDSM.16.M88.4 R24, [R235] ;  /* 0x00000000eb18783b */ /* 0x000fe80000000200 */
[----:B-1----:R-:W1:Y:S04]  /*64d0*/  LDSM.16.M88.4 R12, [R237+0x9800] ;  /* 0x00980000ed0c783b */ /* 0x002e680000000200 */
[----:B------:R-:W3:Y:S04]  /*64e0*/  LDSM.16.M88.4 R188, [R227] ;  /* 0x00000000e3bc783b */ /* 0x000ee80000000200 */
[----:B------:R-:W5:Y:S04]  /*64f0*/  LDSM.16.M88.4 R20, [R226] ;  /* 0x00000000e214783b */ /* 0x000f680000000200 */
[----:B------:R-:W1:Y:S04]  /*6500*/  LDSM.16.M88.4 R192, [R225] ;  /* 0x00000000e1c0783b */ /* 0x000e680000000200 */
[----:B------:R-:W-:Y:S01]  /*6510*/  LDSM.16.M88.4 R184, [R231+0x8000] ;  /* 0x00800000e7b8783b */ /* 0x000fe20000000200 */
[C---:B--2---:R-:W-:Y:S03]  /*6520*/  HMMA.16816.F32.BF16 R180, R28.reuse, R176, RZ ;  /* 0x000000b01cb4723c */ /* 0x044fe600000418ff */
[----:B------:R-:W-:Y:S04]  /*6530*/  LDSM.16.M88.4 R196, [R224] ;  /* 0x00000000e0c4783b */ /* 0x000fe80000000200 */
[----:B------:R-:W0:Y:S01]  /*6540*/  LDGDEPBAR ;  /* 0x00000000000079af */ /* 0x000e220000000000 */
[C---:B----4-:R-:W-:Y:S08]  /*6550*/  HMMA.16816.F32.BF16 R8, R28.reuse, R4, RZ ;  /* 0x000000041c08723c */ /* 0x050ff000000418ff */
[C---:B------:R-:W-:Y:S08]  /*6560*/  HMMA.16816.F32.BF16 R4, R28.reuse, R6, RZ ;  /* 0x000000061c04723c */ /* 0x040ff000000418ff */
        /* <DEDUP_REMOVED lines=17> */
[----:B------:R-:W5:Y:S04]  /*6680*/  LDSM.16.M88.4 R16, [R233] ;  /* 0x00000000e910783b */ /* 0x000f680000000200 */
        /* <DEDUP_REMOVED lines=14> */
[C---:B-----5:R-:W-:Y:S08]  /*6770*/  HMMA.16816.F32.BF16 R8, R16.reuse, R196, R8 ;  /* 0x000000c41008723c */ /* 0x060ff00000041808 */
[C---:B------:R-:W-:Y:S01]  /*6780*/  HMMA.16816.F32.BF16 R4, R16.reuse, R198, R4 ;  /* 0x000000c61004723c */ /* 0x040fe20000041804 */
[----:B------:R-:W-:Y:S07]  /*6790*/  LDSM.16.M88.4 R196, [R221] ;  /* 0x00000000ddc4783b */ /* 0x000fee0000000200 */
        /* <DEDUP_REMOVED lines=8> */
[----:B------:R-:W-:Y:S04]  /*6820*/  LDSM.16.M88.4 R188, [R223] ;  /* 0x00000000dfbc783b */ /* 0x000fe80000000200 */
[----:B------:R-:W-:Y:S03]  /*6830*/  LDSM.16.M88.4 R16, [R222] ;  /* 0x00000000de10783b */ /* 0x000fe60000000200 */
        /* <DEDUP_REMOVED lines=18> */
[----:B------:R-:W4:Y:S07]  /*6960*/  LDSM.16.M88.4 R16, [R231+0xb000] ;  /* 0x00b00000e710783b */ /* 0x000f2e0000000200 */
[C---:B------:R-:W-:Y:S08]  /*6970*/  HMMA.16816.F32.BF16 R172, R12.reuse, R196, R172 ;  /* 0x000000c40cac723c */ /* 0x040ff000000418ac */
        /* <DEDUP_REMOVED lines=12> */
[C---:B----4-:R-:W-:Y:S08]  /*6a40*/  HMMA.16816.F32.BF16 R172, R20.reuse, R16, R172 ;  /* 0x0000001014ac723c */ /* 0x050ff000000418ac */
[C---:B------:R-:W-:Y:S01]  /*6a50*/  HMMA.16816.F32.BF16 R168, R20.reuse, R18, R168 ;  /* 0x0000001214a8723c */ /* 0x040fe200000418a8 */
[----:B------:R-:W4:Y:S07]  /*6a60*/  LDSM.16.M88.4 R16, [R224+0x3800] ;  /* 0x00380000e010783b */ /* 0x000f2e0000000200 */
[C---:B------:R-:W-:Y:S08]  /*6a70*/  HMMA.16816.F32.BF16 R32, R20.reuse, R192, R32 ;  /* 0x000000c01420723c */ /* 0x040ff00000041820 */
[----:B------:R-:W-:Y:S01]  /*6a80*/  HMMA.16816.F32.BF16 R28, R20, R194, R28 ;  /* 0x000000c2141c723c */ /* 0x000fe2000004181c */
[----:B------:R-:W5:Y:S04]  /*6a90*/  LDSM.16.M88.4 R20, [R238+0x4000] ;  /* 0x00400000ee14783b */ /* 0x000f680000000200 */
[----:B------:R-:W-:Y:S03]  /*6aa0*/  LDSM.16.M88.4 R192, [R218] ;  /* 0x00000000dac0783b */ /* 0x000fe60000000200 */
        /* <DEDUP_REMOVED lines=12> */
[----:B------:R-:W4:Y:S03]  /*6b70*/  LDSM.16.M88.4 R12, [R219] ;  /* 0x00000000db0c783b */ /* 0x000f260000000200 */
[C---:B-----5:R-:W-:Y:S08]  /*6b80*/  HMMA.16816.F32.BF16 R8, R20.reuse, R196, R8 ;  /* 0x000000c41408723c */ /* 0x060ff00000041808 */
[C---:B------:R-:W-:Y:S01]  /*6b90*/  HMMA.16816.F32.BF16 R4, R20.reuse, R198, R4 ;  /* 0x000000c61404723c */ /* 0x040fe20000041804 */
[----:B------:R-:W-:Y:S07]  /*6ba0*/  LDSM.16.M88.4 R196, [R231+0xd000] ;  /* 0x00d00000e7c4783b */ /* 0x000fee0000000200 */
[C---:B-1----:R-:W-:Y:S08]  /*6bb0*/  HMMA.16816.F32.BF16 R180, R20.reuse, R184, R180 ;  /* 0x000000b814b4723c */ /* 0x042ff000000418b4 */
[C---:B------:R-:W-:Y:S01]  /*6bc0*/  HMMA.16816.F32.BF16 R176, R20.reuse, R186, R176 ;  /* 0x000000ba14b0723c */ /* 0x040fe200000418b0 */
[----:B------:R-:W1:Y:S07]  /*6bd0*/  LDSM.16.M88.4 R184, [R217] ;  /* 0x00000000d9b8783b */ /* 0x000e6e0000000200 */
[C---:B--2---:R-:W-:Y:S08]  /*6be0*/  HMMA.16816.F32.BF16 R172, R20.reuse, R24, R172 ;  /* 0x0000001814ac723c */ /* 0x044ff000000418ac */
[C---:B------:R-:W-:Y:S01]  /*6bf0*/  HMMA.16816.F32.BF16 R168, R20.reuse, R26, R168 ;  /* 0x0000001a14a8723c */ /* 0x040fe200000418a8 */
[----:B------:R-:W2:Y:S07]  /*6c00*/  LDSM.16.M88.4 R24, [R216] ;  /* 0x00000000d818783b */ /* 0x000eae0000000200 */
[C---:B---3--:R-:W-:Y:S08]  /*6c10*/  HMMA.16816.F32.BF16 R32, R20.reuse, R188, R32 ;  /* 0x000000bc1420723c */ /* 0x048ff00000041820 */
[----:B------:R-:W-:Y:S01]  /*6c20*/  HMMA.16816.F32.BF16 R28, R20, R190, R28 ;  /* 0x000000be141c723c */ /* 0x000fe2000004181c */
[----:B------:R-:W-:Y:S04]  /*6c30*/  LDSM.16.M88.4 R188, [R231+0xc000] ;  /* 0x00c00000e7bc783b */ /* 0x000fe80000000200 */
        /* <DEDUP_REMOVED lines=21> */
[C---:B------:R-:W-:Y:S08]  /*6d90*/  HMMA.16816.F32.BF16 R168, R12.reuse, R198, R168 ;  /* 0x000000c60ca8723c */ /* 0x040ff000000418a8 */
        /* <DEDUP_REMOVED lines=15> */
[----:B------:R-:W4:Y:S04]  /*6e90*/  LDSM.16.M88.4 R20, [R215] ;  /* 0x00000000d714783b */ /* 0x000f280000000200 */
[----:B------:R-:W5:Y:S03]  /*6ea0*/  LDSM.16.M88.4 R16, [R237+0xf800] ;  /* 0x00f80000ed10783b */ /* 0x000f660000000200 */
[C---:B-1----:R-:W-:Y:S08]  /*6eb0*/  HMMA.16816.F32.BF16 R4, R12.reuse, R186, R4 ;  /* 0x000000ba0c04723c */ /* 0x042ff00000041804 */
[C---:B------:R-:W-:Y:S01]  /*6ec0*/  HMMA.16816.F32.BF16 R8, R12.reuse, R184, R8 ;  /* 0x000000b80c08723c */ /* 0x040fe20000041808 */
[----:B------:R-:W-:Y:S07]  /*6ed0*/  LDSM.16.M88.4 R184, [R231+0xe000] ;  /* 0x00e00000e7b8783b */ /* 0x000fee0000000200 */
[C---:B--2---:R-:W-:Y:S08]  /*6ee0*/  HMMA.16816.F32.BF16 R180, R12.reuse, R24, R180 ;  /* 0x000000180cb4723c */ /* 0x044ff000000418b4 */
[C---:B------:R-:W-:Y:S01]  /*6ef0*/  HMMA.16816.F32.BF16 R176, R12.reuse, R26, R176 ;  /* 0x0000001a0cb0723c */ /* 0x040fe200000418b0 */
[----:B------:R-:W1:Y:S07]  /*6f00*/  LDSM.16.M88.4 R24, [R234+0x6000] ;  /* 0x00600000ea18783b */ /* 0x000e6e0000000200 */
[C---:B---3--:R-:W-:Y:S08]  /*6f10*/  HMMA.16816.F32.BF16 R172, R12.reuse, R188, R172 ;  /* 0x000000bc0cac723c */ /* 0x048ff000000418ac */
[----:B------:R-:W-:Y:S01]  /*6f20*/  HMMA.16816.F32.BF16 R168, R12, R190, R168 ;  /* 0x000000be0ca8723c */ /* 0x000fe200000418a8 */
[----:B------:R-:W2:Y:S07]  /*6f30*/  LDSM.16.M88.4 R188, [R214] ;  /* 0x00000000d6bc783b */ /* 0x000eae0000000200 */
[----:B----4-:R-:W-:Y:S08]  /*6f40*/  HMMA.16816.F32.BF16 R4, R192, R22, R4 ;  /* 0x00000016c004723c */ /* 0x010ff00000041804 */
[C---:B-----5:R-:W-:Y:S08]  /*6f50*/  HMMA.16816.F32.BF16 R32, R12.reuse, R16, R32 ;  /* 0x000000100c20723c */ /* 0x060ff00000041820 */
[----:B------:R-:W-:Y:S01]  /*6f60*/  HMMA.16816.F32.BF16 R28, R12, R18, R28 ;  /* 0x000000120c1c723c */ /* 0x000fe2000004181c */
[----:B------:R-:W-:Y:S04]  /*6f70*/  LDSM.16.M88.4 R16, [R233+0x6000] ;  /* 0x00600000e910783b */ /* 0x000fe80000000200 */
[----:B------:R-:W3:Y:S03]  /*6f80*/  LDSM.16.M88.4 R12, [R224+0x6000] ;  /* 0x00600000e00c783b */ /* 0x000ee60000000200 */
[----:B------:R-:W-:Y:S01]  /*6f90*/  HMMA.16816.F32.BF16 R8, R192, R20, R8 ;  /* 0x00000014c008723c */ /* 0x000fe20000041808 */
[----:B------:R-:W4:Y:S07]  /*6fa0*/  LDSM.16.M88.4 R20, [R231+0xe800] ;  /* 0x00e80000e714783b */ /* 0x000f2e0000000200 */
[----:B-1----:R-:W-:Y:S08]  /*6fb0*/  HMMA.16816.F32.BF16 R4, R24, R186, R4 ;  /* 0x000000ba1804723c */ /* 0x002ff00000041804 */
[C---:B--2---:R-:W-:Y:S08]  /*6fc0*/  HMMA.16816.F32.BF16 R180, R192.reuse, R188, R180 ;  /* 0x000000bcc0b4723c */ /* 0x044ff000000418b4 */
[----:B------:R-:W-:Y:S01]  /*6fd0*/  HMMA.16816.F32.BF16 R188, R192, R190, R176 ;  /* 0x000000bec0bc723c */ /* 0x000fe200000418b0 */
[----:B------:R-:W1:Y:S07]  /*6fe0*/  LDSM.16.M88.4 R176, [R224+0x6800] ;  /* 0x00680000e0b0783b */ /* 0x000e6e0000000200 */
[----:B------:R-:W-:Y:S01]  /*6ff0*/  HMMA.16816.F32.BF16 R8, R24, R184, R8 ;  /* 0x000000b81808723c */ /* 0x000fe20000041808 */
[----:B------:R-:W2:Y:S07]  /*7000*/  LDSM.16.M88.4 R184, [R213] ;  /* 0x00000000d5b8783b */ /* 0x000eae0000000200 */
[----:B---3--:R-:W-:Y:S08]  /*7010*/  HMMA.16816.F32.BF16 R4, R16, R14, R4 ;  /* 0x0000000e1004723c */ /* 0x008ff00000041804 */
[C---:B----4-:R-:W-:Y:S08]  /*7020*/  HMMA.16816.F32.BF16 R180, R24.reuse, R20, R180 ;  /* 0x0000001418b4723c */ /* 0x050ff000000418b4 */
[----:B------:R-:W-:Y:S01]  /*7030*/  HMMA.16816.F32.BF16 R188, R24, R22, R188 ;  /* 0x0000001618bc723c */ /* 0x000fe200000418bc */
[----:B------:R-:W3:Y:S07]  /*7040*/  LDSM.16.M88.4 R20, [R212] ;  /* 0x00000000d414783b */ /* 0x000eee0000000200 */
[----:B------:R-:W-:Y:S01]  /*7050*/  HMMA.16816.F32.BF16 R8, R16, R12, R8 ;  /* 0x0000000c1008723c */ /* 0x000fe20000041808 */
[----:B------:R-:W4:Y:S01]  /*7060*/  LDSM.16.M88.4 R12, [R231+0xf000] ;  /* 0x00f00000e70c783b */ /* 0x000f220000000200 */
[----:B------:R-:W-:-:S02]  /*7070*/  FMUL.FTZ R4, R4, c[0x0][0x2ec] ;  /* 0x0000bb0004047a20 */ /* 0x000fc40000410000 */
[----:B------:R-:W-:Y:S02]  /*7080*/  FMUL.FTZ R5, R5, c[0x0][0x2ec] ;  /* 0x0000bb0005057a20 */ /* 0x000fe40000410000 */
[----:B------:R-:W-:Y:S02]  /*7090*/  FMUL.FTZ R6, R6, c[0x0][0x2ec] ;  /* 0x0000bb0006067a20 */ /* 0x000fe40000410000 */
[----:B-1----:R-:W-:Y:S01]  /*70a0*/  HMMA.16816.F32.BF16 R180, R16, R176, R180 ;  /* 0x000000b010b4723c */ /* 0x002fe200000418b4 */
[----:B------:R-:W-:Y:S07]  /*70b0*/  MUFU.TANH R176, R4 ;  /* 0x0000000400b07308 */ /* 0x000fee0000002400 */
[----:B--2---:R-:W-:Y:S01]  /*70c0*/  HMMA.16816.F32.BF16 R172, R192, R184, R172 ;  /* 0x000000b8c0ac723c */ /* 0x004fe200000418ac */
[----:B------:R-:W-:Y:S07]  /*70d0*/  MUFU.TANH R185, R5 ;  /* 0x0000000500b97308 */ /* 0x000fee0000002400 */
[----:B------:R-:W-:Y:S01]  /*70e0*/  HMMA.16816.F32.BF16 R188, R16, R178, R188 ;  /* 0x000000b210bc723c */ /* 0x000fe200000418bc */
[----:B------:R1:W-:Y:S01]  /*70f0*/  MUFU.TANH R177, R6 ;  /* 0x0000000600b17308 */ /* 0x0003e20000002400 */
[----:B------:R-:W-:-:S02]  /*7100*/  FMUL.FTZ R9, R9, c[0x0][0x2ec] ;  /* 0x0000bb0009097a20 */ /* 0x000fc40000410000 */
[----:B------:R-:W-:Y:S02]  /*7110*/  FMUL.FTZ R11, R11, c[0x0][0x2ec] ;  /* 0x0000bb000b0b7a20 */ /* 0x000fe40000410000 */
[----:B------:R-:W-:Y:S02]  /*7120*/  FMUL.FTZ R0, R8, c[0x0][0x2ec] ;  /* 0x0000bb0008007a20 */ /* 0x000fe40000410000 */
[----:B------:R-:W-:Y:S01]  /*7130*/  HMMA.16816.F32.BF16 R168, R192, R186, R168 ;  /* 0x000000bac0a8723c */ /* 0x000fe200000418a8 */
[----:B------:R-:W-:Y:S01]  /*7140*/  FMUL.FTZ R178, R7, c[0x0][0x2ec] ;  /* 0x0000bb0007b27a20 */ /* 0x000fe20000410000 */
[----:B------:R-:W-:Y:S01]  /*7150*/  MUFU.TANH R184, R9 ;  /* 0x0000000900b87308 */ /* 0x000fe20000002400 */
[----:B------:R-:W-:Y:S02]  /*7160*/  FMUL.FTZ R2, R10, c[0x0][0x2ec] ;  /* 0x0000bb000a027a20 */ /* 0x000fe40000410000 */
[----:B------:R-:W-:-:S03]  /*7170*/  FMUL.FTZ R179, R180, c[0x0][0x2ec] ;  /* 0x0000bb00b4b37a20 */ /* 0x000fc60000410000 */
[C---:B---3--:R-:W-:Y:S01]  /*7180*/  HMMA.16816.F32.BF16 R32, R192.reuse, R20, R32 ;  /* 0x00000014c020723c */ /* 0x048fe20000041820 */
[----:B-1----:R-:W1:Y:S01]  /*7190*/  LDSM.16.M88.4 R4, [R231+0xf800] ;  /* 0x00f80000e704783b */ /* 0x002e620000000200 */
[----:B------:R2:W-:Y:S05]  /*71a0*/  MUFU.TANH R197, R11 ;  /* 0x0000000b00c57308 */ /* 0x0005ea0000002400 */
[----:B------:R-:W-:Y:S01]  /*71b0*/  FMUL.FTZ R20, R181, c[0x0][0x2ec] ;  /* 0x0000bb00b5147a20 */ /* 0x000fe20000410000 */
[----:B------:R-:W-:Y:S01]  /*71c0*/  HMMA.16816.F32.BF16 R28, R192, R22, R28 ;  /* 0x00000016c01c723c */ /* 0x000fe2000004181c */
[----:B------:R-:W-:Y:S01]  /*71d0*/  FMUL.FTZ R21, R183, c[0x0][0x2ec] ;  /* 0x0000bb00b7157a20 */ /* 0x000fe20000410000 */
[----:B------:R-:W3:Y:S05]  /*71e0*/  MUFU.TANH R0, R0 ;  /* 0x0000000000007308 */ /* 0x000eea0000002400 */
[----:B------:R-:W-:Y:S01]  /*71f0*/  FMUL.FTZ R23, R189, c[0x0][0x2ec] ;  /* 0x0000bb00bd177a20 */ /* 0x000fe20000410000 */
[C---:B----4-:R-:W-:Y:S01]  /*7200*/  HMMA.16816.F32.BF16 R172, R24.reuse, R12, R172 ;  /* 0x0000000c18ac723c */ /* 0x050fe200000418ac */
[----:B------:R-:W-:Y:S01]  /*7210*/  FMUL.FTZ R22, R182, c[0x0][0x2ec] ;  /* 0x0000bb00b6167a20 */ /* 0x000fe20000410000 */
[----:B--2---:R-:W2:Y:S01]  /*7220*/  LDSM.16.M88.4 R8, [R224+0x7000] ;  /* 0x00700000e008783b */ /* 0x004ea20000000200 */
[----:B------:R-:W-:Y:S05]  /*7230*/  MUFU.TANH R179, R179 ;  /* 0x000000b300b37308 */ /* 0x000fea0000002400 */
[----:B------:R-:W-:Y:S01]  /*7240*/  HMMA.16816.F32.BF16 R168, R24, R14, R168 ;  /* 0x0000000e18a8723c */ /* 0x000fe200000418a8 */
[----:B------:R-:W4:Y:S01]  /*7250*/  LDSM.16.M88.4 R12, [R224+0x7800] ;  /* 0x00780000e00c783b */ /* 0x000f220000000200 */
[----:B------:R-:W-:-:S04]  /*7260*/  DEPBAR.LE SB0, 0x0 ;  /* 0x000080000000791a */ /* 0x000fc80000000000 */
[----:B------:R-:W-:Y:S08]  /*7270*/  MUFU.TANH R20, R20 ;  /* 0x0000001400147308 */ /* 0x000ff00000002400 */
[----:B------:R-:W-:Y:S01]  /*7280*/  MUFU.TANH R23, R23 ;  /* 0x0000001700177308 */ /* 0x000fe20000002400 */
[C---:B-1----:R-:W-:Y:S07]  /*7290*/  HMMA.16816.F32.BF16 R32, R24.reuse, R4, R32 ;  /* 0x000000041820723c */ /* 0x042fee0000041820 */
[----:B------:R-:W-:Y:S01]  /*72a0*/  MUFU.TANH R178, R178 ;  /* 0x000000b200b27308 */ /* 0x000fe20000002400 */
[----:B------:R-:W-:Y:S01]  /*72b0*/  FMUL.FTZ R4, R190, c[0x0][0x2ec] ;  /* 0x0000bb00be047a20 */ /* 0x000fe20000410000 */
[----:B------:R-:W-:Y:S01]  /*72c0*/  HMMA.16816.F32.BF16 R28, R24, R6, R28 ;  /* 0x00000006181c723c */ /* 0x000fe2000004181c */
[----:B------:R-:W-:-:S05]  /*72d0*/  FMUL.FTZ R5, R191, c[0x0][0x2ec] ;  /* 0x0000bb00bf057a20 */ /* 0x000fca0000410000 */
[----:B------:R-:W-:Y:S02]  /*72e0*/  MUFU.TANH R2, R2 ;  /* 0x0000000200027308 */ /* 0x000fe40000002400 */
[C---:B--2---:R-:W-:Y:S06]  /*72f0*/  HMMA.16816.F32.BF16 R172, R16.reuse, R8, R172 ;  /* 0x0000000810ac723c */ /* 0x044fec00000418ac */
[----:B------:R-:W-:Y:S01]  /*7300*/  MUFU.TANH R22, R22 ;  /* 0x0000001600167308 */ /* 0x000fe20000002400 */
[----:B------:R-:W-:Y:S01]  /*7310*/  FMUL.FTZ R8, R188, c[0x0][0x2ec] ;  /* 0x0000bb00bc087a20 */ /* 0x000fe20000410000 */
[C---:B------:R-:W-:Y:S06]  /*7320*/  HMMA.16816.F32.BF16 R168, R16.reuse, R10, R168 ;  /* 0x0000000a10a8723c */ /* 0x040fec00000418a8 */
[----:B------:R-:W-:Y:S01]  /*7330*/  MUFU.TANH R21, R21 ;  /* 0x0000001500157308 */ /* 0x000fe20000002400 */
[----:B------:R-:W-:Y:S01]  /*7340*/  IMAD R11, R243, 0x40, R202 ;  /* 0x00000040f30b7824 */ /* 0x000fe200078e02ca */
[----:B----4-:R-:W-:Y:S06]  /*7350*/  HMMA.16816.F32.BF16 R32, R16, R12, R32 ;  /* 0x0000000c1020723c */ /* 0x010fec0000041820 */
[----:B------:R-:W1:Y:S01]  /*7360*/  MUFU.TANH R8, R8 ;  /* 0x0000000800087308 */ /* 0x000e620000002400 */
[----:B------:R-:W-:-:S02]  /*7370*/  IADD3 R27, R11, 0x18, RZ ;  /* 0x000000180b1b7810 */ /* 0x000fc40007ffe0ff */
[CC--:B------:R-:W-:Y:S01]  /*7380*/  ISETP.GE.AND P6, PT, R11.reuse, R201.reuse, PT ;  /* 0x000000c90b00720c */ /* 0x0c0fe20003fc6270 */
[----:B------:R-:W-:Y:S01]  /*7390*/  HMMA.16816.F32.BF16 R28, R16, R14, R28 ;  /* 0x0000000e101c723c */ /* 0x000fe2000004181c */
[----:B------:R-:W-:Y:S01]  /*73a0*/  FMUL.FTZ R7, R172, c[0x0][0x2ec] ;  /* 0x0000bb00ac077a20 */ /* 0x000fe20000410000 */
[----:B------:R-:W-:Y:S01]  /*73b0*/  IADD3 R165, R11, 0x11, RZ ;  /* 0x000000110ba57810 */ /* 0x000fe20007ffe0ff */
[----:B------:R-:W-:Y:S01]  /*73c0*/  FMUL.FTZ R173, R173, c[0x0][0x2ec] ;  /* 0x0000bb00adad7a20 */ /* 0x000fe20000410000 */
[----:B---3--:R-:W-:Y:S01]  /*73d0*/  FSEL R10, R0, -INF , !P6 ;  /* 0xff800000000a7808 */ /* 0x008fe20007000000 */
[----:B------:R-:W-:Y:S01]  /*73e0*/  FMUL.FTZ R6, R174, c[0x0][0x2ec] ;  /* 0x0000bb00ae067a20 */ /* 0x000fe20000410000 */
[----:B------:R-:W-:Y:S01]  /*73f0*/  IADD3 R12, R11, 0x38, RZ ;  /* 0x000000380b0c7810 */ /* 0x000fe20007ffe0ff */
[----:B------:R-:W-:Y:S01]  /*7400*/  MUFU.TANH R7, R7 ;  /* 0x0000000700077308 */ /* 0x000fe20000002400 */
[----:B------:R-:W-:Y:S01]  /*7410*/  FMUL.FTZ R172, R171, c[0x0][0x2ec] ;  /* 0x0000bb00abac7a20 */ /* 0x000fe20000410000 */
[C---:B------:R-:W-:Y:S01]  /*7420*/  IADD3 R171, R11.reuse, 0x1, RZ ;  /* 0x000000010bab7810 */ /* 0x040fe20007ffe0ff */
[----:B------:R-:W-:Y:S01]  /*7430*/  FMUL.FTZ R168, R168, c[0x0][0x2ec] ;  /* 0x0000bb00a8a87a20 */ /* 0x000fe20000410000 */
[C---:B------:R-:W-:Y:S01]  /*7440*/  IADD3 R16, R11.reuse, 0x28, RZ ;  /* 0x000000280b107810 */ /* 0x040fe20007ffe0ff */
[----:B------:R-:W-:Y:S01]  /*7450*/  FMUL.FTZ R194, R170, c[0x0][0x2ec] ;  /* 0x0000bb00aac27a20 */ /* 0x000fe20000410000 */
[----:B------:R-:W-:Y:S01]  /*7460*/  IADD3 R170, R11, 0x8, RZ ;  /* 0x000000080baa7810 */ /* 0x000fe20007ffe0ff */
[----:B------:R-:W-:Y:S01]  /*7470*/  FMUL.FTZ R196, R169, c[0x0][0x2ec] ;  /* 0x0000bb00a9c47a20 */ /* 0x000fe20000410000 */
[----:B------:R2:W3:Y:S01]  /*7480*/  MUFU.TANH R198, R168 ;  /* 0x000000a800c67308 */ /* 0x0004e20000002400 */
[-C--:B------:R-:W-:Y:S01]  /*7490*/  ISETP.GE.AND P5, PT, R171, R201.reuse, PT ;  /* 0x000000c9ab00720c */ /* 0x080fe20003fa6270 */
[----:B------:R-:W-:Y:S01]  /*74a0*/  FMUL.FTZ R32, R32, c[0x0][0x2ec] ;  /* 0x0000bb0020207a20 */ /* 0x000fe20000410000 */
[-C--:B------:R-:W-:Y:S01]  /*74b0*/  ISETP.GE.AND P4, PT, R170, R201.reuse, PT ;  /* 0x000000c9aa00720c */ /* 0x080fe20003f86270 */
[----:B------:R-:W-:Y:S01]  /*74c0*/  FMUL.FTZ R175, R175, c[0x0][0x2ec] ;  /* 0x0000bb00afaf7a20 */ /* 0x000fe20000410000 */
[----:B------:R-:W-:Y:S01]  /*74d0*/  FSEL R9, R184, -INF , !P5 ;  /* 0xff800000b8097808 */ /* 0x000fe20006800000 */
[----:B------:R-:W-:Y:S01]  /*74e0*/  FMUL.FTZ R35, R35, c[0x0][0x2ec] ;  /* 0x0000bb0023237a20 */ /* 0x000fe20000410000 */
[----:B------:R-:W-:Y:S01]  /*74f0*/  IADD3 R169, R11, 0x9, RZ ;  /* 0x000000090ba97810 */ /* 0x000fe20007ffe0ff */
[----:B------:R4:W-:Y:S01]  /*7500*/  MUFU.TANH R186, R32 ;  /* 0x0000002000ba7308 */ /* 0x0009e20000002400 */
[----:B------:R-:W-:Y:S01]  /*7510*/  FMUL.FTZ R28, R28, c[0x0][0x2ec] ;  /* 0x0000bb001c1c7a20 */ /* 0x000fe20000410000 */
[----:B------:R-:W-:Y:S01]  /*7520*/  FSEL R176, R176, -INF , !P4 ;  /* 0xff800000b0b07808 */ /* 0x000fe20006000000 */
[----:B------:R-:W-:Y:S01]  /*7530*/  FMUL.FTZ R29, R29, c[0x0][0x2ec] ;  /* 0x0000bb001d1d7a20 */ /* 0x000fe20000410000 */
[-C--:B------:R-:W-:Y:S01]  /*7540*/  ISETP.GE.AND P4, PT, R27, R201.reuse, PT ;  /* 0x000000c91b00720c */ /* 0x080fe20003f86270 */
[----:B------:R-:W-:Y:S01]  /*7550*/  FMUL.FTZ R30, R30, c[0x0][0x2ec] ;  /* 0x0000bb001e1e7a20 */ /* 0x000fe20000410000 */
[----:B------:R-:W-:Y:S01]  /*7560*/  ISETP.GE.AND P3, PT, R169, R201, PT ;  /* 0x000000c9a900720c */ /* 0x000fe20003f66270 */
[----:B------:R-:W-:Y:S01]  /*7570*/  FMUL.FTZ R31, R31, c[0x0][0x2ec] ;  /* 0x0000bb001f1f7a20 */ /* 0x000fe20000410000 */
[----:B------:R-:W5:Y:S01]  /*7580*/  MUFU.TANH R184, R28 ;  /* 0x0000001c00b87308 */ /* 0x000f620000002400 */
[----:B--2---:R-:W-:-:S02]  /*7590*/  IADD3 R168, R11, 0x10, RZ ;  /* 0x000000100ba87810 */ /* 0x004fc40007ffe0ff */
[----:B------:R-:W-:Y:S02]  /*75a0*/  IADD3 R19, R11, 0x19, RZ ;  /* 0x000000190b137810 */ /* 0x000fe40007ffe0ff */
[----:B-1----:R-:W-:Y:S02]  /*75b0*/  FSEL R24, R8, -INF , !P4 ;  /* 0xff80000008187808 */ /* 0x002fe40006000000 */
[-C--:B------:R-:W-:Y:S01]  /*75c0*/  ISETP.GE.AND P4, PT, R16, R201.reuse, PT ;  /* 0x000000c91000720c */ /* 0x080fe20003f86270 */
[----:B----4-:R-:W-:Y:S01]  /*75d0*/  FMUL.FTZ R32, R33, c[0x0][0x2ec] ;  /* 0x0000bb0021207a20 */ /* 0x010fe20000410000 */
[----:B------:R-:W1:Y:S01]  /*75e0*/  MUFU.TANH R199, R173 ;  /* 0x000000ad00c77308 */ /* 0x000e620000002400 */
[----:B------:R-:W-:Y:S02]  /*75f0*/  FSEL R0, R185, -INF , !P3 ;  /* 0xff800000b9007808 */ /* 0x000fe40005800000 */
[-C--:B------:R-:W-:Y:S02]  /*7600*/  ISETP.GE.AND P6, PT, R168, R201.reuse, PT ;  /* 0x000000c9a800720c */ /* 0x080fe40003fc6270 */
[----:B------:R-:W-:-:S02]  /*7610*/  ISETP.GE.AND P5, PT, R165, R201, PT ;  /* 0x000000c9a500720c */ /* 0x000fc40003fa6270 */
[-C--:B------:R-:W-:Y:S01]  /*7620*/  ISETP.GE.AND P3, PT, R19, R201.reuse, PT ;  /* 0x000000c91300720c */ /* 0x080fe20003f66270 */
[----:B------:R-:W2:Y:S01]  /*7630*/  MUFU.TANH R196, R196 ;  /* 0x000000c400c47308 */ /* 0x000ea20000002400 */
[C---:B------:R-:W-:Y:S02]  /*7640*/  IADD3 R18, R11.reuse, 0x20, RZ ;  /* 0x000000200b127810 */ /* 0x040fe40007ffe0ff */
[C---:B------:R-:W-:Y:S02]  /*7650*/  IADD3 R17, R11.reuse, 0x21, RZ ;  /* 0x000000210b117810 */ /* 0x040fe40007ffe0ff */
[----:B------:R-:W-:Y:S02]  /*7660*/  IADD3 R15, R11, 0x29, RZ ;  /* 0x000000290b0f7810 */ /* 0x000fe40007ffe0ff */
[----:B---3--:R-:W-:Y:S01]  /*7670*/  FSEL R198, R198, -INF , !P4 ;  /* 0xff800000c6c67808 */ /* 0x008fe20006000000 */
[----:B------:R-:W3:Y:S01]  /*7680*/  MUFU.TANH R32, R32 ;  /* 0x0000002000207308 */ /* 0x000ee20000002400 */
[----:B------:R-:W-:-:S02]  /*7690*/  ISETP.GE.AND P4, PT, R12, R201, PT ;  /* 0x000000c90c00720c */ /* 0x000fc40003f86270 */
[----:B------:R-:W-:Y:S02]  /*76a0*/  FSEL R26, R179, -INF , !P6 ;  /* 0xff800000b31a7808 */ /* 0x000fe40007000000 */
[----:B------:R-:W-:Y:S02]  /*76b0*/  FSEL R25, R20, -INF , !P5 ;  /* 0xff80000014197808 */ /* 0x000fe40006800000 */
[----:B------:R-:W-:Y:S01]  /*76c0*/  FSEL R23, R23, -INF , !P3 ;  /* 0xff80000017177808 */ /* 0x000fe20005800000 */
[----:B------:R4:W1:Y:S01]  /*76d0*/  MUFU.TANH R183, R29 ;  /* 0x0000001d00b77308 */ /* 0x0008620000002400 */
[C---:B------:R-:W-:Y:S02]  /*76e0*/  ISETP.GE.AND P2, PT, R11.reuse, R200, PT ;  /* 0x000000c80b00720c */ /* 0x040fe40003f46270 */
[C---:B------:R-:W-:Y:S02]  /*76f0*/  IADD3 R14, R11.reuse, 0x30, RZ ;  /* 0x000000300b0e7810 */ /* 0x040fe40007ffe0ff */
[----:B------:R-:W-:-:S02]  /*7700*/  IADD3 R13, R11, 0x31, RZ ;  /* 0x000000310b0d7810 */ /* 0x000fc40007ffe0ff */
[-C--:B------:R-:W-:Y:S01]  /*7710*/  ISETP.GE.AND P6, PT, R18, R201.reuse, PT ;  /* 0x000000c91200720c */ /* 0x080fe20003fc6270 */
[----:B------:R-:W2:Y:S01]  /*7720*/  MUFU.TANH R4, R4 ;  /* 0x0000000400047308 */ /* 0x000ea20000002400 */
[-C--:B------:R-:W-:Y:S02]  /*7730*/  ISETP.GE.AND P5, PT, R17, R201.reuse, PT ;  /* 0x000000c91100720c */ /* 0x080fe40003fa6270 */
[----:B------:R-:W-:Y:S02]  /*7740*/  ISETP.GE.AND P3, PT, R15, R201, PT ;  /* 0x000000c90f00720c */ /* 0x000fe40003f66270 */
[----:B------:R-:W-:Y:S02]  /*7750*/  IADD3 R11, R11, 0x39, RZ ;  /* 0x000000390b0b7810 */ /* 0x000fe40007ffe0ff */
[----:B-----5:R-:W-:Y:S01]  /*7760*/  FSEL R184, R184, -INF , !P4 ;  /* 0xff800000b8b87808 */ /* 0x020fe20006000000 */
[----:B----4-:R-:W-:Y:S01]  /*7770*/  FMUL.FTZ R29, R34, c[0x0][0x2ec] ;  /* 0x0000bb00221d7a20 */ /* 0x010fe20000410000 */
[----:B------:R-:W4:Y:S01]  /*7780*/  MUFU.TANH R5, R5 ;  /* 0x0000000500057308 */ /* 0x000f220000002400 */
[----:B------:R-:W-:-:S02]  /*7790*/  ISETP.GE.AND P4, PT, R169, R200, PT ;  /* 0x000000c8a900720c */ /* 0x000fc40003f86270 */
[----:B------:R-:W-:Y:S02]  /*77a0*/  FSEL R202, R7, -INF , !P6 ;  /* 0xff80000007ca7808 */ /* 0x000fe40007000000 */
[----:B-1----:R-:W-:Y:S02]  /*77b0*/  FSEL R199, R199, -INF , !P5 ;  /* 0xff800000c7c77808 */ /* 0x002fe40006800000 */
[----:B--2---:R-:W-:Y:S01]  /*77c0*/  FSEL R196, R196, -INF , !P3 ;  /* 0xff800000c4c47808 */ /* 0x004fe20005800000 */
[----:B------:R-:W1:Y:S01]  /*77d0*/  MUFU.TANH R6, R6 ;  /* 0x0000000600067308 */ /* 0x000e620000002400 */
[-C--:B------:R-:W-:Y:S02]  /*77e0*/  ISETP.GE.AND P6, PT, R14, R201.reuse, PT ;  /* 0x000000c90e00720c */ /* 0x080fe40003fc6270 */
[-C--:B------:R-:W-:Y:S02]  /*77f0*/  ISETP.GE.AND P5, PT, R13, R201.reuse, PT ;  /* 0x000000c90d00720c */ /* 0x080fe40003fa6270 */
[----:B------:R-:W-:-:S02]  /*7800*/  ISETP.GE.AND P3, PT, R11, R201, PT ;  /* 0x000000c90b00720c */ /* 0x000fc40003f66270 */
[----:B------:R-:W-:Y:S01]  /*7810*/  FSEL R7, R178, -INF , !P4 ;  /* 0xff800000b2077808 */ /* 0x000fe20006000000 */
[----:B------:R-:W2:Y:S01]  /*7820*/  MUFU.TANH R195, R175 ;  /* 0x000000af00c37308 */ /* 0x000ea20000002400 */
[----:B------:R-:W-:Y:S02]  /*7830*/  FSEL R186, R186, -INF , !P6 ;  /* 0xff800000baba7808 */ /* 0x000fe40007000000 */
[----:B---3--:R-:W-:Y:S02]  /*7840*/  FSEL R185, R32, -INF , !P5 ;  /* 0xff80000020b97808 */ /* 0x008fe40006800000 */
[----:B------:R-:W-:Y:S02]  /*7850*/  FSEL R183, R183, -INF , !P3 ;  /* 0xff800000b7b77808 */ /* 0x000fe40005800000 */
[----:B------:R-:W-:Y:S01]  /*7860*/  FSEL R8, R2, -INF , !P2 ;  /* 0xff80000002087808 */ /* 0x000fe20005000000 */
[----:B------:R-:W3:Y:S01]  /*7870*/  MUFU.TANH R194, R194 ;  /* 0x000000c200c27308 */ /* 0x000ee20000002400 */
[----:B------:R-:W-:-:S02]  /*7880*/  ISETP.GE.AND P6, PT, R171, R200, PT ;  /* 0x000000c8ab00720c */ /* 0x000fc40003fc6270 */
[-C--:B------:R-:W-:Y:S02]  /*7890*/  ISETP.GE.AND P5, PT, R170, R200.reuse, PT ;  /* 0x000000c8aa00720c */ /* 0x080fe40003fa6270 */
[-C--:B------:R-:W-:Y:S02]  /*78a0*/  ISETP.GE.AND P3, PT, R168, R200.reuse, PT ;  /* 0x000000c8a800720c */ /* 0x080fe40003f66270 */
[----:B------:R-:W-:Y:S01]  /*78b0*/  ISETP.GE.AND P2, PT, R165, R200, PT ;  /* 0x000000c8a500720c */ /* 0x000fe20003f46270 */
[----:B------:R-:W5:Y:S01]  /*78c0*/  MUFU.TANH R172, R172 ;  /* 0x000000ac00ac7308 */ /* 0x000f620000002400 */
[----:B------:R-:W-:Y:S02]  /*78d0*/  FSEL R2, R197, -INF , !P6 ;  /* 0xff800000c5027808 */ /* 0x000fe40007000000 */
[----:B------:R-:W-:Y:S02]  /*78e0*/  FSEL R177, R177, -INF , !P5 ;  /* 0xff800000b1b17808 */ /* 0x000fe40006800000 */
[----:B------:R-:W-:-:S02]  /*78f0*/  FSEL R22, R22, -INF , !P3 ;  /* 0xff80000016167808 */ /* 0x000fc40005800000 */
[----:B------:R-:W-:Y:S01]  /*7900*/  FSEL R21, R21, -INF , !P2 ;  /* 0xff80000015157808 */ /* 0x000fe20005000000 */
[----:B------:R-:W1:Y:S01]  /*7910*/  MUFU.TANH R29, R29 ;  /* 0x0000001d001d7308 */ /* 0x000e620000002400 */
[-C--:B------:R-:W-:Y:S02]  /*7920*/  ISETP.GE.AND P6, PT, R27, R200.reuse, PT ;  /* 0x000000c81b00720c */ /* 0x080fe40003fc6270 */
[-C--:B------:R-:W-:Y:S02]  /*7930*/  ISETP.GE.AND P5, PT, R19, R200.reuse, PT ;  /* 0x000000c81300720c */ /* 0x080fe40003fa6270 */
[-C--:B------:R-:W-:Y:S02]  /*7940*/  ISETP.GE.AND P4, PT, R18, R200.reuse, PT ;  /* 0x000000c81200720c */ /* 0x080fe40003f86270 */
[-C--:B------:R-:W-:Y:S01]  /*7950*/  ISETP.GE.AND P3, PT, R17, R200.reuse, PT ;  /* 0x000000c81100720c */ /* 0x080fe20003f66270 */
[----:B------:R-:W5:Y:S01]  /*7960*/  MUFU.TANH R182, R35 ;  /* 0x0000002300b67308 */ /* 0x000f620000002400 */
[----:B------:R-:W-:Y:S01]  /*7970*/  BAR.SYNC.DEFER_BLOCKING 0x0 ;  /* 0x0000000000007b1d */ /* 0x000fe20000010000 */
[----:B------:R-:W-:-:S02]  /*7980*/  ISETP.GE.AND P2, PT, R16, R200, PT ;  /* 0x000000c81000720c */ /* 0x000fc40003f46270 */
[----:B------:R-:W-:Y:S02]  /*7990*/  FSEL R20, R4, -INF , !P6 ;  /* 0xff80000004147808 */ /* 0x000fe40007000000 */
[----:B----4-:R-:W-:Y:S02]  /*79a0*/  FSEL R28, R5, -INF , !P5 ;  /* 0xff800000051c7808 */ /* 0x010fe40006800000 */
[----:B------:R-:W4:Y:S01]  /*79b0*/  MUFU.TANH R179, R30 ;  /* 0x0000001e00b37308 */ /* 0x000f220000002400 */
[----:B-1----:R-:W-:Y:S02]  /*79c0*/  FSEL R197, R6, -INF , !P4 ;  /* 0xff80000006c57808 */ /* 0x002fe40006000000 */
[----:B--2---:R-:W-:Y:S02]  /*79d0*/  FSEL R195, R195, -INF , !P3 ;  /* 0xff800000c3c37808 */ /* 0x004fe40005800000 */
[----:B---3--:R-:W-:Y:S02]  /*79e0*/  FSEL R194, R194, -INF , !P2 ;  /* 0xff800000c2c27808 */ /* 0x008fe40005000000 */
[-C--:B------:R-:W-:Y:S01]  /*79f0*/  ISETP.GE.AND P6, PT, R15, R200.reuse, PT ;  /* 0x000000c80f00720c */ /* 0x080fe20003fc6270 */
[----:B------:R-:W1:Y:S01]  /*7a00*/  MUFU.TANH R178, R31 ;  /* 0x0000001f00b27308 */ /* 0x000e620000002400 */
[----:B------:R-:W-:-:S02]  /*7a10*/  ISETP.GE.AND P5, PT, R14, R200, PT ;  /* 0x000000c80e00720c */ /* 0x000fc40003fa6270 */
[-C--:B------:R-:W-:Y:S02]  /*7a20*/  ISETP.GE.AND P4, PT, R13, R200.reuse, PT ;  /* 0x000000c80d00720c */ /* 0x080fe40003f86270 */
[-C--:B------:R-:W-:Y:S02]  /*7a30*/  ISETP.GE.AND P3, PT, R12, R200.reuse, PT ;  /* 0x000000c80c00720c */ /* 0x080fe40003f66270 */
[----:B------:R-:W-:Y:S02]  /*7a40*/  ISETP.GE.AND P2, PT, R11, R200, PT ;  /* 0x000000c80b00720c */ /* 0x000fe40003f46270 */
[----:B-----5:R-:W-:Y:S02]  /*7a50*/  FSEL R193, R172, -INF , !P6 ;  /* 0xff800000acc17808 */ /* 0x020fe40007000000 */
[----:B------:R-:W-:Y:S02]  /*7a60*/  FSEL R165, R29, -INF , !P5 ;  /* 0xff8000001da57808 */ /* 0x000fe40006800000 */
[----:B------:R-:W-:-:S02]  /*7a70*/  FSEL R182, R182, -INF , !P4 ;  /* 0xff800000b6b67808 */ /* 0x000fc40006000000 */
[----:B----4-:R-:W-:Y:S02]  /*7a80*/  FSEL R179, R179, -INF , !P3 ;  /* 0xff800000b3b37808 */ /* 0x010fe40005800000 */
[----:B-1----:R-:W-:Y:S01]  /*7a90*/  FSEL R178, R178, -INF , !P2 ;  /* 0xff800000b2b27808 */ /* 0x002fe20005000000 */
        /* <DEDUP_REMOVED lines=12> */
[----:B-1----:R-:W-:-:S04]  /*7b60*/  IADD3 R16, R16, 0xffffffe, RZ ;  /* 0x0ffffffe10107810 */ /* 0x002fc80007ffe0ff */
[----:B------:R-:W1:Y:S02]  /*7b70*/  F2I.FTZ.U32.TRUNC.NTZ R17, R16 ;  /* 0x0000001000117305 */ /* 0x000e64000021f000 */
[----:B-1----:R-:W-:Y:S02]  /*7b80*/  IMAD.MOV R13, RZ, RZ, -R17 ;  /* 0x000000ffff0d7224 */ /* 0x002fe400078e0a11 */
[----:B------:R-:W-:Y:S02]  /*7b90*/  IMAD.MOV.U32 R16, RZ, RZ, RZ ;  /* 0x000000ffff107224 */ /* 0x000fe400078e00ff */
[----:B------:R-:W-:-:S04]  /*7ba0*/  IMAD R13, R13, UR6, RZ ;  /* 0x000000060d0d7c24 */ /* 0x000fc8000f8e02ff */
[----:B------:R-:W-:-:S06]  /*7bb0*/  IMAD.HI.U32 R13, R17, R13, R16 ;  /* 0x0000000d110d7227 */ /* 0x000fcc00078e0010 */
[----:B------:R-:W-:-:S04]  /*7bc0*/  IMAD.HI.U32 R15, R13, R12, RZ ;  /* 0x0000000c0d0f7227 */ /* 0x000fc800078e00ff */
[----:B------:R-:W-:-:S04]  /*7bd0*/  IMAD.HI.U32 R13, R13, R6, RZ ;  /* 0x000000060d0d7227 */ /* 0x000fc800078e00ff */
[----:B------:R-:W-:Y:S01]  /*7be0*/  IMAD.MOV R11, RZ, RZ, -R15 ;  /* 0x000000ffff0b7224 */ /* 0x000fe200078e0a0f */
[----:B------:R-:W-:-:S03]  /*7bf0*/  IADD3 R5, -R13, RZ, RZ ;  /* 0x000000ff0d057210 */ /* 0x000fc60007ffe1ff */
[----:B------:R-:W-:Y:S02]  /*7c00*/  IMAD R11, R11, UR6, R12 ;  /* 0x000000060b0b7c24 */ /* 0x000fe4000f8e020c */
[----:B------:R-:W-:Y:S01]  /*7c10*/  IMAD R5, R5, UR6, R6 ;  /* 0x0000000605057c24 */ /* 0x000fe2000f8e0206 */
[----:B------:R-:W-:Y:S02]  /*7c20*/  LOP3.LUT R6, RZ, c[0x0][0x2d0], RZ, 0x33, !PT ;  /* 0x0000b400ff067a12 */ /* 0x000fe400078e33ff */
        /* <DEDUP_REMOVED lines=11> */
[----:B------:R-:W-:Y:S02]  /*7ce0*/  IMAD.MOV.U32 R4, RZ, RZ, R15 ;  /* 0x000000ffff047224 */ /* 0x000fe400078e000f */
[----:B------:R-:W-:Y:S02]  /*7cf0*/  @!P1 IMAD.MOV R13, RZ, RZ, -R13 ;  /* 0x000000ffff0d9224 */ /* 0x000fe400078e0a0d */
[----:B------:R-:W-:-:S05]  /*7d00*/  @!P3 IMAD.MOV R4, RZ, RZ, -R4 ;  /* 0x000000ffff04b224 */ /* 0x000fca00078e0a04 */
[C---:B------:R-:W-:Y:S02]  /*7d10*/  SEL R4, R6.reuse, R4, !P2 ;  /* 0x0000000406047207 */ /* 0x040fe40005000000 */
[----:B------:R-:W-:-:S03]  /*7d20*/  SEL R6, R6, R13, !P2 ;  /* 0x0000000d06067207 */ /* 0x000fc60005000000 */
[----:B------:R-:W-:-:S04]  /*7d30*/  IMAD.WIDE R14, R4, 0x4, R246 ;  /* 0x00000004040e7825 */ /* 0x000fc800078e02f6 */
[----:B------:R-:W-:Y:S01]  /*7d40*/  IMAD.WIDE R12, R6, 0x4, R246 ;  /* 0x00000004060c7825 */ /* 0x000fe200078e02f6 */
[----:B------:R-:W2:Y:S04]  /*7d50*/  LDG.E R5, [R14.64] ;  /* 0x0000000a0e057981 */ /* 0x000ea8000c1e1900 */
[----:B------:R1:W2:Y:S01]  /*7d60*/  LDG.E R11, [R12.64] ;  /* 0x0000000a0c0b7981 */ /* 0x0002a2000c1e1900 */
[----:B------:R-:W-:Y:S01]  /*7d70*/  IADD3 R4, R4, -R6, RZ ;  /* 0x8000000604047210 */ /* 0x000fe20007ffe0ff */
[----:B------:R-:W-:-:S04]  /*7d80*/  IMAD.MOV.U32 R6, RZ, RZ, 0x40 ;  /* 0x00000040ff067424 */ /* 0x000fc800078e00ff */
[----:B------:R-:W-:-:S05]  /*7d90*/  IMAD R6, R4, c[0x0][0x2d0], -R6 ;  /* 0x0000b40004067a24 */ /* 0x000fca00078e0a06 */
[----:B------:R-:W-:-:S05]  /*7da0*/  SHF.R.S32.HI R4, RZ, 0x1f, R6 ;  /* 0x0000001fff047819 */ /* 0x000fca0000011406 */
[----:B------:R-:W-:-:S04]  /*7db0*/  IMAD R4, R4, c[0x0][0x198], RZ ;  /* 0x0000660004047a24 */ /* 0x000fc800078e02ff */
[C---:B------:R-:W-:Y:S02]  /*7dc0*/  IMAD R4, R6.reuse, c[0x0][0x19c], R4 ;  /* 0x0000670006047a24 */ /* 0x040fe400078e0204 */
[----:B-1----:R-:W-:-:S05]  /*7dd0*/  IMAD.WIDE.U32 R12, R6, c[0x0][0x198], RZ ;  /* 0x00006600060c7a25 */ /* 0x002fca00078e00ff */
[----:B------:R-:W-:Y:S01]  /*7de0*/  IADD3 R13, R13, R4, RZ ;  /* 0x000000040d0d7210 */ /* 0x000fe20007ffe0ff */
[----:B--2---:R-:W-:-:S04]  /*7df0*/  IMAD.IADD R11, R11, 0x1, -R5 ;  /* 0x000000010b0b7824 */ /* 0x004fc800078e0a05 */
[----:B------:R-:W-:Y:S01]  /*7e00*/  IMAD.WIDE.U32 R12, R11, c[0x0][0x180], R12 ;  /* 0x000060000b0c7a25 */ /* 0x000fe200078e000c */
[----:B------:R-:W-:-:S05]  /*7e10*/  SHF.R.S32.HI R5, RZ, 0x1f, R11 ;  /* 0x0000001fff057819 */ /* 0x000fca000001140b */
[----:B------:R-:W-:-:S04]  /*7e20*/  IMAD R5, R5, c[0x0][0x180], RZ ;  /* 0x0000600005057a24 */ /* 0x000fc800078e02ff */
[----:B------:R-:W-:-:S04]  /*7e30*/  IMAD R5, R11, c[0x0][0x184], R5 ;  /* 0x000061000b057a24 */ /* 0x000fc800078e0205 */
[----:B------:R-:W-:Y:S01]  /*7e40*/  IMAD.IADD R5, R13, 0x1, R5 ;  /* 0x000000010d057824 */ /* 0x000fe200078e0205 */
[----:B------:R-:W-:Y:S05]  /*7e50*/  BRA `(.L_x_2383) ;  /* 0x0000004000007947 */ /* 0x000fea0003800000 */
.L_x_2382:
[----:B------:R-:W-:-:S04]  /*7e60*/  ULEA UR5, -UR8, URZ, 0x6 ;  /* 0x0000003f08057291 */ /* 0x000fc8000f8e313f */
[----:B------:R-:W-:Y:S02]  /*7e70*/  USHF.R.S32.HI UR4, URZ, 0x1f, UR5 ;  /* 0x0000001f3f047899 */ /* 0x000fe40008011405 */
[----:B------:R-:W-:-:S04]  /*7e80*/  MOV R12, UR5 ;  /* 0x00000005000c7c02 */ /* 0x000fc80008000f00 */
[----:B------:R-:W-:Y:S02]  /*7e90*/  MOV R5, UR4 ;  /* 0x0000000400057c02 */ /* 0x000fe40008000f00 */
.L_x_2383:
[----:B------:R-:W-:Y:S01]  /*7ea0*/  IADD3 R12, P1, R167, R12, RZ ;  /* 0x0000000ca70c7210 */ /* 0x000fe20007f3e0ff */
[----:B------:R-:W-:Y:S02]  /*7eb0*/  USHF.L.U32 UR5, UR8, 0x5, URZ ;  /* 0x0000000508057899 */ /* 0x000fe4000800063f */
[----:B------:R-:W-:Y:S02]  /*7ec0*/  ULDC UR4, c[0x0][0x19c] ;  /* 0x0000670000047ab9 */ /* 0x000fe40000000800 */
[----:B------:R-:W-:Y:S01]  /*7ed0*/  IMAD.X R5, R166, 0x1, R5, P1 ;  /* 0x00000001a6057824 */ /* 0x000fe200008e0605 */
[----:B------:R-:W-:Y:S01]  /*7ee0*/  LEA R249, P1, R12, c[0x0][0x168], 0x1 ;  /* 0x00005a000cf97a11 */ /* 0x000fe200078208ff */
[----:B------:R-:W-:-:S03]  /*7ef0*/  USHF.L.U64.HI UR4, UR8, UR7, UR4 ;  /* 0x0000000708047299 */ /* 0x000fc60008010204 */
[----:B------:R-:W-:Y:S02]  /*7f00*/  LEA.HI.X R248, R12, c[0x0][0x16c], R5, 0x1, P1 ;  /* 0x00005b000cf87a11 */ /* 0x000fe400008f0c05 */
[C---:B------:R-:W-:Y:S02]  /*7f10*/  IADD3 R14, P1, R249.reuse, UR5, RZ ;  /* 0x00000005f90e7c10 */ /* 0x040fe4000ff3e0ff */
[-C--:B------:R-:W-:Y:S02]  /*7f20*/  LOP3.LUT R249, R249, R248.reuse, RZ, 0x3c, !PT ;  /* 0x000000f8f9f97212 */ /* 0x080fe400078e3cff */
[----:B------:R-:W-:Y:S02]  /*7f30*/  IADD3.X R15, R248, UR4, RZ, P1, !PT ;  /* 0x00000004f80f7c10 */ /* 0x000fe40008ffe4ff */
[----:B------:R-:W-:Y:S02]  /*7f40*/  LOP3.LUT R248, R249, R248, RZ, 0x3c, !PT ;  /* 0x000000f8f9f87212 */ /* 0x000fe400078e3cff */
[----:B------:R-:W-:-:S02]  /*7f50*/  IADD3 R12, P1, R14, UR5, RZ ;  /* 0x000000050e0c7c10 */ /* 0x000fc4000ff3e0ff */
[----:B------:R-:W-:Y:S02]  /*7f60*/  LOP3.LUT R249, R249, R248, RZ, 0x3c, !PT ;  /* 0x000000f8f9f97212 */ /* 0x000fe400078e3cff */
        /* <DEDUP_REMOVED lines=23> */
.L_x_2381:
[----:B------:R-:W-:Y:S01]  /*80e0*/  FMNMX.FTZ R6, R3, R8, !PT ;  /* 0x0000000803067209 */ /* 0x000fe20007810000 */
[----:B-1----:R-:W-:Y:S01]  /*80f0*/  LDSM.16.MT88.4 R12, [R232+0x10000] ;  /* 0x01000000e80c783b */ /* 0x002fe20000004200 */
        /* <DEDUP_REMOVED lines=50> */
[----:B------:R-:W-:-:S02]  /*8420*/  FADD.FTZ R4, R164, -R4 ;  /* 0x80000004a4047221 */ /* 0x000fc40000010000 */
[--C-:B------:R-:W-:Y:S02]  /*8430*/  FFMA.FTZ R169, R0, c[0x0][0x23c], -R166.reuse ;  /* 0x00008f0000a97a23 */ /* 0x100fe400000108a6 */
[--C-:B------:R-:W-:Y:S02]  /*8440*/  FFMA.FTZ R172, R10, c[0x0][0x23c], -R166.reuse ;  /* 0x00008f000aac7a23 */ /* 0x100fe400000108a6 */
[--C-:B------:R-:W-:Y:S02]  /*8450*/  FFMA.FTZ R171, R9, c[0x0][0x23c], -R166.reuse ;  /* 0x00008f0009ab7a23 */ /* 0x100fe400000108a6 */
[----:B------:R-:W-:Y:S01]  /*8460*/  FFMA.FTZ R170, R176, c[0x0][0x23c], -R166 ;  /* 0x00008f00b0aa7a23 */ /* 0x000fe200000108a6 */
[----:B------:R-:W-:Y:S01]  /*8470*/  MUFU.EX2 R169, R169 ;  /* 0x000000a900a97308 */ /* 0x000fe20000000800 */
[--C-:B------:R-:W-:Y:S02]  /*8480*/  FFMA.FTZ R168, R8, c[0x0][0x23c], -R181.reuse ;  /* 0x00008f0008a87a23 */ /* 0x100fe400000108b5 */
[--C-:B------:R-:W-:Y:S01]  /*8490*/  FFMA.FTZ R2, R2, c[0x0][0x23c], -R181.reuse ;  /* 0x00008f0002027a23 */ /* 0x100fe200000108b5 */
[----:B------:R-:W1:Y:S01]  /*84a0*/  LDSM.16.MT88.4 R8, [R229+0x10000] ;  /* 0x01000000e508783b */ /* 0x000e620000004200 */
[----:B------:R-:W-:-:S02]  /*84b0*/  FFMA.FTZ R0, R177, c[0x0][0x23c], -R181 ;  /* 0x00008f00b1007a23 */ /* 0x000fc400000108b5 */
[--C-:B------:R-:W-:Y:S01]  /*84c0*/  FFMA.FTZ R175, R7, c[0x0][0x23c], -R181.reuse ;  /* 0x00008f0007af7a23 */ /* 0x100fe200000108b5 */
[----:B------:R-:W-:Y:S01]  /*84d0*/  MUFU.EX2 R172, R172 ;  /* 0x000000ac00ac7308 */ /* 0x000fe20000000800 */
[----:B------:R-:W-:Y:S02]  /*84e0*/  FMUL.FTZ R3, R5, c[0x0][0x23c] ;  /* 0x00008f0005037a20 */ /* 0x000fe40000410000 */
[----:B------:R-:W-:Y:S02]  /*84f0*/  FMUL.FTZ R4, R4, c[0x0][0x23c] ;  /* 0x00008f0004047a20 */ /* 0x000fe40000410000 */
[----:B------:R-:W-:Y:S02]  /*8500*/  FFMA.FTZ R188, R23, c[0x0][0x23c], -R166 ;  /* 0x00008f0017bc7a23 */ /* 0x000fe400000108a6 */
[--C-:B------:R-:W-:Y:S01]  /*8510*/  FFMA.FTZ R189, R22, c[0x0][0x23c], -R181.reuse ;  /* 0x00008f0016bd7a23 */ /* 0x100fe200000108b5 */
[----:B------:R-:W-:Y:S01]  /*8520*/  MUFU.EX2 R171, R171 ;  /* 0x000000ab00ab7308 */ /* 0x000fe20000000800 */
[----:B------:R-:W-:-:S02]  /*8530*/  FFMA.FTZ R190, R21, c[0x0][0x23c], -R181 ;  /* 0x00008f0015be7a23 */ /* 0x000fc400000108b5 */
[--C-:B------:R-:W-:Y:S02]  /*8540*/  FFMA.FTZ R191, R20, c[0x0][0x23c], -R181.reuse ;  /* 0x00008f0014bf7a23 */ /* 0x100fe400000108b5 */
[----:B------:R-:W-:Y:S01]  /*8550*/  LDSM.16.MT88.4 R20, [R230+0x10800] ;  /* 0x01080000e614783b */ /* 0x000fe20000004200 */
[--C-:B------:R-:W-:Y:S02]  /*8560*/  FFMA.FTZ R177, R26, c[0x0][0x23c], -R166.reuse ;  /* 0x00008f001ab17a23 */ /* 0x100fe400000108a6 */
[----:B------:R-:W2:Y:S01]  /*8570*/  MUFU.EX2 R170, R170 ;  /* 0x000000aa00aa7308 */ /* 0x000ea20000000800 */
[--C-:B------:R-:W-:Y:S02]  /*8580*/  FFMA.FTZ R180, R25, c[0x0][0x23c], -R166.reuse ;  /* 0x00008f0019b47a23 */ /* 0x100fe400000108a6 */
        /* <DEDUP_REMOVED lines=8> */
[--C-:B------:R-:W-:Y:S02]  /*8610*/  FFMA.FTZ R196, R196, c[0x0][0x23c], -R166.reuse ;  /* 0x00008f00c4c47a23 */ /* 0x100fe400000108a6 */
[--C-:B------:R-:W-:Y:S01]  /*8620*/  FFMA.FTZ R197, R197, c[0x0][0x23c], -R181.reuse ;  /* 0x00008f00c5c57a23 */ /* 0x100fe200000108b5 */
[----:B------:R-:W3:Y:S01]  /*8630*/  MUFU.EX2 R2, R2 ;  /* 0x0000000200027308 */ /* 0x000ee20000000800 */
[----:B--2---:R-:W-:Y:S01]  /*8640*/  F2FP.BF16.PACK_AB R6, R169, R170 ;  /* 0x000000aaa906723e */ /* 0x004fe200000010ff */
[--C-:B------:R-:W-:Y:S02]  /*8650*/  FFMA.FTZ R195, R195, c[0x0][0x23c], -R181.reuse ;  /* 0x00008f00c3c37a23 */ /* 0x100fe400000108b5 */
[--C-:B------:R-:W-:Y:S02]  /*8660*/  FFMA.FTZ R194, R194, c[0x0][0x23c], -R181.reuse ;  /* 0x00008f00c2c27a23 */ /* 0x100fe400000108b5 */
[----:B------:R-:W-:Y:S02]  /*8670*/  FFMA.FTZ R193, R193, c[0x0][0x23c], -R181 ;  /* 0x00008f00c1c17a23 */ /* 0x000fe400000108b5 */
[----:B------:R-:W-:Y:S01]  /*8680*/  MUFU.EX2 R0, R0 ;  /* 0x0000000000007308 */ /* 0x000fe20000000800 */
[----:B------:R-:W-:-:S02]  /*8690*/  FFMA.FTZ R186, R186, c[0x0][0x23c], -R166 ;  /* 0x00008f00baba7a23 */ /* 0x000fc400000108a6 */
[--C-:B------:R-:W-:Y:S02]  /*86a0*/  FFMA.FTZ R185, R185, c[0x0][0x23c], -R166.reuse ;  /* 0x00008f00b9b97a23 */ /* 0x100fe400000108a6 */
[--C-:B------:R-:W-:Y:S02]  /*86b0*/  FFMA.FTZ R184, R184, c[0x0][0x23c], -R166.reuse ;  /* 0x00008f00b8b87a23 */ /* 0x100fe400000108a6 */
[----:B------:R-:W-:Y:S01]  /*86c0*/  FFMA.FTZ R183, R183, c[0x0][0x23c], -R166 ;  /* 0x00008f00b7b77a23 */ /* 0x000fe200000108a6 */
[----:B------:R-:W2:Y:S01]  /*86d0*/  MUFU.EX2 R175, R175 ;  /* 0x000000af00af7308 */ /* 0x000ea20000000800 */
[----:B---3--:R-:W-:Y:S01]  /*86e0*/  F2FP.BF16.PACK_AB R5, R2, R168 ;  /* 0x000000a80205723e */ /* 0x008fe200000010ff */
[--C-:B------:R-:W-:Y:S02]  /*86f0*/  FFMA.FTZ R201, R165, c[0x0][0x23c], -R181.reuse ;  /* 0x00008f00a5c97a23 */ /* 0x100fe400000108b5 */
[--C-:B------:R-:W-:Y:S01]  /*8700*/  FFMA.FTZ R182, R182, c[0x0][0x23c], -R181.reuse ;  /* 0x00008f00b6b67a23 */ /* 0x100fe200000108b5 */
[----:B------:R-:W-:Y:S01]  /*8710*/  LDSM.16.MT88.4 R164, [R232+0x11800] ;  /* 0x01180000e8a4783b */ /* 0x000fe20000004200 */
[----:B------:R-:W-:-:S02]  /*8720*/  FFMA.FTZ R179, R179, c[0x0][0x23c], -R181 ;  /* 0x00008f00b3b37a23 */ /* 0x000fc400000108b5 */
[----:B------:R3:W4:Y:S01]  /*8730*/  MUFU.EX2 R176, R4 ;  /* 0x0000000400b07308 */ /* 0x0007220000000800 */
[----:B------:R-:W-:-:S07]  /*8740*/  FFMA.FTZ R178, R178, c[0x0][0x23c], -R181 ;  /* 0x00008f00b2b27a23 */ /* 0x000fce00000108b5 */
[----:B------:R-:W5:Y:S01]  /*8750*/  MUFU.EX2 R3, R3 ;  /* 0x0000000300037308 */ /* 0x000f620000000800 */
[----:B--2---:R-:W-:Y:S02]  /*8760*/  F2FP.BF16.PACK_AB R7, R175, R0 ;  /* 0x00000000af07723e */ /* 0x004fe400000010ff */
[----:B---3--:R-:W-:Y:S01]  /*8770*/  F2FP.BF16.PACK_AB R4, R171, R172 ;  /* 0x000000acab04723e */ /* 0x008fe200000010ff */
[----:B----4-:R-:W-:-:S04]  /*8780*/  FMUL.FTZ R160, R160, R176 ;  /* 0x000000b0a0a07220 */ /* 0x010fc80000410000 */
[----:B------:R-:W2:Y:S01]  /*8790*/  MUFU.EX2 R177, R177 ;  /* 0x000000b100b17308 */ /* 0x000ea20000000800 */
[-C--:B------:R-:W-:Y:S02]  /*87a0*/  FMUL.FTZ R161, R161, R176.reuse ;  /* 0x000000b0a1a17220 */ /* 0x080fe40000410000 */
[-C--:B------:R-:W-:Y:S02]  /*87b0*/  FMUL.FTZ R156, R156, R176.reuse ;  /* 0x000000b09c9c7220 */ /* 0x080fe40000410000 */
[----:B------:R-:W-:Y:S02]  /*87c0*/  FMUL.FTZ R157, R157, R176 ;  /* 0x000000b09d9d7220 */ /* 0x000fe40000410000 */
[-C--:B-----5:R-:W-:Y:S01]  /*87d0*/  FMUL.FTZ R162, R162, R3.reuse ;  /* 0x00000003a2a27220 */ /* 0x0a0fe20000410000 */
[----:B------:R-:W-:Y:S01]  /*87e0*/  MUFU.EX2 R180, R180 ;  /* 0x000000b400b47308 */ /* 0x000fe20000000800 */
        /* <DEDUP_REMOVED lines=17> */
[C---:B------:R-:W-:Y:S01]  /*8900*/  HMMA.16816.F32.BF16 R152, R4.reuse, R16, R152 ;  /* 0x000000100498723c */ /* 0x040fe20000041898 */
[-C--:B------:R-:W-:Y:S01]  /*8910*/  FMUL.FTZ R145, R145, R176.reuse ;  /* 0x000000b091917220 */ /* 0x080fe20000410000 */
[----:B------:R-:W4:Y:S01]  /*8920*/  MUFU.EX2 R189, R189 ;  /* 0x000000bd00bd7308 */ /* 0x000f220000000800 */
[-C--:B------:R-:W-:Y:S02]  /*8930*/  FMUL.FTZ R146, R146, R3.reuse ;  /* 0x0000000392927220 */ /* 0x080fe40000410000 */
[-C--:B------:R-:W-:Y:S02]  /*8940*/  FMUL.FTZ R147, R147, R3.reuse ;  /* 0x0000000393937220 */ /* 0x080fe40000410000 */
[-C--:B------:R-:W-:Y:S01]  /*8950*/  FMUL.FTZ R140, R140, R176.reuse ;  /* 0x000000b08c8c7220 */ /* 0x080fe20000410000 */
[----:B------:R-:W-:Y:S01]  /*8960*/  HMMA.16816.F32.BF16 R148, R4, R18, R148 ;  /* 0x000000120494723c */ /* 0x000fe20000041894 */
[----:B------:R-:W-:Y:S01]  /*8970*/  FMUL.FTZ R141, R141, R176 ;  /* 0x000000b08d8d7220 */ /* 0x000fe20000410000 */
[----:B------:R-:W5:Y:S01]  /*8980*/  LDSM.16.MT88.4 R16, [R232+0x12000] ;  /* 0x01200000e810783b */ /* 0x000f620000004200 */
[-C--:B------:R-:W-:Y:S01]  /*8990*/  FMUL.FTZ R142, R142, R3.reuse ;  /* 0x000000038e8e7220 */ /* 0x080fe20000410000 */
[----:B------:R-:W2:Y:S01]  /*89a0*/  MUFU.EX2 R190, R190 ;  /* 0x000000be00be7308 */ /* 0x000ea20000000800 */
[----:B------:R-:W-:-:S02]  /*89b0*/  FMUL.FTZ R143, R143, R3 ;  /* 0x000000038f8f7220 */ /* 0x000fc40000410000 */
[-C--:B------:R-:W-:Y:S01]  /*89c0*/  FMUL.FTZ R136, R136, R176.reuse ;  /* 0x000000b088887220 */ /* 0x080fe20000410000 */
[C---:B-1----:R-:W-:Y:S01]  /*89d0*/  HMMA.16816.F32.BF16 R144, R4.reuse, R8, R144 ;  /* 0x000000080490723c */ /* 0x042fe20000041890 */
[-C--:B------:R-:W-:Y:S02]  /*89e0*/  FMUL.FTZ R137, R137, R176.reuse ;  /* 0x000000b089897220 */ /* 0x080fe40000410000 */
        /* <DEDUP_REMOVED lines=8> */
[----:B------:R-:W1:Y:S01]  /*8a70*/  MUFU.EX2 R192, R192 ;  /* 0x000000c000c07308 */ /* 0x000e620000000800 */
[----:B------:R-:W-:-:S02]  /*8a80*/  FMUL.FTZ R135, R135, R3 ;  /* 0x0000000387877220 */ /* 0x000fc40000410000 */
[-C--:B------:R-:W-:Y:S01]  /*8a90*/  FMUL.FTZ R36, R36, R176.reuse ;  /* 0x000000b024247220 */ /* 0x080fe20000410000 */
[C---:B---3--:R-:W-:Y:S01]  /*8aa0*/  HMMA.16816.F32.BF16 R136, R4.reuse, R12, R136 ;  /* 0x0000000c0488723c */ /* 0x048fe20000041888 */
[-C--:B------:R-:W-:Y:S02]  /*8ab0*/  FMUL.FTZ R37, R37, R176.reuse ;  /* 0x000000b025257220 */ /* 0x080fe40000410000 */
[-C--:B------:R-:W-:Y:S01]  /*8ac0*/  FMUL.FTZ R38, R38, R3.reuse ;  /* 0x0000000326267220 */ /* 0x080fe20000410000 */
[----:B------:R-:W3:Y:S01]  /*8ad0*/  MUFU.EX2 R200, R200 ;  /* 0x000000c800c87308 */ /* 0x000ee20000000800 */
        /* <DEDUP_REMOVED lines=10> */
[----:B-----5:R-:W-:Y:S01]  /*8b80*/  HMMA.16816.F32.BF16 R36, R4, R16, R36 ;  /* 0x000000100424723c */ /* 0x020fe20000041824 */
[-C--:B------:R-:W-:Y:S01]  /*8b90*/  FMUL.FTZ R46, R46, R3.reuse ;  /* 0x000000032e2e7220 */ /* 0x080fe20000410000 */
[----:B------:R-:W-:Y:S01]  /*8ba0*/  MUFU.EX2 R198, R198 ;  /* 0x000000c600c67308 */ /* 0x000fe20000000800 */
[----:B------:R-:W-:-:S02]  /*8bb0*/  FMUL.FTZ R47, R47, R3 ;  /* 0x000000032f2f7220 */ /* 0x000fc40000410000 */
[-C--:B------:R-:W-:Y:S02]  /*8bc0*/  FMUL.FTZ R48, R48, R176.reuse ;  /* 0x000000b030307220 */ /* 0x080fe40000410000 */
[-C--:B------:R-:W-:Y:S01]  /*8bd0*/  FMUL.FTZ R49, R49, R176.reuse ;  /* 0x000000b031317220 */ /* 0x080fe20000410000 */
[C---:B------:R-:W-:Y:S01]  /*8be0*/  HMMA.16816.F32.BF16 R40, R4.reuse, R18, R40 ;  /* 0x000000120428723c */ /* 0x040fe20000041828 */
[-C--:B------:R-:W-:Y:S01]  /*8bf0*/  FMUL.FTZ R50, R50, R3.reuse ;  /* 0x0000000332327220 */ /* 0x080fe20000410000 */
[----:B------:R-:W5:Y:S01]  /*8c00*/  LDSM.16.MT88.4 R16, [R228+0x12000] ;  /* 0x01200000e410783b */ /* 0x000f620000004200 */
[-C--:B------:R-:W-:Y:S01]  /*8c10*/  FMUL.FTZ R51, R51, R3.reuse ;  /* 0x0000000333337220 */ /* 0x080fe20000410000 */
[----:B------:R-:W-:Y:S01]  /*8c20*/  MUFU.EX2 R196, R196 ;  /* 0x000000c400c47308 */ /* 0x000fe20000000800 */
[-C--:B------:R-:W-:Y:S02]  /*8c30*/  FMUL.FTZ R52, R52, R176.reuse ;  /* 0x000000b034347220 */ /* 0x080fe40000410000 */
[----:B------:R-:W-:Y:S01]  /*8c40*/  FMUL.FTZ R53, R53, R176 ;  /* 0x000000b035357220 */ /* 0x000fe20000410000 */
[----:B-1----:R-:W-:Y:S01]  /*8c50*/  HMMA.16816.F32.BF16 R44, R4, R8, R44 ;  /* 0x00000008042c723c */ /* 0x002fe2000004182c */
[----:B------:R-:W-:-:S02]  /*8c60*/  FMUL.FTZ R54, R54, R3 ;  /* 0x0000000336367220 */ /* 0x000fc40000410000 */
[-C--:B------:R-:W-:Y:S01]  /*8c70*/  FMUL.FTZ R55, R55, R3.reuse ;  /* 0x0000000337377220 */ /* 0x080fe20000410000 */
[----:B------:R-:W1:Y:S01]  /*8c80*/  MUFU.EX2 R197, R197 ;  /* 0x000000c500c57308 */ /* 0x000e620000000800 */
        /* <DEDUP_REMOVED lines=23> */
[----:B-----5:R-:W-:Y:S01]  /*8e00*/  HMMA.16816.F32.BF16 R60, R4, R16, R60 ;  /* 0x00000010043c723c */ /* 0x020fe2000004183c */
[----:B------:R-:W-:Y:S01]  /*8e10*/  FMUL.FTZ R71, R71, R3 ;  /* 0x0000000347477220 */ /* 0x000fe20000410000 */
[----:B------:R-:W5:Y:S01]  /*8e20*/  MUFU.EX2 R186, R186 ;  /* 0x000000ba00ba7308 */ /* 0x000f620000000800 */
[----:B------:R-:W-:-:S02]  /*8e30*/  FMUL.FTZ R72, R72, R176 ;  /* 0x000000b048487220 */ /* 0x000fc40000410000 */
[-C--:B------:R-:W-:Y:S02]  /*8e40*/  FMUL.FTZ R73, R73, R176.reuse ;  /* 0x000000b049497220 */ /* 0x080fe40000410000 */
[-C--:B------:R-:W-:Y:S01]  /*8e50*/  FMUL.FTZ R74, R74, R3.reuse ;  /* 0x000000034a4a7220 */ /* 0x080fe20000410000 */
[C---:B------:R-:W-:Y:S01]  /*8e60*/  HMMA.16816.F32.BF16 R64, R4.reuse, R18, R64 ;  /* 0x000000120440723c */ /* 0x040fe20000041840 */
[-C--:B------:R-:W-:Y:S01]  /*8e70*/  FMUL.FTZ R75, R75, R3.reuse ;  /* 0x000000034b4b7220 */ /* 0x080fe20000410000 */
[----:B------:R-:W3:Y:S01]  /*8e80*/  LDSM.16.MT88.4 R16, [R229+0x14000] ;  /* 0x01400000e510783b */ /* 0x000ee20000004200 */
[-C--:B------:R-:W-:Y:S01]  /*8e90*/  FMUL.FTZ R76, R76, R176.reuse ;  /* 0x000000b04c4c7220 */ /* 0x080fe20000410000 */
[----:B------:R-:W-:Y:S01]  /*8ea0*/  MUFU.EX2 R185, R185 ;  /* 0x000000b900b97308 */ /* 0x000fe20000000800 */
        /* <DEDUP_REMOVED lines=18> */
[----:B------:R-:W2:Y:S01]  /*8fd0*/  MUFU.EX2 R201, R201 ;  /* 0x000000c900c97308 */ /* 0x000ea20000000800 */
        /* <DEDUP_REMOVED lines=10> */
[----:B---3--:R-:W-:Y:S01]  /*9080*/  HMMA.16816.F32.BF16 R84, R4, R16, R84 ;  /* 0x000000100454723c */ /* 0x008fe20000041854 */
[-C--:B------:R-:W-:Y:S01]  /*9090*/  FMUL.FTZ R96, R96, R176.reuse ;  /* 0x000000b060607220 */ /* 0x080fe20000410000 */
[----:B------:R-:W3:Y:S01]  /*90a0*/  MUFU.EX2 R179, R179 ;  /* 0x000000b300b37308 */ /* 0x000ee20000000800 */
[----:B------:R-:W-:-:S02]  /*90b0*/  FMUL.FTZ R97, R97, R176 ;  /* 0x000000b061617220 */ /* 0x000fc40000410000 */
[-C--:B------:R-:W-:Y:S02]  /*90c0*/  FMUL.FTZ R98, R98, R3.reuse ;  /* 0x0000000362627220 */ /* 0x080fe40000410000 */
[-C--:B------:R-:W-:Y:S01]  /*90d0*/  FMUL.FTZ R99, R99, R3.reuse ;  /* 0x0000000363637220 */ /* 0x080fe20000410000 */
[C---:B------:R-:W-:Y:S01]  /*90e0*/  HMMA.16816.F32.BF16 R88, R4.reuse, R18, R88 ;  /* 0x000000120458723c */ /* 0x040fe20000041858 */
[-C--:B------:R-:W-:Y:S01]  /*90f0*/  FMUL.FTZ R100, R100, R176.reuse ;  /* 0x000000b064647220 */ /* 0x080fe20000410000 */
[----:B------:R-:W3:Y:S01]  /*9100*/  LDSM.16.MT88.4 R16, [R230+0x16000] ;  /* 0x01600000e610783b */ /* 0x000ee20000004200 */
        /* <DEDUP_REMOVED lines=26> */
[----:B---3--:R-:W-:Y:S01]  /*92b0*/  HMMA.16816.F32.BF16 R108, R4, R16, R108 ;  /* 0x00000010046c723c */ /* 0x008fe2000004186c */
[-C--:B------:R-:W-:Y:S02]  /*92c0*/  FMUL.FTZ R120, R120, R176.reuse ;  /* 0x000000b078787220 */ /* 0x080fe40000410000 */
[----:B------:R-:W-:-:S02]  /*92d0*/  FMUL.FTZ R121, R121, R176 ;  /* 0x000000b079797220 */ /* 0x000fc40000410000 */
[-C--:B------:R-:W-:Y:S02]  /*92e0*/  FMUL.FTZ R122, R122, R3.reuse ;  /* 0x000000037a7a7220 */ /* 0x080fe40000410000 */
[-C--:B------:R-:W-:Y:S01]  /*92f0*/  FMUL.FTZ R123, R123, R3.reuse ;  /* 0x000000037b7b7220 */ /* 0x080fe20000410000 */
[C---:B------:R-:W-:Y:S01]  /*9300*/  HMMA.16816.F32.BF16 R112, R4.reuse, R18, R112 ;  /* 0x000000120470723c */ /* 0x040fe20000041870 */
[-C--:B------:R-:W-:Y:S01]  /*9310*/  FMUL.FTZ R124, R124, R176.reuse ;  /* 0x000000b07c7c7220 */ /* 0x080fe20000410000 */
[----:B------:R-:W3:Y:S01]  /*9320*/  LDSM.16.MT88.4 R16, [R229+0x10800] ;  /* 0x01080000e510783b */ /* 0x000ee20000004200 */
        /* <DEDUP_REMOVED lines=14> */
[----:B------:R-:W-:Y:S01]  /*9410*/  FADD.FTZ R2, R2, R3 ;  /* 0x0000000302027221 */ /* 0x000fe20000010000 */
[----:B------:R-:W-:Y:S01]  /*9420*/  MOV R3, R173 ;  /* 0x000000ad00037202 */ /* 0x000fe20000000f00 */
[----:B------:R-:W-:Y:S02]  /*9430*/  FADD.FTZ R171, R170, R171 ;  /* 0x000000abaaab7221 */ /* 0x000fe40000010000 */
[----:B------:R-:W-:Y:S02]  /*9440*/  FADD.FTZ R2, R0, R2 ;  /* 0x0000000200027221 */ /* 0x000fe40000010000 */
[----:B------:R-:W-:Y:S01]  /*9450*/  FADD.FTZ R169, R169, R171 ;  /* 0x000000aba9a97221 */ /* 0x000fe20000010000 */
[----:B------:R-:W-:Y:S01]  /*9460*/  HMMA.16816.F32.BF16 R128, R4, R14, R128 ;  /* 0x0000000e0480723c */ /* 0x000fe20000041880 */
[----:B------:R-:W-:Y:S01]  /*9470*/  LDSM.16.MT88.4 R12, [R230+0x12800] ;  /* 0x01280000e60c783b */ /* 0x000fe20000004200 */
[----:B------:R-:W-:-:S02]  /*9480*/  FADD.FTZ R175, R175, R2 ;  /* 0x00000002afaf7221 */ /* 0x000fc40000010000 */
[----:B------:R-:W-:Y:S02]  /*9490*/  FADD.FTZ R169, R177, R169 ;  /* 0x000000a9b1a97221 */ /* 0x000fe40000010000 */
[----:B----4-:R-:W-:Y:S01]  /*94a0*/  FADD.FTZ R175, R189, R175 ;  /* 0x000000afbdaf7221 */ /* 0x010fe20000010000 */
        /* <DEDUP_REMOVED lines=10> */
[----:B------:R-:W-:Y:S01]  /*9550*/  HMMA.16816.F32.BF16 R152, R4, R20, R152 ;  /* 0x000000140498723c */ /* 0x000fe20000041898 */
[----:B------:R-:W-:Y:S02]  /*9560*/  FADD.FTZ R188, R200, R188 ;  /* 0x000000bcc8bc7221 */ /* 0x000fe40000010000 */
[----:B------:R-:W-:-:S05]  /*9570*/  FADD.FTZ R192, R197, R192 ;  /* 0x000000c0c5c07221 */ /* 0x000fca0000010000 */
        /* <DEDUP_REMOVED lines=58> */
[----:B-----5:R-:W-:Y:S02]  /*9920*/  FADD.FTZ R196, R186, R196 ;  /* 0x000000c4bac47221 */ /* 0x020fe40000010000 */
[----:B------:R-:W-:Y:S02]  /*9930*/  FADD.FTZ R193, R201, R193 ;  /* 0x000000c1c9c17221 */ /* 0x000fe40000010000 */
[----:B------:R-:W-:Y:S02]  /*9940*/  FADD.FTZ R196, R185, R196 ;  /* 0x000000c4b9c47221 */ /* 0x000fe40000010000 */
[----:B------:R-:W-:Y:S01]  /*9950*/  FADD.FTZ R193, R182, R193 ;  /* 0x000000c1b6c17221 */ /* 0x000fe20000010000 */
[----:B------:R-:W-:Y:S01]  /*9960*/  HMMA.16816.F32.BF16 R40, R4, R22, R40 ;  /* 0x000000160428723c */ /* 0x000fe20000041828 */
[----:B------:R-:W1:Y:S01]  /*9970*/  LDSM.16.MT88.4 R20, [R230+0x15000] ;  /* 0x01500000e614783b */ /* 0x000e620000004200 */
[----:B------:R-:W-:-:S02]  /*9980*/  FADD.FTZ R196, R184, R196 ;  /* 0x000000c4b8c47221 */ /* 0x000fc40000010000 */
[----:B------:R-:W-:Y:S02]  /*9990*/  FADD.FTZ R193, R179, R193 ;  /* 0x000000c1b3c17221 */ /* 0x000fe40000010000 */
[----:B------:R-:W-:Y:S02]  /*99a0*/  FADD.FTZ R252, R183, R196 ;  /* 0x000000c4b7fc7221 */ /* 0x000fe40000010000 */
[----:B----4-:R-:W-:Y:S01]  /*99b0*/  HMMA.16816.F32.BF16 R152, R4, R28, R152 ;  /* 0x0000001c0498723c */ /* 0x010fe20000041898 */
[----:B------:R-:W-:-:S07]  /*99c0*/  FADD.FTZ R251, R178, R193 ;  /* 0x000000c1b2fb7221 */ /* 0x000fce0000010000 */
        /* <DEDUP_REMOVED lines=44> */
[----:B------:R-:W-:-:S02]  /*9c90*/  F2FP.BF16.PACK_AB R4, R185, R186 ;  /* 0x000000bab904723e */ /* 0x000fc400000010ff */
[----:B------:R-:W-:Y:S02]  /*9ca0*/  F2FP.BF16.PACK_AB R5, R182, R201 ;  /* 0x000000c9b605723e */ /* 0x000fe400000010ff */
[----:B------:R-:W-:Y:S02]  /*9cb0*/  F2FP.BF16.PACK_AB R6, R183, R184 ;  /* 0x000000b8b706723e */ /* 0x000fe400000010ff */
[----:B------:R-:W-:-:S07]  /*9cc0*/  F2FP.BF16.PACK_AB R7, R178, R179 ;  /* 0x000000b3b207723e */ /* 0x000fce00000010ff */
[C---:B-1----:R-:W-:Y:S08]  /*9cd0*/  HMMA.16816.F32.BF16 R136, R4.reuse, R20, R136 ;  /* 0x000000140488723c */ /* 0x042ff00000041888 */
        /* <DEDUP_REMOVED lines=40> */
.L_x_2378:
        /* <DEDUP_REMOVED lines=17> */
.L_x_2388:
        /* <DEDUP_REMOVED lines=8> */
[C---:B------:R-:W-:Y:S02]  /*a0f0*/  IADD3 R4, R11.reuse, -0x40, RZ ;  /* 0xffffffc00b047810 */ /* 0x040fe40007ffe0ff */
        /* <DEDUP_REMOVED lines=39> */
[----:B------:R-:W-:Y:S03]  /*a370*/  IMAD.IADD R3, R3, 0x1, -R9 ;  /* 0x0000000103037824 */ /* 0x000fe600078e0a09 */
[----:B------:R1:W2:Y:S04]  /*a380*/  LDG.E R5, [R4.64] ;  /* 0x0000000a04057981 */ /* 0x0002a8000c1e1900 */
[----:B------:R-:W2:Y:S01]  /*a390*/  LDG.E R6, [R6.64] ;  /* 0x0000000a06067981 */ /* 0x000ea2000c1e1900 */
[----:B-1----:R-:W-:Y:S04]  /*a3a0*/  IMAD.MOV.U32 R4, RZ, RZ, 0x40 ;  /* 0x00000040ff047424 */ /* 0x002fe800078e00ff */
[----:B------:R-:W-:Y:S04]  /*a3b0*/  IMAD R4, R3, c[0x0][0x2d0], -R4 ;  /* 0x0000b40003047a24 */ /* 0x000fe800078e0a04 */
        /* <DEDUP_REMOVED lines=11> */
.L_x_2385:
[C---:B------:R-:W-:Y:S04]  /*a470*/  LEA R241, P1, R8.reuse, R241, 0x1 ;  /* 0x000000f108f17211 */ /* 0x040fe800078208ff */
[----:B------:R-:W-:Y:S02]  /*a480*/  LEA.HI.X R240, R8, R240, R4, 0x1, P1 ;  /* 0x000000f008f07211 */ /* 0x000fe400008f0c04 */
[----:B------:R-:W-:Y:S02]  /*a490*/  MOV R8, R241 ;  /* 0x000000f100087202 */ /* 0x000fe40000000f00 */
[----:B------:R-:W-:Y:S02]  /*a4a0*/  MOV R9, R240 ;  /* 0x000000f000097202 */ /* 0x000fe40000000f00 */
[----:B------:R-:W-:Y:S03]  /*a4b0*/  IADD3 R6, P1, R241, UR12, RZ ;  /* 0x0000000cf1067c10 */ /* 0x000fe6000ff3e0ff */
[----:B------:R-:W-:Y:S01]  /*a4c0*/  @!PT LDS RZ, [RZ] ;  /* 0x00000000fffff984 */ /* 0x000fe20000000800 */
[----:B------:R-:W-:Y:S01]  /*a4d0*/  @!PT LDS RZ, [RZ] ;  /* 0x00000000fffff984 */ /* 0x000fe20000000800 */
[----:B------:R-:W-:Y:S01]  /*a4e0*/  @!PT LDS RZ, [RZ] ;  /* 0x00000000fffff984 */ /* 0x000fe20000000800 */
[----:B------:R1:W-:Y:S01]  /*a4f0*/  LDGSTS.E.BYPASS.LTC128B.128 [R244+0x10000], [R8.64] ;  /* 0x1000000008f47fae */ /* 0x0003e2000b901d4a */
[----:B------:R-:W-:Y:S02]  /*a500*/  IADD3.X R7, R240, UR5, RZ, P1, !PT ;  /* 0x00000005f0077c10 */ /* 0x000fe40008ffe4ff */
[----:B------:R-:W-:Y:S03]  /*a510*/  IADD3 R4, P1, R6, UR12, RZ ;  /* 0x0000000c06047c10 */ /* 0x000fe6000ff3e0ff */
[----:B------:R1:W-:Y:S01]  /*a520*/  LDGSTS.E.BYPASS.LTC128B.128 [R244+0x12000], [R8.64+0x80] ;  /* 0x1200008008f47fae */ /* 0x0003e2000b901d4a */
[----:B------:R-:W-:Y:S02]  /*a530*/  IADD3.X R5, R7, UR5, RZ, P1, !PT ;  /* 0x0000000507057c10 */ /* 0x000fe40008ffe4ff */
[----:B------:R-:W-:Y:S03]  /*a540*/  IADD3 R12, P1, R4, UR12, RZ ;  /* 0x0000000c040c7c10 */ /* 0x000fe6000ff3e0ff */
[----:B------:R1:W-:Y:S01]  /*a550*/  LDGSTS.E.BYPASS.LTC128B.128 [R244+0x14000], [R8.64+0x100] ;  /* 0x1400010008f47fae */ /* 0x0003e2000b901d4a */
[----:B------:R-:W-:Y:S02]  /*a560*/  IADD3.X R13, R5, UR5, RZ, P1, !PT ;  /* 0x00000005050d7c10 */ /* 0x000fe40008ffe4ff */
[----:B------:R-:W-:Y:S03]  /*a570*/  ISETP.GE.AND P1, PT, R243, 0x2, PT ;  /* 0x00000002f300780c */ /* 0x000fe60003f26270 */
[----:B------:R1:W-:Y:S06]  /*a580*/  LDGSTS.E.BYPASS.LTC128B.128 [R244+0x16000], [R8.64+0x180] ;  /* 0x1600018008f47fae */ /* 0x0003ec000b901d4a */
[----:B------:R2:W-:Y:S06]  /*a590*/  LDGSTS.E.BYPASS.LTC128B.128 [R244+0x10800], [R6.64] ;  /* 0x1080000006f47fae */ /* 0x0005ec000b901d4a */
[----:B------:R2:W-:Y:S06]  /*a5a0*/  LDGSTS.E.BYPASS.LTC128B.128 [R244+0x12800], [R6.64+0x80] ;  /* 0x1280008006f47fae */ /* 0x0005ec000b901d4a */
[----:B------:R2:W-:Y:S06]  /*a5b0*/  LDGSTS.E.BYPASS.LTC128B.128 [R244+0x14800], [R6.64+0x100] ;  /* 0x1480010006f47fae */ /* 0x0005ec000b901d4a */
        /* <DEDUP_REMOVED lines=9> */
[----:B------:R-:W-:Y:S06]  /*a650*/  LDSM.16.M88.4 R32, [R238] ;  /* 0x00000000ee20783b */ /* 0x000fec0000000200 */
[----:B-1----:R-:W2:Y:S06]  /*a660*/  LDSM.16.M88.4 R8, [R237+0x8000] ;  /* 0x00800000ed08783b */ /* 0x002eac0000000200 */
[----:B------:R-:W3:Y:S06]  /*a670*/  LDSM.16.M88.4 R16, [R237+0x8800] ;  /* 0x00880000ed10783b */ /* 0x000eec0000000200 */
[----:B------:R-:W1:Y:S06]  /*a680*/  LDSM.16.M88.4 R24, [R237+0x9000] ;  /* 0x00900000ed18783b */ /* 0x000e6c0000000200 */
[----:B------:R-:W0:Y:S06]  /*a690*/  LDGDEPBAR ;  /* 0x00000000000079af */ /* 0x000e2c0000000000 */
[----:B------:R-:W4:Y:S06]  /*a6a0*/  LDSM.16.M88.4 R164, [R237+0x9800] ;  /* 0x00980000eda4783b */ /* 0x000f2c0000000200 */
[----:B------:R-:W-:Y:S06]  /*a6b0*/  LDSM.16.M88.4 R168, [R236] ;  /* 0x00000000eca8783b */ /* 0x000fec0000000200 */
[----:B------:R-:W5:Y:S01]  /*a6c0*/  LDSM.16.M88.4 R172, [R235] ;  /* 0x00000000ebac783b */ /* 0x000f620000000200 */
[C---:B--2---:R-:W-:Y:S05]  /*a6d0*/  HMMA.16816.F32.BF16 R4, R32.reuse, R8, RZ ;  /* 0x000000082004723c */ /* 0x044fea00000418ff */
[----:B------:R-:W2:Y:S03]  /*a6e0*/  LDSM.16.M88.4 R176, [R227] ;  /* 0x00000000e3b0783b */ /* 0x000ea60000000200 */
[C---:B------:R-:W-:Y:S03]  /*a6f0*/  HMMA.16816.F32.BF16 R8, R32.reuse, R10, RZ ;  /* 0x0000000a2008723c */ /* 0x040fe600000418ff */
[----:B------:R-:W2:Y:S06]  /*a700*/  LDSM.16.M88.4 R180, [R226] ;  /* 0x00000000e2b4783b */ /* 0x000eac0000000200 */
[----:B------:R-:W2:Y:S01]  /*a710*/  LDSM.16.M88.4 R184, [R225] ;  /* 0x00000000e1b8783b */ /* 0x000ea20000000200 */
[C---:B---3--:R-:W-:Y:S05]  /*a720*/  HMMA.16816.F32.BF16 R12, R32.reuse, R16, RZ ;  /* 0x00000010200c723c */ /* 0x048fea00000418ff */
[----:B------:R-:W-:Y:S03]  /*a730*/  LDSM.16.M88.4 R188, [R234] ;  /* 0x00000000eabc783b */ /* 0x000fe60000000200 */
[C---:B------:R-:W-:Y:S03]  /*a740*/  HMMA.16816.F32.BF16 R16, R32.reuse, R18, RZ ;  /* 0x000000122010723c */ /* 0x040fe600000418ff */
[----:B------:R-:W3:Y:S05]  /*a750*/  LDSM.16.M88.4 R192, [R231+0x8000] ;  /* 0x00800000e7c0783b */ /* 0x000eea0000000200 */
[C---:B-1----:R-:W-:Y:S01]  /*a760*/  HMMA.16816.F32.BF16 R20, R32.reuse, R24, RZ ;  /* 0x000000182014723c */ /* 0x042fe200000418ff */
[----:B------:R-:W-:Y:S06]  /*a770*/  LDSM.16.M88.4 R196, [R231+0x9000] ;  /* 0x00900000e7c4783b */ /* 0x000fec0000000200 */
[----:B------:R-:W-:Y:S01]  /*a780*/  LDSM.16.M88.4 R200, [R231+0x9800] ;  /* 0x00980000e7c8783b */ /* 0x000fe20000000200 */
[C---:B------:R-:W-:Y:S05]  /*a790*/  HMMA.16816.F32.BF16 R24, R32.reuse, R26, RZ ;  /* 0x0000001a2018723c */ /* 0x040fea00000418ff */
[----:B------:R-:W-:Y:S03]  /*a7a0*/  LDSM.16.M88.4 R204, [R233] ;  /* 0x00000000e9cc783b */ /* 0x000fe60000000200 */
[C---:B----4-:R-:W-:Y:S03]  /*a7b0*/  HMMA.16816.F32.BF16 R28, R32.reuse, R164, RZ ;  /* 0x000000a4201c723c */ /* 0x050fe600000418ff */
[----:B------:R-:W-:Y:S05]  /*a7c0*/  LDSM.16.M88.4 R208, [R224] ;  /* 0x00000000e0d0783b */ /* 0x000fea0000000200 */
[----:B------:R-:W-:Y:S01]  /*a7d0*/  HMMA.16816.F32.BF16 R32, R32, R166, RZ ;  /* 0x000000a62020723c */ /* 0x000fe200000418ff */
[----:B------:R-:W1:Y:S07]  /*a7e0*/  LDSM.16.M88.4 R164, [R231+0x8800] ;  /* 0x00880000e7a4783b */ /* 0x000e6e0000000200 */
[C---:B-----5:R-:W-:Y:S08]  /*a7f0*/  HMMA.16816.F32.BF16 R4, R168.reuse, R172, R4 ;  /* 0x000000aca804723c */ /* 0x060ff00000041804 */
[C---:B------:R-:W-:Y:S01]  /*a800*/  HMMA.16816.F32.BF16 R8, R168.reuse, R174, R8 ;  /* 0x000000aea808723c */ /* 0x040fe20000041808 */
[----:B------:R-:W-:Y:S07]  /*a810*/  LDSM.16.M88.4 R172, [R224+0x1000] ;  /* 0x00100000e0ac783b */ /* 0x000fee0000000200 */
[C---:B--2---:R-:W-:Y:S08]  /*a820*/  HMMA.16816.F32.BF16 R12, R168.reuse, R176, R12 ;  /* 0x000000b0a80c723c */ /* 0x044ff0000004180c */
[C---:B------:R-:W-:Y:S01]  /*a830*/  HMMA.16816.F32.BF16 R16, R168.reuse, R178, R16 ;  /* 0x000000b2a810723c */ /* 0x040fe20000041810 */
[----:B------:R-:W-:Y:S07]  /*a840*/  LDSM.16.M88.4 R176, [R224+0x1800] ;  /* 0x00180000e0b0783b */ /* 0x000fee0000000200 */
[C---:B------:R-:W-:Y:S08]  /*a850*/  HMMA.16816.F32.BF16 R20, R168.reuse, R180, R20 ;  /* 0x000000b4a814723c */ /* 0x040ff00000041814 */
[C---:B------:R-:W-:Y:S01]  /*a860*/  HMMA.16816.F32.BF16 R24, R168.reuse, R182, R24 ;  /* 0x000000b6a818723c */ /* 0x040fe20000041818 */
[----:B------:R-:W-:Y:S07]  /*a870*/  LDSM.16.M88.4 R180, [R238+0x2000] ;  /* 0x00200000eeb4783b */ /* 0x000fee0000000200 */
[C---:B------:R-:W-:Y:S08]  /*a880*/  HMMA.16816.F32.BF16 R28, R168.reuse, R184, R28 ;  /* 0x000000b8a81c723c */ /* 0x040ff0000004181c */
[----:B------:R-:W-:Y:S01]  /*a890*/  HMMA.16816.F32.BF16 R32, R168, R186, R32 ;  /* 0x000000baa820723c */ /* 0x000fe20000041820 */
[----:B------:R-:W2:Y:S06]  /*a8a0*/  LDSM.16.M88.4 R168, [R224+0x800] ;  /* 0x00080000e0a8783b */ /* 0x000eac0000000200 */
[----:B------:R-:W4:Y:S01]  /*a8b0*/  LDSM.16.M88.4 R184, [R237+0xa000] ;  /* 0x00a00000edb8783b */ /* 0x000f220000000200 */
        /* <DEDUP_REMOVED lines=11> */
[----:B------:R-:W3:Y:S06]  /*a970*/  LDSM.16.M88.4 R188, [R237+0xb000] ;  /* 0x00b00000edbc783b */ /* 0x000eec0000000200 */
[----:B------:R-:W5:Y:S01]  /*a980*/  LDSM.16.M88.4 R200, [R223] ;  /* 0x00000000dfc8783b */ /* 0x000f620000000200 */
[C---:B------:R-:W-:Y:S08]  /*a990*/  HMMA.16816.F32.BF16 R4, R204.reuse, R208, R4 ;  /* 0x000000d0cc04723c */ /* 0x040ff00000041804 */
[C---:B------:R-:W-:Y:S01]  /*a9a0*/  HMMA.16816.F32.BF16 R8, R204.reuse, R210, R8 ;  /* 0x000000d2cc08723c */ /* 0x040fe20000041808 */
[----:B------:R-:W-:Y:S07]  /*a9b0*/  LDSM.16.M88.4 R208, [R231+0xa000] ;  /* 0x00a00000e7d0783b */ /* 0x000fee0000000200 */
[C---:B--2---:R-:W-:Y:S08]  /*a9c0*/  HMMA.16816.F32.BF16 R12, R204.reuse, R168, R12 ;  /* 0x000000a8cc0c723c */ /* 0x044ff0000004180c */
[C---:B------:R-:W-:Y:S01]  /*a9d0*/  HMMA.16816.F32.BF16 R16, R204.reuse, R170, R16 ;  /* 0x000000aacc10723c */ /* 0x040fe20000041810 */
[----:B------:R-:W2:Y:S07]  /*a9e0*/  LDSM.16.M88.4 R168, [R222] ;  /* 0x00000000dea8783b */ /* 0x000eae0000000200 */
[C---:B------:R-:W-:Y:S08]  /*a9f0*/  HMMA.16816.F32.BF16 R20, R204.reuse, R172, R20 ;  /* 0x000000accc14723c */ /* 0x040ff00000041814 */
[C---:B------:R-:W-:Y:S01]  /*aa00*/  HMMA.16816.F32.BF16 R24, R204.reuse, R174, R24 ;  /* 0x000000aecc18723c */ /* 0x040fe20000041818 */
[----:B------:R-:W2:Y:S07]  /*aa10*/  LDSM.16.M88.4 R172, [R221] ;  /* 0x00000000ddac783b */ /* 0x000eae0000000200 */
[C---:B------:R-:W-:Y:S08]  /*aa20*/  HMMA.16816.F32.BF16 R28, R204.reuse, R176, R28 ;  /* 0x000000b0cc1c723c */ /* 0x040ff0000004181c */
[----:B------:R-:W-:Y:S01]  /*aa30*/  HMMA.16816.F32.BF16 R32, R204, R178, R32 ;  /* 0x000000b2cc20723c */ /* 0x000fe20000041820 */
[----:B------:R-:W2:Y:S06]  /*aa40*/  LDSM.16.M88.4 R176, [R220] ;  /* 0x00000000dcb0783b */ /* 0x000eac0000000200 */
[----:B------:R-:W2:Y:S01]  /*aa50*/  LDSM.16.M88.4 R204, [R234+0x2000] ;  /* 0x00200000eacc783b */ /* 0x000ea20000000200 */
[C---:B----4-:R-:W-:Y:S08]  /*aa60*/  HMMA.16816.F32.BF16 R4, R180.reuse, R184, R4 ;  /* 0x000000b8b404723c */ /* 0x050ff00000041804 */
[C---:B------:R-:W-:Y:S01]  /*aa70*/  HMMA.16816.F32.BF16 R8, R180.reuse, R186, R8 ;  /* 0x000000bab408723c */ /* 0x040fe20000041808 */
[----:B------:R-:W-:Y:S07]  /*aa80*/  LDSM.16.M88.4 R184, [R231+0xb800] ;  /* 0x00b80000e7b8783b */ /* 0x000fee0000000200 */
[C---:B-1----:R-:W-:Y:S08]  /*aa90*/  HMMA.16816.F32.BF16 R12, R180.reuse, R164, R12 ;  /* 0x000000a4b40c723c */ /* 0x042ff0000004180c */
[C---:B------:R-:W-:Y:S01]  /*aaa0*/  HMMA.16816.F32.BF16 R16, R180.reuse, R166, R16 ;  /* 0x000000a6b410723c */ /* 0x040fe20000041810 */
[----:B------:R-:W1:Y:S07]  /*aab0*/  LDSM.16.M88.4 R164, [R231+0xa800] ;  /* 0x00a80000e7a4783b */ /* 0x000e6e0000000200 */
[C---:B---3--:R-:W-:Y:S08]  /*aac0*/  HMMA.16816.F32.BF16 R20, R180.reuse, R188, R20 ;  /* 0x000000bcb414723c */ /* 0x048ff00000041814 */
[C---:B------:R-:W-:Y:S01]  /*aad0*/  HMMA.16816.F32.BF16 R24, R180.reuse, R190, R24 ;  /* 0x000000beb418723c */ /* 0x040fe20000041818 */
[----:B------:R-:W-:Y:S07]  /*aae0*/  LDSM.16.M88.4 R188, [R233+0x2000] ;  /* 0x00200000e9bc783b */ /* 0x000fee0000000200 */
[C---:B------:R-:W-:Y:S08]  /*aaf0*/  HMMA.16816.F32.BF16 R28, R180.reuse, R192, R28 ;  /* 0x000000c0b41c723c */ /* 0x040ff0000004181c */
[----:B------:R-:W-:Y:S01]  /*ab00*/  HMMA.16816.F32.BF16 R32, R180, R194, R32 ;  /* 0x000000c2b420723c */ /* 0x000fe20000041820 */
[----:B------:R-:W3:Y:S06]  /*ab10*/  LDSM.16.M88.4 R180, [R231+0xb000] ;  /* 0x00b00000e7b4783b */ /* 0x000eec0000000200 */
[----:B------:R-:W4:Y:S01]  /*ab20*/  LDSM.16.M88.4 R192, [R224+0x2000] ;  /* 0x00200000e0c0783b */ /* 0x000f220000000200 */
[C---:B-----5:R-:W-:Y:S08]  /*ab30*/  HMMA.16816.F32.BF16 R4, R196.reuse, R200, R4 ;  /* 0x000000c8c404723c */ /* 0x060ff00000041804 */
[C---:B------:R-:W-:Y:S01]  /*ab40*/  HMMA.16816.F32.BF16 R8, R196.reuse, R202, R8 ;  /* 0x000000cac408723c */ /* 0x040fe20000041808 */
[----:B------:R-:W-:Y:S07]  /*ab50*/  LDSM.16.M88.4 R200, [R237+0xc000] ;  /* 0x00c00000edc8783b */ /* 0x000fee0000000200 */
[C---:B--2---:R-:W-:Y:S08]  /*ab60*/  HMMA.16816.F32.BF16 R12, R196.reuse, R168, R12 ;  /* 0x000000a8c40c723c */ /* 0x044ff0000004180c */
[C---:B------:R-:W-:Y:S01]  /*ab70*/  HMMA.16816.F32.BF16 R16, R196.reuse, R170, R16 ;  /* 0x000000aac410723c */ /* 0x040fe20000041810 */
[----:B------:R-:W2:Y:S07]  /*ab80*/  LDSM.16.M88.4 R168, [R224+0x2800] ;  /* 0x00280000e0a8783b */ /* 0x000eae0000000200 */
[C---:B------:R-:W-:Y:S08]  /*ab90*/  HMMA.16816.F32.BF16 R20, R196.reuse, R172, R20 ;  /* 0x000000acc414723c */ /* 0x040ff00000041814 */
[C---:B------:R-:W-:Y:S01]  /*aba0*/  HMMA.16816.F32.BF16 R24, R196.reuse, R174, R24 ;  /* 0x000000aec418723c */ /* 0x040fe20000041818 */
[----:B------:R-:W5:Y:S07]  /*abb0*/  LDSM.16.M88.4 R172, [R224+0x3000] ;  /* 0x00300000e0ac783b */ /* 0x000f6e0000000200 */
[C---:B------:R-:W-:Y:S08]  /*abc0*/  HMMA.16816.F32.BF16 R28, R196.reuse, R176, R28 ;  /* 0x000000b0c41c723c */ /* 0x040ff0000004181c */
[----:B------:R-:W-:Y:S01]  /*abd0*/  HMMA.16816.F32.BF16 R32, R196, R178, R32 ;  /* 0x000000b2c420723c */ /* 0x000fe20000041820 */
[----:B------:R-:W2:Y:S06]  /*abe0*/  LDSM.16.M88.4 R176, [R224+0x3800] ;  /* 0x00380000e0b0783b */ /* 0x000eac0000000200 */
[----:B------:R-:W2:Y:S01]  /*abf0*/  LDSM.16.M88.4 R196, [R238+0x4000] ;  /* 0x00400000eec4783b */ /* 0x000ea20000000200 */
[C---:B------:R-:W-:Y:S08]  /*ac00*/  HMMA.16816.F32.BF16 R4, R204.reuse, R208, R4 ;  /* 0x000000d0cc04723c */ /* 0x040ff00000041804 */
[C---:B------:R-:W-:Y:S01]  /*ac10*/  HMMA.16816.F32.BF16 R8, R204.reuse, R210, R8 ;  /* 0x000000d2cc08723c */ /* 0x040fe20000041808 */
[----:B------:R-:W-:Y:S07]  /*ac20*/  LDSM.16.M88.4 R208, [R219] ;  /* 0x00000000dbd0783b */ /* 0x000fee0000000200 */
[C---:B-1----:R-:W-:Y:S08]  /*ac30*/  HMMA.16816.F32.BF16 R12, R204.reuse, R164, R12 ;  /* 0x000000a4cc0c723c */ /* 0x042ff0000004180c */
[C---:B------:R-:W-:Y:S01]  /*ac40*/  HMMA.16816.F32.BF16 R16, R204.reuse, R166, R16 ;  /* 0x000000a6cc10723c */ /* 0x040fe20000041810 */
[----:B------:R-:W1:Y:S07]  /*ac50*/  LDSM.16.M88.4 R164, [R237+0xc800] ;  /* 0x00c80000eda4783b */ /* 0x000e6e0000000200 */
[C---:B---3--:R-:W-:Y:S08]  /*ac60*/  HMMA.16816.F32.BF16 R20, R204.reuse, R180, R20 ;  /* 0x000000b4cc14723c */ /* 0x048ff00000041814 */
[C---:B------:R-:W-:Y:S01]  /*ac70*/  HMMA.16816.F32.BF16 R24, R204.reuse, R182, R24 ;  /* 0x000000b6cc18723c */ /* 0x040fe20000041818 */
[----:B------:R-:W3:Y:S07]  /*ac80*/  LDSM.16.M88.4 R180, [R237+0xd000] ;  /* 0x00d00000edb4783b */ /* 0x000eee0000000200 */
[C---:B------:R-:W-:Y:S08]  /*ac90*/  HMMA.16816.F32.BF16 R28, R204.reuse, R184, R28 ;  /* 0x000000b8cc1c723c */ /* 0x040ff0000004181c */
[----:B------:R-:W-:Y:S01]  /*aca0*/  HMMA.16816.F32.BF16 R32, R204, R186, R32 ;  /* 0x000000bacc20723c */ /* 0x000fe20000041820 */
[----:B------:R-:W1:Y:S06]  /*acb0*/  LDSM.16.M88.4 R184, [R237+0xd800] ;  /* 0x00d80000edb8783b */ /* 0x000e6c0000000200 */
[----:B------:R-:W1:Y:S01]  /*acc0*/  LDSM.16.M88.4 R204, [R236+0x4000] ;  /* 0x00400000eccc783b */ /* 0x000e620000000200 */
[C---:B----4-:R-:W-:Y:S08]  /*acd0*/  HMMA.16816.F32.BF16 R4, R188.reuse, R192, R4 ;  /* 0x000000c0bc04723c */ /* 0x050ff00000041804 */
[C---:B------:R-:W-:Y:S01]  /*ace0*/  HMMA.16816.F32.BF16 R8, R188.reuse, R194, R8 ;  /* 0x000000c2bc08723c */ /* 0x040fe20000041808 */
[----:B------:R-:W-:Y:S07]  /*acf0*/  LDSM.16.M88.4 R192, [R231+0xc000] ;  /* 0x00c00000e7c0783b */ /* 0x000fee0000000200 */
[C---:B--2---:R-:W-:Y:S08]  /*ad00*/  HMMA.16816.F32.BF16 R12, R188.reuse, R168, R12 ;  /* 0x000000a8bc0c723c */ /* 0x044ff0000004180c */
[C---:B------:R-:W-:Y:S01]  /*ad10*/  HMMA.16816.F32.BF16 R16, R188.reuse, R170, R16 ;  /* 0x000000aabc10723c */ /* 0x040fe20000041810 */
[----:B------:R-:W2:Y:S07]  /*ad20*/  LDSM.16.M88.4 R168, [R218] ;  /* 0x00000000daa8783b */ /* 0x000eae0000000200 */
[C---:B-----5:R-:W-:Y:S08]  /*ad30*/  HMMA.16816.F32.BF16 R20, R188.reuse, R172, R20 ;  /* 0x000000acbc14723c */ /* 0x060ff00000041814 */
[C---:B------:R-:W-:Y:S01]  /*ad40*/  HMMA.16816.F32.BF16 R24, R188.reuse, R174, R24 ;  /* 0x000000aebc18723c */ /* 0x040fe20000041818 */
[----:B------:R-:W4:Y:S07]  /*ad50*/  LDSM.16.M88.4 R172, [R217] ;  /* 0x00000000d9ac783b */ /* 0x000f2e0000000200 */
[C---:B------:R-:W-:Y:S08]  /*ad60*/  HMMA.16816.F32.BF16 R28, R188.reuse, R176, R28 ;  /* 0x000000b0bc1c723c */ /* 0x040ff0000004181c */
[----:B------:R-:W-:Y:S01]  /*ad70*/  HMMA.16816.F32.BF16 R32, R188, R178, R32 ;  /* 0x000000b2bc20723c */ /* 0x000fe20000041820 */
[----:B------:R-:W5:Y:S06]  /*ad80*/  LDSM.16.M88.4 R176, [R216] ;  /* 0x00000000d8b0783b */ /* 0x000f6c0000000200 */
[----:B------:R-:W2:Y:S01]  /*ad90*/  LDSM.16.M88.4 R188, [R234+0x4000] ;  /* 0x00400000eabc783b */ /* 0x000ea20000000200 */
[C---:B------:R-:W-:Y:S08]  /*ada0*/  HMMA.16816.F32.BF16 R4, R196.reuse, R200, R4 ;  /* 0x000000c8c404723c */ /* 0x040ff00000041804 */
[C---:B------:R-:W-:Y:S01]  /*adb0*/  HMMA.16816.F32.BF16 R8, R196.reuse, R202, R8 ;  /* 0x000000cac408723c */ /* 0x040fe20000041808 */
[----:B------:R-:W-:Y:S07]  /*adc0*/  LDSM.16.M88.4 R200, [R224+0x4000] ;  /* 0x00400000e0c8783b */ /* 0x000fee0000000200 */
        /* <DEDUP_REMOVED lines=10> */
[C---:B------:R-:W-:Y:S08]  /*ae70*/  HMMA.16816.F32.BF16 R4, R204.reuse, R208, R4 ;  /* 0x000000d0cc04723c */ /* 0x040ff00000041804 */
[C---:B------:R-:W-:Y:S01]  /*ae80*/  HMMA.16816.F32.BF16 R8, R204.reuse, R210, R8 ;  /* 0x000000d2cc08723c */ /* 0x040fe20000041808 */
[----:B------:R-:W-:Y:S07]  /*ae90*/  LDSM.16.M88.4 R208, [R237+0xe000] ;  /* 0x00e00000edd0783b */ /* 0x000fee0000000200 */
[C---:B--2---:R-:W-:Y:S08]  /*aea0*/  HMMA.16816.F32.BF16 R12, R204.reuse, R168, R12 ;  /* 0x000000a8cc0c723c */ /* 0x044ff0000004180c */
[C---:B------:R-:W-:Y:S01]  /*aeb0*/  HMMA.16816.F32.BF16 R16, R204.reuse, R170, R16 ;  /* 0x000000aacc10723c */ /* 0x040fe20000041810 */
[----:B------:R-:W2:Y:S07]  /*aec0*/  LDSM.16.M88.4 R168, [R224+0x4800] ;  /* 0x00480000e0a8783b */ /* 0x000eae0000000200 */
[C---:B----4-:R-:W-:Y:S08]  /*aed0*/  HMMA.16816.F32.BF16 R20, R204.reuse, R172, R20 ;  /* 0x000000accc14723c */ /* 0x050ff00000041814 */
[C---:B------:R-:W-:Y:S01]  /*aee0*/  HMMA.16816.F32.BF16 R24, R204.reuse, R174, R24 ;  /* 0x000000aecc18723c */ /* 0x040fe20000041818 */
[----:B------:R-:W4:Y:S07]  /*aef0*/  LDSM.16.M88.4 R172, [R224+0x5000] ;  /* 0x00500000e0ac783b */ /* 0x000f2e0000000200 */
[C---:B-----5:R-:W-:Y:S08]  /*af00*/  HMMA.16816.F32.BF16 R28, R204.reuse, R176, R28 ;  /* 0x000000b0cc1c723c */ /* 0x060ff0000004181c */
[----:B------:R-:W-:Y:S01]  /*af10*/  HMMA.16816.F32.BF16 R32, R204, R178, R32 ;  /* 0x000000b2cc20723c */ /* 0x000fe20000041820 */
[----:B------:R-:W5:Y:S06]  /*af20*/  LDSM.16.M88.4 R176, [R224+0x5800] ;  /* 0x00580000e0b0783b */ /* 0x000f6c0000000200 */
        /* <DEDUP_REMOVED lines=19> */
[----:B------:R-:W2:Y:S07]  /*b060*/  LDSM.16.M88.4 R168, [R214] ;  /* 0x00000000d6a8783b */ /* 0x000eae0000000200 */
[C---:B----4-:R-:W-:Y:S08]  /*b070*/  HMMA.16816.F32.BF16 R20, R196.reuse, R172, R20 ;  /* 0x000000acc414723c */ /* 0x050ff00000041814 */
[C---:B------:R-:W-:Y:S01]  /*b080*/  HMMA.16816.F32.BF16 R24, R196.reuse, R174, R24 ;  /* 0x000000aec418723c */ /* 0x040fe20000041818 */
[----:B------:R-:W4:Y:S07]  /*b090*/  LDSM.16.M88.4 R172, [R213] ;  /* 0x00000000d5ac783b */ /* 0x000f2e0000000200 */
[C---:B-----5:R-:W-:Y:S08]  /*b0a0*/  HMMA.16816.F32.BF16 R28, R196.reuse, R176, R28 ;  /* 0x000000b0c41c723c */ /* 0x060ff0000004181c */
        /* <DEDUP_REMOVED lines=17> */
[C---:B------:R-:W-:Y:S08]  /*b1c0*/  HMMA.16816.F32.BF16 R8, R188.reuse, R194, R8 ;  /* 0x000000c2bc08723c */ /* 0x040ff00000041808 */
[C---:B--2---:R-:W-:Y:S08]  /*b1d0*/  HMMA.16816.F32.BF16 R12, R188.reuse, R168, R12 ;  /* 0x000000a8bc0c723c */ /* 0x044ff0000004180c */
[C---:B------:R-:W-:Y:S08]  /*b1e0*/  HMMA.16816.F32.BF16 R16, R188.reuse, R170, R16 ;  /* 0x000000aabc10723c */ /* 0x040ff00000041810 */
[C---:B----4-:R-:W-:Y:S08]  /*b1f0*/  HMMA.16816.F32.BF16 R20, R188.reuse, R172, R20 ;  /* 0x000000acbc14723c */ /* 0x050ff00000041814 */
[C---:B------:R-:W-:Y:S08]  /*b200*/  HMMA.16816.F32.BF16 R24, R188.reuse, R174, R24 ;  /* 0x000000aebc18723c */ /* 0x040ff00000041818 */
[C---:B-----5:R-:W-:Y:S08]  /*b210*/  HMMA.16816.F32.BF16 R28, R188.reuse, R176, R28 ;  /* 0x000000b0bc1c723c */ /* 0x060ff0000004181c */
[----:B------:R-:W-:Y:S08]  /*b220*/  HMMA.16816.F32.BF16 R32, R188, R178, R32 ;  /* 0x000000b2bc20723c */ /* 0x000ff00000041820 */
[C---:B------:R-:W-:Y:S08]  /*b230*/  HMMA.16816.F32.BF16 R4, R196.reuse, R200, R4 ;  /* 0x000000c8c404723c */ /* 0x040ff00000041804 */
[C---:B------:R-:W-:Y:S08]  /*b240*/  HMMA.16816.F32.BF16 R8, R196.reuse, R202, R8 ;  /* 0x000000cac408723c */ /* 0x040ff00000041808 */
[C---:B-1----:R-:W-:Y:S08]  /*b250*/  HMMA.16816.F32.BF16 R12, R196.reuse, R164, R12 ;  /* 0x000000a4c40c723c */ /* 0x042ff0000004180c */
[C---:B------:R-:W-:Y:S01]  /*b260*/  HMMA.16816.F32.BF16 R16, R196.reuse, R166, R16 ;  /* 0x000000a6c410723c */ /* 0x040fe20000041810 */
[----:B------:R-:W1:Y:S07]  /*b270*/  LDSM.16.M88.4 R164, [R224+0x6800] ;  /* 0x00680000e0a4783b */ /* 0x000e6e0000000200 */
[C---:B---3--:R-:W-:Y:S08]  /*b280*/  HMMA.16816.F32.BF16 R20, R196.reuse, R180, R20 ;  /* 0x000000b4c414723c */ /* 0x048ff00000041814 */
[C---:B------:R-:W-:Y:S08]  /*b290*/  HMMA.16816.F32.BF16 R24, R196.reuse, R182, R24 ;  /* 0x000000b6c418723c */ /* 0x040ff00000041818 */
[C---:B------:R-:W-:Y:S08]  /*b2a0*/  HMMA.16816.F32.BF16 R28, R196.reuse, R184, R28 ;  /* 0x000000b8c41c723c */ /* 0x040ff0000004181c */
[----:B------:R-:W-:Y:S08]  /*b2b0*/  HMMA.16816.F32.BF16 R32, R196, R186, R32 ;  /* 0x000000bac420723c */ /* 0x000ff00000041820 */
[C---:B------:R-:W-:Y:S08]  /*b2c0*/  HMMA.16816.F32.BF16 R4, R204.reuse, R208, R4 ;  /* 0x000000d0cc04723c */ /* 0x040ff00000041804 */
[C---:B------:R-:W-:Y:S08]  /*b2d0*/  HMMA.16816.F32.BF16 R8, R204.reuse, R210, R8 ;  /* 0x000000d2cc08723c */ /* 0x040ff00000041808 */
[C---:B-1----:R-:W-:Y:S08]  /*b2e0*/  HMMA.16816.F32.BF16 R12, R204.reuse, R164, R12 ;  /* 0x000000a4cc0c723c */ /* 0x042ff0000004180c */
[----:B------:R-:W-:Y:S01]  /*b2f0*/  FMUL.FTZ R4, R4, c[0x0][0x2ec] ;  /* 0x0000bb0004047a20 */ /* 0x000fe20000410000 */
[C---:B------:R-:W-:Y:S03]  /*b300*/  HMMA.16816.F32.BF16 R16, R204.reuse, R166, R16 ;  /* 0x000000a6cc10723c */ /* 0x040fe60000041810 */
[----:B------:R-:W1:Y:S01]  /*b310*/  MUFU.TANH R183, R4 ;  /* 0x0000000400b77308 */ /* 0x000e620000002400 */
[----:B------:R-:W-:Y:S02]  /*b320*/  FMUL.FTZ R5, R5, c[0x0][0x2ec] ;  /* 0x0000bb0005057a20 */ /* 0x000fe40000410000 */
[----:B------:R-:W-:Y:S02]  /*b330*/  FMUL.FTZ R6, R6, c[0x0][0x2ec] ;  /* 0x0000bb0006067a20 */ /* 0x000fe40000410000 */
[----:B------:R-:W-:Y:S04]  /*b340*/  FMUL.FTZ R7, R7, c[0x0][0x2ec] ;  /* 0x0000bb0007077a20 */ /* 0x000fe80000410000 */
[----:B------:R-:W-:Y:S01]  /*b350*/  FMUL.FTZ R8, R8, c[0x0][0x2ec] ;  /* 0x0000bb0008087a20 */ /* 0x000fe20000410000 */
[----:B------:R-:W2:Y:S01]  /*b360*/  MUFU.TANH R177, R5 ;  /* 0x0000000500b17308 */ /* 0x000ea20000002400 */
[----:B------:R-:W-:Y:S02]  /*b370*/  FMUL.FTZ R9, R9, c[0x0][0x2ec] ;  /* 0x0000bb0009097a20 */ /* 0x000fe40000410000 */
[----:B------:R-:W-:Y:S02]  /*b380*/  FMUL.FTZ R10, R10, c[0x0][0x2ec] ;  /* 0x0000bb000a0a7a20 */ /* 0x000fe40000410000 */
[----:B------:R-:W-:Y:S02]  /*b390*/  FMUL.FTZ R11, R11, c[0x0][0x2ec] ;  /* 0x0000bb000b0b7a20 */ /* 0x000fe40000410000 */
[----:B------:R-:W-:Y:S02]  /*b3a0*/  FMUL.FTZ R12, R12, c[0x0][0x2ec] ;  /* 0x0000bb000c0c7a20 */ /* 0x000fe40000410000 */
[----:B------:R-:W-:Y:S01]  /*b3b0*/  FMUL.FTZ R13, R13, c[0x0][0x2ec] ;  /* 0x0000bb000d0d7a20 */ /* 0x000fe20000410000 */
[----:B------:R-:W3:Y:S01]  /*b3c0*/  MUFU.TANH R182, R6 ;  /* 0x0000000600b67308 */ /* 0x000ee20000002400 */
[----:B------:R-:W-:Y:S02]  /*b3d0*/  FMUL.FTZ R14, R14, c[0x0][0x2ec] ;  /* 0x0000bb000e0e7a20 */ /* 0x000fe40000410000 */
[----:B------:R-:W-:Y:S02]  /*b3e0*/  FMUL.FTZ R15, R15, c[0x0][0x2ec] ;  /* 0x0000bb000f0f7a20 */ /* 0x000fe40000410000 */
[----:B------:R-:W-:Y:S02]  /*b3f0*/  FMUL.FTZ R16, R16, c[0x0][0x2ec] ;  /* 0x0000bb0010107a20 */ /* 0x000fe40000410000 */
[----:B------:R-:W-:Y:S02]  /*b400*/  FMUL.FTZ R17, R17, c[0x0][0x2ec] ;  /* 0x0000bb0011117a20 */ /* 0x000fe40000410000 */
[----:B------:R-:W-:Y:S01]  /*b410*/  FMUL.FTZ R18, R18, c[0x0][0x2ec] ;  /* 0x0000bb0012127a20 */ /* 0x000fe20000410000 */
[----:B------:R4:W1:Y:S01]  /*b420*/  MUFU.TANH R181, R7 ;  /* 0x0000000700b57308 */ /* 0x0008620000002400 */
[----:B------:R-:W-:Y:S09]  /*b430*/  FMUL.FTZ R19, R19, c[0x0][0x2ec] ;  /* 0x0000bb0013137a20 */ /* 0x000ff20000410000 */
        /* <DEDUP_REMOVED lines=8> */
[----:B------:R-:W-:Y:S04]  /*b4c0*/  DEPBAR.LE SB0, 0x0 ;  /* 0x000080000000791a */ /* 0x000fe80000000000 */
[C---:B----4-:R-:W-:Y:S04]  /*b4d0*/  HMMA.16816.F32.BF16 R20, R204.reuse, R4, R20 ;  /* 0x00000004cc14723c */ /* 0x050fe80000041814 */
[----:B------:R4:W1:Y:S01]  /*b4e0*/  MUFU.TANH R173, R14 ;  /* 0x0000000e00ad7308 */ /* 0x0008620000002400 */
[----:B------:R-:W-:Y:S03]  /*b4f0*/  BAR.SYNC.DEFER_BLOCKING 0x0 ;  /* 0x0000000000007b1d */ /* 0x000fe60000010000 */
[C---:B------:R-:W-:Y:S06]  /*b500*/  HMMA.16816.F32.BF16 R24, R204.reuse, R6, R24 ;  /* 0x00000006cc18723c */ /* 0x040fec0000041818 */
[----:B------:R4:W1:Y:S10]  /*b510*/  MUFU.TANH R172, R15 ;  /* 0x0000000f00ac7308 */ /* 0x0008740000002400 */
[----:B------:R4:W1:Y:S01]  /*b520*/  MUFU.TANH R171, R16 ;  /* 0x0000001000ab7308 */ /* 0x0008620000002400 */
[----:B------:R-:W-:Y:S02]  /*b530*/  FMUL.FTZ R20, R20, c[0x0][0x2ec] ;  /* 0x0000bb0014147a20 */ /* 0x000fe40000410000 */
[----:B------:R-:W-:Y:S02]  /*b540*/  FMUL.FTZ R21, R21, c[0x0][0x2ec] ;  /* 0x0000bb0015157a20 */ /* 0x000fe40000410000 */
[----:B------:R-:W-:Y:S02]  /*b550*/  FMUL.FTZ R22, R22, c[0x0][0x2ec] ;  /* 0x0000bb0016167a20 */ /* 0x000fe40000410000 */
[----:B------:R-:W-:Y:S03]  /*b560*/  FMUL.FTZ R23, R23, c[0x0][0x2ec] ;  /* 0x0000bb0017177a20 */ /* 0x000fe60000410000 */
[----:B------:R4:W1:Y:S01]  /*b570*/  MUFU.TANH R170, R17 ;  /* 0x0000001100aa7308 */ /* 0x0008620000002400 */
[----:B------:R-:W-:Y:S02]  /*b580*/  FMUL.FTZ R24, R24, c[0x0][0x2ec] ;  /* 0x0000bb0018187a20 */ /* 0x000fe40000410000 */
[----:B------:R-:W-:Y:S01]  /*b590*/  FMUL.FTZ R25, R25, c[0x0][0x2ec] ;  /* 0x0000bb0019197a20 */ /* 0x000fe20000410000 */
[C---:B-----5:R-:W-:Y:S03]  /*b5a0*/  HMMA.16816.F32.BF16 R28, R204.reuse, R8, R28 ;  /* 0x00000008cc1c723c */ /* 0x060fe6000004181c */
[----:B------:R-:W-:Y:S02]  /*b5b0*/  FMUL.FTZ R26, R26, c[0x0][0x2ec] ;  /* 0x0000bb001a1a7a20 */ /* 0x000fe40000410000 */
[----:B------:R-:W-:Y:S01]  /*b5c0*/  FMUL.FTZ R27, R27, c[0x0][0x2ec] ;  /* 0x0000bb001b1b7a20 */ /* 0x000fe20000410000 */
[----:B------:R4:W1:Y:S02]  /*b5d0*/  MUFU.TANH R169, R18 ;  /* 0x0000001200a97308 */ /* 0x0008640000002400 */
[----:B------:R-:W-:Y:S08]  /*b5e0*/  HMMA.16816.F32.BF16 R32, R204, R10, R32 ;  /* 0x0000000acc20723c */ /* 0x000ff00000041820 */
[----:B------:R4:W1:Y:S08]  /*b5f0*/  MUFU.TANH R168, R19 ;  /* 0x0000001300a87308 */ /* 0x0008700000002400 */
[----:B------:R-:W-:Y:S02]  /*b600*/  FMUL.FTZ R28, R28, c[0x0][0x2ec] ;  /* 0x0000bb001c1c7a20 */ /* 0x000fe40000410000 */
[----:B------:R4:W1:Y:S01]  /*b610*/  MUFU.TANH R209, R20 ;  /* 0x0000001400d17308 */ /* 0x0008620000002400 */
[----:B------:R-:W-:Y:S02]  /*b620*/  FMUL.FTZ R29, R29, c[0x0][0x2ec] ;  /* 0x0000bb001d1d7a20 */ /* 0x000fe40000410000 */
[----:B------:R-:W-:Y:S02]  /*b630*/  FMUL.FTZ R30, R30, c[0x0][0x2ec] ;  /* 0x0000bb001e1e7a20 */ /* 0x000fe40000410000 */
[----:B------:R-:W-:Y:S02]  /*b640*/  FMUL.FTZ R31, R31, c[0x0][0x2ec] ;  /* 0x0000bb001f1f7a20 */ /* 0x000fe40000410000 */
[----:B------:R-:W-:Y:S02]  /*b650*/  FMUL.FTZ R32, R32, c[0x0][0x2ec] ;  /* 0x0000bb0020207a20 */ /* 0x000fe40000410000 */
[----:B------:R-:W-:Y:S01]  /*b660*/  FMUL.FTZ R33, R33, c[0x0][0x2ec] ;  /* 0x0000bb0021217a20 */ /* 0x000fe20000410000 */
[----:B------:R4:W1:Y:S01]  /*b670*/  MUFU.TANH R210, R21 ;  /* 0x0000001500d27308 */ /* 0x0008620000002400 */
[----:B------:R-:W-:Y:S02]  /*b680*/  FMUL.FTZ R34, R34, c[0x0][0x2ec] ;  /* 0x0000bb0022227a20 */ /* 0x000fe40000410000 */
[----:B------:R-:W-:Y:S07]  /*b690*/  FMUL.FTZ R35, R35, c[0x0][0x2ec] ;  /* 0x0000bb0023237a20 */ /* 0x000fee0000410000 */
        /* <DEDUP_REMOVED lines=15> */
[----:B--23--:R-:W-:Y:S02]  /*b790*/  MOV R8, UR14 ;  /* 0x0000000e00087c02 */ /* 0x00cfe40008000f00 */
[----:B------:R-:W-:Y:S01]  /*b7a0*/  MOV R4, UR13 ;  /* 0x0000000d00047c02 */ /* 0x000fe20008000f00 */
[----:B------:R-:W-:-:S05]  /*b7b0*/  @!P0 BRA `(.L_x_2387) ;  /* 0x000003c000008947 */ /* 0x000fca0003800000 */
[----:B------:R-:W-:Y:S01]  /*b7c0*/  IMAD.SHL.U32 R11, R243, 0x40, RZ ;  /* 0x00000040f30b7824 */ /* 0x000fe200078e00ff */
[----:B------:R-:W-:Y:S04]  /*b7d0*/  IABS R3, c[0x0][0x2d0] ;  /* 0x0000b40000037a13 */ /* 0x000fe80000000000 */
[----:B-1----:R-:W1:Y:S01]  /*b7e0*/  I2F.RP R12, R3 ;  /* 0x00000003000c7306 */ /* 0x002e620000209400 */
        /* <DEDUP_REMOVED lines=57> */
.L_x_2387:
        /* <DEDUP_REMOVED lines=28> */
.L_x_2386:
[----:B-123--:R-:W-:Y:S01]  /*bd40*/  FMNMX.FTZ R5, R183, R2, !PT ;  /* 0x00000002b7057209 */ /* 0x00efe20007810000 */
[----:B----4-:R-:W-:Y:S01]  /*bd50*/  LDSM.16.MT88.4 R12, [R232+0x10000] ;  /* 0x01000000e80c783b */ /* 0x010fe20000004200 */
        /* <DEDUP_REMOVED lines=46> */
[----:B------:R-:W-:Y:S02]  /*c040*/  FADD.FTZ R2, -R164, R2 ;  /* 0x00000002a4027221 */ /* 0x000fe40000010100 */
[----:B------:R-:W1:Y:S01]  /*c050*/  MUFU.EX2 R0, R0 ;  /* 0x0000000000007308 */ /* 0x000e620000000800 */
[----:B------:R-:W-:Y:S01]  /*c060*/  FSEL R187, R187, RZ, P1 ;  /* 0x000000ffbbbb7208 */ /* 0x000fe20000800000 */
[----:B------:R-:W-:Y:S01]  /*c070*/  FMUL.FTZ R2, R2, c[0x0][0x23c] ;  /* 0x00008f0002027a20 */ /* 0x000fe20000410000 */
[----:B------:R-:W-:Y:S03]  /*c080*/  FSETP.NEU.FTZ.AND P1, PT, R3, -INF , PT ;  /* 0xff8000000300780b */ /* 0x000fe60003f3d000 */
[--C-:B------:R-:W-:Y:S01]  /*c090*/  FFMA.FTZ R185, R177, c[0x0][0x23c], -R187.reuse ;  /* 0x00008f00b1b97a23 */ /* 0x100fe200000108bb */
[----:B------:R-:W-:Y:S01]  /*c0a0*/  FSEL R177, R4, RZ, P1 ;  /* 0x000000ff04b17208 */ /* 0x000fe20000800000 */
[--C-:B------:R-:W-:Y:S01]  /*c0b0*/  FFMA.FTZ R186, R183, c[0x0][0x23c], -R187.reuse ;  /* 0x00008f00b7ba7a23 */ /* 0x100fe200000108bb */
[----:B------:R-:W-:Y:S01]  /*c0c0*/  ISETP.GT.AND P1, PT, R243, 0x1, PT ;  /* 0x00000001f300780c */ /* 0x000fe20003f24270 */
[----:B------:R-:W-:Y:S01]  /*c0d0*/  FFMA.FTZ R184, R180, c[0x0][0x23c], -R187 ;  /* 0x00008f00b4b87a23 */ /* 0x000fe200000108bb */
[----:B------:R-:W2:Y:S01]  /*c0e0*/  MUFU.EX2 R2, R2 ;  /* 0x0000000200027308 */ /* 0x000ea20000000800 */
[--C-:B------:R-:W-:Y:S02]  /*c0f0*/  FFMA.FTZ R182, R182, c[0x0][0x23c], -R177.reuse ;  /* 0x00008f00b6b67a23 */ /* 0x100fe400000108b1 */
[----:B------:R-:W-:Y:S02]  /*c100*/  FFMA.FTZ R181, R181, c[0x0][0x23c], -R177 ;  /* 0x00008f00b5b57a23 */ /* 0x000fe400000108b1 */
[----:B------:R-:W-:Y:S02]  /*c110*/  FFMA.FTZ R183, R193, c[0x0][0x23c], -R187 ;  /* 0x00008f00c1b77a23 */ /* 0x000fe400000108bb */
[--C-:B------:R-:W-:Y:S02]  /*c120*/  FFMA.FTZ R180, R192, c[0x0][0x23c], -R177.reuse ;  /* 0x00008f00c0b47a23 */ /* 0x100fe400000108b1 */
[----:B------:R-:W-:Y:S01]  /*c130*/  FFMA.FTZ R167, R191, c[0x0][0x23c], -R177 ;  /* 0x00008f00bfa77a23 */ /* 0x000fe200000108b1 */
        /* <DEDUP_REMOVED lines=18> */
[----:B------:R-:W-:Y:S01]  /*c260*/  FMUL.FTZ R25, R2, R141 ;  /* 0x0000008d02197220 */ /* 0x000fe20000410000 */
[----:B------:R-:W2:Y:S01]  /*c270*/  MUFU.EX2 R181, R181 ;  /* 0x000000b500b57308 */ /* 0x000ea20000000800 */
[C---:B------:R-:W-:Y:S01]  /*c280*/  FMUL.FTZ R26, R0.reuse, R142 ;  /* 0x0000008e001a7220 */ /* 0x040fe20000410000 */
[----:B------:R-:W-:Y:S01]  /*c290*/  LDSM.16.MT88.4 R148, [R228+0x10800] ;  /* 0x01080000e494783b */ /* 0x000fe20000004200 */
[----:B------:R-:W-:Y:S01]  /*c2a0*/  FMUL.FTZ R27, R0, R143 ;  /* 0x0000008f001b7220 */ /* 0x000fe20000410000 */
[----:B-1----:R-:W-:Y:S01]  /*c2b0*/  F2FP.BF16.PACK_AB R160, R185, R186 ;  /* 0x000000bab9a0723e */ /* 0x002fe200000010ff */
[C---:B------:R-:W-:Y:S02]  /*c2c0*/  FMUL.FTZ R32, R2.reuse, R132 ;  /* 0x0000008402207220 */ /* 0x040fe40000410000 */
[----:B------:R-:W-:Y:S02]  /*c2d0*/  FMUL.FTZ R33, R2, R133 ;  /* 0x0000008502217220 */ /* 0x000fe40000410000 */
[C---:B------:R-:W-:Y:S01]  /*c2e0*/  FMUL.FTZ R34, R0.reuse, R134 ;  /* 0x0000008600227220 */ /* 0x040fe20000410000 */
[----:B------:R-:W-:Y:S01]  /*c2f0*/  MUFU.EX2 R184, R184 ;  /* 0x000000b800b87308 */ /* 0x000fe20000000800 */
[----:B------:R-:W-:Y:S01]  /*c300*/  LDSM.16.MT88.4 R140, [R228+0x12000] ;  /* 0x01200000e48c783b */ /* 0x000fe20000004200 */
[----:B------:R-:W-:Y:S02]  /*c310*/  FMUL.FTZ R35, R0, R135 ;  /* 0x0000008700237220 */ /* 0x000fe40000410000 */
[----:B------:R-:W-:Y:S02]  /*c320*/  FFMA.FTZ R192, R174, c[0x0][0x23c], -R187 ;  /* 0x00008f00aec07a23 */ /* 0x000fe400000108bb */
[--C-:B------:R-:W-:Y:S02]  /*c330*/  FFMA.FTZ R193, R173, c[0x0][0x23c], -R177.reuse ;  /* 0x00008f00adc17a23 */ /* 0x100fe400000108b1 */
[----:B------:R-:W-:Y:S01]  /*c340*/  FFMA.FTZ R194, R172, c[0x0][0x23c], -R177 ;  /* 0x00008f00acc27a23 */ /* 0x000fe200000108b1 */
[----:B------:R-:W-:Y:S01]  /*c350*/  LDSM.16.MT88.4 R132, [R229+0x12000] ;  /* 0x01200000e584783b */ /* 0x000fe20000004200 */
[----:B------:R-:W1:Y:S01]  /*c360*/  MUFU.EX2 R183, R183 ;  /* 0x000000b700b77308 */ /* 0x000e620000000800 */
[--C-:B------:R-:W-:Y:S02]  /*c370*/  FFMA.FTZ R196, R171, c[0x0][0x23c], -R187.reuse ;  /* 0x00008f00abc47a23 */ /* 0x100fe400000108bb */
[----:B------:R-:W-:Y:S01]  /*c380*/  FFMA.FTZ R195, R170, c[0x0][0x23c], -R187 ;  /* 0x00008f00aac37a23 */ /* 0x000fe200000108bb */
[----:B--2---:R-:W-:Y:S01]  /*c390*/  F2FP.BF16.PACK_AB R161, R181, R182 ;  /* 0x000000b6b5a1723e */ /* 0x004fe200000010ff */
[--C-:B------:R-:W-:Y:S02]  /*c3a0*/  FFMA.FTZ R197, R169, c[0x0][0x23c], -R177.reuse ;  /* 0x00008f00a9c57a23 */ /* 0x100fe400000108b1 */
[----:B------:R-:W-:Y:S01]  /*c3b0*/  LDSM.16.MT88.4 R172, [R230+0x14800] ;  /* 0x01480000e6ac783b */ /* 0x000fe20000004200 */
[--C-:B------:R-:W-:Y:S02]  /*c3c0*/  FFMA.FTZ R198, R168, c[0x0][0x23c], -R177.reuse ;  /* 0x00008f00a8c67a23 */ /* 0x100fe400000108b1 */
[----:B------:R-:W-:Y:S01]  /*c3d0*/  MUFU.EX2 R180, R180 ;  /* 0x000000b400b47308 */ /* 0x000fe20000000800 */
[----:B------:R-:W-:Y:S02]  /*c3e0*/  FFMA.FTZ R207, R179, c[0x0][0x23c], -R177 ;  /* 0x00008f00b3cf7a23 */ /* 0x000fe400000108b1 */
[C---:B------:R-:W-:Y:S02]  /*c3f0*/  FMUL.FTZ R36, R2.reuse, R36 ;  /* 0x0000002402247220 */ /* 0x040fe40000410000 */
[----:B------:R-:W-:Y:S01]  /*c400*/  LDSM.16.MT88.4 R168, [R232+0x14800] ;  /* 0x01480000e8a8783b */ /* 0x000fe20000004200 */
[----:B------:R-:W-:Y:S02]  /*c410*/  FMUL.FTZ R37, R2, R37 ;  /* 0x0000002502257220 */ /* 0x000fe40000410000 */
[C---:B------:R-:W-:Y:S02]  /*c420*/  FMUL.FTZ R38, R0.reuse, R38 ;  /* 0x0000002600267220 */ /* 0x040fe40000410000 */
        /* <DEDUP_REMOVED lines=16> */
[----:B--2---:R-:W-:Y:S01]  /*c530*/  F2FP.BF16.PACK_AB R163, R167, R180 ;  /* 0x000000b4a7a3723e */ /* 0x004fe200000010ff */
[----:B------:R-:W-:Y:S02]  /*c540*/  FMUL.FTZ R51, R0, R51 ;  /* 0x0000003300337220 */ /* 0x000fe40000410000 */
[C---:B------:R-:W-:Y:S02]  /*c550*/  FMUL.FTZ R52, R2.reuse, R52 ;  /* 0x0000003402347220 */ /* 0x040fe40000410000 */
[----:B------:R-:W-:Y:S01]  /*c560*/  FMUL.FTZ R53, R2, R53 ;  /* 0x0000003502357220 */ /* 0x000fe20000410000 */
[----:B------:R-:W-:Y:S01]  /*c570*/  MUFU.EX2 R193, R193 ;  /* 0x000000c100c17308 */ /* 0x000fe20000000800 */
[C---:B------:R-:W-:Y:S05]  /*c580*/  HMMA.16816.F32.BF16 R4, R160.reuse, R12, R4 ;  /* 0x0000000ca004723c */ /* 0x040fea0000041804 */
[----:B------:R-:W-:Y:S02]  /*c590*/  FMUL.FTZ R54, R0, R54 ;  /* 0x0000003600367220 */ /* 0x000fe40000410000 */
[C---:B------:R-:W-:Y:S01]  /*c5a0*/  FMUL.FTZ R12, R2.reuse, R152 ;  /* 0x00000098020c7220 */ /* 0x040fe20000410000 */
[C---:B------:R-:W-:Y:S01]  /*c5b0*/  HMMA.16816.F32.BF16 R8, R160.reuse, R14, R8 ;  /* 0x0000000ea008723c */ /* 0x040fe20000041808 */
[----:B------:R-:W2:Y:S03]  /*c5c0*/  MUFU.EX2 R194, R194 ;  /* 0x000000c200c27308 */ /* 0x000ea60000000800 */
[----:B------:R-:W-:Y:S02]  /*c5d0*/  FMUL.FTZ R13, R2, R153 ;  /* 0x00000099020d7220 */ /* 0x000fe40000410000 */
[C---:B------:R-:W-:Y:S02]  /*c5e0*/  FMUL.FTZ R55, R0.reuse, R55 ;  /* 0x0000003700377220 */ /* 0x040fe40000410000 */
[C---:B------:R-:W-:Y:S03]  /*c5f0*/  FMUL.FTZ R14, R0.reuse, R154 ;  /* 0x0000009a000e7220 */ /* 0x040fe60000410000 */
[----:B------:R-:W-:Y:S01]  /*c600*/  MUFU.EX2 R196, R196 ;  /* 0x000000c400c47308 */ /* 0x000fe20000000800 */
[----:B------:R-:W-:Y:S02]  /*c610*/  FMUL.FTZ R15, R0, R155 ;  /* 0x0000009b000f7220 */ /* 0x000fe40000410000 */
[----:B------:R-:W3:Y:S01]  /*c620*/  LDSM.16.MT88.4 R152, [R228+0x10000] ;  /* 0x01000000e498783b */ /* 0x000ee20000004200 */
[C---:B------:R-:W-:Y:S02]  /*c630*/  FMUL.FTZ R56, R2.reuse, R56 ;  /* 0x0000003802387220 */ /* 0x040fe40000410000 */
[----:B------:R-:W-:Y:S02]  /*c640*/  FMUL.FTZ R57, R2, R57 ;  /* 0x0000003902397220 */ /* 0x000fe40000410000 */
[C---:B------:R-:W-:Y:S02]  /*c650*/  HMMA.16816.F32.BF16 R12, R160.reuse, R20, R12 ;  /* 0x00000014a00c723c */ /* 0x040fe4000004180c */
[----:B------:R-:W4:Y:S01]  /*c660*/  MUFU.EX2 R195, R195 ;  /* 0x000000c300c37308 */ /* 0x000f220000000800 */
[C---:B------:R-:W-:Y:S02]  /*c670*/  FMUL.FTZ R58, R0.reuse, R58 ;  /* 0x0000003a003a7220 */ /* 0x040fe40000410000 */
[----:B------:R-:W-:Y:S02]  /*c680*/  FMUL.FTZ R59, R0, R59 ;  /* 0x0000003b003b7220 */ /* 0x000fe40000410000 */
[C---:B------:R-:W-:Y:S01]  /*c690*/  FMUL.FTZ R20, R2.reuse, R144 ;  /* 0x0000009002147220 */ /* 0x040fe20000410000 */
[C---:B------:R-:W-:Y:S04]  /*c6a0*/  HMMA.16816.F32.BF16 R16, R160.reuse, R22, R16 ;  /* 0x00000016a010723c */ /* 0x040fe80000041810 */
[C---:B------:R-:W-:Y:S01]  /*c6b0*/  FMUL.FTZ R21, R2.reuse, R145 ;  /* 0x0000009102157220 */ /* 0x040fe20000410000 */
[----:B------:R-:W-:Y:S01]  /*c6c0*/  MUFU.EX2 R197, R197 ;  /* 0x000000c500c57308 */ /* 0x000fe20000000800 */
[----:B------:R-:W-:Y:S02]  /*c6d0*/  FMUL.FTZ R60, R2, R60 ;  /* 0x0000003c023c7220 */ /* 0x000fe40000410000 */
[C---:B------:R-:W-:Y:S04]  /*c6e0*/  FMUL.FTZ R22, R0.reuse, R146 ;  /* 0x0000009200167220 */ /* 0x040fe80000410000 */
[----:B------:R-:W-:Y:S02]  /*c6f0*/  FMUL.FTZ R23, R0, R147 ;  /* 0x0000009300177220 */ /* 0x000fe40000410000 */
[----:B------:R-:W5:Y:S01]  /*c700*/  LDSM.16.MT88.4 R144, [R232+0x12000] ;  /* 0x01200000e890783b */ /* 0x000f620000004200 */
[----:B------:R-:W-:Y:S01]  /*c710*/  FMUL.FTZ R61, R2, R61 ;  /* 0x0000003d023d7220 */ /* 0x000fe20000410000 */
[----:B------:R-:W1:Y:S01]  /*c720*/  MUFU.EX2 R198, R198 ;  /* 0x000000c600c67308 */ /* 0x000e620000000800 */
[C---:B------:R-:W-:Y:S02]  /*c730*/  FMUL.FTZ R62, R0.reuse, R62 ;  /* 0x0000003e003e7220 */ /* 0x040fe40000410000 */
[C---:B------:R-:W-:Y:S03]  /*c740*/  HMMA.16816.F32.BF16 R20, R160.reuse, R28, R20 ;  /* 0x0000001ca014723c */ /* 0x040fe60000041814 */
[----:B------:R-:W-:Y:S02]  /*c750*/  FMUL.FTZ R63, R0, R63 ;  /* 0x0000003f003f7220 */ /* 0x000fe40000410000 */
[C---:B------:R-:W-:Y:S02]  /*c760*/  FMUL.FTZ R64, R2.reuse, R64 ;  /* 0x0000004002407220 */ /* 0x040fe40000410000 */
[C---:B------:R-:W-:Y:S01]  /*c770*/  FMUL.FTZ R28, R2.reuse, R136 ;  /* 0x00000088021c7220 */ /* 0x040fe20000410000 */
[C---:B------:R-:W-:Y:S01]  /*c780*/  HMMA.16816.F32.BF16 R24, R160.reuse, R30, R24 ;  /* 0x0000001ea018723c */ /* 0x040fe20000041818 */
[----:B------:R-:W-:Y:S03]  /*c790*/  MUFU.EX2 R207, R207 ;  /* 0x000000cf00cf7308 */ /* 0x000fe60000000800 */
[C---:B------:R-:W-:Y:S02]  /*c7a0*/  FMUL.FTZ R29, R2.reuse, R137 ;  /* 0x00000089021d7220 */ /* 0x040fe40000410000 */
[----:B------:R-:W-:Y:S02]  /*c7b0*/  FMUL.FTZ R65, R2, R65 ;  /* 0x0000004102417220 */ /* 0x000fe40000410000 */
[C---:B------:R-:W-:Y:S04]  /*c7c0*/  FMUL.FTZ R30, R0.reuse, R138 ;  /* 0x0000008a001e7220 */ /* 0x040fe80000410000 */
[C---:B------:R-:W-:Y:S02]  /*c7d0*/  FMUL.FTZ R31, R0.reuse, R139 ;  /* 0x0000008b001f7220 */ /* 0x040fe40000410000 */
[----:B------:R-:W1:Y:S01]  /*c7e0*/  LDSM.16.MT88.4 R136, [R230+0x12000] ;  /* 0x01200000e688783b */ /* 0x000e620000004200 */
        /* <DEDUP_REMOVED lines=10> */
[C---:B-----5:R-:W-:Y:S04]  /*c890*/  HMMA.16816.F32.BF16 R36, R160.reuse, R144, R36 ;  /* 0x00000090a024723c */ /* 0x060fe80000041824 */
[----:B------:R-:W-:Y:S02]  /*c8a0*/  FMUL.FTZ R73, R2, R73 ;  /* 0x0000004902497220 */ /* 0x000fe40000410000 */
[C---:B------:R-:W-:Y:S02]  /*c8b0*/  FMUL.FTZ R74, R0.reuse, R74 ;  /* 0x0000004a004a7220 */ /* 0x040fe40000410000 */
[C---:B------:R-:W-:Y:S01]  /*c8c0*/  HMMA.16816.F32.BF16 R40, R160.reuse, R146, R40 ;  /* 0x00000092a028723c */ /* 0x040fe20000041828 */
[----:B------:R-:W-:Y:S03]  /*c8d0*/  LDSM.16.MT88.4 R144, [R229+0x10800] ;  /* 0x01080000e590783b */ /* 0x000fe60000004200 */
        /* <DEDUP_REMOVED lines=88> */
[----:B------:R-:W-:Y:S01]  /*ce60*/  F2FP.BF16.PACK_AB R132, R192, R191 ;  /* 0x000000bfc084723e */ /* 0x000fe200000010ff */
[--C-:B------:R-:W-:Y:S01]  /*ce70*/  FFMA.FTZ R204, R209, c[0x0][0x23c], -R187.reuse ;  /* 0x00008f00d1cc7a23 */ /* 0x100fe200000108bb */
[----:B--2---:R-:W-:Y:S03]  /*ce80*/  F2FP.BF16.PACK_AB R133, R194, R193 ;  /* 0x000000c1c285723e */ /* 0x004fe600000010ff */
[----:B------:R-:W-:Y:S01]  /*ce90*/  HMMA.16816.F32.BF16 R128, R160, R134, R128 ;  /* 0x00000086a080723c */ /* 0x000fe20000041880 */
[----:B------:R-:W2:Y:S01]  /*cea0*/  LDSM.16.MT88.4 R160, [R229+0x12800] ;  /* 0x01280000e5a0783b */ /* 0x000ea20000004200 */
[----:B------:R-:W-:Y:S01]  /*ceb0*/  MUFU.EX2 R204, R204 ;  /* 0x000000cc00cc7308 */ /* 0x000fe20000000800 */
[----:B------:R-:W-:Y:S02]  /*cec0*/  FFMA.FTZ R205, R210, c[0x0][0x23c], -R187 ;  /* 0x00008f00d2cd7a23 */ /* 0x000fe400000108bb */
[----:B------:R-:W-:Y:S02]  /*ced0*/  FFMA.FTZ R206, R208, c[0x0][0x23c], -R177 ;  /* 0x00008f00d0ce7a23 */ /* 0x000fe400000108b1 */
[----:B----4-:R-:W-:Y:S01]  /*cee0*/  F2FP.BF16.PACK_AB R134, R195, R196 ;  /* 0x000000c4c386723e */ /* 0x010fe200000010ff */
[----:B------:R-:W-:Y:S01]  /*cef0*/  FFMA.FTZ R208, R178, c[0x0][0x23c], -R187 ;  /* 0x00008f00b2d07a23 */ /* 0x000fe200000108bb */
[----:B------:R-:W-:Y:S03]  /*cf00*/  F2FP.BF16.PACK_AB R135, R198, R197 ;  /* 0x000000c5c687723e */ /* 0x000fe600000010ff */
[----:B------:R-:W-:Y:S01]  /*cf10*/  FFMA.FTZ R202, R202, c[0x0][0x23c], -R177 ;  /* 0x00008f00caca7a23 */ /* 0x000fe200000108b1 */
[----:B------:R-:W-:Y:S01]  /*cf20*/  MUFU.EX2 R205, R205 ;  /* 0x000000cd00cd7308 */ /* 0x000fe20000000800 */
[--C-:B------:R-:W-:Y:S02]  /*cf30*/  FFMA.FTZ R203, R203, c[0x0][0x23c], -R187.reuse ;  /* 0x00008f00cbcb7a23 */ /* 0x100fe400000108bb */
[C---:B-----5:R-:W-:Y:S05]  /*cf40*/  HMMA.16816.F32.BF16 R4, R132.reuse, R140, R4 ;  /* 0x0000008c8404723c */ /* 0x060fea0000041804 */
[----:B------:R-:W-:Y:S02]  /*cf50*/  FFMA.FTZ R201, R201, c[0x0][0x23c], -R187 ;  /* 0x00008f00c9c97a23 */ /* 0x000fe400000108bb */
[--C-:B------:R-:W-:Y:S01]  /*cf60*/  FFMA.FTZ R200, R200, c[0x0][0x23c], -R177.reuse ;  /* 0x00008f00c8c87a23 */ /* 0x100fe200000108b1 */
[C---:B------:R-:W-:Y:S01]  /*cf70*/  HMMA.16816.F32.BF16 R8, R132.reuse, R142, R8 ;  /* 0x0000008e8408723c */ /* 0x040fe20000041808 */
[----:B------:R-:W3:Y:S01]  /*cf80*/  LDSM.16.MT88.4 R140, [R228+0x12800] ;  /* 0x01280000e48c783b */ /* 0x000ee20000004200 */
[----:B------:R-:W4:Y:S02]  /*cf90*/  MUFU.EX2 R206, R206 ;  /* 0x000000ce00ce7308 */ /* 0x000f240000000800 */
[----:B------:R-:W-:Y:S02]  /*cfa0*/  FFMA.FTZ R199, R199, c[0x0][0x23c], -R177 ;  /* 0x00008f00c7c77a23 */ /* 0x000fe400000108b1 */
[--C-:B------:R-:W-:Y:S02]  /*cfb0*/  FFMA.FTZ R189, R189, c[0x0][0x23c], -R187.reuse ;  /* 0x00008f00bdbd7a23 */ /* 0x100fe400000108bb */
[C---:B-1----:R-:W-:Y:S04]  /*cfc0*/  HMMA.16816.F32.BF16 R12, R132.reuse, R136, R12 ;  /* 0x00000088840c723c */ /* 0x042fe8000004180c */
[--C-:B------:R-:W-:Y:S01]  /*cfd0*/  FFMA.FTZ R190, R190, c[0x0][0x23c], -R187.reuse ;  /* 0x00008f00bebe7a23 */ /* 0x100fe200000108bb */
[----:B------:R-:W1:Y:S01]  /*cfe0*/  MUFU.EX2 R202, R202 ;  /* 0x000000ca00ca7308 */ /* 0x000e620000000800 */
[----:B------:R-:W-:Y:S02]  /*cff0*/  FFMA.FTZ R187, R176, c[0x0][0x23c], -R187 ;  /* 0x00008f00b0bb7a23 */ /* 0x000fe400000108bb */
[C---:B------:R-:W-:Y:S01]  /*d000*/  HMMA.16816.F32.BF16 R16, R132.reuse, R138, R16 ;  /* 0x0000008a8410723c */ /* 0x040fe20000041810 */
[----:B------:R-:W5:Y:S03]  /*d010*/  LDSM.16.MT88.4 R136, [R229+0x14800] ;  /* 0x01480000e588783b */ /* 0x000f660000004200 */
[--C-:B------:R-:W-:Y:S02]  /*d020*/  FFMA.FTZ R188, R188, c[0x0][0x23c], -R177.reuse ;  /* 0x00008f00bcbc7a23 */ /* 0x100fe400000108b1 */
[--C-:B------:R-:W-:Y:S01]  /*d030*/  FFMA.FTZ R166, R166, c[0x0][0x23c], -R177.reuse ;  /* 0x00008f00a6a67a23 */ /* 0x100fe200000108b1 */
[----:B------:R-:W-:Y:S01]  /*d040*/  MUFU.EX2 R203, R203 ;  /* 0x000000cb00cb7308 */ /* 0x000fe20000000800 */
[C---:B------:R-:W-:Y:S04]  /*d050*/  HMMA.16816.F32.BF16 R20, R132.reuse, R144, R20 ;  /* 0x000000908414723c */ /* 0x040fe80000041814 */
[----:B------:R-:W-:Y:S02]  /*d060*/  FFMA.FTZ R177, R165, c[0x0][0x23c], -R177 ;  /* 0x00008f00a5b17a23 */ /* 0x000fe400000108b1 */
[----:B------:R-:W-:Y:S01]  /*d070*/  FFMA.FTZ R186, R2, R252, R186 ;  /* 0x000000fc02ba7223 */ /* 0x000fe200000100ba */
[----:B------:R-:W-:Y:S01]  /*d080*/  MOV R2, R164 ;  /* 0x000000a400027202 */ /* 0x000fe20000000f00 */
[C---:B------:R-:W-:Y:S01]  /*d090*/  HMMA.16816.F32.BF16 R24, R132.reuse, R146, R24 ;  /* 0x000000928418723c */ /* 0x040fe20000041818 */
[----:B------:R-:W1:Y:S01]  /*d0a0*/  LDSM.16.MT88.4 R144, [R228+0x14800] ;  /* 0x01480000e490783b */ /* 0x000e620000004200 */
[----:B------:R2:W-:Y:S02]  /*d0b0*/  MUFU.EX2 R165, R177 ;  /* 0x000000b100a57308 */ /* 0x0005e40000000800 */
[----:B------:R-:W-:Y:S01]  /*d0c0*/  FFMA.FTZ R182, R0, R251, R182 ;  /* 0x000000fb00b67223 */ /* 0x000fe200000100b6 */
[----:B------:R-:W-:Y:S01]  /*d0d0*/  IADD3 R0, R243, -0x1, RZ ;  /* 0xfffffffff3007810 */ /* 0x000fe20007ffe0ff */
[----:B------:R-:W-:Y:S02]  /*d0e0*/  FADD.FTZ R186, R185, R186 ;  /* 0x000000bab9ba7221 */ /* 0x000fe40000010000 */
[C---:B------:R-:W-:Y:S04]  /*d0f0*/  HMMA.16816.F32.BF16 R28, R132.reuse, R148, R28 ;  /* 0x00000094841c723c */ /* 0x040fe8000004181c */
[----:B------:R-:W1:Y:S01]  /*d100*/  MUFU.EX2 R201, R201 ;  /* 0x000000c900c97308 */ /* 0x000e620000000800 */
[----:B------:R-:W-:Y:S01]  /*d110*/  FADD.FTZ R182, R181, R182 ;  /* 0x000000b6b5b67221 */ /* 0x000fe20000010000 */
[----:B------:R-:W-:Y:S01]  /*d120*/  MOV R243, R0 ;  /* 0x0000000000f37202 */ /* 0x000fe20000000f00 */
[----:B------:R-:W-:Y:S01]  /*d130*/  FADD.FTZ R184, R184, R186 ;  /* 0x000000bab8b87221 */ /* 0x000fe20000010000 */
[C---:B------:R-:W-:Y:S01]  /*d140*/  HMMA.16816.F32.BF16 R32, R132.reuse, R150, R32 ;  /* 0x000000968420723c */ /* 0x040fe20000041820 */
[----:B------:R-:W1:Y:S03]  /*d150*/  LDSM.16.MT88.4 R148, [R232+0x16800] ;  /* 0x01680000e894783b */ /* 0x000e660000004200 */
[----:B------:R-:W-:Y:S01]  /*d160*/  FADD.FTZ R182, R180, R182 ;  /* 0x000000b6b4b67221 */ /* 0x000fe20000010000 */
[----:B------:R-:W-:Y:S01]  /*d170*/  MOV R0, R3 ;  /* 0x0000000300007202 */ /* 0x000fe20000000f00 */
[----:B------:R-:W-:Y:S01]  /*d180*/  MUFU.EX2 R200, R200 ;  /* 0x000000c800c87308 */ /* 0x000fe20000000800 */
[----:B------:R-:W-:Y:S01]  /*d190*/  FADD.FTZ R184, R183, R184 ;  /* 0x000000b8b7b87221 */ /* 0x000fe20000010000 */
[C---:B------:R-:W-:Y:S01]  /*d1a0*/  HMMA.16816.F32.BF16 R36, R132.reuse, R152, R36 ;  /* 0x000000988424723c */ /* 0x040fe20000041824 */
[----:B--2---:R-:W-:Y:S03]  /*d1b0*/  LDSM.16.MT88.4 R176, [R232+0x15800] ;  /* 0x01580000e8b0783b */ /* 0x004fe60000004200 */
[----:B------:R-:W-:Y:S02]  /*d1c0*/  FADD.FTZ R167, R167, R182 ;  /* 0x000000b6a7a77221 */ /* 0x000fe40000010000 */
[----:B------:R-:W-:Y:S02]  /*d1d0*/  FADD.FTZ R191, R191, R184 ;  /* 0x000000b8bfbf7221 */ /* 0x000fe40000010000 */
[C---:B------:R-:W-:Y:S01]  /*d1e0*/  HMMA.16816.F32.BF16 R40, R132.reuse, R154, R40 ;  /* 0x0000009a8428723c */ /* 0x040fe20000041828 */
[----:B------:R-:W2:Y:S01]  /*d1f0*/  MUFU.EX2 R199, R199 ;  /* 0x000000c700c77308 */ /* 0x000ea20000000800 */
[----:B------:R-:W-:Y:S02]  /*d200*/  LDSM.16.MT88.4 R152, [R232+0x13000] ;  /* 0x01300000e898783b */ /* 0x000fe40000004200 */
[----:B------:R-:W-:Y:S02]  /*d210*/  FADD.FTZ R167, R193, R167 ;  /* 0x000000a7c1a77221 */ /* 0x000fe40000010000 */
[----:B------:R-:W-:Y:S02]  /*d220*/  FADD.FTZ R191, R192, R191 ;  /* 0x000000bfc0bf7221 */ /* 0x000fe40000010000 */
[C---:B------:R-:W-:Y:S03]  /*d230*/  HMMA.16816.F32.BF16 R44, R132.reuse, R156, R44 ;  /* 0x0000009c842c723c */ /* 0x040fe6000004182c */
[----:B------:R-:W-:Y:S01]  /*d240*/  MUFU.EX2 R189, R189 ;  /* 0x000000bd00bd7308 */ /* 0x000fe20000000800 */
[----:B------:R-:W-:Y:S02]  /*d250*/  FADD.FTZ R194, R194, R167 ;  /* 0x000000a7c2c27221 */ /* 0x000fe40000010000 */
[----:B------:R-:W-:Y:S02]  /*d260*/  FADD.FTZ R196, R196, R191 ;  /* 0x000000bfc4c47221 */ /* 0x000fe40000010000 */
[C---:B------:R-:W-:Y:S01]  /*d270*/  HMMA.16816.F32.BF16 R48, R132.reuse, R158, R48 ;  /* 0x0000009e8430723c */ /* 0x040fe20000041830 */
[----:B------:R-:W-:Y:S03]  /*d280*/  LDSM.16.MT88.4 R156, [R230+0x13000] ;  /* 0x01300000e69c783b */ /* 0x000fe60000004200 */
[----:B------:R-:W-:Y:S01]  /*d290*/  FADD.FTZ R194, R197, R194 ;  /* 0x000000c2c5c27221 */ /* 0x000fe20000010000 */
[----:B------:R-:W-:Y:S01]  /*d2a0*/  MUFU.EX2 R190, R190 ;  /* 0x000000be00be7308 */ /* 0x000fe20000000800 */
[----:B------:R-:W-:Y:S02]  /*d2b0*/  FADD.FTZ R196, R195, R196 ;  /* 0x000000c4c3c47221 */ /* 0x000fe40000010000 */
[C---:B------:R-:W-:Y:S04]  /*d2c0*/  HMMA.16816.F32.BF16 R52, R132.reuse, R160, R52 ;  /* 0x000000a08434723c */ /* 0x040fe80000041834 */
[----:B------:R-:W-:Y:S03]  /*d2d0*/  FADD.FTZ R198, R198, R194 ;  /* 0x000000c2c6c67221 */ /* 0x000fe60000010000 */
[----:B------:R-:W1:Y:S01]  /*d2e0*/  MUFU.EX2 R188, R188 ;  /* 0x000000bc00bc7308 */ /* 0x000e620000000800 */
[C---:B------:R-:W-:Y:S01]  /*d2f0*/  HMMA.16816.F32.BF16 R56, R132.reuse, R162, R56 ;  /* 0x000000a28438723c */ /* 0x040fe20000041838 */
[----:B------:R-:W-:Y:S03]  /*d300*/  LDSM.16.MT88.4 R160, [R229+0x13000] ;  /* 0x01300000e5a0783b */ /* 0x000fe60000004200 */
[----:B----4-:R-:W-:Y:S04]  /*d310*/  FADD.FTZ R198, R206, R198 ;  /* 0x000000c6cec67221 */ /* 0x010fe80000010000 */
[C---:B---3--:R-:W-:Y:S01]  /*d320*/  HMMA.16816.F32.BF16 R60, R132.reuse, R140, R60 ;  /* 0x0000008c843c723c */ /* 0x048fe2000004183c */
[----:B------:R-:W-:Y:S07]  /*d330*/  MUFU.EX2 R208, R208 ;  /* 0x000000d000d07308 */ /* 0x000fee0000000800 */
[C---:B------:R-:W-:Y:S01]  /*d340*/  HMMA.16816.F32.BF16 R64, R132.reuse, R142, R64 ;  /* 0x0000008e8440723c */ /* 0x040fe20000041840 */
[----:B------:R-:W3:Y:S02]  /*d350*/  LDSM.16.MT88.4 R140, [R230+0x16800] ;  /* 0x01680000e68c783b */ /* 0x000ee40000004200 */
[----:B------:R-:W-:Y:S05]  /*d360*/  MUFU.EX2 R187, R187 ;  /* 0x000000bb00bb7308 */ /* 0x000fea0000000800 */
[C---:B------:R-:W-:Y:S05]  /*d370*/  HMMA.16816.F32.BF16 R68, R132.reuse, R168, R68 ;  /* 0x000000a88444723c */ /* 0x040fea0000041844 */
[----:B------:R-:W4:Y:S03]  /*d380*/  MUFU.EX2 R166, R166 ;  /* 0x000000a600a67308 */ /* 0x000f260000000800 */
[C---:B------:R-:W-:Y:S01]  /*d390*/  HMMA.16816.F32.BF16 R72, R132.reuse, R170, R72 ;  /* 0x000000aa8448723c */ /* 0x040fe20000041848 */
[----:B------:R-:W-:Y:S07]  /*d3a0*/  LDSM.16.MT88.4 R168, [R228+0x13000] ;  /* 0x01300000e4a8783b */ /* 0x000fee0000004200 */
[C---:B------:R-:W-:Y:S08]  /*d3b0*/  HMMA.16816.F32.BF16 R76, R132.reuse, R172, R76 ;  /* 0x000000ac844c723c */ /* 0x040ff0000004184c */
[C---:B------:R-:W-:Y:S01]  /*d3c0*/  HMMA.16816.F32.BF16 R80, R132.reuse, R174, R80 ;  /* 0x000000ae8450723c */ /* 0x040fe20000041850 */
[----:B------:R-:W-:Y:S07]  /*d3d0*/  LDSM.16.MT88.4 R172, [R232+0x15000] ;  /* 0x01500000e8ac783b */ /* 0x000fee0000004200 */
        /* <DEDUP_REMOVED lines=11> */
[----:B------:R-:W3:Y:S07]  /*d490*/  LDSM.16.MT88.4 R140, [R232+0x11000] ;  /* 0x01100000e88c783b */ /* 0x000eee0000004200 */
[C---:B-----5:R-:W-:Y:S08]  /*d4a0*/  HMMA.16816.F32.BF16 R116, R132.reuse, R136, R116 ;  /* 0x000000888474723c */ /* 0x060ff00000041874 */
[C---:B------:R-:W-:Y:S01]  /*d4b0*/  HMMA.16816.F32.BF16 R120, R132.reuse, R138, R120 ;  /* 0x0000008a8478723c */ /* 0x040fe20000041878 */
[----:B------:R-:W5:Y:S07]  /*d4c0*/  LDSM.16.MT88.4 R136, [R229+0x11000] ;  /* 0x01100000e588783b */ /* 0x000f6e0000004200 */
[C---:B-1----:R-:W-:Y:S08]  /*d4d0*/  HMMA.16816.F32.BF16 R124, R132.reuse, R144, R124 ;  /* 0x00000090847c723c */ /* 0x042ff0000004187c */
[----:B------:R-:W-:Y:S01]  /*d4e0*/  HMMA.16816.F32.BF16 R128, R132, R146, R128 ;  /* 0x000000928480723c */ /* 0x000fe20000041880 */
[----:B------:R-:W1:Y:S06]  /*d4f0*/  LDSM.16.MT88.4 R144, [R228+0x11000] ;  /* 0x01100000e490783b */ /* 0x000e6c0000004200 */
[----:B------:R-:W-:Y:S01]  /*d500*/  F2FP.BF16.PACK_AB R132, R205, R204 ;  /* 0x000000cccd84723e */ /* 0x000fe200000010ff */
[----:B------:R-:W-:Y:S01]  /*d510*/  FADD.FTZ R204, R204, R196 ;  /* 0x000000c4cccc7221 */ /* 0x000fe20000010000 */
[C---:B------:R-:W-:Y:S03]  /*d520*/  F2FP.BF16.PACK_AB R133, R202.reuse, R206 ;  /* 0x000000ceca85723e */ /* 0x040fe600000010ff */
[----:B------:R-:W-:Y:S01]  /*d530*/  F2FP.BF16.PACK_AB R134, R201, R203 ;  /* 0x000000cbc986723e */ /* 0x000fe200000010ff */
[----:B------:R-:W-:Y:S01]  /*d540*/  FADD.FTZ R204, R205, R204 ;  /* 0x000000cccdcc7221 */ /* 0x000fe20000010000 */
[----:B--2---:R-:W-:Y:S01]  /*d550*/  F2FP.BF16.PACK_AB R135, R199, R200 ;  /* 0x000000c8c787723e */ /* 0x004fe200000010ff */
[----:B------:R-:W-:Y:S02]  /*d560*/  FADD.FTZ R202, R202, R198 ;  /* 0x000000c6caca7221 */ /* 0x000fe40000010000 */
[----:B------:R-:W-:Y:S02]  /*d570*/  FADD.FTZ R203, R203, R204 ;  /* 0x000000cccbcb7221 */ /* 0x000fe40000010000 */
[----:B------:R-:W-:Y:S02]  /*d580*/  FADD.FTZ R202, R200, R202 ;  /* 0x000000cac8ca7221 */ /* 0x000fe40000010000 */
[C---:B---3--:R-:W-:Y:S03]  /*d590*/  HMMA.16816.F32.BF16 R4, R132.reuse, R140, R4 ;  /* 0x0000008c8404723c */ /* 0x048fe60000041804 */
[----:B------:R-:W-:Y:S02]  /*d5a0*/  FADD.FTZ R203, R201, R203 ;  /* 0x000000cbc9cb7221 */ /* 0x000fe40000010000 */
[----:B------:R-:W-:Y:S03]  /*d5b0*/  FADD.FTZ R199, R199, R202 ;  /* 0x000000cac7c77221 */ /* 0x000fe60000010000 */
[C---:B------:R-:W-:Y:S01]  /*d5c0*/  HMMA.16816.F32.BF16 R8, R132.reuse, R142, R8 ;  /* 0x0000008e8408723c */ /* 0x040fe20000041808 */
[----:B------:R-:W2:Y:S03]  /*d5d0*/  LDSM.16.MT88.4 R140, [R230+0x15000] ;  /* 0x01500000e68c783b */ /* 0x000ea60000004200 */
[----:B------:R-:W-:Y:S04]  /*d5e0*/  FADD.FTZ R199, R188, R199 ;  /* 0x000000c7bcc77221 */ /* 0x000fe80000010000 */
[C---:B------:R-:W-:Y:S04]  /*d5f0*/  HMMA.16816.F32.BF16 R12, R132.reuse, R148, R12 ;  /* 0x00000094840c723c */ /* 0x040fe8000004180c */
[----:B------:R-:W-:Y:S04]  /*d600*/  FADD.FTZ R199, R207, R199 ;  /* 0x000000c7cfc77221 */ /* 0x000fe80000010000 */
[C---:B------:R-:W-:Y:S01]  /*d610*/  HMMA.16816.F32.BF16 R16, R132.reuse, R150, R16 ;  /* 0x000000968410723c */ /* 0x040fe20000041810 */
[----:B------:R-:W-:Y:S03]  /*d620*/  LDSM.16.MT88.4 R148, [R232+0x17000] ;  /* 0x01700000e894783b */ /* 0x000fe60000004200 */
[----:B----4-:R-:W-:Y:S04]  /*d630*/  FADD.FTZ R199, R166, R199 ;  /* 0x000000c7a6c77221 */ /* 0x010fe80000010000 */
[C---:B-----5:R-:W-:Y:S04]  /*d640*/  HMMA.16816.F32.BF16 R20, R132.reuse, R136, R20 ;  /* 0x000000888414723c */ /* 0x060fe80000041814 */
[----:B------:R-:W-:Y:S04]  /*d650*/  FADD.FTZ R251, R165, R199 ;  /* 0x000000c7a5fb7221 */ /* 0x000fe80000010000 */
        /* <DEDUP_REMOVED lines=13> */
[C---:B------:R-:W-:Y:S01]  /*d730*/  F2FP.BF16.PACK_AB R168, R190.reuse, R189 ;  /* 0x000000bdbea8723e */ /* 0x040fe200000010ff */
[C---:B------:R-:W-:Y:S04]  /*d740*/  HMMA.16816.F32.BF16 R64, R132.reuse, R170, R64 ;  /* 0x000000aa8440723c */ /* 0x040fe80000041840 */
[----:B------:R-:W-:Y:S01]  /*d750*/  F2FP.BF16.PACK_AB R169, R207, R188 ;  /* 0x000000bccfa9723e */ /* 0x000fe200000010ff */
[----:B------:R-:W-:Y:S02]  /*d760*/  FADD.FTZ R189, R189, R203 ;  /* 0x000000cbbdbd7221 */ /* 0x000fe40000010000 */
[----:B------:R-:W-:Y:S01]  /*d770*/  F2FP.BF16.PACK_AB R170, R187, R208 ;  /* 0x000000d0bbaa723e */ /* 0x000fe200000010ff */
[C---:B------:R-:W-:Y:S04]  /*d780*/  HMMA.16816.F32.BF16 R68, R132.reuse, R172, R68 ;  /* 0x000000ac8444723c */ /* 0x040fe80000041844 */
[----:B------:R-:W-:Y:S01]  /*d790*/  F2FP.BF16.PACK_AB R171, R165, R166 ;  /* 0x000000a6a5ab723e */ /* 0x000fe200000010ff */
[----:B------:R-:W-:Y:S03]  /*d7a0*/  FADD.FTZ R189, R190, R189 ;  /* 0x000000bdbebd7221 */ /* 0x000fe60000010000 */
[C---:B------:R-:W-:Y:S01]  /*d7b0*/  HMMA.16816.F32.BF16 R72, R132.reuse, R174, R72 ;  /* 0x000000ae8448723c */ /* 0x040fe20000041848 */
[----:B------:R-:W-:Y:S03]  /*d7c0*/  LDSM.16.MT88.4 R172, [R228+0x11800] ;  /* 0x01180000e4ac783b */ /* 0x000fe60000004200 */
[----:B------:R-:W-:Y:S04]  /*d7d0*/  FADD.FTZ R189, R208, R189 ;  /* 0x000000bdd0bd7221 */ /* 0x000fe80000010000 */
[C---:B--2---:R-:W-:Y:S04]  /*d7e0*/  HMMA.16816.F32.BF16 R76, R132.reuse, R140, R76 ;  /* 0x0000008c844c723c */ /* 0x044fe8000004184c */
[----:B------:R-:W-:Y:S04]  /*d7f0*/  FADD.FTZ R252, R187, R189 ;  /* 0x000000bdbbfc7221 */ /* 0x000fe80000010000 */
        /* <DEDUP_REMOVED lines=62> */
.L_x_2384:
[----:B------:R-:W1:Y:S01]  /*dbe0*/  SHFL.BFLY PT, R0, R251, 0x2, 0x1f ;  /* 0x0c401f00fb007f89 */ /* 0x000e6200000e0000 */
[C---:B------:R-:W-:Y:S01]  /*dbf0*/  ISETP.NE.AND P0, PT, R242.reuse, -0x1, PT ;  /* 0xfffffffff200780c */ /* 0x040fe20003f05270 */
[----:B------:R-:W2:Y:S01]  /*dc00*/  LDC.U8 R19, c[0x0][0x328] ;  /* 0x0000ca00ff137b82 */ /* 0x000ea20000000000 */
[----:B------:R-:W-:Y:S01]  /*dc10*/  MOV R7, 0x3f800000 ;  /* 0x3f80000000077802 */ /* 0x000fe20000000f00 */
[----:B------:R-:W3:Y:S01]  /*dc20*/  SHFL.BFLY PT, R2, R252, 0x2, 0x1f ;  /* 0x0c401f00fc027f89 */ /* 0x000ee200000e0000 */
[----:B------:R-:W-:Y:S01]  /*dc30*/  MOV R6, 0x3f800000 ;  /* 0x3f80000000067802 */ /* 0x000fe20000000f00 */
[----:B------:R-:W-:Y:S08]  /*dc40*/  BSSY B0, `(.L_x_2389) ;  /* 0x0000173000007945 */ /* 0x000ff00003800000 */
[----:B------:R-:W-:-:S04]  /*dc50*/  @P0 IMAD.WIDE.U32 R8, R242, c[0x0][0x1e8], RZ ;  /* 0x00007a00f2080a25 */ /* 0x000fc800078e00ff */
[----:B------:R-:W-:Y:S01]  /*dc60*/  @P0 IMAD R4, R242, c[0x0][0x1ec], R9 ;  /* 0x00007b00f2040a24 */ /* 0x000fe200078e0209 */
[----:B------:R-:W-:Y:S02]  /*dc70*/  @P0 MOV R5, R8 ;  /* 0x0000000800050202 */ /* 0x000fe40000000f00 */
[----:B------:R-:W4:Y:S01]  /*dc80*/  S2R R8, SR_TID.X ;  /* 0x0000000000087919 */ /* 0x000f220000002100 */
[----:B-1----:R-:W-:Y:S02]  /*dc90*/  FADD.FTZ R251, R0, R251 ;  /* 0x000000fb00fb7221 */ /* 0x002fe40000010000 */
[----:B---3--:R-:W-:-:S03]  /*dca0*/  FADD.FTZ R252, R2, R252 ;  /* 0x000000fc02fc7221 */ /* 0x008fc60000010000 */
[----:B------:R-:W1:Y:S04]  /*dcb0*/  SHFL.BFLY PT, R0, R251, 0x1, 0x1f ;  /* 0x0c201f00fb007f89 */ /* 0x000e6800000e0000 */
[----:B------:R-:W3:Y:S01]  /*dcc0*/  SHFL.BFLY PT, R2, R252, 0x1, 0x1f ;  /* 0x0c201f00fc027f89 */ /* 0x000ee200000e0000 */
[----:B----4-:R-:W-:-:S04]  /*dcd0*/  SHF.R.S32.HI R9, RZ, 0x1f, R8 ;  /* 0x0000001fff097819 */ /* 0x010fc80000011408 */
[CC--:B------:R-:W-:Y:S02]  /*dce0*/  LEA.HI R10, R9.reuse, R8.reuse, RZ, 0x2 ;  /* 0x00000008090a7211 */ /* 0x0c0fe400078f10ff */
[----:B------:R-:W-:Y:S01]  /*dcf0*/  LEA.HI R9, R9, R8, RZ, 0x5 ;  /* 0x0000000809097211 */ /* 0x000fe200078f28ff */
[----:B-1----:R-:W-:Y:S01]  /*dd00*/  FADD.FTZ R0, R251, R0 ;  /* 0x00000000fb007221 */ /* 0x002fe20000010000 */
[--C-:B------:R-:W-:Y:S02]  /*dd10*/  SHF.R.S32.HI R12, RZ, 0x2, R10.reuse ;  /* 0x00000002ff0c7819 */ /* 0x100fe4000001140a */
[----:B------:R-:W-:Y:S01]  /*dd20*/  SHF.R.S32.HI R11, RZ, 0x1f, R10 ;  /* 0x0000001fff0b7819 */ /* 0x000fe2000001140a */
[----:B---3--:R-:W-:Y:S01]  /*dd30*/  FADD.FTZ R2, R252, R2 ;  /* 0x00000002fc027221 */ /* 0x008fe20000010000 */
[----:B------:R-:W-:Y:S02]  /*dd40*/  FSETP.NE.FTZ.AND P4, PT, R0, RZ, PT ;  /* 0x000000ff0000720b */ /* 0x000fe40003f95000 */
[----:B------:R-:W-:-:S02]  /*dd50*/  LEA.HI R11, R11, R12, RZ, 0x3 ;  /* 0x0000000c0b0b7211 */ /* 0x000fc400078f18ff */
[----:B------:R-:W-:Y:S02]  /*dd60*/  FSETP.NE.FTZ.AND P5, PT, R2, RZ, PT ;  /* 0x000000ff0200720b */ /* 0x000fe40003fb5000 */
[----:B------:R-:W-:Y:S02]  /*dd70*/  LOP3.LUT R11, R11, 0xfffffff8, RZ, 0xc0, !PT ;  /* 0xfffffff80b0b7812 */ /* 0x000fe400078ec0ff */
[----:B------:R-:W-:Y:S02]  /*dd80*/  LOP3.LUT R10, R10, 0x3ffffffc, RZ, 0xc0, !PT ;  /* 0x3ffffffc0a0a7812 */ /* 0x000fe400078ec0ff */
[----:B------:R-:W-:Y:S02]  /*dd90*/  IADD3 R11, R12, -R11, RZ ;  /* 0x8000000b0c0b7210 */ /* 0x000fe40007ffe0ff */
[----:B------:R-:W-:Y:S01]  /*dda0*/  SHF.R.S32.HI R12, RZ, 0x5, R9 ;  /* 0x00000005ff0c7819 */ /* 0x000fe20000011409 */
[----:B------:R-:W1:Y:S01]  /*ddb0*/  @P4 MUFU.RCP R7, R0 ;  /* 0x0000000000074308 */ /* 0x000e620000001000 */
[----:B------:R-:W-:-:S02]  /*ddc0*/  SHF.L.U32 R13, R11, 0x6, RZ ;  /* 0x000000060b0d7819 */ /* 0x000fc400000006ff */
[----:B------:R-:W-:Y:S02]  /*ddd0*/  IADD3 R10, -R10, R8, RZ ;  /* 0x000000080a0a7210 */ /* 0x000fe40007ffe1ff */
[----:B------:R-:W-:Y:S02]  /*dde0*/  LOP3.LUT R13, R13, 0x1c0, RZ, 0xc0, !PT ;  /* 0x000001c00d0d7812 */ /* 0x000fe400078ec0ff */
[----:B------:R-:W-:Y:S01]  /*ddf0*/  LOP3.LUT R14, R11, 0x1, RZ, 0xc0, !PT ;  /* 0x000000010b0e7812 */ /* 0x000fe200078ec0ff */
[----:B------:R-:W3:Y:S01]  /*de00*/  @P5 MUFU.RCP R6, R2 ;  /* 0x0000000200065308 */ /* 0x000ee20000001000 */
[----:B------:R-:W-:Y:S02]  /*de10*/  LEA R10, R12, R10, 0x9 ;  /* 0x0000000a0c0a7211 */ /* 0x000fe400078e48ff */
[----:B------:R-:W-:Y:S02]  /*de20*/  LEA.HI R13, R13, R13, RZ, 0x1d ;  /* 0x0000000d0d0d7211 */ /* 0x000fe400078fe8ff */
[----:B------:R-:W-:-:S02]  /*de30*/  ISETP.NE.U32.AND P3, PT, R14, 0x1, PT ;  /* 0x000000010e00780c */ /* 0x000fc40003f65070 */
[----:B------:R-:W-:Y:S01]  /*de40*/  LEA R10, R10, R13, 0x1 ;  /* 0x0000000d0a0a7211 */ /* 0x000fe200078e08ff */
[----:B-1----:R-:W-:Y:S01]  /*de50*/  FMUL.FTZ R163, R7, R163 ;  /* 0x000000a307a37220 */ /* 0x002fe20000410000 */
[----:B------:R-:W-:Y:S01]  /*de60*/  R2P PR, R11, 0x6 ;  /* 0x000000060b007804 */ /* 0x000fe20000000000 */
[C---:B------:R-:W-:Y:S01]  /*de70*/  FMUL.FTZ R162, R7.reuse, R162 ;  /* 0x000000a207a27220 */ /* 0x040fe20000410000 */
[----:B------:R-:W-:Y:S01]  /*de80*/  SHF.L.U32 R10, R10, 0x1, RZ ;  /* 0x000000010a0a7819 */ /* 0x000fe200000006ff */
[C---:B------:R-:W-:Y:S01]  /*de90*/  FMUL.FTZ R159, R7.reuse, R159 ;  /* 0x0000009f079f7220 */ /* 0x040fe20000410000 */
[----:B------:R-:W-:Y:S01]  /*dea0*/  MOV R13, 0x20 ;  /* 0x00000020000d7802 */ /* 0x000fe20000000f00 */
[C---:B------:R-:W-:Y:S01]  /*deb0*/  FMUL.FTZ R158, R7.reuse, R158 ;  /* 0x0000009e079e7220 */ /* 0x040fe20000410000 */
[C---:B------:R-:W-:Y:S01]  /*dec0*/  IADD3 R11, R10.reuse, -0x10, RZ ;  /* 0xfffffff00a0b7810 */ /* 0x040fe20007ffe0ff */
[----:B------:R-:W-:Y:S01]  /*ded0*/  FMUL.FTZ R155, R7, R155 ;  /* 0x0000009b079b7220 */ /* 0x000fe20000410000 */
[----:B------:R-:W-:Y:S01]  /*dee0*/  F2FP.BF16.PACK_AB R162, R163, R162 ;  /* 0x000000a2a3a2723e */ /* 0x000fe200000010ff */
[C---:B------:R-:W-:Y:S01]  /*def0*/  FMUL.FTZ R154, R7.reuse, R154 ;  /* 0x0000009a079a7220 */ /* 0x040fe20000410000 */
[----:B------:R-:W-:Y:S01]  /*df00*/  @P3 IADD3 R11, R10, 0x10, RZ ;  /* 0x000000100a0b3810 */ /* 0x000fe20007ffe0ff */
[----:B------:R-:W-:Y:S01]  /*df10*/  FMUL.FTZ R151, R7, R151 ;  /* 0x0000009707977220 */ /* 0x000fe20000410000 */
[----:B------:R-:W-:Y:S01]  /*df20*/  F2FP.BF16.PACK_AB R158, R159, R158 ;  /* 0x0000009e9f9e723e */ /* 0x000fe200000010ff */
[----:B------:R-:W-:Y:S01]  /*df30*/  FMUL.FTZ R150, R7, R150 ;  /* 0x0000009607967220 */ /* 0x000fe20000410000 */
[----:B------:R-:W-:Y:S01]  /*df40*/  F2FP.BF16.PACK_AB R154, R155, R154 ;  /* 0x0000009a9b9a723e */ /* 0x000fe200000010ff */
[C---:B------:R-:W-:Y:S01]  /*df50*/  FMUL.FTZ R147, R7.reuse, R147 ;  /* 0x0000009307937220 */ /* 0x040fe20000410000 */
[----:B------:R-:W-:Y:S01]  /*df60*/  STS [R10+0x400], R162 ;  /* 0x000400a20a007388 */ /* 0x000fe20000000800 */
[----:B------:R-:W-:Y:S01]  /*df70*/  FMUL.FTZ R146, R7, R146 ;  /* 0x0000009207927220 */ /* 0x000fe20000410000 */
[----:B------:R-:W-:Y:S01]  /*df80*/  F2FP.BF16.PACK_AB R150, R151, R150 ;  /* 0x000000969796723e */ /* 0x000fe200000010ff */
[----:B------:R-:W-:Y:S01]  /*df90*/  FMUL.FTZ R143, R7, R143 ;  /* 0x0000008f078f7220 */ /* 0x000fe20000410000 */
[----:B------:R-:W-:Y:S01]  /*dfa0*/  LOP3.LUT R9, R9, 0xffffffe0, RZ, 0xc0, !PT ;  /* 0xffffffe009097812 */ /* 0x000fe200078ec0ff */
[----:B------:R-:W-:Y:S01]  /*dfb0*/  FMUL.FTZ R142, R7, R142 ;  /* 0x0000008e078e7220 */ /* 0x000fe20000410000 */
[----:B------:R-:W-:Y:S01]  /*dfc0*/  F2FP.BF16.PACK_AB R146, R147, R146 ;  /* 0x000000929392723e */ /* 0x000fe200000010ff */
[C---:B------:R-:W-:Y:S01]  /*dfd0*/  FMUL.FTZ R139, R7.reuse, R139 ;  /* 0x0000008b078b7220 */ /* 0x040fe20000410000 */
[----:B------:R-:W1:Y:S01]  /*dfe0*/  @P4 MUFU.LG2 R0, R0 ;  /* 0x0000000000004308 */ /* 0x000e620000000c00 */
        /* <DEDUP_REMOVED lines=78> */
[----:B---3--:R-:W-:-:S02]  /*e4d0*/  FMUL.FTZ R160, R6, R160 ;  /* 0x000000a006a07220 */ /* 0x008fc40000410000 */
[C---:B------:R-:W-:Y:S01]  /*e4e0*/  FMUL.FTZ R161, R6.reuse, R161 ;  /* 0x000000a106a17220 */ /* 0x040fe20000410000 */
[----:B------:R-:W-:Y:S01]  /*e4f0*/  F2FP.BF16.PACK_AB R131, R131, R7 ;  /* 0x000000078383723e */ /* 0x000fe200000010ff */
[C---:B------:R-:W-:Y:S01]  /*e500*/  FMUL.FTZ R156, R6.reuse, R156 ;  /* 0x0000009c069c7220 */ /* 0x040fe20000410000 */
[----:B------:R-:W-:Y:S01]  /*e510*/  MOV R7, 0x40 ;  /* 0x0000004000077802 */ /* 0x000fe20000000f00 */
[C---:B------:R-:W-:Y:S01]  /*e520*/  FMUL.FTZ R157, R6.reuse, R157 ;  /* 0x0000009d069d7220 */ /* 0x040fe20000410000 */
[----:B------:R-:W-:Y:S01]  /*e530*/  F2FP.BF16.PACK_AB R160, R161, R160 ;  /* 0x000000a0a1a0723e */ /* 0x000fe200000010ff */
[C---:B------:R-:W-:Y:S01]  /*e540*/  FMUL.FTZ R152, R6.reuse, R152 ;  /* 0x0000009806987220 */ /* 0x040fe20000410000 */
[----:B------:R-:W-:Y:S01]  /*e550*/  SEL R7, R7, 0xffffffc0, !P2 ;  /* 0xffffffc007077807 */ /* 0x000fe20005000000 */
[C---:B------:R-:W-:Y:S01]  /*e560*/  FMUL.FTZ R153, R6.reuse, R153 ;  /* 0x0000009906997220 */ /* 0x040fe20000410000 */
[----:B------:R-:W-:Y:S01]  /*e570*/  F2FP.BF16.PACK_AB R156, R157, R156 ;  /* 0x0000009c9d9c723e */ /* 0x000fe200000010ff */
[----:B------:R-:W-:Y:S01]  /*e580*/  FMUL.FTZ R148, R6, R148 ;  /* 0x0000009406947220 */ /* 0x000fe20000410000 */
[----:B------:R-:W-:Y:S01]  /*e590*/  IADD3 R15, R10, R7, RZ ;  /* 0x000000070a0f7210 */ /* 0x000fe20007ffe0ff */
[C---:B------:R-:W-:Y:S01]  /*e5a0*/  FMUL.FTZ R149, R6.reuse, R149 ;  /* 0x0000009506957220 */ /* 0x040fe20000410000 */
[----:B------:R-:W-:Y:S01]  /*e5b0*/  F2FP.BF16.PACK_AB R152, R153, R152 ;  /* 0x000000989998723e */ /* 0x000fe200000010ff */
[C---:B------:R-:W-:Y:S01]  /*e5c0*/  FMUL.FTZ R144, R6.reuse, R144 ;  /* 0x0000009006907220 */ /* 0x040fe20000410000 */
[----:B------:R-:W-:Y:S01]  /*e5d0*/  STS [R10], R160 ;  /* 0x000000a00a007388 */ /* 0x000fe20000000800 */
        /* <DEDUP_REMOVED lines=15> */
[----:B--2---:R-:W-:Y:S01]  /*e6d0*/  ISETP.NE.AND P2, PT, R19, RZ, PT ;  /* 0x000000ff1300720c */ /* 0x004fe20003f45270 */
        /* <DEDUP_REMOVED lines=71> */
[----:B-1----:R-:W-:-:S03]  /*eb50*/  @P4 FMUL.FTZ R0, R0, 0.69314718246459960938 ;  /* 0x3f31721800004820 */ /* 0x002fc60000410000 */
[----:B------:R-:W-:Y:S02]  /*eb60*/  F2FP.BF16.PACK_AB R128, R6, R128 ;  /* 0x000000800680723e */ /* 0x000fe400000010ff */
[----:B------:R-:W-:Y:S02]  /*eb70*/  SEL R6, R13, 0xffffffe0, !P1 ;  /* 0xffffffe00d067807 */ /* 0x000fe40004800000 */
[----:B------:R-:W-:Y:S02]  /*eb80*/  ISETP.NE.OR P1, PT, R242, -0x1, !P2 ;  /* 0xfffffffff200780c */ /* 0x000fe40005725670 */
[----:B------:R-:W-:Y:S02]  /*eb90*/  IADD3 R13, R10, R6, RZ ;  /* 0x000000060a0d7210 */ /* 0x000fe40007ffe0ff */
[----:B------:R-:W-:Y:S02]  /*eba0*/  IADD3 R14, R6, R11, RZ ;  /* 0x0000000b060e7210 */ /* 0x000fe40007ffe0ff */
[-C--:B------:R-:W-:Y:S01]  /*ebb0*/  IADD3 R17, R13, R7.reuse, RZ ;  /* 0x000000070d117210 */ /* 0x080fe20007ffe0ff */
[----:B------:R-:W-:Y:S01]  /*ebc0*/  STS [R13], R152 ;  /* 0x000000980d007388 */ /* 0x000fe20000000800 */
[----:B------:R-:W-:-:S03]  /*ebd0*/  IADD3 R18, R14, R7, RZ ;  /* 0x000000070e127210 */ /* 0x000fc60007ffe0ff */
[----:B------:R-:W-:Y:S04]  /*ebe0*/  STS [R13+0x400], R154 ;  /* 0x0004009a0d007388 */ /* 0x000fe80000000800 */
[----:B------:R-:W-:Y:S04]  /*ebf0*/  STS [R14], R148 ;  /* 0x000000940e007388 */ /* 0x000fe80000000800 */
        /* <DEDUP_REMOVED lines=54> */
[----:B------:R2:W-:Y:S01]  /*ef60*/  STS [R17+0x6400], R126 ;  /* 0x0064007e11007388 */ /* 0x0005e20000000800 */
[----:B-1----:R-:W1:Y:S03]  /*ef70*/  @P5 MUFU.LG2 R14, R2 ;  /* 0x00000002000e5308 */ /* 0x002e660000000c00 */
[----:B------:R2:W-:Y:S04]  /*ef80*/  STS [R18+0x6000], R128 ;  /* 0x0060008012007388 */ /* 0x0005e80000000800 */
[----:B------:R2:W-:Y:S04]  /*ef90*/  STS [R18+0x6400], R131 ;  /* 0x0064008312007388 */ /* 0x0005e80000000800 */
[----:B------:R-:W-:Y:S01]  /*efa0*/  BAR.SYNC.DEFER_BLOCKING 0x0 ;  /* 0x0000000000007b1d */ /* 0x000fe20000010000 */
[----:B-1----:R-:W-:-:S05]  /*efb0*/  @P5 FMUL.FTZ R14, R14, 0.69314718246459960938 ;  /* 0x3f3172180e0e5820 */ /* 0x002fca0000410000 */
[----:B------:R-:W1:Y:S04]  /*efc0*/  S2R R6, SR_CTAID.Y ;  /* 0x0000000000067919 */ /* 0x000e680000002600 */
[----:B------:R-:W3:Y:S04]  /*efd0*/  S2R R7, SR_TID.X ;  /* 0x0000000000077919 */ /* 0x000ee80000002100 */
[----:B------:R-:W4:Y:S04]  /*efe0*/  S2R R11, SR_CTAID.Z ;  /* 0x00000000000b7919 */ /* 0x000f280000002700 */
[----:B------:R2:W2:Y:S04]  /*eff0*/  LDS.128 R72, [R244] ;  /* 0x00000000f4487984 */ /* 0x0004a80000000c00 */
[----:B------:R2:W2:Y:S01]  /*f000*/  LDS.128 R68, [R244+0x800] ;  /* 0x00080000f4447984 */ /* 0x0004a20000000c00 */
[----:B-1----:R-:W-:Y:S01]  /*f010*/  @!P0 SHF.R.S32.HI R13, RZ, 0x1f, R6 ;  /* 0x0000001fff0d8819 */ /* 0x002fe20000011406 */
[----:B------:R-:W-:-:S02]  /*f020*/  @!P0 IMAD.WIDE.U32 R80, R6, c[0x0][0x1e0], RZ ;  /* 0x0000780006508a25 */ /* 0x000fc400078e00ff */
[----:B------:R1:W1:Y:S01]  /*f030*/  LDS.128 R64, [R244+0x1000] ;  /* 0x00100000f4407984 */ /* 0x0002620000000c00 */
[----:B---3--:R-:W-:Y:S01]  /*f040*/  SHF.R.S32.HI R10, RZ, 0x1f, R7 ;  /* 0x0000001fff0a7819 */ /* 0x008fe20000011407 */
[----:B------:R-:W-:Y:S02]  /*f050*/  @!P0 IMAD R13, R13, c[0x0][0x1e0], RZ ;  /* 0x000078000d0d8a24 */ /* 0x000fe400078e02ff */
[----:B------:R3:W1:Y:S01]  /*f060*/  LDS.128 R60, [R244+0x1800] ;  /* 0x00180000f43c7984 */ /* 0x0006620000000c00 */
[----:B------:R-:W-:Y:S01]  /*f070*/  @!P0 MOV R5, R80 ;  /* 0x0000005000058202 */ /* 0x000fe20000000f00 */
[----:B------:R-:W-:Y:S01]  /*f080*/  @!P1 IMAD R242, R6, c[0x0][0x214], RZ ;  /* 0x0000850006f29a24 */ /* 0x000fe200078e02ff */
[----:B------:R-:W-:Y:S01]  /*f090*/  LEA.HI R2, R10, R7, RZ, 0x5 ;  /* 0x000000070a027211 */ /* 0x000fe200078f28ff */
[----:B------:R3:W1:Y:S01]  /*f0a0*/  LDS.128 R56, [R244+0x2000] ;  /* 0x00200000f4387984 */ /* 0x0006620000000c00 */
[----:B------:R-:W-:Y:S02]  /*f0b0*/  @!P0 IMAD R13, R6, c[0x0][0x1e4], R13 ;  /* 0x00007900060d8a24 */ /* 0x000fe400078e020d */
[----:B------:R-:W-:Y:S01]  /*f0c0*/  LOP3.LUT R2, R2, 0xffffffe0, RZ, 0xc0, !PT ;  /* 0xffffffe002027812 */ /* 0x000fe200078ec0ff */
[----:B------:R3:W1:Y:S01]  /*f0d0*/  LDS.128 R52, [R244+0x2800] ;  /* 0x00280000f4347984 */ /* 0x0006620000000c00 */
[----:B----4-:R-:W-:Y:S01]  /*f0e0*/  @!P2 IMAD R6, R6, c[0x0][0x1c0], R11 ;  /* 0x000070000606aa24 */ /* 0x010fe200078e020b */
[----:B------:R-:W-:Y:S01]  /*f0f0*/  @!P0 IADD3 R4, R81, R13, RZ ;  /* 0x0000000d51048210 */ /* 0x000fe20007ffe0ff */
[----:B------:R-:W-:Y:S01]  /*f100*/  @P2 IMAD R242, R11, c[0x0][0x234], R242 ;  /* 0x00008d000bf22a24 */ /* 0x000fe200078e02f2 */
[----:B------:R3:W4:Y:S01]  /*f110*/  LDS.128 R48, [R244+0x3000] ;  /* 0x00300000f4307984 */ /* 0x0007220000000c00 */
[----:B------:R-:W-:Y:S01]  /*f120*/  SHF.R.S32.HI R13, RZ, 0x1f, R12 ;  /* 0x0000001fff0d7819 */ /* 0x000fe2000001140c */
[----:B------:R-:W-:Y:S01]  /*f130*/  @!P2 IMAD R242, R6, c[0x0][0x214], RZ ;  /* 0x0000850006f2aa24 */ /* 0x000fe200078e02ff */
[----:B------:R-:W-:Y:S01]  /*f140*/  IADD3 R2, R7, -R2, RZ ;  /* 0x8000000207027210 */ /* 0x000fe20007ffe0ff */
[----:B------:R3:W1:Y:S01]  /*f150*/  LDS.128 R44, [R244+0x3800] ;  /* 0x00380000f42c7984 */ /* 0x0006620000000c00 */
[----:B------:R-:W-:-:S02]  /*f160*/  LOP3.LUT P0, RZ, R9, 0x3, RZ, 0xc0, !PT ;  /* 0x0000000309ff7812 */ /* 0x000fc4000780c0ff */
[----:B------:R-:W-:Y:S01]  /*f170*/  LEA.HI R13, R13, R12, RZ, 0x2 ;  /* 0x0000000c0d0d7211 */ /* 0x000fe200078f10ff */
[----:B------:R3:W1:Y:S01]  /*f180*/  LDS.128 R40, [R244+0x4000] ;  /* 0x00400000f4287984 */ /* 0x0006620000000c00 */
[----:B------:R-:W-:Y:S02]  /*f190*/  SHF.R.S32.HI R8, RZ, 0x1f, R2 ;  /* 0x0000001fff087819 */ /* 0x000fe40000011402 */
[----:B------:R-:W-:Y:S01]  /*f1a0*/  LOP3.LUT R13, R13, 0xffffffc, RZ, 0xc0, !PT ;  /* 0x0ffffffc0d0d7812 */ /* 0x000fe200078ec0ff */
[----:B------:R3:W1:Y:S01]  /*f1b0*/  LDS.128 R36, [R244+0x4800] ;  /* 0x00480000f4247984 */ /* 0x0006620000000c00 */
[----:B------:R-:W-:Y:S02]  /*f1c0*/  LEA.HI R8, R8, R2, RZ, 0x2 ;  /* 0x0000000208087211 */ /* 0x000fe400078f10ff */
[----:B------:R-:W-:Y:S01]  /*f1d0*/  IADD3 R13, R12, -R13, RZ ;  /* 0x8000000d0c0d7210 */ /* 0x000fe20007ffe0ff */
[----:B------:R3:W1:Y:S01]  /*f1e0*/  LDS.128 R32, [R244+0x5000] ;  /* 0x00500000f4207984 */ /* 0x0006620000000c00 */
[----:B------:R-:W-:-:S02]  /*f1f0*/  SHF.R.S32.HI R8, RZ, 0x2, R8 ;  /* 0x00000002ff087819 */ /* 0x000fc40000011408 */
[----:B------:R-:W-:Y:S01]  /*f200*/  MOV R2, 0x7f800000 ;  /* 0x7f80000000027802 */ /* 0x000fe20000000f00 */
[----:B------:R3:W1:Y:S01]  /*f210*/  LDS.128 R28, [R244+0x5800] ;  /* 0x00580000f41c7984 */ /* 0x0006620000000c00 */
[----:B------:R-:W-:Y:S01]  /*f220*/  MOV R9, 0x7f800000 ;  /* 0x7f80000000097802 */ /* 0x000fe20000000f00 */
[----:B------:R-:W-:Y:S01]  /*f230*/  @P5 FFMA.FTZ R2, R164, c[0x0][0x238], R14 ;  /* 0x00008e00a4025a23 */ /* 0x000fe2000001000e */
[----:B------:R-:W-:Y:S01]  /*f240*/  LEA R8, R13, R8, 0x4 ;  /* 0x000000080d087211 */ /* 0x000fe200078e20ff */
[----:B------:R3:W1:Y:S01]  /*f250*/  LDS.128 R24, [R244+0x6000] ;  /* 0x00600000f4187984 */ /* 0x0006620000000c00 */
[----:B------:R-:W-:-:S03]  /*f260*/  @P4 FFMA.FTZ R9, R3, c[0x0][0x238], R0 ;  /* 0x00008e0003094a23 */ /* 0x000fc60000010000 */
[----:B------:R3:W1:Y:S04]  /*f270*/  LDS.128 R20, [R244+0x6800] ;  /* 0x00680000f4147984 */ /* 0x0006680000000c00 */
[----:B------:R3:W1:Y:S04]  /*f280*/  LDS.128 R16, [R244+0x7000] ;  /* 0x00700000f4107984 */ /* 0x0006680000000c00 */
[----:B------:R3:W1:Y:S01]  /*f290*/  LDS.128 R76, [R244+0x7800] ;  /* 0x00780000f44c7984 */ /* 0x0006620000000c00 */
[----:B------:R-:W-:Y:S05]  /*f2a0*/  @P0 BRA `(.L_x_2390) ;  /* 0x000000c000000947 */ /* 0x000fea0003800000 */
[----:B--2---:R-:W2:Y:S01]  /*f2b0*/  S2R R0, SR_CTAID.X ;  /* 0x0000000000007919 */ /* 0x004ea20000002500 */
[----:B------:R-:W-:-:S02]  /*f2c0*/  IADD3 R6, R8, 0x8, RZ ;  /* 0x0000000808067810 */ /* 0x000fc40007ffe0ff */
[-C--:B------:R-:W-:Y:S02]  /*f2d0*/  ISETP.GE.AND P2, PT, R8, R239.reuse, PT ;  /* 0x000000ef0800720c */ /* 0x080fe40003f46270 */
[----:B------:R-:W-:Y:S01]  /*f2e0*/  ISETP.GE.AND P1, PT, R6, R239, PT ;  /* 0x000000ef0600720c */ /* 0x000fe20003f26270 */
[----:B--2---:R-:W-:-:S05]  /*f2f0*/  IMAD R242, R0, 0x40, R242 ;  /* 0x0000004000f27824 */ /* 0x004fca00078e02f2 */
[----:B------:R-:W-:Y:S02]  /*f300*/  SHF.R.S32.HI R3, RZ, 0x1f, R242 ;  /* 0x0000001fff037819 */ /* 0x000fe400000114f2 */
[----:B------:R-:W-:-:S04]  /*f310*/  IADD3 R0, P0, R8, R242, RZ ;  /* 0x000000f208007210 */ /* 0x000fc80007f1e0ff */
[----:B------:R-:W-:Y:S02]  /*f320*/  LEA.HI.X.SX32 R3, R8, R3, 0x1, P0 ;  /* 0x0000000308037211 */ /* 0x000fe400000f0eff */
[----:B------:R-:W-:-:S04]  /*f330*/  LEA R12, P0, R0, c[0x0][0x200], 0x2 ;  /* 0x00008000000c7a11 */ /* 0x000fc800078010ff */
[----:B------:R-:W-:-:S05]  /*f340*/  LEA.HI.X R13, R0, c[0x0][0x204], R3, 0x2, P0 ;  /* 0x00008100000d7a11 */ /* 0x000fca00000f1403 */
[----:B------:R2:W-:Y:S04]  /*f350*/  @!P2 STG.E [R12.64], R2 ;  /* 0x000000020c00a986 */ /* 0x0005e8000c10190a */
[----:B------:R2:W-:Y:S02]  /*f360*/  @!P1 STG.E [R12.64+0x20], R9 ;  /* 0x000020090c009986 */ /* 0x0005e4000c10190a */
.L_x_2390:
[----:B--2---:R-:W-:Y:S05]  /*f370*/  BSYNC B0 ;  /* 0x0000000000007941 */ /* 0x004fea0003800000 */
.L_x_2389:
[----:B------:R-:W2:Y:S01]  /*f380*/  S2R R0, SR_CTAID.X ;  /* 0x0000000000007919 */ /* 0x000ea20000002500 */
[----:B------:R-:W-:Y:S01]  /*f390*/  LEA.HI R10, R10, R7, RZ, 0x3 ;  /* 0x000000070a0a7211 */ /* 0x000fe200078f18ff */
[----:B------:R-:W-:Y:S01]  /*f3a0*/  BSSY B0, `(.L_x_2391) ;  /* 0x0000020000007945 */ /* 0x000fe20003800000 */
[----:B------:R-:W-:Y:S02]  /*f3b0*/  SHF.R.S32.HI R3, RZ, 0x1f, R11 ;  /* 0x0000001fff037819 */ /* 0x000fe4000001140b */
[----:B------:R-:W-:Y:S02]  /*f3c0*/  LOP3.LUT R2, R10, 0xfffffff8, RZ, 0xc0, !PT ;  /* 0xfffffff80a027812 */ /* 0x000fe400078ec0ff */
[----:B------:R-:W-:Y:S01]  /*f3d0*/  SHF.R.S32.HI R10, RZ, 0x3, R10 ;  /* 0x00000003ff0a7819 */ /* 0x000fe2000001140a */
[----:B------:R-:W-:-:S02]  /*f3e0*/  IMAD R3, R3, c[0x0][0x1f0], RZ ;  /* 0x00007c0003037a24 */ /* 0x000fc400078e02ff */
[----:B------:R-:W-:Y:S02]  /*f3f0*/  IMAD.IADD R2, R7, 0x1, -R2 ;  /* 0x0000000107027824 */ /* 0x000fe400078e0a02 */
[----:B------:R-:W-:Y:S02]  /*f400*/  IMAD R3, R11, c[0x0][0x1f4], R3 ;  /* 0x00007d000b037a24 */ /* 0x000fe400078e0203 */
[----:B------:R-:W-:-:S05]  /*f410*/  IMAD.SHL.U32 R6, R2, 0x8, RZ ;  /* 0x0000000802067824 */ /* 0x000fca00078e00ff */
[----:B------:R-:W-:Y:S01]  /*f420*/  SHF.R.S32.HI R7, RZ, 0x1f, R6 ;  /* 0x0000001fff077819 */ /* 0x000fe20000011406 */
[----:B--2---:R-:W-:-:S04]  /*f430*/  IMAD.SHL.U32 R0, R0, 0x40, RZ ;  /* 0x0000004000007824 */ /* 0x004fc800078e00ff */
        /* <DEDUP_REMOVED lines=22> */
.L_x_2392:
[----:B------:R-:W-:Y:S05]  /*f5a0*/  BSYNC B0 ;  /* 0x0000000000007941 */ /* 0x000fea0003800000 */
.L_x_2391:
        /* <DEDUP_REMOVED lines=10> */
[----:B--2---:R-:W-:-:S03]  /*f650*/  LEA R12, P0, R8, c[0x0][0x1d0], 0x1 ;  /* 0x00007400080c7a11 */ /* 0x004fc600078008ff */
[----:B------:R-:W-:-:S05]  /*f660*/  IMAD R2, R3, c[0x0][0x1ec], R2 ;  /* 0x00007b0003027a24 */ /* 0x000fca00078e0202 */
[----:B------:R-:W-:-:S04]  /*f670*/  IADD3 R2, R2, R9, RZ ;  /* 0x0000000902027210 */ /* 0x000fc80007ffe0ff */
[----:B------:R-:W-:-:S05]  /*f680*/  LEA.HI.X R13, R8, c[0x0][0x1d4], R2, 0x1, P0 ;  /* 0x00007500080d7a11 */ /* 0x000fca00000f0c02 */
[----:B------:R2:W-:Y:S04]  /*f690*/  STG.E.128 [R12.64], R68 ;  /* 0x000000440c007986 */ /* 0x0005e8000c101d0a */
[----:B-1----:R2:W-:Y:S04]  /*f6a0*/  STG.E.128 [R12.64+0x80], R52 ;  /* 0x000080340c007986 */ /* 0x0025e8000c101d0a */
[----:B------:R2:W-:Y:S04]  /*f6b0*/  STG.E.128 [R12.64+0x100], R36 ;  /* 0x000100240c007986 */ /* 0x0005e8000c101d0a */
[----:B------:R2:W-:Y:S02]  /*f6c0*/  STG.E.128 [R12.64+0x180], R20 ;  /* 0x000180140c007986 */ /* 0x0005e4000c101d0a */
.L_x_2394:
[----:B------:R-:W-:Y:S05]  /*f6d0*/  BSYNC B0 ;  /* 0x0000000000007941 */ /* 0x000fea0003800000 */
.L_x_2393:
        /* <DEDUP_REMOVED lines=14> */
[----:B-1----:R1:W-:Y:S04]  /*f7c0*/  STG.E.128 [R12.64], R64 ;  /* 0x000000400c007986 */ /* 0x0023e8000c101d0a */
[----:B----4-:R1:W-:Y:S04]  /*f7d0*/  STG.E.128 [R12.64+0x80], R48 ;  /* 0x000080300c007986 */ /* 0x0103e8000c101d0a */
[----:B------:R1:W-:Y:S04]  /*f7e0*/  STG.E.128 [R12.64+0x100], R32 ;  /* 0x000100200c007986 */ /* 0x0003e8000c101d0a */
[----:B------:R1:W-:Y:S02]  /*f7f0*/  STG.E.128 [R12.64+0x180], R16 ;  /* 0x000180100c007986 */ /* 0x0003e4000c101d0a */
.L_x_2396:
[----:B------:R-:W-:Y:S05]  /*f800*/  BSYNC B0 ;  /* 0x0000000000007941 */ /* 0x000fea0003800000 */
.L_x_2395:
[----:B------:R-:W-:-:S04]  /*f810*/  IADD3 R2, R10, 0x30, RZ ;  /* 0x000000300a027810 */ /* 0x000fc80007ffe0ff */
[----:B------:R-:W-:-:S13]  /*f820*/  ISETP.GE.AND P0, PT, R2, R239, PT ;  /* 0x000000ef0200720c */ /* 0x000fda0003f06270 */
[----:B------:R-:W-:Y:S05]  /*f830*/  @P0 EXIT ;  /* 0x000000000000094d */ /* 0x000fea0003800000 */
        /* <DEDUP_REMOVED lines=15> */
.L_x_2397:
        /* <DEDUP_REMOVED lines=13> */
.L_x_4921:


//--------------------- .text._ZN5flash24flash_fwd_splitkv_kernelI23Flash_fwd_kernel_traitsILi256ELi64ELi64ELi4ELb0ELb0EN7cutlass10bfloat16_tE19Flash_kernel_traitsILi256ELi64ELi64ELi4ES3_EELb1ELb0ELb1ELb0ELb0ELb0ELb0ELb0EEEvNS_16Flash_fwd_paramsE --------------------------
	.section	.text._ZN5flash24flash_fwd_splitkv_kernelI23Flash_fwd_kernel_traitsILi256ELi64ELi64ELi4ELb0ELb0EN7cutlass10bfloat16_tE19Flash_kernel_traitsILi256ELi64ELi64ELi4ES3_EELb1ELb0ELb1ELb0ELb0ELb0ELb0ELb0EEEvNS_16Flash_fwd_paramsE,"ax",@progbits
	.sectioninfo	@"SHI_REGISTERS=254"
	.align	128
        .global         _ZN5flash24flash_fwd_splitkv_kernelI23Flash_fwd_kernel_traitsILi256ELi64ELi64ELi4ELb0ELb0EN7cutlass10bfloat16_tE19Flash_kernel_traitsILi256ELi64ELi64ELi4ES3_EELb1ELb0ELb1ELb0ELb0ELb0ELb0ELb0EEEvNS_16Flash_fwd_paramsE
        .type           _ZN5flash24flash_fwd_splitkv_kernelI23Flash_fwd_kernel_traitsILi256ELi64ELi64ELi4ELb0ELb0EN7cutlass10bfloat16_tE19Flash_kernel_traitsILi256ELi64ELi64ELi4ES3_EELb1ELb0ELb1ELb0ELb0ELb0ELb0ELb0EEEvNS_16Flash_fwd_paramsE,@function
        .size           _ZN5flash24flash_fwd_splitkv_kernelI23Flash_fwd_kernel_traitsILi256ELi64ELi64ELi4ELb0ELb0EN7cutlass10bfloat16_tE19Flash_kernel_traitsILi256ELi64ELi64ELi4ES3_EELb1ELb0ELb1ELb0ELb0ELb0ELb0ELb0EEEvNS_16Flash_fwd_paramsE,(.L_x_4922 - _ZN5flash24flash_fwd_splitkv_kernelI23Flash_fwd_kernel_traitsILi256ELi64ELi64ELi4ELb0ELb0EN7cutlass10bfloat16_tE19Flash_kernel_traitsILi256ELi64ELi64ELi4ES3_EELb1ELb0ELb1ELb0ELb0ELb0ELb0ELb0EEEvNS_16Flash_fwd_paramsE)
        .other          _ZN5flash24flash_fwd_splitkv_kernelI23Flash_fwd_kernel_traitsILi256ELi64ELi64ELi4ELb0ELb0EN7cutlass10bfloat16_tE19Flash_kernel_traitsILi256ELi64ELi64ELi4ES3_EELb1ELb0ELb1ELb0ELb0ELb0ELb0ELb0EEEvNS_16Flash_fwd_paramsE,@"STO_CUDA_ENTRY STV_DEFAULT"
_ZN5flash24flash_fwd_splitkv_kernelI23Flash_fwd_kernel_traitsILi256ELi64ELi64ELi4ELb0ELb0EN7cutlass10bfloat16_tE19Flash_kernel_traitsILi256ELi64ELi64ELi4ES3_EELb1ELb0ELb1ELb0ELb0ELb0ELb0ELb0EEEvNS_16Flash_fwd_paramsE:
.text._ZN5flash24flash_fwd_splitkv_kernelI23Flash_fwd_kernel_traitsILi256ELi64ELi64ELi4ELb0ELb0EN7cutlass10bfloat16_tE19Flash_kernel_traitsILi256ELi64ELi64ELi4ES3_EELb1ELb0ELb1ELb0ELb0ELb0ELb0ELb0EEEvNS_16Flash_fwd_paramsE:
        /* <DEDUP_REMOVED lines=55> */
.L_x_2398:
[----:B------:R-:W-:Y:S02]  /*0370*/  ULDC UR8, c[0x0][0x218] ;  /* 0x0000860000087ab9 */ /* 0x000fe40000000800 */
.L_x_2399:
        /* <DEDUP_REMOVED lines=56> */
[----:B------:R-:W-:Y:S01]  /*0700*/  IMAD.IADD R11, R8, 0x1, -R11 ;  /* 0x00000001080b7824 */ /* 0x000fe200078e0a0b */
[----:B------:R-:W-:-:S02]  /*0710*/  @UP0 UIMAD.WIDE.U32 UR10, UR30, UR8, URZ ;  /* 0x000000081e0a02a5 */ /* 0x000fc4000f8e003f */
[----:B------:R-:W-:Y:S01]  /*0720*/  @!UP0 USHF.R.S32.HI UR8, URZ, 0x1f, UR14 ;  /* 0x0000001f3f088899 */ /* 0x000fe2000801140e */
[----:B------:R-:W-:Y:S01]  /*0730*/  IMAD.SHL.U32 R16, R11, 0x8, RZ ;  /* 0x000000080b107824 */ /* 0x000fe200078e00ff */
[----:B------:R-:W-:Y:S02]  /*0740*/  UIMAD UR7, UR6, UR5, UR7 ;  /* 0x00000005060772a4 */ /* 0x000fe4000f8e0207 */
[----:B------:R-:W-:Y:S02]  /*0750*/  @UP0 UIMAD UR9, UR30, UR9, UR11 ;  /* 0x000000091e0902a4 */ /* 0x000fe4000f8e020b */
[----:B------:R-:W-:Y:S01]  /*0760*/  ULDC.64 UR4, c[0x0][0x1e0] ;  /* 0x0000780000047ab9 */ /* 0x000fe20000000a00 */
[--C-:B------:R-:W-:Y:S01]  /*0770*/  SHF.R.S32.HI R17, RZ, 0x1f, R16.reuse ;  /* 0x0000001fff117819 */ /* 0x100fe20000011410 */
[----:B------:R-:W-:Y:S01]  /*0780*/  @!UP0 UIMAD UR8, UR8, UR4, URZ ;  /* 0x00000004080882a4 */ /* 0x000fe2000f8e023f */
[----:B------:R-:W-:Y:S01]  /*0790*/  IMAD.U32 R0, RZ, RZ, UR7 ;  /* 0x00000007ff007e24 */ /* 0x000fe2000f8e00ff */
[----:B------:R-:W-:Y:S01]  /*07a0*/  @!UP0 UIMAD.WIDE.U32 UR12, UR14, UR4, URZ ;  /* 0x000000040e0c82a5 */ /* 0x000fe2000f8e003f */
[C---:B------:R-:W-:Y:S01]  /*07b0*/  IADD3 R9, R16.reuse, 0x40, RZ ;  /* 0x0000004010097810 */ /* 0x040fe20007ffe0ff */
[----:B------:R-:W-:Y:S01]  /*07c0*/  @!UP0 UIMAD UR8, UR14, UR5, UR8 ;  /* 0x000000050e0882a4 */ /* 0x000fe2000f8e0208 */
[----:B------:R-:W-:Y:S01]  /*07d0*/  IMAD.WIDE.U32 R2, R3, c[0x0][0x1e8], R16 ;  /* 0x00007a0003027a25 */ /* 0x000fe200078e0010 */
[----:B------:R-:W-:Y:S01]  /*07e0*/  USHF.R.S32.HI UR11, URZ, 0x1f, UR16 ;  /* 0x0000001f3f0b7899 */ /* 0x000fe20008011410 */
[C---:B------:R-:W-:Y:S01]  /*07f0*/  IADD3 R8, R16.reuse, 0x80, RZ ;  /* 0x0000008010087810 */ /* 0x040fe20007ffe0ff */
[----:B------:R-:W-:Y:S01]  /*0800*/  @!UP0 UIADD3 UR9, UR13, UR8, URZ ;  /* 0x000000080d098290 */ /* 0x000fe2000fffe03f */
[----:B------:R-:W-:Y:S01]  /*0810*/  IADD3 R7, R16, 0xc0, RZ ;  /* 0x000000c010077810 */ /* 0x000fe20007ffe0ff */
[----:B------:R-:W-:-:S02]  /*0820*/  @!UP0 UMOV UR10, UR12 ;  /* 0x0000000c000a8c82 */ /* 0x000fc40008000000 */
[----:B------:R-:W-:Y:S01]  /*0830*/  IADD3 R2, P0, R2, UR10, RZ ;  /* 0x0000000a02027c10 */ /* 0x000fe2000ff1e0ff */
[----:B------:R-:W-:Y:S02]  /*0840*/  ULDC.64 UR4, c[0x0][0x1f0] ;  /* 0x00007c0000047ab9 */ /* 0x000fe40000000a00 */
[----:B------:R-:W-:Y:S01]  /*0850*/  UIMAD UR4, UR11, UR4, URZ ;  /* 0x000000040b0472a4 */ /* 0x000fe2000f8e023f */
        /* <DEDUP_REMOVED lines=26> */
.L_x_2402:
[----:B------:R-:W-:Y:S05]  /*0a00*/  BSYNC B0 ;  /* 0x0000000000007941 */ /* 0x000fea0003800000 */
.L_x_2401:
        /* <DEDUP_REMOVED lines=22> */
.L_x_2404:
[----:B------:R-:W-:Y:S05]  /*0b70*/  BSYNC B0 ;  /* 0x0000000000007941 */ /* 0x000fea0003800000 */
.L_x_2403:
        /* <DEDUP_REMOVED lines=22> */
.L_x_2406:
[----:B------:R-:W-:Y:S05]  /*0ce0*/  BSYNC B0 ;  /* 0x0000000000007941 */ /* 0x000fea0003800000 */
.L_x_2405:
        /* <DEDUP_REMOVED lines=21> */
.L_x_2408:
[----:B------:R-:W-:Y:S05]  /*0e40*/  BSYNC B0 ;  /* 0x0000000000007941 */ /* 0x000fea0003800000 */
.L_x_2407:
        /* <DEDUP_REMOVED lines=20> */
.L_x_2400:
        /* <DEDUP_REMOVED lines=46> */
[----:B--2---:R-:W-:-:S07]  /*1270*/  UIMAD.WIDE.U32 UR8, UR9, UR5, URZ ;  /* 0x00000005090872a5 */ /* 0x004fce000f8e003f */
        /* <DEDUP_REMOVED lines=14> */
[----:B------:R-:W-:Y:S02]  /*1360*/  IMAD.U32 R10, RZ, RZ, UR4 ;  /* 0x00000004ff0a7e24 */ /* 0x000fe4000f8e00ff */
[----:B------:R-:W-:Y:S01]  /*1370*/  IMAD.U32 R11, RZ, RZ, UR5 ;  /* 0x00000005ff0b7e24 */ /* 0x000fe2000f8e00ff */
[----:B------:R-:W-:Y:S01]  /*1380*/  IABS R4, c[0x0][0x1c8] ;  /* 0x0000720000047a13 */ /* 0x000fe20000000000 */
[----:B------:R-:W1:Y:S01]  /*1390*/  S2R R0, SR_CTAID.Z ;  /* 0x0000000000007919 */ /* 0x000e620000002700 */
[----:B------:R-:W-:Y:S02]  /*13a0*/  ULDC UR20, c[0x0][0x1c8] ;  /* 0x0000720000147ab9 */ /* 0x000fe40000000800 */
[----:B------:R-:W-:Y:S01]  /*13b0*/  UIADD3 UR17, -UR17, URZ, URZ ;  /* 0x0000003f11117290 */ /* 0x000fe2000fffe13f */
[----:B------:R-:W2:Y:S01]  /*13c0*/  LDG.E R2, [R10.64] ;  /* 0x000000220a027981 */ /* 0x000ea2000c1e1900 */
[----:B------:R-:W3:Y:S01]  /*13d0*/  I2F.RP R5, R4 ;  /* 0x0000000400057306 */ /* 0x000ee20000209400 */
[----:B------:R-:W-:-:S02]  /*13e0*/  ULOP3.LUT UR20, UR16, UR20, URZ, 0x3c, !UPT ;  /* 0x0000001410147292 */ /* 0x000fc4000f8e3c3f */
[----:B------:R-:W-:Y:S02]  /*13f0*/  ULDC.64 UR4, c[0x0][0x180] ;  /* 0x0000600000047ab9 */ /* 0x000fe40000000a00 */
[----:B------:R-:W-:Y:S02]  /*1400*/  UIMAD UR11, UR17, UR11, UR10 ;  /* 0x0000000b110b72a4 */ /* 0x000fe4000f8e020a */
[----:B------:R-:W-:Y:S02]  /*1410*/  ISETP.LE.AND P0, PT, RZ, UR20, PT ;  /* 0x00000014ff007c0c */ /* 0x000fe4000bf03270 */
[----:B------:R-:W-:Y:S01]  /*1420*/  USHF.R.S32.HI UR10, URZ, 0x1f, UR11 ;  /* 0x0000001f3f0a7899 */ /* 0x000fe2000801140b */
[----:B---3--:R-:W3:Y:S01]  /*1430*/  MUFU.RCP R6, R5 ;  /* 0x0000000500067308 */ /* 0x008ee20000001000 */
[----:B-1----:R-:W-:Y:S02]  /*1440*/  IABS R0, R0 ;  /* 0x0000000000007213 */ /* 0x002fe40000000000 */
[----:B---3--:R-:W-:-:S05]  /*1450*/  IADD3 R6, R6, 0xffffffe, RZ ;  /* 0x0ffffffe06067810 */ /* 0x008fca0007ffe0ff */
[----:B------:R-:W1:Y:S02]  /*1460*/  F2I.FTZ.U32.TRUNC.NTZ R7, R6 ;  /* 0x0000000600077305 */ /* 0x000e64000021f000 */
[----:B-1----:R-:W-:Y:S01]  /*1470*/  IADD3 R3, RZ, -R7, RZ ;  /* 0x80000007ff037210 */ /* 0x002fe20007ffe0ff */
[----:B------:R-:W-:-:S04]  /*1480*/  IMAD.MOV.U32 R6, RZ, RZ, RZ ;  /* 0x000000ffff067224 */ /* 0x000fc800078e00ff */
[----:B------:R-:W-:-:S04]  /*1490*/  IMAD R3, R3, R4, RZ ;  /* 0x0000000403037224 */ /* 0x000fc800078e02ff */
[----:B------:R-:W-:-:S06]  /*14a0*/  IMAD.HI.U32 R3, R7, R3, R6 ;  /* 0x0000000307037227 */ /* 0x000fcc00078e0006 */
        /* <DEDUP_REMOVED lines=36> */
.L_x_2409:
        /* <DEDUP_REMOVED lines=20> */
.L_x_2411:
[----:B------:R-:W-:Y:S01]  /*1830*/  IABS R3, c[0x0][0x1c8] ;  /* 0x0000720000037a13 */ /* 0x000fe20000000000 */
[----:B------:R-:W1:Y:S01]  /*1840*/  S2R R0, SR_CTAID.Z ;  /* 0x0000000000007919 */ /* 0x000e620000002700 */
[----:B------:R-:W-:Y:S02]  /*1850*/  ULDC UR4, c[0x0][0x1c8] ;  /* 0x0000720000047ab9 */ /* 0x000fe40000000800 */
[----:B------:R-:W2:Y:S01]  /*1860*/  I2F.RP R6, R3 ;  /* 0x0000000300067306 */ /* 0x000ea20000209400 */
[----:B------:R-:W-:Y:S02]  /*1870*/  ULOP3.LUT UR4, UR16, UR4, URZ, 0x3c, !UPT ;  /* 0x0000000410047292 */ /* 0x000fe4000f8e3c3f */
[----:B------:R-:W-:Y:S02]  /*1880*/  ULEA UR11, UR12, 0xffffffc0, 0x6 ;  /* 0xffffffc00c0b7891 */ /* 0x000fe4000f8e303f */
[----:B------:R-:W-:Y:S02]  /*1890*/  @UP0 UIADD3 UR15, UR9, UR15, URZ ;  /* 0x0000000f090f0290 */ /* 0x000fe4000fffe03f */
[----:B------:R-:W-:Y:S01]  /*18a0*/  ISETP.LE.AND P2, PT, RZ, UR4, PT ;  /* 0x00000004ff007c0c */ /* 0x000fe2000bf43270 */
[----:B------:R-:W-:-:S02]  /*18b0*/  USHF.R.S32.HI UR10, URZ, 0x1f, UR11 ;  /* 0x0000001f3f0a7899 */ /* 0x000fc4000801140b */
[----:B------:R-:W-:Y:S02]  /*18c0*/  ULDC.64 UR4, c[0x0][0x198] ;  /* 0x0000660000047ab9 */ /* 0x000fe40000000a00 */
[----:B------:R-:W-:Y:S02]  /*18d0*/  UIMAD UR17, UR10, UR4, URZ ;  /* 0x000000040a1172a4 */ /* 0x000fe4000f8e023f */
[----:B------:R-:W-:Y:S01]  /*18e0*/  UIMAD.WIDE.U32 UR18, UR11, UR4, UR18 ;  /* 0x000000040b1272a5 */ /* 0x000fe2000f8e0012 */
[----:B--2---:R-:W2:Y:S01]  /*18f0*/  MUFU.RCP R4, R6 ;  /* 0x0000000600047308 */ /* 0x004ea20000001000 */
[----:B------:R-:W-:Y:S01]  /*1900*/  UIMAD UR4, UR11, UR5, UR17 ;  /* 0x000000050b0472a4 */ /* 0x000fe2000f8e0211 */
[----:B-1----:R-:W-:-:S03]  /*1910*/  IABS R0, R0 ;  /* 0x0000000000007213 */ /* 0x002fc60000000000 */
[----:B------:R-:W-:Y:S01]  /*1920*/  UIADD3 UR4, UR19, UR4, URZ ;  /* 0x0000000413047290 */ /* 0x000fe2000fffe03f */
[----:B--2---:R-:W-:-:S04]  /*1930*/  IADD3 R4, R4, 0xffffffe, RZ ;  /* 0x0ffffffe04047810 */ /* 0x004fc80007ffe0ff */
        /* <DEDUP_REMOVED lines=8> */
[----:B------:R-:W-:Y:S02]  /*19c0*/  IMAD R0, R3, R0, R2 ;  /* 0x0000000003007224 */ /* 0x000fe400078e0202 */
[----:B------:R-:W-:-:S03]  /*19d0*/  IMAD.U32 R2, RZ, RZ, UR18 ;  /* 0x00000012ff027e24 */ /* 0x000fc6000f8e00ff */
[----:B------:R-:W-:-:S13]  /*19e0*/  ISETP.GT.U32.AND P1, PT, R3, R0, PT ;  /* 0x000000000300720c */ /* 0x000fda0003f24070 */
[----:B------:R-:W-:Y:S01]  /*19f0*/  @!P1 IMAD.IADD R0, R0, 0x1, -R3 ;  /* 0x0000000100009824 */ /* 0x000fe200078e0a03 */
[----:B------:R-:W-:Y:S02]  /*1a00*/  @!P1 IADD3 R12, R12, 0x1, RZ ;  /* 0x000000010c0c9810 */ /* 0x000fe40007ffe0ff */
[----:B------:R-:W-:Y:S02]  /*1a10*/  ISETP.NE.AND P1, PT, RZ, c[0x0][0x1c8], PT ;  /* 0x00007200ff007a0c */ /* 0x000fe40003f25270 */
[----:B------:R-:W-:Y:S02]  /*1a20*/  ISETP.GE.U32.AND P3, PT, R0, R3, PT ;  /* 0x000000030000720c */ /* 0x000fe40003f66070 */
        /* <DEDUP_REMOVED lines=26> */
.L_x_2410:
[----:B------:R-:W-:Y:S01]  /*1bd0*/  SHF.R.S32.HI R81, RZ, 0x1f, R8 ;  /* 0x0000001fff517819 */ /* 0x000fe20000011408 */
[----:B------:R-:W-:Y:S01]  /*1be0*/  UISETP.NE.AND UP0, UPT, UR30, -0x1, UPT ;  /* 0xffffffff1e00788c */ /* 0x000fe2000bf05270 */
[----:B------:R-:W1:Y:S01]  /*1bf0*/  S2R R10, SR_CTAID.Z ;  /* 0x00000000000a7919 */ /* 0x000e620000002700 */
[----:B------:R-:W-:Y:S01]  /*1c00*/  ULDC.64 UR8, c[0x0][0x190] ;  /* 0x0000640000087ab9 */ /* 0x000fe20000000a00 */
[CC--:B------:R-:W-:Y:S01]  /*1c10*/  LEA.HI R3, R81.reuse, R8.reuse, RZ, 0x3 ;  /* 0x0000000851037211 */ /* 0x0c0fe200078f18ff */
[----:B------:R-:W-:Y:S01]  /*1c20*/  ULDC.64 UR4, c[0x0][0x178] ;  /* 0x00005e0000047ab9 */ /* 0x000fe20000000a00 */
[----:B------:R-:W-:Y:S01]  /*1c30*/  LEA.HI R9, R81, R8, RZ, 0x4 ;  /* 0x0000000851097211 */ /* 0x000fe200078f20ff */
[----:B------:R-:W2:Y:S01]  /*1c40*/  S2R R19, SR_CTAID.X ;  /* 0x0000000000137919 */ /* 0x000ea20000002500 */
[----:B------:R-:W-:Y:S01]  /*1c50*/  SHF.R.S32.HI R14, RZ, 0x3, R3 ;  /* 0x00000003ff0e7819 */ /* 0x000fe20000011403 */
[----:B------:R-:W-:Y:S01]  /*1c60*/  IMAD R7, R7, c[0x0][0x1b8], RZ ;  /* 0x00006e0007077a24 */ /* 0x000fe200078e02ff */
        /* <DEDUP_REMOVED lines=9> */
[----:B------:R-:W-:Y:S01]  /*1d00*/  @!UP0 USHF.R.S32.HI UR8, URZ, 0x1f, UR14 ;  /* 0x0000001f3f088899 */ /* 0x000fe2000801140e */
[----:B------:R-:W-:Y:S01]  /*1d10*/  LOP3.LUT R239, R239, 0x1c0, RZ, 0xc0, !PT ;  /* 0x000001c0efef7812 */ /* 0x000fe200078ec0ff */
[----:B------:R-:W-:Y:S01]  /*1d20*/  IMAD.SHL.U32 R240, R2, 0x8, RZ ;  /* 0x0000000802f07824 */ /* 0x000fe200078e00ff */
[----:B------:R-:W-:Y:S01]  /*1d30*/  LEA.HI R4, R81, R8, RZ, 0x6 ;  /* 0x0000000851047211 */ /* 0x000fe200078f30ff */
[----:B------:R-:W-:Y:S01]  /*1d40*/  IMAD.IADD R233, R0, 0x1, -R233 ;  /* 0x0000000100e97824 */ /* 0x000fe200078e0ae9 */
[----:B------:R-:W-:Y:S01]  /*1d50*/  @!UP0 UIMAD.WIDE.U32 UR20, UR14, UR4, URZ ;  /* 0x000000040e1482a5 */ /* 0x000fe2000f8e003f */
[----:B------:R-:W-:Y:S01]  /*1d60*/  IMAD.IADD R9, R8, 0x1, -R9 ;  /* 0x0000000108097824 */ /* 0x000fe200078e0a09 */
[----:B------:R-:W-:Y:S01]  /*1d70*/  LOP3.LUT R0, R239, 0x38, R240, 0xf8, !PT ;  /* 0x00000038ef007812 */ /* 0x000fe200078ef8f0 */
[----:B------:R-:W-:Y:S01]  /*1d80*/  IMAD.SHL.U32 R4, R4, 0x8, RZ ;  /* 0x0000000804047824 */ /* 0x000fe200078e00ff */
[----:B------:R-:W-:Y:S01]  /*1d90*/  SHF.R.U32.HI R239, RZ, 0x3, R239 ;  /* 0x00000003ffef7819 */ /* 0x000fe200000116ef */
[----:B------:R-:W-:Y:S01]  /*1da0*/  @!UP0 UIMAD UR8, UR8, UR4, URZ ;  /* 0x00000004080882a4 */ /* 0x000fe2000f8e023f */
[----:B------:R-:W-:Y:S01]  /*1db0*/  IADD3 R20, P2, R240, R20, RZ ;  /* 0x00000014f0147210 */ /* 0x000fe20007f5e0ff */
[----:B------:R-:W-:Y:S01]  /*1dc0*/  @!UP0 UMOV UR22, UR20 ;  /* 0x0000001400168c82 */ /* 0x000fe20008000000 */
[----:B------:R-:W-:Y:S01]  /*1dd0*/  LOP3.LUT R239, R0, R239, RZ, 0x3c, !PT ;  /* 0x000000ef00ef7212 */ /* 0x000fe200078e3cff */
[----:B------:R-:W-:Y:S01]  /*1de0*/  @!UP0 UIMAD UR5, UR14, UR5, UR8 ;  /* 0x000000050e0582a4 */ /* 0x000fe2000f8e0208 */
[----:B------:R-:W-:Y:S01]  /*1df0*/  SHF.R.S32.HI R0, RZ, 0x1f, R9 ;  /* 0x0000001fff007819 */ /* 0x000fe20000011409 */
[----:B------:R-:W-:Y:S01]  /*1e00*/  @UP0 UIMAD UR9, UR30, UR9, UR23 ;  /* 0x000000091e0902a4 */ /* 0x000fe2000f8e0217 */
[----:B------:R-:W-:Y:S01]  /*1e10*/  LOP3.LUT R239, R239, 0xfffffe00, R4, 0xf8, !PT ;  /* 0xfffffe00efef7812 */ /* 0x000fe200078ef804 */
[----:B------:R-:W-:Y:S01]  /*1e20*/  @!UP0 UIADD3 UR9, UR21, UR5, URZ ;  /* 0x0000000515098290 */ /* 0x000fe2000fffe03f */
[----:B------:R-:W-:Y:S01]  /*1e30*/  LEA.HI R3, R0, R9, RZ, 0x3 ;  /* 0x0000000900037211 */ /* 0x000fe200078f18ff */
[----:B------:R-:W-:Y:S01]  /*1e40*/  UIADD3 UR21, -UR6, UR29, URZ ;  /* 0x0000001d06157290 */ /* 0x000fe2000fffe13f */
[----:B------:R-:W-:Y:S01]  /*1e50*/  SHF.R.S32.HI R4, RZ, 0x1f, R240 ;  /* 0x0000001fff047819 */ /* 0x000fe200000114f0 */
[----:B------:R-:W-:Y:S01]  /*1e60*/  IMAD R6, R12, c[0x0][0x1bc], R7 ;  /* 0x00006f000c067a24 */ /* 0x000fe200078e0207 */
[----:B------:R-:W-:Y:S01]  /*1e70*/  LOP3.LUT R0, R3, 0xfffffff8, RZ, 0xc0, !PT ;  /* 0xfffffff803007812 */ /* 0x000fe200078ec0ff */
[----:B------:R-:W-:Y:S01]  /*1e80*/  ULDC.64 UR4, c[0x0][0x1a8] ;  /* 0x00006a0000047ab9 */ /* 0x000fe20000000a00 */
[----:B------:R-:W-:Y:S01]  /*1e90*/  IADD3 R22, P1, R240, UR18, RZ ;  /* 0x00000012f0167c10 */ /* 0x000fe2000ff3e0ff */
[----:B------:R-:W-:Y:S01]  /*1ea0*/  IMAD.X R21, R4, 0x1, R5, P2 ;  /* 0x0000000104157824 */ /* 0x000fe200010e0605 */
[----:B------:R-:W-:Y:S01]  /*1eb0*/  IADD3 R16, P0, R240, UR22, RZ ;  /* 0x00000016f0107c10 */ /* 0x000fe2000ff1e0ff */
[----:B------:R-:W-:Y:S01]  /*1ec0*/  IMAD.IADD R0, R9, 0x1, -R0 ;  /* 0x0000000109007824 */ /* 0x000fe200078e0a00 */
[C---:B------:R-:W-:Y:S01]  /*1ed0*/  IADD3.X R23, R4.reuse, UR15, RZ, P1, !PT ;  /* 0x0000000f04177c10 */ /* 0x040fe20008ffe4ff */
[----:B------:R-:W-:Y:S01]  /*1ee0*/  IMAD.SHL.U32 R5, R233, 0x8, RZ ;  /* 0x00000008e9057824 */ /* 0x000fe200078e00ff */
[----:B------:R-:W-:Y:S01]  /*1ef0*/  IADD3.X R17, R4, UR9, RZ, P0, !PT ;  /* 0x0000000904117c10 */ /* 0x000fe200087fe4ff */
[----:B------:R-:W-:Y:S01]  /*1f00*/  USHF.R.S32.HI UR9, URZ, 0x1f, UR16 ;  /* 0x0000001f3f097899 */ /* 0x000fe20008011410 */
[C---:B------:R-:W-:Y:S01]  /*1f10*/  R2P PR, R0.reuse, 0x6 ;  /* 0x0000000600007804 */ /* 0x040fe20000000000 */
[----:B------:R-:W-:Y:S01]  /*1f20*/  IMAD.SHL.U32 R0, R0, 0x40, RZ ;  /* 0x0000004000007824 */ /* 0x000fe200078e00ff */
[----:B------:R-:W-:Y:S01]  /*1f30*/  SHF.R.S32.HI R15, RZ, 0x1f, R14 ;  /* 0x0000001fff0f7819 */ /* 0x000fe2000001140e */
[----:B------:R-:W-:Y:S01]  /*1f40*/  IMAD.WIDE.U32 R12, R12, c[0x0][0x1b8], R22 ;  /* 0x00006e000c0c7a25 */ /* 0x000fe200078e0016 */
[----:B------:R-:W-:Y:S01]  /*1f50*/  IADD3 R170, P0, R14, UR11, RZ ;  /* 0x0000000b0eaa7c10 */ /* 0x000fe2000ff1e0ff */
[----:B------:R-:W-:Y:S01]  /*1f60*/  UIMAD UR4, UR9, UR4, URZ ;  /* 0x00000004090472a4 */ /* 0x000fe2000f8e023f */
[----:B------:R-:W-:Y:S01]  /*1f70*/  LOP3.LUT R0, R0, 0x1c0, RZ, 0xc0, !PT ;  /* 0x000001c000007812 */ /* 0x000fe200078ec0ff */
[----:B------:R-:W-:Y:S01]  /*1f80*/  IMAD.IADD R7, R13, 0x1, R6 ;  /* 0x000000010d077824 */ /* 0x000fe200078e0206 */
[----:B------:R-:W-:Y:S01]  /*1f90*/  IADD3.X R9, R15, UR10, RZ, P0, !PT ;  /* 0x0000000a0f097c10 */ /* 0x000fe200087fe4ff */
[----:B------:R-:W-:Y:S01]  /*1fa0*/  IMAD.SHL.U32 R3, R3, 0x40, RZ ;  /* 0x0000004003037824 */ /* 0x000fe200078e00ff */
[----:B------:R-:W-:Y:S01]  /*1fb0*/  LOP3.LUT R5, R0, 0x8, R5, 0xf8, !PT ;  /* 0x0000000800057812 */ /* 0x000fe200078ef805 */
[----:B------:R-:W-:Y:S01]  /*1fc0*/  IMAD.MOV.U32 R6, RZ, RZ, R12 ;  /* 0x000000ffff067224 */ /* 0x000fe200078e000c */
[----:B------:R-:W-:Y:S01]  /*1fd0*/  ISETP.GE.AND P0, PT, R14, UR21, PT ;  /* 0x000000150e007c0c */ /* 0x000fe2000bf06270 */
[----:B------:R-:W-:Y:S01]  /*1fe0*/  IMAD R9, R9, c[0x0][0x1a0], RZ ;  /* 0x0000680009097a24 */ /* 0x000fe200078e02ff */
[----:B------:R-:W-:Y:S01]  /*1ff0*/  SHF.R.U32.HI R0, RZ, 0x3, R0 ;  /* 0x00000003ff007819 */ /* 0x000fe20000011600 */
[----:B------:R-:W-:Y:S01]  /*2000*/  UIMAD UR4, UR16, UR5, UR4 ;  /* 0x00000005100472a4 */ /* 0x000fe2000f8e0204 */
[----:B------:R-:W-:Y:S01]  /*2010*/  LEA.HI R81, R81, R8, RZ, 0x5 ;  /* 0x0000000851517211 */ /* 0x000fe200078f28ff */
[----:B------:R-:W-:Y:S01]  /*2020*/  IMAD R165, R15, c[0x0][0x198], RZ ;  /* 0x000066000fa57a24 */ /* 0x000fe200078e02ff */
[----:B------:R-:W-:Y:S01]  /*2030*/  LOP3.LUT R0, R5, R0, RZ, 0x3c, !PT ;  /* 0x0000000005007212 */ /* 0x000fe200078e3cff */
[----:B-1----:R-:W-:Y:S01]  /*2040*/  IMAD.WIDE.U32 R10, R10, c[0x0][0x1a8], R16 ;  /* 0x00006a000a0a7a25 */ /* 0x002fe200078e0010 */
[----:B------:R-:W-:-:S02]  /*2050*/  IADD3 R237, R240, 0x40, RZ ;  /* 0x00000040f0ed7810 */ /* 0x000fc40007ffe0ff */
[----:B------:R-:W-:Y:S01]  /*2060*/  LOP3.LUT R0, R0, 0xfffffe00, R3, 0xf8, !PT ;  /* 0xfffffe0000007812 */ /* 0x000fe200078ef803 */
[C---:B------:R-:W-:Y:S01]  /*2070*/  IMAD R9, R170.reuse, c[0x0][0x1a4], R9 ;  /* 0x00006900aa097a24 */ /* 0x040fe200078e0209 */
[----:B------:R-:W-:Y:S01]  /*2080*/  LOP3.LUT R3, R81, 0xffffffe0, RZ, 0xc0, !PT ;  /* 0xffffffe051037812 */ /* 0x000fe200078ec0ff */
[----:B------:R-:W-:Y:S01]  /*2090*/  IMAD.WIDE.U32 R170, R170, c[0x0][0x1a0], R6 ;  /* 0x00006800aaaa7a25 */ /* 0x000fe200078e0006 */
[----:B------:R-:W-:Y:S02]  /*20a0*/  IADD3 R17, R11, UR4, RZ ;  /* 0x000000040b117c10 */ /* 0x000fe4000fffe0ff */
[----:B------:R-:W-:Y:S01]  /*20b0*/  SHF.R.S32.HI R81, RZ, 0x5, R81 ;  /* 0x00000005ff517819 */ /* 0x000fe20000011451 */
[----:B------:R-:W-:Y:S01]  /*20c0*/  IMAD.MOV.U32 R7, RZ, RZ, 0x10 ;  /* 0x00000010ff077424 */ /* 0x000fe200078e00ff */
[C---:B------:R-:W-:Y:S01]  /*20d0*/  IADD3 R236, R240.reuse, 0x80, RZ ;  /* 0x00000080f0ec7810 */ /* 0x040fe20007ffe0ff */
[----:B------:R-:W-:Y:S01]  /*20e0*/  IMAD.MOV.U32 R5, RZ, RZ, 0x20 ;  /* 0x00000020ff057424 */ /* 0x000fe200078e00ff */
[----:B------:R-:W-:Y:S01]  /*20f0*/  IADD3 R235, R240, 0xc0, RZ ;  /* 0x000000c0f0eb7810 */ /* 0x000fe20007ffe0ff */
[C---:B------:R-:W-:Y:S01]  /*2100*/  IMAD R165, R14.reuse, c[0x0][0x19c], R165 ;  /* 0x000067000ea57a24 */ /* 0x040fe200078e02a5 */
[----:B------:R-:W-:Y:S01]  /*2110*/  SEL R7, R7, 0xfffffff0, !P1 ;  /* 0xfffffff007077807 */ /* 0x000fe20004800000 */
[----:B------:R-:W-:Y:S01]  /*2120*/  IMAD.WIDE.U32 R166, R14, c[0x0][0x198], R20 ;  /* 0x000066000ea67a25 */ /* 0x000fe200078e0014 */
[----:B------:R-:W-:-:S03]  /*2130*/  SEL R5, R5, 0xffffffe0, !P2 ;  /* 0xffffffe005057807 */ /* 0x000fc60005000000 */
        /* <DEDUP_REMOVED lines=44> */
.L_x_2413:
[----:B------:R-:W-:Y:S05]  /*2400*/  BSYNC B0 ;  /* 0x0000000000007941 */ /* 0x000fea0003800000 */
.L_x_2412:
        /* <DEDUP_REMOVED lines=15> */
[C---:B-1----:R-:W-:Y:S01]  /*2500*/  @!P5 LEA R20, P6, R12.reuse, c[0x0][0x160], 0x1 ;  /* 0x000058000c14da11 */ /* 0x042fe200078c08ff */
        /* <DEDUP_REMOVED lines=29> */
.L_x_2415:
[----:B------:R-:W-:Y:S05]  /*26e0*/  BSYNC B0 ;  /* 0x0000000000007941 */ /* 0x000fea0003800000 */
.L_x_2414:
        /* <DEDUP_REMOVED lines=45> */
.L_x_2417:
[----:B------:R-:W-:Y:S05]  /*29c0*/  BSYNC B0 ;  /* 0x0000000000007941 */ /* 0x000fea0003800000 */
.L_x_2416:
        /* <DEDUP_REMOVED lines=16> */
[C---:B-1----:R-:W-:Y:S01]  /*2ad0*/  @!P4 LEA R20, P3, R10.reuse, c[0x0][0x160], 0x1 ;  /* 0x000058000a14ca11 */ /* 0x042fe200078608ff */
        /* <DEDUP_REMOVED lines=27> */
.L_x_2419:
[----:B------:R-:W-:Y:S05]  /*2c90*/  BSYNC B0 ;  /* 0x0000000000007941 */ /* 0x000fea0003800000 */
.L_x_2418:
        /* <DEDUP_REMOVED lines=12> */
[C---:B-1----:R-:W-:Y:S02]  /*2d60*/  @!P4 LEA R16, P3, R166.reuse, c[0x0][0x168], 0x1 ;  /* 0x00005a00a610ca11 */ /* 0x042fe400078608ff */
        /* <DEDUP_REMOVED lines=26> */
.L_x_2421:
[----:B------:R-:W-:Y:S05]  /*2f10*/  BSYNC B0 ;  /* 0x0000000000007941 */ /* 0x000fea0003800000 */
.L_x_2420:
        /* <DEDUP_REMOVED lines=14> */
[C---:B-1----:R-:W-:Y:S02]  /*3000*/  @!P4 LEA R16, P3, R9.reuse, c[0x0][0x168], 0x1 ;  /* 0x00005a000910ca11 */ /* 0x042fe400078608ff */
        /* <DEDUP_REMOVED lines=26> */
.L_x_2423:
[----:B------:R-:W-:Y:S05]  /*31b0*/  BSYNC B0 ;  /* 0x0000000000007941 */ /* 0x000fea0003800000 */
.L_x_2422:
[----:B------:R-:W-:Y:S01]  /*31c0*/  ISETP.GE.AND P0, PT, R13, UR15, PT ;  /* 0x0000000f0d007c0c */ /* 0x000fe2000bf06270 */
[----:B------:R-:W-:-:S12]  /*31d0*/  BSSY B0, `(.L_x_2424) ;  /* 0x0000028000007945 */ /* 0x000fd80003800000 */
[----:B------:R-:W-:Y:S05]  /*31e0*/  @P0 BRA `(.L_x_2425) ;  /* 0x0000026000000947 */ /* 0x000fea0003800000 */
[----:B------:R-:W-:Y:S01]  /*31f0*/  ISETP.GE.AND P5, PT, R240, c[0x0][0x220], PT ;  /* 0x00008800f0007a0c */ /* 0x000fe20003fa6270 */
[----:B------:R-:W-:Y:S01]  /*3200*/  IMAD.U32 R9, RZ, RZ, UR10 ;  /* 0x0000000aff097e24 */ /* 0x000fe2000f8e00ff */
[----:B------:R-:W-:Y:S01]  /*3210*/  ISETP.GE.AND P4, PT, R237, c[0x0][0x220], PT ;  /* 0x00008800ed007a0c */ /* 0x000fe20003f86270 */
[----:B-123--:R-:W-:Y:S01]  /*3220*/  IMAD.MOV.U32 R10, RZ, RZ, c[0x0][0x19c] ;  /* 0x00006700ff0a7624 */ /* 0x00efe200078e00ff */
[----:B------:R-:W-:Y:S01]  /*3230*/  ISETP.GE.AND P2, PT, R236, c[0x0][0x220], PT ;  /* 0x00008800ec007a0c */ /* 0x000fe20003f46270 */
[----:B------:R-:W-:Y:S01]  /*3240*/  IMAD.U32 R6, RZ, RZ, UR10 ;  /* 0x0000000aff067e24 */ /* 0x000fe2000f8e00ff */
        /* <DEDUP_REMOVED lines=32> */
.L_x_2425:
[----:B------:R-:W-:Y:S05]  /*3450*/  BSYNC B0 ;  /* 0x0000000000007941 */ /* 0x000fea0003800000 */
.L_x_2424:
[----:B------:R-:W-:Y:S01]  /*3460*/  ISETP.GE.AND P0, PT, R12, UR15, PT ;  /* 0x0000000f0c007c0c */ /* 0x000fe2000bf06270 */
[----:B------:R-:W-:-:S12]  /*3470*/  BSSY B0, `(.L_x_2426) ;  /* 0x0000028000007945 */ /* 0x000fd80003800000 */
[----:B------:R-:W-:Y:S05]  /*3480*/  @P0 BRA `(.L_x_2427) ;  /* 0x0000026000000947 */ /* 0x000fea0003800000 */
[----:B------:R-:W-:Y:S01]  /*3490*/  ISETP.GE.AND P6, PT, R240, c[0x0][0x220], PT ;  /* 0x00008800f0007a0c */ /* 0x000fe20003fc6270 */
[----:B-12---:R-:W-:Y:S01]  /*34a0*/  IMAD.U32 R20, RZ, RZ, UR10 ;  /* 0x0000000aff147e24 */ /* 0x006fe2000f8e00ff */
        /* <DEDUP_REMOVED lines=10> */
[C---:B---3--:R-:W-:Y:S02]  /*3550*/  @!P5 LEA R18, P4, R20.reuse, c[0x0][0x168], 0x1 ;  /* 0x00005a001412da11 */ /* 0x048fe400078808ff */
[C---:B------:R-:W-:Y:S02]  /*3560*/  @!P3 LEA R16, P2, R20.reuse, c[0x0][0x168], 0x1 ;  /* 0x00005a001410ba11 */ /* 0x040fe400078408ff */
[C---:B------:R-:W-:Y:S02]  /*3570*/  @!P6 LEA.HI.X R23, R20.reuse, c[0x0][0x16c], R6, 0x1, P0 ;  /* 0x00005b001417ea11 */ /* 0x040fe400000f0c06 */
[----:B------:R-:W-:-:S02]  /*3580*/  @!P1 LEA R10, P0, R20, c[0x0][0x168], 0x1 ;  /* 0x00005a00140a9a11 */ /* 0x000fc400078008ff */
[C-C-:B------:R-:W-:Y:S01]  /*3590*/  @!P5 LEA.HI.X R19, R20.reuse, c[0x0][0x16c], R6.reuse, 0x1, P4 ;  /* 0x00005b001413da11 */ /* 0x140fe200020f0c06 */
[----:B------:R-:W-:Y:S01]  /*35a0*/  @!PT LDS RZ, [RZ] ;  /* 0x00000000fffff984 */ /* 0x000fe20000000800 */
[----:B------:R-:W-:Y:S01]  /*35b0*/  @!PT LDS RZ, [RZ] ;  /* 0x00000000fffff984 */ /* 0x000fe20000000800 */
[----:B------:R-:W-:Y:S01]  /*35c0*/  @!PT LDS RZ, [RZ] ;  /* 0x00000000fffff984 */ /* 0x000fe20000000800 */
[----:B------:R1:W-:Y:S01]  /*35d0*/  @!P6 LDGSTS.E.BYPASS.LTC128B.128 [R239+0x9800], [R22.64] ;  /* 0x0980000016efefae */ /* 0x0003e2000b901d62 */
[C-C-:B------:R-:W-:Y:S02]  /*35e0*/  @!P3 LEA.HI.X R17, R20.reuse, c[0x0][0x16c], R6.reuse, 0x1, P2 ;  /* 0x00005b001411ba11 */ /* 0x140fe400010f0c06 */
[----:B------:R-:W-:Y:S01]  /*35f0*/  @!P1 LEA.HI.X R11, R20, c[0x0][0x16c], R6, 0x1, P0 ;  /* 0x00005b00140b9a11 */ /* 0x000fe200000f0c06 */
        /* <DEDUP_REMOVED lines=14> */
[----:B------:R1:W-:Y:S02]  /*36e0*/  @!P1 LDGSTS.E.BYPASS.LTC128B.128 [R239+0xf800], [R10.64+0x180] ;  /* 0x0f8001800aef9fae */ /* 0x0003e4000b901d62 */
.L_x_2427:
[----:B------:R-:W-:Y:S05]  /*36f0*/  BSYNC B0 ;  /* 0x0000000000007941 */ /* 0x000fea0003800000 */
.L_x_2426:
[----:B------:R-:W-:Y:S01]  /*3700*/  USHF.R.S32.HI UR8, URZ, 0x1f, UR14 ;  /* 0x0000001f3f087899 */ /* 0x000fe2000801140e */
[----:B------:R-:W0:Y:S01]  /*3710*/  LDGDEPBAR ;  /* 0x00000000000079af */ /* 0x000e220000000000 */
[----:B------:R-:W-:-:S02]  /*3720*/  ULDC.64 UR4, c[0x0][0x320] ;  /* 0x0000c80000047ab9 */ /* 0x000fc40000000a00 */
[----:B------:R-:W-:Y:S02]  /*3730*/  UIMAD UR8, UR8, UR4, URZ ;  /* 0x00000004080872a4 */ /* 0x000fe4000f8e023f */
[----:B------:R-:W-:Y:S02]  /*3740*/  UMOV UR18, UR16 ;  /* 0x0000001000127c82 */ /* 0x000fe40008000000 */
[----:B------:R-:W-:Y:S02]  /*3750*/  UMOV UR19, UR9 ;  /* 0x0000000900137c82 */ /* 0x000fe40008000000 */
[----:B------:R-:W-:Y:S02]  /*3760*/  UIMAD.WIDE.U32 UR18, UR14, UR4, UR18 ;  /* 0x000000040e1272a5 */ /* 0x000fe4000f8e0012 */
[----:B------:R-:W-:-:S03]  /*3770*/  UIMAD UR8, UR14, UR5, UR8 ;  /* 0x000000050e0872a4 */ /* 0x000fc6000f8e0208 */
[----:B------:R-:W-:Y:S02]  /*3780*/  ULDC.64 UR4, c[0x0][0x318] ;  /* 0x0000c60000047ab9 */ /* 0x000fe40000000a00 */
[----:B------:R-:W-:Y:S02]  /*3790*/  ULEA UR4, UP0, UR18, UR4, 0x2 ;  /* 0x0000000412047291 */ /* 0x000fe4000f80103f */
[----:B------:R-:W-:-:S04]  /*37a0*/  UIADD3 UR8, UR19, UR8, URZ ;  /* 0x0000000813087290 */ /* 0x000fc8000fffe03f */
[----:B------:R-:W-:Y:S01]  /*37b0*/  ULEA.HI.X UR5, UR18, UR5, UR8, 0x2, UP0 ;  /* 0x0000000512057291 */ /* 0x000fe200080f1408 */
[----:B-123--:R-:W-:Y:S01]  /*37c0*/  IMAD.U32 R10, RZ, RZ, UR4 ;  /* 0x00000004ff0a7e24 */ /* 0x00efe2000f8e00ff */
[----:B------:R-:W-:-:S04]  /*37d0*/  DEPBAR.LE SB0, 0x0 ;  /* 0x000080000000791a */ /* 0x000fc80000000000 */
[----:B------:R-:W-:-:S05]  /*37e0*/  IMAD.U32 R11, RZ, RZ, UR5 ;  /* 0x00000005ff0b7e24 */ /* 0x000fca000f8e00ff */
[----:B------:R-:W2:Y:S04]  /*37f0*/  LDG.E R9, [R10.64] ;  /* 0x000000220a097981 */ /* 0x000ea8000c1e1900 */
[----:B------:R-:W-:Y:S01]  /*3800*/  BAR.SYNC.DEFER_BLOCKING 0x0 ;  /* 0x0000000000007b1d */ /* 0x000fe20000010000 */
[----:B------:R-:W-:Y:S01]  /*3810*/  ISETP.GE.AND P1, PT, R14, UR15, PT ;  /* 0x0000000f0e007c0c */ /* 0x000fe2000bf26270 */
[----:B------:R-:W-:Y:S01]  /*3820*/  IMAD.SHL.U32 R238, R8, 0x2, RZ ;  /* 0x0000000208ee7824 */ /* 0x000fe200078e00ff */
[----:B------:R-:W-:-:S03]  /*3830*/  LEA R250, P0, R170, c[0x0][0x170], 0x1 ;  /* 0x00005c00aafa7a11 */ /* 0x000fc600078008ff */
[----:B------:R-:W2:Y:S01]  /*3840*/  MUFU.RCP R6, c[0x0][0x238] ;  /* 0x00008e0000067b08 */ /* 0x000ea20000001000 */
[----:B------:R-:W-:Y:S01]  /*3850*/  BSSY B0, `(.L_x_2428) ;  /* 0x0000028000007945 */ /* 0x000fe20003800000 */
[----:B------:R-:W-:Y:S02]  /*3860*/  LOP3.LUT R238, R238, 0x6, RZ, 0xc0, !PT ;  /* 0x00000006eeee7812 */ /* 0x000fe400078ec0ff */
[----:B------:R-:W-:-:S04]  /*3870*/  LEA.HI.X R251, R170, c[0x0][0x174], R168, 0x1, P0 ;  /* 0x00005d00aafb7a11 */ /* 0x000fc800000f0ca8 */
[----:B------:R1:W-:Y:S04]  /*3880*/  @P1 STS.128 [R239+0x10000], RZ ;  /* 0x010000ffef001388 */ /* 0x0003e80000000c00 */
[----:B------:R1:W-:Y:S04]  /*3890*/  @P1 STS.128 [R239+0x12000], RZ ;  /* 0x012000ffef001388 */ /* 0x0003e80000000c00 */
[----:B------:R1:W-:Y:S04]  /*38a0*/  @P1 STS.128 [R239+0x14000], RZ ;  /* 0x014000ffef001388 */ /* 0x0003e80000000c00 */
[----:B------:R1:W-:Y:S01]  /*38b0*/  @P1 STS.128 [R239+0x16000], RZ ;  /* 0x016000ffef001388 */ /* 0x0003e20000000c00 */
[----:B--2---:R-:W-:Y:S01]  /*38c0*/  FMUL.FTZ R9, R9, R6 ;  /* 0x0000000609097220 */ /* 0x004fe20000410000 */
[----:B------:R-:W-:-:S03]  /*38d0*/  SHF.R.S32.HI R6, RZ, 0x1f, R3 ;  /* 0x0000001fff067819 */ /* 0x000fc60000011403 */
[----:B------:R1:W2:Y:S01]  /*38e0*/  R2UR UR4, R9 ;  /* 0x00000000090473c2 */ /* 0x0002a200000e0000 */
[----:B------:R-:W-:-:S04]  /*38f0*/  LEA.HI R3, R6, R3, RZ, 0x2 ;  /* 0x0000000306037211 */ /* 0x000fc800078f10ff */
[----:B------:R-:W-:Y:S01]  /*3900*/  SHF.R.S32.HI R3, RZ, 0x2, R3 ;  /* 0x00000002ff037819 */ /* 0x000fe20000011403 */
[----:B------:R-:W-:Y:S05]  /*3910*/  @P1 BRA `(.L_x_2429) ;  /* 0x000001b000001947 */ /* 0x000fea0003800000 */
[----:B------:R-:W-:Y:S02]  /*3920*/  ISETP.GE.AND P2, PT, R237, c[0x0][0x220], PT ;  /* 0x00008800ed007a0c */ /* 0x000fe40003f46270 */
[----:B------:R-:W-:Y:S02]  /*3930*/  ISETP.GE.AND P3, PT, R240, c[0x0][0x220], PT ;  /* 0x00008800f0007a0c */ /* 0x000fe40003f66270 */
[----:B------:R-:W-:Y:S02]  /*3940*/  ISETP.GE.AND P1, PT, R236, c[0x0][0x220], PT ;  /* 0x00008800ec007a0c */ /* 0x000fe40003f26270 */
[----:B------:R-:W-:-:S07]  /*3950*/  ISETP.GE.AND P0, PT, R235, c[0x0][0x220], PT ;  /* 0x00008800eb007a0c */ /* 0x000fce0003f06270 */
[----:B------:R-:W-:Y:S02]  /*3960*/  @!P2 IMAD.MOV.U32 R8, RZ, RZ, R250 ;  /* 0x000000ffff08a224 */ /* 0x000fe400078e00fa */
[----:B-1----:R-:W-:Y:S01]  /*3970*/  @!P2 IMAD.MOV.U32 R9, RZ, RZ, R251 ;  /* 0x000000ffff09a224 */ /* 0x002fe200078e00fb */
        /* <DEDUP_REMOVED lines=21> */
.L_x_2429:
[----:B------:R-:W-:Y:S05]  /*3ad0*/  BSYNC B0 ;  /* 0x0000000000007941 */ /* 0x000fea0003800000 */
.L_x_2428:
        /* <DEDUP_REMOVED lines=17> */
[----:B-1----:R-:W-:Y:S02]  /*3bf0*/  IMAD.U32 R9, RZ, RZ, UR27 ;  /* 0x0000001bff097e24 */ /* 0x002fe4000f8e00ff */
        /* <DEDUP_REMOVED lines=35> */
.L_x_2431:
[----:B------:R-:W-:Y:S05]  /*3e30*/  BSYNC B0 ;  /* 0x0000000000007941 */ /* 0x000fea0003800000 */
.L_x_2430:
        /* <DEDUP_REMOVED lines=10> */
[----:B-1----:R-:W-:Y:S01]  /*3ee0*/  IMAD.MOV.U32 R9, RZ, RZ, 0x5 ;  /* 0x00000005ff097424 */ /* 0x002fe200078e00ff */
        /* <DEDUP_REMOVED lines=34> */
.L_x_2433:
[----:B------:R-:W-:Y:S05]  /*4110*/  BSYNC B0 ;  /* 0x0000000000007941 */ /* 0x000fea0003800000 */
.L_x_2432:
        /* <DEDUP_REMOVED lines=12> */
[----:B-1----:R-:W-:Y:S02]  /*41e0*/  MOV R10, UR8 ;  /* 0x00000008000a7c02 */ /* 0x002fe40008000f00 */
[----:B------:R-:W-:-:S03]  /*41f0*/  ISETP.GE.AND P0, PT, R235, c[0x0][0x220], PT ;  /* 0x00008800eb007a0c */ /* 0x000fc60003f06270 */
[----:B------:R-:W-:Y:S01]  /*4200*/  @!P3 MOV R9, c[0x0][0x1a4] ;  /* 0x000069000009ba02 */ /* 0x000fe20000000f00 */
        /* <DEDUP_REMOVED lines=37> */
.L_x_2435:
[----:B------:R-:W-:Y:S05]  /*4460*/  BSYNC B0 ;  /* 0x0000000000007941 */ /* 0x000fea0003800000 */
.L_x_2434:
[C---:B------:R-:W-:Y:S01]  /*4470*/  IMAD.SHL.U32 R4, R2.reuse, 0x40, RZ ;  /* 0x0000004002047824 */ /* 0x040fe200078e00ff */
[----:B------:R-:W-:Y:S01]  /*4480*/  R2P PR, R2, 0x6 ;  /* 0x0000000602007804 */ /* 0x000fe20000000000 */
[----:B------:R-:W-:Y:S01]  /*4490*/  IMAD.SHL.U32 R14, R14, 0x8, RZ ;  /* 0x000000080e0e7824 */ /* 0x000fe200078e00ff */
[----:B------:R-:W0:Y:S01]  /*44a0*/  LDGDEPBAR ;  /* 0x00000000000079af */ /* 0x000e220000000000 */
[----:B------:R-:W-:Y:S01]  /*44b0*/  IMAD R234, R81, 0x400, R0 ;  /* 0x0000040051ea7824 */ /* 0x000fe200078e0200 */
[----:B-1----:R-:W-:Y:S01]  /*44c0*/  LOP3.LUT R9, R4, 0x1c0, RZ, 0xc0, !PT ;  /* 0x000001c004097812 */ /* 0x002fe200078ec0ff */
[----:B------:R-:W-:Y:S02]  /*44d0*/  UISETP.GE.AND UP0, UPT, UR12, 0x2, UPT ;  /* 0x000000020c00788c */ /* 0x000fe4000bf06270 */
[----:B------:R-:W-:Y:S01]  /*44e0*/  IMAD.SHL.U32 R234, R234, 0x2, RZ ;  /* 0x00000002eaea7824 */ /* 0x000fe200078e00ff */
[----:B------:R-:W-:Y:S02]  /*44f0*/  LOP3.LUT R4, R9, 0x8, R14, 0xf8, !PT ;  /* 0x0000000809047812 */ /* 0x000fe400078ef80e */
[----:B------:R-:W-:Y:S01]  /*4500*/  SHF.R.U32.HI R9, RZ, 0x3, R9 ;  /* 0x00000003ff097819 */ /* 0x000fe20000011609 */
[--C-:B------:R-:W-:Y:S01]  /*4510*/  IMAD R232, R7, 0x2, R234.reuse ;  /* 0x0000000207e87824 */ /* 0x100fe200078e02ea */
[----:B------:R-:W-:Y:S01]  /*4520*/  LDSM.16.M88.4 R52, [R234] ;  /* 0x00000000ea34783b */ /* 0x000fe20000000200 */
[C---:B------:R-:W-:Y:S01]  /*4530*/  IMAD R230, R5.reuse, 0x2, R234 ;  /* 0x0000000205e67824 */ /* 0x040fe200078e02ea */
[----:B------:R-:W-:Y:S01]  /*4540*/  LOP3.LUT R4, R4, R9, RZ, 0x3c, !PT ;  /* 0x0000000904047212 */ /* 0x000fe200078e3cff */
[----:B------:R-:W-:Y:S01]  /*4550*/  IMAD R229, R5, 0x2, R232 ;  /* 0x0000000205e57824 */ /* 0x000fe200078e02e8 */
[----:B------:R-:W-:Y:S03]  /*4560*/  LDSM.16.M88.4 R36, [R232] ;  /* 0x00000000e824783b */ /* 0x000fe60000000200 */
[----:B------:R-:W-:Y:S01]  /*4570*/  IMAD R233, R233, 0x200, R4 ;  /* 0x00000200e9e97824 */ /* 0x000fe200078e0204 */
[----:B------:R-:W-:Y:S03]  /*4580*/  LDSM.16.M88.4 R40, [R230] ;  /* 0x00000000e628783b */ /* 0x000fe60000000200 */
[----:B------:R-:W-:Y:S01]  /*4590*/  IMAD.SHL.U32 R233, R233, 0x2, RZ ;  /* 0x00000002e9e97824 */ /* 0x000fe200078e00ff */
[----:B------:R-:W-:Y:S04]  /*45a0*/  LDSM.16.M88.4 R76, [R232+0x2000] ;  /* 0x00200000e84c783b */ /* 0x000fe80000000200 */
[----:B------:R-:W1:Y:S01]  /*45b0*/  LDSM.16.M88.4 R24, [R233+0x8000] ;  /* 0x00800000e918783b */ /* 0x000e620000000200 */
[----:B------:R-:W-:-:S02]  /*45c0*/  IADD3 R2, R233, 0x8000, RZ ;  /* 0x00008000e9027810 */ /* 0x000fc40007ffe0ff */
[----:B------:R-:W-:Y:S01]  /*45d0*/  IADD3 R231, R233, 0x8020, RZ ;  /* 0x00008020e9e77810 */ /* 0x000fe20007ffe0ff */
[----:B------:R-:W5:Y:S01]  /*45e0*/  LDSM.16.M88.4 R16, [R233+0x8800] ;  /* 0x00880000e910783b */ /* 0x000f620000000200 */
[----:B------:R-:W-:Y:S01]  /*45f0*/  @P1 IADD3 R231, R2, -0x20, RZ ;  /* 0xffffffe002e71810 */ /* 0x000fe20007ffe0ff */
[----:B------:R-:W-:Y:S02]  /*4600*/  IMAD.MOV.U32 R2, RZ, RZ, 0x40 ;  /* 0x00000040ff027424 */ /* 0x000fe400078e00ff */
[----:B------:R-:W3:Y:S01]  /*4610*/  LDSM.16.M88.4 R60, [R233+0x9000] ;  /* 0x00900000e93c783b */ /* 0x000ee20000000200 */
[C---:B------:R-:W-:Y:S02]  /*4620*/  IADD3 R223, R231.reuse, 0x800, RZ ;  /* 0x00000800e7df7810 */ /* 0x040fe40007ffe0ff */
[----:B------:R-:W-:Y:S01]  /*4630*/  SEL R2, R2, 0xffffffc0, !P2 ;  /* 0xffffffc002027807 */ /* 0x000fe20005000000 */
[----:B------:R-:W4:Y:S01]  /*4640*/  LDSM.16.M88.4 R12, [R233+0x9800] ;  /* 0x00980000e90c783b */ /* 0x000f220000000200 */
[----:B------:R-:W-:-:S02]  /*4650*/  IADD3 R222, R231, 0x1000, RZ ;  /* 0x00001000e7de7810 */ /* 0x000fc40007ffe0ff */
[----:B------:R-:W-:Y:S01]  /*4660*/  IADD3 R221, R231, 0x1800, RZ ;  /* 0x00001800e7dd7810 */ /* 0x000fe20007ffe0ff */
[----:B------:R-:W2:Y:S01]  /*4670*/  LDSM.16.M88.4 R44, [R231] ;  /* 0x00000000e72c783b */ /* 0x000ea20000000200 */
[----:B------:R-:W-:Y:S01]  /*4680*/  IMAD.IADD R227, R233, 0x1, R2 ;  /* 0x00000001e9e37824 */ /* 0x000fe200078e0202 */
[----:B------:R-:W-:Y:S01]  /*4690*/  IADD3 R219, R231, 0x2000, RZ ;  /* 0x00002000e7db7810 */ /* 0x000fe20007ffe0ff */
[----:B------:R-:W-:Y:S01]  /*46a0*/  IMAD.IADD R220, R2, 0x1, R231 ;  /* 0x0000000102dc7824 */ /* 0x000fe200078e02e7 */
[----:B------:R-:W2:Y:S01]  /*46b0*/  LDSM.16.M88.4 R32, [R231+0x800] ;  /* 0x00080000e720783b */ /* 0x000ea20000000200 */
[----:B------:R-:W-:Y:S02]  /*46c0*/  LEA R2, R81, UR6, 0x4 ;  /* 0x0000000651027c11 */ /* 0x000fe4000f8e20ff */
[C---:B------:R-:W-:Y:S01]  /*46d0*/  IADD3 R218, R231.reuse, 0x2800, RZ ;  /* 0x00002800e7da7810 */ /* 0x040fe20007ffe0ff */
[----:B------:R-:W2:Y:S01]  /*46e0*/  LDSM.16.M88.4 R68, [R231+0x1000] ;  /* 0x00100000e744783b */ /* 0x000ea20000000200 */
[----:B------:R-:W-:Y:S01]  /*46f0*/  IADD3 R3, R2, 0x1, R3 ;  /* 0x0000000102037810 */ /* 0x000fe20007ffe003 */
[----:B------:R-:W-:Y:S01]  /*4700*/  IMAD.U32 R2, RZ, RZ, UR7 ;  /* 0x00000007ff027e24 */ /* 0x000fe2000f8e00ff */
[C---:B------:R-:W-:Y:S01]  /*4710*/  IADD3 R217, R231.reuse, 0x3000, RZ ;  /* 0x00003000e7d97810 */ /* 0x040fe20007ffe0ff */
[----:B------:R-:W2:Y:S01]  /*4720*/  LDSM.16.M88.4 R48, [R231+0x1800] ;  /* 0x00180000e730783b */ /* 0x000ea20000000200 */
[----:B------:R-:W-:-:S02]  /*4730*/  IADD3 R216, R231, 0x3800, RZ ;  /* 0x00003800e7d87810 */ /* 0x000fc40007ffe0ff */
[----:B------:R-:W-:Y:S01]  /*4740*/  IADD3 R3, R2, -UR29, R3 ;  /* 0x8000001d02037c10 */ /* 0x000fe2000fffe003 */
[----:B------:R-:W2:Y:S01]  /*4750*/  LDSM.16.M88.4 R8, [R227+0x8000] ;  /* 0x00800000e308783b */ /* 0x000ea20000000200 */
[----:B------:R-:W-:Y:S02]  /*4760*/  IADD3 R215, R231, 0x4000, RZ ;  /* 0x00004000e7d77810 */ /* 0x000fe40007ffe0ff */
[----:B------:R-:W-:Y:S01]  /*4770*/  IADD3 R167, R3, c[0x0][0x2e8], RZ ;  /* 0x0000ba0003a77a10 */ /* 0x000fe20007ffe0ff */
[----:B------:R-:W-:Y:S01]  /*4780*/  LDSM.16.M88.4 R72, [R220] ;  /* 0x00000000dc48783b */ /* 0x000fe20000000200 */
[----:B------:R-:W-:Y:S02]  /*4790*/  IADD3 R214, R231, 0x4800, RZ ;  /* 0x00004800e7d67810 */ /* 0x000fe40007ffe0ff */
[C---:B------:R-:W-:Y:S01]  /*47a0*/  IADD3 R2, R167.reuse, 0x8, RZ ;  /* 0x00000008a7027810 */ /* 0x040fe20007ffe0ff */
[----:B-1----:R-:W-:Y:S01]  /*47b0*/  HMMA.16816.F32.BF16 R28, R52, R24, RZ ;  /* 0x00000018341c723c */ /* 0x002fe200000418ff */
[----:B------:R-:W-:-:S02]  /*47c0*/  IMNMX R167, R167, UR7, PT ;  /* 0x00000007a7a77c17 */ /* 0x000fc4000b800200 */
[----:B------:R-:W-:Y:S02]  /*47d0*/  IMNMX R2, R2, UR7, PT ;  /* 0x0000000702027c17 */ /* 0x000fe4000b800200 */
[C---:B------:R-:W-:Y:S02]  /*47e0*/  IADD3 R213, R231.reuse, 0x5000, RZ ;  /* 0x00005000e7d57810 */ /* 0x040fe40007ffe0ff */
[C---:B------:R-:W-:Y:S01]  /*47f0*/  IADD3 R212, R231.reuse, 0x5800, RZ ;  /* 0x00005800e7d47810 */ /* 0x040fe20007ffe0ff */
[----:B-----5:R-:W-:Y:S01]  /*4800*/  HMMA.16816.F32.BF16 R20, R52, R16, RZ ;  /* 0x000000103414723c */ /* 0x020fe200000418ff */
[C---:B------:R-:W-:Y:S02]  /*4810*/  IADD3 R211, R231.reuse, 0x6000, RZ ;  /* 0x00006000e7d37810 */ /* 0x040fe40007ffe0ff */
[C---:B------:R-:W-:Y:S02]  /*4820*/  IADD3 R210, R231.reuse, 0x6800, RZ ;  /* 0x00006800e7d27810 */ /* 0x040fe40007ffe0ff */
[----:B------:R-:W-:-:S02]  /*4830*/  IADD3 R209, R231, 0x7000, RZ ;  /* 0x00007000e7d17810 */ /* 0x000fc40007ffe0ff */
[----:B------:R-:W-:Y:S01]  /*4840*/  IADD3 R208, R231, 0x7800, RZ ;  /* 0x00007800e7d07810 */ /* 0x000fe20007ffe0ff */
[C---:B------:R-:W-:Y:S08]  /*4850*/  HMMA.16816.F32.BF16 R24, R52.reuse, R26, RZ ;  /* 0x0000001a3418723c */ /* 0x040ff000000418ff */
[C---:B------:R-:W-:Y:S08]  /*4860*/  HMMA.16816.F32.BF16 R16, R52.reuse, R18, RZ ;  /* 0x000000123410723c */ /* 0x040ff000000418ff */
[C---:B---3--:R-:W-:Y:S08]  /*4870*/  HMMA.16816.F32.BF16 R64, R52.reuse, R60, RZ ;  /* 0x0000003c3440723c */ /* 0x048ff000000418ff */
[C---:B------:R-:W-:Y:S08]  /*4880*/  HMMA.16816.F32.BF16 R60, R52.reuse, R62, RZ ;  /* 0x0000003e343c723c */ /* 0x040ff000000418ff */
[C---:B----4-:R-:W-:Y:S08]  /*4890*/  HMMA.16816.F32.BF16 R56, R52.reuse, R12, RZ ;  /* 0x0000000c3438723c */ /* 0x050ff000000418ff */
[----:B------:R-:W-:Y:S01]  /*48a0*/  HMMA.16816.F32.BF16 R52, R52, R14, RZ ;  /* 0x0000000e3434723c */ /* 0x000fe200000418ff */
[----:B------:R-:W1:Y:S07]  /*48b0*/  LDSM.16.M88.4 R12, [R227+0x8800] ;  /* 0x00880000e30c783b */ /* 0x000e6e0000000200 */
[C---:B--2---:R-:W-:Y:S08]  /*48c0*/  HMMA.16816.F32.BF16 R28, R36.reuse, R44, R28 ;  /* 0x0000002c241c723c */ /* 0x044ff0000004181c */
[C---:B------:R-:W-:Y:S01]  /*48d0*/  HMMA.16816.F32.BF16 R24, R36.reuse, R46, R24 ;  /* 0x0000002e2418723c */ /* 0x040fe20000041818 */
[----:B------:R-:W-:Y:S07]  /*48e0*/  LDSM.16.M88.4 R44, [R227+0x9800] ;  /* 0x00980000e32c783b */ /* 0x000fee0000000200 */
[C---:B------:R-:W-:Y:S08]  /*48f0*/  HMMA.16816.F32.BF16 R20, R36.reuse, R32, R20 ;  /* 0x000000202414723c */ /* 0x040ff00000041814 */
        /* <DEDUP_REMOVED lines=8> */
[----:B------:R-:W-:Y:S03]  /*4980*/  LDSM.16.M88.4 R48, [R233+0xa000] ;  /* 0x00a00000e930783b */ /* 0x000fe60000000200 */
[C---:B------:R-:W-:Y:S08]  /*4990*/  HMMA.16816.F32.BF16 R28, R40.reuse, R8, R28 ;  /* 0x00000008281c723c */ /* 0x040ff0000004181c */
[C---:B------:R-:W-:Y:S01]  /*49a0*/  HMMA.16816.F32.BF16 R24, R40.reuse, R10, R24 ;  /* 0x0000000a2818723c */ /* 0x040fe20000041818 */
[----:B------:R-:W3:Y:S07]  /*49b0*/  LDSM.16.M88.4 R8, [R229] ;  /* 0x00000000e508783b */ /* 0x000eee0000000200 */
        /* <DEDUP_REMOVED lines=8> */
[----:B------:R-:W4:Y:S04]  /*4a40*/  LDSM.16.M88.4 R44, [R233+0xa800] ;  /* 0x00a80000e92c783b */ /* 0x000f280000000200 */
[----:B------:R-:W5:Y:S03]  /*4a50*/  LDSM.16.M88.4 R40, [R233+0xb000] ;  /* 0x00b00000e928783b */ /* 0x000f660000000200 */
[C---:B---3--:R-:W-:Y:S08]  /*4a60*/  HMMA.16816.F32.BF16 R64, R8.reuse, R36, R64 ;  /* 0x000000240840723c */ /* 0x048ff00000041840 */
[C---:B------:R-:W-:Y:S01]  /*4a70*/  HMMA.16816.F32.BF16 R60, R8.reuse, R38, R60 ;  /* 0x00000026083c723c */ /* 0x040fe2000004183c */
[----:B------:R-:W3:Y:S07]  /*4a80*/  LDSM.16.M88.4 R36, [R233+0xb800] ;  /* 0x00b80000e924783b */ /* 0x000eee0000000200 */
[C---:B------:R-:W-:Y:S08]  /*4a90*/  HMMA.16816.F32.BF16 R28, R8.reuse, R72, R28 ;  /* 0x00000048081c723c */ /* 0x040ff0000004181c */
        /* <DEDUP_REMOVED lines=8> */
[----:B------:R-:W1:Y:S03]  /*4b20*/  LDSM.16.M88.4 R8, [R231+0x2800] ;  /* 0x00280000e708783b */ /* 0x000e660000000200 */
[C---:B--2---:R-:W-:Y:S08]  /*4b30*/  HMMA.16816.F32.BF16 R28, R32.reuse, R48, R28 ;  /* 0x00000030201c723c */ /* 0x044ff0000004181c */
[C---:B------:R-:W-:Y:S01]  /*4b40*/  HMMA.16816.F32.BF16 R24, R32.reuse, R50, R24 ;  /* 0x000000322018723c */ /* 0x040fe20000041818 */
[----:B------:R-:W-:Y:S07]  /*4b50*/  LDSM.16.M88.4 R48, [R230+0x2000] ;  /* 0x00200000e630783b */ /* 0x000fee0000000200 */
[C---:B----4-:R-:W-:Y:S08]  /*4b60*/  HMMA.16816.F32.BF16 R20, R32.reuse, R44, R20 ;  /* 0x0000002c2014723c */ /* 0x050ff00000041814 */
[C---:B------:R-:W-:Y:S01]  /*4b70*/  HMMA.16816.F32.BF16 R16, R32.reuse, R46, R16 ;  /* 0x0000002e2010723c */ /* 0x040fe20000041810 */
[----:B------:R-:W2:Y:S07]  /*4b80*/  LDSM.16.M88.4 R44, [R227+0xa000] ;  /* 0x00a00000e32c783b */ /* 0x000eae0000000200 */
[C---:B-----5:R-:W-:Y:S08]  /*4b90*/  HMMA.16816.F32.BF16 R64, R32.reuse, R40, R64 ;  /* 0x000000282040723c */ /* 0x060ff00000041840 */
[C---:B------:R-:W-:Y:S01]  /*4ba0*/  HMMA.16816.F32.BF16 R60, R32.reuse, R42, R60 ;  /* 0x0000002a203c723c */ /* 0x040fe2000004183c */
[----:B------:R-:W4:Y:S07]  /*4bb0*/  LDSM.16.M88.4 R40, [R227+0xa800] ;  /* 0x00a80000e328783b */ /* 0x000f2e0000000200 */
[C---:B---3--:R-:W-:Y:S08]  /*4bc0*/  HMMA.16816.F32.BF16 R56, R32.reuse, R36, R56 ;  /* 0x000000242038723c */ /* 0x048ff00000041838 */
        /* <DEDUP_REMOVED lines=8> */
[----:B------:R-:W1:Y:S07]  /*4c50*/  LDSM.16.M88.4 R8, [R220+0x2000] ;  /* 0x00200000dc08783b */ /* 0x000e6e0000000200 */
[C---:B------:R-:W-:Y:S08]  /*4c60*/  HMMA.16816.F32.BF16 R56, R76.reuse, R68, R56 ;  /* 0x000000444c38723c */ /* 0x040ff00000041838 */
[C---:B------:R-:W-:Y:S08]  /*4c70*/  HMMA.16816.F32.BF16 R64, R76.reuse, R72, R64 ;  /* 0x000000484c40723c */ /* 0x040ff00000041840 */
[C---:B------:R-:W-:Y:S08]  /*4c80*/  HMMA.16816.F32.BF16 R60, R76.reuse, R74, R60 ;  /* 0x0000004a4c3c723c */ /* 0x040ff0000004183c */
[----:B------:R-:W-:Y:S01]  /*4c90*/  HMMA.16816.F32.BF16 R68, R76, R70, R52 ;  /* 0x000000464c44723c */ /* 0x000fe20000041834 */
[----:B------:R-:W1:Y:S07]  /*4ca0*/  LDSM.16.M88.4 R52, [R220+0x2800] ;  /* 0x00280000dc34783b */ /* 0x000e6e0000000200 */
[C---:B--2---:R-:W-:Y:S08]  /*4cb0*/  HMMA.16816.F32.BF16 R28, R48.reuse, R44, R28 ;  /* 0x0000002c301c723c */ /* 0x044ff0000004181c */
[C---:B------:R-:W-:Y:S01]  /*4cc0*/  HMMA.16816.F32.BF16 R24, R48.reuse, R46, R24 ;  /* 0x0000002e3018723c */ /* 0x040fe20000041818 */
[----:B------:R-:W2:Y:S07]  /*4cd0*/  LDSM.16.M88.4 R44, [R220+0x3000] ;  /* 0x00300000dc2c783b */ /* 0x000eae0000000200 */
[C---:B----4-:R-:W-:Y:S08]  /*4ce0*/  HMMA.16816.F32.BF16 R20, R48.reuse, R40, R20 ;  /* 0x000000283014723c */ /* 0x050ff00000041814 */
[C---:B------:R-:W-:Y:S01]  /*4cf0*/  HMMA.16816.F32.BF16 R16, R48.reuse, R42, R16 ;  /* 0x0000002a3010723c */ /* 0x040fe20000041810 */
[----:B------:R-:W4:Y:S07]  /*4d00*/  LDSM.16.M88.4 R40, [R220+0x3800] ;  /* 0x00380000dc28783b */ /* 0x000f2e0000000200 */
[C---:B---3--:R-:W-:Y:S08]  /*4d10*/  HMMA.16816.F32.BF16 R64, R48.reuse, R36, R64 ;  /* 0x000000243040723c */ /* 0x048ff00000041840 */
[C---:B------:R-:W-:Y:S01]  /*4d20*/  HMMA.16816.F32.BF16 R60, R48.reuse, R38, R60 ;  /* 0x00000026303c723c */ /* 0x040fe2000004183c */
[----:B------:R-:W-:Y:S07]  /*4d30*/  LDSM.16.M88.4 R36, [R234+0x4000] ;  /* 0x00400000ea24783b */ /* 0x000fee0000000200 */
[C---:B-----5:R-:W-:Y:S08]  /*4d40*/  HMMA.16816.F32.BF16 R56, R48.reuse, R32, R56 ;  /* 0x000000203038723c */ /* 0x060ff00000041838 */
[----:B------:R-:W-:Y:S01]  /*4d50*/  HMMA.16816.F32.BF16 R68, R48, R34, R68 ;  /* 0x000000223044723c */ /* 0x000fe20000041844 */
[----:B------:R-:W3:Y:S04]  /*4d60*/  LDSM.16.M88.4 R32, [R233+0xc000] ;  /* 0x00c00000e920783b */ /* 0x000ee80000000200 */
        /* <DEDUP_REMOVED lines=9> */
[----:B------:R-:W-:Y:S04]  /*4e00*/  LDSM.16.M88.4 R60, [R232+0x4000] ;  /* 0x00400000e83c783b */ /* 0x000fe80000000200 */
[----:B------:R-:W2:Y:S03]  /*4e10*/  LDSM.16.M88.4 R44, [R231+0x4000] ;  /* 0x00400000e72c783b */ /* 0x000ea60000000200 */
[C---:B----4-:R-:W-:Y:S08]  /*4e20*/  HMMA.16816.F32.BF16 R56, R12.reuse, R40, R56 ;  /* 0x000000280c38723c */ /* 0x050ff00000041838 */
[----:B------:R-:W-:Y:S01]  /*4e30*/  HMMA.16816.F32.BF16 R68, R12, R42, R68 ;  /* 0x0000002a0c44723c */ /* 0x000fe20000041844 */
[----:B------:R-:W4:Y:S04]  /*4e40*/  LDSM.16.M88.4 R12, [R231+0x4800] ;  /* 0x00480000e70c783b */ /* 0x000f280000000200 */
[----:B------:R-:W-:Y:S03]  /*4e50*/  LDSM.16.M88.4 R40, [R230+0x4000] ;  /* 0x00400000e628783b */ /* 0x000fe60000000200 */
[C---:B---3--:R-:W-:Y:S08]  /*4e60*/  HMMA.16816.F32.BF16 R28, R36.reuse, R32, R28 ;  /* 0x00000020241c723c */ /* 0x048ff0000004181c */
[C---:B------:R-:W-:Y:S01]  /*4e70*/  HMMA.16816.F32.BF16 R24, R36.reuse, R34, R24 ;  /* 0x000000222418723c */ /* 0x040fe20000041818 */
[----:B------:R-:W3:Y:S07]  /*4e80*/  LDSM.16.M88.4 R32, [R231+0x5000] ;  /* 0x00500000e720783b */ /* 0x000eee0000000200 */
[C---:B-1----:R-:W-:Y:S08]  /*4e90*/  HMMA.16816.F32.BF16 R20, R36.reuse, R8, R20 ;  /* 0x000000082414723c */ /* 0x042ff00000041814 */
[C---:B------:R-:W-:Y:S01]  /*4ea0*/  HMMA.16816.F32.BF16 R16, R36.reuse, R10, R16 ;  /* 0x0000000a2410723c */ /* 0x040fe20000041810 */
[----:B------:R-:W1:Y:S07]  /*4eb0*/  LDSM.16.M88.4 R8, [R231+0x5800] ;  /* 0x00580000e708783b */ /* 0x000e6e0000000200 */
[C---:B-----5:R-:W-:Y:S08]  /*4ec0*/  HMMA.16816.F32.BF16 R64, R36.reuse, R52, R64 ;  /* 0x000000342440723c */ /* 0x060ff00000041840 */
[C---:B------:R-:W-:Y:S01]  /*4ed0*/  HMMA.16816.F32.BF16 R72, R36.reuse, R54, R72 ;  /* 0x000000362448723c */ /* 0x040fe20000041848 */
[----:B------:R-:W-:Y:S07]  /*4ee0*/  LDSM.16.M88.4 R52, [R229+0x4000] ;  /* 0x00400000e534783b */ /* 0x000fee0000000200 */
[C---:B------:R-:W-:Y:S08]  /*4ef0*/  HMMA.16816.F32.BF16 R56, R36.reuse, R48, R56 ;  /* 0x000000302438723c */ /* 0x040ff00000041838 */
[----:B------:R-:W-:Y:S01]  /*4f00*/  HMMA.16816.F32.BF16 R68, R36, R50, R68 ;  /* 0x000000322444723c */ /* 0x000fe20000041844 */
[----:B------:R-:W5:Y:S04]  /*4f10*/  LDSM.16.M88.4 R36, [R227+0xc000] ;  /* 0x00c00000e324783b */ /* 0x000f680000000200 */
[----:B------:R-:W-:Y:S03]  /*4f20*/  LDSM.16.M88.4 R48, [R227+0xd000] ;  /* 0x00d00000e330783b */ /* 0x000fe60000000200 */
        /* <DEDUP_REMOVED lines=8> */
[----:B------:R-:W3:Y:S07]  /*4fb0*/  LDSM.16.M88.4 R32, [R220+0x4000] ;  /* 0x00400000dc20783b */ /* 0x000eee0000000200 */
[C---:B-1----:R-:W-:Y:S08]  /*4fc0*/  HMMA.16816.F32.BF16 R56, R60.reuse, R8, R56 ;  /* 0x000000083c38723c */ /* 0x042ff00000041838 */
[----:B------:R-:W-:Y:S01]  /*4fd0*/  HMMA.16816.F32.BF16 R68, R60, R10, R68 ;  /* 0x0000000a3c44723c */ /* 0x000fe20000041844 */
[----:B------:R-:W1:Y:S04]  /*4fe0*/  LDSM.16.M88.4 R8, [R220+0x4800] ;  /* 0x00480000dc08783b */ /* 0x000e680000000200 */
[----:B------:R-:W-:Y:S03]  /*4ff0*/  LDSM.16.M88.4 R60, [R233+0xf000] ;  /* 0x00f00000e93c783b */ /* 0x000fe60000000200 */
[C---:B-----5:R-:W-:Y:S08]  /*5000*/  HMMA.16816.F32.BF16 R28, R40.reuse, R36, R28 ;  /* 0x00000024281c723c */ /* 0x060ff0000004181c */
[C---:B------:R-:W-:Y:S01]  /*5010*/  HMMA.16816.F32.BF16 R24, R40.reuse, R38, R24 ;  /* 0x000000262818723c */ /* 0x040fe20000041818 */
[----:B------:R-:W5:Y:S07]  /*5020*/  LDSM.16.M88.4 R36, [R220+0x5000] ;  /* 0x00500000dc24783b */ /* 0x000f6e0000000200 */
[C---:B--2---:R-:W-:Y:S08]  /*5030*/  HMMA.16816.F32.BF16 R20, R40.reuse, R44, R20 ;  /* 0x0000002c2814723c */ /* 0x044ff00000041814 */
[C---:B------:R-:W-:Y:S01]  /*5040*/  HMMA.16816.F32.BF16 R16, R40.reuse, R46, R16 ;  /* 0x0000002e2810723c */ /* 0x040fe20000041810 */
[----:B------:R-:W2:Y:S07]  /*5050*/  LDSM.16.M88.4 R44, [R220+0x5800] ;  /* 0x00580000dc2c783b */ /* 0x000eae0000000200 */
[C---:B------:R-:W-:Y:S08]  /*5060*/  HMMA.16816.F32.BF16 R64, R40.reuse, R48, R64 ;  /* 0x000000302840723c */ /* 0x040ff00000041840 */
[C---:B------:R-:W-:Y:S01]  /*5070*/  HMMA.16816.F32.BF16 R72, R40.reuse, R50, R72 ;  /* 0x000000322848723c */ /* 0x040fe20000041848 */
[----:B------:R-:W-:Y:S07]  /*5080*/  LDSM.16.M88.4 R48, [R233+0xe800] ;  /* 0x00e80000e930783b */ /* 0x000fee0000000200 */
[C---:B----4-:R-:W-:Y:S08]  /*5090*/  HMMA.16816.F32.BF16 R56, R40.reuse, R12, R56 ;  /* 0x0000000c2838723c */ /* 0x050ff00000041838 */
[----:B------:R-:W-:Y:S01]  /*50a0*/  HMMA.16816.F32.BF16 R68, R40, R14, R68 ;  /* 0x0000000e2844723c */ /* 0x000fe20000041844 */
[----:B------:R-:W-:Y:S04]  /*50b0*/  LDSM.16.M88.4 R40, [R234+0x6000] ;  /* 0x00600000ea28783b */ /* 0x000fe80000000200 */
[----:B------:R-:W4:Y:S03]  /*50c0*/  LDSM.16.M88.4 R12, [R233+0xe000] ;  /* 0x00e00000e90c783b */ /* 0x000f260000000200 */
[C---:B---3--:R-:W-:Y:S08]  /*50d0*/  HMMA.16816.F32.BF16 R28, R52.reuse, R32, R28 ;  /* 0x00000020341c723c */ /* 0x048ff0000004181c */
[C---:B------:R-:W-:Y:S01]  /*50e0*/  HMMA.16816.F32.BF16 R24, R52.reuse, R34, R24 ;  /* 0x000000223418723c */ /* 0x040fe20000041818 */
[----:B------:R-:W3:Y:S07]  /*50f0*/  LDSM.16.M88.4 R32, [R233+0xf800] ;  /* 0x00f80000e920783b */ /* 0x000eee0000000200 */
[C---:B-1----:R-:W-:Y:S08]  /*5100*/  HMMA.16816.F32.BF16 R20, R52.reuse, R8, R20 ;  /* 0x000000083414723c */ /* 0x042ff00000041814 */
[C---:B------:R-:W-:Y:S01]  /*5110*/  HMMA.16816.F32.BF16 R16, R52.reuse, R10, R16 ;  /* 0x0000000a3410723c */ /* 0x040fe20000041810 */
[----:B------:R-:W-:Y:S07]  /*5120*/  LDSM.16.M88.4 R8, [R231+0x6000] ;  /* 0x00600000e708783b */ /* 0x000fee0000000200 */
[C---:B-----5:R-:W-:Y:S08]  /*5130*/  HMMA.16816.F32.BF16 R64, R52.reuse, R36, R64 ;  /* 0x000000243440723c */ /* 0x060ff00000041840 */
[C---:B------:R-:W-:Y:S01]  /*5140*/  HMMA.16816.F32.BF16 R72, R52.reuse, R38, R72 ;  /* 0x000000263448723c */ /* 0x040fe20000041848 */
[----:B------:R-:W1:Y:S07]  /*5150*/  LDSM.16.M88.4 R36, [R232+0x6000] ;  /* 0x00600000e824783b */ /* 0x000e6e0000000200 */
[C---:B--2---:R-:W-:Y:S08]  /*5160*/  HMMA.16816.F32.BF16 R56, R52.reuse, R44, R56 ;  /* 0x0000002c3438723c */ /* 0x044ff00000041838 */
[----:B------:R-:W-:Y:S01]  /*5170*/  HMMA.16816.F32.BF16 R68, R52, R46, R68 ;  /* 0x0000002e3444723c */ /* 0x000fe20000041844 */
[----:B------:R-:W-:Y:S04]  /*5180*/  LDSM.16.M88.4 R44, [R231+0x7000] ;  /* 0x00700000e72c783b */ /* 0x000fe80000000200 */
[----:B------:R-:W-:Y:S03]  /*5190*/  LDSM.16.M88.4 R52, [R227+0xe800] ;  /* 0x00e80000e334783b */ /* 0x000fe60000000200 */
[C---:B----4-:R-:W-:Y:S08]  /*51a0*/  HMMA.16816.F32.BF16 R28, R40.reuse, R12, R28 ;  /* 0x0000000c281c723c */ /* 0x050ff0000004181c */
[C---:B------:R-:W-:Y:S01]  /*51b0*/  HMMA.16816.F32.BF16 R24, R40.reuse, R14, R24 ;  /* 0x0000000e2818723c */ /* 0x040fe20000041818 */
[----:B------:R-:W2:Y:S07]  /*51c0*/  LDSM.16.M88.4 R12, [R231+0x6800] ;  /* 0x00680000e70c783b */ /* 0x000eae0000000200 */
[C---:B------:R-:W-:Y:S08]  /*51d0*/  HMMA.16816.F32.BF16 R20, R40.reuse, R48, R20 ;  /* 0x000000302814723c */ /* 0x040ff00000041814 */
[C---:B------:R-:W-:Y:S01]  /*51e0*/  HMMA.16816.F32.BF16 R16, R40.reuse, R50, R16 ;  /* 0x000000322810723c */ /* 0x040fe20000041810 */
[----:B------:R-:W-:Y:S07]  /*51f0*/  LDSM.16.M88.4 R48, [R231+0x7800] ;  /* 0x00780000e730783b */ /* 0x000fee0000000200 */
[C---:B------:R-:W-:Y:S08]  /*5200*/  HMMA.16816.F32.BF16 R64, R40.reuse, R60, R64 ;  /* 0x0000003c2840723c */ /* 0x040ff00000041840 */
[C---:B------:R-:W-:Y:S01]  /*5210*/  HMMA.16816.F32.BF16 R72, R40.reuse, R62, R72 ;  /* 0x0000003e2848723c */ /* 0x040fe20000041848 */
[----:B------:R-:W-:Y:S07]  /*5220*/  LDSM.16.M88.4 R60, [R220+0x6000] ;  /* 0x00600000dc3c783b */ /* 0x000fee0000000200 */
[C---:B---3--:R-:W-:Y:S08]  /*5230*/  HMMA.16816.F32.BF16 R56, R40.reuse, R32, R56 ;  /* 0x000000202838723c */ /* 0x048ff00000041838 */
[----:B------:R-:W-:Y:S01]  /*5240*/  HMMA.16816.F32.BF16 R68, R40, R34, R68 ;  /* 0x000000222844723c */ /* 0x000fe20000041844 */
[----:B------:R-:W-:Y:S04]  /*5250*/  LDSM.16.M88.4 R32, [R230+0x6000] ;  /* 0x00600000e620783b */ /* 0x000fe80000000200 */
[----:B------:R-:W3:Y:S03]  /*5260*/  LDSM.16.M88.4 R40, [R227+0xe000] ;  /* 0x00e00000e328783b */ /* 0x000ee60000000200 */
[C---:B-1----:R-:W-:Y:S08]  /*5270*/  HMMA.16816.F32.BF16 R28, R36.reuse, R8, R28 ;  /* 0x00000008241c723c */ /* 0x042ff0000004181c */
[C---:B------:R-:W-:Y:S01]  /*5280*/  HMMA.16816.F32.BF16 R24, R36.reuse, R10, R24 ;  /* 0x0000000a2418723c */ /* 0x040fe20000041818 */
[----:B------:R-:W-:Y:S07]  /*5290*/  LDSM.16.M88.4 R8, [R227+0xf000] ;  /* 0x00f00000e308783b */ /* 0x000fee0000000200 */
[C---:B--2---:R-:W-:Y:S01]  /*52a0*/  HMMA.16816.F32.BF16 R76, R36.reuse, R12, R20 ;  /* 0x0000000c244c723c */ /* 0x044fe20000041814 */
[----:B------:R-:W1:Y:S07]  /*52b0*/  LDSM.16.M88.4 R20, [R229+0x6000] ;  /* 0x00600000e514783b */ /* 0x000e6e0000000200 */
[C---:B------:R-:W-:Y:S01]  /*52c0*/  HMMA.16816.F32.BF16 R16, R36.reuse, R14, R16 ;  /* 0x0000000e2410723c */ /* 0x040fe20000041810 */
[----:B------:R-:W2:Y:S07]  /*52d0*/  LDSM.16.M88.4 R12, [R220+0x6800] ;  /* 0x00680000dc0c783b */ /* 0x000eae0000000200 */
[----:B------:R-:W-:Y:S08]  /*52e0*/  HMMA.16816.F32.BF16 R64, R36, R44, R64 ;  /* 0x0000002c2440723c */ /* 0x000ff00000041840 */
[C---:B---3--:R-:W-:Y:S07]  /*52f0*/  HMMA.16816.F32.BF16 R28, R32.reuse, R40, R28 ;  /* 0x00000028201c723c */ /* 0x048fee000004181c */
[----:B------:R-:W-:Y:S01]  /*5300*/  IADD3 R40, R238, UR17, RZ ;  /* 0x00000011ee287c10 */ /* 0x000fe2000fffe0ff */
[----:B------:R-:W-:Y:S03]  /*5310*/  HMMA.16816.F32.BF16 R24, R32, R42, R24 ;  /* 0x0000002a2018723c */ /* 0x000fe60000041818 */
[C---:B------:R-:W-:Y:S01]  /*5320*/  IADD3 R6, R40.reuse, 0x8, RZ ;  /* 0x0000000828067810 */ /* 0x040fe20007ffe0ff */
[----:B------:R-:W-:Y:S01]  /*5330*/  I2F R41, R40 ;  /* 0x0000002800297306 */ /* 0x000fe20000201400 */
[----:B------:R-:W-:-:S02]  /*5340*/  IADD3 R45, R40, 0x10, RZ ;  /* 0x00000010282d7810 */ /* 0x000fc40007ffe0ff */
[----:B------:R-:W-:Y:S01]  /*5350*/  IADD3 R43, R40, 0x9, RZ ;  /* 0x00000009282b7810 */ /* 0x000fe20007ffe0ff */
[----:B------:R-:W-:Y:S01]  /*5360*/  HMMA.16816.F32.BF16 R76, R32, R52, R76 ;  /* 0x00000034204c723c */ /* 0x000fe2000004184c */
[CC--:B------:R-:W-:Y:S02]  /*5370*/  ISETP.GE.AND P4, PT, R6.reuse, R167.reuse, PT ;  /* 0x000000a70600720c */ /* 0x0c0fe40003f86270 */
[-C--:B------:R-:W-:Y:S01]  /*5380*/  ISETP.GE.AND P1, PT, R6, R2.reuse, PT ;  /* 0x000000020600720c */ /* 0x080fe20003f26270 */
[----:B------:R-:W3:Y:S01]  /*5390*/  I2F R3, R6 ;  /* 0x0000000600037306 */ /* 0x000ee20000201400 */
[CC--:B------:R-:W-:Y:S02]  /*53a0*/  ISETP.GE.AND P0, PT, R43.reuse, R167.reuse, PT ;  /* 0x000000a72b00720c */ /* 0x0c0fe40003f06270 */
[----:B------:R-:W-:Y:S01]  /*53b0*/  ISETP.GE.AND P5, PT, R43, R2, PT ;  /* 0x000000022b00720c */ /* 0x000fe20003fa6270 */
[----:B------:R-:W-:Y:S01]  /*53c0*/  HMMA.16816.F32.BF16 R72, R36, R46, R72 ;  /* 0x0000002e2448723c */ /* 0x000fe20000041848 */
[----:B------:R-:W-:-:S03]  /*53d0*/  ISETP.GE.AND P2, PT, R45, R167, PT ;  /* 0x000000a72d00720c */ /* 0x000fc60003f46270 */
[----:B------:R-:W4:Y:S04]  /*53e0*/  I2F R42, R43 ;  /* 0x0000002b002a7306 */ /* 0x000f280000201400 */
[----:B-1----:R-:W-:Y:S08]  /*53f0*/  HMMA.16816.F32.BF16 R28, R20, R60, R28 ;  /* 0x0000003c141c723c */ /* 0x002ff0000004181c */
[----:B------:R-:W-:Y:S08]  /*5400*/  HMMA.16816.F32.BF16 R16, R32, R54, R16 ;  /* 0x000000362010723c */ /* 0x000ff00000041810 */
[----:B------:R-:W-:Y:S08]  /*5410*/  HMMA.16816.F32.BF16 R24, R20, R62, R24 ;  /* 0x0000003e1418723c */ /* 0x000ff00000041818 */
[----:B------:R-:W-:Y:S07]  /*5420*/  HMMA.16816.F32.BF16 R64, R32, R8, R64 ;  /* 0x000000082040723c */ /* 0x000fee0000041840 */
[----:B------:R-:W-:Y:S01]  /*5430*/  IADD3 R8, R40, 0x1, RZ ;  /* 0x0000000128087810 */ /* 0x000fe20007ffe0ff */
[----:B------:R-:W-:Y:S03]  /*5440*/  HMMA.16816.F32.BF16 R56, R36, R48, R56 ;  /* 0x000000302438723c */ /* 0x000fe60000041838 */
[----:B------:R-:W1:Y:S01]  /*5450*/  I2F R4, R8 ;  /* 0x0000000800047306 */ /* 0x000e620000201400 */
[----:B------:R-:W-:-:S02]  /*5460*/  ISETP.GE.AND P6, PT, R8, R167, PT ;  /* 0x000000a70800720c */ /* 0x000fc40003fc6270 */
[----:B------:R-:W-:Y:S02]  /*5470*/  ISETP.GE.AND P3, PT, R8, R2, PT ;  /* 0x000000020800720c */ /* 0x000fe40003f66270 */
[----:B------:R-:W-:Y:S01]  /*5480*/  HMMA.16816.F32.BF16 R68, R36, R50, R68 ;  /* 0x000000322444723c */ /* 0x000fe20000041844 */
[----:B------:R-:W5:Y:S01]  /*5490*/  LDSM.16.M88.4 R36, [R227+0xf800] ;  /* 0x00f80000e324783b */ /* 0x000f620000000200 */
[C---:B---3--:R-:W-:Y:S02]  /*54a0*/  FFMA.FTZ R24, R3.reuse, UR4, R24 ;  /* 0x0000000403187c23 */ /* 0x048fe40008010018 */
[----:B------:R-:W-:Y:S02]  /*54b0*/  FFMA.FTZ R6, R3, UR4, R26 ;  /* 0x0000000403067c23 */ /* 0x000fe4000801001a */
[----:B----4-:R-:W-:Y:S01]  /*54c0*/  FFMA.FTZ R25, R42, UR4, R25 ;  /* 0x000000042a197c23 */ /* 0x010fe20008010019 */
[----:B------:R-:W-:Y:S01]  /*54d0*/  FSEL R43, R24, -INF , !P4 ;  /* 0xff800000182b7808 */ /* 0x000fe20006000000 */
[----:B--2---:R-:W-:Y:S01]  /*54e0*/  HMMA.16816.F32.BF16 R76, R20, R12, R76 ;  /* 0x0000000c144c723c */ /* 0x004fe2000004184c */
[----:B------:R-:W2:Y:S01]  /*54f0*/  I2F R13, R45 ;  /* 0x0000002d000d7306 */ /* 0x000ea20000201400 */
[----:B------:R-:W-:Y:S01]  /*5500*/  FSEL R6, R6, -INF , !P1 ;  /* 0xff80000006067808 */ /* 0x000fe20004800000 */
[----:B-1----:R-:W-:Y:S01]  /*5510*/  FFMA.FTZ R31, R4, UR4, R31 ;  /* 0x00000004041f7c23 */ /* 0x002fe2000801001f */
[----:B------:R-:W-:Y:S01]  /*5520*/  IADD3 R24, R40, 0x20, RZ ;  /* 0x0000002028187810 */ /* 0x000fe20007ffe0ff */
[----:B------:R-:W-:-:S02]  /*5530*/  FFMA.FTZ R29, R4, UR4, R29 ;  /* 0x00000004041d7c23 */ /* 0x000fc4000801001d */
[----:B------:R-:W-:Y:S01]  /*5540*/  IADD3 R12, R40, 0x11, RZ ;  /* 0x00000011280c7810 */ /* 0x000fe20007ffe0ff */
[----:B------:R-:W-:Y:S01]  /*5550*/  HMMA.16816.F32.BF16 R72, R32, R10, R72 ;  /* 0x0000000a2048723c */ /* 0x000fe20000041848 */
[----:B------:R-:W1:Y:S01]  /*5560*/  LDSM.16.M88.4 R8, [R220+0x7000] ;  /* 0x00700000dc08783b */ /* 0x000e620000000200 */
[----:B------:R-:W-:Y:S01]  /*5570*/  FSEL R26, R31, -INF , !P3 ;  /* 0xff8000001f1a7808 */ /* 0x000fe20005800000 */
[----:B------:R-:W3:Y:S01]  /*5580*/  I2F R44, R12 ;  /* 0x0000000c002c7306 */ /* 0x000ee20000201400 */
[----:B------:R-:W-:Y:S01]  /*5590*/  FSEL R31, R25, -INF , !P0 ;  /* 0xff800000191f7808 */ /* 0x000fe20004000000 */
[----:B------:R-:W-:Y:S01]  /*55a0*/  FFMA.FTZ R4, R42, UR4, R27 ;  /* 0x000000042a047c23 */ /* 0x000fe2000801001b */
[C---:B------:R-:W-:Y:S02]  /*55b0*/  ISETP.GE.AND P3, PT, R12.reuse, R167, PT ;  /* 0x000000a70c00720c */ /* 0x040fe40003f66270 */
[----:B------:R-:W-:Y:S01]  /*55c0*/  HMMA.16816.F32.BF16 R16, R20, R14, R16 ;  /* 0x0000000e1410723c */ /* 0x000fe20000041810 */
[----:B------:R-:W-:-:S02]  /*55d0*/  ISETP.GE.AND P4, PT, R12, R2, PT ;  /* 0x000000020c00720c */ /* 0x000fc40003f86270 */
[----:B------:R-:W-:Y:S02]  /*55e0*/  IADD3 R27, R40, 0x19, RZ ;  /* 0x00000019281b7810 */ /* 0x000fe40007ffe0ff */
[----:B------:R-:W-:Y:S02]  /*55f0*/  FSEL R4, R4, -INF , !P5 ;  /* 0xff80000004047808 */ /* 0x000fe40006800000 */
[----:B------:R-:W-:Y:S01]  /*5600*/  IADD3 R14, R40, 0x18, RZ ;  /* 0x00000018280e7810 */ /* 0x000fe20007ffe0ff */
[----:B--2---:R-:W-:Y:S01]  /*5610*/  FFMA.FTZ R25, R13, UR4, R76 ;  /* 0x000000040d197c23 */ /* 0x004fe2000801004c */
[-C--:B------:R-:W-:Y:S01]  /*5620*/  ISETP.GE.AND P5, PT, R27, R167.reuse, PT ;  /* 0x000000a71b00720c */ /* 0x080fe20003fa6270 */
[----:B------:R-:W-:Y:S01]  /*5630*/  FFMA.FTZ R78, R13, UR4, R78 ;  /* 0x000000040d4e7c23 */ /* 0x000fe2000801004e */
[----:B------:R2:W4:Y:S01]  /*5640*/  I2F R3, R14 ;  /* 0x0000000e00037306 */ /* 0x0005220000201400 */
[----:B------:R-:W-:Y:S01]  /*5650*/  ISETP.GE.AND P1, PT, R14, R167, PT ;  /* 0x000000a70e00720c */ /* 0x000fe20003f26270 */
[----:B---3--:R-:W-:Y:S01]  /*5660*/  FFMA.FTZ R77, R44, UR4, R77 ;  /* 0x000000042c4d7c23 */ /* 0x008fe2000801004d */
[-C--:B------:R-:W-:Y:S01]  /*5670*/  ISETP.GE.AND P0, PT, R14, R2.reuse, PT ;  /* 0x000000020e00720c */ /* 0x080fe20003f06270 */
[----:B------:R-:W-:Y:S01]  /*5680*/  FFMA.FTZ R79, R44, UR4, R79 ;  /* 0x000000042c4f7c23 */ /* 0x000fe2000801004f */
[----:B------:R-:W-:Y:S01]  /*5690*/  FSEL R25, R25, -INF , !P2 ;  /* 0xff80000019197808 */ /* 0x000fe20005000000 */
[----:B-----5:R-:W-:Y:S01]  /*56a0*/  HMMA.16816.F32.BF16 R56, R32, R36, R56 ;  /* 0x000000242038723c */ /* 0x020fe20000041838 */
[----:B------:R-:W-:Y:S01]  /*56b0*/  ISETP.GE.AND P2, PT, R27, R2, PT ;  /* 0x000000021b00720c */ /* 0x000fe20003f46270 */
[----:B------:R3:W5:Y:S01]  /*56c0*/  I2F R36, R27 ;  /* 0x0000001b00247306 */ /* 0x0007620000201400 */
[----:B------:R-:W-:-:S02]  /*56d0*/  IADD3 R42, R40, 0x21, RZ ;  /* 0x00000021282a7810 */ /* 0x000fc40007ffe0ff */
[----:B------:R-:W-:Y:S02]  /*56e0*/  FSEL R29, R29, -INF , !P6 ;  /* 0xff8000001d1d7808 */ /* 0x000fe40007000000 */
[----:B------:R-:W-:Y:S01]  /*56f0*/  ISETP.GE.AND P6, PT, R45, R2, PT ;  /* 0x000000022d00720c */ /* 0x000fe20003fc6270 */
[----:B------:R-:W-:Y:S01]  /*5700*/  HMMA.16816.F32.BF16 R68, R32, R38, R68 ;  /* 0x000000262044723c */ /* 0x000fe20000041844 */
[----:B--2---:R-:W2:Y:S01]  /*5710*/  LDSM.16.M88.4 R12, [R220+0x7800] ;  /* 0x00780000dc0c783b */ /* 0x004ea20000000200 */
[C---:B----4-:R-:W-:Y:S01]  /*5720*/  FFMA.FTZ R16, R3.reuse, UR4, R16 ;  /* 0x0000000403107c23 */ /* 0x050fe20008010010 */
[----:B------:R-:W4:Y:S01]  /*5730*/  I2F R32, R42 ;  /* 0x0000002a00207306 */ /* 0x000f220000201400 */
[----:B------:R-:W-:Y:S01]  /*5740*/  FFMA.FTZ R18, R3, UR4, R18 ;  /* 0x0000000403127c23 */ /* 0x000fe20008010012 */
[----:B------:R-:W-:-:S04]  /*5750*/  DEPBAR.LE SB0, 0x0 ;  /* 0x000080000000791a */ /* 0x000fc80000000000 */
[C---:B-1----:R-:W-:Y:S01]  /*5760*/  HMMA.16816.F32.BF16 R64, R20.reuse, R8, R64 ;  /* 0x000000081440723c */ /* 0x042fe20000041840 */
[----:B------:R-:W-:Y:S01]  /*5770*/  IADD3 R33, R40, 0x28, RZ ;  /* 0x0000002828217810 */ /* 0x000fe20007ffe0ff */
[----:B------:R1:W1:Y:S01]  /*5780*/  I2F R37, R24 ;  /* 0x0000001800257306 */ /* 0x0002620000201400 */
[----:B---3--:R-:W-:Y:S01]  /*5790*/  FSEL R27, R16, -INF , !P1 ;  /* 0xff800000101b7808 */ /* 0x008fe20004800000 */
[----:B-----5:R-:W-:Y:S01]  /*57a0*/  FFMA.FTZ R16, R36, UR4, R19 ;  /* 0x0000000424107c23 */ /* 0x020fe20008010013 */
[----:B------:R-:W-:Y:S02]  /*57b0*/  IADD3 R19, R40, 0x29, RZ ;  /* 0x0000002928137810 */ /* 0x000fe40007ffe0ff */
[----:B------:R-:W-:Y:S01]  /*57c0*/  FSEL R18, R18, -INF , !P0 ;  /* 0xff80000012127808 */ /* 0x000fe20004000000 */
[----:B------:R-:W-:Y:S01]  /*57d0*/  HMMA.16816.F32.BF16 R72, R20, R10, R72 ;  /* 0x0000000a1448723c */ /* 0x000fe20000041848 */
[----:B------:R-:W-:Y:S01]  /*57e0*/  ISETP.GE.AND P1, PT, R42, R2, PT ;  /* 0x000000022a00720c */ /* 0x000fe20003f26270 */
[----:B------:R-:W3:Y:S01]  /*57f0*/  I2F R3, R33 ;  /* 0x0000002100037306 */ /* 0x000ee20000201400 */
[----:B------:R-:W-:-:S02]  /*5800*/  ISETP.GE.AND P0, PT, R33, R167, PT ;  /* 0x000000a72100720c */ /* 0x000fc40003f06270 */
[----:B------:R-:W-:Y:S02]  /*5810*/  FSEL R8, R78, -INF , !P6 ;  /* 0xff8000004e087808 */ /* 0x000fe40007000000 */
[----:B------:R-:W-:Y:S01]  /*5820*/  FFMA.FTZ R11, R36, UR4, R17 ;  /* 0x00000004240b7c23 */ /* 0x000fe20008010011 */
[----:B------:R-:W-:Y:S02]  /*5830*/  IADD3 R17, R40, 0x30, RZ ;  /* 0x0000003028117810 */ /* 0x000fe40007ffe0ff */
[----:B------:R-:W5:Y:S01]  /*5840*/  I2F R10, R19 ;  /* 0x00000013000a7306 */ /* 0x000f620000201400 */
[----:B------:R-:W-:Y:S02]  /*5850*/  FSEL R9, R77, -INF , !P3 ;  /* 0xff8000004d097808 */ /* 0x000fe40005800000 */
[CC--:B------:R-:W-:Y:S02]  /*5860*/  ISETP.GE.AND P6, PT, R24.reuse, R167.reuse, PT ;  /* 0x000000a71800720c */ /* 0x0c0fe40003fc6270 */
[-C--:B------:R-:W-:Y:S01]  /*5870*/  ISETP.GE.AND P3, PT, R24, R2.reuse, PT ;  /* 0x000000021800720c */ /* 0x080fe20003f66270 */
[C---:B----4-:R-:W-:Y:S01]  /*5880*/  FFMA.FTZ R67, R32.reuse, UR4, R67 ;  /* 0x0000000420437c23 */ /* 0x050fe20008010043 */
[----:B-1----:R-:W-:Y:S01]  /*5890*/  FSEL R24, R79, -INF , !P4 ;  /* 0xff8000004f187808 */ /* 0x002fe20006000000 */
[----:B------:R-:W-:Y:S01]  /*58a0*/  FFMA.FTZ R65, R32, UR4, R65 ;  /* 0x0000000420417c23 */ /* 0x000fe20008010041 */
[----:B------:R-:W-:Y:S01]  /*58b0*/  ISETP.GE.AND P4, PT, R42, R167, PT ;  /* 0x000000a72a00720c */ /* 0x000fe20003f86270 */
[----:B------:R-:W-:Y:S01]  /*58c0*/  FFMA.FTZ R64, R37, UR4, R64 ;  /* 0x0000000425407c23 */ /* 0x000fe20008010040 */
[----:B------:R-:W-:Y:S01]  /*58d0*/  FSEL R200, R67, -INF , !P1 ;  /* 0xff80000043c87808 */ /* 0x000fe20004800000 */
[----:B------:R-:W-:Y:S01]  /*58e0*/  FFMA.FTZ R66, R37, UR4, R66 ;  /* 0x0000000425427c23 */ /* 0x000fe20008010042 */
[----:B------:R-:W-:Y:S01]  /*58f0*/  FSEL R187, R65, -INF , !P4 ;  /* 0xff80000041bb7808 */ /* 0x000fe20006000000 */
[C---:B--2---:R-:W-:Y:S01]  /*5900*/  HMMA.16816.F32.BF16 R56, R20.reuse, R12, R56 ;  /* 0x0000000c1438723c */ /* 0x044fe20000041838 */
[----:B------:R-:W1:Y:S01]  /*5910*/  I2F R13, R17 ;  /* 0x00000011000d7306 */ /* 0x000e620000201400 */
[----:B---3--:R-:W-:Y:S01]  /*5920*/  FFMA.FTZ R72, R3, UR4, R72 ;  /* 0x0000000403487c23 */ /* 0x008fe20008010048 */
[----:B------:R-:W-:Y:S01]  /*5930*/  ISETP.GE.AND P4, PT, R17, R2, PT ;  /* 0x000000021100720c */ /* 0x000fe20003f86270 */
[C---:B-----5:R-:W-:Y:S01]  /*5940*/  FFMA.FTZ R73, R10.reuse, UR4, R73 ;  /* 0x000000040a497c23 */ /* 0x060fe20008010049 */
[----:B------:R-:W-:Y:S01]  /*5950*/  FSEL R11, R11, -INF , !P5 ;  /* 0xff8000000b0b7808 */ /* 0x000fe20006800000 */
[----:B------:R-:W-:Y:S01]  /*5960*/  FFMA.FTZ R75, R10, UR4, R75 ;  /* 0x000000040a4b7c23 */ /* 0x000fe2000801004b */
[C---:B------:R-:W-:Y:S01]  /*5970*/  IADD3 R12, R40.reuse, 0x31, RZ ;  /* 0x00000031280c7810 */ /* 0x040fe20007ffe0ff */
[----:B------:R-:W-:Y:S01]  /*5980*/  HMMA.16816.F32.BF16 R68, R20, R14, R68 ;  /* 0x0000000e1444723c */ /* 0x000fe20000041844 */
[----:B------:R-:W-:Y:S01]  /*5990*/  IADD3 R10, R40, 0x39, RZ ;  /* 0x00000039280a7810 */ /* 0x000fe20007ffe0ff */
[----:B------:R-:W-:Y:S01]  /*59a0*/  FFMA.FTZ R74, R3, UR4, R74 ;  /* 0x00000004034a7c23 */ /* 0x000fe2000801004a */
[----:B------:R-:W2:Y:S01]  /*59b0*/  I2F R14, R12 ;  /* 0x0000000c000e7306 */ /* 0x000ea20000201400 */
[----:B------:R-:W-:-:S02]  /*59c0*/  FSEL R195, R72, -INF , !P0 ;  /* 0xff80000048c37808 */ /* 0x000fc40004000000 */
[-C--:B------:R-:W-:Y:S02]  /*59d0*/  ISETP.GE.AND P1, PT, R12, R167.reuse, PT ;  /* 0x000000a70c00720c */ /* 0x080fe40003f26270 */
[----:B------:R-:W-:Y:S02]  /*59e0*/  IADD3 R15, R40, 0x38, RZ ;  /* 0x00000038280f7810 */ /* 0x000fe40007ffe0ff */
[-C--:B------:R-:W-:Y:S02]  /*59f0*/  ISETP.GE.AND P0, PT, R12, R2.reuse, PT ;  /* 0x000000020c00720c */ /* 0x080fe40003f06270 */
[----:B------:R-:W3:Y:S01]  /*5a00*/  I2F R3, R15 ;  /* 0x0000000f00037306 */ /* 0x000ee20000201400 */
[----:B------:R-:W-:Y:S02]  /*5a10*/  FSEL R16, R16, -INF , !P2 ;  /* 0xff80000010107808 */ /* 0x000fe40005000000 */
[----:B------:R-:W-:Y:S01]  /*5a20*/  FSEL R197, R64, -INF , !P6 ;  /* 0xff80000040c57808 */ /* 0x000fe20007000000 */
[C---:B-1----:R-:W-:Y:S01]  /*5a30*/  FFMA.FTZ R32, R13.reuse, UR4, R58 ;  /* 0x000000040d207c23 */ /* 0x042fe2000801003a */
[----:B------:R-:W-:Y:S01]  /*5a40*/  FSEL R192, R66, -INF , !P3 ;  /* 0xff80000042c07808 */ /* 0x000fe20005800000 */
[----:B------:R-:W-:Y:S01]  /*5a50*/  FFMA.FTZ R56, R13, UR4, R56 ;  /* 0x000000040d387c23 */ /* 0x000fe20008010038 */
[-C--:B------:R-:W-:Y:S01]  /*5a60*/  ISETP.GE.AND P5, PT, R33, R2.reuse, PT ;  /* 0x000000022100720c */ /* 0x080fe20003fa6270 */
[----:B------:R-:W1:Y:S01]  /*5a70*/  I2F R12, R10 ;  /* 0x0000000a000c7306 */ /* 0x000e620000201400 */
[C---:B--2---:R-:W-:Y:S01]  /*5a80*/  FFMA.FTZ R59, R14.reuse, UR4, R59 ;  /* 0x000000040e3b7c23 */ /* 0x044fe2000801003b */
[C---:B------:R-:W-:Y:S01]  /*5a90*/  ISETP.GE.AND P2, PT, R19.reuse, R167, PT ;  /* 0x000000a71300720c */ /* 0x040fe20003f46270 */
[----:B------:R-:W-:Y:S01]  /*5aa0*/  FFMA.FTZ R57, R14, UR4, R57 ;  /* 0x000000040e397c23 */ /* 0x000fe20008010039 */
[----:B------:R-:W-:-:S02]  /*5ab0*/  ISETP.GE.AND P6, PT, R19, R2, PT ;  /* 0x000000021300720c */ /* 0x000fc40003fc6270 */
[----:B------:R-:W-:Y:S02]  /*5ac0*/  FSEL R194, R59, -INF , !P0 ;  /* 0xff8000003bc27808 */ /* 0x000fe40004000000 */
[----:B------:R-:W-:Y:S01]  /*5ad0*/  PLOP3.LUT P0, PT, PT, PT, UP0, 0x80, 0x0 ;  /* 0x000000000000781c */ /* 0x000fe20003f0f008 */
[----:B---3--:R-:W-:Y:S01]  /*5ae0*/  FFMA.FTZ R35, R3, UR4, R68 ;  /* 0x0000000403237c23 */ /* 0x008fe20008010044 */
[-C--:B------:R-:W-:Y:S01]  /*5af0*/  ISETP.GE.AND P3, PT, R17, R167.reuse, PT ;  /* 0x000000a71100720c */ /* 0x080fe20003f66270 */
[----:B------:R-:W-:Y:S01]  /*5b00*/  FFMA.FTZ R70, R3, UR4, R70 ;  /* 0x0000000403467c23 */ /* 0x000fe20008010046 */
[----:B------:R-:W-:Y:S01]  /*5b10*/  FSEL R32, R32, -INF , !P4 ;  /* 0xff80000020207808 */ /* 0x000fe20006000000 */
[----:B------:R-:W-:Y:S01]  /*5b20*/  FFMA.FTZ R3, R41, UR4, R28 ;  /* 0x0000000429037c23 */ /* 0x000fe2000801001c */
[----:B------:R-:W-:Y:S02]  /*5b30*/  FSEL R199, R57, -INF , !P1 ;  /* 0xff80000039c77808 */ /* 0x000fe40004800000 */
[----:B------:R-:W-:Y:S01]  /*5b40*/  ISETP.GE.AND P4, PT, R10, R167, PT ;  /* 0x000000a70a00720c */ /* 0x000fe20003f86270 */
[----:B-1----:R-:W-:Y:S01]  /*5b50*/  FFMA.FTZ R33, R12, UR4, R69 ;  /* 0x000000040c217c23 */ /* 0x002fe20008010045 */
[----:B------:R-:W-:Y:S01]  /*5b60*/  BAR.SYNC.DEFER_BLOCKING 0x0 ;  /* 0x0000000000007b1d */ /* 0x000fe20000010000 */
[----:B------:R-:W-:Y:S01]  /*5b70*/  ISETP.GE.AND P1, PT, R10, R2, PT ;  /* 0x000000020a00720c */ /* 0x000fe20003f26270 */
[----:B------:R-:W-:Y:S01]  /*5b80*/  FFMA.FTZ R10, R41, UR4, R30 ;  /* 0x00000004290a7c23 */ /* 0x000fe2000801001e */
[----:B------:R-:W-:Y:S01]  /*5b90*/  FSEL R196, R74, -INF , !P5 ;  /* 0xff8000004ac47808 */ /* 0x000fe20006800000 */
[----:B------:R-:W-:Y:S01]  /*5ba0*/  FFMA.FTZ R71, R12, UR4, R71 ;  /* 0x000000040c477c23 */ /* 0x000fe20008010047 */
[----:B------:R-:W-:-:S02]  /*5bb0*/  FSEL R193, R73, -INF , !P2 ;  /* 0xff80000049c17808 */ /* 0x000fc40005000000 */
[----:B------:R-:W-:Y:S02]  /*5bc0*/  FSEL R198, R75, -INF , !P6 ;  /* 0xff8000004bc67808 */ /* 0x000fe40007000000 */
[----:B------:R-:W-:Y:S02]  /*5bd0*/  FSEL R201, R56, -INF , !P3 ;  /* 0xff80000038c97808 */ /* 0x000fe40005800000 */
[CC--:B------:R-:W-:Y:S02]  /*5be0*/  ISETP.GE.AND P5, PT, R15.reuse, R167.reuse, PT ;  /* 0x000000a70f00720c */ /* 0x0c0fe40003fa6270 */
[-C--:B------:R-:W-:Y:S02]  /*5bf0*/  ISETP.GE.AND P2, PT, R15, R2.reuse, PT ;  /* 0x000000020f00720c */ /* 0x080fe40003f46270 */
[C---:B------:R-:W-:Y:S02]  /*5c00*/  ISETP.GE.AND P6, PT, R40.reuse, R167, PT ;  /* 0x000000a72800720c */ /* 0x040fe40003fc6270 */
[----:B------:R-:W-:-:S02]  /*5c10*/  ISETP.GE.AND P3, PT, R40, R2, PT ;  /* 0x000000022800720c */ /* 0x000fc40003f66270 */
[----:B------:R-:W-:Y:S02]  /*5c20*/  FSEL R35, R35, -INF , !P5 ;  /* 0xff80000023237808 */ /* 0x000fe40006800000 */
[----:B------:R-:W-:Y:S02]  /*5c30*/  FSEL R190, R70, -INF , !P2 ;  /* 0xff80000046be7808 */ /* 0x000fe40005000000 */
[----:B------:R-:W-:Y:S02]  /*5c40*/  FSEL R3, R3, -INF , !P6 ;  /* 0xff80000003037808 */ /* 0x000fe40007000000 */
[----:B------:R-:W-:Y:S02]  /*5c50*/  FSEL R10, R10, -INF , !P3 ;  /* 0xff8000000a0a7808 */ /* 0x000fe40005800000 */
[----:B------:R-:W-:Y:S02]  /*5c60*/  FSEL R33, R33, -INF , !P4 ;  /* 0xff80000021217808 */ /* 0x000fe40006000000 */
[----:B------:R-:W-:Y:S01]  /*5c70*/  FSEL R189, R71, -INF , !P1 ;  /* 0xff80000047bd7808 */ /* 0x000fe20004800000 */
        /* <DEDUP_REMOVED lines=20> */
[----:B---3--:R-:W-:-:S05]  /*5dc0*/  UIMAD.WIDE.U32 UR18, UR19, UR6, URZ ;  /* 0x00000006131272a5 */ /* 0x008fca000f8e003f */
        /* <DEDUP_REMOVED lines=48> */
[----:B------:R-:W-:-:S05]  /*60d0*/  SHF.R.S32.HI R13, RZ, 0x1f, R12 ;  /* 0x0000001fff0d7819 */ /* 0x000fca000001140c */
[----:B------:R-:W-:-:S04]  /*60e0*/  IMAD R13, R13, c[0x0][0x180], RZ ;  /* 0x000060000d0d7a24 */ /* 0x000fc800078e02ff */
[C---:B------:R-:W-:Y:S02]  /*60f0*/  IMAD R22, R12.reuse, c[0x0][0x184], R13 ;  /* 0x000061000c167a24 */ /* 0x040fe400078e020d */
[----:B------:R-:W-:-:S05]  /*6100*/  IMAD.WIDE.U32 R12, R12, c[0x0][0x180], R14 ;  /* 0x000060000c0c7a25 */ /* 0x000fca00078e000e */
[----:B------:R-:W-:Y:S02]  /*6110*/  IADD3 R22, R13, R22, RZ ;  /* 0x000000160d167210 */ /* 0x000fe40007ffe0ff */
[----:B------:R-:W-:Y:S01]  /*6120*/  MOV R17, R12 ;  /* 0x0000000c00117202 */ /* 0x000fe20000000f00 */
[----:B------:R-:W-:Y:S05]  /*6130*/  BRA `(.L_x_2438) ;  /* 0x0000004000007947 */ /* 0x000fea0003800000 */
.L_x_2437:
[----:B------:R-:W-:-:S04]  /*6140*/  ULEA UR5, -UR10, URZ, 0x6 ;  /* 0x0000003f0a057291 */ /* 0x000fc8000f8e313f */
[----:B------:R-:W-:Y:S02]  /*6150*/  USHF.R.S32.HI UR6, URZ, 0x1f, UR5 ;  /* 0x0000001f3f067899 */ /* 0x000fe40008011405 */
[----:B------:R-:W-:-:S04]  /*6160*/  MOV R17, UR5 ;  /* 0x0000000500117c02 */ /* 0x000fc80008000f00 */
[----:B------:R-:W-:Y:S02]  /*6170*/  MOV R22, UR6 ;  /* 0x0000000600167c02 */ /* 0x000fe40008000f00 */
.L_x_2438:
        /* <DEDUP_REMOVED lines=156> */
.L_x_2440:
[----:B------:R-:W-:Y:S05]  /*6b40*/  BSYNC B0 ;  /* 0x0000000000007941 */ /* 0x000fea0003800000 */
.L_x_2439:
[----:B------:R-:W0:Y:S01]  /*6b50*/  LDGDEPBAR ;  /* 0x00000000000079af */ /* 0x000e220000000000 */
[----:B------:R-:W-:-:S04]  /*6b60*/  IADD3 R166, P1, R17, R166, RZ ;  /* 0x000000a611a67210 */ /* 0x000fc80007f3e0ff */
[----:B------:R-:W-:Y:S02]  /*6b70*/  IADD3.X R165, R22, R165, RZ, P1, !PT ;  /* 0x000000a516a57210 */ /* 0x000fe40000ffe4ff */
.L_x_2436:
[----:B------:R-:W-:Y:S02]  /*6b80*/  FMNMX.FTZ R20, R3, R29, !PT ;  /* 0x0000001d03147209 */ /* 0x000fe40007810000 */
[----:B--2---:R-:W-:Y:S02]  /*6b90*/  FMNMX.FTZ R13, R10, R26, !PT ;  /* 0x0000001a0a0d7209 */ /* 0x004fe40007810000 */
        /* <DEDUP_REMOVED lines=28> */
[----:B------:R-:W-:Y:S01]  /*6d60*/  SHF.L.U32 R228, R0, 0x1, RZ ;  /* 0x0000000100e47819 */ /* 0x000fe200000006ff */
[----:B------:R-:W2:Y:S03]  /*6d70*/  SHFL.BFLY PT, R15, R20, 0x2, 0x1f ;  /* 0x0c401f00140f7f89 */ /* 0x000ea600000e0000 */
[-C--:B------:R-:W-:Y:S01]  /*6d80*/  LEA R226, R7, R228.reuse, 0x1 ;  /* 0x000000e407e27211 */ /* 0x080fe200078e08ff */
[----:B------:R-:W3:Y:S01]  /*6d90*/  SHFL.BFLY PT, R13, R14, 0x2, 0x1f ;  /* 0x0c401f000e0d7f89 */ /* 0x000ee200000e0000 */
[C---:B------:R-:W-:Y:S02]  /*6da0*/  LEA R225, R5.reuse, R228, 0x1 ;  /* 0x000000e405e17211 */ /* 0x040fe400078e08ff */
[----:B------:R-:W-:Y:S01]  /*6db0*/  LEA R224, R5, R226, 0x1 ;  /* 0x000000e205e07211 */ /* 0x000fe200078e08ff */
[----:B------:R-:W-:Y:S04]  /*6dc0*/  LDSM.16.MT88.4 R156, [R228+0x10000] ;  /* 0x01000000e49c783b */ /* 0x000fe80000004200 */
[----:B-1----:R-:W-:Y:S04]  /*6dd0*/  LDSM.16.MT88.4 R48, [R225+0x10000] ;  /* 0x01000000e130783b */ /* 0x002fe80000004200 */
[----:B------:R-:W-:Y:S04]  /*6de0*/  LDSM.16.MT88.4 R56, [R224+0x10000] ;  /* 0x01000000e038783b */ /* 0x000fe80000004200 */
[----:B------:R-:W-:Y:S01]  /*6df0*/  LDSM.16.MT88.4 R64, [R228+0x12000] ;  /* 0x01200000e440783b */ /* 0x000fe20000004200 */
[----:B--2---:R-:W-:-:S03]  /*6e00*/  FMNMX.FTZ R15, R20, R15, !PT ;  /* 0x0000000f140f7209 */ /* 0x004fc60007810000 */
[----:B------:R-:W-:Y:S01]  /*6e10*/  LDSM.16.MT88.4 R72, [R226+0x12000] ;  /* 0x01200000e248783b */ /* 0x000fe20000004200 */
[----:B---3--:R-:W-:-:S03]  /*6e20*/  FMNMX.FTZ R13, R14, R13, !PT ;  /* 0x0000000d0e0d7209 */ /* 0x008fc60007810000 */
        /* <DEDUP_REMOVED lines=20> */
[----:B------:R-:W1:Y:S01]  /*6f70*/  LDSM.16.MT88.4 R40, [R226+0x10000] ;  /* 0x01000000e228783b */ /* 0x000e620000004200 */
[--C-:B------:R-:W-:Y:S01]  /*6f80*/  FFMA.FTZ R180, R31, c[0x0][0x23c], -R34.reuse ;  /* 0x00008f001fb47a23 */ /* 0x100fe20000010822 */
[----:B------:R-:W-:Y:S01]  /*6f90*/  MUFU.EX2 R185, R185 ;  /* 0x000000b900b97308 */ /* 0x000fe20000000800 */
[--C-:B------:R-:W-:Y:S01]  /*6fa0*/  FFMA.FTZ R177, R9, c[0x0][0x23c], -R34.reuse ;  /* 0x00008f0009b17a23 */ /* 0x100fe20000010822 */
[----:B------:R-:W-:Y:S01]  /*6fb0*/  FSEL R191, R191, RZ, P1 ;  /* 0x000000ffbfbf7208 */ /* 0x000fe20000800000 */
[----:B------:R-:W2:Y:S01]  /*6fc0*/  LDSM.16.MT88.4 R152, [R225+0x16000] ;  /* 0x01600000e198783b */ /* 0x000ea20000004200 */
[--C-:B------:R-:W-:Y:S01]  /*6fd0*/  FFMA.FTZ R173, R11, c[0x0][0x23c], -R34.reuse ;  /* 0x00008f000bad7a23 */ /* 0x100fe20000010822 */
[----:B------:R-:W-:Y:S01]  /*6fe0*/  LEA R244, P1, R166, c[0x0][0x168], 0x1 ;  /* 0x00005a00a6f47a11 */ /* 0x000fe200078208ff */
[--C-:B------:R-:W-:Y:S01]  /*6ff0*/  FFMA.FTZ R178, R25, c[0x0][0x23c], -R34.reuse ;  /* 0x00008f0019b27a23 */ /* 0x100fe20000010822 */
[----:B------:R-:W-:Y:S01]  /*7000*/  LDSM.16.MT88.4 R12, [R228+0x12800] ;  /* 0x01280000e40c783b */ /* 0x000fe20000004200 */
[--C-:B------:R-:W-:Y:S01]  /*7010*/  FFMA.FTZ R179, R10, c[0x0][0x23c], -R191.reuse ;  /* 0x00008f000ab37a23 */ /* 0x100fe200000108bf */
[----:B------:R-:W3:Y:S01]  /*7020*/  MUFU.EX2 R184, R184 ;  /* 0x000000b800b87308 */ /* 0x000ee20000000800 */
[--C-:B------:R-:W-:Y:S01]  /*7030*/  FFMA.FTZ R182, R26, c[0x0][0x23c], -R191.reuse ;  /* 0x00008f001ab67a23 */ /* 0x100fe200000108bf */
[----:B------:R-:W-:Y:S01]  /*7040*/  LDSM.16.MT88.4 R28, [R226+0x10800] ;  /* 0x01080000e21c783b */ /* 0x000fe20000004200 */
[----:B------:R-:W-:Y:S01]  /*7050*/  FFMA.FTZ R183, R6, c[0x0][0x23c], -R191 ;  /* 0x00008f0006b77a23 */ /* 0x000fe200000108bf */
[----:B------:R-:W-:Y:S01]  /*7060*/  LEA.HI.X R245, R166, c[0x0][0x16c], R165, 0x1, P1 ;  /* 0x00005b00a6f57a11 */ /* 0x000fe200008f0ca5 */
[--C-:B------:R-:W-:Y:S01]  /*7070*/  FFMA.FTZ R176, R4, c[0x0][0x23c], -R191.reuse ;  /* 0x00008f0004b07a23 */ /* 0x100fe200000108bf */
[----:B------:R-:W-:Y:S01]  /*7080*/  LDSM.16.MT88.4 R20, [R226+0x12800] ;  /* 0x01280000e214783b */ /* 0x000fe20000004200 */
[--C-:B------:R-:W-:Y:S01]  /*7090*/  FFMA.FTZ R175, R8, c[0x0][0x23c], -R191.reuse ;  /* 0x00008f0008af7a23 */ /* 0x100fe200000108bf */
[----:B------:R-:W-:Y:S01]  /*70a0*/  MUFU.EX2 R181, R181 ;  /* 0x000000b500b57308 */ /* 0x000fe20000000800 */
[----:B------:R-:W-:Y:S01]  /*70b0*/  FFMA.FTZ R174, R27, c[0x0][0x23c], -R34 ;  /* 0x00008f001bae7a23 */ /* 0x000fe20000010822 */
[----:B------:R-:W4:Y:S01]  /*70c0*/  LDSM.16.MT88.4 R4, [R224+0x16000] ;  /* 0x01600000e004783b */ /* 0x000f220000004200 */
[----:B------:R-:W-:-:S02]  /*70d0*/  FFMA.FTZ R172, R24, c[0x0][0x23c], -R191 ;  /* 0x00008f0018ac7a23 */ /* 0x000fc400000108bf */
[--C-:B------:R-:W-:Y:S01]  /*70e0*/  FFMA.FTZ R169, R18, c[0x0][0x23c], -R191.reuse ;  /* 0x00008f0012a97a23 */ /* 0x100fe200000108bf */
[----:B------:R-:W5:Y:S01]  /*70f0*/  LDSM.16.MT88.4 R8, [R228+0x10800] ;  /* 0x01080000e408783b */ /* 0x000f620000004200 */
[----:B------:R-:W-:Y:S01]  /*7100*/  FFMA.FTZ R0, R16, c[0x0][0x23c], -R191 ;  /* 0x00008f0010007a23 */ /* 0x000fe200000108bf */
[----:B------:R-:W1:Y:S01]  /*7110*/  MUFU.EX2 R180, R180 ;  /* 0x000000b400b47308 */ /* 0x000e620000000800 */
[----:B---3--:R-:W-:Y:S01]  /*7120*/  F2FP.BF16.PACK_AB R144, R184, R185 ;  /* 0x000000b9b890723e */ /* 0x008fe200000010ff */
[----:B------:R-:W3:Y:S01]  /*7130*/  LDSM.16.MT88.4 R16, [R224+0x10800] ;  /* 0x01080000e010783b */ /* 0x000ee20000004200 */
[--C-:B------:R-:W-:Y:S02]  /*7140*/  FFMA.FTZ R186, R197, c[0x0][0x23c], -R34.reuse ;  /* 0x00008f00c5ba7a23 */ /* 0x100fe40000010822 */
[--C-:B------:R-:W-:Y:S01]  /*7150*/  FFMA.FTZ R188, R195, c[0x0][0x23c], -R34.reuse ;  /* 0x00008f00c3bc7a23 */ /* 0x100fe20000010822 */
[----:B------:R-:W-:Y:S01]  /*7160*/  LDSM.16.MT88.4 R24, [R225+0x10800] ;  /* 0x01080000e118783b */ /* 0x000fe20000004200 */
[--C-:B------:R-:W-:Y:S01]  /*7170*/  FFMA.FTZ R187, R187, c[0x0][0x23c], -R34.reuse ;  /* 0x00008f00bbbb7a23 */ /* 0x100fe20000010822 */
[----:B------:R-:W-:Y:S01]  /*7180*/  MUFU.EX2 R179, R179 ;  /* 0x000000b300b37308 */ /* 0x000fe20000000800 */
[----:B------:R-:W-:-:S02]  /*7190*/  FFMA.FTZ R193, R193, c[0x0][0x23c], -R34 ;  /* 0x00008f00c1c17a23 */ /* 0x000fc40000010822 */
[--C-:B------:R-:W-:Y:S02]  /*71a0*/  FFMA.FTZ R192, R192, c[0x0][0x23c], -R191.reuse ;  /* 0x00008f00c0c07a23 */ /* 0x100fe400000108bf */
[--C-:B------:R-:W-:Y:S02]  /*71b0*/  FFMA.FTZ R195, R200, c[0x0][0x23c], -R191.reuse ;  /* 0x00008f00c8c37a23 */ /* 0x100fe400000108bf */
[--C-:B------:R-:W-:Y:S01]  /*71c0*/  FFMA.FTZ R196, R196, c[0x0][0x23c], -R191.reuse ;  /* 0x00008f00c4c47a23 */ /* 0x100fe200000108bf */
[----:B------:R-:W2:Y:S01]  /*71d0*/  MUFU.EX2 R182, R182 ;  /* 0x000000b600b67308 */ /* 0x000ea20000000800 */
[----:B-1----:R-:W-:Y:S01]  /*71e0*/  F2FP.BF16.PACK_AB R146, R180, R181 ;  /* 0x000000b5b492723e */ /* 0x002fe200000010ff */
        /* <DEDUP_REMOVED lines=8> */
[----:B------:R-:W1:Y:S01]  /*7270*/  MUFU.EX2 R176, R176 ;  /* 0x000000b000b07308 */ /* 0x000e620000000800 */
[----:B--2---:R-:W-:Y:S01]  /*7280*/  F2FP.BF16.PACK_AB R145, R182, R179 ;  /* 0x000000b3b691723e */ /* 0x004fe200000010ff */
[--C-:B------:R-:W-:Y:S01]  /*7290*/  FFMA.FTZ R190, R190, c[0x0][0x23c], -R191.reuse ;  /* 0x00008f00bebe7a23 */ /* 0x100fe200000108bf */
[----:B------:R-:W-:Y:S01]  /*72a0*/  LDSM.16.MT88.4 R32, [R228+0x11800] ;  /* 0x01180000e420783b */ /* 0x000fe20000004200 */
[----:B------:R-:W-:-:S02]  /*72b0*/  FFMA.FTZ R247, R189, c[0x0][0x23c], -R191 ;  /* 0x00008f00bdf77a23 */ /* 0x000fc400000108bf */
[----:B------:R-:W-:Y:S02]  /*72c0*/  FADD.FTZ R184, R185, R184 ;  /* 0x000000b8b9b87221 */ /* 0x000fe40000010000 */
[----:B------:R-:W-:Y:S01]  /*72d0*/  MUFU.EX2 R178, R178 ;  /* 0x000000b200b27308 */ /* 0x000fe20000000800 */
[----:B------:R-:W-:Y:S01]  /*72e0*/  FADD.FTZ R182, R179, R182 ;  /* 0x000000b6b3b67221 */ /* 0x000fe20000010000 */
[----:B-1----:R-:W-:-:S06]  /*72f0*/  F2FP.BF16.PACK_AB R147, R176, R183 ;  /* 0x000000b7b093723e */ /* 0x002fcc00000010ff */
        /* <DEDUP_REMOVED lines=10> */
[----:B------:R-:W2:Y:S06]  /*73a0*/  MUFU.EX2 R172, R172 ;  /* 0x000000ac00ac7308 */ /* 0x000eac0000000800 */
        /* <DEDUP_REMOVED lines=44> */
[C---:B----4-:R-:W-:Y:S07]  /*7670*/  HMMA.16816.F32.BF16 R148, R144.reuse, R4, RZ ;  /* 0x000000049094723c */ /* 0x050fee00000418ff */
[----:B-1----:R-:W-:Y:S01]  /*7680*/  F2FP.BF16.PACK_AB R4, R177, R178 ;  /* 0x000000b2b104723e */ /* 0x002fe200000010ff */
[----:B------:R-:W-:Y:S01]  /*7690*/  HMMA.16816.F32.BF16 R144, R144, R6, RZ ;  /* 0x000000069090723c */ /* 0x000fe200000418ff */
[----:B--2---:R-:W-:Y:S01]  /*76a0*/  F2FP.BF16.PACK_AB R5, R172, R175 ;  /* 0x000000afac05723e */ /* 0x004fe200000010ff */
[----:B------:R-:W-:-:S04]  /*76b0*/  FADD.FTZ R175, R175, R176 ;  /* 0x000000b0afaf7221 */ /* 0x000fc80000010000 */
[----:B------:R-:W-:Y:S01]  /*76c0*/  FADD.FTZ R172, R172, R175 ;  /* 0x000000afacac7221 */ /* 0x000fe20000010000 */
[----:B------:R-:W-:Y:S02]  /*76d0*/  F2FP.BF16.PACK_AB R6, R173, R174 ;  /* 0x000000aead06723e */ /* 0x000fe400000010ff */
[----:B------:R-:W-:Y:S01]  /*76e0*/  F2FP.BF16.PACK_AB R7, R0, R169 ;  /* 0x000000a90007723e */ /* 0x000fe200000010ff */
[----:B------:R-:W-:-:S04]  /*76f0*/  FADD.FTZ R169, R169, R172 ;  /* 0x000000aca9a97221 */ /* 0x000fc80000010000 */
[----:B------:R-:W-:Y:S02]  /*7700*/  FADD.FTZ R169, R0, R169 ;  /* 0x000000a900a97221 */ /* 0x000fe40000010000 */
[C---:B-----5:R-:W-:Y:S08]  /*7710*/  HMMA.16816.F32.BF16 R160, R4.reuse, R8, R160 ;  /* 0x0000000804a0723c */ /* 0x060ff000000418a0 */
        /* <DEDUP_REMOVED lines=48> */
[----:B------:R-:W-:Y:S01]  /*7a20*/  F2FP.BF16.PACK_AB R5, R195, R192 ;  /* 0x000000c0c305723e */ /* 0x000fe200000010ff */
[----:B------:R-:W-:Y:S01]  /*7a30*/  FADD.FTZ R192, R192, R169 ;  /* 0x000000a9c0c07221 */ /* 0x000fe20000010000 */
[----:B------:R-:W-:Y:S02]  /*7a40*/  F2FP.BF16.PACK_AB R6, R193, R188 ;  /* 0x000000bcc106723e */ /* 0x000fe400000010ff */
[----:B------:R-:W-:Y:S01]  /*7a50*/  F2FP.BF16.PACK_AB R7, R197, R196 ;  /* 0x000000c4c507723e */ /* 0x000fe200000010ff */
[----:B------:R-:W-:-:S04]  /*7a60*/  FADD.FTZ R195, R195, R192 ;  /* 0x000000c0c3c37221 */ /* 0x000fc80000010000 */
[----:B------:R-:W-:Y:S02]  /*7a70*/  FADD.FTZ R196, R196, R195 ;  /* 0x000000c3c4c47221 */ /* 0x000fe40000010000 */
[----:B--2---:R-:W-:Y:S02]  /*7a80*/  HMMA.16816.F32.BF16 R68, R4, R16, R68 ;  /* 0x000000100444723c */ /* 0x004fe40000041844 */
[----:B------:R-:W-:-:S06]  /*7a90*/  FADD.FTZ R196, R197, R196 ;  /* 0x000000c4c5c47221 */ /* 0x000fcc0000010000 */
        /* <DEDUP_REMOVED lines=48> */
[C---:B------:R-:W-:Y:S01]  /*7da0*/  F2FP.BF16.PACK_AB R5, R194.reuse, R201 ;  /* 0x000000c9c205723e */ /* 0x040fe200000010ff */
        /* <DEDUP_REMOVED lines=67> */
[----:B------:R-:W1:Y:S01]  /*81e0*/  I2F.RP R6, UR13 ;  /* 0x0000000d00067d06 */ /* 0x000e620008209400 */
[----:B------:R-:W-:Y:S02]  /*81f0*/  USHF.L.U32 UR5, UR28, 0x6, URZ ;  /* 0x000000061c057899 */ /* 0x000fe4000800063f */
[----:B------:R-:W-:-:S02]  /*8200*/  UMOV UR16, URZ ;  /* 0x0000003f00107c82 */ /* 0x000fc40008000000 */
[----:B------:R-:W-:Y:S02]  /*8210*/  UIADD3 UR14, UR5, 0x40, URZ ;  /* 0x00000040050e7890 */ /* 0x000fe4000fffe03f */
[----:B------:R-:W-:-:S04]  /*8220*/  IMAD.U32 R0, RZ, RZ, UR5 ;  /* 0x00000005ff007e24 */ /* 0x000fc8000f8e00ff */
[----:B------:R-:W-:Y:S01]  /*8230*/  IMAD.U32 R4, RZ, RZ, UR14 ;  /* 0x0000000eff047e24 */ /* 0x000fe2000f8e00ff */
[----:B------:R-:W-:Y:S01]  /*8240*/  IABS R0, R0 ;  /* 0x0000000000007213 */ /* 0x000fe20000000000 */
[----:B-1----:R-:W1:Y:S03]  /*8250*/  MUFU.RCP R5, R6 ;  /* 0x0000000600057308 */ /* 0x002e660000001000 */
[----:B------:R-:W-:Y:S01]  /*8260*/  IABS R4, R4 ;  /* 0x0000000400047213 */ /* 0x000fe20000000000 */
[----:B------:R-:W2:Y:S08]  /*8270*/  R2UR UR7, R0 ;  /* 0x00000000000773c2 */ /* 0x000eb000000e0000 */
[----:B------:R-:W3:Y:S01]  /*8280*/  R2UR UR11, R4 ;  /* 0x00000000040b73c2 */ /* 0x000ee200000e0000 */
        /* <DEDUP_REMOVED lines=62> */
.L_x_2442:
[----:B------:R-:W-:-:S04]  /*8670*/  ULEA UR5, -UR8, URZ, 0x6 ;  /* 0x0000003f08057291 */ /* 0x000fc8000f8e313f */
[----:B------:R-:W-:Y:S02]  /*8680*/  USHF.R.S32.HI UR6, URZ, 0x1f, UR5 ;  /* 0x0000001f3f067899 */ /* 0x000fe40008011405 */
[----:B------:R-:W-:-:S04]  /*8690*/  MOV R11, UR5 ;  /* 0x00000005000b7c02 */ /* 0x000fc80008000f00 */
[----:B------:R-:W-:Y:S02]  /*86a0*/  MOV R5, UR6 ;  /* 0x0000000600057c02 */ /* 0x000fe40008000f00 */
.L_x_2443:
        /* <DEDUP_REMOVED lines=150> */
[----:B----4-:R-:W4:Y:S04]  /*9010*/  LDSM.16.M88.4 R24, [R233+0x8000] ;  /* 0x00800000e918783b */ /* 0x010f280000000200 */
[----:B---3--:R-:W3:Y:S04]  /*9020*/  LDSM.16.M88.4 R16, [R233+0x8800] ;  /* 0x00880000e910783b */ /* 0x008ee80000000200 */
[----:B------:R-:W3:Y:S04]  /*9030*/  LDSM.16.M88.4 R176, [R233+0x9000] ;  /* 0x00900000e9b0783b */ /* 0x000ee80000000200 */
[----:B-----5:R-:W5:Y:S04]  /*9040*/  LDSM.16.M88.4 R12, [R233+0x9800] ;  /* 0x00980000e90c783b */ /* 0x020f680000000200 */
[----:B-1----:R-:W-:Y:S04]  /*9050*/  LDSM.16.M88.4 R8, [R232] ;  /* 0x00000000e808783b */ /* 0x002fe80000000200 */
[----:B------:R-:W1:Y:S04]  /*9060*/  LDSM.16.M88.4 R32, [R231] ;  /* 0x00000000e720783b */ /* 0x000e680000000200 */
[----:B--2---:R-:W2:Y:S04]  /*9070*/  LDSM.16.M88.4 R28, [R223] ;  /* 0x00000000df1c783b */ /* 0x004ea80000000200 */
[----:B------:R-:W1:Y:S04]  /*9080*/  LDSM.16.M88.4 R196, [R222] ;  /* 0x00000000dec4783b */ /* 0x000e680000000200 */
[----:B------:R-:W1:Y:S04]  /*9090*/  LDSM.16.M88.4 R192, [R221] ;  /* 0x00000000ddc0783b */ /* 0x000e680000000200 */
[----:B------:R-:W-:Y:S01]  /*90a0*/  LDSM.16.M88.4 R188, [R227+0x8000] ;  /* 0x00800000e3bc783b */ /* 0x000fe20000000200 */
[C---:B----4-:R-:W-:Y:S03]  /*90b0*/  HMMA.16816.F32.BF16 R4, R168.reuse, R24, RZ ;  /* 0x00000018a804723c */ /* 0x050fe600000418ff */
[----:B------:R-:W-:Y:S04]  /*90c0*/  LDSM.16.M88.4 R184, [R227+0x9000] ;  /* 0x00900000e3b8783b */ /* 0x000fe80000000200 */
[----:B------:R-:W-:Y:S01]  /*90d0*/  LDSM.16.M88.4 R200, [R210] ;  /* 0x00000000d2c8783b */ /* 0x000fe20000000200 */
[C---:B------:R-:W-:Y:S03]  /*90e0*/  HMMA.16816.F32.BF16 R24, R168.reuse, R26, RZ ;  /* 0x0000001aa818723c */ /* 0x040fe600000418ff */
[----:B------:R-:W0:Y:S05]  /*90f0*/  LDGDEPBAR ;  /* 0x00000000000079af */ /* 0x000e2a0000000000 */
[C---:B---3--:R-:W-:Y:S08]  /*9100*/  HMMA.16816.F32.BF16 R20, R168.reuse, R16, RZ ;  /* 0x00000010a814723c */ /* 0x048ff000000418ff */
[C---:B------:R-:W-:Y:S08]  /*9110*/  HMMA.16816.F32.BF16 R16, R168.reuse, R18, RZ ;  /* 0x00000012a810723c */ /* 0x040ff000000418ff */
[C---:B------:R-:W-:Y:S08]  /*9120*/  HMMA.16816.F32.BF16 R180, R168.reuse, R176, RZ ;  /* 0x000000b0a8b4723c */ /* 0x040ff000000418ff */
[C---:B------:R-:W-:Y:S08]  /*9130*/  HMMA.16816.F32.BF16 R176, R168.reuse, R178, RZ ;  /* 0x000000b2a8b0723c */ /* 0x040ff000000418ff */
[C---:B-----5:R-:W-:Y:S08]  /*9140*/  HMMA.16816.F32.BF16 R172, R168.reuse, R12, RZ ;  /* 0x0000000ca8ac723c */ /* 0x060ff000000418ff */
[----:B------:R-:W-:Y:S01]  /*9150*/  HMMA.16816.F32.BF16 R168, R168, R14, RZ ;  /* 0x0000000ea8a8723c */ /* 0x000fe200000418ff */
[----:B------:R-:W-:Y:S07]  /*9160*/  LDSM.16.M88.4 R12, [R230] ;  /* 0x00000000e60c783b */ /* 0x000fee0000000200 */
        /* <DEDUP_REMOVED lines=8> */
[----:B------:R-:W-:Y:S07]  /*91f0*/  LDSM.16.M88.4 R196, [R217] ;  /* 0x00000000d9c4783b */ /* 0x000fee0000000200 */
[C---:B------:R-:W-:Y:S08]  /*9200*/  HMMA.16816.F32.BF16 R172, R8.reuse, R192, R172 ;  /* 0x000000c008ac723c */ /* 0x040ff000000418ac */
[----:B------:R-:W-:Y:S01]  /*9210*/  HMMA.16816.F32.BF16 R168, R8, R194, R168 ;  /* 0x000000c208a8723c */ /* 0x000fe200000418a8 */
[----:B------:R-:W-:Y:S04]  /*9220*/  LDSM.16.M88.4 R8, [R229] ;  /* 0x00000000e508783b */ /* 0x000fe80000000200 */
[----:B------:R-:W3:Y:S03]  /*9230*/  LDSM.16.M88.4 R192, [R220] ;  /* 0x00000000dcc0783b */ /* 0x000ee60000000200 */
        /* <DEDUP_REMOVED lines=9> */
[C---:B--2---:R-:W-:Y:S08]  /*92d0*/  HMMA.16816.F32.BF16 R172, R12.reuse, R28, R172 ;  /* 0x0000001c0cac723c */ /* 0x044ff000000418ac */
[----:B------:R-:W-:Y:S01]  /*92e0*/  HMMA.16816.F32.BF16 R168, R12, R30, R168 ;  /* 0x0000001e0ca8723c */ /* 0x000fe200000418a8 */
[----:B------:R-:W-:Y:S04]  /*92f0*/  LDSM.16.M88.4 R12, [R234+0x2000] ;  /* 0x00200000ea0c783b */ /* 0x000fe80000000200 */
[----:B------:R-:W2:Y:S03]  /*9300*/  LDSM.16.M88.4 R28, [R233+0xa000] ;  /* 0x00a00000e91c783b */ /* 0x000ea60000000200 */
        /* <DEDUP_REMOVED lines=9> */
[C---:B-----5:R-:W-:Y:S08]  /*93a0*/  HMMA.16816.F32.BF16 R172, R8.reuse, R184, R172 ;  /* 0x000000b808ac723c */ /* 0x060ff000000418ac */
[----:B------:R-:W-:Y:S01]  /*93b0*/  HMMA.16816.F32.BF16 R168, R8, R186, R168 ;  /* 0x000000ba08a8723c */ /* 0x000fe200000418a8 */
[----:B------:R-:W-:Y:S04]  /*93c0*/  LDSM.16.M88.4 R8, [R232+0x2000] ;  /* 0x00200000e808783b */ /* 0x000fe80000000200 */
[----:B------:R-:W5:Y:S03]  /*93d0*/  LDSM.16.M88.4 R184, [R219] ;  /* 0x00000000dbb8783b */ /* 0x000f660000000200 */
[C---:B--2---:R-:W-:Y:S08]  /*93e0*/  HMMA.16816.F32.BF16 R4, R12.reuse, R28, R4 ;  /* 0x0000001c0c04723c */ /* 0x044ff00000041804 */
[C---:B------:R-:W-:Y:S01]  /*93f0*/  HMMA.16816.F32.BF16 R24, R12.reuse, R30, R24 ;  /* 0x0000001e0c18723c */ /* 0x040fe20000041818 */
[----:B------:R-:W2:Y:S07]  /*9400*/  LDSM.16.M88.4 R28, [R218] ;  /* 0x00000000da1c783b */ /* 0x000eae0000000200 */
[C---:B---3--:R-:W-:Y:S08]  /*9410*/  HMMA.16816.F32.BF16 R20, R12.reuse, R192, R20 ;  /* 0x000000c00c14723c */ /* 0x048ff00000041814 */
[C---:B------:R-:W-:Y:S01]  /*9420*/  HMMA.16816.F32.BF16 R16, R12.reuse, R194, R16 ;  /* 0x000000c20c10723c */ /* 0x040fe20000041810 */
[----:B------:R-:W-:Y:S07]  /*9430*/  LDSM.16.M88.4 R192, [R227+0xa000] ;  /* 0x00a00000e3c0783b */ /* 0x000fee0000000200 */
[C---:B-1----:R-:W-:Y:S08]  /*9440*/  HMMA.16816.F32.BF16 R172, R12.reuse, R32, R172 ;  /* 0x000000200cac723c */ /* 0x042ff000000418ac */
[C---:B------:R-:W-:Y:S01]  /*9450*/  HMMA.16816.F32.BF16 R168, R12.reuse, R34, R168 ;  /* 0x000000220ca8723c */ /* 0x040fe200000418a8 */
[----:B------:R-:W1:Y:S07]  /*9460*/  LDSM.16.M88.4 R32, [R216] ;  /* 0x00000000d820783b */ /* 0x000e6e0000000200 */
[C---:B----4-:R-:W-:Y:S08]  /*9470*/  HMMA.16816.F32.BF16 R180, R12.reuse, R188, R180 ;  /* 0x000000bc0cb4723c */ /* 0x050ff000000418b4 */
[----:B------:R-:W-:Y:S01]  /*9480*/  HMMA.16816.F32.BF16 R176, R12, R190, R176 ;  /* 0x000000be0cb0723c */ /* 0x000fe200000418b0 */
[----:B------:R-:W3:Y:S04]  /*9490*/  LDSM.16.M88.4 R12, [R230+0x2000] ;  /* 0x00200000e60c783b */ /* 0x000ee80000000200 */
[----:B------:R-:W4:Y:S03]  /*94a0*/  LDSM.16.M88.4 R188, [R227+0xa800] ;  /* 0x00a80000e3bc783b */ /* 0x000f260000000200 */
        /* <DEDUP_REMOVED lines=9> */
[C---:B-1----:R-:W-:Y:S08]  /*9540*/  HMMA.16816.F32.BF16 R172, R8.reuse, R32, R172 ;  /* 0x0000002008ac723c */ /* 0x042ff000000418ac */
[----:B------:R-:W-:Y:S01]  /*9550*/  HMMA.16816.F32.BF16 R168, R8, R34, R168 ;  /* 0x0000002208a8723c */ /* 0x000fe200000418a8 */
[----:B------:R-:W-:Y:S04]  /*9560*/  LDSM.16.M88.4 R8, [R229+0x2000] ;  /* 0x00200000e508783b */ /* 0x000fe80000000200 */
[----:B------:R-:W1:Y:S03]  /*9570*/  LDSM.16.M88.4 R32, [R220+0x2000] ;  /* 0x00200000dc20783b */ /* 0x000e660000000200 */
[C---:B---3--:R-:W-:Y:S08]  /*9580*/  HMMA.16816.F32.BF16 R4, R12.reuse, R192, R4 ;  /* 0x000000c00c04723c */ /* 0x048ff00000041804 */
[C---:B------:R-:W-:Y:S01]  /*9590*/  HMMA.16816.F32.BF16 R24, R12.reuse, R194, R24 ;  /* 0x000000c20c18723c */ /* 0x040fe20000041818 */
[----:B------:R-:W3:Y:S07]  /*95a0*/  LDSM.16.M88.4 R192, [R220+0x3000] ;  /* 0x00300000dcc0783b */ /* 0x000eee0000000200 */
        /* <DEDUP_REMOVED lines=18> */
[----:B------:R-:W3:Y:S07]  /*96d0*/  LDSM.16.M88.4 R192, [R233+0xd800] ;  /* 0x00d80000e9c0783b */ /* 0x000eee0000000200 */
[C---:B----4-:R-:W-:Y:S08]  /*96e0*/  HMMA.16816.F32.BF16 R172, R8.reuse, R188, R172 ;  /* 0x000000bc08ac723c */ /* 0x050ff000000418ac */
[----:B------:R-:W-:Y:S01]  /*96f0*/  HMMA.16816.F32.BF16 R168, R8, R190, R168 ;  /* 0x000000be08a8723c */ /* 0x000fe200000418a8 */
[----:B------:R-:W-:Y:S04]  /*9700*/  LDSM.16.M88.4 R8, [R232+0x4000] ;  /* 0x00400000e808783b */ /* 0x000fe80000000200 */
[----:B------:R-:W-:Y:S03]  /*9710*/  LDSM.16.M88.4 R188, [R215] ;  /* 0x00000000d7bc783b */ /* 0x000fe60000000200 */
[C---:B--2---:R-:W-:Y:S08]  /*9720*/  HMMA.16816.F32.BF16 R4, R12.reuse, R28, R4 ;  /* 0x0000001c0c04723c */ /* 0x044ff00000041804 */
[C---:B------:R-:W-:Y:S01]  /*9730*/  HMMA.16816.F32.BF16 R24, R12.reuse, R30, R24 ;  /* 0x0000001e0c18723c */ /* 0x040fe20000041818 */
[----:B------:R-:W2:Y:S07]  /*9740*/  LDSM.16.M88.4 R28, [R214] ;  /* 0x00000000d61c783b */ /* 0x000eae0000000200 */
[C---:B------:R-:W-:Y:S08]  /*9750*/  HMMA.16816.F32.BF16 R20, R12.reuse, R184, R20 ;  /* 0x000000b80c14723c */ /* 0x040ff00000041814 */
[C---:B------:R-:W-:Y:S01]  /*9760*/  HMMA.16816.F32.BF16 R16, R12.reuse, R186, R16 ;  /* 0x000000ba0c10723c */ /* 0x040fe20000041810 */
[----:B------:R-:W4:Y:S07]  /*9770*/  LDSM.16.M88.4 R184, [R213] ;  /* 0x00000000d5b8783b */ /* 0x000f2e0000000200 */
[C---:B-1----:R-:W-:Y:S08]  /*9780*/  HMMA.16816.F32.BF16 R180, R12.reuse, R32, R180 ;  /* 0x000000200cb4723c */ /* 0x042ff000000418b4 */
[C---:B------:R-:W-:Y:S01]  /*9790*/  HMMA.16816.F32.BF16 R176, R12.reuse, R34, R176 ;  /* 0x000000220cb0723c */ /* 0x040fe200000418b0 */
[----:B------:R-:W1:Y:S07]  /*97a0*/  LDSM.16.M88.4 R32, [R212] ;  /* 0x00000000d420783b */ /* 0x000e6e0000000200 */
[C---:B---3--:R-:W-:Y:S08]  /*97b0*/  HMMA.16816.F32.BF16 R172, R12.reuse, R192, R172 ;  /* 0x000000c00cac723c */ /* 0x048ff000000418ac */
[----:B------:R-:W-:Y:S01]  /*97c0*/  HMMA.16816.F32.BF16 R168, R12, R194, R168 ;  /* 0x000000c20ca8723c */ /* 0x000fe200000418a8 */
[----:B------:R-:W-:Y:S04]  /*97d0*/  LDSM.16.M88.4 R12, [R230+0x4000] ;  /* 0x00400000e60c783b */ /* 0x000fe80000000200 */
[----:B------:R-:W3:Y:S03]  /*97e0*/  LDSM.16.M88.4 R192, [R227+0xc000] ;  /* 0x00c00000e3c0783b */ /* 0x000ee60000000200 */
        /* <DEDUP_REMOVED lines=13> */
[C---:B---3--:R-:W-:Y:S08]  /*98c0*/  HMMA.16816.F32.BF16 R4, R12.reuse, R192, R4 ;  /* 0x000000c00c04723c */ /* 0x048ff00000041804 */
[C---:B------:R-:W-:Y:S01]  /*98d0*/  HMMA.16816.F32.BF16 R24, R12.reuse, R194, R24 ;  /* 0x000000c20c18723c */ /* 0x040fe20000041818 */
[----:B------:R-:W3:Y:S07]  /*98e0*/  LDSM.16.M88.4 R192, [R220+0x5000] ;  /* 0x00500000dcc0783b */ /* 0x000eee0000000200 */
[C---:B--2---:R-:W-:Y:S08]  /*98f0*/  HMMA.16816.F32.BF16 R180, R12.reuse, R28, R180 ;  /* 0x0000001c0cb4723c */ /* 0x044ff000000418b4 */
[C---:B------:R-:W-:Y:S01]  /*9900*/  HMMA.16816.F32.BF16 R176, R12.reuse, R30, R176 ;  /* 0x0000001e0cb0723c */ /* 0x040fe200000418b0 */
[----:B------:R-:W2:Y:S07]  /*9910*/  LDSM.16.M88.4 R28, [R220+0x5800] ;  /* 0x00580000dc1c783b */ /* 0x000eae0000000200 */
[C---:B-----5:R-:W-:Y:S08]  /*9920*/  HMMA.16816.F32.BF16 R20, R12.reuse, R188, R20 ;  /* 0x000000bc0c14723c */ /* 0x060ff00000041814 */
[C---:B------:R-:W-:Y:S01]  /*9930*/  HMMA.16816.F32.BF16 R16, R12.reuse, R190, R16 ;  /* 0x000000be0c10723c */ /* 0x040fe20000041810 */
[----:B------:R-:W-:Y:S07]  /*9940*/  LDSM.16.M88.4 R188, [R233+0xe000] ;  /* 0x00e00000e9bc783b */ /* 0x000fee0000000200 */
        /* <DEDUP_REMOVED lines=12> */
[----:B------:R-:W-:Y:S07]  /*9a10*/  LDSM.16.M88.4 R192, [R232+0x6000] ;  /* 0x00600000e8c0783b */ /* 0x000fee0000000200 */
[C---:B--2---:R-:W-:Y:S08]  /*9a20*/  HMMA.16816.F32.BF16 R172, R8.reuse, R28, R172 ;  /* 0x0000001c08ac723c */ /* 0x044ff000000418ac */
[----:B------:R-:W-:Y:S01]  /*9a30*/  HMMA.16816.F32.BF16 R168, R8, R30, R168 ;  /* 0x0000001e08a8723c */ /* 0x000fe200000418a8 */
[----:B------:R-:W2:Y:S04]  /*9a40*/  LDSM.16.M88.4 R8, [R211] ;  /* 0x00000000d308783b */ /* 0x000ea80000000200 */
[----:B------:R-:W3:Y:S03]  /*9a50*/  LDSM.16.M88.4 R28, [R233+0xf800] ;  /* 0x00f80000e91c783b */ /* 0x000ee60000000200 */
[C---:B----4-:R-:W-:Y:S08]  /*9a60*/  HMMA.16816.F32.BF16 R4, R12.reuse, R188, R4 ;  /* 0x000000bc0c04723c */ /* 0x050ff00000041804 */
[C---:B------:R-:W-:Y:S01]  /*9a70*/  HMMA.16816.F32.BF16 R24, R12.reuse, R190, R24 ;  /* 0x000000be0c18723c */ /* 0x040fe20000041818 */
[----:B------:R-:W-:Y:S07]  /*9a80*/  LDSM.16.M88.4 R188, [R209] ;  /* 0x00000000d1bc783b */ /* 0x000fee0000000200 */
[C---:B-1----:R-:W-:Y:S08]  /*9a90*/  HMMA.16816.F32.BF16 R20, R12.reuse, R32, R20 ;  /* 0x000000200c14723c */ /* 0x042ff00000041814 */
[C---:B------:R-:W-:Y:S01]  /*9aa0*/  HMMA.16816.F32.BF16 R16, R12.reuse, R34, R16 ;  /* 0x000000220c10723c */ /* 0x040fe20000041810 */
[----:B------:R-:W1:Y:S07]  /*9ab0*/  LDSM.16.M88.4 R32, [R230+0x6000] ;  /* 0x00600000e620783b */ /* 0x000e6e0000000200 */
[----:B------:R-:W-:Y:S08]  /*9ac0*/  HMMA.16816.F32.BF16 R180, R12, R184, R180 ;  /* 0x000000b80cb4723c */ /* 0x000ff000000418b4 */
[----:B--2---:R-:W-:Y:S08]  /*9ad0*/  HMMA.16816.F32.BF16 R4, R192, R8, R4 ;  /* 0x00000008c004723c */ /* 0x004ff00000041804 */
[C---:B------:R-:W-:Y:S01]  /*9ae0*/  HMMA.16816.F32.BF16 R176, R12.reuse, R186, R176 ;  /* 0x000000ba0cb0723c */ /* 0x040fe200000418b0 */
[----:B------:R-:W2:Y:S07]  /*9af0*/  LDSM.16.M88.4 R184, [R208] ;  /* 0x00000000d0b8783b */ /* 0x000eae0000000200 */
[C---:B---3--:R-:W-:Y:S08]  /*9b00*/  HMMA.16816.F32.BF16 R172, R12.reuse, R28, R172 ;  /* 0x0000001c0cac723c */ /* 0x048ff000000418ac */
[----:B------:R-:W-:Y:S01]  /*9b10*/  HMMA.16816.F32.BF16 R168, R12, R30, R168 ;  /* 0x0000001e0ca8723c */ /* 0x000fe200000418a8 */
[----:B------:R-:W-:Y:S04]  /*9b20*/  LDSM.16.M88.4 R12, [R229+0x6000] ;  /* 0x00600000e50c783b */ /* 0x000fe80000000200 */
[----:B------:R-:W-:Y:S03]  /*9b30*/  LDSM.16.M88.4 R28, [R227+0xe800] ;  /* 0x00e80000e31c783b */ /* 0x000fe60000000200 */
[----:B------:R-:W-:Y:S01]  /*9b40*/  HMMA.16816.F32.BF16 R24, R192, R10, R24 ;  /* 0x0000000ac018723c */ /* 0x000fe20000041818 */
[----:B------:R-:W3:Y:S07]  /*9b50*/  LDSM.16.M88.4 R8, [R220+0x6000] ;  /* 0x00600000dc08783b */ /* 0x000eee0000000200 */
[----:B-1----:R-:W-:Y:S08]  /*9b60*/  HMMA.16816.F32.BF16 R4, R32, R196, R4 ;  /* 0x000000c42004723c */ /* 0x002ff00000041804 */
[C---:B------:R-:W-:Y:S08]  /*9b70*/  HMMA.16816.F32.BF16 R20, R192.reuse, R200, R20 ;  /* 0x000000c8c014723c */ /* 0x040ff00000041814 */
[C---:B--2---:R-:W-:Y:S08]  /*9b80*/  HMMA.16816.F32.BF16 R172, R192.reuse, R184, R172 ;  /* 0x000000b8c0ac723c */ /* 0x044ff000000418ac */
[----:B------:R-:W-:Y:S01]  /*9b90*/  HMMA.16816.F32.BF16 R168, R192, R186, R168 ;  /* 0x000000bac0a8723c */ /* 0x000fe200000418a8 */
[----:B------:R-:W1:Y:S07]  /*9ba0*/  LDSM.16.M88.4 R184, [R220+0x6800] ;  /* 0x00680000dcb8783b */ /* 0x000e6e0000000200 */
[----:B------:R-:W-:Y:S08]  /*9bb0*/  HMMA.16816.F32.BF16 R24, R32, R198, R24 ;  /* 0x000000c62018723c */ /* 0x000ff00000041818 */
[----:B---3--:R-:W-:Y:S07]  /*9bc0*/  HMMA.16816.F32.BF16 R4, R12, R8, R4 ;  /* 0x000000080c04723c */ /* 0x008fee0000041804 */
[----:B------:R-:W-:Y:S01]  /*9bd0*/  IMAD.U32 R9, RZ, RZ, UR28 ;  /* 0x0000001cff097e24 */ /* 0x000fe2000f8e00ff */
[----:B------:R-:W-:Y:S03]  /*9be0*/  HMMA.16816.F32.BF16 R16, R192, R202, R16 ;  /* 0x000000cac010723c */ /* 0x000fe60000041810 */
[----:B------:R-:W-:-:S05]  /*9bf0*/  IMAD R0, R9, 0x40, R238 ;  /* 0x0000004009007824 */ /* 0x000fca00078e02ee */
[----:B------:R-:W-:Y:S01]  /*9c00*/  HMMA.16816.F32.BF16 R180, R192, R188, R180 ;  /* 0x000000bcc0b4723c */ /* 0x000fe200000418b4 */
[----:B------:R-:W-:-:S07]  /*9c10*/  IADD3 R196, R0, 0x10, RZ ;  /* 0x0000001000c47810 */ /* 0x000fce0007ffe0ff */
[----:B------:R-:W-:Y:S01]  /*9c20*/  HMMA.16816.F32.BF16 R176, R192, R190, R176 ;  /* 0x000000bec0b0723c */ /* 0x000fe200000418b0 */
[----:B------:R-:W2:Y:S01]  /*9c30*/  LDSM.16.M88.4 R188, [R227+0xf000] ;  /* 0x00f00000e3bc783b */ /* 0x000ea20000000200 */
[----:B------:R-:W-:Y:S05]  /*9c40*/  I2F R195, R196 ;  /* 0x000000c400c37306 */ /* 0x000fea0000201400 */
[C---:B------:R-:W-:Y:S01]  /*9c50*/  IADD3 R192, R0.reuse, 0x1, RZ ;  /* 0x0000000100c07810 */ /* 0x040fe20007ffe0ff */
[----:B------:R-:W-:Y:S01]  /*9c60*/  HMMA.16816.F32.BF16 R20, R32, R28, R20 ;  /* 0x0000001c2014723c */ /* 0x000fe20000041814 */
[----:B------:R-:W-:Y:S02]  /*9c70*/  IADD3 R194, R0, 0x9, RZ ;  /* 0x0000000900c27810 */ /* 0x000fe40007ffe0ff */
[----:B------:R-:W3:Y:S01]  /*9c80*/  I2F R28, R192 ;  /* 0x000000c0001c7306 */ /* 0x000ee20000201400 */
[----:B------:R-:W-:-:S02]  /*9c90*/  ISETP.GE.AND P0, PT, R192, R167, PT ;  /* 0x000000a7c000720c */ /* 0x000fc40003f06270 */
[----:B------:R-:W-:Y:S02]  /*9ca0*/  ISETP.GE.AND P6, PT, R192, R2, PT ;  /* 0x00000002c000720c */ /* 0x000fe40003fc6270 */
[----:B------:R-:W-:Y:S01]  /*9cb0*/  HMMA.16816.F32.BF16 R24, R12, R10, R24 ;  /* 0x0000000a0c18723c */ /* 0x000fe20000041818 */
[----:B------:R-:W-:Y:S01]  /*9cc0*/  IADD3 R29, R0, 0x8, RZ ;  /* 0x00000008001d7810 */ /* 0x000fe20007ffe0ff */
[----:B------:R-:W4:Y:S01]  /*9cd0*/  LDSM.16.M88.4 R8, [R220+0x7000] ;  /* 0x00700000dc08783b */ /* 0x000f220000000200 */
[----:B------:R-:W5:Y:S02]  /*9ce0*/  I2F R192, R194 ;  /* 0x000000c200c07306 */ /* 0x000f640000201400 */
[----:B------:R-:W-:-:S03]  /*9cf0*/  ISETP.GE.AND P5, PT, R29, R167, PT ;  /* 0x000000a71d00720c */ /* 0x000fc60003fa6270 */
[----:B------:R-:W-:Y:S01]  /*9d00*/  HMMA.16816.F32.BF16 R16, R32, R30, R16 ;  /* 0x0000001e2010723c */ /* 0x000fe20000041810 */
[C---:B---3--:R-:W-:Y:S02]  /*9d10*/  FFMA.FTZ R5, R28.reuse, UR4, R5 ;  /* 0x000000041c057c23 */ /* 0x048fe40008010005 */
[----:B------:R3:W3:Y:S01]  /*9d20*/  I2F R193, R29 ;  /* 0x0000001d00c17306 */ /* 0x0006e20000201400 */
[----:B------:R-:W-:Y:S02]  /*9d30*/  FFMA.FTZ R7, R28, UR4, R7 ;  /* 0x000000041c077c23 */ /* 0x000fe40008010007 */
[----:B------:R-:W-:Y:S02]  /*9d40*/  FSEL R5, R5, -INF , !P0 ;  /* 0xff80000005057808 */ /* 0x000fe40004000000 */
[----:B-1----:R-:W-:Y:S01]  /*9d50*/  HMMA.16816.F32.BF16 R20, R12, R184, R20 ;  /* 0x000000b80c14723c */ /* 0x002fe20000041814 */
[----:B------:R-:W-:-:S06]  /*9d60*/  ISETP.GE.AND P0, PT, R29, R2, PT ;  /* 0x000000021d00720c */ /* 0x000fcc0003f06270 */
[----:B------:R-:W-:Y:S01]  /*9d70*/  FSEL R184, R7, -INF , !P6 ;  /* 0xff80000007b87808 */ /* 0x000fe20007000000 */
[----:B--2---:R-:W-:Y:S01]  /*9d80*/  HMMA.16816.F32.BF16 R180, R32, R188, R180 ;  /* 0x000000bc20b4723c */ /* 0x004fe200000418b4 */
[----:B------:R-:W-:Y:S01]  /*9d90*/  ISETP.GE.AND P6, PT, R194, R167, PT ;  /* 0x000000a7c200720c */ /* 0x000fe20003fc6270 */
[----:B-----5:R-:W-:Y:S01]  /*9da0*/  FFMA.FTZ R25, R192, UR4, R25 ;  /* 0x00000004c0197c23 */ /* 0x020fe20008010019 */
[----:B---3--:R-:W1:Y:S01]  /*9db0*/  LDSM.16.M88.4 R28, [R227+0xf800] ;  /* 0x00f80000e31c783b */ /* 0x008e620000000200 */
[C---:B------:R-:W-:Y:S01]  /*9dc0*/  FFMA.FTZ R24, R193.reuse, UR4, R24 ;  /* 0x00000004c1187c23 */ /* 0x040fe20008010018 */
[----:B------:R-:W-:Y:S01]  /*9dd0*/  IADD3 R185, R0, 0x11, RZ ;  /* 0x0000001100b97810 */ /* 0x000fe20007ffe0ff */
[----:B------:R-:W-:Y:S01]  /*9de0*/  FFMA.FTZ R26, R193, UR4, R26 ;  /* 0x00000004c11a7c23 */ /* 0x000fe2000801001a */
[----:B------:R-:W-:Y:S01]  /*9df0*/  FSEL R193, R25, -INF , !P6 ;  /* 0xff80000019c17808 */ /* 0x000fe20007000000 */
[----:B------:R-:W-:Y:S01]  /*9e00*/  HMMA.16816.F32.BF16 R16, R12, R186, R16 ;  /* 0x000000ba0c10723c */ /* 0x000fe20000041810 */
[----:B------:R-:W-:Y:S01]  /*9e10*/  FSEL R7, R24, -INF , !P5 ;  /* 0xff80000018077808 */ /* 0x000fe20006800000 */
[----:B------:R-:W-:Y:S01]  /*9e20*/  FFMA.FTZ R27, R192, UR4, R27 ;  /* 0x00000004c01b7c23 */ /* 0x000fe2000801001b */
[----:B------:R-:W-:Y:S01]  /*9e30*/  ISETP.GE.AND P5, PT, R194, R2, PT ;  /* 0x00000002c200720c */ /* 0x000fe20003fa6270 */
[----:B------:R-:W2:Y:S01]  /*9e40*/  I2F R198, R185 ;  /* 0x000000b900c67306 */ /* 0x000ea20000201400 */
[----:B------:R-:W-:-:S02]  /*9e50*/  IADD3 R194, R0, 0x18, RZ ;  /* 0x0000001800c27810 */ /* 0x000fc40007ffe0ff */
[----:B------:R-:W-:Y:S01]  /*9e60*/  FSEL R186, R26, -INF , !P0 ;  /* 0xff8000001aba7808 */ /* 0x000fe20004000000 */
[----:B------:R-:W-:Y:S01]  /*9e70*/  HMMA.16816.F32.BF16 R176, R32, R190, R176 ;  /* 0x000000be20b0723c */ /* 0x000fe200000418b0 */
[----:B------:R-:W-:Y:S01]  /*9e80*/  FSEL R188, R27, -INF , !P5 ;  /* 0xff8000001bbc7808 */ /* 0x000fe20006800000 */
[----:B------:R-:W-:Y:S01]  /*9e90*/  FFMA.FTZ R20, R195, UR4, R20 ;  /* 0x00000004c3147c23 */ /* 0x000fe20008010014 */
[----:B------:R-:W3:Y:S01]  /*9ea0*/  LDSM.16.M88.4 R24, [R220+0x7800] ;  /* 0x00780000dc18783b */ /* 0x000ee20000000200 */
[----:B------:R-:W5:Y:S01]  /*9eb0*/  I2F R191, R194 ;  /* 0x000000c200bf7306 */ /* 0x000f620000201400 */
[----:B------:R-:W-:Y:S01]  /*9ec0*/  ISETP.GE.AND P0, PT, R196, R167, PT ;  /* 0x000000a7c400720c */ /* 0x000fe20003f06270 */
[----:B------:R-:W-:-:S04]  /*9ed0*/  DEPBAR.LE SB0, 0x0 ;  /* 0x000080000000791a */ /* 0x000fc80000000000 */
[-C--:B------:R-:W-:Y:S01]  /*9ee0*/  ISETP.GE.AND P6, PT, R196, R2.reuse, PT ;  /* 0x00000002c400720c */ /* 0x080fe20003fc6270 */
[C---:B----4-:R-:W-:Y:S01]  /*9ef0*/  HMMA.16816.F32.BF16 R180, R12.reuse, R8, R180 ;  /* 0x000000080cb4723c */ /* 0x050fe200000418b4 */
[----:B------:R-:W-:Y:S01]  /*9f00*/  IADD3 R196, R0, 0x19, RZ ;  /* 0x0000001900c47810 */ /* 0x000fe20007ffe0ff */
[----:B--2---:R-:W-:Y:S01]  /*9f10*/  FFMA.FTZ R23, R198, UR4, R23 ;  /* 0x00000004c6177c23 */ /* 0x004fe20008010017 */
[----:B------:R-:W-:Y:S01]  /*9f20*/  FSEL R189, R20, -INF , !P0 ;  /* 0xff80000014bd7808 */ /* 0x000fe20004000000 */
[----:B------:R-:W-:Y:S01]  /*9f30*/  FFMA.FTZ R20, R195, UR4, R22 ;  /* 0x00000004c3147c23 */ /* 0x000fe20008010016 */
[----:B------:R-:W2:Y:S01]  /*9f40*/  I2F R192, R196 ;  /* 0x000000c400c07306 */ /* 0x000ea20000201400 */
[----:B------:R-:W-:Y:S01]  /*9f50*/  ISETP.GE.AND P0, PT, R185, R2, PT ;  /* 0x00000002b900720c */ /* 0x000fe20003f06270 */
[----:B------:R-:W-:Y:S01]  /*9f60*/  FFMA.FTZ R21, R198, UR4, R21 ;  /* 0x00000004c6157c23 */ /* 0x000fe20008010015 */
[----:B------:R-:W-:Y:S01]  /*9f70*/  IADD3 R8, R0, 0x20, RZ ;  /* 0x0000002000087810 */ /* 0x000fe20007ffe0ff */
[C---:B-----5:R-:W-:Y:S01]  /*9f80*/  FFMA.FTZ R16, R191.reuse, UR4, R16 ;  /* 0x00000004bf107c23 */ /* 0x060fe20008010010 */
[----:B------:R-:W-:Y:S01]  /*9f90*/  FSEL R20, R20, -INF , !P6 ;  /* 0xff80000014147808 */ /* 0x000fe20007000000 */
[----:B------:R-:W-:Y:S01]  /*9fa0*/  FFMA.FTZ R18, R191, UR4, R18 ;  /* 0x00000004bf127c23 */ /* 0x000fe20008010012 */
[----:B------:R-:W-:Y:S01]  /*9fb0*/  ISETP.GE.AND P6, PT, R194, R167, PT ;  /* 0x000000a7c200720c */ /* 0x000fe20003fc6270 */
[----:B------:R-:W4:Y:S01]  /*9fc0*/  I2F R9, R8 ;  /* 0x0000000800097306 */ /* 0x000f220000201400 */
[----:B------:R-:W-:Y:S01]  /*9fd0*/  FSEL R190, R23, -INF , !P0 ;  /* 0xff80000017be7808 */ /* 0x000fe20004000000 */
[----:B------:R-:W-:Y:S01]  /*9fe0*/  HMMA.16816.F32.BF16 R176, R12, R10, R176 ;  /* 0x0000000a0cb0723c */ /* 0x000fe200000418b0 */
[----:B------:R-:W-:-:S02]  /*9ff0*/  FSEL R23, R16, -INF , !P6 ;  /* 0xff80000010177808 */ /* 0x000fc40007000000 */
[-C--:B------:R-:W-:Y:S02]  /*a000*/  ISETP.GE.AND P5, PT, R185, R167.reuse, PT ;  /* 0x000000a7b900720c */ /* 0x080fe40003fa6270 */
[-C--:B------:R-:W-:Y:S01]  /*a010*/  ISETP.GE.AND P0, PT, R196, R167.reuse, PT ;  /* 0x000000a7c400720c */ /* 0x080fe20003f06270 */
[----:B--2---:R-:W-:Y:S01]  /*a020*/  FFMA.FTZ R17, R192, UR4, R17 ;  /* 0x00000004c0117c23 */ /* 0x004fe20008010011 */
[----:B------:R-:W-:Y:S01]  /*a030*/  FSEL R187, R21, -INF , !P5 ;  /* 0xff80000015bb7808 */ /* 0x000fe20006800000 */
[C---:B-1----:R-:W-:Y:S01]  /*a040*/  HMMA.16816.F32.BF16 R172, R32.reuse, R28, R172 ;  /* 0x0000001c20ac723c */ /* 0x042fe200000418ac */
[----:B------:R-:W-:Y:S01]  /*a050*/  ISETP.GE.AND P5, PT, R194, R2, PT ;  /* 0x00000002c200720c */ /* 0x000fe20003fa6270 */
[----:B------:R-:W-:Y:S01]  /*a060*/  FFMA.FTZ R19, R192, UR4, R19 ;  /* 0x00000004c0137c23 */ /* 0x000fe20008010013 */
[----:B------:R-:W-:Y:S02]  /*a070*/  FSEL R21, R17, -INF , !P0 ;  /* 0xff80000011157808 */ /* 0x000fe40004000000 */
[C---:B------:R-:W-:Y:S01]  /*a080*/  IADD3 R10, R0.reuse, 0x28, RZ ;  /* 0x00000028000a7810 */ /* 0x040fe20007ffe0ff */
[C---:B----4-:R-:W-:Y:S01]  /*a090*/  FFMA.FTZ R182, R9.reuse, UR4, R182 ;  /* 0x0000000409b67c23 */ /* 0x050fe200080100b6 */
[C---:B------:R-:W-:Y:S01]  /*a0a0*/  IADD3 R29, R0.reuse, 0x21, RZ ;  /* 0x00000021001d7810 */ /* 0x040fe20007ffe0ff */
[----:B------:R-:W-:Y:S01]  /*a0b0*/  HMMA.16816.F32.BF16 R168, R32, R30, R168 ;  /* 0x0000001e20a8723c */ /* 0x000fe200000418a8 */
[----:B------:R-:W-:Y:S01]  /*a0c0*/  IADD3 R17, R0, 0x29, RZ ;  /* 0x0000002900117810 */ /* 0x000fe20007ffe0ff */
[----:B------:R-:W1:Y:S01]  /*a0d0*/  I2F R11, R10 ;  /* 0x0000000a000b7306 */ /* 0x000e620000201400 */
[----:B------:R-:W-:Y:S01]  /*a0e0*/  FSEL R22, R18, -INF , !P5 ;  /* 0xff80000012167808 */ /* 0x000fe20006800000 */
[----:B------:R-:W-:Y:S01]  /*a0f0*/  FFMA.FTZ R180, R9, UR4, R180 ;  /* 0x0000000409b47c23 */ /* 0x000fe200080100b4 */
[----:B------:R-:W-:-:S02]  /*a100*/  ISETP.GE.AND P5, PT, R8, R167, PT ;  /* 0x000000a70800720c */ /* 0x000fc40003fa6270 */
[-C--:B------:R-:W-:Y:S02]  /*a110*/  ISETP.GE.AND P0, PT, R8, R2.reuse, PT ;  /* 0x000000020800720c */ /* 0x080fe40003f06270 */
[-C--:B------:R-:W-:Y:S01]  /*a120*/  ISETP.GE.AND P6, PT, R196, R2.reuse, PT ;  /* 0x00000002c400720c */ /* 0x080fe20003fc6270 */
[----:B------:R-:W2:Y:S01]  /*a130*/  I2F R16, R29 ;  /* 0x0000001d00107306 */ /* 0x000ea20000201400 */
[----:B------:R-:W-:Y:S02]  /*a140*/  FSEL R196, R182, -INF , !P0 ;  /* 0xff800000b6c47808 */ /* 0x000fe40004000000 */
[----:B------:R-:W-:Y:S02]  /*a150*/  FSEL R28, R19, -INF , !P6 ;  /* 0xff800000131c7808 */ /* 0x000fe40007000000 */
[-C--:B------:R-:W-:Y:S01]  /*a160*/  ISETP.GE.AND P6, PT, R29, R167.reuse, PT ;  /* 0x000000a71d00720c */ /* 0x080fe20003fc6270 */
[C---:B---3--:R-:W-:Y:S01]  /*a170*/  HMMA.16816.F32.BF16 R172, R12.reuse, R24, R172 ;  /* 0x000000180cac723c */ /* 0x048fe200000418ac */
[----:B------:R-:W-:Y:S01]  /*a180*/  FSEL R197, R180, -INF , !P5 ;  /* 0xff800000b4c57808 */ /* 0x000fe20006800000 */
[----:B------:R-:W3:Y:S01]  /*a190*/  I2F R8, R17 ;  /* 0x0000001100087306 */ /* 0x000ee20000201400 */
[----:B------:R-:W-:Y:S01]  /*a1a0*/  ISETP.GE.AND P0, PT, R10, R167, PT ;  /* 0x000000a70a00720c */ /* 0x000fe20003f06270 */
[----:B-1----:R-:W-:Y:S01]  /*a1b0*/  FFMA.FTZ R178, R11, UR4, R178 ;  /* 0x000000040bb27c23 */ /* 0x002fe200080100b2 */
[----:B------:R-:W-:Y:S01]  /*a1c0*/  ISETP.GE.AND P5, PT, R29, R2, PT ;  /* 0x000000021d00720c */ /* 0x000fe20003fa6270 */
[----:B------:R-:W-:Y:S01]  /*a1d0*/  FFMA.FTZ R176, R11, UR4, R176 ;  /* 0x000000040bb07c23 */ /* 0x000fe200080100b0 */
[C---:B------:R-:W-:Y:S01]  /*a1e0*/  IADD3 R9, R0.reuse, 0x30, RZ ;  /* 0x0000003000097810 */ /* 0x040fe20007ffe0ff */
[----:B------:R-:W-:Y:S01]  /*a1f0*/  HMMA.16816.F32.BF16 R168, R12, R26, R168 ;  /* 0x0000001a0ca8723c */ /* 0x000fe200000418a8 */
[----:B------:R-:W-:Y:S01]  /*a200*/  IADD3 R11, R0, 0x38, RZ ;  /* 0x00000038000b7810 */ /* 0x000fe20007ffe0ff */
[C---:B--2---:R-:W-:Y:S01]  /*a210*/  FFMA.FTZ R181, R16.reuse, UR4, R181 ;  /* 0x0000000410b57c23 */ /* 0x044fe200080100b5 */
[----:B------:R-:W1:Y:S01]  /*a220*/  I2F R19, R9 ;  /* 0x0000000900137306 */ /* 0x000e620000201400 */
[----:B------:R-:W-:Y:S01]  /*a230*/  FFMA.FTZ R183, R16, UR4, R183 ;  /* 0x0000000410b77c23 */ /* 0x000fe200080100b7 */
[----:B------:R-:W-:-:S02]  /*a240*/  FSEL R195, R176, -INF , !P0 ;  /* 0xff800000b0c37808 */ /* 0x000fc40004000000 */
[----:B------:R-:W-:Y:S02]  /*a250*/  FSEL R199, R181, -INF , !P6 ;  /* 0xff800000b5c77808 */ /* 0x000fe40007000000 */
[----:B------:R-:W-:Y:S01]  /*a260*/  ISETP.GE.AND P6, PT, R10, R2, PT ;  /* 0x000000020a00720c */ /* 0x000fe20003fc6270 */
[----:B---3--:R-:W-:Y:S01]  /*a270*/  FFMA.FTZ R177, R8, UR4, R177 ;  /* 0x0000000408b17c23 */ /* 0x008fe200080100b1 */
[----:B------:R-:W-:Y:S01]  /*a280*/  IADD3 R10, R0, 0x31, RZ ;  /* 0x00000031000a7810 */ /* 0x000fe20007ffe0ff */
[----:B------:R-:W-:Y:S01]  /*a290*/  FFMA.FTZ R179, R8, UR4, R179 ;  /* 0x0000000408b37c23 */ /* 0x000fe200080100b3 */
[----:B------:R-:W-:Y:S01]  /*a2a0*/  FSEL R192, R183, -INF , !P5 ;  /* 0xff800000b7c07808 */ /* 0x000fe20006800000 */
[----:B------:R-:W2:Y:S01]  /*a2b0*/  I2F R13, R11 ;  /* 0x0000000b000d7306 */ /* 0x000ea20000201400 */
[----:B------:R-:W-:Y:S02]  /*a2c0*/  ISETP.GE.AND P5, PT, R17, R167, PT ;  /* 0x000000a71100720c */ /* 0x000fe40003fa6270 */
[----:B------:R-:W-:-:S02]  /*a2d0*/  FSEL R198, R178, -INF , !P6 ;  /* 0xff800000b2c67808 */ /* 0x000fc40007000000 */
[----:B------:R-:W-:Y:S01]  /*a2e0*/  FSEL R201, R177, -INF , !P5 ;  /* 0xff800000b1c97808 */ /* 0x000fe20006800000 */
[----:B-1----:R-:W-:Y:S01]  /*a2f0*/  FFMA.FTZ R172, R19, UR4, R172 ;  /* 0x0000000413ac7c23 */ /* 0x002fe200080100ac */
[CC--:B------:R-:W-:Y:S01]  /*a300*/  ISETP.GE.AND P6, PT, R9.reuse, R167.reuse, PT ;  /* 0x000000a70900720c */ /* 0x0c0fe20003fc6270 */
[----:B------:R-:W1:Y:S01]  /*a310*/  I2F R16, R10 ;  /* 0x0000000a00107306 */ /* 0x000e620000201400 */
[-C--:B------:R-:W-:Y:S01]  /*a320*/  ISETP.GE.AND P5, PT, R9, R2.reuse, PT ;  /* 0x000000020900720c */ /* 0x080fe20003fa6270 */
[----:B------:R-:W-:Y:S01]  /*a330*/  FFMA.FTZ R174, R19, UR4, R174 ;  /* 0x0000000413ae7c23 */ /* 0x000fe200080100ae */
[-C--:B------:R-:W-:Y:S02]  /*a340*/  ISETP.GE.AND P0, PT, R17, R2.reuse, PT ;  /* 0x000000021100720c */ /* 0x080fe40003f06270 */
[----:B------:R-:W-:Y:S02]  /*a350*/  IADD3 R8, R0, 0x39, RZ ;  /* 0x0000003900087810 */ /* 0x000fe40007ffe0ff */
[----:B------:R-:W-:Y:S01]  /*a360*/  FSEL R194, R179, -INF , !P0 ;  /* 0xff800000b3c27808 */ /* 0x000fe20004000000 */
[----:B------:R-:W3:Y:S01]  /*a370*/  I2F R9, R0 ;  /* 0x0000000000097306 */ /* 0x000ee20000201400 */
[-C--:B------:R-:W-:Y:S01]  /*a380*/  ISETP.GE.AND P0, PT, R10, R167.reuse, PT ;  /* 0x000000a70a00720c */ /* 0x080fe20003f06270 */
[C---:B--2---:R-:W-:Y:S01]  /*a390*/  FFMA.FTZ R168, R13.reuse, UR4, R168 ;  /* 0x000000040da87c23 */ /* 0x044fe200080100a8 */
[----:B------:R-:W-:Y:S01]  /*a3a0*/  FSEL R185, R172, -INF , !P6 ;  /* 0xff800000acb97808 */ /* 0x000fe20007000000 */
[----:B------:R-:W-:Y:S01]  /*a3b0*/  FFMA.FTZ R170, R13, UR4, R170 ;  /* 0x000000040daa7c23 */ /* 0x000fe200080100aa */
[----:B------:R-:W-:Y:S01]  /*a3c0*/  FSEL R182, R174, -INF , !P5 ;  /* 0xff800000aeb67808 */ /* 0x000fe20006800000 */
[----:B------:R-:W-:Y:S01]  /*a3d0*/  BAR.SYNC.DEFER_BLOCKING 0x0 ;  /* 0x0000000000007b1d */ /* 0x000fe20000010000 */
[----:B------:R-:W-:Y:S01]  /*a3e0*/  ISETP.GE.AND P6, PT, R10, R2, PT ;  /* 0x000000020a00720c */ /* 0x000fe20003fc6270 */
[----:B-1----:R-:W-:Y:S01]  /*a3f0*/  FFMA.FTZ R173, R16, UR4, R173 ;  /* 0x0000000410ad7c23 */ /* 0x002fe200080100ad */
[----:B------:R-:W-:Y:S01]  /*a400*/  ISETP.GE.AND P5, PT, R0, R167, PT ;  /* 0x000000a70000720c */ /* 0x000fe20003fa6270 */
[----:B------:R-:W-:-:S02]  /*a410*/  FFMA.FTZ R175, R16, UR4, R175 ;  /* 0x0000000410af7c23 */ /* 0x000fc400080100af */
[----:B------:R-:W1:Y:S01]  /*a420*/  I2F R10, R8 ;  /* 0x00000008000a7306 */ /* 0x000e620000201400 */
[----:B------:R-:W-:Y:S02]  /*a430*/  FSEL R183, R173, -INF , !P0 ;  /* 0xff800000adb77808 */ /* 0x000fe40004000000 */
[----:B------:R-:W-:Y:S01]  /*a440*/  ISETP.GE.AND P0, PT, R0, R2, PT ;  /* 0x000000020000720c */ /* 0x000fe20003f06270 */
[----:B---3--:R-:W-:Y:S01]  /*a450*/  FFMA.FTZ R0, R9, UR4, R6 ;  /* 0x0000000409007c23 */ /* 0x008fe20008010006 */
[----:B------:R-:W-:Y:S01]  /*a460*/  FSEL R180, R175, -INF , !P6 ;  /* 0xff800000afb47808 */ /* 0x000fe20007000000 */
[----:B------:R-:W-:Y:S01]  /*a470*/  FFMA.FTZ R4, R9, UR4, R4 ;  /* 0x0000000409047c23 */ /* 0x000fe20008010004 */
[----:B------:R-:W-:Y:S02]  /*a480*/  ISETP.GE.AND P6, PT, R11, R167, PT ;  /* 0x000000a70b00720c */ /* 0x000fe40003fc6270 */
[----:B------:R-:W-:Y:S02]  /*a490*/  FSEL R0, R0, -INF , !P0 ;  /* 0xff80000000007808 */ /* 0x000fe40004000000 */
[----:B------:R-:W-:-:S02]  /*a4a0*/  PLOP3.LUT P0, PT, PT, PT, UP0, 0x80, 0x0 ;  /* 0x000000000000781c */ /* 0x000fc40003f0f008 */
[----:B------:R-:W-:Y:S02]  /*a4b0*/  FSEL R181, R168, -INF , !P6 ;  /* 0xff800000a8b57808 */ /* 0x000fe40007000000 */
[-C--:B------:R-:W-:Y:S01]  /*a4c0*/  ISETP.GE.AND P6, PT, R11, R2.reuse, PT ;  /* 0x000000020b00720c */ /* 0x080fe20003fc6270 */
[----:B-1----:R-:W-:Y:S01]  /*a4d0*/  FFMA.FTZ R171, R10, UR4, R171 ;  /* 0x000000040aab7c23 */ /* 0x002fe200080100ab */
[----:B------:R-:W-:Y:S02]  /*a4e0*/  FSEL R9, R4, -INF , !P5 ;  /* 0xff80000004097808 */ /* 0x000fe40006800000 */
[----:B------:R-:W-:Y:S02]  /*a4f0*/  FSEL R177, R170, -INF , !P6 ;  /* 0xff800000aab17808 */ /* 0x000fe40007000000 */
[----:B------:R-:W-:Y:S01]  /*a500*/  ISETP.GE.AND P6, PT, R8, R167, PT ;  /* 0x000000a70800720c */ /* 0x000fe20003fc6270 */
[----:B------:R-:W-:Y:S01]  /*a510*/  FFMA.FTZ R167, R10, UR4, R169 ;  /* 0x000000040aa77c23 */ /* 0x000fe200080100a9 */
[----:B------:R-:W-:-:S04]  /*a520*/  ISETP.GE.AND P5, PT, R8, R2, PT ;  /* 0x000000020800720c */ /* 0x000fc80003fa6270 */
[----:B------:R-:W-:Y:S02]  /*a530*/  FSEL R167, R167, -INF , !P6 ;  /* 0xff800000a7a77808 */ /* 0x000fe40007000000 */
[----:B------:R-:W-:Y:S01]  /*a540*/  FSEL R178, R171, -INF , !P5 ;  /* 0xff800000abb27808 */ /* 0x000fe20006800000 */
[----:B------:R-:W-:Y:S05]  /*a550*/  @!P0 BRA `(.L_x_2444) ;  /* 0x00000eb000008947 */ /* 0x000fea0003800000 */
[----:B------:R-:W-:-:S13]  /*a560*/  PLOP3.LUT P0, PT, PT, PT, UP6, 0x80, 0x0 ;  /* 0x000000000000781c */ /* 0x000fda0003f0f068 */
[----:B------:R-:W-:Y:S05]  /*a570*/  @!P0 BRA `(.L_x_2445) ;  /* 0x0000047000008947 */ /* 0x000fea0003800000 */
[----:B------:R-:W1:Y:S01]  /*a580*/  I2F.RP R8, UR13 ;  /* 0x0000000d00087d06 */ /* 0x000e620008209400 */
[----:B------:R-:W-:Y:S02]  /*a590*/  USHF.L.U32 UR5, UR28, 0x6, URZ ;  /* 0x000000061c057899 */ /* 0x000fe4000800063f */
[----:B------:R-:W-:Y:S02]  /*a5a0*/  UMOV UR14, URZ ;  /* 0x0000003f000e7c82 */ /* 0x000fe40008000000 */
[----:B------:R-:W-:Y:S02]  /*a5b0*/  UIADD3 UR12, UR5, -0x40, URZ ;  /* 0xffffffc0050c7890 */ /* 0x000fe4000fffe03f */
        /* <DEDUP_REMOVED lines=67> */
.L_x_2445:
[----:B------:R-:W-:-:S04]  /*a9f0*/  ULEA UR12, -UR10, URZ, 0x6 ;  /* 0x0000003f0a0c7291 */ /* 0x000fc8000f8e313f */
[----:B------:R-:W-:Y:S02]  /*aa00*/  USHF.R.S32.HI UR7, URZ, 0x1f, UR12 ;  /* 0x0000001f3f077899 */ /* 0x000fe4000801140c */
.L_x_2446:
[C---:B------:R-:W-:Y:S01]  /*aa10*/  @!P3 IADD3 R13, P0, R166.reuse, UR12, RZ ;  /* 0x0000000ca60dbc10 */ /* 0x040fe2000ff1e0ff */
[----:B------:R-:W-:Y:S01]  /*aa20*/  UIADD3 UR5, UP1, UP0, UR25, UR12, UR25 ;  /* 0x0000000c19057290 */ /* 0x000fe2000f83e019 */
[----:B------:R-:W-:Y:S01]  /*aa30*/  @!P2 IADD3 R11, P5, R166, UR12, RZ ;  /* 0x0000000ca60bac10 */ /* 0x000fe2000ffbe0ff */
[----:B------:R1:W-:Y:S01]  /*aa40*/  @P4 STS.128 [R239+0x8000], RZ ;  /* 0x008000ffef004388 */ /* 0x0003e20000000c00 */
[C---:B------:R-:W-:Y:S01]  /*aa50*/  @!P3 IADD3.X R4, R165.reuse, UR7, RZ, P0, !PT ;  /* 0x00000007a504bc10 */ /* 0x040fe200087fe4ff */
[----:B------:R-:W-:Y:S01]  /*aa60*/  UIADD3.X UR6, UR24, UR7, UR24, UP1, UP0 ;  /* 0x0000000718067290 */ /* 0x000fe20008fe0418 */
[----:B------:R-:W-:Y:S01]  /*aa70*/  @!P2 IADD3.X R2, R165, UR7, RZ, P5, !PT ;  /* 0x00000007a502ac10 */ /* 0x000fe2000affe4ff */
[----:B------:R-:W-:Y:S01]  /*aa80*/  BSSY B0, `(.L_x_2447) ;  /* 0x0000093000007945 */ /* 0x000fe20003800000 */
[----:B------:R-:W-:Y:S01]  /*aa90*/  @!P3 LEA R168, P0, R13, c[0x0][0x168], 0x1 ;  /* 0x00005a000da8ba11 */ /* 0x000fe200078008ff */
[----:B------:R-:W-:Y:S01]  /*aaa0*/  VOTEU.ALL UP0, P4 ;  /* 0x00000000003f7886 */ /* 0x000fe20002000000 */
[----:B------:R-:W-:-:S02]  /*aab0*/  @!P2 LEA R26, P5, R11, c[0x0][0x168], 0x1 ;  /* 0x00005a000b1aaa11 */ /* 0x000fc400078a08ff */
[----:B------:R-:W-:Y:S02]  /*aac0*/  @!P3 LEA.HI.X R169, R13, c[0x0][0x16c], R4, 0x1, P0 ;  /* 0x00005b000da9ba11 */ /* 0x000fe400000f0c04 */
[----:B------:R-:W-:Y:S01]  /*aad0*/  @!P2 LEA.HI.X R27, R11, c[0x0][0x16c], R2, 0x1, P5 ;  /* 0x00005b000b1baa11 */ /* 0x000fe200028f0c02 */
[----:B------:R-:W-:Y:S01]  /*aae0*/  IMAD.U32 R11, RZ, RZ, UR12 ;  /* 0x0000000cff0b7e24 */ /* 0x000fe2000f8e00ff */
[C---:B------:R-:W-:Y:S01]  /*aaf0*/  @!P1 IADD3 R13, P0, R166.reuse, UR12, RZ ;  /* 0x0000000ca60d9c10 */ /* 0x040fe2000ff1e0ff */
[----:B------:R-:W-:Y:S01]  /*ab00*/  IMAD.U32 R2, RZ, RZ, UR7 ;  /* 0x00000007ff027e24 */ /* 0x000fe2000f8e00ff */
[----:B------:R-:W-:Y:S02]  /*ab10*/  @!UP0 UIADD3 UR11, UP1, UR25, UR12, URZ ;  /* 0x0000000c190b8290 */ /* 0x000fe4000ff3e03f */
[----:B------:R-:W-:Y:S02]  /*ab20*/  @!P1 IADD3.X R4, R165, UR7, RZ, P0, !PT ;  /* 0x00000007a5049c10 */ /* 0x000fe400087fe4ff */
[----:B------:R-:W-:Y:S01]  /*ab30*/  @!P1 LEA R24, P0, R13, c[0x0][0x168], 0x1 ;  /* 0x00005a000d189a11 */ /* 0x000fe200078008ff */
[----:B------:R-:W-:Y:S01]  /*ab40*/  @!UP0 UIADD3.X UR9, UR24, UR7, URZ, UP1, !UPT ;  /* 0x0000000718098290 */ /* 0x000fe20008ffe43f */
[----:B------:R-:W-:-:S02]  /*ab50*/  @!P3 IADD3 R15, P6, P5, R166, UR25, R11 ;  /* 0x00000019a60fbc10 */ /* 0x000fc4000fdde00b */
[----:B------:R-:W-:Y:S01]  /*ab60*/  @!P1 LEA.HI.X R25, R13, c[0x0][0x16c], R4, 0x1, P0 ;  /* 0x00005b000d199a11 */ /* 0x000fe200000f0c04 */
[----:B------:R-:W-:Y:S01]  /*ab70*/  IMAD.U32 R4, RZ, RZ, UR7 ;  /* 0x00000007ff047e24 */ /* 0x000fe2000f8e00ff */
[--C-:B------:R-:W-:Y:S02]  /*ab80*/  @!P3 IADD3.X R8, R165, UR24, R2.reuse, P6, P5 ;  /* 0x00000018a508bc10 */ /* 0x100fe4000b7ea402 */
[----:B------:R-:W-:Y:S02]  /*ab90*/  @!P2 IADD3 R13, P5, P0, R166, UR25, R11 ;  /* 0x00000019a60dac10 */ /* 0x000fe4000f8be00b */
[----:B------:R-:W-:Y:S02]  /*aba0*/  @!P3 LEA R34, P6, R15, c[0x0][0x168], 0x1 ;  /* 0x00005a000f22ba11 */ /* 0x000fe400078c08ff */
[----:B------:R-:W-:Y:S02]  /*abb0*/  @!P2 IADD3.X R6, R165, UR24, R2, P5, P0 ;  /* 0x00000018a506ac10 */ /* 0x000fe4000afe0402 */
[----:B------:R-:W-:-:S02]  /*abc0*/  @!P2 LEA R18, P0, R13, c[0x0][0x168], 0x1 ;  /* 0x00005a000d12aa11 */ /* 0x000fc400078008ff */
[----:B------:R-:W-:Y:S02]  /*abd0*/  @!P4 LEA R170, P5, R11, R244, 0x1 ;  /* 0x000000f40baac211 */ /* 0x000fe400078a08ff */
[----:B------:R-:W-:Y:S01]  /*abe0*/  @!P2 LEA.HI.X R19, R13, c[0x0][0x16c], R6, 0x1, P0 ;  /* 0x00005b000d13aa11 */ /* 0x000fe200000f0c06 */
[----:B------:R-:W-:Y:S01]  /*abf0*/  IMAD.U32 R13, RZ, RZ, UR5 ;  /* 0x00000005ff0d7e24 */ /* 0x000fe2000f8e00ff */
[----:B------:R-:W-:Y:S01]  /*ac00*/  @!P4 LEA.HI.X R171, R11, R245, R4, 0x1, P5 ;  /* 0x000000f50babc211 */ /* 0x000fe200028f0c04 */
[----:B------:R-:W-:Y:S01]  /*ac10*/  IMAD.U32 R4, RZ, RZ, UR6 ;  /* 0x00000006ff047e24 */ /* 0x000fe2000f8e00ff */
[----:B------:R-:W-:Y:S02]  /*ac20*/  @!P1 IADD3 R11, P5, P0, R166, UR25, R11 ;  /* 0x00000019a60b9c10 */ /* 0x000fe4000f8be00b */
[----:B------:R-:W-:Y:S01]  /*ac30*/  @!P3 LEA.HI.X R35, R15, c[0x0][0x16c], R8, 0x1, P6 ;  /* 0x00005b000f23ba11 */ /* 0x000fe200030f0c08 */
[----:B------:R-:W-:Y:S01]  /*ac40*/  @!PT LDS RZ, [RZ] ;  /* 0x00000000fffff984 */ /* 0x000fe20000000800 */
[----:B------:R-:W-:Y:S01]  /*ac50*/  @!PT LDS RZ, [RZ] ;  /* 0x00000000fffff984 */ /* 0x000fe20000000800 */
[----:B------:R-:W-:Y:S01]  /*ac60*/  @!PT LDS RZ, [RZ] ;  /* 0x00000000fffff984 */ /* 0x000fe20000000800 */
[----:B------:R1:W-:Y:S01]  /*ac70*/  @!P4 LDGSTS.E.BYPASS.LTC128B.128 [R239+0x8000], [R170.64] ;  /* 0x08000000aaefcfae */ /* 0x0003e2000b901d62 */
[----:B------:R-:W-:-:S02]  /*ac80*/  @!P1 IADD3.X R2, R165, UR24, R2, P5, P0 ;  /* 0x00000018a5029c10 */ /* 0x000fc4000afe0402 */
[----:B------:R-:W-:Y:S01]  /*ac90*/  @!P4 LEA R32, P6, R13, R244, 0x1 ;  /* 0x000000f40d20c211 */ /* 0x000fe200078c08ff */
[----:B------:R1:W-:Y:S01]  /*aca0*/  @P3 STS.128 [R239+0xa000], RZ ;  /* 0x00a000ffef003388 */ /* 0x0003e20000000c00 */
[----:B------:R-:W-:Y:S02]  /*acb0*/  @!P1 LEA R16, P0, R11, c[0x0][0x168], 0x1 ;  /* 0x00005a000b109a11 */ /* 0x000fe400078008ff */
[----:B------:R-:W-:Y:S01]  /*acc0*/  @!P4 LEA.HI.X R33, R13, R245, R4, 0x1, P6 ;  /* 0x000000f50d21c211 */ /* 0x000fe200030f0c04 */
[----:B------:R-:W-:Y:S01]  /*acd0*/  @!PT LDS RZ, [RZ] ;  /* 0x00000000fffff984 */ /* 0x000fe20000000800 */
[----:B------:R-:W-:Y:S01]  /*ace0*/  @!PT LDS RZ, [RZ] ;  /* 0x00000000fffff984 */ /* 0x000fe20000000800 */
[----:B------:R-:W-:Y:S01]  /*acf0*/  @!PT LDS RZ, [RZ] ;  /* 0x00000000fffff984 */ /* 0x000fe20000000800 */
[----:B------:R1:W-:Y:S01]  /*ad00*/  @!P3 LDGSTS.E.BYPASS.LTC128B.128 [R239+0xa000], [R168.64+0x80] ;  /* 0x0a000080a8efbfae */ /* 0x0003e2000b901d62 */
[----:B------:R-:W-:Y:S02]  /*ad10*/  @!P1 LEA.HI.X R17, R11, c[0x0][0x16c], R2, 0x1, P0 ;  /* 0x00005b000b119a11 */ /* 0x000fe400000f0c02 */
[C---:B------:R-:W-:Y:S01]  /*ad20*/  @!P3 IADD3 R13, P5, R166.reuse, UR5, RZ ;  /* 0x00000005a60dbc10 */ /* 0x040fe2000ffbe0ff */
[----:B------:R1:W-:Y:S01]  /*ad30*/  @P2 STS.128 [R239+0xc000], RZ ;  /* 0x00c000ffef002388 */ /* 0x0003e20000000c00 */
[----:B------:R-:W-:-:S02]  /*ad40*/  @!P2 IADD3 R11, P0, R166, UR5, RZ ;  /* 0x00000005a60bac10 */ /* 0x000fc4000ff1e0ff */
[C---:B------:R-:W-:Y:S01]  /*ad50*/  @!P3 IADD3.X R4, R165.reuse, UR6, RZ, P5, !PT ;  /* 0x00000006a504bc10 */ /* 0x040fe2000affe4ff */
[----:B------:R-:W-:Y:S01]  /*ad60*/  @!PT LDS RZ, [RZ] ;  /* 0x00000000fffff984 */ /* 0x000fe20000000800 */
[----:B------:R-:W-:Y:S01]  /*ad70*/  @!PT LDS RZ, [RZ] ;  /* 0x00000000fffff984 */ /* 0x000fe20000000800 */
[----:B------:R-:W-:Y:S01]  /*ad80*/  @!PT LDS RZ, [RZ] ;  /* 0x00000000fffff984 */ /* 0x000fe20000000800 */
[----:B------:R1:W-:Y:S01]  /*ad90*/  @!P2 LDGSTS.E.BYPASS.LTC128B.128 [R239+0xc000], [R26.64+0x100] ;  /* 0x0c0001001aefafae */ /* 0x0003e2000b901d62 */
[----:B------:R-:W-:Y:S02]  /*ada0*/  @!P2 IADD3.X R2, R165, UR6, RZ, P0, !PT ;  /* 0x00000006a502ac10 */ /* 0x000fe400087fe4ff */
[----:B------:R-:W-:Y:S01]  /*adb0*/  @!P3 LEA R30, P5, R13, c[0x0][0x168], 0x1 ;  /* 0x00005a000d1eba11 */ /* 0x000fe200078a08ff */
[----:B------:R1:W-:Y:S01]  /*adc0*/  @P1 STS.128 [R239+0xe000], RZ ;  /* 0x00e000ffef001388 */ /* 0x0003e20000000c00 */
[----:B------:R-:W-:Y:S02]  /*add0*/  @!P2 LEA R14, P0, R11, c[0x0][0x168], 0x1 ;  /* 0x00005a000b0eaa11 */ /* 0x000fe400078008ff */
[----:B------:R-:W-:Y:S01]  /*ade0*/  @!P3 LEA.HI.X R31, R13, c[0x0][0x16c], R4, 0x1, P5 ;  /* 0x00005b000d1fba11 */ /* 0x000fe200028f0c04 */
[----:B------:R-:W-:Y:S01]  /*adf0*/  @!PT LDS RZ, [RZ] ;  /* 0x00000000fffff984 */ /* 0x000fe20000000800 */
[----:B------:R-:W-:Y:S01]  /*ae00*/  @!PT LDS RZ, [RZ] ;  /* 0x00000000fffff984 */ /* 0x000fe20000000800 */
[----:B------:R-:W-:Y:S01]  /*ae10*/  @!PT LDS RZ, [RZ] ;  /* 0x00000000fffff984 */ /* 0x000fe20000000800 */
[----:B------:R1:W-:Y:S01]  /*ae20*/  @!P1 LDGSTS.E.BYPASS.LTC128B.128 [R239+0xe000], [R24.64+0x180] ;  /* 0x0e00018018ef9fae */ /* 0x0003e2000b901d62 */
[----:B------:R-:W-:Y:S01]  /*ae30*/  @!P2 LEA.HI.X R15, R11, c[0x0][0x16c], R2, 0x1, P0 ;  /* 0x00005b000b0faa11 */ /* 0x000fe200000f0c02 */
[----:B------:R-:W-:Y:S01]  /*ae40*/  IMAD.U32 R11, RZ, RZ, UR11 ;  /* 0x0000000bff0b7e24 */ /* 0x000fe2000f8e00ff */
[----:B------:R-:W-:Y:S01]  /*ae50*/  @!P1 IADD3 R13, P5, R166, UR5, RZ ;  /* 0x00000005a60d9c10 */ /* 0x000fe2000ffbe0ff */
[----:B------:R-:W-:Y:S01]  /*ae60*/  IMAD.U32 R2, RZ, RZ, UR9 ;  /* 0x00000009ff027e24 */ /* 0x000fe2000f8e00ff */
[----:B------:R-:W-:Y:S01]  /*ae70*/  UIADD3 UR5, UP0, UR25, UR5, URZ ;  /* 0x0000000519057290 */ /* 0x000fe2000ff1e03f */
[----:B------:R1:W-:Y:S01]  /*ae80*/  @P4 STS.128 [R239+0x8800], RZ ;  /* 0x008800ffef004388 */ /* 0x0003e20000000c00 */
[----:B------:R-:W-:-:S02]  /*ae90*/  @!P1 IADD3.X R4, R165, UR6, RZ, P5, !PT ;  /* 0x00000006a5049c10 */ /* 0x000fc4000affe4ff */
[-C--:B------:R-:W-:Y:S01]  /*aea0*/  @!P4 LEA R174, P5, R11, R244.reuse, 0x1 ;  /* 0x000000f40baec211 */ /* 0x080fe200078a08ff */
[----:B------:R-:W-:Y:S01]  /*aeb0*/  UIADD3.X UR6, UR24, UR6, URZ, UP0, !UPT ;  /* 0x0000000618067290 */ /* 0x000fe200087fe43f */
[----:B------:R-:W-:Y:S02]  /*aec0*/  @!P1 LEA R172, P0, R13, c[0x0][0x168], 0x1 ;  /* 0x00005a000dac9a11 */ /* 0x000fe400078008ff */
[----:B------:R-:W-:Y:S01]  /*aed0*/  @!P4 LEA.HI.X R175, R11, R245, R2, 0x1, P5 ;  /* 0x000000f50bafc211 */ /* 0x000fe200028f0c02 */
[----:B------:R-:W-:Y:S01]  /*aee0*/  IMAD.U32 R11, RZ, RZ, UR5 ;  /* 0x00000005ff0b7e24 */ /* 0x000fe2000f8e00ff */
[----:B------:R-:W-:Y:S01]  /*aef0*/  @!P3 IADD3 R6, P5, R166, UR5, RZ ;  /* 0x00000005a606bc10 */ /* 0x000fe2000ffbe0ff */
[----:B------:R-:W-:Y:S01]  /*af00*/  IMAD.U32 R2, RZ, RZ, UR6 ;  /* 0x00000006ff027e24 */ /* 0x000fe2000f8e00ff */
[----:B------:R-:W-:Y:S01]  /*af10*/  @!P1 LEA.HI.X R173, R13, c[0x0][0x16c], R4, 0x1, P0 ;  /* 0x00005b000dad9a11 */ /* 0x000fe200000f0c04 */
[----:B------:R-:W-:Y:S01]  /*af20*/  @!PT LDS RZ, [RZ] ;  /* 0x00000000fffff984 */ /* 0x000fe20000000800 */
[----:B------:R-:W-:Y:S01]  /*af30*/  @!PT LDS RZ, [RZ] ;  /* 0x00000000fffff984 */ /* 0x000fe20000000800 */
[----:B------:R-:W-:Y:S01]  /*af40*/  @!PT LDS RZ, [RZ] ;  /* 0x00000000fffff984 */ /* 0x000fe20000000800 */
[----:B------:R1:W-:Y:S01]  /*af50*/  @!P4 LDGSTS.E.BYPASS.LTC128B.128 [R239+0x8800], [R174.64] ;  /* 0x08800000aeefcfae */ /* 0x0003e2000b901d62 */
[----:B------:R-:W-:-:S02]  /*af60*/  @!P4 LEA R202, P6, R11, R244, 0x1 ;  /* 0x000000f40bcac211 */ /* 0x000fc400078c08ff */
[----:B------:R-:W-:Y:S01]  /*af70*/  @!P2 IADD3 R4, P0, R166, UR5, RZ ;  /* 0x00000005a604ac10 */ /* 0x000fe2000ff1e0ff */
[----:B------:R1:W-:Y:S01]  /*af80*/  @P3 STS.128 [R239+0xa800], RZ ;  /* 0x00a800ffef003388 */ /* 0x0003e20000000c00 */
[----:B------:R-:W-:Y:S02]  /*af90*/  @!P3 IADD3.X R13, R165, UR6, RZ, P5, !PT ;  /* 0x00000006a50dbc10 */ /* 0x000fe4000affe4ff */
[----:B------:R-:W-:Y:S01]  /*afa0*/  @!P4 LEA.HI.X R203, R11, R245, R2, 0x1, P6 ;  /* 0x000000f50bcbc211 */ /* 0x000fe200030f0c02 */
[----:B------:R-:W-:Y:S01]  /*afb0*/  @!PT LDS RZ, [RZ] ;  /* 0x00000000fffff984 */ /* 0x000fe20000000800 */
[----:B------:R-:W-:Y:S01]  /*afc0*/  @!PT LDS RZ, [RZ] ;  /* 0x00000000fffff984 */ /* 0x000fe20000000800 */
[----:B------:R-:W-:Y:S01]  /*afd0*/  @!PT LDS RZ, [RZ] ;  /* 0x00000000fffff984 */ /* 0x000fe20000000800 */
[----:B------:R1:W-:Y:S01]  /*afe0*/  @!P3 LDGSTS.E.BYPASS.LTC128B.128 [R239+0xa800], [R34.64+0x80] ;  /* 0x0a80008022efbfae */ /* 0x0003e2000b901d62 */
[----:B------:R-:W-:Y:S02]  /*aff0*/  @!P3 LEA R12, P5, R6, c[0x0][0x168], 0x1 ;  /* 0x00005a00060cba11 */ /* 0x000fe400078a08ff */
[----:B------:R-:W-:Y:S01]  /*b000*/  @!P2 IADD3.X R11, R165, UR6, RZ, P0, !PT ;  /* 0x00000006a50bac10 */ /* 0x000fe200087fe4ff */
[----:B------:R1:W-:Y:S01]  /*b010*/  @P2 STS.128 [R239+0xc800], RZ ;  /* 0x00c800ffef002388 */ /* 0x0003e20000000c00 */
[----:B------:R-:W-:-:S02]  /*b020*/  @!P2 LEA R10, P0, R4, c[0x0][0x168], 0x1 ;  /* 0x00005a00040aaa11 */ /* 0x000fc400078008ff */
[----:B------:R-:W-:Y:S01]  /*b030*/  @!P3 LEA.HI.X R13, R6, c[0x0][0x16c], R13, 0x1, P5 ;  /* 0x00005b00060dba11 */ /* 0x000fe200028f0c0d */
        /* <DEDUP_REMOVED lines=55> */
.L_x_2448:
[----:B------:R-:W-:Y:S05]  /*b3b0*/  BSYNC B0 ;  /* 0x0000000000007941 */ /* 0x000fea0003800000 */
.L_x_2447:
[----:B------:R-:W0:Y:S01]  /*b3c0*/  LDGDEPBAR ;  /* 0x00000000000079af */ /* 0x000e220000000000 */
[----:B-1----:R-:W-:Y:S02]  /*b3d0*/  IMAD.U32 R11, RZ, RZ, UR12 ;  /* 0x0000000cff0b7e24 */ /* 0x002fe4000f8e00ff */
[----:B------:R-:W-:-:S03]  /*b3e0*/  IMAD.U32 R2, RZ, RZ, UR7 ;  /* 0x00000007ff027e24 */ /* 0x000fc6000f8e00ff */
[----:B------:R-:W-:-:S04]  /*b3f0*/  LEA R244, P0, R11, R244, 0x1 ;  /* 0x000000f40bf47211 */ /* 0x000fc800078008ff */
[----:B------:R-:W-:Y:S02]  /*b400*/  LEA.HI.X R245, R11, R245, R2, 0x1, P0 ;  /* 0x000000f50bf57211 */ /* 0x000fe400000f0c02 */
.L_x_2444:
        /* <DEDUP_REMOVED lines=42> */
[----:B-1----:R-:W-:-:S04]  /*b6b0*/  FMNMX.FTZ R174, R11, R174, !PT ;  /* 0x000000ae0bae7209 */ /* 0x002fc80007810000 */
[C---:B------:R-:W-:Y:S01]  /*b6c0*/  FSETP.NEU.FTZ.AND P1, PT, R174.reuse, -INF , PT ;  /* 0xff800000ae00780b */ /* 0x040fe20003f3d000 */
[----:B------:R-:W-:Y:S01]  /*b6d0*/  FMUL.FTZ R166, R174, c[0x0][0x23c] ;  /* 0x00008f00aea67a20 */ /* 0x000fe20000410000 */
[----:B--2---:R-:W-:-:S04]  /*b6e0*/  FMNMX.FTZ R173, R2, R173, !PT ;  /* 0x000000ad02ad7209 */ /* 0x004fc80007810000 */
[----:B------:R-:W-:Y:S01]  /*b6f0*/  FSEL R166, R166, RZ, P1 ;  /* 0x000000ffa6a67208 */ /* 0x000fe20000800000 */
[C---:B------:R-:W-:Y:S01]  /*b700*/  FMUL.FTZ R179, R173.reuse, c[0x0][0x23c] ;  /* 0x00008f00adb37a20 */ /* 0x040fe20000410000 */
[----:B------:R-:W-:-:S03]  /*b710*/  FSETP.NEU.FTZ.AND P0, PT, R173, -INF , PT ;  /* 0xff800000ad00780b */ /* 0x000fc60003f1d000 */
[--C-:B------:R-:W-:Y:S01]  /*b720*/  FFMA.FTZ R171, R5, c[0x0][0x23c], -R166.reuse ;  /* 0x00008f0005ab7a23 */ /* 0x100fe200000108a6 */
[----:B------:R-:W-:Y:S01]  /*b730*/  FSEL R5, R174, RZ, P1 ;  /* 0x000000ffae057208 */ /* 0x000fe20000800000 */
[--C-:B------:R-:W-:Y:S01]  /*b740*/  FFMA.FTZ R172, R9, c[0x0][0x23c], -R166.reuse ;  /* 0x00008f0009ac7a23 */ /* 0x100fe200000108a6 */
[----:B------:R-:W-:Y:S01]  /*b750*/  FSEL R6, R173, RZ, P0 ;  /* 0x000000ffad067208 */ /* 0x000fe20000000000 */
[----:B------:R-:W-:Y:S01]  /*b760*/  FFMA.FTZ R170, R7, c[0x0][0x23c], -R166 ;  /* 0x00008f0007aa7a23 */ /* 0x000fe200000108a6 */
[----:B------:R-:W-:Y:S01]  /*b770*/  FSEL R179, R179, RZ, P0 ;  /* 0x000000ffb3b37208 */ /* 0x000fe20000000000 */
[----:B------:R-:W-:Y:S01]  /*b780*/  FADD.FTZ R4, R164, -R5 ;  /* 0x80000005a4047221 */ /* 0x000fe20000010000 */
[----:B------:R-:W-:Y:S01]  /*b790*/  MUFU.EX2 R171, R171 ;  /* 0x000000ab00ab7308 */ /* 0x000fe20000000800 */
[----:B------:R-:W-:Y:S01]  /*b7a0*/  FADD.FTZ R6, R3, -R6 ;  /* 0x8000000603067221 */ /* 0x000fe20000010000 */
[----:B------:R-:W1:Y:S01]  /*b7b0*/  LDSM.16.MT88.4 R8, [R225+0x10000] ;  /* 0x01000000e108783b */ /* 0x000e620000004200 */
[----:B------:R-:W-:-:S02]  /*b7c0*/  FFMA.FTZ R168, R0, c[0x0][0x23c], -R179 ;  /* 0x00008f0000a87a23 */ /* 0x000fc400000108b3 */
[--C-:B------:R-:W-:Y:S02]  /*b7d0*/  FFMA.FTZ R169, R193, c[0x0][0x23c], -R166.reuse ;  /* 0x00008f00c1a97a23 */ /* 0x100fe400000108a6 */
[--C-:B------:R-:W-:Y:S01]  /*b7e0*/  FFMA.FTZ R2, R184, c[0x0][0x23c], -R179.reuse ;  /* 0x00008f00b8027a23 */ /* 0x100fe200000108b3 */
[----:B------:R-:W2:Y:S01]  /*b7f0*/  MUFU.EX2 R172, R172 ;  /* 0x000000ac00ac7308 */ /* 0x000ea20000000800 */
[--C-:B------:R-:W-:Y:S02]  /*b800*/  FFMA.FTZ R0, R186, c[0x0][0x23c], -R179.reuse ;  /* 0x00008f00ba007a23 */ /* 0x100fe400000108b3 */
[----:B------:R-:W-:Y:S02]  /*b810*/  FFMA.FTZ R175, R188, c[0x0][0x23c], -R179 ;  /* 0x00008f00bcaf7a23 */ /* 0x000fe400000108b3 */
[----:B------:R-:W-:Y:S02]  /*b820*/  FMUL.FTZ R176, R4, c[0x0][0x23c] ;  /* 0x00008f0004b07a20 */ /* 0x000fe40000410000 */
[----:B------:R-:W-:Y:S01]  /*b830*/  FMUL.FTZ R3, R6, c[0x0][0x23c] ;  /* 0x00008f0006037a20 */ /* 0x000fe20000410000 */
[----:B------:R-:W-:Y:S01]  /*b840*/  MUFU.EX2 R170, R170 ;  /* 0x000000aa00aa7308 */ /* 0x000fe20000000800 */
[----:B------:R-:W-:-:S02]  /*b850*/  FFMA.FTZ R184, R189, c[0x0][0x23c], -R166 ;  /* 0x00008f00bdb87a23 */ /* 0x000fc400000108a6 */
[--C-:B------:R-:W-:Y:S02]  /*b860*/  FFMA.FTZ R191, R190, c[0x0][0x23c], -R179.reuse ;  /* 0x00008f00bebf7a23 */ /* 0x100fe400000108b3 */
[--C-:B------:R-:W-:Y:S02]  /*b870*/  FFMA.FTZ R186, R23, c[0x0][0x23c], -R166.reuse ;  /* 0x00008f0017ba7a23 */ /* 0x100fe400000108a6 */
[--C-:B------:R-:W-:Y:S01]  /*b880*/  FFMA.FTZ R189, R21, c[0x0][0x23c], -R166.reuse ;  /* 0x00008f0015bd7a23 */ /* 0x100fe200000108a6 */
[----:B------:R-:W4:Y:S01]  /*b890*/  MUFU.EX2 R169, R169 ;  /* 0x000000a900a97308 */ /* 0x000f220000000800 */
[----:B--2---:R-:W-:Y:S01]  /*b8a0*/  F2FP.BF16.PACK_AB R4, R171, R172 ;  /* 0x000000acab04723e */ /* 0x004fe200000010ff */
[--C-:B------:R-:W-:Y:S02]  /*b8b0*/  FFMA.FTZ R188, R20, c[0x0][0x23c], -R179.reuse ;  /* 0x00008f0014bc7a23 */ /* 0x100fe400000108b3 */
[--C-:B------:R-:W-:Y:S02]  /*b8c0*/  FFMA.FTZ R190, R22, c[0x0][0x23c], -R179.reuse ;  /* 0x00008f0016be7a23 */ /* 0x100fe400000108b3 */
[----:B------:R-:W-:Y:S01]  /*b8d0*/  LDSM.16.MT88.4 R20, [R226+0x10800] ;  /* 0x01080000e214783b */ /* 0x000fe20000004200 */
[----:B------:R-:W-:Y:S01]  /*b8e0*/  FFMA.FTZ R187, R187, c[0x0][0x23c], -R166 ;  /* 0x00008f00bbbb7a23 */ /* 0x000fe200000108a6 */
[----:B------:R-:W-:Y:S01]  /*b8f0*/  MUFU.EX2 R168, R168 ;  /* 0x000000a800a87308 */ /* 0x000fe20000000800 */
[----:B------:R-:W-:-:S02]  /*b900*/  FFMA.FTZ R193, R28, c[0x0][0x23c], -R179 ;  /* 0x00008f001cc17a23 */ /* 0x000fc400000108b3 */
[----:B------:R-:W-:Y:S01]  /*b910*/  LDSM.16.MT88.4 R28, [R228+0x12800] ;  /* 0x01280000e41c783b */ /* 0x000fe20000004200 */
[--C-:B------:R-:W-:Y:S02]  /*b920*/  FFMA.FTZ R200, R199, c[0x0][0x23c], -R166.reuse ;  /* 0x00008f00c7c87a23 */ /* 0x100fe400000108a6 */
[--C-:B------:R-:W-:Y:S02]  /*b930*/  FFMA.FTZ R202, R201, c[0x0][0x23c], -R166.reuse ;  /* 0x00008f00c9ca7a23 */ /* 0x100fe400000108a6 */
[----:B------:R-:W2:Y:S01]  /*b940*/  MUFU.EX2 R2, R2 ;  /* 0x0000000200027308 */ /* 0x000ea20000000800 */
[----:B----4-:R-:W-:Y:S01]  /*b950*/  F2FP.BF16.PACK_AB R6, R169, R170 ;  /* 0x000000aaa906723e */ /* 0x010fe200000010ff */
[----:B------:R-:W-:Y:S02]  /*b960*/  FFMA.FTZ R199, R192, c[0x0][0x23c], -R179 ;  /* 0x00008f00c0c77a23 */ /* 0x000fe400000108b3 */
[--C-:B------:R-:W-:Y:S02]  /*b970*/  FFMA.FTZ R197, R197, c[0x0][0x23c], -R166.reuse ;  /* 0x00008f00c5c57a23 */ /* 0x100fe400000108a6 */
[----:B------:R-:W-:-:S02]  /*b980*/  FFMA.FTZ R195, R195, c[0x0][0x23c], -R166 ;  /* 0x00008f00c3c37a23 */ /* 0x000fc400000108a6 */
[----:B------:R-:W-:Y:S01]  /*b990*/  MUFU.EX2 R0, R0 ;  /* 0x0000000000007308 */ /* 0x000fe20000000800 */
[--C-:B------:R-:W-:Y:S02]  /*b9a0*/  FFMA.FTZ R196, R196, c[0x0][0x23c], -R179.reuse ;  /* 0x00008f00c4c47a23 */ /* 0x100fe400000108b3 */
[--C-:B------:R-:W-:Y:S02]  /*b9b0*/  FFMA.FTZ R192, R198, c[0x0][0x23c], -R179.reuse ;  /* 0x00008f00c6c07a23 */ /* 0x100fe400000108b3 */
[----:B------:R-:W-:Y:S02]  /*b9c0*/  FFMA.FTZ R201, R194, c[0x0][0x23c], -R179 ;  /* 0x00008f00c2c97a23 */ /* 0x000fe400000108b3 */
[--C-:B------:R-:W-:Y:S01]  /*b9d0*/  FFMA.FTZ R194, R183, c[0x0][0x23c], -R166.reuse ;  /* 0x00008f00b7c27a23 */ /* 0x100fe200000108a6 */
[----:B------:R-:W4:Y:S01]  /*b9e0*/  MUFU.EX2 R175, R175 ;  /* 0x000000af00af7308 */ /* 0x000f220000000800 */
[----:B--2---:R-:W-:Y:S01]  /*b9f0*/  F2FP.BF16.PACK_AB R5, R2, R168 ;  /* 0x000000a80205723e */ /* 0x004fe200000010ff */
[----:B------:R-:W-:-:S02]  /*ba00*/  FFMA.FTZ R185, R185, c[0x0][0x23c], -R166 ;  /* 0x00008f00b9b97a23 */ /* 0x000fc400000108a6 */
[--C-:B------:R-:W-:Y:S02]  /*ba10*/  FFMA.FTZ R181, R181, c[0x0][0x23c], -R166.reuse ;  /* 0x00008f00b5b57a23 */ /* 0x100fe400000108a6 */
[----:B------:R-:W-:Y:S02]  /*ba20*/  FFMA.FTZ R198, R167, c[0x0][0x23c], -R166 ;  /* 0x00008f00a7c67a23 */ /* 0x000fe400000108a6 */
[----:B------:R-:W2:Y:S01]  /*ba30*/  MUFU.EX2 R176, R176 ;  /* 0x000000b000b07308 */ /* 0x000ea20000000800 */
[--C-:B------:R-:W-:Y:S01]  /*ba40*/  FFMA.FTZ R182, R182, c[0x0][0x23c], -R179.reuse ;  /* 0x00008f00b6b67a23 */ /* 0x100fe200000108b3 */
[----:B------:R-:W-:Y:S01]  /*ba50*/  LDSM.16.MT88.4 R164, [R228+0x11800] ;  /* 0x01180000e4a4783b */ /* 0x000fe20000004200 */
[--C-:B------:R-:W-:Y:S02]  /*ba60*/  FFMA.FTZ R183, R180, c[0x0][0x23c], -R179.reuse ;  /* 0x00008f00b4b77a23 */ /* 0x100fe400000108b3 */
[--C-:B------:R-:W-:Y:S02]  /*ba70*/  FFMA.FTZ R177, R177, c[0x0][0x23c], -R179.reuse ;  /* 0x00008f00b1b17a23 */ /* 0x100fe400000108b3 */
[----:B------:R-:W-:Y:S01]  /*ba80*/  FFMA.FTZ R178, R178, c[0x0][0x23c], -R179 ;  /* 0x00008f00b2b27a23 */ /* 0x000fe200000108b3 */
[----:B------:R-:W5:Y:S01]  /*ba90*/  MUFU.EX2 R3, R3 ;  /* 0x0000000300037308 */ /* 0x000f620000000800 */
[----:B----4-:R-:W-:Y:S01]  /*baa0*/  F2FP.BF16.PACK_AB R7, R175, R0 ;  /* 0x00000000af07723e */ /* 0x010fe200000010ff */
[----:B--2---:R-:W-:-:S06]  /*bab0*/  FMUL.FTZ R160, R160, R176 ;  /* 0x000000b0a0a07220 */ /* 0x004fcc0000410000 */
[----:B------:R-:W-:Y:S01]  /*bac0*/  MUFU.EX2 R184, R184 ;  /* 0x000000b800b87308 */ /* 0x000fe20000000800 */
[-C--:B------:R-:W-:Y:S02]  /*bad0*/  FMUL.FTZ R161, R161, R176.reuse ;  /* 0x000000b0a1a17220 */ /* 0x080fe40000410000 */
[-C--:B------:R-:W-:Y:S02]  /*bae0*/  FMUL.FTZ R156, R156, R176.reuse ;  /* 0x000000b09c9c7220 */ /* 0x080fe40000410000 */
[----:B------:R-:W-:Y:S02]  /*baf0*/  FMUL.FTZ R157, R157, R176 ;  /* 0x000000b09d9d7220 */ /* 0x000fe40000410000 */
[-C--:B-----5:R-:W-:Y:S01]  /*bb00*/  FMUL.FTZ R162, R162, R3.reuse ;  /* 0x00000003a2a27220 */ /* 0x0a0fe20000410000 */
[----:B------:R-:W2:Y:S01]  /*bb10*/  MUFU.EX2 R187, R187 ;  /* 0x000000bb00bb7308 */ /* 0x000ea20000000800 */
        /* <DEDUP_REMOVED lines=46> */
[----:B------:R-:W-:Y:S01]  /*be00*/  MUFU.EX2 R197, R197 ;  /* 0x000000c500c57308 */ /* 0x000fe20000000800 */
[----:B------:R-:W-:Y:S02]  /*be10*/  FMUL.FTZ R63, R63, R3 ;  /* 0x000000033f3f7220 */ /* 0x000fe40000410000 */
[-C--:B------:R-:W-:Y:S01]  /*be20*/  FMUL.FTZ R64, R64, R176.reuse ;  /* 0x000000b040407220 */ /* 0x080fe20000410000 */
[----:B------:R-:W-:Y:S01]  /*be30*/  HMMA.16816.F32.BF16 R56, R4, R14, R56 ;  /* 0x0000000e0438723c */ /* 0x000fe20000041838 */
[----:B------:R-:W3:Y:S01]  /*be40*/  LDSM.16.MT88.4 R12, [R225+0x12000] ;  /* 0x01200000e10c783b */ /* 0x000ee20000004200 */
        /* <DEDUP_REMOVED lines=32> */
[C---:B---3--:R-:W-:Y:S01]  /*c050*/  HMMA.16816.F32.BF16 R76, R4.reuse, R12, R76 ;  /* 0x0000000c044c723c */ /* 0x048fe2000004184c */
        /* <DEDUP_REMOVED lines=109> */
[C---:B---3--:R-:W-:Y:S01]  /*c730*/  HMMA.16816.F32.BF16 R148, R4.reuse, R12, R148 ;  /* 0x0000000c0494723c */ /* 0x048fe20000041894 */
[----:B------:R-:W-:Y:S02]  /*c740*/  FADD.FTZ R3, R2, R3 ;  /* 0x0000000302037221 */ /* 0x000fe40000010000 */
[----:B------:R-:W-:Y:S02]  /*c750*/  FADD.FTZ R170, R170, R171 ;  /* 0x000000abaaaa7221 */ /* 0x000fe40000010000 */
[----:B------:R-:W-:Y:S01]  /*c760*/  FADD.FTZ R0, R0, R3 ;  /* 0x0000000300007221 */ /* 0x000fe20000010000 */
[----:B------:R-:W-:Y:S01]  /*c770*/  MOV R3, R173 ;  /* 0x000000ad00037202 */ /* 0x000fe20000000f00 */
[----:B------:R-:W-:Y:S01]  /*c780*/  FADD.FTZ R169, R169, R170 ;  /* 0x000000aaa9a97221 */ /* 0x000fe20000010000 */
[----:B------:R-:W-:Y:S01]  /*c790*/  HMMA.16816.F32.BF16 R144, R4, R14, R144 ;  /* 0x0000000e0490723c */ /* 0x000fe20000041890 */
[----:B------:R-:W-:Y:S01]  /*c7a0*/  LDSM.16.MT88.4 R12, [R226+0x12800] ;  /* 0x01280000e20c783b */ /* 0x000fe20000004200 */
[----:B------:R-:W-:-:S05]  /*c7b0*/  FADD.FTZ R175, R175, R0 ;  /* 0x00000000afaf7221 */ /* 0x000fca0000010000 */
[----:B--2---:R-:W-:Y:S01]  /*c7c0*/  F2FP.BF16.PACK_AB R4, R187, R184 ;  /* 0x000000b8bb04723e */ /* 0x004fe200000010ff */
        /* <DEDUP_REMOVED lines=11> */
[----:B------:R-:W-:-:S05]  /*c880*/  FADD.FTZ R193, R193, R190 ;  /* 0x000000bec1c17221 */ /* 0x000fca0000010000 */
[C---:B------:R-:W-:Y:S01]  /*c890*/  HMMA.16816.F32.BF16 R40, R4.reuse, R22, R40 ;  /* 0x000000160428723c */ /* 0x040fe20000041828 */
[----:B------:R-:W2:Y:S07]  /*c8a0*/  LDSM.16.MT88.4 R20, [R228+0x14800] ;  /* 0x01480000e414783b */ /* 0x000eae0000004200 */
        /* <DEDUP_REMOVED lines=55> */
[----:B--2---:R-:W-:Y:S01]  /*cc20*/  HMMA.16816.F32.BF16 R60, R4, R20, R60 ;  /* 0x00000014043c723c */ /* 0x004fe2000004183c */
[----:B------:R-:W-:Y:S02]  /*cc30*/  FADD.FTZ R202, R202, R195 ;  /* 0x000000c3caca7221 */ /* 0x000fe40000010000 */
[----:B------:R-:W-:-:S05]  /*cc40*/  FADD.FTZ R201, R201, R192 ;  /* 0x000000c0c9c97221 */ /* 0x000fca0000010000 */
        /* <DEDUP_REMOVED lines=100> */
.L_x_2441:
[----:B------:R-:W-:-:S06]  /*d290*/  UISETP.GE.AND UP0, UPT, UR28, 0x1, UPT ;  /* 0x000000011c00788c */ /* 0x000fcc000bf06270 */
[----:B------:R-:W-:-:S13]  /*d2a0*/  PLOP3.LUT P0, PT, PT, PT, UP0, 0x80, 0x0 ;  /* 0x000000000000781c */ /* 0x000fda0003f0f008 */
[----:B------:R-:W-:Y:S05]  /*d2b0*/  @!P0 BRA `(.L_x_2449) ;  /* 0x00004b3000008947 */ /* 0x000fea0003800000 */
[----:B------:R-:W-:Y:S01]  /*d2c0*/  IABS R0, c[0x0][0x2d0] ;  /* 0x0000b40000007a13 */ /* 0x000fe20000000000 */
[----:B------:R-:W-:Y:S01]  /*d2d0*/  ULEA UR6, -UR8, URZ, 0x6 ;  /* 0x0000003f08067291 */ /* 0x000fe2000f8e313f */
[----:B------:R-:W-:Y:S01]  /*d2e0*/  IABS R4, c[0x0][0x2d0] ;  /* 0x0000b40000047a13 */ /* 0x000fe20000000000 */
[----:B------:R-:W-:Y:S01]  /*d2f0*/  ULEA UR20, -UR10, URZ, 0x6 ;  /* 0x0000003f0a147291 */ /* 0x000fe2000f8e313f */
[----:B------:R-:W-:Y:S01]  /*d300*/  MOV R165, R164 ;  /* 0x000000a400a57202 */ /* 0x000fe20000000f00 */
[----:B------:R-:W-:Y:S01]  /*d310*/  IMAD.MOV.U32 R7, RZ, RZ, R0 ;  /* 0x000000ffff077224 */ /* 0x000fe200078e0000 */
[----:B------:R-:W1:Y:S01]  /*d320*/  R2UR UR18, R4 ;  /* 0x00000000041273c2 */ /* 0x000e6200000e0000 */
[----:B------:R-:W-:Y:S01]  /*d330*/  UMOV UR10, URZ ;  /* 0x0000003f000a7c82 */ /* 0x000fe20008000000 */
[----:B------:R-:W-:Y:S01]  /*d340*/  IMAD.U32 R243, RZ, RZ, UR6 ;  /* 0x00000006fff37e24 */ /* 0x000fe2000f8e00ff */
[----:B------:R-:W-:Y:S02]  /*d350*/  UMOV UR8, URZ ;  /* 0x0000003f00087c82 */ /* 0x000fe40008000000 */
[----:B------:R-:W-:-:S02]  /*d360*/  USHF.R.S32.HI UR7, URZ, 0x1f, UR6 ;  /* 0x0000001f3f077899 */ /* 0x000fc40008011406 */
[----:B------:R-:W-:Y:S01]  /*d370*/  ULDC UR12, c[0x0][0x2d0] ;  /* 0x0000b400000c7ab9 */ /* 0x000fe20000000800 */
[----:B------:R-:W2:Y:S01]  /*d380*/  R2UR UR16, R7 ;  /* 0x00000000071073c2 */ /* 0x000ea200000e0000 */
[----:B------:R-:W-:Y:S02]  /*d390*/  ULDC UR5, c[0x0][0x2d0] ;  /* 0x0000b40000057ab9 */ /* 0x000fe40000000800 */
[----:B------:R-:W-:Y:S01]  /*d3a0*/  MOV R242, UR7 ;  /* 0x0000000700f27c02 */ /* 0x000fe20008000f00 */
[----:B------:R-:W-:Y:S02]  /*d3b0*/  UISETP.NE.AND UP1, UPT, URZ, UR12, UPT ;  /* 0x0000000c3f00728c */ /* 0x000fe4000bf25270 */
[----:B------:R-:W-:Y:S02]  /*d3c0*/  ULOP3.LUT UR17, URZ, UR12, URZ, 0x33, !UPT ;  /* 0x0000000c3f117292 */ /* 0x000fe4000f8e333f */
[----:B------:R-:W-:Y:S02]  /*d3d0*/  USHF.R.S32.HI UR13, URZ, 0x1f, UR20 ;  /* 0x0000001f3f0d7899 */ /* 0x000fe40008011414 */
[----:B------:R-:W-:-:S02]  /*d3e0*/  UISETP.NE.AND UP0, UPT, URZ, UR5, UPT ;  /* 0x000000053f00728c */ /* 0x000fc4000bf05270 */
[----:B------:R-:W-:Y:S02]  /*d3f0*/  ULOP3.LUT UR14, URZ, UR5, URZ, 0x33, !UPT ;  /* 0x000000053f0e7292 */ /* 0x000fe4000f8e333f */
        /* <DEDUP_REMOVED lines=16> */
[----:B------:R-:W-:Y:S02]  /*d500*/  UIMAD UR22, UR22, UR16, URZ ;  /* 0x00000010161672a4 */ /* 0x000fe4000f8e023f */
[----:B------:R-:W-:Y:S02]  /*d510*/  ULDC.64 UR10, c[0x0][0x1a0] ;  /* 0x00006800000a7ab9 */ /* 0x000fe40000000a00 */
[----:B------:R-:W-:-:S02]  /*d520*/  UIMAD.WIDE.U32 UR22, UR9, UR22, UR8 ;  /* 0x00000016091672a5 */ /* 0x000fc4000f8e0008 */
[----:B------:R-:W-:Y:S02]  /*d530*/  UMOV UR19, UR37 ;  /* 0x0000002500137c82 */ /* 0x000fe40008000000 */
[----:B------:R-:W-:-:S03]  /*d540*/  ULDC.64 UR8, c[0x0][0x198] ;  /* 0x0000660000087ab9 */ /* 0x000fc60000000a00 */
[----:B------:R-:W-:Y:S02]  /*d550*/  UMOV UR15, UR23 ;  /* 0x00000017000f7c82 */ /* 0x000fe40008000000 */
.L_x_2453:
        /* <DEDUP_REMOVED lines=18> */
[----:B-1----:R-:W-:Y:S04]  /*d680*/  UIMAD.WIDE.U32 UR40, UR19, UR37, URZ ;  /* 0x00000025132872a5 */ /* 0x002fe8000f8e003f */
[----:B------:R-:W-:Y:S02]  /*d690*/  UIADD3 UR36, -UR41, URZ, URZ ;  /* 0x0000003f29247290 */ /* 0x000fe4000fffe13f */
[----:B--2---:R-:W-:Y:S02]  /*d6a0*/  UIMAD.WIDE.U32 UR42, UR19, UR31, URZ ;  /* 0x0000001f132a72a5 */ /* 0x004fe4000f8e003f */
[----:B------:R-:W-:Y:S04]  /*d6b0*/  UIMAD UR37, UR18, UR36, UR37 ;  /* 0x00000024122572a4 */ /* 0x000fe8000f8e0225 */
[----:B------:R-:W-:Y:S02]  /*d6c0*/  UISETP.GT.U32.AND UP3, UPT, UR18, UR37, UPT ;  /* 0x000000251200728c */ /* 0x000fe4000bf64070 */
[----:B------:R-:W-:Y:S02]  /*d6d0*/  UMOV UR39, UR43 ;  /* 0x0000002b00277c82 */ /* 0x000fe40008000000 */
[----:B------:R-:W-:Y:S04]  /*d6e0*/  UIADD3 UR23, -UR39, URZ, URZ ;  /* 0x0000003f27177290 */ /* 0x000fe8000fffe13f */
[----:B------:R-:W-:Y:S03]  /*d6f0*/  UIMAD UR31, UR18, UR23, UR31 ;  /* 0x00000017121f72a4 */ /* 0x000fe6000f8e021f */
[----:B------:R-:W-:Y:S02]  /*d700*/  @!UP3 UIADD3 UR37, UR37, -UR18, URZ ;  /* 0x800000122525b290 */ /* 0x000fe4000fffe03f */
[----:B------:R-:W-:Y:S02]  /*d710*/  UISETP.GT.U32.AND UP2, UPT, UR18, UR31, UPT ;  /* 0x0000001f1200728c */ /* 0x000fe4000bf44070 */
[----:B------:R-:W-:Y:S02]  /*d720*/  UISETP.GE.U32.AND UP5, UPT, UR37, UR18, UPT ;  /* 0x000000122500728c */ /* 0x000fe4000bfa6070 */
[----:B------:R-:W-:Y:S02]  /*d730*/  @!UP3 UIADD3 UR41, UR41, 0x1, URZ ;  /* 0x000000012929b890 */ /* 0x000fe4000fffe03f */
[----:B------:R-:W-:Y:S05]  /*d740*/  UISETP.GE.AND UP3, UPT, UR38, URZ, UPT ;  /* 0x0000003f2600728c */ /* 0x000fea000bf66270 */
[----:B------:R-:W-:Y:S02]  /*d750*/  @!UP2 UIADD3 UR31, UR31, -UR18, URZ ;  /* 0x800000121f1fa290 */ /* 0x000fe4000fffe03f */
[----:B------:R-:W-:Y:S02]  /*d760*/  @!UP2 UIADD3 UR39, UR39, 0x1, URZ ;  /* 0x000000012727a890 */ /* 0x000fe4000fffe03f */
[----:B------:R-:W-:Y:S02]  /*d770*/  UISETP.GE.U32.AND UP4, UPT, UR31, UR18, UPT ;  /* 0x000000121f00728c */ /* 0x000fe4000bf86070 */
[----:B------:R-:W-:Y:S02]  /*d780*/  UISETP.GE.AND UP2, UPT, UR22, URZ, UPT ;  /* 0x0000003f1600728c */ /* 0x000fe4000bf46270 */
[----:B------:R-:W-:Y:S04]  /*d790*/  @UP5 UIADD3 UR41, UR41, 0x1, URZ ;  /* 0x0000000129295890 */ /* 0x000fe8000fffe03f */
[----:B------:R-:W-:Y:S03]  /*d7a0*/  @!UP3 UIADD3 UR41, -UR41, URZ, URZ ;  /* 0x0000003f2929b290 */ /* 0x000fe6000fffe13f */
[----:B------:R-:W-:Y:S02]  /*d7b0*/  @UP4 UIADD3 UR39, UR39, 0x1, URZ ;  /* 0x0000000127274890 */ /* 0x000fe4000fffe03f */
[----:B------:R-:W-:Y:S02]  /*d7c0*/  USEL UR41, UR17, UR41, !UP1 ;  /* 0x0000002911297287 */ /* 0x000fe4000c800000 */
[----:B------:R-:W-:Y:S04]  /*d7d0*/  @!UP2 UIADD3 UR39, -UR39, URZ, URZ ;  /* 0x0000003f2727a290 */ /* 0x000fe8000fffe13f */
[----:B------:R-:W-:Y:S01]  /*d7e0*/  USEL UR39, UR17, UR39, !UP1 ;  /* 0x0000002711277287 */ /* 0x000fe2000c800000 */
[----:B------:R-:W-:Y:S01]  /*d7f0*/  MOV R3, UR41 ;  /* 0x0000002900037c02 */ /* 0x000fe20008000f00 */
[----:B------:R-:W-:Y:S03]  /*d800*/  IMAD.U32 R2, RZ, RZ, UR41 ;  /* 0x00000029ff027e24 */ /* 0x000fe6000f8e00ff */
[----:B------:R-:W-:Y:S01]  /*d810*/  LEA R6, P0, R3, UR32, 0x2 ;  /* 0x0000002003067c11 */ /* 0x000fe2000f8010ff */
[----:B------:R-:W-:Y:S01]  /*d820*/  IMAD.U32 R4, RZ, RZ, UR39 ;  /* 0x00000027ff047e24 */ /* 0x000fe2000f8e00ff */
[----:B------:R-:W-:Y:S02]  /*d830*/  MOV R3, UR39 ;  /* 0x0000002700037c02 */ /* 0x000fe40008000f00 */
[----:B------:R-:W1:Y:S01]  /*d840*/  R2UR UR22, R6 ;  /* 0x00000000061673c2 */ /* 0x000e6200000e0000 */
[----:B------:R-:W-:Y:S02]  /*d850*/  LEA.HI.X.SX32 R7, R2, UR33, 0x2, P0 ;  /* 0x0000002102077c11 */ /* 0x000fe400080f16ff */
[----:B------:R-:W-:Y:S04]  /*d860*/  LEA R8, P1, R4, UR32, 0x2 ;  /* 0x0000002004087c11 */ /* 0x000fe8000f8210ff */
[----:B------:R-:W-:Y:S01]  /*d870*/  LEA.HI.X.SX32 R9, R3, UR33, 0x2, P1 ;  /* 0x0000002103097c11 */ /* 0x000fe200088f16ff */
[----:B------:R-:W2:Y:S08]  /*d880*/  R2UR UR23, R7 ;  /* 0x00000000071773c2 */ /* 0x000eb000000e0000 */
[----:B------:R-:W3:Y:S08]  /*d890*/  R2UR UR36, R8 ;  /* 0x00000000082473c2 */ /* 0x000ef000000e0000 */
[----:B------:R-:W4:Y:S01]  /*d8a0*/  R2UR UR37, R9 ;  /* 0x00000000092573c2 */ /* 0x000f2200000e0000 */
[----:B-1----:R-:W-:Y:S01]  /*d8b0*/  IMAD.U32 R4, RZ, RZ, UR22 ;  /* 0x00000016ff047e24 */ /* 0x002fe2000f8e00ff */
[----:B--2---:R-:W-:Y:S05]  /*d8c0*/  MOV R5, UR23 ;  /* 0x0000001700057c02 */ /* 0x004fea0008000f00 */
[----:B------:R1:W2:Y:S01]  /*d8d0*/  LDG.E R2, [R4.64] ;  /* 0x0000002204027981 */ /* 0x0002a2000c1e1900 */
[----:B---3--:R-:W-:Y:S01]  /*d8e0*/  IMAD.U32 R10, RZ, RZ, UR36 ;  /* 0x00000024ff0a7e24 */ /* 0x008fe2000f8e00ff */
[----:B------:R-:W-:Y:S04]  /*d8f0*/  UIADD3 UR36, UR41, -UR39, URZ ;  /* 0x8000002729247290 */ /* 0x000fe8000fffe03f */
[----:B------:R-:W-:Y:S01]  /*d900*/  UIMAD UR36, UR36, UR12, -0x40 ;  /* 0xffffffc0242474a4 */ /* 0x000fe2000f8e020c */
[----:B----4-:R-:W-:Y:S03]  /*d910*/  MOV R11, UR37 ;  /* 0x00000025000b7c02 */ /* 0x010fe60008000f00 */
        /* <DEDUP_REMOVED lines=18> */
.L_x_2450:
        /* <DEDUP_REMOVED lines=24> */
[-C--:B------:R-:W-:Y:S02]  /*dbc0*/  @!P3 LEA R14, P1, R246, R250.reuse, 0x1 ;  /* 0x000000faf60eb211 */ /* 0x080fe400078208ff */
[----:B------:R-:W-:Y:S01]  /*dbd0*/  IADD3.X R164, R166, UR26, RZ, P2, !PT ;  /* 0x0000001aa6a47c10 */ /* 0x000fe200097fe4ff */
[----:B------:R-:W-:Y:S01]  /*dbe0*/  @P4 STS.128 [R239+0x14000], RZ ;  /* 0x014000ffef004388 */ /* 0x000fe20000000c00 */
[CC--:B------:R-:W-:Y:S02]  /*dbf0*/  @!P4 LEA R18, P2, R246.reuse, R250.reuse, 0x1 ;  /* 0x000000faf612c211 */ /* 0x0c0fe400078408ff */
[CCC-:B------:R-:W-:Y:S01]  /*dc00*/  @!P3 LEA.HI.X R15, R246.reuse, R251.reuse, R166.reuse, 0x1, P1 ;  /* 0x000000fbf60fb211 */ /* 0x1c0fe200008f0ca6 */
[----:B------:R-:W-:Y:S01]  /*dc10*/  @!PT LDS RZ, [RZ] ;  /* 0x00000000fffff984 */ /* 0x000fe20000000800 */
[----:B------:R-:W-:Y:S01]  /*dc20*/  @!PT LDS RZ, [RZ] ;  /* 0x00000000fffff984 */ /* 0x000fe20000000800 */
[----:B------:R-:W-:Y:S01]  /*dc30*/  @!PT LDS RZ, [RZ] ;  /* 0x00000000fffff984 */ /* 0x000fe20000000800 */
[----:B------:R1:W-:Y:S01]  /*dc40*/  @!P4 LDGSTS.E.BYPASS.LTC128B.128 [R239+0x14000], [R2.64+0x100] ;  /* 0x1400010002efcfae */ /* 0x0003e2000b901d62 */
[-C--:B------:R-:W-:Y:S02]  /*dc50*/  @!P4 LEA.HI.X R19, R246, R251.reuse, R166, 0x1, P2 ;  /* 0x000000fbf613c211 */ /* 0x080fe400010f0ca6 */
[CC--:B------:R-:W-:Y:S01]  /*dc60*/  @!P6 LEA R26, P0, R167.reuse, R250.reuse, 0x1 ;  /* 0x000000faa71ae211 */ /* 0x0c0fe200078008ff */
[----:B------:R-:W-:Y:S01]  /*dc70*/  @P3 STS.128 [R239+0x16000], RZ ;  /* 0x016000ffef003388 */ /* 0x000fe20000000c00 */
[CC--:B------:R-:W-:Y:S02]  /*dc80*/  @!P5 LEA R202, P2, R167.reuse, R250.reuse, 0x1 ;  /* 0x000000faa7cad211 */ /* 0x0c0fe400078408ff */
[CCC-:B------:R-:W-:Y:S01]  /*dc90*/  @!P6 LEA.HI.X R27, R167.reuse, R251.reuse, R164.reuse, 0x1, P0 ;  /* 0x000000fba71be211 */ /* 0x1c0fe200000f0ca4 */
[----:B------:R-:W-:Y:S01]  /*dca0*/  @!PT LDS RZ, [RZ] ;  /* 0x00000000fffff984 */ /* 0x000fe20000000800 */
[----:B------:R-:W-:Y:S01]  /*dcb0*/  @!PT LDS RZ, [RZ] ;  /* 0x00000000fffff984 */ /* 0x000fe20000000800 */
[----:B------:R-:W-:Y:S01]  /*dcc0*/  @!PT LDS RZ, [RZ] ;  /* 0x00000000fffff984 */ /* 0x000fe20000000800 */
[----:B------:R1:W-:Y:S01]  /*dcd0*/  @!P3 LDGSTS.E.BYPASS.LTC128B.128 [R239+0x16000], [R2.64+0x180] ;  /* 0x1600018002efbfae */ /* 0x0003e2000b901d62 */
[CCC-:B------:R-:W-:Y:S02]  /*dce0*/  @!P5 LEA.HI.X R203, R167.reuse, R251.reuse, R164.reuse, 0x1, P2 ;  /* 0x000000fba7cbd211 */ /* 0x1c0fe400010f0ca4 */
[CC--:B------:R-:W-:Y:S01]  /*dcf0*/  @!P4 LEA R198, P1, R167.reuse, R250.reuse, 0x1 ;  /* 0x000000faa7c6c211 */ /* 0x0c0fe200078208ff */
[----:B------:R-:W-:Y:S01]  /*dd00*/  @P6 STS.128 [R239+0x10800], RZ ;  /* 0x010800ffef006388 */ /* 0x000fe20000000c00 */
[CC--:B------:R-:W-:Y:S02]  /*dd10*/  @!P3 LEA R34, P0, R167.reuse, R250.reuse, 0x1 ;  /* 0x000000faa722b211 */ /* 0x0c0fe400078008ff */
[CCC-:B------:R-:W-:Y:S01]  /*dd20*/  @!P4 LEA.HI.X R199, R167.reuse, R251.reuse, R164.reuse, 0x1, P1 ;  /* 0x000000fba7c7c211 */ /* 0x1c0fe200008f0ca4 */
[----:B------:R-:W-:Y:S01]  /*dd30*/  @!PT LDS RZ, [RZ] ;  /* 0x00000000fffff984 */ /* 0x000fe20000000800 */
[----:B------:R-:W-:Y:S01]  /*dd40*/  @!PT LDS RZ, [RZ] ;  /* 0x00000000fffff984 */ /* 0x000fe20000000800 */
[----:B------:R-:W-:Y:S01]  /*dd50*/  @!PT LDS RZ, [RZ] ;  /* 0x00000000fffff984 */ /* 0x000fe20000000800 */
[----:B------:R2:W-:Y:S01]  /*dd60*/  @!P6 LDGSTS.E.BYPASS.LTC128B.128 [R239+0x10800], [R30.64] ;  /* 0x108000001eefefae */ /* 0x0005e2000b901d62 */
[CC--:B------:R-:W-:Y:S02]  /*dd70*/  @!P3 LEA.HI.X R35, R167.reuse, R251.reuse, R164, 0x1, P0 ;  /* 0x000000fba723b211 */ /* 0x0c0fe400000f0ca4 */
[----:B------:R-:W-:Y:S01]  /*dd80*/  IADD3 R166, P2, R167, UR27, RZ ;  /* 0x0000001ba7a67c10 */ /* 0x000fe2000ff5e0ff */
[----:B------:R-:W-:Y:S03]  /*dd90*/  @P5 STS.128 [R239+0x12800], RZ ;  /* 0x012800ffef005388 */ /* 0x000fe60000000c00 */
[-C--:B------:R-:W-:Y:S01]  /*dda0*/  @!P6 LEA R12, P0, R166, R250.reuse, 0x1 ;  /* 0x000000faa60ce211 */ /* 0x080fe200078008ff */
[----:B------:R-:W-:Y:S01]  /*ddb0*/  @!PT LDS RZ, [RZ] ;  /* 0x00000000fffff984 */ /* 0x000fe20000000800 */
[----:B------:R-:W-:Y:S01]  /*ddc0*/  @!PT LDS RZ, [RZ] ;  /* 0x00000000fffff984 */ /* 0x000fe20000000800 */
[----:B------:R-:W-:Y:S01]  /*ddd0*/  @!PT LDS RZ, [RZ] ;  /* 0x00000000fffff984 */ /* 0x000fe20000000800 */
[----:B------:R3:W-:Y:S01]  /*dde0*/  @!P5 LDGSTS.E.BYPASS.LTC128B.128 [R239+0x12800], [R22.64+0x80] ;  /* 0x1280008016efdfae */ /* 0x0007e2000b901d62 */
[----:B------:R-:W-:Y:S02]  /*ddf0*/  IADD3.X R164, R164, UR26, RZ, P2, !PT ;  /* 0x0000001aa4a47c10 */ /* 0x000fe400097fe4ff */
[CC--:B------:R-:W-:Y:S01]  /*de00*/  @!P5 LEA R194, P2, R166.reuse, R250.reuse, 0x1 ;  /* 0x000000faa6c2d211 */ /* 0x0c0fe200078408ff */
[----:B------:R-:W-:Y:S01]  /*de10*/  @P4 STS.128 [R239+0x14800], RZ ;  /* 0x014800ffef004388 */ /* 0x000fe20000000c00 */
[CCC-:B------:R-:W-:Y:S02]  /*de20*/  @!P6 LEA.HI.X R13, R166.reuse, R251.reuse, R164.reuse, 0x1, P0 ;  /* 0x000000fba60de211 */ /* 0x1c0fe400000f0ca4 */
[CCC-:B------:R-:W-:Y:S01]  /*de30*/  @!P5 LEA.HI.X R195, R166.reuse, R251.reuse, R164.reuse, 0x1, P2 ;  /* 0x000000fba6c3d211 */ /* 0x1c0fe200010f0ca4 */
[----:B------:R-:W-:Y:S01]  /*de40*/  @!PT LDS RZ, [RZ] ;  /* 0x00000000fffff984 */ /* 0x000fe20000000800 */
[----:B------:R-:W-:Y:S01]  /*de50*/  @!PT LDS RZ, [RZ] ;  /* 0x00000000fffff984 */ /* 0x000fe20000000800 */
[----:B------:R-:W-:Y:S01]  /*de60*/  @!PT LDS RZ, [RZ] ;  /* 0x00000000fffff984 */ /* 0x000fe20000000800 */
[----:B------:R4:W-:Y:S01]  /*de70*/  @!P4 LDGSTS.E.BYPASS.LTC128B.128 [R239+0x14800], [R18.64+0x100] ;  /* 0x1480010012efcfae */ /* 0x0009e2000b901d62 */
[CC--:B------:R-:W-:Y:S02]  /*de80*/  @!P4 LEA R206, P1, R166.reuse, R250.reuse, 0x1 ;  /* 0x000000faa6cec211 */ /* 0x0c0fe400078208ff */
[C---:B------:R-:W-:Y:S01]  /*de90*/  @!P3 LEA R250, P0, R166.reuse, R250, 0x1 ;  /* 0x000000faa6fab211 */ /* 0x040fe200078008ff */
[----:B------:R-:W-:Y:S01]  /*dea0*/  @P3 STS.128 [R239+0x16800], RZ ;  /* 0x016800ffef003388 */ /* 0x000fe20000000c00 */
[CCC-:B------:R-:W-:Y:S02]  /*deb0*/  @!P4 LEA.HI.X R207, R166.reuse, R251.reuse, R164.reuse, 0x1, P1 ;  /* 0x000000fba6cfc211 */ /* 0x1c0fe400008f0ca4 */
[----:B------:R-:W-:Y:S01]  /*dec0*/  @!P3 LEA.HI.X R251, R166, R251, R164, 0x1, P0 ;  /* 0x000000fba6fbb211 */ /* 0x000fe200000f0ca4 */
[----:B------:R-:W-:Y:S01]  /*ded0*/  @!PT LDS RZ, [RZ] ;  /* 0x00000000fffff984 */ /* 0x000fe20000000800 */
[----:B------:R-:W-:Y:S01]  /*dee0*/  @!PT LDS RZ, [RZ] ;  /* 0x00000000fffff984 */ /* 0x000fe20000000800 */
[----:B------:R-:W-:Y:S01]  /*def0*/  @!PT LDS RZ, [RZ] ;  /* 0x00000000fffff984 */ /* 0x000fe20000000800 */
[----:B------:R5:W-:Y:S01]  /*df00*/  @!P3 LDGSTS.E.BYPASS.LTC128B.128 [R239+0x16800], [R14.64+0x180] ;  /* 0x168001800eefbfae */ /* 0x000be2000b901d62 */
[----:B------:R-:W-:Y:S03]  /*df10*/  PLOP3.LUT P0, PT, PT, PT, UP2, 0x80, 0x0 ;  /* 0x000000000000781c */ /* 0x000fe60003f0f028 */
        /* <DEDUP_REMOVED lines=42> */
[----:B------:R-:W5:Y:S04]  /*e1c0*/  LDSM.16.M88.4 R176, [R233+0x8800] ;  /* 0x00880000e9b0783b */ /* 0x000f680000000200 */
[----:B------:R-:W3:Y:S04]  /*e1d0*/  LDSM.16.M88.4 R180, [R233+0x9000] ;  /* 0x00900000e9b4783b */ /* 0x000ee80000000200 */
        /* <DEDUP_REMOVED lines=12> */
[C---:B-----5:R-:W-:Y:S08]  /*e2a0*/  HMMA.16816.F32.BF16 R12, R168.reuse, R176, RZ ;  /* 0x000000b0a80c723c */ /* 0x060ff000000418ff */
[C---:B----4-:R-:W-:Y:S01]  /*e2b0*/  HMMA.16816.F32.BF16 R16, R168.reuse, R178, RZ ;  /* 0x000000b2a810723c */ /* 0x050fe200000418ff */
[----:B------:R-:W2:Y:S07]  /*e2c0*/  LDSM.16.M88.4 R176, [R227+0x8000] ;  /* 0x00800000e3b0783b */ /* 0x000eae0000000200 */
[C---:B---3--:R-:W-:Y:S08]  /*e2d0*/  HMMA.16816.F32.BF16 R20, R168.reuse, R180, RZ ;  /* 0x000000b4a814723c */ /* 0x048ff000000418ff */
        /* <DEDUP_REMOVED lines=234> */
[----:B------:R-:W-:Y:S01]  /*f180*/  IMAD.U32 R166, RZ, RZ, UR37 ;  /* 0x00000025ffa67e24 */ /* 0x000fe2000f8e00ff */
[----:B------:R-:W-:Y:S01]  /*f190*/  UIADD3 UR36, UR39, -UR37, URZ ;  /* 0x8000002527247290 */ /* 0x000fe2000fffe03f */
[----:B------:R-:W-:Y:S01]  /*f1a0*/  MOV R3, UR39 ;  /* 0x0000002700037c02 */ /* 0x000fe20008000f00 */
[----:B------:R-:W-:Y:S01]  /*f1b0*/  IMAD.U32 R164, RZ, RZ, UR37 ;  /* 0x00000025ffa47e24 */ /* 0x000fe2000f8e00ff */
[----:B------:R-:W-:Y:S01]  /*f1c0*/  MOV R2, UR39 ;  /* 0x0000002700027c02 */ /* 0x000fe20008000f00 */
[----:B------:R-:W-:Y:S01]  /*f1d0*/  UIMAD UR36, UR36, UR5, -0x40 ;  /* 0xffffffc0242474a4 */ /* 0x000fe2000f8e0205 */
        /* <DEDUP_REMOVED lines=9> */
[----:B------:R-:W-:Y:S01]  /*f270*/  UIMAD UR10, UR9, UR36, URZ ;  /* 0x00000024090a72a4 */ /* 0x000fe2000f8e023f */
[----:B--2---:R-:W-:Y:S01]  /*f280*/  IMAD.U32 R167, RZ, RZ, UR11 ;  /* 0x0000000bffa77e24 */ /* 0x004fe2000f8e00ff */
[----:B------:R-:W-:Y:S02]  /*f290*/  USHF.R.S32.HI UR11, URZ, 0x1f, UR36 ;  /* 0x0000001f3f0b7899 */ /* 0x000fe40008011424 */
[----:B------:R-:W-:Y:S02]  /*f2a0*/  UIMAD.WIDE.U32 UR36, UR8, UR36, URZ ;  /* 0x00000024082472a5 */ /* 0x000fe4000f8e003f */
[----:B------:R1:W2:Y:S01]  /*f2b0*/  LDG.E R3, [R166.64] ;  /* 0x00000022a6037981 */ /* 0x0002a2000c1e1900 */
[----:B------:R-:W-:Y:S01]  /*f2c0*/  UIMAD UR10, UR11, UR8, UR10 ;  /* 0x000000080b0a72a4 */ /* 0x000fe2000f8e020a */
[----:B---3--:R-:W-:Y:S02]  /*f2d0*/  MOV R172, UR40 ;  /* 0x0000002800ac7c02 */ /* 0x008fe40008000f00 */
[----:B------:R-:W-:Y:S02]  /*f2e0*/  UMOV UR11, UR9 ;  /* 0x00000009000b7c82 */ /* 0x000fe40008000000 */
[----:B------:R-:W-:Y:S01]  /*f2f0*/  UIADD3 UR10, UR37, UR10, URZ ;  /* 0x0000000a250a7290 */ /* 0x000fe2000fffe03f */
[----:B----4-:R-:W-:Y:S05]  /*f300*/  IMAD.U32 R173, RZ, RZ, UR41 ;  /* 0x00000029ffad7e24 */ /* 0x010fea000f8e00ff */
[----:B------:R-:W2:Y:S01]  /*f310*/  LDG.E R2, [R172.64] ;  /* 0x00000022ac027981 */ /* 0x000ea2000c1e1900 */
[----:B-1----:R-:W-:Y:S01]  /*f320*/  IMAD.U32 R166, RZ, RZ, UR36 ;  /* 0x00000024ffa67e24 */ /* 0x002fe2000f8e00ff */
[----:B------:R-:W-:Y:S01]  /*f330*/  MOV R167, UR37 ;  /* 0x0000002500a77c02 */ /* 0x000fe20008000f00 */
        /* <DEDUP_REMOVED lines=8> */
.L_x_2452:
        /* <DEDUP_REMOVED lines=117> */
.L_x_2451:
[----:B------:R-:W-:Y:S01]  /*fb10*/  UIADD3 UR31, UR28, -0x1, URZ ;  /* 0xffffffff1c1f7890 */ /* 0x000fe2000fffe03f */
[----:B-1----:R-:W-:Y:S01]  /*fb20*/  LDSM.16.MT88.4 R180, [R225+0x12800] ;  /* 0x01280000e1b4783b */ /* 0x002fe20000004200 */
[----:B------:R-:W-:Y:S02]  /*fb30*/  UISETP.GT.AND UP2, UPT, UR28, 0x1, UPT ;  /* 0x000000011c00788c */ /* 0x000fe4000bf44270 */
[----:B------:R-:W-:Y:S02]  /*fb40*/  UMOV UR10, UR23 ;  /* 0x00000017000a7c82 */ /* 0x000fe40008000000 */
[----:B------:R-:W-:Y:S01]  /*fb50*/  MOV R3, UR31 ;  /* 0x0000001f00037c02 */ /* 0x000fe20008000f00 */
[----:B------:R-:W-:Y:S02]  /*fb60*/  UMOV UR11, UR22 ;  /* 0x00000016000b7c82 */ /* 0x000fe40008000000 */
[----:B------:R-:W-:Y:S01]  /*fb70*/  LDSM.16.MT88.4 R184, [R224+0x12800] ;  /* 0x01280000e0b8783b */ /* 0x000fe20000004200 */
[----:B------:R-:W-:Y:S01]  /*fb80*/  LEA R2, R3, R238, 0x6 ;  /* 0x000000ee03027211 */ /* 0x000fe200078e30ff */
[----:B------:R-:W-:Y:S03]  /*fb90*/  UMOV UR28, UR31 ;  /* 0x0000001f001c7c82 */ /* 0x000fe60008000000 */
[C---:B------:R-:W-:Y:S01]  /*fba0*/  IADD3 R174, R2.reuse, 0x1, RZ ;  /* 0x0000000102ae7810 */ /* 0x040fe20007ffe0ff */
[----:B------:R-:W-:Y:S01]  /*fbb0*/  I2F R177, R2 ;  /* 0x0000000200b17306 */ /* 0x000fe20000201400 */
[C---:B------:R-:W-:Y:S01]  /*fbc0*/  IADD3 R175, R2.reuse, 0x8, RZ ;  /* 0x0000000802af7810 */ /* 0x040fe20007ffe0ff */
[----:B------:R-:W-:Y:S01]  /*fbd0*/  LDSM.16.MT88.4 R188, [R228+0x14800] ;  /* 0x01480000e4bc783b */ /* 0x000fe20000004200 */
[C---:B------:R-:W-:Y:S02]  /*fbe0*/  IADD3 R168, R2.reuse, 0x9, RZ ;  /* 0x0000000902a87810 */ /* 0x040fe40007ffe0ff */
[C---:B------:R-:W-:Y:S02]  /*fbf0*/  IADD3 R173, R2.reuse, 0x10, RZ ;  /* 0x0000001002ad7810 */ /* 0x040fe40007ffe0ff */
[C---:B------:R-:W-:Y:S02]  /*fc00*/  IADD3 R169, R2.reuse, 0x18, RZ ;  /* 0x0000001802a97810 */ /* 0x040fe40007ffe0ff */
[C---:B------:R-:W-:Y:S01]  /*fc10*/  IADD3 R172, R2.reuse, 0x11, RZ ;  /* 0x0000001102ac7810 */ /* 0x040fe20007ffe0ff */
[----:B------:R-:W-:Y:S01]  /*fc20*/  I2F R174, R174 ;  /* 0x000000ae00ae7306 */ /* 0x000fe20000201400 */
[C---:B------:R-:W-:Y:S02]  /*fc30*/  IADD3 R170, R2.reuse, 0x19, RZ ;  /* 0x0000001902aa7810 */ /* 0x040fe40007ffe0ff */
[C---:B------:R-:W-:Y:S02]  /*fc40*/  IADD3 R171, R2.reuse, 0x20, RZ ;  /* 0x0000002002ab7810 */ /* 0x040fe40007ffe0ff */
[C---:B------:R-:W-:Y:S02]  /*fc50*/  IADD3 R166, R2.reuse, 0x21, RZ ;  /* 0x0000002102a67810 */ /* 0x040fe40007ffe0ff */
[C---:B------:R-:W-:Y:S02]  /*fc60*/  IADD3 R167, R2.reuse, 0x28, RZ ;  /* 0x0000002802a77810 */ /* 0x040fe40007ffe0ff */
[C---:B------:R-:W-:Y:S01]  /*fc70*/  IADD3 R164, R2.reuse, 0x29, RZ ;  /* 0x0000002902a47810 */ /* 0x040fe20007ffe0ff */
[----:B------:R-:W-:Y:S01]  /*fc80*/  I2F R175, R175 ;  /* 0x000000af00af7306 */ /* 0x000fe20000201400 */
[----:B------:R-:W-:Y:S09]  /*fc90*/  IADD3 R3, R2, 0x30, RZ ;  /* 0x0000003002037810 */ /* 0x000ff20007ffe0ff */
[----:B------:R-:W-:Y:S10]  /*fca0*/  I2F R168, R168 ;  /* 0x000000a800a87306 */ /* 0x000ff40000201400 */
        /* <DEDUP_REMOVED lines=8> */
[----:B------:R-:W1:Y:S02]  /*fd30*/  I2F R3, R3 ;  /* 0x0000000300037306 */ /* 0x000e640000201400 */
[----:B-1----:R-:W-:Y:S02]  /*fd40*/  FFMA.FTZ R30, R3, UR4, R30 ;  /* 0x00000004031e7c23 */ /* 0x002fe4000801001e */
[C---:B------:R-:W-:Y:S02]  /*fd50*/  FFMA.FTZ R6, R177.reuse, UR4, R6 ;  /* 0x00000004b1067c23 */ /* 0x040fe40008010006 */
[----:B------:R-:W-:Y:S02]  /*fd60*/  FFMA.FTZ R4, R177, UR4, R4 ;  /* 0x00000004b1047c23 */ /* 0x000fe40008010004 */
[C---:B------:R-:W-:Y:S02]  /*fd70*/  FFMA.FTZ R7, R174.reuse, UR4, R7 ;  /* 0x00000004ae077c23 */ /* 0x040fe40008010007 */
[----:B------:R-:W-:Y:S01]  /*fd80*/  FFMA.FTZ R5, R174, UR4, R5 ;  /* 0x00000004ae057c23 */ /* 0x000fe20008010005 */
[----:B------:R-:W-:Y:S01]  /*fd90*/  FMNMX.FTZ R174, R6, R0, !PT ;  /* 0x0000000006ae7209 */ /* 0x000fe20007810000 */
[C---:B------:R-:W-:Y:S02]  /*fda0*/  FFMA.FTZ R10, R175.reuse, UR4, R10 ;  /* 0x00000004af0a7c23 */ /* 0x040fe4000801000a */
[----:B------:R-:W-:Y:S01]  /*fdb0*/  FFMA.FTZ R8, R175, UR4, R8 ;  /* 0x00000004af087c23 */ /* 0x000fe20008010008 */
[----:B------:R-:W-:Y:S01]  /*fdc0*/  FMNMX.FTZ R175, R7, R174, !PT ;  /* 0x000000ae07af7209 */ /* 0x000fe20007810000 */
[----:B------:R-:W-:Y:S01]  /*fdd0*/  FFMA.FTZ R11, R168, UR4, R11 ;  /* 0x00000004a80b7c23 */ /* 0x000fe2000801000b */
[----:B------:R-:W-:Y:S01]  /*fde0*/  FMNMX.FTZ R174, R4, R165, !PT ;  /* 0x000000a504ae7209 */ /* 0x000fe20007810000 */
[C---:B------:R-:W-:Y:S01]  /*fdf0*/  FFMA.FTZ R14, R173.reuse, UR4, R14 ;  /* 0x00000004ad0e7c23 */ /* 0x040fe2000801000e */
[----:B------:R-:W-:Y:S01]  /*fe00*/  FMNMX.FTZ R176, R10, R175, !PT ;  /* 0x000000af0ab07209 */ /* 0x000fe20007810000 */
[----:B------:R-:W-:Y:S01]  /*fe10*/  FFMA.FTZ R12, R173, UR4, R12 ;  /* 0x00000004ad0c7c23 */ /* 0x000fe2000801000c */
[----:B------:R-:W-:Y:S01]  /*fe20*/  FMNMX.FTZ R177, R5, R174, !PT ;  /* 0x000000ae05b17209 */ /* 0x000fe20007810000 */
[C---:B------:R-:W-:Y:S01]  /*fe30*/  FFMA.FTZ R16, R169.reuse, UR4, R16 ;  /* 0x00000004a9107c23 */ /* 0x040fe20008010010 */
[----:B------:R-:W-:Y:S01]  /*fe40*/  IADD3 R173, R2, 0x38, RZ ;  /* 0x0000003802ad7810 */ /* 0x000fe20007ffe0ff */
[----:B------:R-:W-:Y:S01]  /*fe50*/  FFMA.FTZ R18, R169, UR4, R18 ;  /* 0x00000004a9127c23 */ /* 0x000fe20008010012 */
[----:B------:R-:W-:Y:S01]  /*fe60*/  FMNMX.FTZ R175, R11, R176, !PT ;  /* 0x000000b00baf7209 */ /* 0x000fe20007810000 */
[----:B------:R-:W-:Y:S01]  /*fe70*/  FFMA.FTZ R9, R168, UR4, R9 ;  /* 0x00000004a8097c23 */ /* 0x000fe20008010009 */
[----:B------:R-:W-:Y:S01]  /*fe80*/  FMNMX.FTZ R174, R8, R177, !PT ;  /* 0x000000b108ae7209 */ /* 0x000fe20007810000 */
[----:B------:R1:W2:Y:S01]  /*fe90*/  I2F R169, R173 ;  /* 0x000000ad00a97306 */ /* 0x0002a20000201400 */
[----:B------:R-:W-:Y:S01]  /*fea0*/  FFMA.FTZ R15, R172, UR4, R15 ;  /* 0x00000004ac0f7c23 */ /* 0x000fe2000801000f */
[----:B------:R-:W-:Y:S01]  /*feb0*/  IADD3 R168, R2, 0x31, RZ ;  /* 0x0000003102a87810 */ /* 0x000fe20007ffe0ff */
[----:B------:R-:W-:Y:S01]  /*fec0*/  FFMA.FTZ R13, R172, UR4, R13 ;  /* 0x00000004ac0d7c23 */ /* 0x000fe2000801000d */
[----:B------:R-:W-:Y:S01]  /*fed0*/  FMNMX.FTZ R172, R14, R175, !PT ;  /* 0x000000af0eac7209 */ /* 0x000fe20007810000 */
[C---:B------:R-:W-:Y:S01]  /*fee0*/  FFMA.FTZ R19, R170.reuse, UR4, R19 ;  /* 0x00000004aa137c23 */ /* 0x040fe20008010013 */
[----:B------:R-:W-:Y:S01]  /*fef0*/  FMNMX.FTZ R175, R9, R174, !PT ;  /* 0x000000ae09af7209 */ /* 0x000fe20007810000 */
[----:B------:R-:W-:Y:S01]  /*ff00*/  FFMA.FTZ R17, R170, UR4, R17 ;  /* 0x00000004aa117c23 */ /* 0x000fe20008010011 */
[----:B------:R-:W-:Y:S01]  /*ff10*/  FMNMX.FTZ R177, R15, R172, !PT ;  /* 0x000000ac0fb17209 */ /* 0x000fe20007810000 */
[----:B------:R-:W-:Y:S01]  /*ff20*/  FFMA.FTZ R22, R171, UR4, R22 ;  /* 0x00000004ab167c23 */ /* 0x000fe20008010016 */
[----:B------:R-:W-:Y:S01]  /*ff30*/  FMNMX.FTZ R170, R12, R175, !PT ;  /* 0x000000af0caa7209 */ /* 0x000fe20007810000 */
[----:B------:R-:W3:Y:S01]  /*ff40*/  I2F R168, R168 ;  /* 0x000000a800a87306 */ /* 0x000ee20000201400 */
[----:B------:R-:W-:Y:S01]  /*ff50*/  FMNMX.FTZ R172, R18, R177, !PT ;  /* 0x000000b112ac7209 */ /* 0x000fe20007810000 */
[----:B------:R-:W-:Y:S01]  /*ff60*/  FFMA.FTZ R23, R166, UR4, R23 ;  /* 0x00000004a6177c23 */ /* 0x000fe20008010017 */
[----:B------:R-:W-:Y:S01]  /*ff70*/  FMNMX.FTZ R175, R13, R170, !PT ;  /* 0x000000aa0daf7209 */ /* 0x000fe20007810000 */
[----:B------:R-:W-:Y:S01]  /*ff80*/  FFMA.FTZ R20, R171, UR4, R20 ;  /* 0x00000004ab147c23 */ /* 0x000fe20008010014 */
[----:B------:R-:W-:Y:S01]  /*ff90*/  IADD3 R2, R2, 0x39, RZ ;  /* 0x0000003902027810 */ /* 0x000fe20007ffe0ff */
[----:B------:R-:W-:Y:S01]  /*ffa0*/  FFMA.FTZ R26, R167, UR4, R26 ;  /* 0x00000004a71a7c23 */ /* 0x000fe2000801001a */
[----:B------:R-:W-:Y:S01]  /*ffb0*/  FMNMX.FTZ R177, R19, R172, !PT ;  /* 0x000000ac13b17209 */ /* 0x000fe20007810000 */
[----:B------:R-:W-:Y:S01]  /*ffc0*/  FFMA.FTZ R21, R166, UR4, R21 ;  /* 0x00000004a6157c23 */ /* 0x000fe20008010015 */
[----:B------:R-:W-:Y:S01]  /*ffd0*/  FMNMX.FTZ R170, R16, R175, !PT ;  /* 0x000000af10aa7209 */ /* 0x000fe20007810000 */
[----:B------:R-:W-:Y:S01]  /*ffe0*/  FFMA.FTZ R27, R164, UR4, R27 ;  /* 0x00000004a41b7c23 */ /* 0x000fe2000801001b */
[----:B------:R-:W4:Y:S01]  /*fff0*/  I2F R2, R2 ;  /* 0x0000000200027306 */ /* 0x000f220000201400 */
[----:B------:R-:W-:Y:S01]  /*10000*/  FMNMX.FTZ R172, R22, R177, !PT ;  /* 0x000000b116ac7209 */ /* 0x000fe20007810000 */
[----:B------:R-:W-:Y:S01]  /*10010*/  FFMA.FTZ R24, R167, UR4, R24 ;  /* 0x00000004a7187c23 */ /* 0x000fe20008010018 */
[----:B------:R-:W-:Y:S01]  /*10020*/  FMNMX.FTZ R171, R17, R170, !PT ;  /* 0x000000aa11ab7209 */ /* 0x000fe20007810000 */
[----:B------:R-:W-:Y:S01]  /*10030*/  FFMA.FTZ R25, R164, UR4, R25 ;  /* 0x00000004a4197c23 */ /* 0x000fe20008010019 */
[----:B-1----:R-:W-:Y:S01]  /*10040*/  FMNMX.FTZ R173, R23, R172, !PT ;  /* 0x000000ac17ad7209 */ /* 0x002fe20007810000 */
[----:B------:R-:W-:Y:S01]  /*10050*/  FFMA.FTZ R28, R3, UR4, R28 ;  /* 0x00000004031c7c23 */ /* 0x000fe2000801001c */
[----:B------:R-:W-:Y:S01]  /*10060*/  FMNMX.FTZ R166, R20, R171, !PT ;  /* 0x000000ab14a67209 */ /* 0x000fe20007810000 */
[C---:B--2---:R-:W-:Y:S01]  /*10070*/  FFMA.FTZ R34, R169.reuse, UR4, R34 ;  /* 0x00000004a9227c23 */ /* 0x044fe20008010022 */
[----:B------:R-:W-:Y:S01]  /*10080*/  FMNMX.FTZ R170, R26, R173, !PT ;  /* 0x000000ad1aaa7209 */ /* 0x000fe20007810000 */
[----:B------:R-:W-:Y:S01]  /*10090*/  FFMA.FTZ R32, R169, UR4, R32 ;  /* 0x00000004a9207c23 */ /* 0x000fe20008010020 */
[----:B------:R-:W-:Y:S01]  /*100a0*/  FMNMX.FTZ R167, R21, R166, !PT ;  /* 0x000000a615a77209 */ /* 0x000fe20007810000 */
[----:B------:R-:W-:Y:S01]  /*100b0*/  LDSM.16.MT88.4 R172, [R226+0x10000] ;  /* 0x01000000e2ac783b */ /* 0x000fe20000004200 */
[----:B------:R-:W-:Y:S01]  /*100c0*/  FMNMX.FTZ R171, R27, R170, !PT ;  /* 0x000000aa1bab7209 */ /* 0x000fe20007810000 */
[----:B---3--:R-:W-:Y:S01]  /*100d0*/  FFMA.FTZ R31, R168, UR4, R31 ;  /* 0x00000004a81f7c23 */ /* 0x008fe2000801001f */
[----:B------:R-:W-:Y:S01]  /*100e0*/  FMNMX.FTZ R164, R24, R167, !PT ;  /* 0x000000a718a47209 */ /* 0x000fe20007810000 */
[----:B------:R-:W-:Y:S01]  /*100f0*/  FFMA.FTZ R29, R168, UR4, R29 ;  /* 0x00000004a81d7c23 */ /* 0x000fe2000801001d */
[----:B------:R-:W-:Y:S02]  /*10100*/  FMNMX.FTZ R166, R30, R171, !PT ;  /* 0x000000ab1ea67209 */ /* 0x000fe40007810000 */
[----:B------:R-:W-:Y:S01]  /*10110*/  FMNMX.FTZ R167, R25, R164, !PT ;  /* 0x000000a419a77209 */ /* 0x000fe20007810000 */
[----:B------:R-:W-:Y:S01]  /*10120*/  LDSM.16.MT88.4 R176, [R225+0x10000] ;  /* 0x01000000e1b0783b */ /* 0x000fe20000004200 */
[----:B------:R-:W-:Y:S02]  /*10130*/  FMNMX.FTZ R3, R31, R166, !PT ;  /* 0x000000a61f037209 */ /* 0x000fe40007810000 */
[----:B------:R-:W-:Y:S01]  /*10140*/  FMNMX.FTZ R166, R28, R167, !PT ;  /* 0x000000a71ca67209 */ /* 0x000fe20007810000 */
[----:B----4-:R-:W-:Y:S01]  /*10150*/  FFMA.FTZ R35, R2, UR4, R35 ;  /* 0x0000000402237c23 */ /* 0x010fe20008010023 */
[----:B------:R-:W-:Y:S01]  /*10160*/  FMNMX.FTZ R164, R34, R3, !PT ;  /* 0x0000000322a47209 */ /* 0x000fe20007810000 */
[----:B------:R-:W-:Y:S01]  /*10170*/  FFMA.FTZ R33, R2, UR4, R33 ;  /* 0x0000000402217c23 */ /* 0x000fe20008010021 */
        /* <DEDUP_REMOVED lines=12> */
[C---:B------:R-:W-:Y:S02]  /*10240*/  FMUL.FTZ R198, R3.reuse, c[0x0][0x23c] ;  /* 0x00008f0003c67a20 */ /* 0x040fe40000410000 */
[----:B------:R-:W-:Y:S01]  /*10250*/  FADD.FTZ R2, -R3, R0 ;  /* 0x0000000003027221 */ /* 0x000fe20000010100 */
[----:B--2---:R-:W-:Y:S02]  /*10260*/  FMNMX.FTZ R164, R169, R164, !PT ;  /* 0x000000a4a9a47209 */ /* 0x004fe40007810000 */
[----:B------:R-:W-:Y:S01]  /*10270*/  FSEL R198, R198, RZ, P0 ;  /* 0x000000ffc6c67208 */ /* 0x000fe20000000000 */
[----:B------:R-:W-:Y:S01]  /*10280*/  FMUL.FTZ R0, R2, c[0x0][0x23c] ;  /* 0x00008f0002007a20 */ /* 0x000fe20000410000 */
[C---:B------:R-:W-:Y:S01]  /*10290*/  FSETP.NEU.FTZ.AND P0, PT, R164.reuse, -INF , PT ;  /* 0xff800000a400780b */ /* 0x040fe20003f1d000 */
[C---:B------:R-:W-:Y:S01]  /*102a0*/  FMUL.FTZ R197, R164.reuse, c[0x0][0x23c] ;  /* 0x00008f00a4c57a20 */ /* 0x040fe20000410000 */
[----:B------:R-:W1:Y:S01]  /*102b0*/  LDSM.16.MT88.4 R168, [R228+0x10000] ;  /* 0x01000000e4a8783b */ /* 0x000e620000004200 */
[----:B------:R-:W-:Y:S02]  /*102c0*/  FADD.FTZ R2, -R164, R165 ;  /* 0x000000a5a4027221 */ /* 0x000fe40000010100 */
[--C-:B------:R-:W-:Y:S01]  /*102d0*/  FFMA.FTZ R196, R6, c[0x0][0x23c], -R198.reuse ;  /* 0x00008f0006c47a23 */ /* 0x100fe200000108c6 */
[----:B------:R-:W-:Y:S01]  /*102e0*/  FSEL R197, R197, RZ, P0 ;  /* 0x000000ffc5c57208 */ /* 0x000fe20000000000 */
[--C-:B------:R-:W-:Y:S01]  /*102f0*/  FFMA.FTZ R167, R7, c[0x0][0x23c], -R198.reuse ;  /* 0x00008f0007a77a23 */ /* 0x100fe200000108c6 */
[----:B------:R-:W2:Y:S01]  /*10300*/  MUFU.EX2 R0, R0 ;  /* 0x0000000000007308 */ /* 0x000ea20000000800 */
[--C-:B------:R-:W-:Y:S01]  /*10310*/  FFMA.FTZ R166, R10, c[0x0][0x23c], -R198.reuse ;  /* 0x00008f000aa67a23 */ /* 0x100fe200000108c6 */
[----:B------:R-:W-:Y:S01]  /*10320*/  PLOP3.LUT P0, PT, PT, PT, UP2, 0x80, 0x0 ;  /* 0x000000000000781c */ /* 0x000fe20003f0f028 */
[--C-:B------:R-:W-:Y:S02]  /*10330*/  FFMA.FTZ R195, R4, c[0x0][0x23c], -R197.reuse ;  /* 0x00008f0004c37a23 */ /* 0x100fe400000108c5 */
[--C-:B------:R-:W-:Y:S02]  /*10340*/  FFMA.FTZ R194, R5, c[0x0][0x23c], -R197.reuse ;  /* 0x00008f0005c27a23 */ /* 0x100fe400000108c5 */
[--C-:B------:R-:W-:Y:S02]  /*10350*/  FFMA.FTZ R193, R8, c[0x0][0x23c], -R197.reuse ;  /* 0x00008f0008c17a23 */ /* 0x100fe400000108c5 */
[--C-:B------:R-:W-:Y:S01]  /*10360*/  FFMA.FTZ R192, R9, c[0x0][0x23c], -R197.reuse ;  /* 0x00008f0009c07a23 */ /* 0x100fe200000108c5 */
[----:B------:R-:W-:Y:S01]  /*10370*/  MUFU.EX2 R196, R196 ;  /* 0x000000c400c47308 */ /* 0x000fe20000000800 */
[----:B------:R-:W-:Y:S02]  /*10380*/  FMUL.FTZ R165, R2, c[0x0][0x23c] ;  /* 0x00008f0002a57a20 */ /* 0x000fe40000410000 */
[--C-:B------:R-:W-:Y:S02]  /*10390*/  FFMA.FTZ R11, R11, c[0x0][0x23c], -R198.reuse ;  /* 0x00008f000b0b7a23 */ /* 0x100fe400000108c6 */
[--C-:B------:R-:W-:Y:S02]  /*103a0*/  FFMA.FTZ R199, R14, c[0x0][0x23c], -R198.reuse ;  /* 0x00008f000ec77a23 */ /* 0x100fe400000108c6 */
[--C-:B------:R-:W-:Y:S02]  /*103b0*/  FFMA.FTZ R200, R15, c[0x0][0x23c], -R198.reuse ;  /* 0x00008f000fc87a23 */ /* 0x100fe400000108c6 */
[--C-:B------:R-:W-:Y:S01]  /*103c0*/  FFMA.FTZ R204, R12, c[0x0][0x23c], -R197.reuse ;  /* 0x00008f000ccc7a23 */ /* 0x100fe200000108c5 */
[----:B------:R-:W3:Y:S01]  /*103d0*/  MUFU.EX2 R2, R165 ;  /* 0x000000a500027308 */ /* 0x000ee20000000800 */
[--C-:B------:R-:W-:Y:S02]  /*103e0*/  FFMA.FTZ R203, R13, c[0x0][0x23c], -R197.reuse ;  /* 0x00008f000dcb7a23 */ /* 0x100fe400000108c5 */
[--C-:B------:R-:W-:Y:S02]  /*103f0*/  FFMA.FTZ R201, R18, c[0x0][0x23c], -R198.reuse ;  /* 0x00008f0012c97a23 */ /* 0x100fe400000108c6 */
[C---:B--2---:R-:W-:Y:S02]  /*10400*/  FMUL.FTZ R6, R0.reuse, R162 ;  /* 0x000000a200067220 */ /* 0x044fe40000410000 */
[C---:B------:R-:W-:Y:S02]  /*10410*/  FMUL.FTZ R7, R0.reuse, R163 ;  /* 0x000000a300077220 */ /* 0x040fe40000410000 */
[C---:B------:R-:W-:Y:S01]  /*10420*/  FMUL.FTZ R10, R0.reuse, R158 ;  /* 0x0000009e000a7220 */ /* 0x040fe20000410000 */
[----:B------:R-:W2:Y:S01]  /*10430*/  MUFU.EX2 R167, R167 ;  /* 0x000000a700a77308 */ /* 0x000ea20000000800 */
[C---:B------:R-:W-:Y:S02]  /*10440*/  FMUL.FTZ R38, R0.reuse, R38 ;  /* 0x0000002600267220 */ /* 0x040fe40000410000 */
[C---:B------:R-:W-:Y:S02]  /*10450*/  FMUL.FTZ R39, R0.reuse, R39 ;  /* 0x0000002700277220 */ /* 0x040fe40000410000 */
        /* <DEDUP_REMOVED lines=12> */
[----:B--2---:R-:W-:Y:S01]  /*10520*/  F2FP.BF16.PACK_AB R161, R167, R196 ;  /* 0x000000c4a7a1723e */ /* 0x004fe200000010ff */
[C---:B------:R-:W-:Y:S02]  /*10530*/  FMUL.FTZ R37, R2.reuse, R37 ;  /* 0x0000002502257220 */ /* 0x040fe40000410000 */
[C---:B------:R-:W-:Y:S02]  /*10540*/  FMUL.FTZ R40, R2.reuse, R40 ;  /* 0x0000002802287220 */ /* 0x040fe40000410000 */
[C---:B------:R-:W-:Y:S01]  /*10550*/  FMUL.FTZ R41, R2.reuse, R41 ;  /* 0x0000002902297220 */ /* 0x040fe20000410000 */
[----:B------:R-:W-:Y:S01]  /*10560*/  MUFU.EX2 R195, R195 ;  /* 0x000000c300c37308 */ /* 0x000fe20000000800 */
[C---:B------:R-:W-:Y:S02]  /*10570*/  FMUL.FTZ R12, R2.reuse, R152 ;  /* 0x00000098020c7220 */ /* 0x040fe40000410000 */
[----:B------:R-:W-:Y:S02]  /*10580*/  FMUL.FTZ R13, R2, R153 ;  /* 0x00000099020d7220 */ /* 0x000fe40000410000 */
[----:B------:R-:W-:Y:S01]  /*10590*/  LDSM.16.MT88.4 R152, [R228+0x10800] ;  /* 0x01080000e498783b */ /* 0x000fe20000004200 */
[----:B------:R-:W-:Y:S02]  /*105a0*/  FMUL.FTZ R47, R0, R47 ;  /* 0x0000002f002f7220 */ /* 0x000fe40000410000 */
[C---:B------:R-:W-:Y:S02]  /*105b0*/  FMUL.FTZ R44, R2.reuse, R44 ;  /* 0x0000002c022c7220 */ /* 0x040fe40000410000 */
[----:B------:R-:W2:Y:S01]  /*105c0*/  MUFU.EX2 R194, R194 ;  /* 0x000000c200c27308 */ /* 0x000ea20000000800 */
[----:B------:R-:W-:Y:S02]  /*105d0*/  FMUL.FTZ R45, R2, R45 ;  /* 0x0000002d022d7220 */ /* 0x000fe40000410000 */
[C---:B------:R-:W-:Y:S01]  /*105e0*/  FMUL.FTZ R50, R0.reuse, R50 ;  /* 0x0000003200327220 */ /* 0x040fe20000410000 */
[----:B---3--:R-:W-:Y:S01]  /*105f0*/  F2FP.BF16.PACK_AB R163, R165, R166 ;  /* 0x000000a6a5a3723e */ /* 0x008fe200000010ff */
[C---:B------:R-:W-:Y:S02]  /*10600*/  FMUL.FTZ R11, R0.reuse, R159 ;  /* 0x0000009f000b7220 */ /* 0x040fe40000410000 */
[----:B------:R-:W3:Y:S01]  /*10610*/  LDSM.16.MT88.4 R156, [R224+0x10000] ;  /* 0x01000000e09c783b */ /* 0x000ee20000004200 */
[----:B------:R-:W-:Y:S02]  /*10620*/  FMUL.FTZ R51, R0, R51 ;  /* 0x0000003300337220 */ /* 0x000fe40000410000 */
[----:B------:R-:W-:Y:S01]  /*10630*/  MUFU.EX2 R193, R193 ;  /* 0x000000c100c17308 */ /* 0x000fe20000000800 */
[C---:B------:R-:W-:Y:S02]  /*10640*/  FMUL.FTZ R48, R2.reuse, R48 ;  /* 0x0000003002307220 */ /* 0x040fe40000410000 */
[----:B------:R-:W-:Y:S02]  /*10650*/  FMUL.FTZ R49, R2, R49 ;  /* 0x0000003102317220 */ /* 0x000fe40000410000 */
[C---:B------:R-:W-:Y:S02]  /*10660*/  FMUL.FTZ R54, R0.reuse, R54 ;  /* 0x0000003600367220 */ /* 0x040fe40000410000 */
[----:B------:R-:W-:Y:S02]  /*10670*/  FMUL.FTZ R55, R0, R55 ;  /* 0x0000003700377220 */ /* 0x000fe40000410000 */
[C---:B------:R-:W-:Y:S01]  /*10680*/  FMUL.FTZ R52, R2.reuse, R52 ;  /* 0x0000003402347220 */ /* 0x040fe20000410000 */
[----:B------:R-:W4:Y:S01]  /*10690*/  MUFU.EX2 R192, R192 ;  /* 0x000000c000c07308 */ /* 0x000f220000000800 */
[----:B------:R-:W-:Y:S02]  /*106a0*/  FMUL.FTZ R53, R2, R53 ;  /* 0x0000003502357220 */ /* 0x000fe40000410000 */
[----:B------:R-:W-:Y:S01]  /*106b0*/  FMUL.FTZ R58, R0, R58 ;  /* 0x0000003a003a7220 */ /* 0x000fe20000410000 */
        /* <DEDUP_REMOVED lines=10> */
[----:B------:R-:W-:Y:S01]  /*10760*/  MUFU.EX2 R200, R200 ;  /* 0x000000c800c87308 */ /* 0x000fe20000000800 */
[----:B------:R-:W-:Y:S02]  /*10770*/  FMUL.FTZ R67, R0, R67 ;  /* 0x0000004300437220 */ /* 0x000fe40000410000 */
[----:B------:R-:W-:Y:S01]  /*10780*/  FMUL.FTZ R64, R2, R64 ;  /* 0x0000004002407220 */ /* 0x000fe20000410000 */
[----:B----4-:R-:W-:Y:S01]  /*10790*/  F2FP.BF16.PACK_AB R162, R192, R193 ;  /* 0x000000c1c0a2723e */ /* 0x010fe200000010ff */
[----:B------:R-:W-:Y:S02]  /*107a0*/  FMUL.FTZ R65, R2, R65 ;  /* 0x0000004102417220 */ /* 0x000fe40000410000 */
[C---:B------:R-:W-:Y:S02]  /*107b0*/  FMUL.FTZ R70, R0.reuse, R70 ;  /* 0x0000004600467220 */ /* 0x040fe40000410000 */
[----:B------:R-:W-:Y:S01]  /*107c0*/  FMUL.FTZ R71, R0, R71 ;  /* 0x0000004700477220 */ /* 0x000fe20000410000 */
[----:B------:R-:W-:Y:S01]  /*107d0*/  MUFU.EX2 R201, R201 ;  /* 0x000000c900c97308 */ /* 0x000fe20000000800 */
[C---:B-1----:R-:W-:Y:S05]  /*107e0*/  HMMA.16816.F32.BF16 R4, R160.reuse, R168, R4 ;  /* 0x000000a8a004723c */ /* 0x042fea0000041804 */
[C---:B------:R-:W-:Y:S02]  /*107f0*/  FMUL.FTZ R68, R2.reuse, R68 ;  /* 0x0000004402447220 */ /* 0x040fe40000410000 */
[----:B------:R-:W-:Y:S01]  /*10800*/  FMUL.FTZ R69, R2, R69 ;  /* 0x0000004502457220 */ /* 0x000fe20000410000 */
[C---:B------:R-:W-:Y:S01]  /*10810*/  HMMA.16816.F32.BF16 R8, R160.reuse, R170, R8 ;  /* 0x000000aaa008723c */ /* 0x040fe20000041808 */
[----:B------:R-:W1:Y:S01]  /*10820*/  LDSM.16.MT88.4 R168, [R228+0x12000] ;  /* 0x01200000e4a8783b */ /* 0x000e620000004200 */
[----:B------:R-:W-:Y:S02]  /*10830*/  MUFU.EX2 R204, R204 ;  /* 0x000000cc00cc7308 */ /* 0x000fe40000000800 */
[C---:B------:R-:W-:Y:S02]  /*10840*/  FMUL.FTZ R74, R0.reuse, R74 ;  /* 0x0000004a004a7220 */ /* 0x040fe40000410000 */
[----:B------:R-:W-:Y:S02]  /*10850*/  FMUL.FTZ R75, R0, R75 ;  /* 0x0000004b004b7220 */ /* 0x000fe40000410000 */
[C---:B------:R-:W-:Y:S04]  /*10860*/  HMMA.16816.F32.BF16 R36, R160.reuse, R172, R36 ;  /* 0x000000aca024723c */ /* 0x040fe80000041824 */
[C---:B------:R-:W-:Y:S01]  /*10870*/  FMUL.FTZ R72, R2.reuse, R72 ;  /* 0x0000004802487220 */ /* 0x040fe20000410000 */
[----:B------:R-:W2:Y:S01]  /*10880*/  MUFU.EX2 R203, R203 ;  /* 0x000000cb00cb7308 */ /* 0x000ea20000000800 */
        /* <DEDUP_REMOVED lines=34> */
[C---:B---3--:R-:W-:Y:S03]  /*10ab0*/  HMMA.16816.F32.BF16 R76, R160.reuse, R156, R76 ;  /* 0x0000009ca04c723c */ /* 0x048fe6000004184c */
[----:B------:R-:W-:Y:S02]  /*10ac0*/  FMUL.FTZ R93, R2, R93 ;  /* 0x0000005d025d7220 */ /* 0x000fe40000410000 */
[C---:B------:R-:W-:Y:S02]  /*10ad0*/  FMUL.FTZ R98, R0.reuse, R98 ;  /* 0x0000006200627220 */ /* 0x040fe40000410000 */
[----:B------:R-:W-:Y:S01]  /*10ae0*/  FMUL.FTZ R99, R0, R99 ;  /* 0x0000006300637220 */ /* 0x000fe20000410000 */
        /* <DEDUP_REMOVED lines=69> */
[----:B------:R-:W-:Y:S02]  /*10f40*/  FFMA.FTZ R202, R19, c[0x0][0x23c], -R198 ;  /* 0x00008f0013ca7a23 */ /* 0x000fe400000108c6 */
[--C-:B------:R-:W-:Y:S03]  /*10f50*/  FFMA.FTZ R205, R16, c[0x0][0x23c], -R197.reuse ;  /* 0x00008f0010cd7a23 */ /* 0x100fe600000108c5 */
[C---:B----4-:R-:W-:Y:S01]  /*10f60*/  HMMA.16816.F32.BF16 R140, R160.reuse, R172, R140 ;  /* 0x000000aca08c723c */ /* 0x050fe2000004188c */
[----:B------:R-:W4:Y:S02]  /*10f70*/  MUFU.EX2 R202, R202 ;  /* 0x000000ca00ca7308 */ /* 0x000f240000000800 */
[----:B------:R-:W-:Y:S02]  /*10f80*/  FFMA.FTZ R206, R17, c[0x0][0x23c], -R197 ;  /* 0x00008f0011ce7a23 */ /* 0x000fe400000108c5 */
[C---:B------:R-:W-:Y:S02]  /*10f90*/  FMUL.FTZ R18, R0.reuse, R150 ;  /* 0x0000009600127220 */ /* 0x040fe40000410000 */
[----:B------:R-:W-:Y:S01]  /*10fa0*/  FMUL.FTZ R19, R0, R151 ;  /* 0x0000009700137220 */ /* 0x000fe20000410000 */
[C---:B------:R-:W-:Y:S01]  /*10fb0*/  HMMA.16816.F32.BF16 R12, R160.reuse, R174, R12 ;  /* 0x000000aea00c723c */ /* 0x040fe2000004180c */
[----:B------:R-:W5:Y:S02]  /*10fc0*/  LDSM.16.MT88.4 R172, [R225+0x10800] ;  /* 0x01080000e1ac783b */ /* 0x000f640000004200 */
[----:B------:R-:W-:Y:S01]  /*10fd0*/  MUFU.EX2 R205, R205 ;  /* 0x000000cd00cd7308 */ /* 0x000fe20000000800 */
[C---:B------:R-:W-:Y:S01]  /*10fe0*/  FMUL.FTZ R16, R2.reuse, R148 ;  /* 0x0000009402107220 */ /* 0x040fe20000410000 */
[----:B--2---:R-:W-:Y:S01]  /*10ff0*/  F2FP.BF16.PACK_AB R148, R203, R204 ;  /* 0x000000cccb94723e */ /* 0x004fe200000010ff */
[----:B------:R-:W-:Y:S01]  /*11000*/  FMUL.FTZ R17, R2, R149 ;  /* 0x0000009502117220 */ /* 0x000fe20000410000 */
[----:B------:R-:W-:Y:S01]  /*11010*/  F2FP.BF16.PACK_AB R149, R200, R199 ;  /* 0x000000c7c895723e */ /* 0x000fe200000010ff */
[C---:B------:R-:W-:Y:S04]  /*11020*/  FMUL.FTZ R146, R0.reuse, R146 ;  /* 0x0000009200927220 */ /* 0x040fe80000410000 */
[----:B------:R-:W-:Y:S01]  /*11030*/  FMUL.FTZ R147, R0, R147 ;  /* 0x0000009300937220 */ /* 0x000fe20000410000 */
[C---:B---3--:R-:W-:Y:S01]  /*11040*/  HMMA.16816.F32.BF16 R16, R160.reuse, R156, R16 ;  /* 0x0000009ca010723c */ /* 0x048fe20000041810 */
[----:B------:R-:W2:Y:S02]  /*11050*/  MUFU.EX2 R206, R206 ;  /* 0x000000ce00ce7308 */ /* 0x000ea40000000800 */
[----:B------:R-:W-:Y:S01]  /*11060*/  FMUL.FTZ R144, R2, R144 ;  /* 0x0000009002907220 */ /* 0x000fe20000410000 */
[----:B----4-:R-:W-:Y:S01]  /*11070*/  F2FP.BF16.PACK_AB R151, R202, R201 ;  /* 0x000000c9ca97723e */ /* 0x010fe200000010ff */
[----:B------:R-:W-:Y:S02]  /*11080*/  FMUL.FTZ R145, R2, R145 ;  /* 0x0000009102917220 */ /* 0x000fe40000410000 */
[----:B------:R-:W-:Y:S01]  /*11090*/  FFMA.FTZ R196, R0, R247, R196 ;  /* 0x000000f700c47223 */ /* 0x000fe200000100c4 */
[----:B------:R-:W-:Y:S01]  /*110a0*/  MOV R0, R3 ;  /* 0x0000000300007202 */ /* 0x000fe20000000f00 */
[----:B------:R-:W-:Y:S03]  /*110b0*/  FFMA.FTZ R195, R2, R249, R195 ;  /* 0x000000f902c37223 */ /* 0x000fe600000100c3 */
[----:B------:R-:W-:Y:S01]  /*110c0*/  HMMA.16816.F32.BF16 R144, R160, R158, R144 ;  /* 0x0000009ea090723c */ /* 0x000fe20000041890 */
[----:B------:R-:W3:Y:S02]  /*110d0*/  LDSM.16.MT88.4 R156, [R228+0x12800] ;  /* 0x01280000e49c783b */ /* 0x000ee40000004200 */
[----:B------:R-:W-:Y:S02]  /*110e0*/  FADD.FTZ R167, R167, R196 ;  /* 0x000000c4a7a77221 */ /* 0x000fe40000010000 */
[----:B------:R-:W-:Y:S02]  /*110f0*/  FADD.FTZ R194, R194, R195 ;  /* 0x000000c3c2c27221 */ /* 0x000fe40000010000 */
[----:B------:R-:W-:Y:S02]  /*11100*/  FADD.FTZ R166, R166, R167 ;  /* 0x000000a7a6a67221 */ /* 0x000fe40000010000 */
[----:B------:R-:W4:Y:S03]  /*11110*/  LDSM.16.MT88.4 R160, [R226+0x12800] ;  /* 0x01280000e2a0783b */ /* 0x000f260000004200 */
[----:B------:R-:W-:Y:S01]  /*11120*/  FADD.FTZ R193, R193, R194 ;  /* 0x000000c2c1c17221 */ /* 0x000fe20000010000 */
[----:B--2---:R-:W-:Y:S01]  /*11130*/  F2FP.BF16.PACK_AB R150, R206, R205 ;  /* 0x000000cdce96723e */ /* 0x004fe200000010ff */
[----:B------:R-:W-:Y:S01]  /*11140*/  FADD.FTZ R166, R165, R166 ;  /* 0x000000a6a5a67221 */ /* 0x000fe20000010000 */
[----:B------:R-:W-:Y:S01]  /*11150*/  MOV R165, R164 ;  /* 0x000000a400a57202 */ /* 0x000fe20000000f00 */
[----:B------:R-:W-:Y:S02]  /*11160*/  FADD.FTZ R193, R192, R193 ;  /* 0x000000c1c0c17221 */ /* 0x000fe40000010000 */
[----:B------:R-:W-:Y:S02]  /*11170*/  FADD.FTZ R199, R199, R166 ;  /* 0x000000a6c7c77221 */ /* 0x000fe40000010000 */
[C---:B------:R-:W-:Y:S05]  /*11180*/  HMMA.16816.F32.BF16 R4, R148.reuse, R152, R4 ;  /* 0x000000989404723c */ /* 0x040fea0000041804 */
[----:B------:R-:W-:Y:S02]  /*11190*/  FADD.FTZ R204, R204, R193 ;  /* 0x000000c1cccc7221 */ /* 0x000fe40000010000 */
[----:B------:R-:W-:Y:S01]  /*111a0*/  FADD.FTZ R200, R200, R199 ;  /* 0x000000c7c8c87221 */ /* 0x000fe20000010000 */
[C---:B------:R-:W-:Y:S01]  /*111b0*/  HMMA.16816.F32.BF16 R8, R148.reuse, R154, R8 ;  /* 0x0000009a9408723c */ /* 0x040fe20000041808 */
[----:B------:R-:W2:Y:S03]  /*111c0*/  LDSM.16.MT88.4 R152, [R226+0x14800] ;  /* 0x01480000e298783b */ /* 0x000ea60000004200 */
[----:B------:R-:W-:Y:S02]  /*111d0*/  FADD.FTZ R204, R203, R204 ;  /* 0x000000cccbcc7221 */ /* 0x000fe40000010000 */
[----:B------:R-:W-:Y:S02]  /*111e0*/  FADD.FTZ R201, R201, R200 ;  /* 0x000000c8c9c97221 */ /* 0x000fe40000010000 */
[C---:B-1----:R-:W-:Y:S04]  /*111f0*/  HMMA.16816.F32.BF16 R36, R148.reuse, R168, R36 ;  /* 0x000000a89424723c */ /* 0x042fe80000041824 */
[----:B------:R-:W-:Y:S02]  /*11200*/  FADD.FTZ R205, R205, R204 ;  /* 0x000000cccdcd7221 */ /* 0x000fe40000010000 */
[----:B------:R-:W-:Y:S02]  /*11210*/  FADD.FTZ R201, R202, R201 ;  /* 0x000000c9cac97221 */ /* 0x000fe40000010000 */
[C---:B------:R-:W-:Y:S01]  /*11220*/  HMMA.16816.F32.BF16 R40, R148.reuse, R170, R40 ;  /* 0x000000aa9428723c */ /* 0x040fe20000041828 */
[----:B------:R-:W1:Y:S03]  /*11230*/  LDSM.16.MT88.4 R168, [R225+0x14800] ;  /* 0x01480000e1a8783b */ /* 0x000e660000004200 */
[----:B------:R-:W-:Y:S04]  /*11240*/  FADD.FTZ R205, R206, R205 ;  /* 0x000000cdcecd7221 */ /* 0x000fe80000010000 */
[C---:B-----5:R-:W-:Y:S08]  /*11250*/  HMMA.16816.F32.BF16 R44, R148.reuse, R172, R44 ;  /* 0x000000ac942c723c */ /* 0x060ff0000004182c */
        /* <DEDUP_REMOVED lines=8> */
[C---:B---3--:R-:W-:Y:S04]  /*112e0*/  HMMA.16816.F32.BF16 R60, R148.reuse, R156, R60 ;  /* 0x0000009c943c723c */ /* 0x048fe8000004183c */
[--C-:B------:R-:W-:Y:S03]  /*112f0*/  FFMA.FTZ R179, R27, c[0x0][0x23c], -R198.reuse ;  /* 0x00008f001bb37a23 */ /* 0x100fe600000108c6 */
[----:B------:R-:W3:Y:S01]  /*11300*/  MUFU.EX2 R177, R177 ;  /* 0x000000b100b17308 */ /* 0x000ee20000000800 */
[C---:B------:R-:W-:Y:S01]  /*11310*/  HMMA.16816.F32.BF16 R64, R148.reuse, R158, R64 ;  /* 0x0000009e9440723c */ /* 0x040fe20000041840 */
[----:B------:R-:W5:Y:S07]  /*11320*/  LDSM.16.MT88.4 R156, [R224+0x14800] ;  /* 0x01480000e09c783b */ /* 0x000f6e0000004200 */
        /* <DEDUP_REMOVED lines=9> */
[----:B---3--:R-:W-:Y:S01]  /*113c0*/  F2FP.BF16.PACK_AB R21, R177, R176 ;  /* 0x000000b0b115723e */ /* 0x008fe200000010ff */
[----:B------:R-:W-:Y:S01]  /*113d0*/  MUFU.EX2 R180, R180 ;  /* 0x000000b400b47308 */ /* 0x000fe20000000800 */
[--C-:B------:R-:W-:Y:S01]  /*113e0*/  FFMA.FTZ R182, R24, c[0x0][0x23c], -R197.reuse ;  /* 0x00008f0018b67a23 */ /* 0x100fe200000108c5 */
[C---:B------:R-:W-:Y:S04]  /*113f0*/  HMMA.16816.F32.BF16 R84, R148.reuse, R184, R84 ;  /* 0x000000b89454723c */ /* 0x040fe80000041854 */
[----:B------:R-:W-:Y:S01]  /*11400*/  FFMA.FTZ R183, R25, c[0x0][0x23c], -R197 ;  /* 0x00008f0019b77a23 */ /* 0x000fe200000108c5 */
[----:B-1----:R-:W-:Y:S01]  /*11410*/  F2FP.BF16.PACK_AB R23, R179, R178 ;  /* 0x000000b2b317723e */ /* 0x002fe200000010ff */
[----:B------:R-:W-:Y:S01]  /*11420*/  LDSM.16.MT88.4 R24, [R226+0x11000] ;  /* 0x01100000e218783b */ /* 0x000fe20000004200 */
[--C-:B------:R-:W-:Y:S01]  /*11430*/  FFMA.FTZ R184, R30, c[0x0][0x23c], -R198.reuse ;  /* 0x00008f001eb87a23 */ /* 0x100fe200000108c6 */
[C---:B------:R-:W-:Y:S01]  /*11440*/  HMMA.16816.F32.BF16 R88, R148.reuse, R186, R88 ;  /* 0x000000ba9458723c */ /* 0x040fe20000041858 */
[----:B------:R-:W1:Y:S03]  /*11450*/  MUFU.EX2 R181, R181 ;  /* 0x000000b500b57308 */ /* 0x000e660000000800 */
[--C-:B------:R-:W-:Y:S02]  /*11460*/  FFMA.FTZ R185, R31, c[0x0][0x23c], -R198.reuse ;  /* 0x00008f001fb97a23 */ /* 0x100fe400000108c6 */
[----:B------:R-:W-:Y:S02]  /*11470*/  FADD.FTZ R176, R176, R201 ;  /* 0x000000c9b0b07221 */ /* 0x000fe40000010000 */
[C---:B------:R-:W-:Y:S03]  /*11480*/  HMMA.16816.F32.BF16 R92, R148.reuse, R188, R92 ;  /* 0x000000bc945c723c */ /* 0x040fe6000004185c */
[----:B------:R-:W-:Y:S01]  /*11490*/  MUFU.EX2 R182, R182 ;  /* 0x000000b600b67308 */ /* 0x000fe20000000800 */
[--C-:B------:R-:W-:Y:S02]  /*114a0*/  FFMA.FTZ R186, R34, c[0x0][0x23c], -R198.reuse ;  /* 0x00008f0022ba7a23 */ /* 0x100fe400000108c6 */
[----:B------:R-:W-:Y:S02]  /*114b0*/  FFMA.FTZ R198, R35, c[0x0][0x23c], -R198 ;  /* 0x00008f0023c67a23 */ /* 0x000fe400000108c6 */
[C---:B------:R-:W-:Y:S04]  /*114c0*/  HMMA.16816.F32.BF16 R96, R148.reuse, R190, R96 ;  /* 0x000000be9460723c */ /* 0x040fe80000041860 */
[--C-:B------:R-:W-:Y:S01]  /*114d0*/  FFMA.FTZ R188, R28, c[0x0][0x23c], -R197.reuse ;  /* 0x00008f001cbc7a23 */ /* 0x100fe200000108c5 */
[----:B------:R-:W3:Y:S01]  /*114e0*/  MUFU.EX2 R183, R183 ;  /* 0x000000b700b77308 */ /* 0x000ee20000000800 */
[--C-:B------:R-:W-:Y:S02]  /*114f0*/  FFMA.FTZ R189, R29, c[0x0][0x23c], -R197.reuse ;  /* 0x00008f001dbd7a23 */ /* 0x100fe400000108c5 */
[C---:B--2---:R-:W-:Y:S01]  /*11500*/  HMMA.16816.F32.BF16 R100, R148.reuse, R152, R100 ;  /* 0x000000989464723c */ /* 0x044fe20000041864 */
[----:B------:R-:W-:Y:S03]  /*11510*/  LDSM.16.MT88.4 R28, [R226+0x11800] ;  /* 0x01180000e21c783b */ /* 0x000fe60000004200 */
[--C-:B------:R-:W-:Y:S01]  /*11520*/  FFMA.FTZ R190, R32, c[0x0][0x23c], -R197.reuse ;  /* 0x00008f0020be7a23 */ /* 0x100fe200000108c5 */
[----:B-1----:R-:W-:Y:S01]  /*11530*/  F2FP.BF16.PACK_AB R20, R181, R180 ;  /* 0x000000b4b514723e */ /* 0x002fe200000010ff */
[----:B------:R-:W-:Y:S01]  /*11540*/  FFMA.FTZ R197, R33, c[0x0][0x23c], -R197 ;  /* 0x00008f0021c57a23 */ /* 0x000fe200000108c5 */
[----:B------:R-:W-:Y:S01]  /*11550*/  MUFU.EX2 R184, R184 ;  /* 0x000000b800b87308 */ /* 0x000fe20000000800 */
[C---:B------:R-:W-:Y:S01]  /*11560*/  HMMA.16816.F32.BF16 R104, R148.reuse, R154, R104 ;  /* 0x0000009a9468723c */ /* 0x040fe20000041868 */
[----:B------:R-:W1:Y:S03]  /*11570*/  LDSM.16.MT88.4 R152, [R226+0x16800] ;  /* 0x01680000e298783b */ /* 0x000e660000004200 */
[----:B------:R-:W-:Y:S02]  /*11580*/  FADD.FTZ R180, R180, R205 ;  /* 0x000000cdb4b47221 */ /* 0x000fe40000010000 */
[----:B------:R-:W-:Y:S02]  /*11590*/  FADD.FTZ R177, R177, R176 ;  /* 0x000000b0b1b17221 */ /* 0x000fe40000010000 */
[C---:B------:R-:W-:Y:S01]  /*115a0*/  HMMA.16816.F32.BF16 R108, R148.reuse, R168, R108 ;  /* 0x000000a8946c723c */ /* 0x040fe2000004186c */
[----:B------:R-:W-:Y:S01]  /*115b0*/  LDSM.16.MT88.4 R32, [R225+0x11800] ;  /* 0x01180000e120783b */ /* 0x000fe20000004200 */
[----:B------:R-:W2:Y:S02]  /*115c0*/  MUFU.EX2 R185, R185 ;  /* 0x000000b900b97308 */ /* 0x000ea40000000800 */
[----:B------:R-:W-:Y:S01]  /*115d0*/  FADD.FTZ R181, R181, R180 ;  /* 0x000000b4b5b57221 */ /* 0x000fe20000010000 */
[----:B---3--:R-:W-:Y:S01]  /*115e0*/  F2FP.BF16.PACK_AB R22, R183, R182 ;  /* 0x000000b6b716723e */ /* 0x008fe200000010ff */
[----:B------:R-:W-:Y:S02]  /*115f0*/  FADD.FTZ R178, R178, R177 ;  /* 0x000000b1b2b27221 */ /* 0x000fe40000010000 */
[C---:B------:R-:W-:Y:S01]  /*11600*/  HMMA.16816.F32.BF16 R112, R148.reuse, R170, R112 ;  /* 0x000000aa9470723c */ /* 0x040fe20000041870 */
[----:B------:R-:W3:Y:S03]  /*11610*/  LDSM.16.MT88.4 R168, [R225+0x16800] ;  /* 0x01680000e1a8783b */ /* 0x000ee60000004200 */
[----:B------:R-:W-:Y:S01]  /*11620*/  MUFU.EX2 R186, R186 ;  /* 0x000000ba00ba7308 */ /* 0x000fe20000000800 */
[----:B------:R-:W-:Y:S02]  /*11630*/  FADD.FTZ R182, R182, R181 ;  /* 0x000000b5b6b67221 */ /* 0x000fe40000010000 */
[----:B------:R-:W-:Y:S01]  /*11640*/  FADD.FTZ R179, R179, R178 ;  /* 0x000000b2b3b37221 */ /* 0x000fe20000010000 */
[C---:B-----5:R-:W-:Y:S04]  /*11650*/  HMMA.16816.F32.BF16 R116, R148.reuse, R156, R116 ;  /* 0x0000009c9474723c */ /* 0x060fe80000041874 */
[----:B------:R-:W-:Y:S02]  /*11660*/  FADD.FTZ R183, R183, R182 ;  /* 0x000000b6b7b77221 */ /* 0x000fe40000010000 */
[----:B------:R-:W5:Y:S02]  /*11670*/  MUFU.EX2 R187, R198 ;  /* 0x000000c600bb7308 */ /* 0x000f640000000800 */
[C---:B------:R-:W-:Y:S01]  /*11680*/  HMMA.16816.F32.BF16 R120, R148.reuse, R158, R120 ;  /* 0x0000009e9478723c */ /* 0x040fe20000041878 */
[----:B------:R-:W2:Y:S07]  /*11690*/  LDSM.16.MT88.4 R156, [R224+0x16800] ;  /* 0x01680000e09c783b */ /* 0x000eae0000004200 */
[C---:B----4-:R-:W-:Y:S01]  /*116a0*/  HMMA.16816.F32.BF16 R124, R148.reuse, R160, R124 ;  /* 0x000000a0947c723c */ /* 0x050fe2000004187c */
[----:B------:R-:W-:Y:S07]  /*116b0*/  MUFU.EX2 R188, R188 ;  /* 0x000000bc00bc7308 */ /* 0x000fee0000000800 */
[C---:B------:R-:W-:Y:S01]  /*116c0*/  HMMA.16816.F32.BF16 R128, R148.reuse, R162, R128 ;  /* 0x000000a29480723c */ /* 0x040fe20000041880 */
[----:B------:R-:W4:Y:S02]  /*116d0*/  LDSM.16.MT88.4 R160, [R228+0x11000] ;  /* 0x01100000e4a0783b */ /* 0x000f240000004200 */
[----:B------:R-:W2:Y:S05]  /*116e0*/  MUFU.EX2 R189, R189 ;  /* 0x000000bd00bd7308 */ /* 0x000eaa0000000800 */
[C---:B-1----:R-:W-:Y:S05]  /*116f0*/  HMMA.16816.F32.BF16 R132, R148.reuse, R152, R132 ;  /* 0x000000989484723c */ /* 0x042fea0000041884 */
[----:B------:R-:W-:Y:S03]  /*11700*/  MUFU.EX2 R190, R190 ;  /* 0x000000be00be7308 */ /* 0x000fe60000000800 */
[C---:B------:R-:W-:Y:S01]  /*11710*/  HMMA.16816.F32.BF16 R136, R148.reuse, R154, R136 ;  /* 0x0000009a9488723c */ /* 0x040fe20000041888 */
[----:B------:R-:W1:Y:S06]  /*11720*/  LDSM.16.MT88.4 R152, [R225+0x11000] ;  /* 0x01100000e198783b */ /* 0x000e6c0000004200 */
[----:B------:R-:W1:Y:S01]  /*11730*/  MUFU.EX2 R197, R197 ;  /* 0x000000c500c57308 */ /* 0x000e620000000800 */
[C---:B---3--:R-:W-:Y:S08]  /*11740*/  HMMA.16816.F32.BF16 R140, R148.reuse, R168, R140 ;  /* 0x000000a8948c723c */ /* 0x048ff0000004188c */
[C---:B------:R-:W-:Y:S01]  /*11750*/  HMMA.16816.F32.BF16 R12, R148.reuse, R170, R12 ;  /* 0x000000aa940c723c */ /* 0x040fe2000004180c */
[----:B------:R-:W-:Y:S07]  /*11760*/  LDSM.16.MT88.4 R168, [R226+0x13000] ;  /* 0x01300000e2a8783b */ /* 0x000fee0000004200 */
[C---:B--2---:R-:W-:Y:S08]  /*11770*/  HMMA.16816.F32.BF16 R16, R148.reuse, R156, R16 ;  /* 0x0000009c9410723c */ /* 0x044ff00000041810 */
[----:B------:R-:W-:Y:S01]  /*11780*/  HMMA.16816.F32.BF16 R144, R148, R158, R144 ;  /* 0x0000009e9490723c */ /* 0x000fe20000041890 */
[----:B------:R-:W2:Y:S07]  /*11790*/  LDSM.16.MT88.4 R148, [R224+0x11000] ;  /* 0x01100000e094783b */ /* 0x000eae0000004200 */
[C---:B----4-:R-:W-:Y:S01]  /*117a0*/  HMMA.16816.F32.BF16 R4, R20.reuse, R160, R4 ;  /* 0x000000a01404723c */ /* 0x050fe20000041804 */
[----:B------:R-:W3:Y:S07]  /*117b0*/  LDSM.16.MT88.4 R156, [R228+0x13000] ;  /* 0x01300000e49c783b */ /* 0x000eee0000004200 */
[C---:B------:R-:W-:Y:S01]  /*117c0*/  HMMA.16816.F32.BF16 R8, R20.reuse, R162, R8 ;  /* 0x000000a21408723c */ /* 0x040fe20000041808 */
[----:B------:R-:W4:Y:S07]  /*117d0*/  LDSM.16.MT88.4 R160, [R225+0x13000] ;  /* 0x01300000e1a0783b */ /* 0x000f2e0000004200 */
        /* <DEDUP_REMOVED lines=15> */
[C---:B----4-:R-:W-:Y:S08]  /*118d0*/  HMMA.16816.F32.BF16 R76, R20.reuse, R160, R76 ;  /* 0x000000a0144c723c */ /* 0x050ff0000004184c */
[C---:B------:R-:W-:Y:S08]  /*118e0*/  HMMA.16816.F32.BF16 R80, R20.reuse, R162, R80 ;  /* 0x000000a21450723c */ /* 0x040ff00000041850 */
        /* <DEDUP_REMOVED lines=20> */
[----:B------:R-:W-:Y:S07]  /*11a30*/  LDSM.16.MT88.4 R152, [R228+0x15800] ;  /* 0x01580000e498783b */ /* 0x000fee0000004200 */
[C---:B--2---:R-:W-:Y:S08]  /*11a40*/  HMMA.16816.F32.BF16 R140, R20.reuse, R148, R140 ;  /* 0x00000094148c723c */ /* 0x044ff0000004188c */
[C---:B------:R-:W-:Y:S01]  /*11a50*/  HMMA.16816.F32.BF16 R12, R20.reuse, R150, R12 ;  /* 0x00000096140c723c */ /* 0x040fe2000004180c */
[----:B------:R-:W1:Y:S07]  /*11a60*/  LDSM.16.MT88.4 R148, [R224+0x11800] ;  /* 0x01180000e094783b */ /* 0x000e6e0000004200 */
[C---:B---3--:R-:W-:Y:S08]  /*11a70*/  HMMA.16816.F32.BF16 R16, R20.reuse, R156, R16 ;  /* 0x0000009c1410723c */ /* 0x048ff00000041810 */
[----:B------:R-:W-:Y:S07]  /*11a80*/  HMMA.16816.F32.BF16 R144, R20, R158, R144 ;  /* 0x0000009e1490723c */ /* 0x000fee0000041890 */
[----:B------:R-:W-:Y:S01]  /*11a90*/  F2FP.BF16.PACK_AB R21, R185, R184 ;  /* 0x000000b8b915723e */ /* 0x000fe200000010ff */
[----:B------:R-:W-:Y:S01]  /*11aa0*/  FADD.FTZ R184, R184, R179 ;  /* 0x000000b3b8b87221 */ /* 0x000fe20000010000 */
[----:B-----5:R-:W-:Y:S03]  /*11ab0*/  F2FP.BF16.PACK_AB R23, R187, R186 ;  /* 0x000000babb17723e */ /* 0x020fe600000010ff */
[----:B------:R-:W-:Y:S01]  /*11ac0*/  F2FP.BF16.PACK_AB R20, R189, R188 ;  /* 0x000000bcbd14723e */ /* 0x000fe200000010ff */
[----:B------:R-:W-:Y:S01]  /*11ad0*/  FADD.FTZ R188, R188, R183 ;  /* 0x000000b7bcbc7221 */ /* 0x000fe20000010000 */
[----:B------:R-:W-:Y:S01]  /*11ae0*/  F2FP.BF16.PACK_AB R22, R197, R190 ;  /* 0x000000bec516723e */ /* 0x000fe200000010ff */
[----:B------:R-:W-:Y:S02]  /*11af0*/  FADD.FTZ R185, R185, R184 ;  /* 0x000000b8b9b97221 */ /* 0x000fe40000010000 */
[----:B------:R-:W-:Y:S02]  /*11b00*/  FADD.FTZ R189, R189, R188 ;  /* 0x000000bcbdbd7221 */ /* 0x000fe40000010000 */
[----:B------:R-:W-:Y:S02]  /*11b10*/  FADD.FTZ R186, R186, R185 ;  /* 0x000000b9baba7221 */ /* 0x000fe40000010000 */
[C---:B----4-:R-:W-:Y:S01]  /*11b20*/  HMMA.16816.F32.BF16 R160, R20.reuse, R24, R4 ;  /* 0x0000001814a0723c */ /* 0x050fe20000041804 */
[----:B------:R-:W2:Y:S02]  /*11b30*/  LDSM.16.MT88.4 R4, [R228+0x13800] ;  /* 0x01380000e404783b */ /* 0x000ea40000004200 */
[----:B------:R-:W-:Y:S02]  /*11b40*/  FADD.FTZ R190, R190, R189 ;  /* 0x000000bdbebe7221 */ /* 0x000fe40000010000 */
[----:B------:R-:W-:Y:S02]  /*11b50*/  FADD.FTZ R247, R187, R186 ;  /* 0x000000babbf77221 */ /* 0x000fe40000010000 */
[----:B------:R-:W-:Y:S01]  /*11b60*/  FADD.FTZ R249, R197, R190 ;  /* 0x000000bec5f97221 */ /* 0x000fe20000010000 */
[C---:B------:R-:W-:Y:S01]  /*11b70*/  HMMA.16816.F32.BF16 R156, R20.reuse, R26, R8 ;  /* 0x0000001a149c723c */ /* 0x040fe20000041808 */
[----:B------:R-:W3:Y:S07]  /*11b80*/  LDSM.16.MT88.4 R8, [R226+0x13800] ;  /* 0x01380000e208783b */ /* 0x000eee0000004200 */
[C---:B------:R-:W-:Y:S01]  /*11b90*/  HMMA.16816.F32.BF16 R36, R20.reuse, R28, R36 ;  /* 0x0000001c1424723c */ /* 0x040fe20000041824 */
[----:B------:R-:W4:Y:S07]  /*11ba0*/  LDSM.16.MT88.4 R24, [R225+0x13800] ;  /* 0x01380000e118783b */ /* 0x000f2e0000004200 */
[C---:B------:R-:W-:Y:S01]  /*11bb0*/  HMMA.16816.F32.BF16 R40, R20.reuse, R30, R40 ;  /* 0x0000001e1428723c */ /* 0x040fe20000041828 */
[----:B------:R-:W5:Y:S07]  /*11bc0*/  LDSM.16.MT88.4 R28, [R224+0x13800] ;  /* 0x01380000e01c783b */ /* 0x000f6e0000004200 */
        /* <DEDUP_REMOVED lines=12> */
[C---:B----4-:R-:W-:Y:S08]  /*11c90*/  HMMA.16816.F32.BF16 R76, R20.reuse, R24, R76 ;  /* 0x00000018144c723c */ /* 0x050ff0000004184c */
[C---:B------:R-:W-:Y:S08]  /*11ca0*/  HMMA.16816.F32.BF16 R80, R20.reuse, R26, R80 ;  /* 0x0000001a1450723c */ /* 0x040ff00000041850 */
[C---:B-----5:R-:W-:Y:S08]  /*11cb0*/  HMMA.16816.F32.BF16 R84, R20.reuse, R28, R84 ;  /* 0x0000001c1454723c */ /* 0x060ff00000041854 */
[C---:B------:R-:W-:Y:S08]  /*11cc0*/  HMMA.16816.F32.BF16 R88, R20.reuse, R30, R88 ;  /* 0x0000001e1458723c */ /* 0x040ff00000041858 */
[C---:B------:R-:W-:Y:S08]  /*11cd0*/  HMMA.16816.F32.BF16 R92, R20.reuse, R152, R92 ;  /* 0x00000098145c723c */ /* 0x040ff0000004185c */
        /* <DEDUP_REMOVED lines=10> */
[C---:B--2---:R-:W-:Y:S08]  /*11d80*/  HMMA.16816.F32.BF16 R132, R20.reuse, R4, R132 ;  /* 0x000000041484723c */ /* 0x044ff00000041884 */
[C---:B------:R-:W-:Y:S08]  /*11d90*/  HMMA.16816.F32.BF16 R136, R20.reuse, R6, R136 ;  /* 0x000000061488723c */ /* 0x040ff00000041888 */
[C---:B---3--:R-:W-:Y:S08]  /*11da0*/  HMMA.16816.F32.BF16 R140, R20.reuse, R152, R140 ;  /* 0x00000098148c723c */ /* 0x048ff0000004188c */
[C---:B------:R-:W-:Y:S08]  /*11db0*/  HMMA.16816.F32.BF16 R152, R20.reuse, R154, R12 ;  /* 0x0000009a1498723c */ /* 0x040ff0000004180c */
[C---:B------:R-:W-:Y:S08]  /*11dc0*/  HMMA.16816.F32.BF16 R148, R20.reuse, R8, R16 ;  /* 0x000000081494723c */ /* 0x040ff00000041810 */
[----:B------:R-:W-:Y:S01]  /*11dd0*/  HMMA.16816.F32.BF16 R144, R20, R10, R144 ;  /* 0x0000000a1490723c */ /* 0x000fe20000041890 */
[----:B------:R-:W-:-:S07]  /*11de0*/  @P0 BRA `(.L_x_2453) ;  /* 0xffffb77000000947 */ /* 0x000fce000383ffff */
.L_x_2449:
[----:B------:R-:W1:Y:S01]  /*11df0*/  SHFL.BFLY PT, R2, R249, 0x2, 0x1f ;  /* 0x0c401f00f9027f89 */ /* 0x000e6200000e0000 */
[----:B------:R-:W-:Y:S01]  /*11e00*/  MOV R4, 0x3f800000 ;  /* 0x3f80000000047802 */ /* 0x000fe20000000f00 */
[----:B------:R-:W-:Y:S01]  /*11e10*/  ULDC.U8 UR4, c[0x0][0x328] ;  /* 0x0000ca0000047ab9 */ /* 0x000fe20000000000 */
[----:B------:R-:W-:Y:S01]  /*11e20*/  MOV R5, 0x3f800000 ;  /* 0x3f80000000057802 */ /* 0x000fe20000000f00 */
[----:B------:R-:W2:Y:S01]  /*11e30*/  SHFL.BFLY PT, R0, R247, 0x2, 0x1f ;  /* 0x0c401f00f7007f89 */ /* 0x000ea200000e0000 */
[----:B-1----:R-:W-:-:S02]  /*11e40*/  FADD.FTZ R9, R2, R249 ;  /* 0x000000f902097221 */ /* 0x002fc40000010000 */
[----:B--2---:R-:W-:-:S03]  /*11e50*/  FADD.FTZ R7, R0, R247 ;  /* 0x000000f700077221 */ /* 0x004fc60000010000 */
[----:B------:R-:W1:Y:S04]  /*11e60*/  SHFL.BFLY PT, R2, R9, 0x1, 0x1f ;  /* 0x0c201f0009027f89 */ /* 0x000e6800000e0000 */
        /* <DEDUP_REMOVED lines=8> */
[----:B------:R-:W-:Y:S01]  /*11ef0*/  @P3 MUFU.LG2 R0, R0 ;  /* 0x0000000000003308 */ /* 0x000fe20000000c00 */
[C---:B------:R-:W-:Y:S02]  /*11f00*/  FMUL.FTZ R161, R4.reuse, R161 ;  /* 0x000000a104a17220 */ /* 0x040fe40000410000 */
        /* <DEDUP_REMOVED lines=93> */
[----:B------:R-:W1:Y:S01]  /*124e0*/  S2R R4, SR_TID.X ;  /* 0x0000000000047919 */ /* 0x000e620000002100 */
        /* <DEDUP_REMOVED lines=17> */
[----:B-1----:R-:W-:Y:S01]  /*12600*/  SHF.R.S32.HI R7, RZ, 0x1f, R4 ;  /* 0x0000001fff077819 */ /* 0x002fe20000011404 */
        /* <DEDUP_REMOVED lines=94> */
[----:B------:R-:W-:Y:S02]  /*12bf0*/  LEA.HI R5, R7, R4, RZ, 0x5 ;  /* 0x0000000407057211 */ /* 0x000fe400078f28ff */
[----:B------:R-:W-:-:S02]  /*12c00*/  F2FP.BF16.PACK_AB R150, R151, R150 ;  /* 0x000000969796723e */ /* 0x000fc400000010ff */
[----:B------:R-:W-:Y:S02]  /*12c10*/  SHF.R.S32.HI R6, RZ, 0x5, R5 ;  /* 0x00000005ff067819 */ /* 0x000fe40000011405 */
[----:B------:R-:W-:Y:S02]  /*12c20*/  F2FP.BF16.PACK_AB R146, R147, R146 ;  /* 0x000000929392723e */ /* 0x000fe400000010ff */
[----:B------:R-:W-:-:S04]  /*12c30*/  LEA R9, R6, R9, 0x9 ;  /* 0x0000000906097211 */ /* 0x000fc800078e48ff */
[----:B------:R-:W-:Y:S02]  /*12c40*/  LEA R9, R9, R10, 0x1 ;  /* 0x0000000a09097211 */ /* 0x000fe400078e08ff */
[----:B------:R-:W-:Y:S02]  /*12c50*/  MOV R10, 0x40 ;  /* 0x00000040000a7802 */ /* 0x000fe40000000f00 */
[----:B------:R-:W-:Y:S02]  /*12c60*/  SHF.L.U32 R9, R9, 0x1, RZ ;  /* 0x0000000109097819 */ /* 0x000fe400000006ff */
[----:B------:R-:W-:Y:S02]  /*12c70*/  SEL R10, R10, 0xffffffc0, !P2 ;  /* 0xffffffc00a0a7807 */ /* 0x000fe40005000000 */
[C---:B------:R-:W-:Y:S01]  /*12c80*/  IADD3 R11, R9.reuse, -0x10, RZ ;  /* 0xfffffff0090b7810 */ /* 0x040fe20007ffe0ff */
[----:B------:R-:W-:Y:S01]  /*12c90*/  STS [R9], R160 ;  /* 0x000000a009007388 */ /* 0x000fe20000000800 */
[----:B------:R-:W-:-:S02]  /*12ca0*/  @P0 IADD3 R11, R9, 0x10, RZ ;  /* 0x00000010090b0810 */ /* 0x000fc40007ffe0ff */
[C---:B------:R-:W-:Y:S01]  /*12cb0*/  IADD3 R13, R9.reuse, R8, RZ ;  /* 0x00000008090d7210 */ /* 0x040fe20007ffe0ff */
[----:B------:R-:W-:Y:S01]  /*12cc0*/  STS [R9+0x400], R162 ;  /* 0x000400a209007388 */ /* 0x000fe20000000800 */
[-C--:B------:R-:W-:Y:S02]  /*12cd0*/  IADD3 R15, R8, R11.reuse, RZ ;  /* 0x0000000b080f7210 */ /* 0x080fe40007ffe0ff */
[-C--:B------:R-:W-:Y:S01]  /*12ce0*/  IADD3 R17, R9, R10.reuse, RZ ;  /* 0x0000000a09117210 */ /* 0x080fe20007ffe0ff */
[----:B------:R-:W-:Y:S01]  /*12cf0*/  STS [R11], R156 ;  /* 0x0000009c0b007388 */ /* 0x000fe20000000800 */
[----:B------:R-:W-:Y:S01]  /*12d00*/  IADD3 R19, R10, R11, RZ ;  /* 0x0000000b0a137210 */ /* 0x000fe20007ffe0ff */
[----:B------:R1:W2:Y:S01]  /*12d10*/  @P4 MUFU.LG2 R8, R2 ;  /* 0x0000000200084308 */ /* 0x0002a20000000c00 */
[-C--:B------:R-:W-:Y:S01]  /*12d20*/  IADD3 R21, R13, R10.reuse, RZ ;  /* 0x0000000a0d157210 */ /* 0x080fe20007ffe0ff */
[----:B------:R-:W-:Y:S01]  /*12d30*/  STS [R11+0x400], R158 ;  /* 0x0004009e0b007388 */ /* 0x000fe20000000800 */
[----:B------:R-:W-:-:S02]  /*12d40*/  IADD3 R23, R15, R10, RZ ;  /* 0x0000000a0f177210 */ /* 0x000fc40007ffe0ff */
[----:B------:R-:W-:Y:S01]  /*12d50*/  ISETP.NE.AND P0, PT, RZ, UR4, PT ;  /* 0x00000004ff007c0c */ /* 0x000fe2000bf05270 */
[----:B------:R-:W-:Y:S04]  /*12d60*/  STS [R13], R36 ;  /* 0x000000240d007388 */ /* 0x000fe80000000800 */
[----:B------:R-:W-:Y:S04]  /*12d70*/  STS [R13+0x400], R38 ;  /* 0x000400260d007388 */ /* 0x000fe80000000800 */
[----:B------:R-:W-:Y:S01]  /*12d80*/  STS [R15], R40 ;  /* 0x000000280f007388 */ /* 0x000fe20000000800 */
[----:B-1----:R-:W-:-:S03]  /*12d90*/  MOV R2, 0x7f800000 ;  /* 0x7f80000000027802 */ /* 0x002fc60000000f00 */
        /* <DEDUP_REMOVED lines=21> */
[----:B------:R-:W-:Y:S01]  /*12ef0*/  STS [R21+0x2000], R84 ;  /* 0x0020005415007388 */ /* 0x000fe20000000800 */
[----:B-1----:R-:W-:-:S03]  /*12f00*/  MOV R72, 0x7f800000 ;  /* 0x7f80000000487802 */ /* 0x002fc60000000f00 */
        /* <DEDUP_REMOVED lines=27> */
[----:B--2---:R-:W-:-:S02]  /*130c0*/  @P4 FMUL.FTZ R9, R8, 0.69314718246459960938 ;  /* 0x3f31721808094820 */ /* 0x004fc40000410000 */
[----:B------:R-:W-:Y:S01]  /*130d0*/  @P3 FMUL.FTZ R8, R0, 0.69314718246459960938 ;  /* 0x3f31721800083820 */ /* 0x000fe20000410000 */
[----:B------:R1:W-:Y:S01]  /*130e0*/  STS [R17+0x6000], R140 ;  /* 0x0060008c11007388 */ /* 0x0003e20000000800 */
[----:B------:R-:W-:Y:S02]  /*130f0*/  @P4 FFMA.FTZ R2, R164, c[0x0][0x238], R9 ;  /* 0x00008e00a4024a23 */ /* 0x000fe40000010009 */
[----:B------:R-:W-:Y:S01]  /*13100*/  @P3 FFMA.FTZ R72, R3, c[0x0][0x238], R8 ;  /* 0x00008e0003483a23 */ /* 0x000fe20000010008 */
[----:B------:R1:W-:Y:S04]  /*13110*/  STS [R17+0x6400], R142 ;  /* 0x0064008e11007388 */ /* 0x0003e80000000800 */
[----:B------:R1:W-:Y:S04]  /*13120*/  STS [R19+0x6000], R152 ;  /* 0x0060009813007388 */ /* 0x0003e80000000800 */
[----:B------:R1:W-:Y:S04]  /*13130*/  STS [R19+0x6400], R154 ;  /* 0x0064009a13007388 */ /* 0x0003e80000000800 */
[----:B------:R1:W-:Y:S04]  /*13140*/  STS [R21+0x6000], R148 ;  /* 0x0060009415007388 */ /* 0x0003e80000000800 */
[----:B------:R1:W-:Y:S04]  /*13150*/  STS [R21+0x6400], R150 ;  /* 0x0064009615007388 */ /* 0x0003e80000000800 */
[----:B------:R1:W-:Y:S04]  /*13160*/  STS [R23+0x6000], R144 ;  /* 0x0060009017007388 */ /* 0x0003e80000000800 */
[----:B------:R1:W-:Y:S01]  /*13170*/  STS [R23+0x6400], R146 ;  /* 0x0064009217007388 */ /* 0x0003e20000000800 */
[----:B------:R-:W-:Y:S05]  /*13180*/  @!P0 BRA `(.L_x_2454) ;  /* 0x0000009000008947 */ /* 0x000fea0003800000 */
[----:B------:R-:W2:Y:S01]  /*13190*/  S2UR UR6, SR_CTAID.Y ;  /* 0x00000000000679c3 */ /* 0x000ea20000002600 */
[----:B------:R-:W-:-:S02]  /*131a0*/  ULDC UR4, c[0x0][0x214] ;  /* 0x0000850000047ab9 */ /* 0x000fc40000000800 */
[----:B------:R-:W-:Y:S02]  /*131b0*/  UISETP.NE.AND UP0, UPT, UR30, -0x1, UPT ;  /* 0xffffffff1e00788c */ /* 0x000fe4000bf05270 */
[----:B------:R-:W-:-:S03]  /*131c0*/  ULDC UR8, c[0x0][0x234] ;  /* 0x00008d0000087ab9 */ /* 0x000fc60000000800 */
[----:B------:R-:W3:Y:S01]  /*131d0*/  S2UR UR7, SR_CTAID.Z ;  /* 0x00000000000779c3 */ /* 0x000ee20000002700 */
[----:B--2---:R-:W-:-:S04]  /*131e0*/  UIMAD UR4, UR6, UR4, URZ ;  /* 0x00000004060472a4 */ /* 0x004fc8000f8e023f */
[----:B------:R-:W-:-:S04]  /*131f0*/  USEL UR4, UR4, UR30, !UP0 ;  /* 0x0000001e04047287 */ /* 0x000fc8000c000000 */
[----:B---3--:R-:W-:Y:S01]  /*13200*/  UIMAD UR8, UR7, UR8, UR4 ;  /* 0x00000008070872a4 */ /* 0x008fe2000f8e0204 */
[----:B------:R-:W-:Y:S05]  /*13210*/  BRA `(.L_x_2455) ;  /* 0x0000006000007947 */ /* 0x000fea0003800000 */
.L_x_2454:
[----:B------:R-:W2:Y:S01]  /*13220*/  S2UR UR7, SR_CTAID.Z ;  /* 0x00000000000779c3 */ /* 0x000ea20000002700 */
[----:B------:R-:W-:Y:S02]  /*13230*/  ULDC UR4, c[0x0][0x1c0] ;  /* 0x0000700000047ab9 */ /* 0x000fe40000000800 */
[----:B------:R-:W-:-:S05]  /*13240*/  ULDC UR8, c[0x0][0x214] ;  /* 0x0000850000087ab9 */ /* 0x000fca0000000800 */
[----:B------:R-:W2:Y:S02]  /*13250*/  S2UR UR6, SR_CTAID.Y ;  /* 0x00000000000679c3 */ /* 0x000ea40000002600 */
[----:B--2---:R-:W-:-:S04]  /*13260*/  UIMAD UR4, UR6, UR4, UR7 ;  /* 0x00000004060472a4 */ /* 0x004fc8000f8e0207 */
[----:B------:R-:W-:Y:S02]  /*13270*/  UIMAD UR8, UR4, UR8, URZ ;  /* 0x00000008040872a4 */ /* 0x000fe4000f8e023f */
.L_x_2455:
[----:B------:R-:W-:Y:S01]  /*13280*/  BAR.SYNC.DEFER_BLOCKING 0x0 ;  /* 0x0000000000007b1d */ /* 0x000fe20000010000 */
[----:B------:R-:W-:Y:S01]  /*13290*/  LOP3.LUT R73, R5, 0xffffffe0, RZ, 0xc0, !PT ;  /* 0xffffffe005497812 */ /* 0x000fe200078ec0ff */
[----:B------:R-:W-:Y:S02]  /*132a0*/  USHF.R.S32.HI UR10, URZ, 0x1f, UR6 ;  /* 0x0000001f3f0a7899 */ /* 0x000fe40008011406 */
[----:B------:R-:W-:Y:S02]  /*132b0*/  UISETP.NE.AND UP0, UPT, UR30, -0x1, UPT ;  /* 0xffffffff1e00788c */ /* 0x000fe4000bf05270 */
[----:B------:R-:W2:Y:S01]  /*132c0*/  S2R R0, SR_TID.X ;  /* 0x0000000000007919 */ /* 0x000ea20000002100 */
[----:B------:R-:W-:Y:S01]  /*132d0*/  IMAD.IADD R73, R4, 0x1, -R73 ;  /* 0x0000000104497824 */ /* 0x000fe200078e0a49 */
[----:B------:R-:W-:Y:S01]  /*132e0*/  ULDC.64 UR4, c[0x0][0x1e8] ;  /* 0x00007a0000047ab9 */ /* 0x000fe20000000a00 */
[----:B------:R-:W-:Y:S01]  /*132f0*/  BSSY B0, `(.L_x_2456) ;  /* 0x0000033000007945 */ /* 0x000fe20003800000 */
[----:B------:R-:W-:-:S02]  /*13300*/  UIMAD.WIDE.U32 UR12, UR30, UR4, URZ ;  /* 0x000000041e0c72a5 */ /* 0x000fc4000f8e003f */
[----:B------:R-:W-:Y:S02]  /*13310*/  LOP3.LUT P0, RZ, R73, 0x3, RZ, 0xc0, !PT ;  /* 0x0000000349ff7812 */ /* 0x000fe4000780c0ff */
[----:B------:R-:W-:Y:S01]  /*13320*/  SHF.R.S32.HI R73, RZ, 0x1f, R6 ;  /* 0x0000001fff497819 */ /* 0x000fe20000011406 */
[----:B------:R-:W-:-:S03]  /*13330*/  UIMAD UR9, UR30, UR5, UR13 ;  /* 0x000000051e0972a4 */ /* 0x000fc6000f8e020d */
[----:B------:R-:W-:Y:S01]  /*13340*/  LEA.HI R73, R73, R6, RZ, 0x2 ;  /* 0x0000000649497211 */ /* 0x000fe200078f10ff */
[----:B------:R-:W-:Y:S02]  /*13350*/  ULDC.64 UR4, c[0x0][0x1e0] ;  /* 0x0000780000047ab9 */ /* 0x000fe40000000a00 */
[----:B------:R-:W-:Y:S01]  /*13360*/  UIMAD UR10, UR10, UR4, URZ ;  /* 0x000000040a0a72a4 */ /* 0x000fe2000f8e023f */
[----:B------:R-:W-:Y:S01]  /*13370*/  LOP3.LUT R73, R73, 0xffffffc, RZ, 0xc0, !PT ;  /* 0x0ffffffc49497812 */ /* 0x000fe200078ec0ff */
[----:B------:R-:W-:Y:S01]  /*13380*/  UIMAD.WIDE.U32 UR14, UR6, UR4, URZ ;  /* 0x00000004060e72a5 */ /* 0x000fe2000f8e003f */
[----:B------:R3:W4:Y:S01]  /*13390*/  LDS.128 R64, [R239] ;  /* 0x00000000ef407984 */ /* 0x0007220000000c00 */
[----:B------:R-:W-:Y:S02]  /*133a0*/  UIMAD UR5, UR6, UR5, UR10 ;  /* 0x00000005060572a4 */ /* 0x000fe4000f8e020a */
[----:B------:R-:W-:Y:S01]  /*133b0*/  IMAD.IADD R73, R6, 0x1, -R73 ;  /* 0x0000000106497824 */ /* 0x000fe200078e0a49 */
[----:B------:R3:W1:Y:S01]  /*133c0*/  LDS.128 R60, [R239+0x800] ;  /* 0x00080000ef3c7984 */ /* 0x0006620000000c00 */
[----:B------:R-:W-:Y:S01]  /*133d0*/  USEL UR12, UR14, UR12, !UP0 ;  /* 0x0000000c0e0c7287 */ /* 0x000fe2000c000000 */
[----:B--2---:R-:W-:Y:S01]  /*133e0*/  SHF.R.S32.HI R5, RZ, 0x1f, R0 ;  /* 0x0000001fff057819 */ /* 0x004fe20000011400 */
[----:B------:R-:W-:Y:S01]  /*133f0*/  @!UP0 UIADD3 UR9, UR15, UR5, URZ ;  /* 0x000000050f098290 */ /* 0x000fe2000fffe03f */
[----:B------:R3:W2:Y:S02]  /*13400*/  LDS.128 R56, [R239+0x1000] ;  /* 0x00100000ef387984 */ /* 0x0006a40000000c00 */
[----:B------:R-:W-:-:S02]  /*13410*/  LEA.HI R3, R5, R0, RZ, 0x5 ;  /* 0x0000000005037211 */ /* 0x000fc400078f28ff */
[----:B------:R3:W1:Y:S02]  /*13420*/  LDS.128 R52, [R239+0x1800] ;  /* 0x00180000ef347984 */ /* 0x0006640000000c00 */
[----:B------:R-:W-:Y:S02]  /*13430*/  LOP3.LUT R3, R3, 0xffffffe0, RZ, 0xc0, !PT ;  /* 0xffffffe003037812 */ /* 0x000fe400078ec0ff */
[----:B------:R3:W1:Y:S03]  /*13440*/  LDS.128 R48, [R239+0x2000] ;  /* 0x00200000ef307984 */ /* 0x0006660000000c00 */
[----:B------:R-:W-:Y:S01]  /*13450*/  IMAD.IADD R74, R0, 0x1, -R3 ;  /* 0x00000001004a7824 */ /* 0x000fe200078e0a03 */
        /* <DEDUP_REMOVED lines=10> */
[----:B-1----:R3:W1:Y:S04]  /*13500*/  LDS.128 R20, [R239+0x5800] ;  /* 0x00580000ef147984 */ /* 0x0026680000000c00 */
[----:B------:R3:W1:Y:S04]  /*13510*/  LDS.128 R16, [R239+0x6000] ;  /* 0x00600000ef107984 */ /* 0x0006680000000c00 */
[----:B------:R3:W1:Y:S04]  /*13520*/  LDS.128 R12, [R239+0x6800] ;  /* 0x00680000ef0c7984 */ /* 0x0006680000000c00 */
[----:B------:R3:W1:Y:S04]  /*13530*/  LDS.128 R8, [R239+0x7000] ;  /* 0x00700000ef087984 */ /* 0x0006680000000c00 */
[----:B------:R3:W1:Y:S01]  /*13540*/  LDS.128 R68, [R239+0x7800] ;  /* 0x00780000ef447984 */ /* 0x0006620000000c00 */
[----:B------:R-:W-:Y:S05]  /*13550*/  @P0 BRA `(.L_x_2457) ;  /* 0x000000c000000947 */ /* 0x000fea0003800000 */
[----:B--2-4-:R-:W2:Y:S01]  /*13560*/  S2UR UR5, SR_CTAID.X ;  /* 0x00000000000579c3 */ /* 0x014ea20000002500 */
[----:B------:R-:W-:-:S02]  /*13570*/  IADD3 R6, R73, 0x8, RZ ;  /* 0x0000000849067810 */ /* 0x000fc40007ffe0ff */
[----:B------:R-:W-:Y:S02]  /*13580*/  ISETP.GE.AND P2, PT, R73, UR21, PT ;  /* 0x0000001549007c0c */ /* 0x000fe4000bf46270 */
[----:B------:R-:W-:Y:S01]  /*13590*/  ISETP.GE.AND P1, PT, R6, UR21, PT ;  /* 0x0000001506007c0c */ /* 0x000fe2000bf26270 */
[----:B--2---:R-:W-:-:S04]  /*135a0*/  ULEA UR5, UR5, UR8, 0x6 ;  /* 0x0000000805057291 */ /* 0x004fc8000f8e303f */
[----:B------:R-:W-:Y:S02]  /*135b0*/  USHF.R.S32.HI UR4, URZ, 0x1f, UR5 ;  /* 0x0000001f3f047899 */ /* 0x000fe40008011405 */
[----:B------:R-:W-:-:S04]  /*135c0*/  IADD3 R3, P0, R73, UR5, RZ ;  /* 0x0000000549037c10 */ /* 0x000fc8000ff1e0ff */
[----:B------:R-:W-:Y:S02]  /*135d0*/  LEA.HI.X.SX32 R6, R73, UR4, 0x1, P0 ;  /* 0x0000000449067c11 */ /* 0x000fe400080f0eff */
[----:B------:R-:W-:-:S04]  /*135e0*/  LEA R74, P0, R3, c[0x0][0x200], 0x2 ;  /* 0x00008000034a7a11 */ /* 0x000fc800078010ff */
[----:B------:R-:W-:-:S05]  /*135f0*/  LEA.HI.X R75, R3, c[0x0][0x204], R6, 0x2, P0 ;  /* 0x00008100034b7a11 */ /* 0x000fca00000f1406 */
[----:B------:R2:W-:Y:S04]  /*13600*/  @!P2 STG.E [R74.64], R2 ;  /* 0x000000024a00a986 */ /* 0x0005e8000c101922 */
[----:B------:R2:W-:Y:S02]  /*13610*/  @!P1 STG.E [R74.64+0x20], R72 ;  /* 0x000020484a009986 */ /* 0x0005e4000c101922 */
.L_x_2457:
[----:B--2-4-:R-:W-:Y:S05]  /*13620*/  BSYNC B0 ;  /* 0x0000000000007941 */ /* 0x014fea0003800000 */
.L_x_2456:
[----:B------:R-:W2:Y:S01]  /*13630*/  S2R R3, SR_CTAID.X ;  /* 0x0000000000037919 */ /* 0x000ea20000002500 */
[----:B------:R-:W-:Y:S01]  /*13640*/  SHF.R.S32.HI R241, RZ, 0x1f, R240 ;  /* 0x0000001ffff17819 */ /* 0x000fe200000114f0 */
[----:B------:R-:W-:Y:S01]  /*13650*/  USHF.R.S32.HI UR6, URZ, 0x1f, UR7 ;  /* 0x0000001f3f067899 */ /* 0x000fe20008011407 */
[----:B------:R-:W-:Y:S01]  /*13660*/  LEA.HI R4, R7, R4, RZ, 0x3 ;  /* 0x0000000407047211 */ /* 0x000fe200078f18ff */
[----:B------:R-:W-:Y:S01]  /*13670*/  ULDC.64 UR4, c[0x0][0x1f0] ;  /* 0x00007c0000047ab9 */ /* 0x000fe20000000a00 */
[----:B------:R-:W-:Y:S01]  /*13680*/  LEA.HI R0, R5, R0, RZ, 0x3 ;  /* 0x0000000005007211 */ /* 0x000fe200078f18ff */
[----:B------:R-:W-:Y:S01]  /*13690*/  UIMAD UR4, UR6, UR4, URZ ;  /* 0x00000004060472a4 */ /* 0x000fe2000f8e023f */
[----:B------:R-:W-:Y:S01]  /*136a0*/  SHF.R.S32.HI R4, RZ, 0x3, R4 ;  /* 0x00000003ff047819 */ /* 0x000fe20000011404 */
[----:B------:R-:W-:Y:S01]  /*136b0*/  BSSY B0, `(.L_x_2458) ;  /* 0x0000020000007945 */ /* 0x000fe20003800000 */
[----:B------:R-:W-:Y:S01]  /*136c0*/  SHF.R.S32.HI R0, RZ, 0x3, R0 ;  /* 0x00000003ff007819 */ /* 0x000fe20000011400 */
[----:B------:R-:W-:-:S03]  /*136d0*/  UIMAD UR4, UR7, UR5, UR4 ;  /* 0x00000005070472a4 */ /* 0x000fc6000f8e0204 */
[----:B------:R-:W-:Y:S01]  /*136e0*/  SHF.R.S32.HI R0, RZ, 0x1f, R0 ;  /* 0x0000001fff007819 */ /* 0x000fe20000011400 */
[----:B--2---:R-:W-:-:S04]  /*136f0*/  IMAD.SHL.U32 R3, R3, 0x40, RZ ;  /* 0x0000004003037824 */ /* 0x004fc800078e00ff */
        /* <DEDUP_REMOVED lines=9> */
[----:B------:R-:W-:-:S05]  /*13790*/  IMAD.WIDE.U32 R6, R2, c[0x0][0x1f0], R6 ;  /* 0x00007c0002067a25 */ /* 0x000fca00078e0006 */
[----:B------:R-:W-:-:S05]  /*137a0*/  IADD3 R73, R7, UR4, RZ ;  /* 0x0000000407497c10 */ /* 0x000fca000fffe0ff */
        /* <DEDUP_REMOVED lines=13> */
[----:B------:R2:W-:Y:S04]  /*13880*/  @!P2 STG.E.128 [R76.64+0x80], R48 ;  /* 0x000080304c00a986 */ /* 0x0005e8000c101d22 */
[----:B------:R2:W-:Y:S04]  /*13890*/  @!P1 STG.E.128 [R76.64+0x100], R32 ;  /* 0x000100204c009986 */ /* 0x0005e8000c101d22 */
[----:B-1----:R2:W-:Y:S02]  /*138a0*/  @!P0 STG.E.128 [R76.64+0x180], R16 ;  /* 0x000180104c008986 */ /* 0x0025e4000c101d22 */
.L_x_2459:
[----:B------:R-:W-:Y:S05]  /*138b0*/  BSYNC B0 ;  /* 0x0000000000007941 */ /* 0x000fea0003800000 */
.L_x_2458:
[----:B------:R-:W-:Y:S01]  /*138c0*/  IADD3 R2, R4, 0x10, RZ ;  /* 0x0000001004027810 */ /* 0x000fe20007ffe0ff */
[----:B------:R-:W-:Y:S03]  /*138d0*/  BSSY B0, `(.L_x_2460) ;  /* 0x0000015000007945 */ /* 0x000fe60003800000 */
[----:B------:R-:W-:-:S13]  /*138e0*/  ISETP.GE.AND P0, PT, R2, UR21, PT ;  /* 0x0000001502007c0c */ /* 0x000fda000bf06270 */
[----:B------:R-:W-:Y:S05]  /*138f0*/  @P0 BRA `(.L_x_2461) ;  /* 0x0000012000000947 */ /* 0x000fea0003800000 */
[----:B------:R-:W-:Y:S01]  /*13900*/  IADD3 R3, P0, R4, 0x10, RZ ;  /* 0x0000001004037810 */ /* 0x000fe20007f1e0ff */
[----:B-12---:R-:W-:Y:S01]  /*13910*/  IMAD.MOV.U32 R16, RZ, RZ, R6 ;  /* 0x000000ffff107224 */ /* 0x006fe200078e0006 */
        /* <DEDUP_REMOVED lines=16> */
.L_x_2461:
[----:B------:R-:W-:Y:S05]  /*13a20*/  BSYNC B0 ;  /* 0x0000000000007941 */ /* 0x000fea0003800000 */
.L_x_2460:
        /* <DEDUP_REMOVED lines=22> */
.L_x_2463:
[----:B------:R-:W-:Y:S05]  /*13b90*/  BSYNC B0 ;  /* 0x0000000000007941 */ /* 0x000fea0003800000 */
.L_x_2462:
        /* <DEDUP_REMOVED lines=22> */
.L_x_2464:
        /* <DEDUP_REMOVED lines=16> */
.L_x_4922:


//--------------------- .text._ZN5flash24flash_fwd_splitkv_kernelI23Flash_fwd_kernel_traitsILi256ELi64ELi64ELi4ELb0ELb0EN7cutlass10bfloat16_tE19Flash_kernel_traitsILi256ELi64ELi64ELi4ES3_EELb1ELb0ELb1ELb0ELb0ELb1ELb0ELb0EEEvNS_16Flash_fwd_paramsE --------------------------
	.section	.text._ZN5flash24flash_fwd_splitkv_kernelI23Flash_fwd_kernel_traitsILi256ELi64ELi64ELi4ELb0ELb0EN7cutlass10bfloat16_tE19Flash_kernel_traitsILi256ELi64ELi64ELi4ES3_EELb1ELb0ELb1ELb0ELb0ELb1ELb0ELb0EEEvNS_16Flash_fwd_paramsE,"ax",@progbits
	.sectioninfo	@"SHI_REGISTERS=254"
	.align	128
        .global         _ZN5flash24flash_fwd_splitkv_kernelI23Flash_fwd_kernel_traitsILi256ELi64ELi64ELi4ELb0ELb0EN7cutlass10bfloat16_tE19Flash_kernel_traitsILi256ELi64ELi64ELi4ES3_EELb1ELb0ELb1ELb0ELb0ELb1ELb0ELb0EEEvNS_16Flash_fwd_paramsE
        .type           _ZN5flash24flash_fwd_splitkv_kernelI23Flash_fwd_kernel_traitsILi256ELi64ELi64ELi4ELb0ELb0EN7cutlass10bfloat16_tE19Flash_kernel_traitsILi256ELi64ELi64ELi4ES3_EELb1ELb0ELb1ELb0ELb0ELb1ELb0ELb0EEEvNS_16Flash_fwd_paramsE,@function
        .size           _ZN5flash24flash_fwd_splitkv_kernelI23Flash_fwd_kernel_traitsILi256ELi64ELi64ELi4ELb0ELb0EN7cutlass10bfloat16_tE19Flash_kernel_traitsILi256ELi64ELi64ELi4ES3_EELb1ELb0ELb1ELb0ELb0ELb1ELb0ELb0EEEvNS_16Flash_fwd_paramsE,(.L_x_4923 - _ZN5flash24flash_fwd_splitkv_kernelI23Flash_fwd_kernel_traitsILi256ELi64ELi64ELi4ELb0ELb0EN7cutlass10bfloat16_tE19Flash_kernel_traitsILi256ELi64ELi64ELi4ES3_EELb1ELb0ELb1ELb0ELb0ELb1ELb0ELb0EEEvNS_16Flash_fwd_paramsE)
        .other          _ZN5flash24flash_fwd_splitkv_kernelI23Flash_fwd_kernel_traitsILi256ELi64ELi64ELi4ELb0ELb0EN7cutlass10bfloat16_tE19Flash_kernel_traitsILi256ELi64ELi64ELi4ES3_EELb1ELb0ELb1ELb0ELb0ELb1ELb0ELb0EEEvNS_16Flash_fwd_paramsE,@"STO_CUDA_ENTRY STV_DEFAULT"
_ZN5flash24flash_fwd_splitkv_kernelI23Flash_fwd_kernel_traitsILi256ELi64ELi64ELi4ELb0ELb0EN7cutlass10bfloat16_tE19Flash_kernel_traitsILi256ELi64ELi64ELi4ES3_EELb1ELb0ELb1ELb0ELb0ELb1ELb0ELb0EEEvNS_16Flash_fwd_paramsE:
.text._ZN5flash24flash_fwd_splitkv_kernelI23Flash_fwd_kernel_traitsILi256ELi64ELi64ELi4ELb0ELb0EN7cutlass10bfloat16_tE19Flash_kernel_traitsILi256ELi64ELi64ELi4ES3_EELb1ELb0ELb1ELb0ELb0ELb1ELb0ELb0EEEvNS_16Flash_fwd_paramsE:
        /* <DEDUP_REMOVED lines=23> */
[----:B------:R1:W2:Y:S01]  /*0170*/  @P2 LDG.E R4, [R2.64] ;  /* 0x0000002202042981 */ /* 0x0002a2000c1e1900 */
[----:B------:R-:W-:-:S03]  /*0180*/  ULDC.64 UR6, c[0x0][0x248] ;  /* 0x0000920000067ab9 */ /* 0x000fc60000000a00 */
[----:B------:R1:W3:Y:S01]  /*0190*/  @P2 LDG.E R0, [R2.64+0x4] ;  /* 0x0000042202002981 */ /* 0x0002e2000c1e1900 */
[----:B------:R-:W-:Y:S01]  /*01a0*/  PLOP3.LUT P1, PT, PT, PT, UP1, 0x80, 0x0 ;  /* 0x000000000000781c */ /* 0x000fe20003f2f018 */
[----:B------:R-:W-:Y:S01]  /*01b0*/  UIMAD.WIDE UR6, UR14, UR26, UR6 ;  /* 0x0000001a0e0672a5 */ /* 0x000fe2000f8e0206 */
[----:B-1----:R-:W-:Y:S01]  /*01c0*/  IMAD.U32 R2, RZ, RZ, UR4 ;  /* 0x00000004ff027e24 */ /* 0x002fe2000f8e00ff */
[----:B------:R-:W-:-:S05]  /*01d0*/  MOV R3, UR5 ;  /* 0x0000000500037c02 */ /* 0x000fca0008000f00 */
[----:B------:R1:W4:Y:S01]  /*01e0*/  @P0 LDG.E R2, [R2.64] ;  /* 0x0000002202020981 */ /* 0x000322000c1e1900 */
[----:B------:R-:W-:Y:S01]  /*01f0*/  IMAD.U32 R6, RZ, RZ, UR6 ;  /* 0x00000006ff067e24 */ /* 0x000fe2000f8e00ff */
[----:B------:R-:W-:-:S05]  /*0200*/  MOV R7, UR7 ;  /* 0x0000000700077c02 */ /* 0x000fca0008000f00 */
[----:B-1----:R-:W5:Y:S01]  /*0210*/  @!P1 LDG.E R3, [R6.64] ;  /* 0x0000002206039981 */ /* 0x002f62000c1e1900 */
        /* <DEDUP_REMOVED lines=10> */
[----:B--2---:R-:W-:-:S07]  /*02c0*/  @UP2 UIADD3 UR29, UR29, -UR30, URZ ;  /* 0x8000001e1d1d2290 */ /* 0x004fce000fffe03f */
[----:B------:R-:W-:Y:S01]  /*02d0*/  @!UP2 ULDC UR29, c[0x0][0x214] ;  /* 0x00008500001daab9 */ /* 0x000fe20000000800 */
[----:B-----5:R3:W2:Y:S04]  /*02e0*/  @!P1 R2UR UR15, R3 ;  /* 0x00000000030f93c2 */ /* 0x0206a800000e0000 */
        /* <DEDUP_REMOVED lines=8> */
.L_x_2465:
[----:B------:R-:W-:Y:S02]  /*0370*/  ULDC UR8, c[0x0][0x218] ;  /* 0x0000860000087ab9 */ /* 0x000fe40000000800 */
.L_x_2466:
        /* <DEDUP_REMOVED lines=53> */
[----:B------:R-:W-:Y:S01]  /*06d0*/  BSSY B0, `(.L_x_2468) ;  /* 0x0000033000007945 */ /* 0x000fe20003800000 */
[----:B------:R-:W-:-:S02]  /*06e0*/  UIADD3 UR29, -UR6, UR29, URZ ;  /* 0x0000001d061d7290 */ /* 0x000fc4000fffe13f */
[----:B------:R-:W-:Y:S01]  /*06f0*/  IMAD.IADD R11, R10, 0x1, -R11 ;  /* 0x000000010a0b7824 */ /* 0x000fe200078e0a0b */
[----:B------:R-:W-:Y:S01]  /*0700*/  @UP0 UIMAD.WIDE.U32 UR10, UR30, UR8, URZ ;  /* 0x000000081e0a02a5 */ /* 0x000fe2000f8e003f */
[----:B------:R-:W-:Y:S01]  /*0710*/  SHF.R.S32.HI R10, RZ, 0x3, R0 ;  /* 0x00000003ff0a7819 */ /* 0x000fe20000011400 */
[----:B------:R-:W-:Y:S01]  /*0720*/  @!UP0 USHF.R.S32.HI UR8, URZ, 0x1f, UR14 ;  /* 0x0000001f3f088899 */ /* 0x000fe2000801140e */
[----:B------:R-:W-:Y:S01]  /*0730*/  IMAD.SHL.U32 R16, R11, 0x8, RZ ;  /* 0x000000080b107824 */ /* 0x000fe200078e00ff */
[----:B------:R-:W-:Y:S01]  /*0740*/  UIMAD UR7, UR6, UR5, UR7 ;  /* 0x00000005060772a4 */ /* 0x000fe2000f8e0207 */
[----:B------:R-:W-:Y:S01]  /*0750*/  SHF.R.S32.HI R3, RZ, 0x1f, R10 ;  /* 0x0000001fff037819 */ /* 0x000fe2000001140a */
[----:B------:R-:W-:Y:S02]  /*0760*/  @UP0 UIMAD UR9, UR30, UR9, UR11 ;  /* 0x000000091e0902a4 */ /* 0x000fe4000f8e020b */
[----:B------:R-:W-:Y:S01]  /*0770*/  ULDC.64 UR4, c[0x0][0x1e0] ;  /* 0x0000780000047ab9 */ /* 0x000fe20000000a00 */
[--C-:B------:R-:W-:Y:S01]  /*0780*/  SHF.R.S32.HI R17, RZ, 0x1f, R16.reuse ;  /* 0x0000001fff117819 */ /* 0x100fe20000011410 */
[----:B------:R-:W-:Y:S01]  /*0790*/  @!UP0 UIMAD UR8, UR8, UR4, URZ ;  /* 0x00000004080882a4 */ /* 0x000fe2000f8e023f */
[C---:B------:R-:W-:Y:S01]  /*07a0*/  IADD3 R9, R16.reuse, 0x40, RZ ;  /* 0x0000004010097810 */ /* 0x040fe20007ffe0ff */
[----:B------:R-:W-:Y:S01]  /*07b0*/  @!UP0 UIMAD.WIDE.U32 UR12, UR14, UR4, URZ ;  /* 0x000000040e0c82a5 */ /* 0x000fe2000f8e003f */
[----:B------:R-:W-:Y:S01]  /*07c0*/  IADD3 R8, R16, 0x80, RZ ;  /* 0x0000008010087810 */ /* 0x000fe20007ffe0ff */
[----:B------:R-:W-:Y:S01]  /*07d0*/  @!UP0 UIMAD UR8, UR14, UR5, UR8 ;  /* 0x000000050e0882a4 */ /* 0x000fe2000f8e0208 */
[----:B------:R-:W-:Y:S01]  /*07e0*/  IMAD.WIDE.U32 R4, R2, c[0x0][0x1e8], R16 ;  /* 0x00007a0002047a25 */ /* 0x000fe200078e0010 */
[----:B------:R-:W-:Y:S01]  /*07f0*/  USHF.R.S32.HI UR11, URZ, 0x1f, UR16 ;  /* 0x0000001f3f0b7899 */ /* 0x000fe20008011410 */
[----:B------:R-:W-:Y:S01]  /*0800*/  IADD3 R7, R16, 0xc0, RZ ;  /* 0x000000c010077810 */ /* 0x000fe20007ffe0ff */
[----:B------:R-:W-:Y:S01]  /*0810*/  @!UP0 UIADD3 UR9, UR13, UR8, URZ ;  /* 0x000000080d098290 */ /* 0x000fe2000fffe03f */
[----:B------:R-:W-:Y:S01]  /*0820*/  IMAD.U32 R2, RZ, RZ, UR7 ;  /* 0x00000007ff027e24 */ /* 0x000fe2000f8e00ff */
        /* <DEDUP_REMOVED lines=8> */
[----:B------:R-:W-:-:S02]  /*08b0*/  ULDC UR5, c[0x0][0x1c0] ;  /* 0x0000700000057ab9 */ /* 0x000fc40000000800 */
[----:B------:R-:W-:Y:S02]  /*08c0*/  UIMAD UR14, UR14, UR5, UR16 ;  /* 0x000000050e0e72a4 */ /* 0x000fe4000f8e0210 */
        /* <DEDUP_REMOVED lines=19> */
.L_x_2469:
[----:B------:R-:W-:Y:S05]  /*0a00*/  BSYNC B0 ;  /* 0x0000000000007941 */ /* 0x000fea0003800000 */
.L_x_2468:
        /* <DEDUP_REMOVED lines=22> */
.L_x_2471:
[----:B------:R-:W-:Y:S05]  /*0b70*/  BSYNC B0 ;  /* 0x0000000000007941 */ /* 0x000fea0003800000 */
.L_x_2470:
        /* <DEDUP_REMOVED lines=22> */
.L_x_2473:
[----:B------:R-:W-:Y:S05]  /*0ce0*/  BSYNC B0 ;  /* 0x0000000000007941 */ /* 0x000fea0003800000 */
.L_x_2472:
        /* <DEDUP_REMOVED lines=21> */
.L_x_2475:
[----:B------:R-:W-:Y:S05]  /*0e40*/  BSYNC B0 ;  /* 0x0000000000007941 */ /* 0x000fea0003800000 */
.L_x_2474:
        /* <DEDUP_REMOVED lines=20> */
.L_x_2467:
        /* <DEDUP_REMOVED lines=35> */
[----:B------:R-:W-:-:S03]  /*11c0*/  ULDC UR11, c[0x0][0x2d0] ;  /* 0x0000b400000b7ab9 */ /* 0x000fc60000000800 */
[----:B-1----:R-:W1:Y:S02]  /*11d0*/  MUFU.RCP R0, R0 ;  /* 0x0000000000007308 */ /* 0x002e640000001000 */
[----:B-1----:R-:W-:-:S06]  /*11e0*/  IADD3 R0, R0, 0xffffffe, RZ ;  /* 0x0ffffffe00007810 */ /* 0x002fcc0007ffe0ff */
[----:B------:R-:W1:Y:S02]  /*11f0*/  F2I.FTZ.U32.TRUNC.NTZ R0, R0 ;  /* 0x0000000000007305 */ /* 0x000e64000021f000 */
[----:B-1----:R1:W2:Y:S02]  /*1200*/  R2UR UR9, R0 ;  /* 0x00000000000973c2 */ /* 0x0022a400000e0000 */
[----:B-1----:R-:W-:Y:S01]  /*1210*/  IMAD.U32 R0, RZ, RZ, UR10 ;  /* 0x0000000aff007e24 */ /* 0x002fe2000f8e00ff */
[----:B--2---:R-:W-:-:S04]  /*1220*/  UIADD3 UR4, URZ, -UR9, URZ ;  /* 0x800000093f047290 */ /* 0x004fc8000fffe03f */
[----:B------:R-:W-:Y:S01]  /*1230*/  IABS R0, R0 ;  /* 0x0000000000007213 */ /* 0x000fe20000000000 */
[----:B------:R-:W-:-:S03]  /*1240*/  UIMAD UR4, UR4, UR13, URZ ;  /* 0x0000000d040472a4 */ /* 0x000fc6000f8e023f */
[----:B------:R-:W1:Y:S01]  /*1250*/  R2UR UR5, R0 ;  /* 0x00000000000573c2 */ /* 0x000e6200000e0000 */
[----:B------:R-:W-:-:S04]  /*1260*/  UIMAD.WIDE.U32 UR8, UR9, UR4, UR8 ;  /* 0x00000004090872a5 */ /* 0x000fc8000f8e0008 */
[----:B-1----:R-:W-:-:S07]  /*1270*/  UIMAD.WIDE.U32 UR8, UR9, UR5, URZ ;  /* 0x00000005090872a5 */ /* 0x002fce000f8e003f */
        /* <DEDUP_REMOVED lines=18> */
[----:B------:R-:W-:Y:S02]  /*13a0*/  ULDC UR20, c[0x0][0x1c8] ;  /* 0x0000720000147ab9 */ /* 0x000fe40000000800 */
[----:B------:R-:W-:Y:S01]  /*13b0*/  UIADD3 UR17, -UR17, URZ, URZ ;  /* 0x0000003f11117290 */ /* 0x000fe2000fffe13f */
[----:B------:R2:W3:Y:S01]  /*13c0*/  LDG.E R2, [R2.64] ;  /* 0x0000002202027981 */ /* 0x0004e2000c1e1900 */
[----:B------:R-:W4:Y:S01]  /*13d0*/  I2F.RP R6, R4 ;  /* 0x0000000400067306 */ /* 0x000f220000209400 */
[----:B------:R-:W-:-:S02]  /*13e0*/  ULOP3.LUT UR20, UR16, UR20, URZ, 0x3c, !UPT ;  /* 0x0000001410147292 */ /* 0x000fc4000f8e3c3f */
[----:B------:R-:W-:Y:S02]  /*13f0*/  ULDC.64 UR4, c[0x0][0x180] ;  /* 0x0000600000047ab9 */ /* 0x000fe40000000a00 */
[----:B------:R-:W-:Y:S02]  /*1400*/  UIMAD UR11, UR17, UR11, UR10 ;  /* 0x0000000b110b72a4 */ /* 0x000fe4000f8e020a */
[----:B------:R-:W-:Y:S02]  /*1410*/  ISETP.LE.AND P0, PT, RZ, UR20, PT ;  /* 0x00000014ff007c0c */ /* 0x000fe4000bf03270 */
[----:B------:R-:W-:Y:S01]  /*1420*/  USHF.R.S32.HI UR10, URZ, 0x1f, UR11 ;  /* 0x0000001f3f0a7899 */ /* 0x000fe2000801140b */
[----:B----4-:R-:W4:Y:S01]  /*1430*/  MUFU.RCP R6, R6 ;  /* 0x0000000600067308 */ /* 0x010f220000001000 */
[----:B-1----:R-:W-:Y:S02]  /*1440*/  IABS R0, R0 ;  /* 0x0000000000007213 */ /* 0x002fe40000000000 */
[----:B----4-:R-:W-:-:S05]  /*1450*/  IADD3 R6, R6, 0xffffffe, RZ ;  /* 0x0ffffffe06067810 */ /* 0x010fca0007ffe0ff */
[----:B------:R-:W2:Y:S02]  /*1460*/  F2I.FTZ.U32.TRUNC.NTZ R7, R6 ;  /* 0x0000000600077305 */ /* 0x000ea4000021f000 */
[----:B--2---:R-:W-:Y:S02]  /*1470*/  IMAD.MOV R3, RZ, RZ, -R7 ;  /* 0x000000ffff037224 */ /* 0x004fe400078e0a07 */
        /* <DEDUP_REMOVED lines=29> */
[----:B------:R-:W-:Y:S02]  /*1650*/  IMAD.U32 R3, RZ, RZ, UR19 ;  /* 0x00000013ff037e24 */ /* 0x000fe4000f8e00ff */
[----:B------:R-:W-:Y:S01]  /*1660*/  IMAD.U32 R2, RZ, RZ, UR18 ;  /* 0x00000012ff027e24 */ /* 0x000fe2000f8e00ff */
[----:B------:R-:W-:Y:S02]  /*1670*/  ULDC.64 UR4, c[0x0][0x188] ;  /* 0x0000620000047ab9 */ /* 0x000fe40000000a00 */
[----:B------:R-:W-:Y:S01]  /*1680*/  MOV R3, UR15 ;  /* 0x0000000f00037c02 */ /* 0x000fe20008000f00 */
[----:B------:R-:W-:Y:S02]  /*1690*/  UIMAD UR8, UR8, UR4, URZ ;  /* 0x00000004080872a4 */ /* 0x000fe4000f8e023f */
[----:B------:R-:W-:Y:S02]  /*16a0*/  UIMAD.WIDE.U32 UR18, UR9, UR4, URZ ;  /* 0x00000004091272a5 */ /* 0x000fe4000f8e003f */
[----:B------:R-:W-:Y:S01]  /*16b0*/  IMAD.WIDE.U32 R2, R12, c[0x0][0x1b0], R2 ;  /* 0x00006c000c027a25 */ /* 0x000fe200078e0002 */
[----:B------:R-:W-:-:S03]  /*16c0*/  UIMAD UR5, UR9, UR5, UR8 ;  /* 0x00000005090572a4 */ /* 0x000fc6000f8e0208 */
[----:B------:R-:W-:Y:S01]  /*16d0*/  IMAD.IADD R5, R3, 0x1, R5 ;  /* 0x0000000103057824 */ /* 0x000fe200078e0205 */
[----:B------:R-:W-:Y:S01]  /*16e0*/  MOV R20, R2 ;  /* 0x0000000200147202 */ /* 0x000fe20000000f00 */
[----:B------:R-:W-:Y:S01]  /*16f0*/  UIADD3 UR15, UR19, UR5, URZ ;  /* 0x00000005130f7290 */ /* 0x000fe2000fffe03f */
[----:B------:R-:W-:Y:S05]  /*1700*/  BRA `(.L_x_2477) ;  /* 0x000004f000007947 */ /* 0x000fea0003800000 */
.L_x_2476:
        /* <DEDUP_REMOVED lines=20> */
.L_x_2478:
        /* <DEDUP_REMOVED lines=27> */
[----:B------:R-:W-:-:S13]  /*1a00*/  ISETP.GT.U32.AND P1, PT, R3, R0, PT ;  /* 0x000000000300720c */ /* 0x000fda0003f24070 */
[-C--:B------:R-:W-:Y:S02]  /*1a10*/  @!P1 IADD3 R0, R0, -R3.reuse, RZ ;  /* 0x8000000300009210 */ /* 0x080fe40007ffe0ff */
[----:B------:R-:W-:Y:S02]  /*1a20*/  @!P1 IADD3 R12, R12, 0x1, RZ ;  /* 0x000000010c0c9810 */ /* 0x000fe40007ffe0ff */
[----:B------:R-:W-:Y:S01]  /*1a30*/  ISETP.GE.U32.AND P3, PT, R0, R3, PT ;  /* 0x000000030000720c */ /* 0x000fe20003f66070 */
[----:B------:R-:W-:Y:S01]  /*1a40*/  IMAD.U32 R3, RZ, RZ, UR19 ;  /* 0x00000013ff037e24 */ /* 0x000fe2000f8e00ff */
[----:B------:R-:W-:Y:S02]  /*1a50*/  ISETP.NE.AND P1, PT, RZ, c[0x0][0x1c8], PT ;  /* 0x00007200ff007a0c */ /* 0x000fe40003f25270 */
[----:B------:R-:W-:Y:S01]  /*1a60*/  MOV R3, UR4 ;  /* 0x0000000400037c02 */ /* 0x000fe20008000f00 */
[----:B------:R-:W-:Y:S02]  /*1a70*/  ULDC.64 UR4, c[0x0][0x1a0] ;  /* 0x0000680000047ab9 */ /* 0x000fe40000000a00 */
[----:B------:R-:W-:-:S04]  /*1a80*/  @UP0 UIMAD.WIDE.U32 UR18, UR15, UR4, URZ ;  /* 0x000000040f1202a5 */ /* 0x000fc8000f8e003f */
[----:B------:R-:W-:Y:S02]  /*1a90*/  @UP0 UIMAD UR15, UR15, UR5, UR19 ;  /* 0x000000050f0f02a4 */ /* 0x000fe4000f8e0213 */
[----:B------:R-:W-:-:S05]  /*1aa0*/  @P3 IADD3 R12, R12, 0x1, RZ ;  /* 0x000000010c0c3810 */ /* 0x000fca0007ffe0ff */
[----:B------:R-:W-:Y:S01]  /*1ab0*/  @!P2 IMAD.MOV R12, RZ, RZ, -R12 ;  /* 0x000000ffff0ca224 */ /* 0x000fe200078e0a0c */
[----:B------:R-:W-:-:S04]  /*1ac0*/  @!P1 LOP3.LUT R12, RZ, c[0x0][0x1c8], RZ, 0x33, !PT ;  /* 0x00007200ff0c9a12 */ /* 0x000fc800078e33ff */
[----:B------:R-:W-:Y:S01]  /*1ad0*/  SHF.R.S32.HI R8, RZ, 0x1f, R12 ;  /* 0x0000001fff087819 */ /* 0x000fe2000001140c */
[----:B------:R-:W-:-:S04]  /*1ae0*/  IMAD.WIDE.U32 R2, R12, c[0x0][0x1b0], R2 ;  /* 0x00006c000c027a25 */ /* 0x000fc800078e0002 */
[----:B------:R-:W-:Y:S02]  /*1af0*/  IMAD R5, R8, c[0x0][0x1b0], RZ ;  /* 0x00006c0008057a24 */ /* 0x000fe400078e02ff */
[----:B------:R-:W-:Y:S02]  /*1b00*/  IMAD.MOV.U32 R20, RZ, RZ, R2 ;  /* 0x000000ffff147224 */ /* 0x000fe400078e0002 */
        /* <DEDUP_REMOVED lines=15> */
.L_x_2477:
        /* <DEDUP_REMOVED lines=41> */
[----:B------:R-:W-:Y:S01]  /*1e90*/  ULDC.64 UR4, c[0x0][0x1a8] ;  /* 0x00006a0000047ab9 */ /* 0x000fe20000000a00 */
[----:B------:R-:W-:Y:S01]  /*1ea0*/  LOP3.LUT R4, R0, 0xfffffff8, RZ, 0xc0, !PT ;  /* 0xfffffff800047812 */ /* 0x000fe200078ec0ff */
[----:B------:R-:W-:Y:S01]  /*1eb0*/  IMAD R8, R12, c[0x0][0x1bc], R8 ;  /* 0x00006f000c087a24 */ /* 0x000fe200078e0208 */
[----:B------:R-:W-:Y:S01]  /*1ec0*/  IADD3 R24, P1, R244, UR18, RZ ;  /* 0x00000012f4187c10 */ /* 0x000fe2000ff3e0ff */
[----:B------:R-:W-:Y:S01]  /*1ed0*/  IMAD.X R21, R2, 0x1, R5, P2 ;  /* 0x0000000102157824 */ /* 0x000fe200010e0605 */
[----:B------:R-:W-:Y:S01]  /*1ee0*/  IADD3 R14, P0, R244, UR22, RZ ;  /* 0x00000016f40e7c10 */ /* 0x000fe2000ff1e0ff */
[----:B------:R-:W-:Y:S01]  /*1ef0*/  IMAD.IADD R4, R7, 0x1, -R4 ;  /* 0x0000000107047824 */ /* 0x000fe200078e0a04 */
[----:B------:R-:W-:Y:S01]  /*1f00*/  IADD3.X R25, R2, UR15, RZ, P1, !PT ;  /* 0x0000000f02197c10 */ /* 0x000fe20008ffe4ff */
[----:B------:R-:W-:Y:S01]  /*1f10*/  IMAD.SHL.U32 R0, R0, 0x40, RZ ;  /* 0x0000004000007824 */ /* 0x000fe200078e00ff */
[----:B------:R-:W-:Y:S01]  /*1f20*/  IADD3.X R15, R2, UR9, RZ, P0, !PT ;  /* 0x00000009020f7c10 */ /* 0x000fe200087fe4ff */
[----:B------:R-:W-:Y:S01]  /*1f30*/  IMAD.SHL.U32 R2, R237, 0x8, RZ ;  /* 0x00000008ed027824 */ /* 0x000fe200078e00ff */
[C---:B------:R-:W-:Y:S01]  /*1f40*/  R2P PR, R4.reuse, 0x6 ;  /* 0x0000000604007804 */ /* 0x040fe20000000000 */
[----:B------:R-:W-:Y:S01]  /*1f50*/  IMAD.SHL.U32 R4, R4, 0x40, RZ ;  /* 0x0000004004047824 */ /* 0x000fe200078e00ff */
[----:B------:R-:W-:Y:S01]  /*1f60*/  SHF.R.S32.HI R17, RZ, 0x1f, R16 ;  /* 0x0000001fff117819 */ /* 0x000fe20000011410 */
[----:B------:R-:W-:Y:S01]  /*1f70*/  USHF.R.S32.HI UR9, URZ, 0x1f, UR16 ;  /* 0x0000001f3f097899 */ /* 0x000fe20008011410 */
[----:B------:R-:W-:Y:S01]  /*1f80*/  IADD3 R170, P0, R16, UR11, RZ ;  /* 0x0000000b10aa7c10 */ /* 0x000fe2000ff1e0ff */
[----:B------:R-:W-:Y:S01]  /*1f90*/  IMAD.WIDE.U32 R12, R12, c[0x0][0x1b8], R24 ;  /* 0x00006e000c0c7a25 */ /* 0x000fe200078e0018 */
[----:B------:R-:W-:Y:S01]  /*1fa0*/  LOP3.LUT R4, R4, 0x1c0, RZ, 0xc0, !PT ;  /* 0x000001c004047812 */ /* 0x000fe200078ec0ff */
[----:B------:R-:W-:Y:S01]  /*1fb0*/  UIMAD UR4, UR9, UR4, URZ ;  /* 0x00000004090472a4 */ /* 0x000fe2000f8e023f */
[C---:B------:R-:W-:Y:S01]  /*1fc0*/  IADD3.X R168, R17.reuse, UR10, RZ, P0, !PT ;  /* 0x0000000a11a87c10 */ /* 0x040fe200087fe4ff */
[----:B------:R-:W-:Y:S01]  /*1fd0*/  IMAD R165, R17, c[0x0][0x198], RZ ;  /* 0x0000660011a57a24 */ /* 0x000fe200078e02ff */
[----:B------:R-:W-:Y:S01]  /*1fe0*/  LOP3.LUT R2, R4, 0x8, R2, 0xf8, !PT ;  /* 0x0000000804027812 */ /* 0x000fe200078ef802 */
[----:B------:R-:W-:Y:S01]  /*1ff0*/  IMAD.IADD R9, R13, 0x1, R8 ;  /* 0x000000010d097824 */ /* 0x000fe200078e0208 */
[----:B------:R-:W-:Y:S01]  /*2000*/  ISETP.GE.AND P0, PT, R16, UR21, PT ;  /* 0x0000001510007c0c */ /* 0x000fe2000bf06270 */
[----:B------:R-:W-:Y:S01]  /*2010*/  IMAD R168, R168, c[0x0][0x1a0], RZ ;  /* 0x00006800a8a87a24 */ /* 0x000fe200078e02ff */
[----:B------:R-:W-:Y:S01]  /*2020*/  SHF.R.U32.HI R4, RZ, 0x3, R4 ;  /* 0x00000003ff047819 */ /* 0x000fe20000011604 */
[----:B------:R-:W-:Y:S01]  /*2030*/  UIMAD UR4, UR16, UR5, UR4 ;  /* 0x00000005100472a4 */ /* 0x000fe2000f8e0204 */
[----:B------:R-:W-:Y:S01]  /*2040*/  LEA.HI R6, R6, R10, RZ, 0x5 ;  /* 0x0000000a06067211 */ /* 0x000fe200078f28ff */
[----:B------:R-:W-:Y:S01]  /*2050*/  IMAD R165, R16, c[0x0][0x19c], R165 ;  /* 0x0000670010a57a24 */ /* 0x000fe200078e02a5 */
[----:B------:R-:W-:Y:S01]  /*2060*/  LOP3.LUT R4, R2, R4, RZ, 0x3c, !PT ;  /* 0x0000000402047212 */ /* 0x000fe200078e3cff */
[----:B------:R-:W-:Y:S01]  /*2070*/  IMAD.WIDE.U32 R20, R16, c[0x0][0x198], R20 ;  /* 0x0000660010147a25 */ /* 0x000fe200078e0014 */
[----:B------:R-:W-:-:S02]  /*2080*/  LOP3.LUT R5, R6, 0xffffffe0, RZ, 0xc0, !PT ;  /* 0xffffffe006057812 */ /* 0x000fc400078ec0ff */
[----:B------:R-:W-:Y:S01]  /*2090*/  LOP3.LUT R4, R4, 0xfffffe00, R0, 0xf8, !PT ;  /* 0xfffffe0004047812 */ /* 0x000fe200078ef800 */
[----:B-1----:R-:W-:Y:S01]  /*20a0*/  IMAD.WIDE.U32 R18, R18, c[0x0][0x1a8], R14 ;  /* 0x00006a0012127a25 */ /* 0x002fe200078e000e */
[----:B------:R-:W-:Y:S02]  /*20b0*/  SHF.R.S32.HI R6, RZ, 0x5, R6 ;  /* 0x00000005ff067819 */ /* 0x000fe40000011406 */
[C---:B------:R-:W-:Y:S01]  /*20c0*/  IADD3 R241, R244.reuse, 0x40, RZ ;  /* 0x00000040f4f17810 */ /* 0x040fe20007ffe0ff */
[----:B------:R-:W-:Y:S01]  /*20d0*/  IMAD.MOV.U32 R8, RZ, RZ, R12 ;  /* 0x000000ffff087224 */ /* 0x000fe200078e000c */
[----:B------:R-:W-:Y:S01]  /*20e0*/  IADD3 R240, R244, 0x80, RZ ;  /* 0x00000080f4f07810 */ /* 0x000fe20007ffe0ff */
[----:B------:R-:W-:Y:S01]  /*20f0*/  IMAD R168, R170, c[0x0][0x1a4], R168 ;  /* 0x00006900aaa87a24 */ /* 0x000fe200078e02a8 */
[----:B------:R-:W-:Y:S01]  /*2100*/  IADD3 R239, R244, 0xc0, RZ ;  /* 0x000000c0f4ef7810 */ /* 0x000fe20007ffe0ff */
[----:B------:R-:W-:Y:S02]  /*2110*/  IMAD.MOV.U32 R2, RZ, RZ, 0x10 ;  /* 0x00000010ff027424 */ /* 0x000fe400078e00ff */
[----:B------:R-:W-:-:S02]  /*2120*/  IMAD.MOV.U32 R0, RZ, RZ, 0x20 ;  /* 0x00000020ff007424 */ /* 0x000fc400078e00ff */
[----:B------:R-:W-:Y:S01]  /*2130*/  IMAD.IADD R165, R21, 0x1, R165 ;  /* 0x0000000115a57824 */ /* 0x000fe200078e02a5 */
[----:B------:R-:W-:Y:S01]  /*2140*/  IADD3 R21, R19, UR4, RZ ;  /* 0x0000000413157c10 */ /* 0x000fe2000fffe0ff */
[----:B------:R-:W-:Y:S01]  /*2150*/  IMAD.WIDE.U32 R170, R170, c[0x0][0x1a0], R8 ;  /* 0x00006800aaaa7a25 */ /* 0x000fe200078e0008 */
[----:B------:R-:W-:Y:S02]  /*2160*/  SEL R2, R2, 0xfffffff0, !P1 ;  /* 0xfffffff002027807 */ /* 0x000fe40004800000 */
[----:B------:R-:W-:Y:S01]  /*2170*/  SEL R0, R0, 0xffffffe0, !P2 ;  /* 0xffffffe000007807 */ /* 0x000fe20005000000 */
[----:B--2---:R-:W-:-:S04]  /*2180*/  IMAD.WIDE R22, R22, 0x40, R16 ;  /* 0x0000004016167825 */ /* 0x004fc800078e0210 */
[----:B------:R-:W-:Y:S02]  /*2190*/  IMAD.MOV.U32 R166, RZ, RZ, R20 ;  /* 0x000000ffffa67224 */ /* 0x000fe400078e0014 */
        /* <DEDUP_REMOVED lines=42> */
.L_x_2480:
[----:B------:R-:W-:Y:S05]  /*2440*/  BSYNC B0 ;  /* 0x0000000000007941 */ /* 0x000fea0003800000 */
.L_x_2479:
        /* <DEDUP_REMOVED lines=45> */
.L_x_2482:
[----:B------:R-:W-:Y:S05]  /*2720*/  BSYNC B0 ;  /* 0x0000000000007941 */ /* 0x000fea0003800000 */
.L_x_2481:
        /* <DEDUP_REMOVED lines=45> */
.L_x_2484:
[----:B------:R-:W-:Y:S05]  /*2a00*/  BSYNC B0 ;  /* 0x0000000000007941 */ /* 0x000fea0003800000 */
.L_x_2483:
        /* <DEDUP_REMOVED lines=44> */
.L_x_2486:
[----:B------:R-:W-:Y:S05]  /*2cd0*/  BSYNC B0 ;  /* 0x0000000000007941 */ /* 0x000fea0003800000 */
.L_x_2485:
        /* <DEDUP_REMOVED lines=10> */
[C---:B-12---:R-:W-:Y:S01]  /*2d80*/  @!P5 LEA R20, P6, R166.reuse, c[0x0][0x168], 0x1 ;  /* 0x00005a00a614da11 */ /* 0x046fe200078c08ff */
        /* <DEDUP_REMOVED lines=28> */
.L_x_2488:
[----:B------:R-:W-:Y:S05]  /*2f50*/  BSYNC B0 ;  /* 0x0000000000007941 */ /* 0x000fea0003800000 */
.L_x_2487:
        /* <DEDUP_REMOVED lines=41> */
.L_x_2490:
[----:B------:R-:W-:Y:S05]  /*31f0*/  BSYNC B0 ;  /* 0x0000000000007941 */ /* 0x000fea0003800000 */
.L_x_2489:
[----:B------:R-:W-:Y:S01]  /*3200*/  ISETP.GE.AND P0, PT, R14, UR15, PT ;  /* 0x0000000f0e007c0c */ /* 0x000fe2000bf06270 */
[----:B------:R-:W-:-:S12]  /*3210*/  BSSY B0, `(.L_x_2491) ;  /* 0x0000028000007945 */ /* 0x000fd80003800000 */
[----:B------:R-:W-:Y:S05]  /*3220*/  @P0 BRA `(.L_x_2492) ;  /* 0x0000026000000947 */ /* 0x000fea0003800000 */
[----:B------:R-:W-:Y:S01]  /*3230*/  ISETP.GE.AND P5, PT, R244, c[0x0][0x220], PT ;  /* 0x00008800f4007a0c */ /* 0x000fe20003fa6270 */
[----:B-1----:R-:W-:Y:S01]  /*3240*/  IMAD.U32 R9, RZ, RZ, UR10 ;  /* 0x0000000aff097e24 */ /* 0x002fe2000f8e00ff */
[----:B------:R-:W-:Y:S01]  /*3250*/  ISETP.GE.AND P4, PT, R241, c[0x0][0x220], PT ;  /* 0x00008800f1007a0c */ /* 0x000fe20003f86270 */
[----:B------:R-:W-:Y:S01]  /*3260*/  IMAD.MOV.U32 R11, RZ, RZ, c[0x0][0x19c] ;  /* 0x00006700ff0b7624 */ /* 0x000fe200078e00ff */
[----:B------:R-:W-:Y:S01]  /*3270*/  ISETP.GE.AND P2, PT, R240, c[0x0][0x220], PT ;  /* 0x00008800f0007a0c */ /* 0x000fe20003f46270 */
[----:B------:R-:W-:Y:S01]  /*3280*/  IMAD.U32 R8, RZ, RZ, UR10 ;  /* 0x0000000aff087e24 */ /* 0x000fe2000f8e00ff */
[----:B------:R-:W-:-:S04]  /*3290*/  LEA R9, P0, R9, R166, 0x5 ;  /* 0x000000a609097211 */ /* 0x000fc800078028ff */
[----:B------:R-:W-:Y:S02]  /*32a0*/  LEA.HI.X R8, R8, R165, R11, 0x5, P0 ;  /* 0x000000a508087211 */ /* 0x000fe400000f2c0b */
        /* <DEDUP_REMOVED lines=30> */
.L_x_2492:
[----:B------:R-:W-:Y:S05]  /*3490*/  BSYNC B0 ;  /* 0x0000000000007941 */ /* 0x000fea0003800000 */
.L_x_2491:
        /* <DEDUP_REMOVED lines=8> */
[----:B------:R-:W-:Y:S01]  /*3520*/  IMAD.MOV.U32 R9, RZ, RZ, R165 ;  /* 0x000000ffff097224 */ /* 0x000fe200078e00a5 */
[----:B------:R-:W-:Y:S01]  /*3530*/  ULDC UR4, c[0x0][0x19c] ;  /* 0x0000670000047ab9 */ /* 0x000fe20000000800 */
[----:B------:R-:W-:Y:S01]  /*3540*/  ISETP.GE.AND P1, PT, R239, c[0x0][0x220], PT ;  /* 0x00008800ef007a0c */ /* 0x000fe20003f26270 */
[----:B------:R-:W-:Y:S01]  /*3550*/  UIMAD UR4, UR4, 0x30, URZ ;  /* 0x00000030040478a4 */ /* 0x000fe2000f8e023f */
[----:B------:R-:W-:-:S04]  /*3560*/  IMAD.WIDE.U32 R24, R24, 0x30, R8 ;  /* 0x0000003018187825 */ /* 0x000fc800078e0008 */
[----:B------:R1:W-:Y:S01]  /*3570*/  @P6 STS.128 [R243+0x9800], RZ ;  /* 0x009800fff3006388 */ /* 0x0003e20000000c00 */
[----:B------:R-:W-:Y:S02]  /*3580*/  IADD3 R8, R25, UR4, RZ ;  /* 0x0000000419087c10 */ /* 0x000fe4000fffe0ff */
[C---:B------:R-:W-:Y:S02]  /*3590*/  @!P6 LEA R26, P0, R24.reuse, c[0x0][0x168], 0x1 ;  /* 0x00005a00181aea11 */ /* 0x040fe400078008ff */
[C---:B------:R-:W-:Y:S02]  /*35a0*/  @!P5 LEA R22, P4, R24.reuse, c[0x0][0x168], 0x1 ;  /* 0x00005a001816da11 */ /* 0x040fe400078808ff */
        /* <DEDUP_REMOVED lines=25> */
.L_x_2494:
[----:B------:R-:W-:Y:S05]  /*3740*/  BSYNC B0 ;  /* 0x0000000000007941 */ /* 0x000fea0003800000 */
.L_x_2493:
        /* <DEDUP_REMOVED lines=12> */
[----:B-1----:R-:W-:Y:S01]  /*3810*/  IMAD.U32 R8, RZ, RZ, UR4 ;  /* 0x00000004ff087e24 */ /* 0x002fe2000f8e00ff */
[----:B------:R-:W-:-:S04]  /*3820*/  DEPBAR.LE SB0, 0x0 ;  /* 0x000080000000791a */ /* 0x000fc80000000000 */
[----:B------:R-:W-:-:S06]  /*3830*/  IMAD.U32 R9, RZ, RZ, UR5 ;  /* 0x00000005ff097e24 */ /* 0x000fcc000f8e00ff */
[----:B------:R1:W3:Y:S04]  /*3840*/  LDG.E R9, [R8.64] ;  /* 0x0000002208097981 */ /* 0x0002e8000c1e1900 */
[----:B------:R-:W-:Y:S01]  /*3850*/  BAR.SYNC.DEFER_BLOCKING 0x0 ;  /* 0x0000000000007b1d */ /* 0x000fe20000010000 */
[----:B------:R-:W-:Y:S01]  /*3860*/  ISETP.GE.AND P1, PT, R16, UR15, PT ;  /* 0x0000000f10007c0c */ /* 0x000fe2000bf26270 */
[----:B------:R-:W-:Y:S01]  /*3870*/  IMAD.SHL.U32 R242, R10, 0x2, RZ ;  /* 0x000000020af27824 */ /* 0x000fe200078e00ff */
[----:B------:R-:W-:-:S03]  /*3880*/  LEA R180, P0, R170, c[0x0][0x170], 0x1 ;  /* 0x00005c00aab47a11 */ /* 0x000fc600078008ff */
[----:B------:R-:W-:Y:S01]  /*3890*/  BSSY B0, `(.L_x_2495) ;  /* 0x000002f000007945 */ /* 0x000fe20003800000 */
[----:B------:R-:W-:Y:S02]  /*38a0*/  LOP3.LUT R242, R242, 0x6, RZ, 0xc0, !PT ;  /* 0x00000006f2f27812 */ /* 0x000fe400078ec0ff */
[----:B------:R-:W-:Y:S01]  /*38b0*/  LEA.HI.X R167, R170, c[0x0][0x174], R168, 0x1, P0 ;  /* 0x00005d00aaa77a11 */ /* 0x000fe200000f0ca8 */
[----:B-1----:R-:W3:Y:S04]  /*38c0*/  MUFU.RCP R8, c[0x0][0x238] ;  /* 0x00008e0000087b08 */ /* 0x002ee80000001000 */
[----:B------:R1:W-:Y:S04]  /*38d0*/  @P1 STS.128 [R243+0x10000], RZ ;  /* 0x010000fff3001388 */ /* 0x0003e80000000c00 */
[----:B------:R1:W-:Y:S04]  /*38e0*/  @P1 STS.128 [R243+0x12000], RZ ;  /* 0x012000fff3001388 */ /* 0x0003e80000000c00 */
[----:B------:R1:W-:Y:S04]  /*38f0*/  @P1 STS.128 [R243+0x14000], RZ ;  /* 0x014000fff3001388 */ /* 0x0003e80000000c00 */
[----:B------:R1:W-:Y:S01]  /*3900*/  @P1 STS.128 [R243+0x16000], RZ ;  /* 0x016000fff3001388 */ /* 0x0003e20000000c00 */
[----:B---3--:R-:W-:-:S04]  /*3910*/  FMUL.FTZ R8, R9, R8 ;  /* 0x0000000809087220 */ /* 0x008fc80000410000 */
[----:B------:R3:W4:Y:S02]  /*3920*/  R2UR UR4, R8 ;  /* 0x00000000080473c2 */ /* 0x00072400000e0000 */
[----:B---3--:R-:W-:-:S04]  /*3930*/  SHF.R.S32.HI R8, RZ, 0x1f, R5 ;  /* 0x0000001fff087819 */ /* 0x008fc80000011405 */
[----:B------:R-:W-:-:S04]  /*3940*/  LEA.HI R5, R8, R5, RZ, 0x2 ;  /* 0x0000000508057211 */ /* 0x000fc800078f10ff */
[----:B------:R-:W-:Y:S01]  /*3950*/  SHF.R.S32.HI R5, RZ, 0x2, R5 ;  /* 0x00000002ff057819 */ /* 0x000fe20000011405 */
[----:B------:R-:W-:Y:S05]  /*3960*/  @P1 BRA `(.L_x_2496) ;  /* 0x0000021000001947 */ /* 0x000fea0003800000 */
[----:B-1--4-:R-:W-:Y:S02]  /*3970*/  ISETP.GE.AND P3, PT, R244, c[0x0][0x220], PT ;  /* 0x00008800f4007a0c */ /* 0x012fe40003f66270 */
[----:B------:R-:W-:Y:S02]  /*3980*/  ISETP.GE.AND P2, PT, R241, c[0x0][0x220], PT ;  /* 0x00008800f1007a0c */ /* 0x000fe40003f46270 */
[----:B------:R-:W-:Y:S02]  /*3990*/  ISETP.GE.AND P1, PT, R240, c[0x0][0x220], PT ;  /* 0x00008800f0007a0c */ /* 0x000fe40003f26270 */
[----:B------:R-:W-:-:S07]  /*39a0*/  ISETP.GE.AND P0, PT, R239, c[0x0][0x220], PT ;  /* 0x00008800ef007a0c */ /* 0x000fce0003f06270 */
[--C-:B------:R-:W-:Y:S01]  /*39b0*/  @!P3 IMAD.MOV.U32 R8, RZ, RZ, R180.reuse ;  /* 0x000000ffff08b224 */ /* 0x100fe200078e00b4 */
[----:B------:R1:W-:Y:S01]  /*39c0*/  @P3 STS.128 [R243+0x10000], RZ ;  /* 0x010000fff3003388 */ /* 0x0003e20000000c00 */
[----:B------:R-:W-:Y:S01]  /*39d0*/  @!P3 IMAD.MOV.U32 R9, RZ, RZ, R167 ;  /* 0x000000ffff09b224 */ /* 0x000fe200078e00a7 */
[----:B------:R-:W-:Y:S01]  /*39e0*/  @!P2 MOV R11, R167 ;  /* 0x000000a7000ba202 */ /* 0x000fe20000000f00 */
        /* <DEDUP_REMOVED lines=11> */
[----:B---3--:R-:W-:Y:S01]  /*3aa0*/  @!P1 IMAD.MOV.U32 R8, RZ, RZ, R180 ;  /* 0x000000ffff089224 */ /* 0x008fe200078e00b4 */
[----:B------:R-:W-:-:S05]  /*3ab0*/  @!P1 MOV R9, R167 ;  /* 0x000000a700099202 */ /* 0x000fca0000000f00 */
[----:B------:R-:W-:Y:S01]  /*3ac0*/  @!PT LDS RZ, [RZ] ;  /* 0x00000000fffff984 */ /* 0x000fe20000000800 */
[----:B------:R-:W-:Y:S01]  /*3ad0*/  @!PT LDS RZ, [RZ] ;  /* 0x00000000fffff984 */ /* 0x000fe20000000800 */
[----:B------:R-:W-:Y:S01]  /*3ae0*/  @!PT LDS RZ, [RZ] ;  /* 0x00000000fffff984 */ /* 0x000fe20000000800 */
[----:B------:R1:W-:Y:S04]  /*3af0*/  @!P1 LDGSTS.E.BYPASS.LTC128B.128 [R243+0x14000], [R8.64+0x100] ;  /* 0x1400010008f39fae */ /* 0x0003e8000b901d62 */
[----:B------:R1:W-:Y:S01]  /*3b00*/  @P0 STS.128 [R243+0x16000], RZ ;  /* 0x016000fff3000388 */ /* 0x0003e20000000c00 */
[----:B------:R-:W-:Y:S05]  /*3b10*/  @P0 BRA `(.L_x_2496) ;  /* 0x0000006000000947 */ /* 0x000fea0003800000 */
[----:B-1----:R-:W-:Y:S02]  /*3b20*/  MOV R8, R180 ;  /* 0x000000b400087202 */ /* 0x002fe40000000f00 */
[----:B------:R-:W-:-:S05]  /*3b30*/  MOV R9, R167 ;  /* 0x000000a700097202 */ /* 0x000fca0000000f00 */
[----:B------:R-:W-:Y:S01]  /*3b40*/  @!PT LDS RZ, [RZ] ;  /* 0x00000000fffff984 */ /* 0x000fe20000000800 */
[----:B------:R-:W-:Y:S01]  /*3b50*/  @!PT LDS RZ, [RZ] ;  /* 0x00000000fffff984 */ /* 0x000fe20000000800 */
[----:B------:R-:W-:Y:S01]  /*3b60*/  @!PT LDS RZ, [RZ] ;  /* 0x00000000fffff984 */ /* 0x000fe20000000800 */
[----:B------:R1:W-:Y:S02]  /*3b70*/  LDGSTS.E.BYPASS.LTC128B.128 [R243+0x16000], [R8.64+0x180] ;  /* 0x1600018008f37fae */ /* 0x0003e4000b901d62 */
.L_x_2496:
[----:B-1--4-:R-:W-:Y:S05]  /*3b80*/  BSYNC B0 ;  /* 0x0000000000007941 */ /* 0x012fea0003800000 */
.L_x_2495:
        /* <DEDUP_REMOVED lines=21> */
[----:B--2---:R-:W-:Y:S01]  /*3ce0*/  @!P4 LEA R20, P3, R12, R180, 0x1 ;  /* 0x000000b40c14c211 */ /* 0x004fe200078608ff */
        /* <DEDUP_REMOVED lines=31> */
.L_x_2498:
[----:B------:R-:W-:Y:S05]  /*3ee0*/  BSYNC B0 ;  /* 0x0000000000007941 */ /* 0x000fea0003800000 */
.L_x_2497:
        /* <DEDUP_REMOVED lines=10> */
[----:B------:R-:W-:Y:S01]  /*3f90*/  IMAD.MOV.U32 R9, RZ, RZ, 0x5 ;  /* 0x00000005ff097424 */ /* 0x000fe200078e00ff */
[----:B------:R-:W-:Y:S01]  /*3fa0*/  ISETP.GE.AND P2, PT, R240, c[0x0][0x220], PT ;  /* 0x00008800f0007a0c */ /* 0x000fe20003f46270 */
[----:B------:R-:W-:Y:S01]  /*3fb0*/  IMAD.U32 R8, RZ, RZ, UR8 ;  /* 0x00000008ff087e24 */ /* 0x000fe2000f8e00ff */
[----:B------:R-:W-:Y:S01]  /*3fc0*/  ISETP.GE.AND P0, PT, R239, c[0x0][0x220], PT ;  /* 0x00008800ef007a0c */ /* 0x000fe20003f06270 */
[----:B------:R-:W-:-:S03]  /*3fd0*/  IMAD.SHL.U32 R7, R7, 0x20, RZ ;  /* 0x0000002007077824 */ /* 0x000fc600078e00ff */
[----:B------:R-:W-:-:S03]  /*3fe0*/  SHF.L.U64.HI R8, R8, R9, c[0x0][0x1a4] ;  /* 0x0000690008087619 */ /* 0x000fc60000010209 */
[CC--:B--2---:R-:W-:Y:S01]  /*3ff0*/  @!P5 LEA R18, P6, R7.reuse, R180.reuse, 0x1 ;  /* 0x000000b40712d211 */ /* 0x0c4fe200078c08ff */
[----:B------:R2:W-:Y:S01]  /*4000*/  @P5 STS.128 [R243+0x11000], RZ ;  /* 0x011000fff3005388 */ /* 0x0005e20000000c00 */
[CC--:B------:R-:W-:Y:S02]  /*4010*/  @!P4 LEA R14, P3, R7.reuse, R180.reuse, 0x1 ;  /* 0x000000b4070ec211 */ /* 0x0c0fe400078608ff */
[C---:B---3--:R-:W-:Y:S02]  /*4020*/  @!P2 LEA R10, P1, R7.reuse, R180, 0x1 ;  /* 0x000000b4070aa211 */ /* 0x048fe400078208ff */
        /* <DEDUP_REMOVED lines=19> */
[----:B--2---:R-:W-:-:S04]  /*4160*/  LEA R10, P0, R7, R180, 0x1 ;  /* 0x000000b4070a7211 */ /* 0x004fc800078008ff */
[----:B------:R-:W-:-:S05]  /*4170*/  LEA.HI.X R11, R7, R167, R8, 0x1, P0 ;  /* 0x000000a7070b7211 */ /* 0x000fca00000f0c08 */
[----:B------:R-:W-:Y:S01]  /*4180*/  @!PT LDS RZ, [RZ] ;  /* 0x00000000fffff984 */ /* 0x000fe20000000800 */
[----:B------:R-:W-:Y:S01]  /*4190*/  @!PT LDS RZ, [RZ] ;  /* 0x00000000fffff984 */ /* 0x000fe20000000800 */
[----:B------:R-:W-:Y:S01]  /*41a0*/  @!PT LDS RZ, [RZ] ;  /* 0x00000000fffff984 */ /* 0x000fe20000000800 */
[----:B------:R2:W-:Y:S04]  /*41b0*/  LDGSTS.E.BYPASS.LTC128B.128 [R243+0x17000], [R10.64+0x180] ;  /* 0x170001800af37fae */ /* 0x0005e8000b901d62 */
.L_x_2500:
[----:B------:R-:W-:Y:S05]  /*41c0*/  BSYNC B0 ;  /* 0x0000000000007941 */ /* 0x000fea0003800000 */
.L_x_2499:
        /* <DEDUP_REMOVED lines=10> */
[----:B--2---:R-:W-:Y:S02]  /*4270*/  MOV R14, UR8 ;  /* 0x00000008000e7c02 */ /* 0x004fe40008000f00 */
[----:B------:R-:W-:Y:S02]  /*4280*/  ISETP.GE.AND P1, PT, R240, c[0x0][0x220], PT ;  /* 0x00008800f0007a0c */ /* 0x000fe40003f26270 */
[----:B------:R-:W-:Y:S02]  /*4290*/  MOV R7, UR8 ;  /* 0x0000000800077c02 */ /* 0x000fe40008000f00 */
[----:B------:R-:W-:-:S03]  /*42a0*/  ISETP.GE.AND P0, PT, R239, c[0x0][0x220], PT ;  /* 0x00008800ef007a0c */ /* 0x000fc60003f06270 */
[-C--:B------:R-:W-:Y:S01]  /*42b0*/  @!P3 MOV R8, R180.reuse ;  /* 0x000000b40008b202 */ /* 0x080fe20000000f00 */
[----:B------:R-:W-:Y:S01]  /*42c0*/  @!P3 IMAD.MOV.U32 R9, RZ, RZ, R167 ;  /* 0x000000ffff09b224 */ /* 0x000fe200078e00a7 */
[----:B------:R2:W-:Y:S01]  /*42d0*/  @P3 STS.128 [R243+0x11800], RZ ;  /* 0x011800fff3003388 */ /* 0x0005e20000000c00 */
[----:B---3--:R-:W-:Y:S02]  /*42e0*/  @!P3 IMAD.MOV.U32 R10, RZ, RZ, c[0x0][0x1a4] ;  /* 0x00006900ff0ab624 */ /* 0x008fe400078e00ff */
[----:B------:R-:W-:Y:S01]  /*42f0*/  @!P3 IMAD.WIDE.U32 R14, R14, 0x60, R8 ;  /* 0x000000600e0eb825 */ /* 0x000fe200078e0008 */
[-C--:B------:R-:W-:Y:S02]  /*4300*/  @!P2 MOV R8, R180.reuse ;  /* 0x000000b40008a202 */ /* 0x080fe40000000f00 */
[----:B------:R-:W-:Y:S01]  /*4310*/  @!P1 MOV R18, R180 ;  /* 0x000000b400129202 */ /* 0x000fe20000000f00 */
[----:B------:R-:W-:Y:S02]  /*4320*/  @!P2 IMAD.MOV.U32 R9, RZ, RZ, R167 ;  /* 0x000000ffff09a224 */ /* 0x000fe400078e00a7 */
[----:B------:R-:W-:-:S02]  /*4330*/  @!P3 IMAD R10, R10, 0x60, RZ ;  /* 0x000000600a0ab824 */ /* 0x000fc400078e02ff */
[----:B------:R-:W-:Y:S01]  /*4340*/  @!P2 IMAD.WIDE.U32 R12, R12, 0x60, R8 ;  /* 0x000000600c0ca825 */ /* 0x000fe200078e0008 */
[----:B------:R-:W-:Y:S02]  /*4350*/  @!P2 MOV R9, c[0x0][0x1a4] ;  /* 0x000069000009aa02 */ /* 0x000fe40000000f00 */
[----:B------:R-:W-:Y:S01]  /*4360*/  @!P3 IADD3 R11, R15, R10, RZ ;  /* 0x0000000a0f0bb210 */ /* 0x000fe20007ffe0ff */
[----:B------:R-:W-:Y:S01]  /*4370*/  @!P1 IMAD.MOV.U32 R8, RZ, RZ, c[0x0][0x1a4] ;  /* 0x00006900ff089624 */ /* 0x000fe200078e00ff */
[----:B------:R-:W-:Y:S01]  /*4380*/  @!P3 MOV R10, R14 ;  /* 0x0000000e000ab202 */ /* 0x000fe20000000f00 */
[----:B------:R-:W-:Y:S02]  /*4390*/  @!P1 IMAD.MOV.U32 R19, RZ, RZ, R167 ;  /* 0x000000ffff139224 */ /* 0x000fe400078e00a7 */
[----:B------:R-:W-:Y:S02]  /*43a0*/  @!P2 IMAD R9, R9, 0x60, RZ ;  /* 0x000000600909a824 */ /* 0x000fe400078e02ff */
[----:B------:R-:W-:Y:S01]  /*43b0*/  @!P1 IMAD.WIDE.U32 R18, R7, 0x60, R18 ;  /* 0x0000006007129825 */ /* 0x000fe200078e0012 */
[----:B------:R-:W-:Y:S01]  /*43c0*/  @!PT LDS RZ, [RZ] ;  /* 0x00000000fffff984 */ /* 0x000fe20000000800 */
[----:B------:R-:W-:Y:S01]  /*43d0*/  @!PT LDS RZ, [RZ] ;  /* 0x00000000fffff984 */ /* 0x000fe20000000800 */
[----:B------:R-:W-:Y:S01]  /*43e0*/  @!PT LDS RZ, [RZ] ;  /* 0x00000000fffff984 */ /* 0x000fe20000000800 */
[----:B------:R2:W-:Y:S02]  /*43f0*/  @!P3 LDGSTS.E.BYPASS.LTC128B.128 [R243+0x11800], [R10.64] ;  /* 0x118000000af3bfae */ /* 0x0005e4000b901d62 */
[----:B------:R-:W-:Y:S01]  /*4400*/  @!P2 IADD3 R13, R13, R9, RZ ;  /* 0x000000090d0da210 */ /* 0x000fe20007ffe0ff */
[----:B------:R-:W-:Y:S01]  /*4410*/  @!P1 IMAD R8, R8, 0x60, RZ ;  /* 0x0000006008089824 */ /* 0x000fe200078e02ff */
[----:B------:R2:W-:Y:S03]  /*4420*/  @P2 STS.128 [R243+0x13800], RZ ;  /* 0x013800fff3002388 */ /* 0x0005e60000000c00 */
[----:B------:R-:W-:Y:S01]  /*4430*/  @!P1 IMAD.IADD R9, R19, 0x1, R8 ;  /* 0x0000000113099824 */ /* 0x000fe200078e0208 */
[----:B------:R-:W-:Y:S01]  /*4440*/  @!P1 MOV R8, R18 ;  /* 0x0000001200089202 */ /* 0x000fe20000000f00 */
        /* <DEDUP_REMOVED lines=12> */
[----:B------:R-:W-:Y:S01]  /*4510*/  ULDC UR5, c[0x0][0x1a4] ;  /* 0x0000690000057ab9 */ /* 0x000fe20000000800 */
[----:B--2---:R-:W-:Y:S01]  /*4520*/  MOV R8, R180 ;  /* 0x000000b400087202 */ /* 0x004fe20000000f00 */
[----:B------:R-:W-:Y:S01]  /*4530*/  UIMAD UR5, UR5, 0x60, URZ ;  /* 0x00000060050578a4 */ /* 0x000fe2000f8e023f */
[----:B------:R-:W-:-:S05]  /*4540*/  MOV R9, R167 ;  /* 0x000000a700097202 */ /* 0x000fca0000000f00 */
[----:B------:R-:W-:-:S05]  /*4550*/  IMAD.WIDE.U32 R8, R7, 0x60, R8 ;  /* 0x0000006007087825 */ /* 0x000fca00078e0008 */
[----:B------:R-:W-:-:S05]  /*4560*/  IADD3 R9, R9, UR5, RZ ;  /* 0x0000000509097c10 */ /* 0x000fca000fffe0ff */
[----:B------:R-:W-:Y:S01]  /*4570*/  @!PT LDS RZ, [RZ] ;  /* 0x00000000fffff984 */ /* 0x000fe20000000800 */
[----:B------:R-:W-:Y:S01]  /*4580*/  @!PT LDS RZ, [RZ] ;  /* 0x00000000fffff984 */ /* 0x000fe20000000800 */
[----:B------:R-:W-:Y:S01]  /*4590*/  @!PT LDS RZ, [RZ] ;  /* 0x00000000fffff984 */ /* 0x000fe20000000800 */
[----:B------:R2:W-:Y:S02]  /*45a0*/  LDGSTS.E.BYPASS.LTC128B.128 [R243+0x17800], [R8.64+0x180] ;  /* 0x1780018008f37fae */ /* 0x0005e4000b901d62 */
.L_x_2502:
[----:B------:R-:W-:Y:S05]  /*45b0*/  BSYNC B0 ;  /* 0x0000000000007941 */ /* 0x000fea0003800000 */
.L_x_2501:
[C---:B------:R-:W-:Y:S01]  /*45c0*/  IMAD.SHL.U32 R7, R3.reuse, 0x40, RZ ;  /* 0x0000004003077824 */ /* 0x040fe200078e00ff */
[----:B------:R-:W-:Y:S01]  /*45d0*/  R2P PR, R3, 0x6 ;  /* 0x0000000603007804 */ /* 0x000fe20000000000 */
[----:B------:R-:W-:Y:S01]  /*45e0*/  IMAD.SHL.U32 R16, R16, 0x8, RZ ;  /* 0x0000000810107824 */ /* 0x000fe200078e00ff */
[----:B------:R-:W0:Y:S01]  /*45f0*/  LDGDEPBAR ;  /* 0x00000000000079af */ /* 0x000e220000000000 */
[C---:B------:R-:W-:Y:S01]  /*4600*/  IMAD R238, R6.reuse, 0x400, R4 ;  /* 0x0000040006ee7824 */ /* 0x040fe200078e0204 */
[----:B------:R-:W-:Y:S01]  /*4610*/  LOP3.LUT R7, R7, 0x1c0, RZ, 0xc0, !PT ;  /* 0x000001c007077812 */ /* 0x000fe200078ec0ff */
[----:B------:R-:W-:Y:S01]  /*4620*/  UISETP.GE.AND UP0, UPT, UR12, 0x2, UPT ;  /* 0x000000020c00788c */ /* 0x000fe2000bf06270 */
[----:B------:R-:W-:Y:S01]  /*4630*/  LEA R6, R6, UR6, 0x4 ;  /* 0x0000000606067c11 */ /* 0x000fe2000f8e20ff */
[----:B------:R-:W-:Y:S01]  /*4640*/  IMAD.SHL.U32 R238, R238, 0x2, RZ ;  /* 0x00000002eeee7824 */ /* 0x000fe200078e00ff */
[----:B------:R-:W-:Y:S02]  /*4650*/  LOP3.LUT R16, R7, 0x8, R16, 0xf8, !PT ;  /* 0x0000000807107812 */ /* 0x000fe400078ef810 */
[----:B------:R-:W-:Y:S01]  /*4660*/  SHF.R.U32.HI R7, RZ, 0x3, R7 ;  /* 0x00000003ff077819 */ /* 0x000fe20000011607 */
[--C-:B------:R-:W-:Y:S01]  /*4670*/  IMAD R236, R2, 0x2, R238.reuse ;  /* 0x0000000202ec7824 */ /* 0x100fe200078e02ee */
[----:B------:R-:W-:Y:S01]  /*4680*/  LDSM.16.M88.4 R56, [R238] ;  /* 0x00000000ee38783b */ /* 0x000fe20000000200 */
[----:B------:R-:W-:Y:S01]  /*4690*/  IMAD R234, R0, 0x2, R238 ;  /* 0x0000000200ea7824 */ /* 0x000fe200078e02ee */
[----:B------:R-:W-:Y:S01]  /*46a0*/  LOP3.LUT R7, R16, R7, RZ, 0x3c, !PT ;  /* 0x0000000710077212 */ /* 0x000fe200078e3cff */
[----:B------:R-:W-:Y:S01]  /*46b0*/  IMAD R233, R0, 0x2, R236 ;  /* 0x0000000200e97824 */ /* 0x000fe200078e02ec */
[----:B--2---:R-:W-:Y:S01]  /*46c0*/  LDSM.16.M88.4 R24, [R236] ;  /* 0x00000000ec18783b */ /* 0x004fe20000000200 */
[----:B------:R-:W-:Y:S01]  /*46d0*/  IADD3 R6, R6, 0x1, R5 ;  /* 0x0000000106067810 */ /* 0x000fe20007ffe005 */
[----:B------:R-:W-:-:S02]  /*46e0*/  IMAD.U32 R5, RZ, RZ, UR7 ;  /* 0x00000007ff057e24 */ /* 0x000fc4000f8e00ff */
[----:B------:R-:W-:Y:S01]  /*46f0*/  IMAD R237, R237, 0x200, R7 ;  /* 0x00000200eded7824 */ /* 0x000fe200078e0207 */
[----:B------:R-:W-:Y:S01]  /*4700*/  LDSM.16.M88.4 R64, [R234] ;  /* 0x00000000ea40783b */ /* 0x000fe20000000200 */
[----:B------:R-:W-:Y:S02]  /*4710*/  IADD3 R7, R242, UR17, RZ ;  /* 0x00000011f2077c10 */ /* 0x000fe4000fffe0ff */
[----:B------:R-:W-:Y:S01]  /*4720*/  IMAD.SHL.U32 R237, R237, 0x2, RZ ;  /* 0x00000002eded7824 */ /* 0x000fe200078e00ff */
[----:B------:R-:W-:Y:S02]  /*4730*/  IADD3 R5, R5, -UR29, R6 ;  /* 0x8000001d05057c10 */ /* 0x000fe4000fffe006 */
[----:B------:R-:W-:Y:S02]  /*4740*/  IADD3 R95, R7, 0x10, RZ ;  /* 0x00000010075f7810 */ /* 0x000fe40007ffe0ff */
[----:B------:R-:W2:Y:S01]  /*4750*/  LDSM.16.M88.4 R16, [R237+0x8000] ;  /* 0x00800000ed10783b */ /* 0x000ea20000000200 */
[C---:B------:R-:W-:Y:S01]  /*4760*/  IADD3 R3, R237.reuse, 0x8000, RZ ;  /* 0x00008000ed037810 */ /* 0x040fe20007ffe0ff */
[----:B------:R-:W-:Y:S01]  /*4770*/  I2F R94, R95 ;  /* 0x0000005f005e7306 */ /* 0x000fe20000201400 */
[----:B------:R-:W-:Y:S01]  /*4780*/  IADD3 R235, R237, 0x8020, RZ ;  /* 0x00008020edeb7810 */ /* 0x000fe20007ffe0ff */
[----:B------:R-:W5:Y:S01]  /*4790*/  LDSM.16.M88.4 R36, [R237+0x8800] ;  /* 0x00880000ed24783b */ /* 0x000f620000000200 */
[----:B------:R-:W-:Y:S01]  /*47a0*/  @P1 IADD3 R235, R3, -0x20, RZ ;  /* 0xffffffe003eb1810 */ /* 0x000fe20007ffe0ff */
[----:B------:R-:W-:Y:S01]  /*47b0*/  IMAD.MOV.U32 R3, RZ, RZ, 0x40 ;  /* 0x00000040ff037424 */ /* 0x000fe200078e00ff */
[C---:B------:R-:W-:Y:S01]  /*47c0*/  IADD3 R89, R7.reuse, 0x1, RZ ;  /* 0x0000000107597810 */ /* 0x040fe20007ffe0ff */
[----:B------:R-:W1:Y:S01]  /*47d0*/  LDSM.16.M88.4 R48, [R237+0x9000] ;  /* 0x00900000ed30783b */ /* 0x000e620000000200 */
[----:B------:R-:W-:-:S02]  /*47e0*/  IADD3 R93, R7, 0x9, RZ ;  /* 0x00000009075d7810 */ /* 0x000fc40007ffe0ff */
[----:B------:R-:W-:Y:S01]  /*47f0*/  SEL R3, R3, 0xffffffc0, !P2 ;  /* 0xffffffc003037807 */ /* 0x000fe20005000000 */
[----:B------:R-:W3:Y:S01]  /*4800*/  LDSM.16.M88.4 R40, [R237+0x9800] ;  /* 0x00980000ed28783b */ /* 0x000ee20000000200 */
[----:B------:R-:W-:Y:S01]  /*4810*/  I2F R88, R89 ;  /* 0x0000005900587306 */ /* 0x000fe20000201400 */
[----:B------:R-:W-:Y:S02]  /*4820*/  IADD3 R103, R7, 0x20, RZ ;  /* 0x0000002007677810 */ /* 0x000fe40007ffe0ff */
[----:B------:R-:W4:Y:S01]  /*4830*/  LDSM.16.M88.4 R32, [R235] ;  /* 0x00000000eb20783b */ /* 0x000f220000000200 */
[----:B------:R-:W-:Y:S01]  /*4840*/  IMAD.IADD R231, R237, 0x1, R3 ;  /* 0x00000001ede77824 */ /* 0x000fe200078e0203 */
[----:B------:R-:W-:Y:S01]  /*4850*/  IADD3 R99, R7, 0x18, RZ ;  /* 0x0000001807637810 */ /* 0x000fe20007ffe0ff */
[----:B------:R-:W-:Y:S01]  /*4860*/  IMAD.IADD R224, R3, 0x1, R235 ;  /* 0x0000000103e07824 */ /* 0x000fe200078e02eb */
[----:B---3--:R-:W3:Y:S01]  /*4870*/  LDSM.16.M88.4 R8, [R235+0x800] ;  /* 0x00080000eb08783b */ /* 0x008ee20000000200 */
[----:B------:R-:W-:Y:S01]  /*4880*/  I2F R92, R93 ;  /* 0x0000005d005c7306 */ /* 0x000fe20000201400 */
[----:B------:R-:W-:-:S02]  /*4890*/  IADD3 R201, R5, c[0x0][0x2e8], RZ ;  /* 0x0000ba0005c97a10 */ /* 0x000fc40007ffe0ff */
[----:B------:R-:W1:Y:S01]  /*48a0*/  LDSM.16.M88.4 R12, [R235+0x1000] ;  /* 0x00100000eb0c783b */ /* 0x000e620000000200 */
[----:B------:R-:W-:Y:S02]  /*48b0*/  IADD3 R106, R7, 0x28, RZ ;  /* 0x00000028076a7810 */ /* 0x000fe40007ffe0ff */
[C---:B------:R-:W-:Y:S01]  /*48c0*/  IADD3 R200, R201.reuse, 0x8, RZ ;  /* 0x00000008c9c87810 */ /* 0x040fe20007ffe0ff */
[----:B------:R-:W-:Y:S01]  /*48d0*/  LDSM.16.M88.4 R76, [R231+0x8000] ;  /* 0x00800000e74c783b */ /* 0x000fe20000000200 */
[----:B------:R-:W-:Y:S01]  /*48e0*/  I2F R102, R103 ;  /* 0x0000006700667306 */ /* 0x000fe20000201400 */
[----:B------:R-:W-:Y:S02]  /*48f0*/  IMNMX R201, R201, UR7, PT ;  /* 0x00000007c9c97c17 */ /* 0x000fe4000b800200 */
[----:B------:R-:W-:Y:S01]  /*4900*/  LDSM.16.M88.4 R72, [R231+0x9800] ;  /* 0x00980000e748783b */ /* 0x000fe20000000200 */
[C---:B------:R-:W-:Y:S02]  /*4910*/  IADD3 R91, R7.reuse, 0x8, RZ ;  /* 0x00000008075b7810 */ /* 0x040fe40007ffe0ff */
[C---:B------:R-:W-:Y:S01]  /*4920*/  IADD3 R97, R7.reuse, 0x11, RZ ;  /* 0x0000001107617810 */ /* 0x040fe20007ffe0ff */
[----:B------:R-:W-:Y:S01]  /*4930*/  LDSM.16.M88.4 R60, [R224] ;  /* 0x00000000e03c783b */ /* 0x000fe20000000200 */
[----:B------:R-:W-:Y:S01]  /*4940*/  I2F R98, R99 ;  /* 0x0000006300627306 */ /* 0x000fe20000201400 */
[----:B------:R-:W-:Y:S01]  /*4950*/  IADD3 R105, R7, 0x21, RZ ;  /* 0x0000002107697810 */ /* 0x000fe20007ffe0ff */
[----:B--2---:R-:W-:Y:S01]  /*4960*/  HMMA.16816.F32.BF16 R20, R56, R16, RZ ;  /* 0x000000103814723c */ /* 0x004fe200000418ff */
[----:B------:R-:W-:Y:S01]  /*4970*/  LDSM.16.M88.4 R44, [R224+0x800] ;  /* 0x00080000e02c783b */ /* 0x000fe20000000200 */
[----:B------:R-:W-:-:S02]  /*4980*/  ISETP.GE.AND P6, PT, R89, R201, PT ;  /* 0x000000c95900720c */ /* 0x000fc40003fc6270 */
[C---:B------:R-:W-:Y:S01]  /*4990*/  IADD3 R110, R7.reuse, 0x31, RZ ;  /* 0x00000031076e7810 */ /* 0x040fe20007ffe0ff */
[----:B------:R-:W-:Y:S01]  /*49a0*/  LDSM.16.M88.4 R84, [R235+0x6800] ;  /* 0x00680000eb54783b */ /* 0x000fe20000000200 */
[----:B------:R-:W-:Y:S01]  /*49b0*/  I2F R90, R91 ;  /* 0x0000005b005a7306 */ /* 0x000fe20000201400 */
[----:B------:R-:W-:Y:S01]  /*49c0*/  IMNMX R200, R200, UR7, PT ;  /* 0x00000007c8c87c17 */ /* 0x000fe2000b800200 */
[C---:B-----5:R-:W-:Y:S01]  /*49d0*/  HMMA.16816.F32.BF16 R28, R56.reuse, R36, RZ ;  /* 0x00000024381c723c */ /* 0x060fe200000418ff */
[----:B------:R-:W-:Y:S02]  /*49e0*/  IADD3 R101, R7, 0x19, RZ ;  /* 0x0000001907657810 */ /* 0x000fe40007ffe0ff */
[----:B------:R-:W-:Y:S02]  /*49f0*/  ISETP.GE.AND P0, PT, R93, R201, PT ;  /* 0x000000c95d00720c */ /* 0x000fe40003f06270 */
[C---:B------:R-:W-:Y:S01]  /*4a00*/  IADD3 R108, R7.reuse, 0x29, RZ ;  /* 0x00000029076c7810 */ /* 0x040fe20007ffe0ff */
[----:B------:R-:W-:Y:S01]  /*4a10*/  I2F R96, R97 ;  /* 0x0000006100607306 */ /* 0x000fe20000201400 */
[----:B------:R-:W-:Y:S01]  /*4a20*/  IADD3 R109, R7, 0x30, RZ ;  /* 0x00000030076d7810 */ /* 0x000fe20007ffe0ff */
[----:B------:R-:W-:Y:S01]  /*4a30*/  HMMA.16816.F32.BF16 R16, R56, R18, RZ ;  /* 0x000000123810723c */ /* 0x000fe200000418ff */
[----:B------:R-:W-:-:S02]  /*4a40*/  ISETP.GE.AND P3, PT, R89, R200, PT ;  /* 0x000000c85900720c */ /* 0x000fc40003f66270 */
[----:B------:R-:W-:Y:S02]  /*4a50*/  IADD3 R111, R7, 0x39, RZ ;  /* 0x00000039076f7810 */ /* 0x000fe40007ffe0ff */
[CC--:B------:R-:W-:Y:S01]  /*4a60*/  ISETP.GE.AND P4, PT, R91.reuse, R201.reuse, PT ;  /* 0x000000c95b00720c */ /* 0x0c0fe20003f86270 */
[----:B------:R-:W-:Y:S01]  /*4a70*/  I2F R104, R105 ;  /* 0x0000006900687306 */ /* 0x000fe20000201400 */
[-C--:B------:R-:W-:Y:S01]  /*4a80*/  ISETP.GE.AND P1, PT, R91, R200.reuse, PT ;  /* 0x000000c85b00720c */ /* 0x080fe20003f26270 */
[C---:B------:R-:W-:Y:S01]  /*4a90*/  HMMA.16816.F32.BF16 R36, R56.reuse, R38, RZ ;  /* 0x000000263824723c */ /* 0x040fe200000418ff */
[----:B------:R-:W-:Y:S02]  /*4aa0*/  ISETP.GE.AND P5, PT, R93, R200, PT ;  /* 0x000000c85d00720c */ /* 0x000fe40003fa6270 */
[----:B------:R-:W-:Y:S02]  /*4ab0*/  ISETP.GE.AND P2, PT, R95, R201, PT ;  /* 0x000000c95f00720c */ /* 0x000fe40003f46270 */
[C---:B------:R-:W-:Y:S01]  /*4ac0*/  IADD3 R227, R235.reuse, 0x800, RZ ;  /* 0x00000800ebe37810 */ /* 0x040fe20007ffe0ff */
[----:B------:R-:W-:Y:S01]  /*4ad0*/  I2F R100, R101 ;  /* 0x0000006500647306 */ /* 0x000fe20000201400 */
[C---:B------:R-:W-:Y:S01]  /*4ae0*/  IADD3 R226, R235.reuse, 0x1000, RZ ;  /* 0x00001000ebe27810 */ /* 0x040fe20007ffe0ff */
[----:B-1----:R-:W-:Y:S01]  /*4af0*/  HMMA.16816.F32.BF16 R52, R56, R48, RZ ;  /* 0x000000303834723c */ /* 0x002fe200000418ff */
[----:B------:R-:W-:-:S02]  /*4b00*/  IADD3 R225, R235, 0x1800, RZ ;  /* 0x00001800ebe17810 */ /* 0x000fc40007ffe0ff */
[C---:B------:R-:W-:Y:S02]  /*4b10*/  IADD3 R223, R235.reuse, 0x2000, RZ ;  /* 0x00002000ebdf7810 */ /* 0x040fe40007ffe0ff */
[C---:B------:R-:W-:Y:S01]  /*4b20*/  IADD3 R222, R235.reuse, 0x2800, RZ ;  /* 0x00002800ebde7810 */ /* 0x040fe20007ffe0ff */
[----:B------:R-:W-:Y:S01]  /*4b30*/  I2F R107, R109 ;  /* 0x0000006d006b7306 */ /* 0x000fe20000201400 */
[C---:B------:R-:W-:Y:S01]  /*4b40*/  IADD3 R221, R235.reuse, 0x3000, RZ ;  /* 0x00003000ebdd7810 */ /* 0x040fe20007ffe0ff */
[C---:B------:R-:W-:Y:S01]  /*4b50*/  HMMA.16816.F32.BF16 R48, R56.reuse, R50, RZ ;  /* 0x000000323830723c */ /* 0x040fe200000418ff */
[C---:B------:R-:W-:Y:S02]  /*4b60*/  IADD3 R220, R235.reuse, 0x3800, RZ ;  /* 0x00003800ebdc7810 */ /* 0x040fe40007ffe0ff */
[C---:B------:R-:W-:Y:S02]  /*4b70*/  IADD3 R219, R235.reuse, 0x4000, RZ ;  /* 0x00004000ebdb7810 */ /* 0x040fe40007ffe0ff */
[C---:B------:R-:W-:Y:S01]  /*4b80*/  IADD3 R218, R235.reuse, 0x4800, RZ ;  /* 0x00004800ebda7810 */ /* 0x040fe20007ffe0ff */
[----:B------:R-:W-:Y:S01]  /*4b90*/  I2F R3, R7 ;  /* 0x0000000700037306 */ /* 0x000fe20000201400 */
[C---:B------:R-:W-:Y:S01]  /*4ba0*/  IADD3 R217, R235.reuse, 0x5000, RZ ;  /* 0x00005000ebd97810 */ /* 0x040fe20007ffe0ff */
[----:B------:R-:W-:Y:S01]  /*4bb0*/  HMMA.16816.F32.BF16 R68, R56, R40, RZ ;  /* 0x000000283844723c */ /* 0x000fe200000418ff */
[----:B------:R-:W-:-:S02]  /*4bc0*/  IADD3 R216, R235, 0x5800, RZ ;  /* 0x00005800ebd87810 */ /* 0x000fc40007ffe0ff */
[C---:B------:R-:W-:Y:S02]  /*4bd0*/  IADD3 R215, R235.reuse, 0x6000, RZ ;  /* 0x00006000ebd77810 */ /* 0x040fe40007ffe0ff */
[C---:B------:R-:W-:Y:S02]  /*4be0*/  IADD3 R214, R235.reuse, 0x6800, RZ ;  /* 0x00006800ebd67810 */ /* 0x040fe40007ffe0ff */
[C---:B------:R-:W-:Y:S01]  /*4bf0*/  IADD3 R213, R235.reuse, 0x7000, RZ ;  /* 0x00007000ebd57810 */ /* 0x040fe20007ffe0ff */
[----:B------:R-:W-:Y:S01]  /*4c00*/  HMMA.16816.F32.BF16 R56, R56, R42, RZ ;  /* 0x0000002a3838723c */ /* 0x000fe200000418ff */
[----:B------:R-:W1:Y:S01]  /*4c10*/  LDSM.16.M88.4 R40, [R235+0x1800] ;  /* 0x00180000eb28783b */ /* 0x000e620000000200 */
[----:B------:R-:W-:-:S06]  /*4c20*/  IADD3 R212, R235, 0x7800, RZ ;  /* 0x00007800ebd47810 */ /* 0x000fcc0007ffe0ff */
[C---:B----4-:R-:W-:Y:S08]  /*4c30*/  HMMA.16816.F32.BF16 R20, R24.reuse, R32, R20 ;  /* 0x000000201814723c */ /* 0x050ff00000041814 */
[C---:B------:R-:W-:Y:S01]  /*4c40*/  HMMA.16816.F32.BF16 R16, R24.reuse, R34, R16 ;  /* 0x000000221810723c */ /* 0x040fe20000041810 */
[----:B------:R-:W2:Y:S07]  /*4c50*/  LDSM.16.M88.4 R32, [R231+0x8800] ;  /* 0x00880000e720783b */ /* 0x000eae0000000200 */
[C---:B---3--:R-:W-:Y:S08]  /*4c60*/  HMMA.16816.F32.BF16 R28, R24.reuse, R8, R28 ;  /* 0x00000008181c723c */ /* 0x048ff0000004181c */
[C---:B------:R-:W-:Y:S01]  /*4c70*/  HMMA.16816.F32.BF16 R36, R24.reuse, R10, R36 ;  /* 0x0000000a1824723c */ /* 0x040fe20000041824 */
[----:B------:R-:W3:Y:S07]  /*4c80*/  LDSM.16.M88.4 R8, [R231+0x9000] ;  /* 0x00900000e708783b */ /* 0x000eee0000000200 */
[C---:B------:R-:W-:Y:S08]  /*4c90*/  HMMA.16816.F32.BF16 R52, R24.reuse, R12, R52 ;  /* 0x0000000c1834723c */ /* 0x040ff00000041834 */
[C---:B------:R-:W-:Y:S01]  /*4ca0*/  HMMA.16816.F32.BF16 R48, R24.reuse, R14, R48 ;  /* 0x0000000e1830723c */ /* 0x040fe20000041830 */
[----:B------:R-:W4:Y:S07]  /*4cb0*/  LDSM.16.M88.4 R12, [R233] ;  /* 0x00000000e90c783b */ /* 0x000f2e0000000200 */
[C---:B-1----:R-:W-:Y:S08]  /*4cc0*/  HMMA.16816.F32.BF16 R68, R24.reuse, R40, R68 ;  /* 0x000000281844723c */ /* 0x042ff00000041844 */
[----:B------:R-:W-:Y:S01]  /*4cd0*/  HMMA.16816.F32.BF16 R56, R24, R42, R56 ;  /* 0x0000002a1838723c */ /* 0x000fe20000041838 */
[----:B------:R-:W1:Y:S04]  /*4ce0*/  LDSM.16.M88.4 R40, [R224+0x1000] ;  /* 0x00100000e028783b */ /* 0x000e680000000200 */
[----:B------:R-:W5:Y:S03]  /*4cf0*/  LDSM.16.M88.4 R24, [R224+0x1800] ;  /* 0x00180000e018783b */ /* 0x000f660000000200 */
[C---:B------:R-:W-:Y:S08]  /*4d00*/  HMMA.16816.F32.BF16 R20, R64.reuse, R76, R20 ;  /* 0x0000004c4014723c */ /* 0x040ff00000041814 */
[C---:B------:R-:W-:Y:S01]  /*4d10*/  HMMA.16816.F32.BF16 R16, R64.reuse, R78, R16 ;  /* 0x0000004e4010723c */ /* 0x040fe20000041810 */
[----:B------:R-:W-:Y:S07]  /*4d20*/  LDSM.16.M88.4 R76, [R235+0x3800] ;  /* 0x00380000eb4c783b */ /* 0x000fee0000000200 */
        /* <DEDUP_REMOVED lines=8> */
[----:B------:R-:W3:Y:S04]  /*4db0*/  LDSM.16.M88.4 R56, [R237+0xa800] ;  /* 0x00a80000ed38783b */ /* 0x000ee80000000200 */
[----:B------:R-:W-:Y:S03]  /*4dc0*/  LDSM.16.M88.4 R72, [R236+0x2000] ;  /* 0x00200000ec48783b */ /* 0x000fe60000000200 */
[C---:B----4-:R-:W-:Y:S08]  /*4dd0*/  HMMA.16816.F32.BF16 R20, R12.reuse, R60, R20 ;  /* 0x0000003c0c14723c */ /* 0x050ff00000041814 */
[C---:B------:R-:W-:Y:S01]  /*4de0*/  HMMA.16816.F32.BF16 R16, R12.reuse, R62, R16 ;  /* 0x0000003e0c10723c */ /* 0x040fe20000041810 */
[----:B------:R-:W-:Y:S07]  /*4df0*/  LDSM.16.M88.4 R60, [R231+0xa800] ;  /* 0x00a80000e73c783b */ /* 0x000fee0000000200 */
[C---:B------:R-:W-:Y:S08]  /*4e00*/  HMMA.16816.F32.BF16 R28, R12.reuse, R44, R28 ;  /* 0x0000002c0c1c723c */ /* 0x040ff0000004181c */
[C---:B------:R-:W-:Y:S01]  /*4e10*/  HMMA.16816.F32.BF16 R36, R12.reuse, R46, R36 ;  /* 0x0000002e0c24723c */ /* 0x040fe20000041824 */
[----:B------:R-:W4:Y:S07]  /*4e20*/  LDSM.16.M88.4 R44, [R237+0xb000] ;  /* 0x00b00000ed2c783b */ /* 0x000f2e0000000200 */
[C---:B-1----:R-:W-:Y:S08]  /*4e30*/  HMMA.16816.F32.BF16 R52, R12.reuse, R40, R52 ;  /* 0x000000280c34723c */ /* 0x042ff00000041834 */
[C---:B------:R-:W-:Y:S01]  /*4e40*/  HMMA.16816.F32.BF16 R48, R12.reuse, R42, R48 ;  /* 0x0000002a0c30723c */ /* 0x040fe20000041830 */
[----:B------:R-:W1:Y:S07]  /*4e50*/  LDSM.16.M88.4 R40, [R237+0xb800] ;  /* 0x00b80000ed28783b */ /* 0x000e6e0000000200 */
[C---:B-----5:R-:W-:Y:S08]  /*4e60*/  HMMA.16816.F32.BF16 R68, R12.reuse, R24, R68 ;  /* 0x000000180c44723c */ /* 0x060ff00000041844 */
[----:B------:R-:W-:Y:S01]  /*4e70*/  HMMA.16816.F32.BF16 R64, R12, R26, R64 ;  /* 0x0000001a0c40723c */ /* 0x000fe20000041840 */
[----:B------:R-:W5:Y:S04]  /*4e80*/  LDSM.16.M88.4 R24, [R235+0x2000] ;  /* 0x00200000eb18783b */ /* 0x000f680000000200 */
[----:B------:R-:W-:Y:S03]  /*4e90*/  LDSM.16.M88.4 R12, [R235+0x3000] ;  /* 0x00300000eb0c783b */ /* 0x000fe60000000200 */
        /* <DEDUP_REMOVED lines=8> */
[----:B------:R-:W-:Y:S07]  /*4f20*/  LDSM.16.M88.4 R44, [R231+0xa000] ;  /* 0x00a00000e72c783b */ /* 0x000fee0000000200 */
[C---:B-1----:R-:W-:Y:S08]  /*4f30*/  HMMA.16816.F32.BF16 R68, R32.reuse, R40, R68 ;  /* 0x000000282044723c */ /* 0x042ff00000041844 */
[----:B------:R-:W-:Y:S01]  /*4f40*/  HMMA.16816.F32.BF16 R64, R32, R42, R64 ;  /* 0x0000002a2040723c */ /* 0x000fe20000041840 */
[----:B------:R-:W1:Y:S04]  /*4f50*/  LDSM.16.M88.4 R32, [R234+0x2000] ;  /* 0x00200000ea20783b */ /* 0x000e680000000200 */
[----:B------:R-:W-:Y:S03]  /*4f60*/  LDSM.16.M88.4 R40, [R233+0x2000] ;  /* 0x00200000e928783b */ /* 0x000fe60000000200 */
        /* <DEDUP_REMOVED lines=26> */
[C---:B------:R-:W-:Y:S08]  /*5110*/  HMMA.16816.F32.BF16 R20, R40.reuse, R24, R20 ;  /* 0x000000182814723c */ /* 0x040ff00000041814 */
[C---:B------:R-:W-:Y:S01]  /*5120*/  HMMA.16816.F32.BF16 R16, R40.reuse, R26, R16 ;  /* 0x0000001a2810723c */ /* 0x040fe20000041810 */
[----:B------:R-:W5:Y:S07]  /*5130*/  LDSM.16.M88.4 R24, [R237+0xd000] ;  /* 0x00d00000ed18783b */ /* 0x000f6e0000000200 */
[C---:B---3--:R-:W-:Y:S08]  /*5140*/  HMMA.16816.F32.BF16 R28, R40.reuse, R12, R28 ;  /* 0x0000000c281c723c */ /* 0x048ff0000004181c */
[C---:B------:R-:W-:Y:S01]  /*5150*/  HMMA.16816.F32.BF16 R36, R40.reuse, R14, R36 ;  /* 0x0000000e2824723c */ /* 0x040fe20000041824 */
[----:B------:R-:W3:Y:S07]  /*5160*/  LDSM.16.M88.4 R12, [R237+0xd800] ;  /* 0x00d80000ed0c783b */ /* 0x000eee0000000200 */
[C---:B-1----:R-:W-:Y:S08]  /*5170*/  HMMA.16816.F32.BF16 R52, R40.reuse, R44, R52 ;  /* 0x0000002c2834723c */ /* 0x042ff00000041834 */
        /* <DEDUP_REMOVED lines=9> */
[C---:B----4-:R-:W-:Y:S08]  /*5210*/  HMMA.16816.F32.BF16 R28, R8.reuse, R32, R28 ;  /* 0x00000020081c723c */ /* 0x050ff0000004181c */
[C---:B------:R-:W-:Y:S01]  /*5220*/  HMMA.16816.F32.BF16 R36, R8.reuse, R34, R36 ;  /* 0x000000220824723c */ /* 0x040fe20000041824 */
[----:B------:R-:W-:Y:S07]  /*5230*/  LDSM.16.M88.4 R32, [R234+0x4000] ;  /* 0x00400000ea20783b */ /* 0x000fee0000000200 */
[C---:B-----5:R-:W-:Y:S08]  /*5240*/  HMMA.16816.F32.BF16 R52, R8.reuse, R24, R52 ;  /* 0x000000180834723c */ /* 0x060ff00000041834 */
        /* <DEDUP_REMOVED lines=10> */
[----:B------:R-:W-:Y:S01]  /*52f0*/  HMMA.16816.F32.BF16 R36, R56, R42, R36 ;  /* 0x0000002a3824723c */ /* 0x000fe20000041824 */
[----:B------:R-:W1:Y:S07]  /*5300*/  LDSM.16.M88.4 R40, [R224+0x4000] ;  /* 0x00400000e028783b */ /* 0x000e6e0000000200 */
[----:B--2---:R-:W-:Y:S08]  /*5310*/  HMMA.16816.F32.BF16 R20, R32, R24, R20 ;  /* 0x000000182014723c */ /* 0x004ff00000041814 */
[C---:B------:R-:W-:Y:S08]  /*5320*/  HMMA.16816.F32.BF16 R52, R56.reuse, R72, R52 ;  /* 0x000000483834723c */ /* 0x040ff00000041834 */
[C---:B------:R-:W-:Y:S01]  /*5330*/  HMMA.16816.F32.BF16 R48, R56.reuse, R74, R48 ;  /* 0x0000004a3830723c */ /* 0x040fe20000041830 */
[----:B------:R-:W-:Y:S07]  /*5340*/  LDSM.16.M88.4 R72, [R237+0xe800] ;  /* 0x00e80000ed48783b */ /* 0x000fee0000000200 */
[C---:B------:R-:W-:Y:S08]  /*5350*/  HMMA.16816.F32.BF16 R68, R56.reuse, R60, R68 ;  /* 0x0000003c3844723c */ /* 0x040ff00000041844 */
[----:B------:R-:W-:Y:S01]  /*5360*/  HMMA.16816.F32.BF16 R64, R56, R62, R64 ;  /* 0x0000003e3840723c */ /* 0x000fe20000041840 */
[----:B------:R-:W-:Y:S04]  /*5370*/  LDSM.16.M88.4 R60, [R238+0x6000] ;  /* 0x00600000ee3c783b */ /* 0x000fe80000000200 */
[----:B------:R-:W-:Y:S03]  /*5380*/  LDSM.16.M88.4 R56, [R237+0xf000] ;  /* 0x00f00000ed38783b */ /* 0x000fe60000000200 */
[C---:B------:R-:W-:Y:S01]  /*5390*/  HMMA.16816.F32.BF16 R16, R32.reuse, R26, R16 ;  /* 0x0000001a2010723c */ /* 0x040fe20000041810 */
[----:B------:R-:W2:Y:S07]  /*53a0*/  LDSM.16.M88.4 R24, [R237+0xe000] ;  /* 0x00e00000ed18783b */ /* 0x000eae0000000200 */
[C---:B---3--:R-:W-:Y:S08]  /*53b0*/  HMMA.16816.F32.BF16 R28, R32.reuse, R12, R28 ;  /* 0x0000000c201c723c */ /* 0x048ff0000004181c */
[----:B------:R-:W-:Y:S01]  /*53c0*/  HMMA.16816.F32.BF16 R36, R32, R14, R36 ;  /* 0x0000000e2024723c */ /* 0x000fe20000041824 */
[----:B------:R-:W3:Y:S07]  /*53d0*/  LDSM.16.M88.4 R12, [R224+0x4800] ;  /* 0x00480000e00c783b */ /* 0x000eee0000000200 */
[----:B-1----:R-:W-:Y:S08]  /*53e0*/  HMMA.16816.F32.BF16 R20, R76, R40, R20 ;  /* 0x000000284c14723c */ /* 0x002ff00000041814 */
[C---:B------:R-:W-:Y:S08]  /*53f0*/  HMMA.16816.F32.BF16 R52, R32.reuse, R8, R52 ;  /* 0x000000082034723c */ /* 0x040ff00000041834 */
[C---:B------:R-:W-:Y:S01]  /*5400*/  HMMA.16816.F32.BF16 R48, R32.reuse, R10, R48 ;  /* 0x0000000a2030723c */ /* 0x040fe20000041830 */
[----:B------:R-:W-:Y:S07]  /*5410*/  LDSM.16.M88.4 R8, [R224+0x5000] ;  /* 0x00500000e008783b */ /* 0x000fee0000000200 */
[C---:B------:R-:W-:Y:S08]  /*5420*/  HMMA.16816.F32.BF16 R68, R32.reuse, R44, R68 ;  /* 0x0000002c2044723c */ /* 0x040ff00000041844 */
[----:B------:R-:W-:Y:S01]  /*5430*/  HMMA.16816.F32.BF16 R64, R32, R46, R64 ;  /* 0x0000002e2040723c */ /* 0x000fe20000041840 */
[----:B------:R-:W-:Y:S04]  /*5440*/  LDSM.16.M88.4 R44, [R236+0x6000] ;  /* 0x00600000ec2c783b */ /* 0x000fe80000000200 */
[----:B------:R-:W1:Y:S03]  /*5450*/  LDSM.16.M88.4 R32, [R235+0x6000] ;  /* 0x00600000eb20783b */ /* 0x000e660000000200 */
[----:B------:R-:W-:Y:S01]  /*5460*/  HMMA.16816.F32.BF16 R16, R76, R42, R16 ;  /* 0x0000002a4c10723c */ /* 0x000fe20000041810 */
[----:B------:R-:W-:Y:S07]  /*5470*/  LDSM.16.M88.4 R40, [R231+0xe000] ;  /* 0x00e00000e728783b */ /* 0x000fee0000000200 */
[----:B--2---:R-:W-:Y:S08]  /*5480*/  HMMA.16816.F32.BF16 R20, R60, R24, R20 ;  /* 0x000000183c14723c */ /* 0x004ff00000041814 */
[C---:B---3--:R-:W-:Y:S08]  /*5490*/  HMMA.16816.F32.BF16 R28, R76.reuse, R12, R28 ;  /* 0x0000000c4c1c723c */ /* 0x048ff0000004181c */
[----:B------:R-:W-:Y:S01]  /*54a0*/  HMMA.16816.F32.BF16 R36, R76, R14, R36 ;  /* 0x0000000e4c24723c */ /* 0x000fe20000041824 */
[----:B------:R-:W2:Y:S07]  /*54b0*/  LDSM.16.M88.4 R12, [R234+0x6000] ;  /* 0x00600000ea0c783b */ /* 0x000eae0000000200 */
[----:B------:R-:W-:Y:S01]  /*54c0*/  HMMA.16816.F32.BF16 R16, R60, R26, R16 ;  /* 0x0000001a3c10723c */ /* 0x000fe20000041810 */
[----:B------:R-:W-:Y:S07]  /*54d0*/  LDSM.16.M88.4 R24, [R224+0x6000] ;  /* 0x00600000e018783b */ /* 0x000fee0000000200 */
[----:B-1----:R-:W-:Y:S08]  /*54e0*/  HMMA.16816.F32.BF16 R20, R44, R32, R20 ;  /* 0x000000202c14723c */ /* 0x002ff00000041814 */
[C---:B------:R-:W-:Y:S08]  /*54f0*/  HMMA.16816.F32.BF16 R52, R76.reuse, R8, R52 ;  /* 0x000000084c34723c */ /* 0x040ff00000041834 */
[----:B------:R-:W-:Y:S01]  /*5500*/  HMMA.16816.F32.BF16 R48, R76, R10, R48 ;  /* 0x0000000a4c30723c */ /* 0x000fe20000041830 */
[----:B------:R-:W1:Y:S07]  /*5510*/  LDSM.16.M88.4 R8, [R233+0x6000] ;  /* 0x00600000e908783b */ /* 0x000e6e0000000200 */
[----:B------:R-:W-:Y:S01]  /*5520*/  HMMA.16816.F32.BF16 R16, R44, R34, R16 ;  /* 0x000000222c10723c */ /* 0x000fe20000041810 */
[----:B------:R-:W3:Y:S07]  /*5530*/  LDSM.16.M88.4 R32, [R231+0xe800] ;  /* 0x00e80000e720783b */ /* 0x000eee0000000200 */
[----:B--2---:R-:W-:Y:S08]  /*5540*/  HMMA.16816.F32.BF16 R20, R12, R40, R20 ;  /* 0x000000280c14723c */ /* 0x004ff00000041814 */
[C---:B------:R-:W-:Y:S08]  /*5550*/  HMMA.16816.F32.BF16 R28, R60.reuse, R72, R28 ;  /* 0x000000483c1c723c */ /* 0x040ff0000004181c */
[----:B------:R-:W-:Y:S01]  /*5560*/  HMMA.16816.F32.BF16 R36, R60, R74, R36 ;  /* 0x0000004a3c24723c */ /* 0x000fe20000041824 */
[----:B------:R-:W2:Y:S07]  /*5570*/  LDSM.16.M88.4 R72, [R224+0x5800] ;  /* 0x00580000e048783b */ /* 0x000eae0000000200 */
[----:B------:R-:W-:Y:S01]  /*5580*/  HMMA.16816.F32.BF16 R16, R12, R42, R16 ;  /* 0x0000002a0c10723c */ /* 0x000fe20000041810 */
[----:B------:R-:W4:Y:S07]  /*5590*/  LDSM.16.M88.4 R40, [R235+0x7000] ;  /* 0x00700000eb28783b */ /* 0x000f2e0000000200 */
[----:B-1----:R-:W-:Y:S08]  /*55a0*/  HMMA.16816.F32.BF16 R20, R8, R24, R20 ;  /* 0x000000180814723c */ /* 0x002ff00000041814 */
[----:B------:R-:W-:Y:S01]  /*55b0*/  HMMA.16816.F32.BF16 R28, R44, R84, R28 ;  /* 0x000000542c1c723c */ /* 0x000fe2000004181c */
[----:B------:R-:W-:Y:S07]  /*55c0*/  I2F R84, R106 ;  /* 0x0000006a00547306 */ /* 0x000fee0000201400 */
[----:B------:R-:W-:Y:S01]  /*55d0*/  HMMA.16816.F32.BF16 R80, R60, R56, R52 ;  /* 0x000000383c50723c */ /* 0x000fe20000041834 */
[----:B------:R-:W1:Y:S01]  /*55e0*/  LDSM.16.M88.4 R52, [R224+0x6800] ;  /* 0x00680000e034783b */ /* 0x000e620000000200 */
[----:B------:R-:W-:Y:S06]  /*55f0*/  I2F R56, R110 ;  /* 0x0000006e00387306 */ /* 0x000fec0000201400 */
[----:B------:R-:W-:Y:S01]  /*5600*/  HMMA.16816.F32.BF16 R16, R8, R26, R16 ;  /* 0x0000001a0810723c */ /* 0x000fe20000041810 */
[----:B------:R-:W5:Y:S01]  /*5610*/  LDSM.16.M88.4 R24, [R231+0xf000] ;  /* 0x00f00000e718783b */ /* 0x000f620000000200 */
[----:B------:R-:W-:Y:S01]  /*5620*/  FMUL.FTZ R20, R20, c[0x0][0x2ec] ;  /* 0x0000bb0014147a20 */ /* 0x000fe20000410000 */
[----:B------:R-:W-:Y:S01]  /*5630*/  I2F R85, R108 ;  /* 0x0000006c00557306 */ /* 0x000fe20000201400 */
[----:B------:R-:W-:-:S02]  /*5640*/  FMUL.FTZ R21, R21, c[0x0][0x2ec] ;  /* 0x0000bb0015157a20 */ /* 0x000fc40000410000 */
[----:B------:R-:W-:Y:S02]  /*5650*/  FMUL.FTZ R22, R22, c[0x0][0x2ec] ;  /* 0x0000bb0016167a20 */ /* 0x000fe40000410000 */
[----:B---3--:R-:W-:Y:S03]  /*5660*/  HMMA.16816.F32.BF16 R28, R12, R32, R28 ;  /* 0x000000200c1c723c */ /* 0x008fe6000004181c */
[----:B------:R-:W3:Y:S05]  /*5670*/  MUFU.TANH R112, R20 ;  /* 0x0000001400707308 */ /* 0x000eea0000002400 */
[----:B--2---:R-:W-:Y:S03]  /*5680*/  HMMA.16816.F32.BF16 R68, R76, R72, R68 ;  /* 0x000000484c44723c */ /* 0x004fe60000041844 */
[----:B------:R-:W-:Y:S05]  /*5690*/  MUFU.TANH R72, R21 ;  /* 0x0000001500487308 */ /* 0x000fea0000002400 */
[----:B----4-:R-:W-:Y:S01]  /*56a0*/  HMMA.16816.F32.BF16 R80, R44, R40, R80 ;  /* 0x000000282c50723c */ /* 0x010fe20000041850 */
[----:B------:R-:W-:-:S02]  /*56b0*/  FMUL.FTZ R16, R16, c[0x0][0x2ec] ;  /* 0x0000bb0010107a20 */ /* 0x000fc40000410000 */
[----:B------:R2:W-:Y:S01]  /*56c0*/  MUFU.TANH R40, R22 ;  /* 0x0000001600287308 */ /* 0x0005e20000002400 */
[----:B------:R-:W-:Y:S02]  /*56d0*/  FMUL.FTZ R17, R17, c[0x0][0x2ec] ;  /* 0x0000bb0011117a20 */ /* 0x000fe40000410000 */
[----:B------:R-:W-:Y:S02]  /*56e0*/  FMUL.FTZ R18, R18, c[0x0][0x2ec] ;  /* 0x0000bb0012127a20 */ /* 0x000fe40000410000 */
[----:B------:R-:W-:Y:S01]  /*56f0*/  FMUL.FTZ R41, R23, c[0x0][0x2ec] ;  /* 0x0000bb0017297a20 */ /* 0x000fe20000410000 */
[----:B-1----:R-:W-:Y:S01]  /*5700*/  HMMA.16816.F32.BF16 R28, R8, R52, R28 ;  /* 0x00000034081c723c */ /* 0x002fe2000004181c */
[----:B------:R-:W-:Y:S01]  /*5710*/  FMUL.FTZ R19, R19, c[0x0][0x2ec] ;  /* 0x0000bb0013137a20 */ /* 0x000fe20000410000 */
[----:B------:R-:W-:Y:S01]  /*5720*/  MUFU.TANH R52, R16 ;  /* 0x0000001000347308 */ /* 0x000fe20000002400 */
[----:B---3--:R-:W-:-:S05]  /*5730*/  FFMA.FTZ R112, R3, UR4, R112 ;  /* 0x0000000403707c23 */ /* 0x008fca0008010070 */
[----:B------:R-:W-:Y:S01]  /*5740*/  HMMA.16816.F32.BF16 R48, R60, R58, R48 ;  /* 0x0000003a3c30723c */ /* 0x000fe20000041830 */
[----:B--2---:R-:W1:Y:S01]  /*5750*/  LDSM.16.M88.4 R20, [R237+0xf800] ;  /* 0x00f80000ed14783b */ /* 0x004e620000000200 */
[----:B------:R-:W-:Y:S06]  /*5760*/  MUFU.TANH R53, R17 ;  /* 0x0000001100357308 */ /* 0x000fec0000002400 */
[----:B-----5:R-:W-:Y:S02]  /*5770*/  HMMA.16816.F32.BF16 R80, R12, R24, R80 ;  /* 0x000000180c50723c */ /* 0x020fe40000041850 */
[----:B------:R-:W-:Y:S06]  /*5780*/  MUFU.TANH R58, R18 ;  /* 0x00000012003a7308 */ /* 0x000fec0000002400 */
[----:B------:R-:W-:Y:S01]  /*5790*/  HMMA.16816.F32.BF16 R64, R76, R74, R64 ;  /* 0x0000004a4c40723c */ /* 0x000fe20000041840 */
[----:B------:R-:W-:Y:S01]  /*57a0*/  FMUL.FTZ R25, R28, c[0x0][0x2ec] ;  /* 0x0000bb001c197a20 */ /* 0x000fe20000410000 */
[----:B------:R2:W-:Y:S01]  /*57b0*/  MUFU.TANH R24, R19 ;  /* 0x0000001300187308 */ /* 0x0005e20000002400 */
[----:B------:R-:W-:-:S02]  /*57c0*/  FMUL.FTZ R28, R29, c[0x0][0x2ec] ;  /* 0x0000bb001d1c7a20 */ /* 0x000fc40000410000 */
[----:B------:R-:W-:-:S03]  /*57d0*/  FMUL.FTZ R29, R30, c[0x0][0x2ec] ;  /* 0x0000bb001e1d7a20 */ /* 0x000fc60000410000 */
[C---:B------:R-:W-:Y:S01]  /*57e0*/  HMMA.16816.F32.BF16 R36, R44.reuse, R86, R36 ;  /* 0x000000562c24723c */ /* 0x040fe20000041824 */
[----:B------:R-:W-:Y:S01]  /*57f0*/  FMUL.FTZ R30, R31, c[0x0][0x2ec] ;  /* 0x0000bb001f1e7a20 */ /* 0x000fe20000410000 */
[----:B------:R-:W3:Y:S05]  /*5800*/  MUFU.TANH R25, R25 ;  /* 0x0000001900197308 */ /* 0x000eea0000002400 */
[----:B------:R-:W-:Y:S01]  /*5810*/  IADD3 R86, R7, 0x38, RZ ;  /* 0x0000003807567810 */ /* 0x000fe20007ffe0ff */
[----:B------:R-:W-:Y:S01]  /*5820*/  HMMA.16816.F32.BF16 R48, R44, R42, R48 ;  /* 0x0000002a2c30723c */ /* 0x000fe20000041830 */
[----:B--2---:R-:W2:Y:S01]  /*5830*/  LDSM.16.M88.4 R16, [R235+0x7800] ;  /* 0x00780000eb10783b */ /* 0x004ea20000000200 */
[----:B------:R-:W4:Y:S06]  /*5840*/  MUFU.TANH R29, R29 ;  /* 0x0000001d001d7308 */ /* 0x000f2c0000002400 */
[----:B-1----:R-:W-:Y:S01]  /*5850*/  HMMA.16816.F32.BF16 R68, R60, R20, R68 ;  /* 0x000000143c44723c */ /* 0x002fe20000041844 */
[----:B---3--:R-:W-:Y:S01]  /*5860*/  FFMA.FTZ R5, R94, UR4, R25 ;  /* 0x000000045e057c23 */ /* 0x008fe20008010019 */
[----:B------:R-:W-:Y:S04]  /*5870*/  MUFU.TANH R41, R41 ;  /* 0x0000002900297308 */ /* 0x000fe80000002400 */
[----:B------:R-:W-:-:S02]  /*5880*/  FSEL R5, R5, -INF , !P2 ;  /* 0xff80000005057808 */ /* 0x000fc40005000000 */
[----:B------:R-:W-:Y:S01]  /*5890*/  HMMA.16816.F32.BF16 R64, R60, R22, R64 ;  /* 0x000000163c40723c */ /* 0x000fe20000041840 */
[----:B------:R-:W1:Y:S01]  /*58a0*/  LDSM.16.M88.4 R20, [R231+0xf800] ;  /* 0x00f80000e714783b */ /* 0x000e620000000200 */
[----:B------:R-:W-:Y:S01]  /*58b0*/  MUFU.TANH R28, R28 ;  /* 0x0000001c001c7308 */ /* 0x000fe20000002400 */
[----:B----4-:R-:W-:Y:S01]  /*58c0*/  FFMA.FTZ R29, R94, UR4, R29 ;  /* 0x000000045e1d7c23 */ /* 0x010fe2000801001d */
[----:B------:R-:W-:-:S04]  /*58d0*/  ISETP.GE.AND P2, PT, R101, R200, PT ;  /* 0x000000c86500720c */ /* 0x000fc80003f46270 */
[C---:B------:R-:W-:Y:S01]  /*58e0*/  HMMA.16816.F32.BF16 R36, R12.reuse, R34, R36 ;  /* 0x000000220c24723c */ /* 0x040fe20000041824 */
[----:B------:R-:W3:Y:S01]  /*58f0*/  LDSM.16.M88.4 R32, [R224+0x7000] ;  /* 0x00700000e020783b */ /* 0x000ee20000000200 */
[----:B------:R-:W-:Y:S06]  /*5900*/  MUFU.TANH R30, R30 ;  /* 0x0000001e001e7308 */ /* 0x000fec0000002400 */
[----:B------:R-:W-:Y:S02]  /*5910*/  HMMA.16816.F32.BF16 R48, R12, R26, R48 ;  /* 0x0000001a0c30723c */ /* 0x000fe40000041830 */
[----:B------:R-:W-:Y:S06]  /*5920*/  I2F R57, R86 ;  /* 0x0000005600397306 */ /* 0x000fec0000201400 */
[C---:B--2---:R-:W-:Y:S02]  /*5930*/  HMMA.16816.F32.BF16 R68, R44.reuse, R16, R68 ;  /* 0x000000102c44723c */ /* 0x044fe40000041844 */
[----:B------:R-:W-:Y:S06]  /*5940*/  I2F R87, R111 ;  /* 0x0000006f00577306 */ /* 0x000fec0000201400 */
[----:B------:R-:W-:Y:S01]  /*5950*/  HMMA.16816.F32.BF16 R64, R44, R18, R64 ;  /* 0x000000122c40723c */ /* 0x000fe20000041840 */
[----:B------:R-:W2:Y:S01]  /*5960*/  LDSM.16.M88.4 R16, [R224+0x7800] ;  /* 0x00780000e010783b */ /* 0x000ea20000000200 */
[----:B------:R-:W-:-:S06]  /*5970*/  DEPBAR.LE SB0, 0x0 ;  /* 0x000080000000791a */ /* 0x000fcc0000000000 */
[----:B------:R-:W-:Y:S08]  /*5980*/  HMMA.16816.F32.BF16 R36, R8, R54, R36 ;  /* 0x000000360824723c */ /* 0x000ff00000041824 */
[----:B-1----:R-:W-:Y:S07]  /*5990*/  HMMA.16816.F32.BF16 R68, R12, R20, R68 ;  /* 0x000000140c44723c */ /* 0x002fee0000041844 */
[----:B------:R-:W-:Y:S01]  /*59a0*/  FFMA.FTZ R20, R88, UR4, R72 ;  /* 0x0000000458147c23 */ /* 0x000fe20008010048 */
[----:B---3--:R-:W-:Y:S01]  /*59b0*/  HMMA.16816.F32.BF16 R80, R8, R32, R80 ;  /* 0x000000200850723c */ /* 0x008fe20000041850 */
[----:B------:R-:W-:-:S03]  /*59c0*/  FFMA.FTZ R21, R90, UR4, R52 ;  /* 0x000000045a157c23 */ /* 0x000fc60008010034 */
[----:B------:R-:W-:Y:S02]  /*59d0*/  FSEL R20, R20, -INF , !P6 ;  /* 0xff80000014147808 */ /* 0x000fe40007000000 */
[-C--:B------:R-:W-:Y:S02]  /*59e0*/  ISETP.GE.AND P6, PT, R95, R200.reuse, PT ;  /* 0x000000c85f00720c */ /* 0x080fe40003fc6270 */
[----:B------:R-:W-:Y:S01]  /*59f0*/  HMMA.16816.F32.BF16 R64, R12, R22, R64 ;  /* 0x000000160c40723c */ /* 0x000fe20000041840 */
[----:B------:R-:W-:Y:S01]  /*5a00*/  FMUL.FTZ R27, R38, c[0x0][0x2ec] ;  /* 0x0000bb00261b7a20 */ /* 0x000fe20000410000 */
[----:B------:R-:W-:Y:S01]  /*5a10*/  FSEL R21, R21, -INF , !P4 ;  /* 0xff80000015157808 */ /* 0x000fe20006000000 */
[----:B------:R-:W-:Y:S01]  /*5a20*/  FMUL.FTZ R31, R36, c[0x0][0x2ec] ;  /* 0x0000bb00241f7a20 */ /* 0x000fe20000410000 */
[----:B------:R-:W-:Y:S01]  /*5a30*/  ISETP.GE.AND P4, PT, R97, R200, PT ;  /* 0x000000c86100720c */ /* 0x000fe20003f86270 */
[----:B------:R-:W-:Y:S02]  /*5a40*/  FMUL.FTZ R37, R37, c[0x0][0x2ec] ;  /* 0x0000bb0025257a20 */ /* 0x000fe40000410000 */
[----:B------:R-:W1:Y:S01]  /*5a50*/  MUFU.TANH R27, R27 ;  /* 0x0000001b001b7308 */ /* 0x000e620000002400 */
[----:B------:R-:W-:Y:S01]  /*5a60*/  HMMA.16816.F32.BF16 R48, R8, R34, R48 ;  /* 0x000000220830723c */ /* 0x000fe20000041830 */
[----:B------:R-:W-:-:S02]  /*5a70*/  FMUL.FTZ R32, R39, c[0x0][0x2ec] ;  /* 0x0000bb0027207a20 */ /* 0x000fc40000410000 */
[C---:B------:R-:W-:Y:S02]  /*5a80*/  FFMA.FTZ R22, R92.reuse, UR4, R53 ;  /* 0x000000045c167c23 */ /* 0x040fe40008010035 */
[----:B------:R-:W-:Y:S02]  /*5a90*/  FFMA.FTZ R15, R92, UR4, R24 ;  /* 0x000000045c0f7c23 */ /* 0x000fe40008010018 */
[----:B------:R-:W-:Y:S01]  /*5aa0*/  MUFU.TANH R31, R31 ;  /* 0x0000001f001f7308 */ /* 0x000fe20000002400 */
[C---:B--2---:R-:W-:Y:S01]  /*5ab0*/  HMMA.16816.F32.BF16 R68, R8.reuse, R16, R68 ;  /* 0x000000100844723c */ /* 0x044fe20000041844 */
[----:B------:R-:W-:Y:S01]  /*5ac0*/  FMUL.FTZ R33, R80, c[0x0][0x2ec] ;  /* 0x0000bb0050217a20 */ /* 0x000fe20000410000 */
[----:B------:R-:W-:Y:S01]  /*5ad0*/  FSEL R22, R22, -INF , !P0 ;  /* 0xff80000016167808 */ /* 0x000fe20004000000 */
[----:B------:R-:W-:Y:S01]  /*5ae0*/  FMUL.FTZ R35, R83, c[0x0][0x2ec] ;  /* 0x0000bb0053237a20 */ /* 0x000fe20000410000 */
[----:B------:R-:W-:Y:S01]  /*5af0*/  ISETP.GE.AND P0, PT, R99, R200, PT ;  /* 0x000000c86300720c */ /* 0x000fe20003f06270 */
[----:B------:R-:W-:Y:S01]  /*5b00*/  FMUL.FTZ R36, R82, c[0x0][0x2ec] ;  /* 0x0000bb0052247a20 */ /* 0x000fe20000410000 */
[----:B------:R-:W-:Y:S01]  /*5b10*/  FSEL R15, R15, -INF , !P5 ;  /* 0xff8000000f0f7808 */ /* 0x000fe20006800000 */
[----:B------:R-:W2:Y:S01]  /*5b20*/  MUFU.TANH R33, R33 ;  /* 0x0000002100217308 */ /* 0x000ea20000002400 */
[----:B------:R-:W-:Y:S01]  /*5b30*/  HMMA.16816.F32.BF16 R64, R8, R18, R64 ;  /* 0x000000120840723c */ /* 0x000fe20000041840 */
[----:B------:R-:W-:Y:S01]  /*5b40*/  FMUL.FTZ R34, R81, c[0x0][0x2ec] ;  /* 0x0000bb0051227a20 */ /* 0x000fe20000410000 */
[----:B------:R-:W-:Y:S01]  /*5b50*/  ISETP.GE.AND P5, PT, R101, R201, PT ;  /* 0x000000c96500720c */ /* 0x000fe20003fa6270 */
[----:B-1----:R-:W-:-:S02]  /*5b60*/  FFMA.FTZ R13, R98, UR4, R27 ;  /* 0x00000004620d7c23 */ /* 0x002fc4000801001b */
[----:B------:R-:W-:Y:S02]  /*5b70*/  FFMA.FTZ R16, R88, UR4, R41 ;  /* 0x0000000458107c23 */ /* 0x000fe40008010029 */
[----:B------:R-:W-:Y:S01]  /*5b80*/  MUFU.TANH R35, R35 ;  /* 0x0000002300237308 */ /* 0x000fe20000002400 */
[----:B------:R-:W-:Y:S01]  /*5b90*/  FMUL.FTZ R23, R48, c[0x0][0x2ec] ;  /* 0x0000bb0030177a20 */ /* 0x000fe20000410000 */
[----:B------:R-:W-:Y:S01]  /*5ba0*/  FSEL R8, R29, -INF , !P6 ;  /* 0xff8000001d087808 */ /* 0x000fe20007000000 */
[----:B------:R-:W-:Y:S01]  /*5bb0*/  FMUL.FTZ R38, R50, c[0x0][0x2ec] ;  /* 0x0000bb0032267a20 */ /* 0x000fe20000410000 */
[-C--:B------:R-:W-:Y:S01]  /*5bc0*/  ISETP.GE.AND P6, PT, R103, R201.reuse, PT ;  /* 0x000000c96700720c */ /* 0x080fe20003fc6270 */
[----:B------:R-:W-:Y:S01]  /*5bd0*/  FMUL.FTZ R51, R51, c[0x0][0x2ec] ;  /* 0x0000bb0033337a20 */ /* 0x000fe20000410000 */
[----:B------:R-:W-:Y:S01]  /*5be0*/  FSEL R13, R13, -INF , !P0 ;  /* 0xff8000000d0d7808 */ /* 0x000fe20004000000 */
[----:B------:R-:W-:Y:S01]  /*5bf0*/  FFMA.FTZ R17, R90, UR4, R58 ;  /* 0x000000045a117c23 */ /* 0x000fe2000801003a */
[----:B------:R-:W1:Y:S01]  /*5c00*/  MUFU.TANH R23, R23 ;  /* 0x0000001700177308 */ /* 0x000e620000002400 */
[----:B------:R-:W-:Y:S01]  /*5c10*/  FMUL.FTZ R25, R71, c[0x0][0x2ec] ;  /* 0x0000bb0047197a20 */ /* 0x000fe20000410000 */
[-C--:B------:R-:W-:Y:S01]  /*5c20*/  ISETP.GE.AND P0, PT, R106, R201.reuse, PT ;  /* 0x000000c96a00720c */ /* 0x080fe20003f06270 */
[----:B--2---:R-:W-:Y:S01]  /*5c30*/  FFMA.FTZ R33, R102, UR4, R33 ;  /* 0x0000000466217c23 */ /* 0x004fe20008010021 */
[----:B------:R-:W-:Y:S01]  /*5c40*/  FSEL R16, R16, -INF , !P3 ;  /* 0xff80000010107808 */ /* 0x000fe20005800000 */
[----:B------:R-:W-:Y:S01]  /*5c50*/  FMUL.FTZ R68, R68, c[0x0][0x2ec] ;  /* 0x0000bb0044447a20 */ /* 0x000fe20000410000 */
[-C--:B------:R-:W-:Y:S01]  /*5c60*/  ISETP.GE.AND P3, PT, R97, R201.reuse, PT ;  /* 0x000000c96100720c */ /* 0x080fe20003f66270 */
[----:B------:R-:W-:Y:S01]  /*5c70*/  FMUL.FTZ R18, R69, c[0x0][0x2ec] ;  /* 0x0000bb0045127a20 */ /* 0x000fe20000410000 */
[----:B------:R-:W2:Y:S01]  /*5c80*/  MUFU.TANH R25, R25 ;  /* 0x0000001900197308 */ /* 0x000ea20000002400 */
[----:B------:R-:W-:Y:S01]  /*5c90*/  FMUL.FTZ R19, R70, c[0x0][0x2ec] ;  /* 0x0000bb0046137a20 */ /* 0x000fe20000410000 */
[----:B------:R-:W-:Y:S01]  /*5ca0*/  FSEL R186, R33, -INF , !P6 ;  /* 0xff80000021ba7808 */ /* 0x000fe20007000000 */
[----:B------:R-:W-:Y:S01]  /*5cb0*/  FMUL.FTZ R33, R65, c[0x0][0x2ec] ;  /* 0x0000bb0041217a20 */ /* 0x000fe20000410000 */
[----:B------:R-:W-:Y:S01]  /*5cc0*/  FSEL R17, R17, -INF , !P1 ;  /* 0xff80000011117808 */ /* 0x000fe20004800000 */
[----:B------:R-:W-:Y:S01]  /*5cd0*/  FMUL.FTZ R64, R64, c[0x0][0x2ec] ;  /* 0x0000bb0040407a20 */ /* 0x000fe20000410000 */
[----:B------:R-:W-:Y:S01]  /*5ce0*/  ISETP.GE.AND P1, PT, R99, R201, PT ;  /* 0x000000c96300720c */ /* 0x000fe20003f26270 */
[----:B------:R-:W-:Y:S01]  /*5cf0*/  FMUL.FTZ R66, R66, c[0x0][0x2ec] ;  /* 0x0000bb0042427a20 */ /* 0x000fe20000410000 */
[----:B------:R3:W4:Y:S01]  /*5d00*/  MUFU.TANH R26, R37 ;  /* 0x00000025001a7308 */ /* 0x0007220000002400 */
[----:B-1----:R-:W-:Y:S01]  /*5d10*/  FFMA.FTZ R23, R84, UR4, R23 ;  /* 0x0000000454177c23 */ /* 0x002fe20008010017 */
[----:B------:R-:W-:Y:S01]  /*5d20*/  ISETP.GE.AND P6, PT, R108, R200, PT ;  /* 0x000000c86c00720c */ /* 0x000fe20003fc6270 */
[----:B------:R-:W-:-:S02]  /*5d30*/  FMUL.FTZ R67, R67, c[0x0][0x2ec] ;  /* 0x0000bb0043437a20 */ /* 0x000fc40000410000 */
[----:B------:R-:W-:Y:S01]  /*5d40*/  FFMA.FTZ R10, R96, UR4, R28 ;  /* 0x00000004600a7c23 */ /* 0x000fe2000801001c */
[----:B------:R-:W-:Y:S01]  /*5d50*/  FSEL R188, R23, -INF , !P0 ;  /* 0xff80000017bc7808 */ /* 0x000fe20004000000 */
[----:B------:R-:W-:Y:S01]  /*5d60*/  FFMA.FTZ R194, R104, UR4, R35 ;  /* 0x0000000468c27c23 */ /* 0x000fe20008010023 */
[----:B------:R-:W1:Y:S01]  /*5d70*/  MUFU.TANH R36, R36 ;  /* 0x0000002400247308 */ /* 0x000e620000002400 */
[----:B--2---:R-:W-:Y:S01]  /*5d80*/  FFMA.FTZ R25, R56, UR4, R25 ;  /* 0x0000000438197c23 */ /* 0x004fe20008010019 */
[-C--:B------:R-:W-:Y:S01]  /*5d90*/  ISETP.GE.AND P0, PT, R110, R200.reuse, PT ;  /* 0x000000c86e00720c */ /* 0x080fe20003f06270 */
[----:B------:R-:W-:Y:S01]  /*5da0*/  FFMA.FTZ R14, R96, UR4, R30 ;  /* 0x00000004600e7c23 */ /* 0x000fe2000801001e */
[----:B------:R-:W-:Y:S01]  /*5db0*/  FSEL R10, R10, -INF , !P3 ;  /* 0xff8000000a0a7808 */ /* 0x000fe20005800000 */
[----:B------:R-:W-:Y:S01]  /*5dc0*/  FFMA.FTZ R6, R98, UR4, R31 ;  /* 0x0000000462067c23 */ /* 0x000fe2000801001f */
[----:B------:R-:W-:Y:S01]  /*5dd0*/  ISETP.GE.AND P3, PT, R103, R200, PT ;  /* 0x000000c86700720c */ /* 0x000fe20003f66270 */
[----:B---3--:R-:W-:Y:S01]  /*5de0*/  FMUL.FTZ R37, R49, c[0x0][0x2ec] ;  /* 0x0000bb0031257a20 */ /* 0x008fe20000410000 */
[----:B------:R-:W2:Y:S01]  /*5df0*/  MUFU.TANH R32, R32 ;  /* 0x0000002000207308 */ /* 0x000ea20000002400 */
[----:B------:R-:W-:Y:S01]  /*5e00*/  FSEL R195, R25, -INF , !P0 ;  /* 0xff80000019c37808 */ /* 0x000fe20004000000 */
[----:B----4-:R-:W-:Y:S01]  /*5e10*/  FFMA.FTZ R9, R100, UR4, R26 ;  /* 0x0000000464097c23 */ /* 0x010fe2000801001a */
[----:B------:R-:W-:-:S02]  /*5e20*/  FSEL R14, R14, -INF , !P4 ;  /* 0xff8000000e0e7808 */ /* 0x000fc40006000000 */
[----:B------:R-:W-:Y:S01]  /*5e30*/  FSEL R6, R6, -INF , !P1 ;  /* 0xff80000006067808 */ /* 0x000fe20004800000 */
[----:B-1----:R-:W-:Y:S02]  /*5e40*/  FFMA.FTZ R36, R102, UR4, R36 ;  /* 0x0000000466247c23 */ /* 0x002fe40008010024 */
[----:B------:R-:W1:Y:S01]  /*5e50*/  MUFU.TANH R34, R34 ;  /* 0x0000002200227308 */ /* 0x000e620000002400 */
[----:B------:R-:W-:Y:S02]  /*5e60*/  PLOP3.LUT P0, PT, PT, PT, UP0, 0x80, 0x0 ;  /* 0x000000000000781c */ /* 0x000fe40003f0f008 */
[CC--:B------:R-:W-:Y:S02]  /*5e70*/  ISETP.GE.AND P4, PT, R105.reuse, R201.reuse, PT ;  /* 0x000000c96900720c */ /* 0x0c0fe40003f86270 */
[----:B------:R-:W-:Y:S02]  /*5e80*/  ISETP.GE.AND P1, PT, R105, R200, PT ;  /* 0x000000c86900720c */ /* 0x000fe40003f26270 */
[----:B------:R-:W-:Y:S01]  /*5e90*/  FSEL R193, R36, -INF , !P3 ;  /* 0xff80000024c17808 */ /* 0x000fe20005800000 */
[----:B------:R-:W3:Y:S01]  /*5ea0*/  MUFU.TANH R24, R51 ;  /* 0x0000003300187308 */ /* 0x000ee20000002400 */
[----:B--2---:R-:W-:Y:S01]  /*5eb0*/  FFMA.FTZ R12, R100, UR4, R32 ;  /* 0x00000004640c7c23 */ /* 0x004fe20008010020 */
[----:B------:R-:W-:-:S02]  /*5ec0*/  ISETP.GE.AND P3, PT, R109, R201, PT ;  /* 0x000000c96d00720c */ /* 0x000fc40003f66270 */
[----:B------:R-:W-:Y:S02]  /*5ed0*/  FSEL R9, R9, -INF , !P5 ;  /* 0xff80000009097808 */ /* 0x000fe40006800000 */
[----:B------:R-:W-:Y:S02]  /*5ee0*/  FSEL R12, R12, -INF , !P2 ;  /* 0xff8000000c0c7808 */ /* 0x000fe40005000000 */
[----:B------:R-:W2:Y:S01]  /*5ef0*/  MUFU.TANH R11, R68 ;  /* 0x00000044000b7308 */ /* 0x000ea20000002400 */
[----:B-1----:R-:W-:Y:S01]  /*5f00*/  FFMA.FTZ R34, R104, UR4, R34 ;  /* 0x0000000468227c23 */ /* 0x002fe20008010022 */
[----:B------:R-:W-:Y:S02]  /*5f10*/  FSEL R194, R194, -INF , !P1 ;  /* 0xff800000c2c27808 */ /* 0x000fe40004800000 */
[----:B------:R-:W-:Y:S02]  /*5f20*/  ISETP.GE.AND P5, PT, R106, R200, PT ;  /* 0x000000c86a00720c */ /* 0x000fe40003fa6270 */
[----:B------:R-:W-:-:S02]  /*5f30*/  FSEL R187, R34, -INF , !P4 ;  /* 0xff80000022bb7808 */ /* 0x000fc40006000000 */
[----:B------:R-:W1:Y:S01]  /*5f40*/  MUFU.TANH R37, R37 ;  /* 0x0000002500257308 */ /* 0x000e620000002400 */
[----:B---3--:R-:W-:Y:S01]  /*5f50*/  FFMA.FTZ R24, R85, UR4, R24 ;  /* 0x0000000455187c23 */ /* 0x008fe20008010018 */
[-C--:B------:R-:W-:Y:S02]  /*5f60*/  ISETP.GE.AND P2, PT, R108, R201.reuse, PT ;  /* 0x000000c96c00720c */ /* 0x080fe40003f46270 */
[----:B------:R-:W-:Y:S02]  /*5f70*/  ISETP.GE.AND P4, PT, R109, R200, PT ;  /* 0x000000c86d00720c */ /* 0x000fe40003f86270 */
[----:B------:R-:W-:Y:S02]  /*5f80*/  ISETP.GE.AND P1, PT, R110, R201, PT ;  /* 0x000000c96e00720c */ /* 0x000fe40003f26270 */
[----:B------:R-:W3:Y:S01]  /*5f90*/  MUFU.TANH R38, R38 ;  /* 0x0000002600267308 */ /* 0x000ee20000002400 */
[----:B--2---:R-:W-:Y:S01]  /*5fa0*/  FFMA.FTZ R11, R107, UR4, R11 ;  /* 0x000000046b0b7c23 */ /* 0x004fe2000801000b */
[----:B------:R-:W-:-:S02]  /*5fb0*/  FSEL R197, R24, -INF , !P6 ;  /* 0xff80000018c57808 */ /* 0x000fc40007000000 */
[----:B------:R-:W-:Y:S02]  /*5fc0*/  ISETP.GE.AND P6, PT, R7, R201, PT ;  /* 0x000000c90700720c */ /* 0x000fe40003fc6270 */
[----:B------:R-:W-:Y:S02]  /*5fd0*/  FSEL R199, R11, -INF , !P3 ;  /* 0xff8000000bc77808 */ /* 0x000fe40005800000 */
[----:B------:R-:W2:Y:S01]  /*5fe0*/  MUFU.TANH R18, R18 ;  /* 0x0000001200127308 */ /* 0x000ea20000002400 */
[----:B-1----:R-:W-:Y:S01]  /*5ff0*/  FFMA.FTZ R37, R85, UR4, R37 ;  /* 0x0000000455257c23 */ /* 0x002fe20008010025 */
[----:B------:R-:W-:Y:S01]  /*6000*/  ISETP.GE.AND P3, PT, R7, R200, PT ;  /* 0x000000c80700720c */ /* 0x000fe20003f66270 */
[----:B------:R-:W-:Y:S01]  /*6010*/  FFMA.FTZ R7, R3, UR4, R40 ;  /* 0x0000000403077c23 */ /* 0x000fe20008010028 */
[----:B------:R-:W-:Y:S02]  /*6020*/  FSEL R3, R112, -INF , !P6 ;  /* 0xff80000070037808 */ /* 0x000fe40007000000 */
[----:B------:R-:W-:-:S02]  /*6030*/  FSEL R192, R37, -INF , !P2 ;  /* 0xff80000025c07808 */ /* 0x000fc40005000000 */
[----:B------:R-:W1:Y:S01]  /*6040*/  MUFU.TANH R19, R19 ;  /* 0x0000001300137308 */ /* 0x000e620000002400 */
[----:B---3--:R-:W-:Y:S01]  /*6050*/  FFMA.FTZ R38, R84, UR4, R38 ;  /* 0x0000000454267c23 */ /* 0x008fe20008010026 */
[----:B------:R-:W-:Y:S02]  /*6060*/  ISETP.GE.AND P2, PT, R86, R200, PT ;  /* 0x000000c85600720c */ /* 0x000fe40003f46270 */
[----:B------:R-:W-:Y:S02]  /*6070*/  FSEL R7, R7, -INF , !P3 ;  /* 0xff80000007077808 */ /* 0x000fe40005800000 */
[----:B------:R-:W-:Y:S02]  /*6080*/  FSEL R196, R38, -INF , !P5 ;  /* 0xff80000026c47808 */ /* 0x000fe40006800000 */
[----:B------:R-:W3:Y:S01]  /*6090*/  MUFU.TANH R35, R64 ;  /* 0x0000004000237308 */ /* 0x000ee20000002400 */
[----:B--2---:R-:W-:Y:S01]  /*60a0*/  FFMA.FTZ R18, R56, UR4, R18 ;  /* 0x0000000438127c23 */ /* 0x004fe20008010012 */
[----:B------:R-:W-:Y:S01]  /*60b0*/  BAR.SYNC.DEFER_BLOCKING 0x0 ;  /* 0x0000000000007b1d */ /* 0x000fe20000010000 */
[----:B------:R-:W-:-:S03]  /*60c0*/  ISETP.GE.AND P5, PT, R86, R201, PT ;  /* 0x000000c95600720c */ /* 0x000fc60003fa6270 */
[----:B------:R-:W-:Y:S02]  /*60d0*/  FSEL R198, R18, -INF , !P1 ;  /* 0xff80000012c67808 */ /* 0x000fe40004800000 */
[----:B------:R-:W2:Y:S01]  /*60e0*/  MUFU.TANH R33, R33 ;  /* 0x0000002100217308 */ /* 0x000ea20000002400 */
[----:B-1----:R-:W-:Y:S01]  /*60f0*/  FFMA.FTZ R19, R107, UR4, R19 ;  /* 0x000000046b137c23 */ /* 0x002fe20008010013 */
[----:B------:R-:W-:-:S04]  /*6100*/  ISETP.GE.AND P1, PT, R111, R200, PT ;  /* 0x000000c86f00720c */ /* 0x000fc80003f26270 */
[----:B------:R-:W-:Y:S02]  /*6110*/  FSEL R32, R19, -INF , !P4 ;  /* 0xff80000013207808 */ /* 0x000fe40006000000 */
[----:B------:R-:W1:Y:S01]  /*6120*/  MUFU.TANH R190, R66 ;  /* 0x0000004200be7308 */ /* 0x000e620000002400 */
[----:B---3--:R-:W-:Y:S01]  /*6130*/  FFMA.FTZ R35, R57, UR4, R35 ;  /* 0x0000000439237c23 */ /* 0x008fe20008010023 */
[----:B------:R-:W-:-:S04]  /*6140*/  ISETP.GE.AND P4, PT, R111, R201, PT ;  /* 0x000000c96f00720c */ /* 0x000fc80003f86270 */
[----:B------:R-:W-:Y:S02]  /*6150*/  FSEL R35, R35, -INF , !P5 ;  /* 0xff80000023237808 */ /* 0x000fe40006800000 */
[----:B------:R-:W3:Y:S01]  /*6160*/  MUFU.TANH R189, R67 ;  /* 0x0000004300bd7308 */ /* 0x000ee20000002400 */
[----:B--2---:R-:W-:-:S05]  /*6170*/  FFMA.FTZ R33, R87, UR4, R33 ;  /* 0x0000000457217c23 */ /* 0x004fca0008010021 */
[----:B------:R-:W-:Y:S01]  /*6180*/  FSEL R33, R33, -INF , !P4 ;  /* 0xff80000021217808 */ /* 0x000fe20006000000 */
[----:B-1----:R-:W-:-:S05]  /*6190*/  FFMA.FTZ R190, R57, UR4, R190 ;  /* 0x0000000439be7c23 */ /* 0x002fca00080100be */
[----:B------:R-:W-:Y:S01]  /*61a0*/  FSEL R190, R190, -INF , !P2 ;  /* 0xff800000bebe7808 */ /* 0x000fe20005000000 */
[----:B---3--:R-:W-:-:S05]  /*61b0*/  FFMA.FTZ R189, R87, UR4, R189 ;  /* 0x0000000457bd7c23 */ /* 0x008fca00080100bd */
        /* <DEDUP_REMOVED lines=8> */
[----:B------:R-:W-:-:S04]  /*6240*/  IABS R18, R18 ;  /* 0x0000001200127213 */ /* 0x000fc80000000000 */
[----:B------:R-:W2:Y:S01]  /*6250*/  R2UR UR9, R18 ;  /* 0x00000000120973c2 */ /* 0x000ea200000e0000 */
[----:B-1----:R-:W1:Y:S02]  /*6260*/  MUFU.RCP R11, R11 ;  /* 0x0000000b000b7308 */ /* 0x002e640000001000 */
[----:B-1----:R-:W-:-:S06]  /*6270*/  IADD3 R11, R11, 0xffffffe, RZ ;  /* 0x0ffffffe0b0b7810 */ /* 0x002fcc0007ffe0ff */
[----:B------:R-:W1:Y:S02]  /*6280*/  F2I.FTZ.U32.TRUNC.NTZ R11, R11 ;  /* 0x0000000b000b7305 */ /* 0x000e64000021f000 */
[----:B-1----:R1:W3:Y:S02]  /*6290*/  R2UR UR19, R11 ;  /* 0x000000000b1373c2 */ /* 0x0022e400000e0000 */
[----:B-1----:R-:W-:Y:S01]  /*62a0*/  IMAD.U32 R11, RZ, RZ, UR14 ;  /* 0x0000000eff0b7e24 */ /* 0x002fe2000f8e00ff */
[----:B---3--:R-:W-:-:S04]  /*62b0*/  UIADD3 UR5, URZ, -UR19, URZ ;  /* 0x800000133f057290 */ /* 0x008fc8000fffe03f */
[----:B------:R-:W-:Y:S01]  /*62c0*/  IABS R11, R11 ;  /* 0x0000000b000b7213 */ /* 0x000fe20000000000 */
[----:B------:R-:W-:-:S03]  /*62d0*/  UIMAD UR5, UR5, UR13, URZ ;  /* 0x0000000d050572a4 */ /* 0x000fc6000f8e023f */
[----:B------:R-:W1:Y:S01]  /*62e0*/  R2UR UR6, R11 ;  /* 0x000000000b0673c2 */ /* 0x000e6200000e0000 */
[----:B------:R-:W-:-:S04]  /*62f0*/  UIMAD.WIDE.U32 UR18, UR19, UR5, UR18 ;  /* 0x00000005131272a5 */ /* 0x000fc8000f8e0012 */
[----:B--2---:R-:W-:-:S07]  /*6300*/  UIMAD.WIDE.U32 UR22, UR19, UR9, URZ ;  /* 0x00000009131672a5 */ /* 0x004fce000f8e003f */
[----:B------:R-:W-:Y:S02]  /*6310*/  UMOV UR15, UR23 ;  /* 0x00000017000f7c82 */ /* 0x000fe40008000000 */
[----:B------:R-:W-:-:S04]  /*6320*/  UIADD3 UR7, -UR15, URZ, URZ ;  /* 0x0000003f0f077290 */ /* 0x000fc8000fffe13f */
[----:B------:R-:W-:-:S04]  /*6330*/  UIMAD UR7, UR13, UR7, UR9 ;  /* 0x000000070d0772a4 */ /* 0x000fc8000f8e0209 */
[----:B------:R-:W-:Y:S02]  /*6340*/  UISETP.GT.U32.AND UP2, UPT, UR13, UR7, UPT ;  /* 0x000000070d00728c */ /* 0x000fe4000bf44070 */
[----:B-1----:R-:W-:-:S07]  /*6350*/  UIMAD.WIDE.U32 UR18, UR19, UR6, URZ ;  /* 0x00000006131272a5 */ /* 0x002fce000f8e003f */
[----:B------:R-:W-:Y:S02]  /*6360*/  UMOV UR11, UR19 ;  /* 0x00000013000b7c82 */ /* 0x000fe40008000000 */
[----:B------:R-:W-:Y:S02]  /*6370*/  UIADD3 UR5, -UR11, URZ, URZ ;  /* 0x0000003f0b057290 */ /* 0x000fe4000fffe13f */
[----:B------:R-:W-:Y:S02]  /*6380*/  @!UP2 UIADD3 UR7, UR7, -UR13, URZ ;  /* 0x8000000d0707a290 */ /* 0x000fe4000fffe03f */
[----:B------:R-:W-:Y:S02]  /*6390*/  UIMAD UR6, UR13, UR5, UR6 ;  /* 0x000000050d0672a4 */ /* 0x000fe4000f8e0206 */
[----:B------:R-:W-:Y:S02]  /*63a0*/  UISETP.GE.U32.AND UP4, UPT, UR7, UR13, UPT ;  /* 0x0000000d0700728c */ /* 0x000fe4000bf86070 */
[----:B------:R-:W-:-:S02]  /*63b0*/  UISETP.GT.U32.AND UP0, UPT, UR13, UR6, UPT ;  /* 0x000000060d00728c */ /* 0x000fc4000bf04070 */
[----:B------:R-:W-:Y:S02]  /*63c0*/  ULDC UR5, c[0x0][0x2d0] ;  /* 0x0000b40000057ab9 */ /* 0x000fe40000000800 */
[----:B------:R-:W-:Y:S02]  /*63d0*/  ULOP3.LUT UR17, UR17, UR5, URZ, 0x3c, !UPT ;  /* 0x0000000511117292 */ /* 0x000fe4000f8e3c3f */
[----:B------:R-:W-:Y:S02]  /*63e0*/  ULOP3.LUT UR14, UR14, UR5, URZ, 0x3c, !UPT ;  /* 0x000000050e0e7292 */ /* 0x000fe4000f8e3c3f */
[----:B------:R-:W-:Y:S02]  /*63f0*/  UISETP.GE.AND UP1, UPT, UR17, URZ, UPT ;  /* 0x0000003f1100728c */ /* 0x000fe4000bf26270 */
[----:B------:R-:W-:Y:S02]  /*6400*/  @!UP2 UIADD3 UR15, UR15, 0x1, URZ ;  /* 0x000000010f0fa890 */ /* 0x000fe4000fffe03f */
[----:B------:R-:W-:-:S02]  /*6410*/  @!UP0 UIADD3 UR6, UR6, -UR13, URZ ;  /* 0x8000000d06068290 */ /* 0x000fc4000fffe03f */
[----:B------:R-:W-:Y:S02]  /*6420*/  @!UP0 UIADD3 UR11, UR11, 0x1, URZ ;  /* 0x000000010b0b8890 */ /* 0x000fe4000fffe03f */
[----:B------:R-:W-:Y:S02]  /*6430*/  UISETP.GE.U32.AND UP3, UPT, UR6, UR13, UPT ;  /* 0x0000000d0600728c */ /* 0x000fe4000bf66070 */
[----:B------:R-:W-:Y:S02]  /*6440*/  UISETP.GE.AND UP0, UPT, UR14, URZ, UPT ;  /* 0x0000003f0e00728c */ /* 0x000fe4000bf06270 */
[----:B------:R-:W-:Y:S02]  /*6450*/  @UP4 UIADD3 UR15, UR15, 0x1, URZ ;  /* 0x000000010f0f4890 */ /* 0x000fe4000fffe03f */
[----:B------:R-:W-:Y:S02]  /*6460*/  UISETP.NE.AND UP2, UPT, URZ, UR5, UPT ;  /* 0x000000053f00728c */ /* 0x000fe4000bf45270 */
[----:B------:R-:W-:-:S02]  /*6470*/  ULOP3.LUT UR6, URZ, UR5, URZ, 0x33, !UPT ;  /* 0x000000053f067292 */ /* 0x000fc4000f8e333f */
[----:B------:R-:W-:Y:S02]  /*6480*/  @!UP1 UIADD3 UR15, -UR15, URZ, URZ ;  /* 0x0000003f0f0f9290 */ /* 0x000fe4000fffe13f */
[----:B------:R-:W-:Y:S02]  /*6490*/  @UP3 UIADD3 UR11, UR11, 0x1, URZ ;  /* 0x000000010b0b3890 */ /* 0x000fe4000fffe03f */
[----:B------:R-:W-:Y:S02]  /*64a0*/  USEL UR15, UR6, UR15, !UP2 ;  /* 0x0000000f060f7287 */ /* 0x000fe4000d000000 */
[----:B------:R-:W-:Y:S02]  /*64b0*/  @!UP0 UIADD3 UR11, -UR11, URZ, URZ ;  /* 0x0000003f0b0b8290 */ /* 0x000fe4000fffe13f */
[----:B------:R-:W-:Y:S02]  /*64c0*/  UIMAD.WIDE UR16, UR15, 0x4, UR32 ;  /* 0x000000040f1078a5 */ /* 0x000fe4000f8e0220 */
[----:B------:R-:W-:-:S04]  /*64d0*/  USEL UR6, UR6, UR11, !UP2 ;  /* 0x0000000b06067287 */ /* 0x000fc8000d000000 */
[----:B------:R-:W-:Y:S01]  /*64e0*/  UIMAD.WIDE UR18, UR6, 0x4, UR32 ;  /* 0x00000004061278a5 */ /* 0x000fe2000f8e0220 */
[----:B------:R-:W-:Y:S01]  /*64f0*/  MOV R18, UR16 ;  /* 0x0000001000127c02 */ /* 0x000fe20008000f00 */
[----:B------:R-:W-:-:S04]  /*6500*/  IMAD.U32 R19, RZ, RZ, UR17 ;  /* 0x00000011ff137e24 */ /* 0x000fc8000f8e00ff */
[----:B------:R-:W-:Y:S01]  /*6510*/  MOV R24, UR18 ;  /* 0x0000001200187c02 */ /* 0x000fe20008000f00 */
[----:B------:R-:W-:Y:S01]  /*6520*/  IMAD.U32 R25, RZ, RZ, UR19 ;  /* 0x00000013ff197e24 */ /* 0x000fe2000f8e00ff */
[----:B------:R1:W2:Y:S04]  /*6530*/  LDG.E R18, [R18.64] ;  /* 0x0000002212127981 */ /* 0x0002a8000c1e1900 */
[----:B------:R-:W2:Y:S01]  /*6540*/  LDG.E R11, [R24.64] ;  /* 0x00000022180b7981 */ /* 0x000ea2000c1e1900 */
[----:B------:R-:W-:Y:S02]  /*6550*/  UIADD3 UR15, UR15, -UR6, URZ ;  /* 0x800000060f0f7290 */ /* 0x000fe4000fffe03f */
[----:B------:R-:W-:Y:S02]  /*6560*/  UMOV UR9, 0x40 ;  /* 0x0000004000097882 */ /* 0x000fe40000000000 */
[----:B------:R-:W-:-:S02]  /*6570*/  UIMAD UR9, UR15, UR5, -UR9 ;  /* 0x000000050f0972a4 */ /* 0x000fc4000f8e0a09 */
[----:B------:R-:W-:Y:S02]  /*6580*/  ULDC.64 UR6, c[0x0][0x198] ;  /* 0x0000660000067ab9 */ /* 0x000fe40000000a00 */
[----:B------:R-:W-:Y:S02]  /*6590*/  USHF.R.S32.HI UR5, URZ, 0x1f, UR9 ;  /* 0x0000001f3f057899 */ /* 0x000fe40008011409 */
[----:B------:R-:W-:Y:S02]  /*65a0*/  UIMAD.WIDE.U32 UR14, UR9, UR6, URZ ;  /* 0x00000006090e72a5 */ /* 0x000fe4000f8e003f */
[----:B------:R-:W-:-:S04]  /*65b0*/  UIMAD UR5, UR5, UR6, URZ ;  /* 0x00000006050572a4 */ /* 0x000fc8000f8e023f */
[----:B------:R-:W-:-:S04]  /*65c0*/  UIMAD UR5, UR9, UR7, UR5 ;  /* 0x00000007090572a4 */ /* 0x000fc8000f8e0205 */
[----:B------:R-:W-:Y:S01]  /*65d0*/  UIADD3 UR5, UR15, UR5, URZ ;  /* 0x000000050f057290 */ /* 0x000fe2000fffe03f */
[----:B-1----:R-:W-:-:S05]  /*65e0*/  MOV R19, UR15 ;  /* 0x0000000f00137c02 */ /* 0x002fca0008000f00 */
[----:B------:R-:W-:Y:S01]  /*65f0*/  IMAD.U32 R19, RZ, RZ, UR5 ;  /* 0x00000005ff137e24 */ /* 0x000fe2000f8e00ff */
[----:B--2---:R-:W-:Y:S01]  /*6600*/  IADD3 R11, -R18, R11, RZ ;  /* 0x0000000b120b7210 */ /* 0x004fe20007ffe1ff */
[----:B------:R-:W-:-:S03]  /*6610*/  IMAD.U32 R18, RZ, RZ, UR14 ;  /* 0x0000000eff127e24 */ /* 0x000fc6000f8e00ff */
[----:B------:R-:W-:Y:S01]  /*6620*/  SHF.R.S32.HI R25, RZ, 0x1f, R11 ;  /* 0x0000001fff197819 */ /* 0x000fe2000001140b */
[----:B------:R-:W-:-:S04]  /*6630*/  IMAD.WIDE.U32 R18, R11, c[0x0][0x180], R18 ;  /* 0x000060000b127a25 */ /* 0x000fc800078e0012 */
[----:B------:R-:W-:Y:S01]  /*6640*/  IMAD R25, R25, c[0x0][0x180], RZ ;  /* 0x0000600019197a24 */ /* 0x000fe200078e02ff */
[----:B------:R-:W-:-:S03]  /*6650*/  MOV R26, R18 ;  /* 0x00000012001a7202 */ /* 0x000fc60000000f00 */
[----:B------:R-:W-:-:S05]  /*6660*/  IMAD R25, R11, c[0x0][0x184], R25 ;  /* 0x000061000b197a24 */ /* 0x000fca00078e0219 */
[----:B------:R-:W-:Y:S01]  /*6670*/  IADD3 R25, R19, R25, RZ ;  /* 0x0000001913197210 */ /* 0x000fe20007ffe0ff */
[----:B------:R-:W-:Y:S05]  /*6680*/  BRA `(.L_x_2505) ;  /* 0x0000004000007947 */ /* 0x000fea0003800000 */
.L_x_2504:
[----:B------:R-:W-:-:S04]  /*6690*/  ULEA UR5, -UR10, URZ, 0x6 ;  /* 0x0000003f0a057291 */ /* 0x000fc8000f8e313f */
[----:B------:R-:W-:Y:S02]  /*66a0*/  USHF.R.S32.HI UR6, URZ, 0x1f, UR5 ;  /* 0x0000001f3f067899 */ /* 0x000fe40008011405 */
[----:B------:R-:W-:-:S04]  /*66b0*/  MOV R26, UR5 ;  /* 0x00000005001a7c02 */ /* 0x000fc80008000f00 */
[----:B------:R-:W-:Y:S02]  /*66c0*/  MOV R25, UR6 ;  /* 0x0000000600197c02 */ /* 0x000fe40008000f00 */
.L_x_2505:
        /* <DEDUP_REMOVED lines=20> */
[----:B------:R-:W-:Y:S01]  /*6810*/  @!P4 IMAD.X R11, R25, 0x1, R165, P1 ;  /* 0x00000001190bc824 */ /* 0x000fe200008e06a5 */
        /* <DEDUP_REMOVED lines=70> */
[--C-:B------:R-:W-:Y:S01]  /*6c80*/  @!P4 IMAD.X R18, R23, 0x1, R165.reuse, P1 ;  /* 0x000000011712c824 */ /* 0x100fe200008e06a5 */
        /* <DEDUP_REMOVED lines=19> */
[C---:B------:R-:W-:Y:S01]  /*6dc0*/  @!P6 IMAD.X R11, R23.reuse, 0x1, R165, P1 ;  /* 0x00000001170be824 */ /* 0x040fe200008e06a5 */
        /* <DEDUP_REMOVED lines=44> */
.L_x_2507:
[----:B------:R-:W-:Y:S05]  /*7090*/  BSYNC B0 ;  /* 0x0000000000007941 */ /* 0x000fea0003800000 */
.L_x_2506:
[----:B------:R-:W0:Y:S01]  /*70a0*/  LDGDEPBAR ;  /* 0x00000000000079af */ /* 0x000e220000000000 */
[----:B------:R-:W-:-:S04]  /*70b0*/  IADD3 R166, P1, R26, R166, RZ ;  /* 0x000000a61aa67210 */ /* 0x000fc80007f3e0ff */
[----:B------:R-:W-:Y:S02]  /*70c0*/  IADD3.X R165, R25, R165, RZ, P1, !PT ;  /* 0x000000a519a57210 */ /* 0x000fe40000ffe4ff */
.L_x_2503:
        /* <DEDUP_REMOVED lines=31> */
[----:B--2---:R-:W2:Y:S03]  /*72c0*/  SHFL.BFLY PT, R19, R23, 0x2, 0x1f ;  /* 0x0c401f0017137f89 */ /* 0x004ea600000e0000 */
[-C--:B------:R-:W-:Y:S01]  /*72d0*/  LEA R230, R2, R232.reuse, 0x1 ;  /* 0x000000e802e67211 */ /* 0x080fe200078e08ff */
[----:B------:R-:W3:Y:S01]  /*72e0*/  SHFL.BFLY PT, R18, R11, 0x2, 0x1f ;  /* 0x0c401f000b127f89 */ /* 0x000ee200000e0000 */
[C---:B------:R-:W-:Y:S02]  /*72f0*/  LEA R229, R0.reuse, R232, 0x1 ;  /* 0x000000e800e57211 */ /* 0x040fe400078e08ff */
[----:B------:R-:W-:Y:S01]  /*7300*/  LEA R228, R0, R230, 0x1 ;  /* 0x000000e600e47211 */ /* 0x000fe200078e08ff */
[----:B------:R-:W-:Y:S04]  /*7310*/  LDSM.16.MT88.4 R156, [R232+0x10000] ;  /* 0x01000000e89c783b */ /* 0x000fe80000004200 */
[----:B------:R-:W-:Y:S04]  /*7320*/  LDSM.16.MT88.4 R148, [R230+0x10000] ;  /* 0x01000000e694783b */ /* 0x000fe80000004200 */
[----:B------:R-:W-:Y:S04]  /*7330*/  LDSM.16.MT88.4 R140, [R229+0x10000] ;  /* 0x01000000e58c783b */ /* 0x000fe80000004200 */
[----:B------:R-:W-:Y:S01]  /*7340*/  LDSM.16.MT88.4 R132, [R228+0x10000] ;  /* 0x01000000e484783b */ /* 0x000fe20000004200 */
[----:B--2---:R-:W-:-:S03]  /*7350*/  FMNMX.FTZ R19, R23, R19, !PT ;  /* 0x0000001317137209 */ /* 0x004fc60007810000 */
[----:B-1----:R-:W-:Y:S01]  /*7360*/  LDSM.16.MT88.4 R40, [R232+0x12000] ;  /* 0x01200000e828783b */ /* 0x002fe20000004200 */
[----:B---3--:R-:W-:-:S03]  /*7370*/  FMNMX.FTZ R18, R11, R18, !PT ;  /* 0x000000120b127209 */ /* 0x008fc60007810000 */
        /* <DEDUP_REMOVED lines=8> */
[C---:B------:R-:W-:Y:S01]  /*7400*/  FSETP.NEU.FTZ.AND P1, PT, R164.reuse, -INF , PT ;  /* 0xff800000a400780b */ /* 0x040fe20003f3d000 */
[----:B------:R-:W-:Y:S02]  /*7410*/  FMUL.FTZ R34, R164, c[0x0][0x23c] ;  /* 0x00008f00a4227a20 */ /* 0x000fe40000410000 */
[----:B------:R-:W1:Y:S03]  /*7420*/  LDSM.16.MT88.4 R88, [R229+0x14000] ;  /* 0x01400000e558783b */ /* 0x000e660000004200 */
[----:B------:R-:W-:Y:S01]  /*7430*/  FSEL R34, R34, RZ, P1 ;  /* 0x000000ff22227208 */ /* 0x000fe20000800000 */
[----:B------:R-:W1:Y:S04]  /*7440*/  LDSM.16.MT88.4 R96, [R228+0x14000] ;  /* 0x01400000e460783b */ /* 0x000e680000004200 */
[--C-:B------:R-:W-:Y:S01]  /*7450*/  FFMA.FTZ R185, R3, c[0x0][0x23c], -R34.reuse ;  /* 0x00008f0003b97a23 */ /* 0x100fe20000010822 */
[----:B--2---:R-:W-:Y:S01]  /*7460*/  FMNMX.FTZ R3, R18, R11, !PT ;  /* 0x0000000b12037209 */ /* 0x004fe20007810000 */
[--C-:B------:R-:W-:Y:S01]  /*7470*/  FFMA.FTZ R184, R20, c[0x0][0x23c], -R34.reuse ;  /* 0x00008f0014b87a23 */ /* 0x100fe20000010822 */
[----:B------:R-:W2:Y:S01]  /*7480*/  LDSM.16.MT88.4 R104, [R232+0x16000] ;  /* 0x01600000e868783b */ /* 0x000ea20000004200 */
        /* <DEDUP_REMOVED lines=8> */
[----:B------:R-:W1:Y:S01]  /*7510*/  LDSM.16.MT88.4 R120, [R229+0x16000] ;  /* 0x01600000e578783b */ /* 0x000e620000004200 */
[--C-:B------:R-:W-:Y:S01]  /*7520*/  FFMA.FTZ R173, R6, c[0x0][0x23c], -R34.reuse ;  /* 0x00008f0006ad7a23 */ /* 0x100fe20000010822 */
[----:B------:R-:W-:Y:S01]  /*7530*/  LEA R249, P1, R166, c[0x0][0x168], 0x1 ;  /* 0x00005a00a6f97a11 */ /* 0x000fe200078208ff */
[--C-:B------:R-:W-:Y:S01]  /*7540*/  FFMA.FTZ R176, R10, c[0x0][0x23c], -R34.reuse ;  /* 0x00008f000ab07a23 */ /* 0x100fe20000010822 */
[----:B------:R-:W-:Y:S01]  /*7550*/  LDSM.16.MT88.4 R28, [R230+0x10800] ;  /* 0x01080000e61c783b */ /* 0x000fe20000004200 */
[--C-:B------:R-:W-:Y:S01]  /*7560*/  FFMA.FTZ R178, R7, c[0x0][0x23c], -R191.reuse ;  /* 0x00008f0007b27a23 */ /* 0x100fe200000108bf */
[----:B------:R-:W3:Y:S01]  /*7570*/  MUFU.EX2 R184, R184 ;  /* 0x000000b800b87308 */ /* 0x000ee20000000800 */
[--C-:B------:R-:W-:Y:S01]  /*7580*/  FFMA.FTZ R182, R16, c[0x0][0x23c], -R191.reuse ;  /* 0x00008f0010b67a23 */ /* 0x100fe200000108bf */
[----:B------:R-:W1:Y:S01]  /*7590*/  LDSM.16.MT88.4 R4, [R228+0x16000] ;  /* 0x01600000e404783b */ /* 0x000e620000004200 */
[----:B------:R-:W-:Y:S01]  /*75a0*/  FFMA.FTZ R183, R17, c[0x0][0x23c], -R191 ;  /* 0x00008f0011b77a23 */ /* 0x000fe200000108bf */
[----:B------:R-:W-:Y:S01]  /*75b0*/  LEA.HI.X R248, R166, c[0x0][0x16c], R165, 0x1, P1 ;  /* 0x00005b00a6f87a11 */ /* 0x000fe200008f0ca5 */
[--C-:B------:R-:W-:Y:S01]  /*75c0*/  FFMA.FTZ R175, R15, c[0x0][0x23c], -R191.reuse ;  /* 0x00008f000faf7a23 */ /* 0x100fe200000108bf */
[----:B------:R-:W-:Y:S01]  /*75d0*/  LDSM.16.MT88.4 R16, [R228+0x10800] ;  /* 0x01080000e410783b */ /* 0x000fe20000004200 */
[----:B------:R-:W-:Y:S01]  /*75e0*/  FFMA.FTZ R172, R9, c[0x0][0x23c], -R34 ;  /* 0x00008f0009ac7a23 */ /* 0x000fe20000010822 */
[----:B------:R-:W-:Y:S01]  /*75f0*/  MUFU.EX2 R181, R181 ;  /* 0x000000b500b57308 */ /* 0x000fe20000000800 */
[--C-:B------:R-:W-:Y:S01]  /*7600*/  FFMA.FTZ R174, R8, c[0x0][0x23c], -R191.reuse ;  /* 0x00008f0008ae7a23 */ /* 0x100fe200000108bf */
[----:B------:R-:W-:Y:S01]  /*7610*/  LDSM.16.MT88.4 R24, [R229+0x10800] ;  /* 0x01080000e518783b */ /* 0x000fe20000004200 */
[----:B------:R-:W-:-:S02]  /*7620*/  FFMA.FTZ R169, R14, c[0x0][0x23c], -R191 ;  /* 0x00008f000ea97a23 */ /* 0x000fc400000108bf */
[--C-:B------:R-:W-:Y:S01]  /*7630*/  FFMA.FTZ R2, R13, c[0x0][0x23c], -R191.reuse ;  /* 0x00008f000d027a23 */ /* 0x100fe200000108bf */
[----:B------:R-:W1:Y:S01]  /*7640*/  LDSM.16.MT88.4 R8, [R232+0x10800] ;  /* 0x01080000e808783b */ /* 0x000e620000004200 */
[----:B------:R-:W-:Y:S01]  /*7650*/  FFMA.FTZ R0, R12, c[0x0][0x23c], -R191 ;  /* 0x00008f000c007a23 */ /* 0x000fe200000108bf */
[----:B------:R-:W2:Y:S01]  /*7660*/  MUFU.EX2 R179, R179 ;  /* 0x000000b300b37308 */ /* 0x000ea20000000800 */
        /* <DEDUP_REMOVED lines=11> */
[----:B------:R-:W4:Y:S01]  /*7720*/  MUFU.EX2 R182, R182 ;  /* 0x000000b600b67308 */ /* 0x000f220000000800 */
[----:B--2---:R-:W-:Y:S01]  /*7730*/  F2FP.BF16.PACK_AB R130, R179, R181 ;  /* 0x000000b5b382723e */ /* 0x004fe200000010ff */
        /* <DEDUP_REMOVED lines=8> */
[----:B------:R-:W2:Y:S01]  /*77c0*/  MUFU.EX2 R175, R175 ;  /* 0x000000af00af7308 */ /* 0x000ea20000000800 */
[----:B----4-:R-:W-:Y:S01]  /*77d0*/  F2FP.BF16.PACK_AB R129, R182, R178 ;  /* 0x000000b2b681723e */ /* 0x010fe200000010ff */
[--C-:B------:R-:W-:Y:S01]  /*77e0*/  FFMA.FTZ R190, R190, c[0x0][0x23c], -R191.reuse ;  /* 0x00008f00bebe7a23 */ /* 0x100fe200000108bf */
[----:B------:R-:W-:Y:S01]  /*77f0*/  LDSM.16.MT88.4 R32, [R232+0x11800] ;  /* 0x01180000e820783b */ /* 0x000fe20000004200 */
[----:B------:R-:W-:-:S02]  /*7800*/  FFMA.FTZ R250, R189, c[0x0][0x23c], -R191 ;  /* 0x00008f00bdfa7a23 */ /* 0x000fc400000108bf */
[----:B------:R-:W-:Y:S02]  /*7810*/  FADD.FTZ R184, R185, R184 ;  /* 0x000000b8b9b87221 */ /* 0x000fe40000010000 */
[----:B------:R-:W4:Y:S01]  /*7820*/  MUFU.EX2 R177, R177 ;  /* 0x000000b100b17308 */ /* 0x000f220000000800 */
[----:B------:R-:W-:Y:S02]  /*7830*/  FADD.FTZ R178, R178, R182 ;  /* 0x000000b6b2b27221 */ /* 0x000fe40000010000 */
[----:B------:R-:W-:-:S04]  /*7840*/  FADD.FTZ R184, R181, R184 ;  /* 0x000000b8b5b87221 */ /* 0x000fc80000010000 */
[----:B------:R-:W-:Y:S01]  /*7850*/  FADD.FTZ R179, R179, R184 ;  /* 0x000000b8b3b37221 */ /* 0x000fe20000010000 */
[----:B--2---:R-:W-:Y:S01]  /*7860*/  F2FP.BF16.PACK_AB R131, R175, R183 ;  /* 0x000000b7af83723e */ /* 0x004fe200000010ff */
[----:B------:R-:W2:Y:S01]  /*7870*/  MUFU.EX2 R176, R176 ;  /* 0x000000b000b07308 */ /* 0x000ea20000000800 */
[----:B------:R-:W-:-:S04]  /*7880*/  FADD.FTZ R183, R183, R178 ;  /* 0x000000b2b7b77221 */ /* 0x000fc80000010000 */
[----:B------:R-:W-:Y:S01]  /*7890*/  FADD.FTZ R183, R175, R183 ;  /* 0x000000b7afb77221 */ /* 0x000fe20000010000 */
[C---:B------:R-:W-:Y:S01]  /*78a0*/  HMMA.16816.F32.BF16 R160, R128.reuse, R156, RZ ;  /* 0x0000009c80a0723c */ /* 0x040fe200000418ff */
[----:B----4-:R-:W-:Y:S01]  /*78b0*/  FADD.FTZ R179, R177, R179 ;  /* 0x000000b3b1b37221 */ /* 0x010fe20000010000 */
        /* <DEDUP_REMOVED lines=94> */
[----:B------:R-:W1:Y:S07]  /*7ea0*/  LDSM.16.MT88.4 R16, [R230+0x16800] ;  /* 0x01680000e610783b */ /* 0x000e6e0000004200 */
        /* <DEDUP_REMOVED lines=28> */
[C---:B---3--:R-:W-:Y:S01]  /*8070*/  HMMA.16816.F32.BF16 R144, R4.reuse, R12, R144 ;  /* 0x0000000c0490723c */ /* 0x048fe20000041890 */
[----:B------:R-:W-:Y:S02]  /*8080*/  FADD.FTZ R192, R199, R192 ;  /* 0x000000c0c7c07221 */ /* 0x000fe40000010000 */
[----:B------:R-:W-:Y:S02]  /*8090*/  FADD.FTZ R196, R197, R196 ;  /* 0x000000c4c5c47221 */ /* 0x000fe40000010000 */
[----:B------:R-:W-:Y:S02]  /*80a0*/  FADD.FTZ R192, R198, R192 ;  /* 0x000000c0c6c07221 */ /* 0x000fe40000010000 */
[----:B------:R-:W-:Y:S01]  /*80b0*/  FADD.FTZ R196, R203, R196 ;  /* 0x000000c4cbc47221 */ /* 0x000fe20000010000 */
[----:B------:R-:W-:Y:S01]  /*80c0*/  HMMA.16816.F32.BF16 R140, R4, R14, R140 ;  /* 0x0000000e048c723c */ /* 0x000fe2000004188c */
[----:B------:R-:W3:Y:S01]  /*80d0*/  LDSM.16.MT88.4 R12, [R228+0x13000] ;  /* 0x01300000e40c783b */ /* 0x000ee20000004200 */
[----:B------:R-:W-:-:S02]  /*80e0*/  FADD.FTZ R192, R202, R192 ;  /* 0x000000c0cac07221 */ /* 0x000fc40000010000 */
[----:B------:R-:W-:-:S04]  /*80f0*/  FADD.FTZ R196, R195, R196 ;  /* 0x000000c4c3c47221 */ /* 0x000fc80000010000 */
[----:B--2---:R-:W-:Y:S01]  /*8100*/  HMMA.16816.F32.BF16 R36, R4, R8, R36 ;  /* 0x000000080424723c */ /* 0x004fe20000041824 */
[----:B------:R-:W-:-:S07]  /*8110*/  FADD.FTZ R196, R190, R196 ;  /* 0x000000c4bec47221 */ /* 0x000fce0000010000 */
        /* <DEDUP_REMOVED lines=32> */
[C---:B-----5:R-:W-:Y:S08]  /*8320*/  HMMA.16816.F32.BF16 R68, R4.reuse, R28, R68 ;  /* 0x0000001c0444723c */ /* 0x060ff00000041844 */
        /* <DEDUP_REMOVED lines=11> */
[----:B------:R-:W-:-:S02]  /*83e0*/  F2FP.BF16.PACK_AB R4, R198, R199 ;  /* 0x000000c7c604723e */ /* 0x000fc400000010ff */
[----:B------:R-:W-:Y:S02]  /*83f0*/  F2FP.BF16.PACK_AB R5, R195, R203 ;  /* 0x000000cbc305723e */ /* 0x000fe400000010ff */
[C---:B------:R-:W-:Y:S01]  /*8400*/  F2FP.BF16.PACK_AB R6, R251.reuse, R202 ;  /* 0x000000cafb06723e */ /* 0x040fe200000010ff */
[----:B------:R-:W-:Y:S01]  /*8410*/  FADD.FTZ R251, R251, R192 ;  /* 0x000000c0fbfb7221 */ /* 0x000fe20000010000 */
[C---:B------:R-:W-:Y:S01]  /*8420*/  F2FP.BF16.PACK_AB R7, R250.reuse, R190 ;  /* 0x000000befa07723e */ /* 0x040fe200000010ff */
[----:B------:R-:W-:-:S06]  /*8430*/  FADD.FTZ R250, R250, R196 ;  /* 0x000000c4fafa7221 */ /* 0x000fcc0000010000 */
        /* <DEDUP_REMOVED lines=28> */
[C---:B------:R-:W-:Y:S08]  /*8600*/  HMMA.16816.F32.BF16 R64, R4.reuse, R34, R64 ;  /* 0x000000220440723c */ /* 0x040ff00000041840 */
[C---:B-----5:R-:W-:Y:S08]  /*8610*/  HMMA.16816.F32.BF16 R76, R4.reuse, R28, R76 ;  /* 0x0000001c044c723c */ /* 0x060ff0000004184c */
[C---:B------:R-:W-:Y:S08]  /*8620*/  HMMA.16816.F32.BF16 R80, R4.reuse, R30, R80 ;  /* 0x0000001e0450723c */ /* 0x040ff00000041850 */
[C---:B------:R-:W-:Y:S08]  /*8630*/  HMMA.16816.F32.BF16 R84, R4.reuse, R24, R84 ;  /* 0x000000180454723c */ /* 0x040ff00000041854 */
[C---:B------:R-:W-:Y:S08]  /*8640*/  HMMA.16816.F32.BF16 R88, R4.reuse, R26, R88 ;  /* 0x0000001a0458723c */ /* 0x040ff00000041858 */
[C---:B----4-:R-:W-:Y:S08]  /*8650*/  HMMA.16816.F32.BF16 R92, R4.reuse, R20, R92 ;  /* 0x00000014045c723c */ /* 0x050ff0000004185c */
[C---:B------:R-:W-:Y:S08]  /*8660*/  HMMA.16816.F32.BF16 R96, R4.reuse, R22, R96 ;  /* 0x000000160460723c */ /* 0x040ff00000041860 */
[C---:B-1----:R-:W-:Y:S08]  /*8670*/  HMMA.16816.F32.BF16 R108, R4.reuse, R16, R108 ;  /* 0x00000010046c723c */ /* 0x042ff0000004186c */
[C---:B------:R-:W-:Y:S08]  /*8680*/  HMMA.16816.F32.BF16 R112, R4.reuse, R18, R112 ;  /* 0x000000120470723c */ /* 0x040ff00000041870 */
[C---:B---3--:R-:W-:Y:S08]  /*8690*/  HMMA.16816.F32.BF16 R116, R4.reuse, R12, R116 ;  /* 0x0000000c0474723c */ /* 0x048ff00000041874 */
[C---:B------:R-:W-:Y:S08]  /*86a0*/  HMMA.16816.F32.BF16 R120, R4.reuse, R14, R120 ;  /* 0x0000000e0478723c */ /* 0x040ff00000041878 */
[C---:B--2---:R-:W-:Y:S08]  /*86b0*/  HMMA.16816.F32.BF16 R124, R4.reuse, R8, R124 ;  /* 0x00000008047c723c */ /* 0x044ff0000004187c */
        /* <DEDUP_REMOVED lines=10> */
[----:B------:R-:W-:-:S06]  /*8760*/  UIADD3 UR14, UR5, 0x40, URZ ;  /* 0x00000040050e7890 */ /* 0x000fcc000fffe03f */
[----:B------:R-:W-:Y:S01]  /*8770*/  IMAD.U32 R2, RZ, RZ, UR14 ;  /* 0x0000000eff027e24 */ /* 0x000fe2000f8e00ff */
[----:B-1----:R-:W1:Y:S04]  /*8780*/  MUFU.RCP R0, R0 ;  /* 0x0000000000007308 */ /* 0x002e680000001000 */
[----:B------:R-:W-:-:S04]  /*8790*/  IABS R2, R2 ;  /* 0x0000000200027213 */ /* 0x000fc80000000000 */
[----:B------:R-:W2:Y:S01]  /*87a0*/  R2UR UR11, R2 ;  /* 0x00000000020b73c2 */ /* 0x000ea200000e0000 */
        /* <DEDUP_REMOVED lines=9> */
[----:B--2---:R-:W-:-:S04]  /*8840*/  UIMAD.WIDE.U32 UR16, UR19, UR11, URZ ;  /* 0x0000000b131072a5 */ /* 0x004fc8000f8e003f */
[----:B------:R-:W-:-:S04]  /*8850*/  UIADD3 UR9, -UR17, URZ, URZ ;  /* 0x0000003f11097290 */ /* 0x000fc8000fffe13f */
[----:B------:R-:W-:-:S04]  /*8860*/  UIMAD UR9, UR13, UR9, UR11 ;  /* 0x000000090d0972a4 */ /* 0x000fc8000f8e020b */
[----:B------:R-:W-:Y:S02]  /*8870*/  UISETP.GT.U32.AND UP2, UPT, UR13, UR9, UPT ;  /* 0x000000090d00728c */ /* 0x000fe4000bf44070 */
[----:B-1----:R-:W-:-:S09]  /*8880*/  UIMAD.WIDE.U32 UR18, UR19, UR7, URZ ;  /* 0x00000007131272a5 */ /* 0x002fd2000f8e003f */
[----:B------:R-:W-:Y:S02]  /*8890*/  @!UP2 UIADD3 UR9, UR9, -UR13, URZ ;  /* 0x8000000d0909a290 */ /* 0x000fe4000fffe03f */
[----:B------:R-:W-:Y:S02]  /*88a0*/  @!UP2 UIADD3 UR17, UR17, 0x1, URZ ;  /* 0x000000011111a890 */ /* 0x000fe4000fffe03f */
[----:B------:R-:W-:Y:S02]  /*88b0*/  UMOV UR15, UR19 ;  /* 0x00000013000f7c82 */ /* 0x000fe40008000000 */
[----:B------:R-:W-:Y:S02]  /*88c0*/  UIADD3 UR6, -UR15, URZ, URZ ;  /* 0x0000003f0f067290 */ /* 0x000fe4000fffe13f */
[----:B------:R-:W-:Y:S02]  /*88d0*/  UISETP.GE.U32.AND UP4, UPT, UR9, UR13, UPT ;  /* 0x0000000d0900728c */ /* 0x000fe4000bf86070 */
[----:B------:R-:W-:-:S03]  /*88e0*/  UIMAD UR7, UR13, UR6, UR7 ;  /* 0x000000060d0772a4 */ /* 0x000fc6000f8e0207 */
[----:B------:R-:W-:Y:S02]  /*88f0*/  ULDC UR6, c[0x0][0x2d0] ;  /* 0x0000b40000067ab9 */ /* 0x000fe40000000800 */
[----:B------:R-:W-:Y:S02]  /*8900*/  UISETP.GT.U32.AND UP1, UPT, UR13, UR7, UPT ;  /* 0x000000070d00728c */ /* 0x000fe4000bf24070 */
[----:B------:R-:W-:Y:S02]  /*8910*/  ULOP3.LUT UR14, UR14, UR6, URZ, 0x3c, !UPT ;  /* 0x000000060e0e7292 */ /* 0x000fe4000f8e3c3f */
[----:B------:R-:W-:Y:S02]  /*8920*/  ULOP3.LUT UR5, UR5, UR6, URZ, 0x3c, !UPT ;  /* 0x0000000605057292 */ /* 0x000fe4000f8e3c3f */
[----:B------:R-:W-:Y:S02]  /*8930*/  @UP4 UIADD3 UR17, UR17, 0x1, URZ ;  /* 0x0000000111114890 */ /* 0x000fe4000fffe03f */
[----:B------:R-:W-:-:S02]  /*8940*/  UISETP.GE.AND UP0, UPT, UR5, URZ, UPT ;  /* 0x0000003f0500728c */ /* 0x000fc4000bf06270 */
[----:B------:R-:W-:Y:S02]  /*8950*/  UISETP.NE.AND UP2, UPT, URZ, UR6, UPT ;  /* 0x000000063f00728c */ /* 0x000fe4000bf45270 */
[----:B------:R-:W-:Y:S02]  /*8960*/  @!UP1 UIADD3 UR7, UR7, -UR13, URZ ;  /* 0x8000000d07079290 */ /* 0x000fe4000fffe03f */
[----:B------:R-:W-:Y:S02]  /*8970*/  @!UP1 UIADD3 UR15, UR15, 0x1, URZ ;  /* 0x000000010f0f9890 */ /* 0x000fe4000fffe03f */
[----:B------:R-:W-:Y:S02]  /*8980*/  UISETP.GE.U32.AND UP3, UPT, UR7, UR13, UPT ;  /* 0x0000000d0700728c */ /* 0x000fe4000bf66070 */
[----:B------:R-:W-:Y:S02]  /*8990*/  UISETP.GE.AND UP1, UPT, UR14, URZ, UPT ;  /* 0x0000003f0e00728c */ /* 0x000fe4000bf26270 */
[----:B------:R-:W-:-:S07]  /*89a0*/  ULOP3.LUT UR5, URZ, UR6, URZ, 0x33, !UPT ;  /* 0x000000063f057292 */ /* 0x000fce000f8e333f */
[----:B------:R-:W-:Y:S02]  /*89b0*/  @UP3 UIADD3 UR15, UR15, 0x1, URZ ;  /* 0x000000010f0f3890 */ /* 0x000fe4000fffe03f */
[----:B------:R-:W-:Y:S02]  /*89c0*/  @!UP1 UIADD3 UR17, -UR17, URZ, URZ ;  /* 0x0000003f11119290 */ /* 0x000fe4000fffe13f */
[----:B------:R-:W-:Y:S02]  /*89d0*/  @!UP0 UIADD3 UR15, -UR15, URZ, URZ ;  /* 0x0000003f0f0f8290 */ /* 0x000fe4000fffe13f */
[----:B------:R-:W-:Y:S02]  /*89e0*/  USEL UR17, UR5, UR17, !UP2 ;  /* 0x0000001105117287 */ /* 0x000fe4000d000000 */
[----:B------:R-:W-:Y:S02]  /*89f0*/  USEL UR5, UR5, UR15, !UP2 ;  /* 0x0000000f05057287 */ /* 0x000fe4000d000000 */
[----:B------:R-:W-:-:S02]  /*8a00*/  UIMAD.WIDE UR14, UR17, 0x4, UR32 ;  /* 0x00000004110e78a5 */ /* 0x000fc4000f8e0220 */
        /* <DEDUP_REMOVED lines=22> */
[----:B------:R-:W-:-:S04]  /*8b70*/  IMAD R0, R0, c[0x0][0x188], RZ ;  /* 0x0000620000007a24 */ /* 0x000fc800078e02ff */
[----:B------:R-:W-:Y:S01]  /*8b80*/  IMAD R0, R2, c[0x0][0x18c], R0 ;  /* 0x0000630002007a24 */ /* 0x000fe200078e0200 */
[----:B------:R-:W-:-:S04]  /*8b90*/  MOV R2, R4 ;  /* 0x0000000400027202 */ /* 0x000fc80000000f00 */
[----:B------:R-:W-:Y:S01]  /*8ba0*/  IADD3 R0, R5, R0, RZ ;  /* 0x0000000005007210 */ /* 0x000fe20007ffe0ff */
[----:B------:R-:W-:Y:S05]  /*8bb0*/  BRA `(.L_x_2510) ;  /* 0x0000004000007947 */ /* 0x000fea0003800000 */
.L_x_2509:
[----:B------:R-:W-:-:S04]  /*8bc0*/  ULEA UR5, -UR8, URZ, 0x6 ;  /* 0x0000003f08057291 */ /* 0x000fc8000f8e313f */
[----:B------:R-:W-:Y:S02]  /*8bd0*/  USHF.R.S32.HI UR6, URZ, 0x1f, UR5 ;  /* 0x0000001f3f067899 */ /* 0x000fe40008011405 */
[----:B------:R-:W-:-:S04]  /*8be0*/  MOV R2, UR5 ;  /* 0x0000000500027c02 */ /* 0x000fc80008000f00 */
[----:B------:R-:W-:Y:S02]  /*8bf0*/  MOV R0, UR6 ;  /* 0x0000000600007c02 */ /* 0x000fe40008000f00 */
.L_x_2510:
        /* <DEDUP_REMOVED lines=12> */
[C---:B------:R-:W-:Y:S02]  /*8cc0*/  @!P2 LEA R16, P5, R5.reuse, c[0x0][0x170], 0x1 ;  /* 0x00005c000510aa11 */ /* 0x040fe400078a08ff */
[C---:B------:R-:W-:Y:S02]  /*8cd0*/  IADD3 R6, P6, R2.reuse, UR27, RZ ;  /* 0x0000001b02067c10 */ /* 0x040fe4000ffde0ff */
[----:B------:R-:W-:Y:S02]  /*8ce0*/  @!P1 IADD3 R2, P0, R2, R170, RZ ;  /* 0x000000aa02029210 */ /* 0x000fe40007f1e0ff */
[----:B------:R-:W-:Y:S02]  /*8cf0*/  ISETP.GE.AND P4, PT, R244, c[0x0][0x220], PT ;  /* 0x00008800f4007a0c */ /* 0x000fe40003f86270 */
[----:B------:R-:W-:-:S02]  /*8d00*/  @!P2 LEA.HI.X R17, R5, c[0x0][0x174], R4, 0x1, P5 ;  /* 0x00005d000511aa11 */ /* 0x000fc400028f0c04 */
[C---:B------:R-:W-:Y:S01]  /*8d10*/  IADD3.X R5, R0.reuse, UR26, RZ, P6, !PT ;  /* 0x0000001a00057c10 */ /* 0x040fe2000b7fe4ff */
[----:B------:R-:W-:Y:S01]  /*8d20*/  @!P1 IMAD.X R0, R0, 0x1, R168, P0 ;  /* 0x0000000100009824 */ /* 0x000fe200000e06a8 */
        /* <DEDUP_REMOVED lines=9> */
[C---:B------:R-:W-:Y:S01]  /*8dc0*/  @!P2 IMAD.X R0, R5.reuse, 0x1, R168, P0 ;  /* 0x000000010500a824 */ /* 0x040fe200000e06a8 */
        /* <DEDUP_REMOVED lines=10> */
[C---:B------:R-:W-:Y:S01]  /*8e70*/  @!P1 IMAD.X R0, R5.reuse, 0x1, R168, P0 ;  /* 0x0000000105009824 */ /* 0x040fe200000e06a8 */
[----:B------:R-:W-:Y:S01]  /*8e80*/  IADD3.X R5, R5, UR26, RZ, P6, !PT ;  /* 0x0000001a05057c10 */ /* 0x000fe2000b7fe4ff */
[----:B------:R-:W-:Y:S01]  /*8e90*/  @!PT LDS RZ, [RZ] ;  /* 0x00000000fffff984 */ /* 0x000fe20000000800 */
[----:B------:R-:W-:Y:S01]  /*8ea0*/  @!PT LDS RZ, [RZ] ;  /* 0x00000000fffff984 */ /* 0x000fe20000000800 */
[----:B------:R-:W-:Y:S01]  /*8eb0*/  @!PT LDS RZ, [RZ] ;  /* 0x00000000fffff984 */ /* 0x000fe20000000800 */
[----:B------:R2:W-:Y:S01]  /*8ec0*/  @!P3 LDGSTS.E.BYPASS.LTC128B.128 [R243+0x12000], [R26.64+0x80] ;  /* 0x120000801af3bfae */ /* 0x0005e2000b901d62 */
[----:B------:R-:W-:-:S02]  /*8ed0*/  @!P1 LEA R10, P0, R4, c[0x0][0x170], 0x1 ;  /* 0x00005c00040a9a11 */ /* 0x000fc400078008ff */
[-C--:B------:R-:W-:Y:S01]  /*8ee0*/  @!P3 IADD3 R2, P5, R6, R170.reuse, RZ ;  /* 0x000000aa0602b210 */ /* 0x080fe20007fbe0ff */
[----:B------:R-:W-:Y:S01]  /*8ef0*/  @P2 STS.128 [R243+0x14000], RZ ;  /* 0x014000fff3002388 */ /* 0x000fe20000000c00 */
[----:B------:R-:W-:Y:S02]  /*8f00*/  @!P1 LEA.HI.X R11, R4, c[0x0][0x174], R0, 0x1, P0 ;  /* 0x00005d00040b9a11 */ /* 0x000fe400000f0c00 */
[----:B------:R-:W-:Y:S01]  /*8f10*/  @!P2 IADD3 R4, P0, R6, R170, RZ ;  /* 0x000000aa0604a210 */ /* 0x000fe20007f1e0ff */
[C---:B------:R-:W-:Y:S01]  /*8f20*/  @!P3 IMAD.X R0, R5.reuse, 0x1, R168, P5 ;  /* 0x000000010500b824 */ /* 0x040fe200028e06a8 */
[----:B------:R-:W-:Y:S01]  /*8f30*/  @!P3 LEA R18, P5, R2, c[0x0][0x170], 0x1 ;  /* 0x00005c000212ba11 */ /* 0x000fe200078a08ff */
[----:B------:R-:W-:Y:S01]  /*8f40*/  @!PT LDS RZ, [RZ] ;  /* 0x00000000fffff984 */ /* 0x000fe20000000800 */
[----:B------:R-:W-:Y:S01]  /*8f50*/  @!PT LDS RZ, [RZ] ;  /* 0x00000000fffff984 */ /* 0x000fe20000000800 */
[----:B------:R-:W-:Y:S01]  /*8f60*/  @!PT LDS RZ, [RZ] ;  /* 0x00000000fffff984 */ /* 0x000fe20000000800 */
[----:B------:R3:W-:Y:S01]  /*8f70*/  @!P2 LDGSTS.E.BYPASS.LTC128B.128 [R243+0x14000], [R16.64+0x100] ;  /* 0x1400010010f3afae */ /* 0x0007e2000b901d62 */
[----:B------:R-:W-:Y:S02]  /*8f80*/  @!P4 LEA R20, P6, R6, R180, 0x1 ;  /* 0x000000b40614c211 */ /* 0x000fe400078c08ff */
[----:B------:R-:W-:Y:S01]  /*8f90*/  @!P3 LEA.HI.X R19, R2, c[0x0][0x174], R0, 0x1, P5 ;  /* 0x00005d000213ba11 */ /* 0x000fe200028f0c00 */
[----:B------:R-:W-:Y:S01]  /*8fa0*/  @!P2 IMAD.X R2, R5, 0x1, R168, P0 ;  /* 0x000000010502a824 */ /* 0x000fe200000e06a8 */
[----:B------:R-:W-:Y:S01]  /*8fb0*/  @!P2 LEA R8, P0, R4, c[0x0][0x170], 0x1 ;  /* 0x00005c000408aa11 */ /* 0x000fe200078008ff */
[----:B------:R-:W-:Y:S01]  /*8fc0*/  @P1 STS.128 [R243+0x16000], RZ ;  /* 0x016000fff3001388 */ /* 0x000fe20000000c00 */
[----:B------:R-:W-:-:S02]  /*8fd0*/  @!P1 IADD3 R0, P5, R6, R170, RZ ;  /* 0x000000aa06009210 */ /* 0x000fc40007fbe0ff */
[----:B------:R-:W-:Y:S01]  /*8fe0*/  @!P2 LEA.HI.X R9, R4, c[0x0][0x174], R2, 0x1, P0 ;  /* 0x00005d000409aa11 */ /* 0x000fe200000f0c02 */
[----:B------:R-:W-:Y:S01]  /*8ff0*/  @!PT LDS RZ, [RZ] ;  /* 0x00000000fffff984 */ /* 0x000fe20000000800 */
[----:B------:R-:W-:Y:S01]  /*9000*/  @!PT LDS RZ, [RZ] ;  /* 0x00000000fffff984 */ /* 0x000fe20000000800 */
[----:B------:R-:W-:Y:S01]  /*9010*/  @!PT LDS RZ, [RZ] ;  /* 0x00000000fffff984 */ /* 0x000fe20000000800 */
[----:B------:R4:W-:Y:S01]  /*9020*/  @!P1 LDGSTS.E.BYPASS.LTC128B.128 [R243+0x16000], [R14.64+0x180] ;  /* 0x160001800ef39fae */ /* 0x0009e2000b901d62 */
[C---:B------:R-:W-:Y:S01]  /*9030*/  @!P4 LEA.HI.X R21, R6.reuse, R167, R5, 0x1, P6 ;  /* 0x000000a70615c211 */ /* 0x040fe200030f0c05 */
[C---:B------:R-:W-:Y:S01]  /*9040*/  @!P1 IMAD.X R2, R5.reuse, 0x1, R168, P5 ;  /* 0x0000000105029824 */ /* 0x040fe200028e06a8 */
        /* <DEDUP_REMOVED lines=9> */
[----:B------:R-:W-:Y:S01]  /*90e0*/  @!P1 LEA.HI.X R29, R0, c[0x0][0x174], R2, 0x1, P5 ;  /* 0x00005d00001d9a11 */ /* 0x000fe200028f0c02 */
[----:B------:R-:W-:Y:S01]  /*90f0*/  @P3 STS.128 [R243+0x12800], RZ ;  /* 0x012800fff3003388 */ /* 0x000fe20000000c00 */
[CC--:B------:R-:W-:Y:S02]  /*9100*/  @!P3 IADD3 R2, P6, R6.reuse, R170.reuse, RZ ;  /* 0x000000aa0602b210 */ /* 0x0c0fe40007fde0ff */
[CC--:B------:R-:W-:Y:S01]  /*9110*/  @!P2 IADD3 R0, P5, R6.reuse, R170.reuse, RZ ;  /* 0x000000aa0600a210 */ /* 0x0c0fe20007fbe0ff */
[----:B------:R-:W-:Y:S01]  /*9120*/  @!PT LDS RZ, [RZ] ;  /* 0x00000000fffff984 */ /* 0x000fe20000000800 */
[----:B------:R-:W-:Y:S01]  /*9130*/  @!PT LDS RZ, [RZ] ;  /* 0x00000000fffff984 */ /* 0x000fe20000000800 */
[----:B------:R-:W-:Y:S01]  /*9140*/  @!PT LDS RZ, [RZ] ;  /* 0x00000000fffff984 */ /* 0x000fe20000000800 */
[----:B------:R5:W-:Y:S01]  /*9150*/  @!P3 LDGSTS.E.BYPASS.LTC128B.128 [R243+0x12800], [R22.64+0x80] ;  /* 0x1280008016f3bfae */ /* 0x000be2000b901d62 */
[C---:B------:R-:W-:Y:S01]  /*9160*/  @!P4 LEA.HI.X R31, R6.reuse, R167, R5, 0x1, P0 ;  /* 0x000000a7061fc211 */ /* 0x040fe200000f0c05 */
[C-C-:B------:R-:W-:Y:S01]  /*9170*/  @!P3 IMAD.X R7, R5.reuse, 0x1, R168.reuse, P6 ;  /* 0x000000010507b824 */ /* 0x140fe200030e06a8 */
[----:B------:R-:W-:Y:S01]  /*9180*/  @!P1 IADD3 R6, P0, R6, R170, RZ ;  /* 0x000000aa06069210 */ /* 0x000fe20007f1e0ff */
[----:B------:R-:W-:Y:S01]  /*9190*/  @P2 STS.128 [R243+0x14800], RZ ;  /* 0x014800fff3002388 */ /* 0x000fe20000000c00 */
[----:B------:R-:W-:Y:S01]  /*91a0*/  @!P2 IMAD.X R4, R5, 0x1, R168, P5 ;  /* 0x000000010504a824 */ /* 0x000fe200028e06a8 */
[----:B------:R-:W-:-:S02]  /*91b0*/  @!P2 LEA R34, P5, R0, c[0x0][0x170], 0x1 ;  /* 0x00005c000022aa11 */ /* 0x000fc400078a08ff */
[----:B------:R-:W-:Y:S01]  /*91c0*/  @!PT LDS RZ, [RZ] ;  /* 0x00000000fffff984 */ /* 0x000fe20000000800 */
[----:B------:R-:W-:Y:S01]  /*91d0*/  @!PT LDS RZ, [RZ] ;  /* 0x00000000fffff984 */ /* 0x000fe20000000800 */
[----:B------:R-:W-:Y:S01]  /*91e0*/  @!PT LDS RZ, [RZ] ;  /* 0x00000000fffff984 */ /* 0x000fe20000000800 */
[----:B------:R4:W-:Y:S01]  /*91f0*/  @!P2 LDGSTS.E.BYPASS.LTC128B.128 [R243+0x14800], [R12.64+0x100] ;  /* 0x148001000cf3afae */ /* 0x0009e2000b901d62 */
[----:B------:R-:W-:Y:S01]  /*9200*/  @!P1 IMAD.X R5, R5, 0x1, R168, P0 ;  /* 0x0000000105059824 */ /* 0x000fe200000e06a8 */
[----:B------:R-:W-:Y:S02]  /*9210*/  @!P3 LEA R168, P6, R2, c[0x0][0x170], 0x1 ;  /* 0x00005c0002a8ba11 */ /* 0x000fe400078c08ff */
[----:B------:R-:W-:Y:S01]  /*9220*/  @P1 STS.128 [R243+0x16800], RZ ;  /* 0x016800fff3001388 */ /* 0x000fe20000000c00 */
        /* <DEDUP_REMOVED lines=8> */
[----:B------:R-:W-:Y:S01]  /*92b0*/  @!P1 LEA.HI.X R33, R6, c[0x0][0x174], R5, 0x1, P0 ;  /* 0x00005d0006219a11 */ /* 0x000fe200000f0c05 */
[----:B------:R-:W-:Y:S02]  /*92c0*/  @P4 STS.128 [R243+0x11000], RZ ;  /* 0x011000fff3004388 */ /* 0x000fe40000000c00 */
[----:B------:R-:W-:-:S02]  /*92d0*/  IMAD R2, R2, 0x40, R242 ;  /* 0x0000004002027824 */ /* 0x000fc400078e02f2 */
[----:B------:R-:W-:Y:S01]  /*92e0*/  @!PT LDS RZ, [RZ] ;  /* 0x00000000fffff984 */ /* 0x000fe20000000800 */
[----:B------:R-:W-:Y:S01]  /*92f0*/  @!PT LDS RZ, [RZ] ;  /* 0x00000000fffff984 */ /* 0x000fe20000000800 */
[----:B------:R-:W-:Y:S01]  /*9300*/  @!PT LDS RZ, [RZ] ;  /* 0x00000000fffff984 */ /* 0x000fe20000000800 */
[----:B------:R5:W-:Y:S02]  /*9310*/  @!P4 LDGSTS.E.BYPASS.LTC128B.128 [R243+0x11000], [R20.64] ;  /* 0x1100000014f3cfae */ /* 0x000be4000b901d62 */
[----:B------:R-:W-:Y:S01]  /*9320*/  I2F R0, R2 ;  /* 0x0000000200007306 */ /* 0x000fe20000201400 */
[C---:B------:R-:W-:Y:S01]  /*9330*/  IADD3 R205, R2.reuse, 0x29, RZ ;  /* 0x0000002902cd7810 */ /* 0x040fe20007ffe0ff */
        /* <DEDUP_REMOVED lines=35> */
[----:B--2---:R-:W-:Y:S04]  /*9570*/  LDSM.16.M88.4 R24, [R238] ;  /* 0x00000000ee18783b */ /* 0x004fe80000000200 */
[----:B------:R-:W2:Y:S04]  /*9580*/  LDSM.16.M88.4 R4, [R237+0x8000] ;  /* 0x00800000ed04783b */ /* 0x000ea80000000200 */
[----:B------:R-:W2:Y:S04]  /*9590*/  LDSM.16.M88.4 R172, [R237+0x8800] ;  /* 0x00880000edac783b */ /* 0x000ea80000000200 */
[----:B----4-:R-:W-:Y:S04]  /*95a0*/  LDSM.16.M88.4 R12, [R237+0x9800] ;  /* 0x00980000ed0c783b */ /* 0x010fe80000000200 */
[----:B---3--:R-:W-:Y:S04]  /*95b0*/  LDSM.16.M88.4 R16, [R236] ;  /* 0x00000000ec10783b */ /* 0x008fe80000000200 */
[----:B------:R-:W-:Y:S04]  /*95c0*/  LDSM.16.M88.4 R188, [R235] ;  /* 0x00000000ebbc783b */ /* 0x000fe80000000200 */
[----:B-1----:R-:W1:Y:S04]  /*95d0*/  LDSM.16.M88.4 R32, [R237+0x9000] ;  /* 0x00900000ed20783b */ /* 0x002e680000000200 */
[----:B------:R-:W3:Y:S04]  /*95e0*/  LDSM.16.M88.4 R184, [R227] ;  /* 0x00000000e3b8783b */ /* 0x000ee80000000200 */
[----:B------:R-:W4:Y:S04]  /*95f0*/  LDSM.16.M88.4 R180, [R226] ;  /* 0x00000000e2b4783b */ /* 0x000f280000000200 */
[----:B-----5:R-:W5:Y:S04]  /*9600*/  LDSM.16.M88.4 R20, [R225] ;  /* 0x00000000e114783b */ /* 0x020f680000000200 */
[----:B------:R-:W-:Y:S01]  /*9610*/  LDSM.16.M88.4 R192, [R231+0x8000] ;  /* 0x00800000e7c0783b */ /* 0x000fe20000000200 */
[C---:B--2---:R-:W-:Y:S03]  /*9620*/  HMMA.16816.F32.BF16 R8, R24.reuse, R4, RZ ;  /* 0x000000041808723c */ /* 0x044fe600000418ff */
[----:B------:R-:W-:Y:S04]  /*9630*/  LDSM.16.M88.4 R196, [R224+0x800] ;  /* 0x00080000e0c4783b */ /* 0x000fe80000000200 */
[----:B------:R-:W0:Y:S01]  /*9640*/  LDGDEPBAR ;  /* 0x00000000000079af */ /* 0x000e220000000000 */
[C---:B------:R-:W-:Y:S08]  /*9650*/  HMMA.16816.F32.BF16 R176, R24.reuse, R172, RZ ;  /* 0x000000ac18b0723c */ /* 0x040ff000000418ff */
[C---:B------:R-:W-:Y:S08]  /*9660*/  HMMA.16816.F32.BF16 R4, R24.reuse, R6, RZ ;  /* 0x000000061804723c */ /* 0x040ff000000418ff */
[C---:B-1----:R-:W-:Y:S08]  /*9670*/  HMMA.16816.F32.BF16 R168, R24.reuse, R32, RZ ;  /* 0x0000002018a8723c */ /* 0x042ff000000418ff */
[C---:B------:R-:W-:Y:S08]  /*9680*/  HMMA.16816.F32.BF16 R172, R24.reuse, R174, RZ ;  /* 0x000000ae18ac723c */ /* 0x040ff000000418ff */
[C---:B------:R-:W-:Y:S08]  /*9690*/  HMMA.16816.F32.BF16 R32, R24.reuse, R34, RZ ;  /* 0x000000221820723c */ /* 0x040ff000000418ff */
[C---:B------:R-:W-:Y:S08]  /*96a0*/  HMMA.16816.F32.BF16 R28, R24.reuse, R12, RZ ;  /* 0x0000000c181c723c */ /* 0x040ff000000418ff */
[----:B------:R-:W-:Y:S01]  /*96b0*/  HMMA.16816.F32.BF16 R24, R24, R14, RZ ;  /* 0x0000000e1818723c */ /* 0x000fe200000418ff */
[----:B------:R-:W1:Y:S07]  /*96c0*/  LDSM.16.M88.4 R12, [R234] ;  /* 0x00000000ea0c783b */ /* 0x000e6e0000000200 */
[C---:B------:R-:W-:Y:S08]  /*96d0*/  HMMA.16816.F32.BF16 R8, R16.reuse, R188, R8 ;  /* 0x000000bc1008723c */ /* 0x040ff00000041808 */
[C---:B------:R-:W-:Y:S01]  /*96e0*/  HMMA.16816.F32.BF16 R4, R16.reuse, R190, R4 ;  /* 0x000000be1004723c */ /* 0x040fe20000041804 */
[----:B------:R-:W2:Y:S07]  /*96f0*/  LDSM.16.M88.4 R188, [R231+0x8800] ;  /* 0x00880000e7bc783b */ /* 0x000eae0000000200 */
        /* <DEDUP_REMOVED lines=9> */
[----:B------:R-:W5:Y:S03]  /*9790*/  LDSM.16.M88.4 R20, [R224] ;  /* 0x00000000e014783b */ /* 0x000f660000000200 */
        /* <DEDUP_REMOVED lines=8> */
[----:B------:R-:W-:Y:S07]  /*9820*/  LDSM.16.M88.4 R180, [R237+0xa800] ;  /* 0x00a80000edb4783b */ /* 0x000fee0000000200 */
[C---:B----4-:R-:W-:Y:S08]  /*9830*/  HMMA.16816.F32.BF16 R28, R12.reuse, R16, R28 ;  /* 0x000000100c1c723c */ /* 0x050ff0000004181c */
[----:B------:R-:W-:Y:S01]  /*9840*/  HMMA.16816.F32.BF16 R24, R12, R18, R24 ;  /* 0x000000120c18723c */ /* 0x000fe20000041818 */
[----:B------:R-:W-:Y:S04]  /*9850*/  LDSM.16.M88.4 R16, [R238+0x2000] ;  /* 0x00200000ee10783b */ /* 0x000fe80000000200 */
[----:B------:R-:W3:Y:S03]  /*9860*/  LDSM.16.M88.4 R12, [R237+0xa000] ;  /* 0x00a00000ed0c783b */ /* 0x000ee60000000200 */
[C---:B-----5:R-:W-:Y:S08]  /*9870*/  HMMA.16816.F32.BF16 R8, R184.reuse, R20, R8 ;  /* 0x00000014b808723c */ /* 0x060ff00000041808 */
[C---:B------:R-:W-:Y:S01]  /*9880*/  HMMA.16816.F32.BF16 R4, R184.reuse, R22, R4 ;  /* 0x00000016b804723c */ /* 0x040fe20000041804 */
[----:B------:R-:W4:Y:S07]  /*9890*/  LDSM.16.M88.4 R20, [R237+0xb000] ;  /* 0x00b00000ed14783b */ /* 0x000f2e0000000200 */
        /* <DEDUP_REMOVED lines=8> */
[----:B------:R-:W-:Y:S04]  /*9920*/  LDSM.16.M88.4 R188, [R223] ;  /* 0x00000000dfbc783b */ /* 0x000fe80000000200 */
[----:B------:R-:W-:Y:S03]  /*9930*/  LDSM.16.M88.4 R184, [R222] ;  /* 0x00000000deb8783b */ /* 0x000fe60000000200 */
[C---:B---3--:R-:W-:Y:S08]  /*9940*/  HMMA.16816.F32.BF16 R8, R16.reuse, R12, R8 ;  /* 0x0000000c1008723c */ /* 0x048ff00000041808 */
[C---:B------:R-:W-:Y:S01]  /*9950*/  HMMA.16816.F32.BF16 R4, R16.reuse, R14, R4 ;  /* 0x0000000e1004723c */ /* 0x040fe20000041804 */
[----:B------:R-:W2:Y:S07]  /*9960*/  LDSM.16.M88.4 R12, [R236+0x2000] ;  /* 0x00200000ec0c783b */ /* 0x000eae0000000200 */
[C---:B------:R-:W-:Y:S08]  /*9970*/  HMMA.16816.F32.BF16 R176, R16.reuse, R180, R176 ;  /* 0x000000b410b0723c */ /* 0x040ff000000418b0 */
[C---:B------:R-:W-:Y:S01]  /*9980*/  HMMA.16816.F32.BF16 R172, R16.reuse, R182, R172 ;  /* 0x000000b610ac723c */ /* 0x040fe200000418ac */
[----:B------:R-:W3:Y:S07]  /*9990*/  LDSM.16.M88.4 R180, [R221] ;  /* 0x00000000ddb4783b */ /* 0x000eee0000000200 */
[C---:B----4-:R-:W-:Y:S08]  /*99a0*/  HMMA.16816.F32.BF16 R168, R16.reuse, R20, R168 ;  /* 0x0000001410a8723c */ /* 0x050ff000000418a8 */
[C---:B------:R-:W-:Y:S01]  /*99b0*/  HMMA.16816.F32.BF16 R32, R16.reuse, R22, R32 ;  /* 0x000000161020723c */ /* 0x040fe20000041820 */
[----:B------:R-:W4:Y:S07]  /*99c0*/  LDSM.16.M88.4 R20, [R220] ;  /* 0x00000000dc14783b */ /* 0x000f2e0000000200 */
[C---:B-1----:R-:W-:Y:S08]  /*99d0*/  HMMA.16816.F32.BF16 R28, R16.reuse, R192, R28 ;  /* 0x000000c0101c723c */ /* 0x042ff0000004181c */
[----:B------:R-:W-:Y:S01]  /*99e0*/  HMMA.16816.F32.BF16 R24, R16, R194, R24 ;  /* 0x000000c21018723c */ /* 0x000fe20000041818 */
[----:B------:R-:W1:Y:S04]  /*99f0*/  LDSM.16.M88.4 R16, [R234+0x2000] ;  /* 0x00200000ea10783b */ /* 0x000e680000000200 */
[----:B------:R-:W5:Y:S03]  /*9a00*/  LDSM.16.M88.4 R192, [R231+0xa800] ;  /* 0x00a80000e7c0783b */ /* 0x000f660000000200 */
        /* <DEDUP_REMOVED lines=15> */
[----:B------:R-:W1:Y:S07]  /*9b00*/  LDSM.16.M88.4 R196, [R224+0x3000] ;  /* 0x00300000e0c4783b */ /* 0x000e6e0000000200 */
[C---:B-----5:R-:W-:Y:S08]  /*9b10*/  HMMA.16816.F32.BF16 R176, R16.reuse, R192, R176 ;  /* 0x000000c010b0723c */ /* 0x060ff000000418b0 */
[C---:B------:R-:W-:Y:S01]  /*9b20*/  HMMA.16816.F32.BF16 R172, R16.reuse, R194, R172 ;  /* 0x000000c210ac723c */ /* 0x040fe200000418ac */
[----:B------:R-:W5:Y:S07]  /*9b30*/  LDSM.16.M88.4 R192, [R224+0x3800] ;  /* 0x00380000e0c0783b */ /* 0x000f6e0000000200 */
[C---:B--2---:R-:W-:Y:S08]  /*9b40*/  HMMA.16816.F32.BF16 R168, R16.reuse, R188, R168 ;  /* 0x000000bc10a8723c */ /* 0x044ff000000418a8 */
[C---:B------:R-:W-:Y:S01]  /*9b50*/  HMMA.16816.F32.BF16 R32, R16.reuse, R190, R32 ;  /* 0x000000be1020723c */ /* 0x040fe20000041820 */
        /* <DEDUP_REMOVED lines=13> */
[----:B------:R-:W-:Y:S07]  /*9c30*/  LDSM.16.M88.4 R196, [R224+0x5000] ;  /* 0x00500000e0c4783b */ /* 0x000fee0000000200 */
[C---:B-----5:R-:W-:Y:S08]  /*9c40*/  HMMA.16816.F32.BF16 R28, R180.reuse, R192, R28 ;  /* 0x000000c0b41c723c */ /* 0x060ff0000004181c */
[----:B------:R-:W-:Y:S01]  /*9c50*/  HMMA.16816.F32.BF16 R24, R180, R194, R24 ;  /* 0x000000c2b418723c */ /* 0x000fe20000041818 */
[----:B------:R-:W-:Y:S04]  /*9c60*/  LDSM.16.M88.4 R180, [R236+0x4000] ;  /* 0x00400000ecb4783b */ /* 0x000fe80000000200 */
[----:B------:R-:W1:Y:S03]  /*9c70*/  LDSM.16.M88.4 R192, [R219] ;  /* 0x00000000dbc0783b */ /* 0x000e660000000200 */
[C---:B--2---:R-:W-:Y:S08]  /*9c80*/  HMMA.16816.F32.BF16 R8, R12.reuse, R184, R8 ;  /* 0x000000b80c08723c */ /* 0x044ff00000041808 */
[C---:B------:R-:W-:Y:S01]  /*9c90*/  HMMA.16816.F32.BF16 R4, R12.reuse, R186, R4 ;  /* 0x000000ba0c04723c */ /* 0x040fe20000041804 */
[----:B------:R-:W2:Y:S07]  /*9ca0*/  LDSM.16.M88.4 R184, [R218] ;  /* 0x00000000dab8783b */ /* 0x000eae0000000200 */
[C---:B------:R-:W-:Y:S08]  /*9cb0*/  HMMA.16816.F32.BF16 R176, R12.reuse, R16, R176 ;  /* 0x000000100cb0723c */ /* 0x040ff000000418b0 */
[C---:B------:R-:W-:Y:S01]  /*9cc0*/  HMMA.16816.F32.BF16 R172, R12.reuse, R18, R172 ;  /* 0x000000120cac723c */ /* 0x040fe200000418ac */
[----:B------:R-:W4:Y:S07]  /*9cd0*/  LDSM.16.M88.4 R16, [R217] ;  /* 0x00000000d910783b */ /* 0x000f2e0000000200 */
[C---:B------:R-:W-:Y:S08]  /*9ce0*/  HMMA.16816.F32.BF16 R168, R12.reuse, R188, R168 ;  /* 0x000000bc0ca8723c */ /* 0x040ff000000418a8 */
[C---:B------:R-:W-:Y:S01]  /*9cf0*/  HMMA.16816.F32.BF16 R32, R12.reuse, R190, R32 ;  /* 0x000000be0c20723c */ /* 0x040fe20000041820 */
[----:B------:R-:W5:Y:S07]  /*9d00*/  LDSM.16.M88.4 R188, [R216] ;  /* 0x00000000d8bc783b */ /* 0x000f6e0000000200 */
[C---:B---3--:R-:W-:Y:S08]  /*9d10*/  HMMA.16816.F32.BF16 R28, R12.reuse, R20, R28 ;  /* 0x000000140c1c723c */ /* 0x048ff0000004181c */
[----:B------:R-:W-:Y:S01]  /*9d20*/  HMMA.16816.F32.BF16 R24, R12, R22, R24 ;  /* 0x000000160c18723c */ /* 0x000fe20000041818 */
[----:B------:R-:W-:Y:S04]  /*9d30*/  LDSM.16.M88.4 R12, [R234+0x4000] ;  /* 0x00400000ea0c783b */ /* 0x000fe80000000200 */
[----:B------:R-:W3:Y:S03]  /*9d40*/  LDSM.16.M88.4 R20, [R231+0xc000] ;  /* 0x00c00000e714783b */ /* 0x000ee60000000200 */
[C---:B-1----:R-:W-:Y:S08]  /*9d50*/  HMMA.16816.F32.BF16 R8, R180.reuse, R192, R8 ;  /* 0x000000c0b408723c */ /* 0x042ff00000041808 */
[C---:B------:R-:W-:Y:S01]  /*9d60*/  HMMA.16816.F32.BF16 R4, R180.reuse, R194, R4 ;  /* 0x000000c2b404723c */ /* 0x040fe20000041804 */
[----:B------:R-:W1:Y:S07]  /*9d70*/  LDSM.16.M88.4 R192, [R231+0xc800] ;  /* 0x00c80000e7c0783b */ /* 0x000e6e0000000200 */
        /* <DEDUP_REMOVED lines=8> */
[----:B------:R-:W-:Y:S04]  /*9e00*/  LDSM.16.M88.4 R188, [R233+0x4000] ;  /* 0x00400000e9bc783b */ /* 0x000fe80000000200 */
[----:B------:R-:W5:Y:S03]  /*9e10*/  LDSM.16.M88.4 R180, [R224+0x4000] ;  /* 0x00400000e0b4783b */ /* 0x000f660000000200 */
[C---:B---3--:R-:W-:Y:S08]  /*9e20*/  HMMA.16816.F32.BF16 R8, R12.reuse, R20, R8 ;  /* 0x000000140c08723c */ /* 0x048ff00000041808 */
[C---:B------:R-:W-:Y:S01]  /*9e30*/  HMMA.16816.F32.BF16 R4, R12.reuse, R22, R4 ;  /* 0x000000160c04723c */ /* 0x040fe20000041804 */
[----:B------:R-:W3:Y:S07]  /*9e40*/  LDSM.16.M88.4 R20, [R224+0x4800] ;  /* 0x00480000e014783b */ /* 0x000eee0000000200 */
[C---:B-1----:R-:W-:Y:S08]  /*9e50*/  HMMA.16816.F32.BF16 R176, R12.reuse, R192, R176 ;  /* 0x000000c00cb0723c */ /* 0x042ff000000418b0 */
[C---:B------:R-:W-:Y:S01]  /*9e60*/  HMMA.16816.F32.BF16 R172, R12.reuse, R194, R172 ;  /* 0x000000c20cac723c */ /* 0x040fe200000418ac */
[----:B------:R-:W1:Y:S07]  /*9e70*/  LDSM.16.M88.4 R192, [R224+0x5800] ;  /* 0x00580000e0c0783b */ /* 0x000e6e0000000200 */
[C---:B--2---:R-:W-:Y:S08]  /*9e80*/  HMMA.16816.F32.BF16 R168, R12.reuse, R184, R168 ;  /* 0x000000b80ca8723c */ /* 0x044ff000000418a8 */
[C---:B------:R-:W-:Y:S01]  /*9e90*/  HMMA.16816.F32.BF16 R32, R12.reuse, R186, R32 ;  /* 0x000000ba0c20723c */ /* 0x040fe20000041820 */
[----:B------:R-:W-:Y:S07]  /*9ea0*/  LDSM.16.M88.4 R184, [R237+0xe800] ;  /* 0x00e80000edb8783b */ /* 0x000fee0000000200 */
[C---:B----4-:R-:W-:Y:S08]  /*9eb0*/  HMMA.16816.F32.BF16 R28, R12.reuse, R16, R28 ;  /* 0x000000100c1c723c */ /* 0x050ff0000004181c */
[----:B------:R-:W-:Y:S01]  /*9ec0*/  HMMA.16816.F32.BF16 R24, R12, R18, R24 ;  /* 0x000000120c18723c */ /* 0x000fe20000041818 */
[----:B------:R-:W-:Y:S04]  /*9ed0*/  LDSM.16.M88.4 R16, [R238+0x6000] ;  /* 0x00600000ee10783b */ /* 0x000fe80000000200 */
[----:B------:R-:W2:Y:S03]  /*9ee0*/  LDSM.16.M88.4 R12, [R237+0xe000] ;  /* 0x00e00000ed0c783b */ /* 0x000ea60000000200 */
[C---:B-----5:R-:W-:Y:S08]  /*9ef0*/  HMMA.16816.F32.BF16 R8, R188.reuse, R180, R8 ;  /* 0x000000b4bc08723c */ /* 0x060ff00000041808 */
[C---:B------:R-:W-:Y:S01]  /*9f00*/  HMMA.16816.F32.BF16 R4, R188.reuse, R182, R4 ;  /* 0x000000b6bc04723c */ /* 0x040fe20000041804 */
[----:B------:R-:W4:Y:S07]  /*9f10*/  LDSM.16.M88.4 R180, [R237+0xf000] ;  /* 0x00f00000edb4783b */ /* 0x000f2e0000000200 */
[C---:B---3--:R-:W-:Y:S08]  /*9f20*/  HMMA.16816.F32.BF16 R176, R188.reuse, R20, R176 ;  /* 0x00000014bcb0723c */ /* 0x048ff000000418b0 */
[C---:B------:R-:W-:Y:S01]  /*9f30*/  HMMA.16816.F32.BF16 R172, R188.reuse, R22, R172 ;  /* 0x00000016bcac723c */ /* 0x040fe200000418ac */
[----:B------:R-:W3:Y:S07]  /*9f40*/  LDSM.16.M88.4 R20, [R237+0xf800] ;  /* 0x00f80000ed14783b */ /* 0x000eee0000000200 */
[C---:B------:R-:W-:Y:S08]  /*9f50*/  HMMA.16816.F32.BF16 R168, R188.reuse, R196, R168 ;  /* 0x000000c4bca8723c */ /* 0x040ff000000418a8 */
[C---:B------:R-:W-:Y:S08]  /*9f60*/  HMMA.16816.F32.BF16 R32, R188.reuse, R198, R32 ;  /* 0x000000c6bc20723c */ /* 0x040ff00000041820 */
[C---:B-1----:R-:W-:Y:S08]  /*9f70*/  HMMA.16816.F32.BF16 R28, R188.reuse, R192, R28 ;  /* 0x000000c0bc1c723c */ /* 0x042ff0000004181c */
[----:B------:R-:W-:Y:S01]  /*9f80*/  HMMA.16816.F32.BF16 R24, R188, R194, R24 ;  /* 0x000000c2bc18723c */ /* 0x000fe20000041818 */
[----:B------:R-:W-:Y:S04]  /*9f90*/  LDSM.16.M88.4 R192, [R236+0x6000] ;  /* 0x00600000ecc0783b */ /* 0x000fe80000000200 */
[----:B------:R-:W-:Y:S03]  /*9fa0*/  LDSM.16.M88.4 R188, [R214] ;  /* 0x00000000d6bc783b */ /* 0x000fe60000000200 */
[C---:B--2---:R-:W-:Y:S08]  /*9fb0*/  HMMA.16816.F32.BF16 R8, R16.reuse, R12, R8 ;  /* 0x0000000c1008723c */ /* 0x044ff00000041808 */
[C---:B------:R-:W-:Y:S01]  /*9fc0*/  HMMA.16816.F32.BF16 R4, R16.reuse, R14, R4 ;  /* 0x0000000e1004723c */ /* 0x040fe20000041804 */
[----:B------:R-:W1:Y:S07]  /*9fd0*/  LDSM.16.M88.4 R12, [R215] ;  /* 0x00000000d70c783b */ /* 0x000e6e0000000200 */
[C---:B------:R-:W-:Y:S08]  /*9fe0*/  HMMA.16816.F32.BF16 R176, R16.reuse, R184, R176 ;  /* 0x000000b810b0723c */ /* 0x040ff000000418b0 */
[C---:B------:R-:W-:Y:S01]  /*9ff0*/  HMMA.16816.F32.BF16 R172, R16.reuse, R186, R172 ;  /* 0x000000ba10ac723c */ /* 0x040fe200000418ac */
[----:B------:R-:W2:Y:S07]  /*a000*/  LDSM.16.M88.4 R184, [R213] ;  /* 0x00000000d5b8783b */ /* 0x000eae0000000200 */
[C---:B----4-:R-:W-:Y:S08]  /*a010*/  HMMA.16816.F32.BF16 R168, R16.reuse, R180, R168 ;  /* 0x000000b410a8723c */ /* 0x050ff000000418a8 */
[C---:B------:R-:W-:Y:S01]  /*a020*/  HMMA.16816.F32.BF16 R32, R16.reuse, R182, R32 ;  /* 0x000000b61020723c */ /* 0x040fe20000041820 */
[----:B------:R-:W-:Y:S07]  /*a030*/  LDSM.16.M88.4 R180, [R212] ;  /* 0x00000000d4b4783b */ /* 0x000fee0000000200 */
[C---:B---3--:R-:W-:Y:S08]  /*a040*/  HMMA.16816.F32.BF16 R28, R16.reuse, R20, R28 ;  /* 0x00000014101c723c */ /* 0x048ff0000004181c */
[----:B------:R-:W-:Y:S01]  /*a050*/  HMMA.16816.F32.BF16 R24, R16, R22, R24 ;  /* 0x000000161018723c */ /* 0x000fe20000041818 */
[----:B------:R-:W-:Y:S04]  /*a060*/  LDSM.16.M88.4 R20, [R234+0x6000] ;  /* 0x00600000ea14783b */ /* 0x000fe80000000200 */
[----:B------:R-:W3:Y:S03]  /*a070*/  LDSM.16.M88.4 R16, [R231+0xe000] ;  /* 0x00e00000e710783b */ /* 0x000ee60000000200 */
[C---:B-1----:R-:W-:Y:S08]  /*a080*/  HMMA.16816.F32.BF16 R8, R192.reuse, R12, R8 ;  /* 0x0000000cc008723c */ /* 0x042ff00000041808 */
[C---:B------:R-:W-:Y:S01]  /*a090*/  HMMA.16816.F32.BF16 R4, R192.reuse, R14, R4 ;  /* 0x0000000ec004723c */ /* 0x040fe20000041804 */
[----:B------:R-:W1:Y:S07]  /*a0a0*/  LDSM.16.M88.4 R12, [R231+0xe800] ;  /* 0x00e80000e70c783b */ /* 0x000e6e0000000200 */
[C---:B------:R-:W-:Y:S08]  /*a0b0*/  HMMA.16816.F32.BF16 R176, R192.reuse, R188, R176 ;  /* 0x000000bcc0b0723c */ /* 0x040ff000000418b0 */
[C---:B------:R-:W-:Y:S01]  /*a0c0*/  HMMA.16816.F32.BF16 R172, R192.reuse, R190, R172 ;  /* 0x000000bec0ac723c */ /* 0x040fe200000418ac */
[----:B------:R-:W4:Y:S07]  /*a0d0*/  LDSM.16.M88.4 R188, [R231+0xf000] ;  /* 0x00f00000e7bc783b */ /* 0x000f2e0000000200 */
[C---:B--2---:R-:W-:Y:S08]  /*a0e0*/  HMMA.16816.F32.BF16 R168, R192.reuse, R184, R168 ;  /* 0x000000b8c0a8723c */ /* 0x044ff000000418a8 */
[----:B------:R-:W-:Y:S01]  /*a0f0*/  HMMA.16816.F32.BF16 R32, R192, R186, R32 ;  /* 0x000000bac020723c */ /* 0x000fe20000041820 */
[----:B------:R-:W-:Y:S07]  /*a100*/  LDSM.16.M88.4 R184, [R233+0x6000] ;  /* 0x00600000e9b8783b */ /* 0x000fee0000000200 */
[C---:B---3--:R-:W-:Y:S08]  /*a110*/  HMMA.16816.F32.BF16 R8, R20.reuse, R16, R8 ;  /* 0x000000101408723c */ /* 0x048ff00000041808 */
[C---:B------:R-:W-:Y:S01]  /*a120*/  HMMA.16816.F32.BF16 R4, R20.reuse, R18, R4 ;  /* 0x000000121404723c */ /* 0x040fe20000041804 */
[----:B------:R-:W2:Y:S07]  /*a130*/  LDSM.16.M88.4 R16, [R224+0x6000] ;  /* 0x00600000e010783b */ /* 0x000eae0000000200 */
[C---:B-1----:R-:W-:Y:S08]  /*a140*/  HMMA.16816.F32.BF16 R176, R20.reuse, R12, R176 ;  /* 0x0000000c14b0723c */ /* 0x042ff000000418b0 */
[----:B------:R-:W-:Y:S01]  /*a150*/  HMMA.16816.F32.BF16 R172, R20, R14, R172 ;  /* 0x0000000e14ac723c */ /* 0x000fe200000418ac */
[----:B------:R-:W1:Y:S07]  /*a160*/  LDSM.16.M88.4 R12, [R224+0x6800] ;  /* 0x00680000e00c783b */ /* 0x000e6e0000000200 */
[C---:B------:R-:W-:Y:S08]  /*a170*/  HMMA.16816.F32.BF16 R28, R192.reuse, R180, R28 ;  /* 0x000000b4c01c723c */ /* 0x040ff0000004181c */
[----:B------:R-:W-:Y:S01]  /*a180*/  HMMA.16816.F32.BF16 R24, R192, R182, R24 ;  /* 0x000000b6c018723c */ /* 0x000fe20000041818 */
[----:B------:R-:W3:Y:S06]  /*a190*/  LDSM.16.M88.4 R180, [R231+0xf800] ;  /* 0x00f80000e7b4783b */ /* 0x000eec0000000200 */
[C---:B------:R-:W-:Y:S01]  /*a1a0*/  IADD3 R192, R2.reuse, 0x1, RZ ;  /* 0x0000000102c07810 */ /* 0x040fe20007ffe0ff */
[----:B----4-:R-:W-:Y:S01]  /*a1b0*/  HMMA.16816.F32.BF16 R168, R20, R188, R168 ;  /* 0x000000bc14a8723c */ /* 0x010fe200000418a8 */
[----:B------:R-:W-:-:S02]  /*a1c0*/  IADD3 R194, R2, 0x11, RZ ;  /* 0x0000001102c27810 */ /* 0x000fc40007ffe0ff */
[----:B------:R-:W-:Y:S01]  /*a1d0*/  I2F R167, R192 ;  /* 0x000000c000a77306 */ /* 0x000fe20000201400 */
[C---:B------:R-:W-:Y:S02]  /*a1e0*/  ISETP.GE.AND P6, PT, R192.reuse, R200, PT ;  /* 0x000000c8c000720c */ /* 0x040fe40003fc6270 */
[-C--:B------:R-:W-:Y:S02]  /*a1f0*/  ISETP.GE.AND P5, PT, R192, R201.reuse, PT ;  /* 0x000000c9c000720c */ /* 0x080fe40003fa6270 */
[----:B--2---:R-:W-:Y:S01]  /*a200*/  HMMA.16816.F32.BF16 R4, R184, R18, R4 ;  /* 0x00000012b804723c */ /* 0x004fe20000041804 */
[----:B------:R-:W-:Y:S02]  /*a210*/  IADD3 R189, R2, 0x8, RZ ;  /* 0x0000000802bd7810 */ /* 0x000fe40007ffe0ff */
[----:B------:R-:W-:Y:S02]  /*a220*/  I2F R193, R194 ;  /* 0x000000c200c17306 */ /* 0x000fe40000201400 */
[----:B------:R-:W-:-:S02]  /*a230*/  ISETP.GE.AND P0, PT, R189, R201, PT ;  /* 0x000000c9bd00720c */ /* 0x000fc40003f06270 */
[C---:B------:R-:W-:Y:S01]  /*a240*/  IADD3 R19, R2.reuse, 0x21, RZ ;  /* 0x0000002102137810 */ /* 0x040fe20007ffe0ff */
[----:B------:R-:W-:Y:S03]  /*a250*/  HMMA.16816.F32.BF16 R32, R20, R190, R32 ;  /* 0x000000be1420723c */ /* 0x000fe60000041820 */
[----:B------:R-:W-:Y:S04]  /*a260*/  I2F R188, R189 ;  /* 0x000000bd00bc7306 */ /* 0x000fe80000201400 */
[----:B------:R-:W-:Y:S01]  /*a270*/  IADD3 R191, R2, 0x9, RZ ;  /* 0x0000000902bf7810 */ /* 0x000fe20007ffe0ff */
[C---:B-1----:R-:W-:Y:S03]  /*a280*/  HMMA.16816.F32.BF16 R176, R184.reuse, R12, R176 ;  /* 0x0000000cb8b0723c */ /* 0x042fe600000418b0 */
[----:B------:R-:W-:Y:S05]  /*a290*/  I2F R190, R191 ;  /* 0x000000bf00be7306 */ /* 0x000fea0000201400 */
[----:B------:R-:W-:Y:S01]  /*a2a0*/  HMMA.16816.F32.BF16 R172, R184, R14, R172 ;  /* 0x0000000eb8ac723c */ /* 0x000fe200000418ac */
[----:B------:R-:W-:Y:S01]  /*a2b0*/  FMUL.FTZ R4, R4, c[0x0][0x2ec] ;  /* 0x0000bb0004047a20 */ /* 0x000fe20000410000 */
[----:B------:R-:W1:Y:S01]  /*a2c0*/  LDSM.16.M88.4 R12, [R224+0x7000] ;  /* 0x00700000e00c783b */ /* 0x000e620000000200 */
[----:B------:R-:W-:Y:S01]  /*a2d0*/  FMUL.FTZ R5, R5, c[0x0][0x2ec] ;  /* 0x0000bb0005057a20 */ /* 0x000fe20000410000 */
[----:B------:R-:W-:Y:S01]  /*a2e0*/  I2F R18, R19 ;  /* 0x0000001300127306 */ /* 0x000fe20000201400 */
[----:B------:R-:W-:-:S02]  /*a2f0*/  FMUL.FTZ R6, R6, c[0x0][0x2ec] ;  /* 0x0000bb0006067a20 */ /* 0x000fc40000410000 */
[----:B------:R-:W-:Y:S01]  /*a300*/  FMUL.FTZ R7, R7, c[0x0][0x2ec] ;  /* 0x0000bb0007077a20 */ /* 0x000fe20000410000 */
[C---:B---3--:R-:W-:Y:S04]  /*a310*/  HMMA.16816.F32.BF16 R28, R20.reuse, R180, R28 ;  /* 0x000000b4141c723c */ /* 0x048fe8000004181c */
[----:B------:R-:W-:Y:S03]  /*a320*/  MUFU.TANH R195, R6 ;  /* 0x0000000600c37308 */ /* 0x000fe60000002400 */
[----:B------:R-:W-:Y:S01]  /*a330*/  IADD3 R181, R2, 0x10, RZ ;  /* 0x0000001002b57810 */ /* 0x000fe20007ffe0ff */
[----:B------:R-:W-:Y:S01]  /*a340*/  HMMA.16816.F32.BF16 R24, R20, R182, R24 ;  /* 0x000000b61418723c */ /* 0x000fe20000041818 */
[----:B------:R-:W-:-:S03]  /*a350*/  FMUL.FTZ R176, R176, c[0x0][0x2ec] ;  /* 0x0000bb00b0b07a20 */ /* 0x000fc60000410000 */
[----:B------:R-:W-:Y:S03]  /*a360*/  MUFU.TANH R22, R4 ;  /* 0x0000000400167308 */ /* 0x000fe60000002400 */
[----:B------:R-:W-:Y:S01]  /*a370*/  IADD3 R23, R2, 0x19, RZ ;  /* 0x0000001902177810 */ /* 0x000fe20007ffe0ff */
[----:B------:R-:W-:Y:S01]  /*a380*/  HMMA.16816.F32.BF16 R8, R184, R16, R8 ;  /* 0x00000010b808723c */ /* 0x000fe20000041808 */
[----:B------:R-:W-:Y:S01]  /*a390*/  FMUL.FTZ R172, R172, c[0x0][0x2ec] ;  /* 0x0000bb00acac7a20 */ /* 0x000fe20000410000 */
[----:B------:R-:W-:Y:S01]  /*a3a0*/  IADD3 R182, R2, 0x20, RZ ;  /* 0x0000002002b67810 */ /* 0x000fe20007ffe0ff */
[----:B------:R-:W-:Y:S01]  /*a3b0*/  FMUL.FTZ R174, R174, c[0x0][0x2ec] ;  /* 0x0000bb00aeae7a20 */ /* 0x000fe20000410000 */
[----:B------:R-:W2:Y:S03]  /*a3c0*/  MUFU.TANH R20, R5 ;  /* 0x0000000500147308 */ /* 0x000ea60000002400 */
[----:B------:R-:W-:-:S05]  /*a3d0*/  IADD3 R16, R2, 0x18, RZ ;  /* 0x0000001802107810 */ /* 0x000fca0007ffe0ff */
[----:B------:R3:W-:Y:S01]  /*a3e0*/  MUFU.TANH R196, R7 ;  /* 0x0000000700c47308 */ /* 0x0007e20000002400 */
[----:B-1----:R-:W-:Y:S07]  /*a3f0*/  HMMA.16816.F32.BF16 R168, R184, R12, R168 ;  /* 0x0000000cb8a8723c */ /* 0x002fee00000418a8 */
[----:B------:R1:W-:Y:S04]  /*a400*/  MUFU.TANH R197, R176 ;  /* 0x000000b000c57308 */ /* 0x0003e80000002400 */
[----:B------:R-:W-:-:S02]  /*a410*/  FMUL.FTZ R11, R11, c[0x0][0x2ec] ;  /* 0x0000bb000b0b7a20 */ /* 0x000fc40000410000 */
[----:B------:R-:W-:Y:S01]  /*a420*/  FMUL.FTZ R9, R9, c[0x0][0x2ec] ;  /* 0x0000bb0009097a20 */ /* 0x000fe20000410000 */
[----:B------:R-:W-:Y:S01]  /*a430*/  HMMA.16816.F32.BF16 R32, R184, R14, R32 ;  /* 0x0000000eb820723c */ /* 0x000fe20000041820 */
[----:B---3--:R-:W3:Y:S01]  /*a440*/  LDSM.16.M88.4 R4, [R224+0x7800] ;  /* 0x00780000e004783b */ /* 0x008ee20000000200 */
[----:B------:R-:W-:Y:S01]  /*a450*/  I2F R180, R181 ;  /* 0x000000b500b47306 */ /* 0x000fe20000201400 */
[----:B------:R-:W-:Y:S01]  /*a460*/  FMUL.FTZ R12, R173, c[0x0][0x2ec] ;  /* 0x0000bb00ad0c7a20 */ /* 0x000fe20000410000 */
[----:B------:R-:W-:-:S04]  /*a470*/  DEPBAR.LE SB0, 0x0 ;  /* 0x000080000000791a */ /* 0x000fc80000000000 */
[----:B--2---:R-:W-:Y:S02]  /*a480*/  FFMA.FTZ R14, R190, UR4, R20 ;  /* 0x00000004be0e7c23 */ /* 0x004fe40008010014 */
[----:B------:R-:W-:Y:S01]  /*a490*/  MUFU.TANH R11, R11 ;  /* 0x0000000b000b7308 */ /* 0x000fe20000002400 */
[----:B-1----:R-:W-:Y:S02]  /*a4a0*/  FMUL.FTZ R176, R177, c[0x0][0x2ec] ;  /* 0x0000bb00b1b07a20 */ /* 0x002fe40000410000 */
[----:B------:R-:W-:Y:S02]  /*a4b0*/  FMUL.FTZ R177, R178, c[0x0][0x2ec] ;  /* 0x0000bb00b2b17a20 */ /* 0x000fe40000410000 */
[----:B------:R-:W-:Y:S02]  /*a4c0*/  FMUL.FTZ R178, R179, c[0x0][0x2ec] ;  /* 0x0000bb00b3b27a20 */ /* 0x000fe40000410000 */
[----:B------:R-:W-:Y:S01]  /*a4d0*/  FMUL.FTZ R15, R169, c[0x0][0x2ec] ;  /* 0x0000bb00a90f7a20 */ /* 0x000fe20000410000 */
[----:B------:R-:W1:Y:S01]  /*a4e0*/  MUFU.TANH R9, R9 ;  /* 0x0000000900097308 */ /* 0x000e620000002400 */
[----:B------:R-:W-:Y:S01]  /*a4f0*/  FMUL.FTZ R168, R168, c[0x0][0x2ec] ;  /* 0x0000bb00a8a87a20 */ /* 0x000fe20000410000 */
[----:B------:R-:W-:Y:S01]  /*a500*/  IADD3 R169, R2, 0x28, RZ ;  /* 0x0000002802a97810 */ /* 0x000fe20007ffe0ff */
[----:B------:R-:W-:-:S02]  /*a510*/  FFMA.FTZ R13, R188, UR4, R195 ;  /* 0x00000004bc0d7c23 */ /* 0x000fc400080100c3 */
[----:B------:R-:W-:Y:S02]  /*a520*/  FMUL.FTZ R170, R170, c[0x0][0x2ec] ;  /* 0x0000bb00aaaa7a20 */ /* 0x000fe40000410000 */
[----:B------:R-:W-:Y:S01]  /*a530*/  FMUL.FTZ R33, R33, c[0x0][0x2ec] ;  /* 0x0000bb0021217a20 */ /* 0x000fe20000410000 */
[----:B------:R-:W-:Y:S01]  /*a540*/  MUFU.TANH R176, R176 ;  /* 0x000000b000b07308 */ /* 0x000fe20000002400 */
[----:B------:R-:W-:Y:S02]  /*a550*/  FMUL.FTZ R34, R34, c[0x0][0x2ec] ;  /* 0x0000bb0022227a20 */ /* 0x000fe40000410000 */
[----:B------:R-:W-:Y:S02]  /*a560*/  FMUL.FTZ R171, R171, c[0x0][0x2ec] ;  /* 0x0000bb00abab7a20 */ /* 0x000fe40000410000 */
[----:B------:R-:W-:Y:S02]  /*a570*/  FMUL.FTZ R32, R32, c[0x0][0x2ec] ;  /* 0x0000bb0020207a20 */ /* 0x000fe40000410000 */
[----:B------:R-:W-:Y:S01]  /*a580*/  FMUL.FTZ R35, R35, c[0x0][0x2ec] ;  /* 0x0000bb0023237a20 */ /* 0x000fe20000410000 */
[----:B------:R-:W2:Y:S01]  /*a590*/  MUFU.TANH R177, R177 ;  /* 0x000000b100b17308 */ /* 0x000ea20000002400 */
[----:B-1----:R-:W-:-:S02]  /*a5a0*/  FFMA.FTZ R9, R167, UR4, R9 ;  /* 0x00000004a7097c23 */ /* 0x002fc40008010009 */
[----:B------:R-:W-:Y:S02]  /*a5b0*/  FMUL.FTZ R8, R8, c[0x0][0x2ec] ;  /* 0x0000bb0008087a20 */ /* 0x000fe40000410000 */
[----:B------:R-:W-:Y:S01]  /*a5c0*/  FMUL.FTZ R10, R10, c[0x0][0x2ec] ;  /* 0x0000bb000a0a7a20 */ /* 0x000fe20000410000 */
[----:B------:R-:W-:Y:S01]  /*a5d0*/  FSEL R9, R9, -INF , !P5 ;  /* 0xff80000009097808 */ /* 0x000fe20006800000 */
[C---:B---3--:R-:W-:Y:S01]  /*a5e0*/  HMMA.16816.F32.BF16 R28, R184.reuse, R4, R28 ;  /* 0x00000004b81c723c */ /* 0x048fe2000004181c */
[----:B------:R1:W-:Y:S01]  /*a5f0*/  MUFU.TANH R198, R174 ;  /* 0x000000ae00c67308 */ /* 0x0003e20000002400 */
[----:B------:R-:W-:Y:S02]  /*a600*/  ISETP.GE.AND P5, PT, R189, R200, PT ;  /* 0x000000c8bd00720c */ /* 0x000fe40003fa6270 */
[----:B------:R-:W-:Y:S02]  /*a610*/  IADD3 R189, R2, 0x30, RZ ;  /* 0x0000003002bd7810 */ /* 0x000fe40007ffe0ff */
[----:B------:R-:W-:Y:S01]  /*a620*/  FSEL R13, R13, -INF , !P5 ;  /* 0xff8000000d0d7808 */ /* 0x000fe20006800000 */
[----:B------:R-:W-:Y:S01]  /*a630*/  FFMA.FTZ R5, R167, UR4, R11 ;  /* 0x00000004a7057c23 */ /* 0x000fe2000801000b */
[----:B------:R-:W-:Y:S01]  /*a640*/  HMMA.16816.F32.BF16 R24, R184, R6, R24 ;  /* 0x00000006b818723c */ /* 0x000fe20000041818 */
[----:B------:R-:W3:Y:S01]  /*a650*/  I2F R183, R16 ;  /* 0x0000001000b77306 */ /* 0x000ee20000201400 */
[----:B------:R-:W-:Y:S01]  /*a660*/  FFMA.FTZ R11, R188, UR4, R22 ;  /* 0x00000004bc0b7c23 */ /* 0x000fe20008010016 */
[-C--:B------:R-:W-:Y:S01]  /*a670*/  ISETP.GE.AND P5, PT, R181, R201.reuse, PT ;  /* 0x000000c9b500720c */ /* 0x080fe20003fa6270 */
[----:B------:R-:W-:Y:S01]  /*a680*/  FFMA.FTZ R4, R190, UR4, R196 ;  /* 0x00000004be047c23 */ /* 0x000fe200080100c4 */
[----:B------:R-:W-:Y:S01]  /*a690*/  FSEL R5, R5, -INF , !P6 ;  /* 0xff80000005057808 */ /* 0x000fe20007000000 */
[----:B--2---:R-:W-:Y:S01]  /*a6a0*/  FFMA.FTZ R22, R180, UR4, R177 ;  /* 0x00000004b4167c23 */ /* 0x004fe200080100b1 */
[----:B------:R-:W-:Y:S01]  /*a6b0*/  FSEL R11, R11, -INF , !P0 ;  /* 0xff8000000b0b7808 */ /* 0x000fe20004000000 */
[----:B-1----:R-:W-:Y:S01]  /*a6c0*/  FMUL.FTZ R174, R175, c[0x0][0x2ec] ;  /* 0x0000bb00afae7a20 */ /* 0x002fe20000410000 */
[----:B------:R-:W1:Y:S01]  /*a6d0*/  MUFU.TANH R178, R178 ;  /* 0x000000b200b27308 */ /* 0x000e620000002400 */
[----:B------:R-:W-:-:S02]  /*a6e0*/  ISETP.GE.AND P6, PT, R191, R201, PT ;  /* 0x000000c9bf00720c */ /* 0x000fc40003fc6270 */
[-C--:B------:R-:W-:Y:S02]  /*a6f0*/  ISETP.GE.AND P0, PT, R191, R200.reuse, PT ;  /* 0x000000c8bf00720c */ /* 0x080fe40003f06270 */
[----:B------:R-:W-:Y:S02]  /*a700*/  FSEL R14, R14, -INF , !P6 ;  /* 0xff8000000e0e7808 */ /* 0x000fe40007000000 */
[----:B------:R-:W-:Y:S01]  /*a710*/  FMUL.FTZ R7, R30, c[0x0][0x2ec] ;  /* 0x0000bb001e077a20 */ /* 0x000fe20000410000 */
[----:B------:R-:W-:Y:S01]  /*a720*/  FSEL R4, R4, -INF , !P0 ;  /* 0xff80000004047808 */ /* 0x000fe20004000000 */
[----:B------:R-:W-:Y:S01]  /*a730*/  MUFU.TANH R172, R172 ;  /* 0x000000ac00ac7308 */ /* 0x000fe20000002400 */
[----:B------:R-:W-:Y:S01]  /*a740*/  ISETP.GE.AND P6, PT, R181, R200, PT ;  /* 0x000000c8b500720c */ /* 0x000fe20003fc6270 */
[----:B---3--:R-:W-:Y:S01]  /*a750*/  FFMA.FTZ R198, R183, UR4, R198 ;  /* 0x00000004b7c67c23 */ /* 0x008fe200080100c6 */
[-C--:B------:R-:W-:Y:S01]  /*a760*/  ISETP.GE.AND P0, PT, R194, R201.reuse, PT ;  /* 0x000000c9c200720c */ /* 0x080fe20003f06270 */
[----:B------:R-:W-:Y:S01]  /*a770*/  FMUL.FTZ R6, R29, c[0x0][0x2ec] ;  /* 0x0000bb001d067a20 */ /* 0x000fe20000410000 */
[----:B------:R-:W-:Y:S01]  /*a780*/  FSEL R22, R22, -INF , !P6 ;  /* 0xff80000016167808 */ /* 0x000fe20007000000 */
[----:B------:R-:W-:Y:S01]  /*a790*/  FMUL.FTZ R25, R25, c[0x0][0x2ec] ;  /* 0x0000bb0019197a20 */ /* 0x000fe20000410000 */
[----:B------:R-:W-:Y:S01]  /*a7a0*/  ISETP.GE.AND P6, PT, R16, R201, PT ;  /* 0x000000c91000720c */ /* 0x000fe20003fc6270 */
[----:B------:R-:W-:Y:S01]  /*a7b0*/  I2F R21, R23 ;  /* 0x0000001700157306 */ /* 0x000fe20000201400 */
[----:B-1----:R-:W-:Y:S01]  /*a7c0*/  FFMA.FTZ R20, R193, UR4, R178 ;  /* 0x00000004c1147c23 */ /* 0x002fe200080100b2 */
[----:B------:R-:W-:-:S02]  /*a7d0*/  IADD3 R167, R2, 0x31, RZ ;  /* 0x0000003102a77810 */ /* 0x000fc40007ffe0ff */
[C---:B------:R-:W-:Y:S02]  /*a7e0*/  IADD3 R181, R2.reuse, 0x38, RZ ;  /* 0x0000003802b57810 */ /* 0x040fe40007ffe0ff */
[----:B------:R-:W-:Y:S02]  /*a7f0*/  IADD3 R190, R2, 0x39, RZ ;  /* 0x0000003902be7810 */ /* 0x000fe40007ffe0ff */
[----:B------:R-:W1:Y:S08]  /*a800*/  MUFU.TANH R12, R12 ;  /* 0x0000000c000c7308 */ /* 0x000e700000002400 */
[----:B------:R-:W-:Y:S08]  /*a810*/  MUFU.TANH R174, R174 ;  /* 0x000000ae00ae7308 */ /* 0x000ff00000002400 */
[----:B------:R-:W-:Y:S01]  /*a820*/  I2F R17, R182 ;  /* 0x000000b600117306 */ /* 0x000fe20000201400 */
[----:B-1----:R-:W-:-:S07]  /*a830*/  FFMA.FTZ R12, R21, UR4, R12 ;  /* 0x00000004150c7c23 */ /* 0x002fce000801000c */
[----:B------:R-:W1:Y:S08]  /*a840*/  MUFU.TANH R173, R168 ;  /* 0x000000a800ad7308 */ /* 0x000e700000002400 */
[----:B------:R2:W-:Y:S08]  /*a850*/  MUFU.TANH R206, R33 ;  /* 0x0000002100ce7308 */ /* 0x0005f00000002400 */
[----:B------:R-:W3:Y:S01]  /*a860*/  MUFU.TANH R15, R15 ;  /* 0x0000000f000f7308 */ /* 0x000ee20000002400 */
[----:B-1----:R-:W-:-:S07]  /*a870*/  FFMA.FTZ R173, R17, UR4, R173 ;  /* 0x0000000411ad7c23 */ /* 0x002fce00080100ad */
[----:B------:R1:W-:Y:S01]  /*a880*/  MUFU.TANH R195, R34 ;  /* 0x0000002200c37308 */ /* 0x0003e20000002400 */
[----:B--2---:R-:W-:-:S05]  /*a890*/  FFMA.FTZ R33, R193, UR4, R176 ;  /* 0x00000004c1217c23 */ /* 0x004fca00080100b0 */
[----:B------:R-:W-:Y:S02]  /*a8a0*/  FSEL R33, R33, -INF , !P0 ;  /* 0xff80000021217808 */ /* 0x000fe40004000000 */
[----:B------:R-:W2:Y:S01]  /*a8b0*/  MUFU.TANH R175, R170 ;  /* 0x000000aa00af7308 */ /* 0x000ea20000002400 */
[----:B------:R-:W-:Y:S01]  /*a8c0*/  ISETP.GE.AND P0, PT, R16, R200, PT ;  /* 0x000000c81000720c */ /* 0x000fe20003f06270 */
[----:B------:R-:W-:Y:S02]  /*a8d0*/  FMUL.FTZ R16, R28, c[0x0][0x2ec] ;  /* 0x0000bb001c107a20 */ /* 0x000fe40000410000 */
[----:B------:R-:W-:Y:S01]  /*a8e0*/  FFMA.FTZ R28, R21, UR4, R174 ;  /* 0x00000004151c7c23 */ /* 0x000fe200080100ae */
[----:B------:R-:W-:Y:S01]  /*a8f0*/  FSEL R21, R198, -INF , !P0 ;  /* 0xff800000c6157808 */ /* 0x000fe20004000000 */
[----:B---3--:R-:W-:Y:S01]  /*a900*/  FFMA.FTZ R15, R18, UR4, R15 ;  /* 0x00000004120f7c23 */ /* 0x008fe2000801000f */
[----:B------:R-:W-:Y:S01]  /*a910*/  ISETP.GE.AND P0, PT, R182, R201, PT ;  /* 0x000000c9b600720c */ /* 0x000fe20003f06270 */
[----:B-1----:R-:W-:Y:S01]  /*a920*/  FFMA.FTZ R34, R180, UR4, R197 ;  /* 0x00000004b4227c23 */ /* 0x002fe200080100c5 */
[----:B------:R-:W1:Y:S01]  /*a930*/  MUFU.TANH R171, R171 ;  /* 0x000000ab00ab7308 */ /* 0x000e620000002400 */
[----:B------:R-:W-:Y:S01]  /*a940*/  IMAD.MOV.U32 R180, RZ, RZ, R202 ;  /* 0x000000ffffb47224 */ /* 0x000fe200078e00ca */
[----:B------:R-:W-:-:S02]  /*a950*/  FSEL R204, R173, -INF , !P0 ;  /* 0xff800000adcc7808 */ /* 0x000fc40004000000 */
[----:B------:R-:W-:Y:S02]  /*a960*/  FSEL R34, R34, -INF , !P5 ;  /* 0xff80000022227808 */ /* 0x000fe40006800000 */
[-C--:B------:R-:W-:Y:S01]  /*a970*/  ISETP.GE.AND P5, PT, R194, R200.reuse, PT ;  /* 0x000000c8c200720c */ /* 0x080fe20003fa6270 */
[----:B--2---:R-:W-:Y:S01]  /*a980*/  FFMA.FTZ R175, R17, UR4, R175 ;  /* 0x0000000411af7c23 */ /* 0x004fe200080100af */
[----:B------:R2:W-:Y:S01]  /*a990*/  MUFU.TANH R170, R32 ;  /* 0x0000002000aa7308 */ /* 0x0005e20000002400 */
[----:B------:R-:W-:Y:S01]  /*a9a0*/  ISETP.GE.AND P0, PT, R19, R200, PT ;  /* 0x000000c81300720c */ /* 0x000fe20003f06270 */
[----:B------:R-:W-:Y:S01]  /*a9b0*/  FMUL.FTZ R17, R26, c[0x0][0x2ec] ;  /* 0x0000bb001a117a20 */ /* 0x000fe20000410000 */
[----:B------:R-:W-:Y:S02]  /*a9c0*/  FSEL R20, R20, -INF , !P5 ;  /* 0xff80000014147808 */ /* 0x000fe40006800000 */
[----:B------:R-:W-:-:S03]  /*a9d0*/  ISETP.GE.AND P5, PT, R23, R201, PT ;  /* 0x000000c91700720c */ /* 0x000fc60003fa6270 */
[----:B------:R-:W3:Y:S01]  /*a9e0*/  I2F R168, R169 ;  /* 0x000000a900a87306 */ /* 0x000ee20000201400 */
[----:B-1----:R-:W-:-:S07]  /*a9f0*/  FFMA.FTZ R171, R18, UR4, R171 ;  /* 0x0000000412ab7c23 */ /* 0x002fce00080100ab */
[----:B------:R-:W-:Y:S01]  /*aa00*/  I2F R192, R189 ;  /* 0x000000bd00c07306 */ /* 0x000fe20000201400 */
[----:B--2---:R-:W-:-:S05]  /*aa10*/  FFMA.FTZ R32, R183, UR4, R172 ;  /* 0x00000004b7207c23 */ /* 0x004fca00080100ac */
[----:B------:R-:W-:Y:S02]  /*aa20*/  FSEL R32, R32, -INF , !P6 ;  /* 0xff80000020207808 */ /* 0x000fe40007000000 */
[----:B------:R-:W1:Y:S01]  /*aa30*/  MUFU.TANH R7, R7 ;  /* 0x0000000700077308 */ /* 0x000e620000002400 */
[-C--:B------:R-:W-:Y:S01]  /*aa40*/  ISETP.GE.AND P6, PT, R23, R200.reuse, PT ;  /* 0x000000c81700720c */ /* 0x080fe20003fc6270 */
[----:B---3--:R-:W-:Y:S01]  /*aa50*/  FFMA.FTZ R170, R168, UR4, R170 ;  /* 0x00000004a8aa7c23 */ /* 0x008fe200080100aa */
[----:B------:R-:W-:Y:S01]  /*aa60*/  FSEL R23, R12, -INF , !P5 ;  /* 0xff8000000c177808 */ /* 0x000fe20006800000 */
[----:B------:R-:W-:Y:S01]  /*aa70*/  FMUL.FTZ R12, R31, c[0x0][0x2ec] ;  /* 0x0000bb001f0c7a20 */ /* 0x000fe20000410000 */
[----:B------:R-:W-:Y:S01]  /*aa80*/  FSEL R28, R28, -INF , !P6 ;  /* 0xff8000001c1c7808 */ /* 0x000fe20007000000 */
[----:B------:R-:W-:Y:S01]  /*aa90*/  FFMA.FTZ R194, R168, UR4, R195 ;  /* 0x00000004a8c27c23 */ /* 0x000fe200080100c3 */
[----:B------:R-:W-:Y:S01]  /*aaa0*/  ISETP.GE.AND P6, PT, R19, R201, PT ;  /* 0x000000c91300720c */ /* 0x000fe20003fc6270 */
[----:B------:R-:W2:Y:S01]  /*aab0*/  I2F R179, R205 ;  /* 0x000000cd00b37306 */ /* 0x000ea20000201400 */
[----:B------:R-:W-:-:S02]  /*aac0*/  ISETP.GE.AND P5, PT, R182, R200, PT ;  /* 0x000000c8b600720c */ /* 0x000fc40003fa6270 */
[----:B------:R-:W-:Y:S01]  /*aad0*/  FSEL R199, R15, -INF , !P6 ;  /* 0xff8000000fc77808 */ /* 0x000fe20007000000 */
[----:B------:R-:W-:Y:S01]  /*aae0*/  FMUL.FTZ R15, R24, c[0x0][0x2ec] ;  /* 0x0000bb00180f7a20 */ /* 0x000fe20000410000 */
[----:B------:R-:W-:Y:S02]  /*aaf0*/  FSEL R196, R175, -INF , !P5 ;  /* 0xff800000afc47808 */ /* 0x000fe40006800000 */
[----:B------:R-:W-:Y:S01]  /*ab00*/  ISETP.GE.AND P6, PT, R169, R200, PT ;  /* 0x000000c8a900720c */ /* 0x000fe20003fc6270 */
[----:B------:R-:W3:Y:S01]  /*ab10*/  MUFU.TANH R16, R16 ;  /* 0x0000001000107308 */ /* 0x000ee20000002400 */
[----:B-1----:R-:W-:Y:S01]  /*ab20*/  FFMA.FTZ R168, R192, UR4, R7 ;  /* 0x00000004c0a87c23 */ /* 0x002fe20008010007 */
[----:B------:R-:W-:Y:S02]  /*ab30*/  FSEL R195, R171, -INF , !P0 ;  /* 0xff800000abc37808 */ /* 0x000fe40004000000 */
[-C--:B------:R-:W-:Y:S02]  /*ab40*/  ISETP.GE.AND P5, PT, R169, R201.reuse, PT ;  /* 0x000000c9a900720c */ /* 0x080fe40003fa6270 */
[----:B------:R-:W-:-:S02]  /*ab50*/  ISETP.GE.AND P0, PT, R205, R201, PT ;  /* 0x000000c9cd00720c */ /* 0x000fc40003f06270 */
[----:B------:R-:W1:Y:S01]  /*ab60*/  MUFU.TANH R35, R35 ;  /* 0x0000002300237308 */ /* 0x000e620000002400 */
[----:B--2---:R-:W-:Y:S01]  /*ab70*/  FFMA.FTZ R197, R179, UR4, R206 ;  /* 0x00000004b3c57c23 */ /* 0x004fe200080100ce */
[----:B------:R-:W-:Y:S02]  /*ab80*/  FSEL R194, R194, -INF , !P6 ;  /* 0xff800000c2c27808 */ /* 0x000fe40007000000 */
[----:B------:R-:W-:Y:S02]  /*ab90*/  FSEL R198, R170, -INF , !P5 ;  /* 0xff800000aac67808 */ /* 0x000fe40006800000 */
[----:B------:R-:W-:Y:S02]  /*aba0*/  ISETP.GE.AND P6, PT, R189, R201, PT ;  /* 0x000000c9bd00720c */ /* 0x000fe40003fc6270 */
[----:B------:R-:W-:Y:S01]  /*abb0*/  I2F R188, R167 ;  /* 0x000000a700bc7306 */ /* 0x000fe20000201400 */
[----:B---3--:R-:W-:Y:S01]  /*abc0*/  FFMA.FTZ R16, R192, UR4, R16 ;  /* 0x00000004c0107c23 */ /* 0x008fe20008010010 */
[----:B------:R-:W-:-:S02]  /*abd0*/  FSEL R197, R197, -INF , !P0 ;  /* 0xff800000c5c57808 */ /* 0x000fc40004000000 */
[-C--:B------:R-:W-:Y:S02]  /*abe0*/  ISETP.GE.AND P5, PT, R205, R200.reuse, PT ;  /* 0x000000c8cd00720c */ /* 0x080fe40003fa6270 */
[----:B------:R-:W-:Y:S02]  /*abf0*/  ISETP.GE.AND P0, PT, R189, R200, PT ;  /* 0x000000c8bd00720c */ /* 0x000fe40003f06270 */
[----:B------:R-:W2:Y:S01]  /*ac00*/  MUFU.TANH R6, R6 ;  /* 0x0000000600067308 */ /* 0x000ea20000002400 */
[----:B-1----:R-:W-:Y:S01]  /*ac10*/  FFMA.FTZ R35, R179, UR4, R35 ;  /* 0x00000004b3237c23 */ /* 0x002fe20008010023 */
[----:B------:R-:W-:Y:S02]  /*ac20*/  FSEL R184, R16, -INF , !P6 ;  /* 0xff80000010b87808 */ /* 0x000fe40007000000 */
[----:B------:R-:W-:Y:S02]  /*ac30*/  ISETP.GE.AND P6, PT, R167, R201, PT ;  /* 0x000000c9a700720c */ /* 0x000fe40003fc6270 */
[----:B------:R-:W-:-:S02]  /*ac40*/  FSEL R193, R35, -INF , !P5 ;  /* 0xff80000023c17808 */ /* 0x000fc40006800000 */
[----:B------:R-:W1:Y:S01]  /*ac50*/  MUFU.TANH R8, R8 ;  /* 0x0000000800087308 */ /* 0x000e620000002400 */
[----:B------:R-:W-:Y:S02]  /*ac60*/  FSEL R168, R168, -INF , !P0 ;  /* 0xff800000a8a87808 */ /* 0x000fe40004000000 */
[C---:B------:R-:W-:Y:S02]  /*ac70*/  ISETP.GE.AND P5, PT, R2.reuse, R201, PT ;  /* 0x000000c90200720c */ /* 0x040fe40003fa6270 */
[----:B------:R-:W-:-:S03]  /*ac80*/  ISETP.GE.AND P0, PT, R2, R200, PT ;  /* 0x000000c80200720c */ /* 0x000fc60003f06270 */
[----:B------:R3:W4:Y:S01]  /*ac90*/  MUFU.TANH R7, R10 ;  /* 0x0000000a00077308 */ /* 0x0007220000002400 */
[----:B--2---:R-:W-:-:S05]  /*aca0*/  FFMA.FTZ R183, R188, UR4, R6 ;  /* 0x00000004bcb77c23 */ /* 0x004fca0008010006 */
[----:B------:R-:W-:Y:S02]  /*acb0*/  FSEL R183, R183, -INF , !P6 ;  /* 0xff800000b7b77808 */ /* 0x000fe40007000000 */
[----:B------:R-:W2:Y:S01]  /*acc0*/  MUFU.TANH R12, R12 ;  /* 0x0000000c000c7308 */ /* 0x000ea20000002400 */
[----:B-1----:R-:W-:Y:S01]  /*acd0*/  FFMA.FTZ R2, R0, UR4, R8 ;  /* 0x0000000400027c23 */ /* 0x002fe20008010008 */
[----:B------:R-:W-:Y:S01]  /*ace0*/  ISETP.GE.AND P6, PT, R167, R200, PT ;  /* 0x000000c8a700720c */ /* 0x000fe20003fc6270 */
[----:B------:R-:W-:-:S03]  /*acf0*/  IMAD.MOV.U32 R167, RZ, RZ, R203 ;  /* 0x000000ffffa77224 */ /* 0x000fc600078e00cb */
[----:B------:R-:W-:Y:S02]  /*ad00*/  FSEL R2, R2, -INF , !P5 ;  /* 0xff80000002027808 */ /* 0x000fe40006800000 */
[----:B------:R-:W-:Y:S01]  /*ad10*/  I2F R191, R181 ;  /* 0x000000b500bf7306 */ /* 0x000fe20000201400 */
[----:B---3--:R-:W-:Y:S01]  /*ad20*/  FMUL.FTZ R10, R27, c[0x0][0x2ec] ;  /* 0x0000bb001b0a7a20 */ /* 0x008fe20000410000 */
[----:B------:R-:W-:Y:S01]  /*ad30*/  ISETP.GE.AND P5, PT, R190, R200, PT ;  /* 0x000000c8be00720c */ /* 0x000fe20003fa6270 */
[----:B----4-:R-:W-:-:S05]  /*ad40*/  FFMA.FTZ R0, R0, UR4, R7 ;  /* 0x0000000400007c23 */ /* 0x010fca0008010007 */
[----:B------:R-:W1:Y:S01]  /*ad50*/  MUFU.TANH R15, R15 ;  /* 0x0000000f000f7308 */ /* 0x000e620000002400 */
[----:B--2---:R-:W-:Y:S01]  /*ad60*/  FFMA.FTZ R12, R188, UR4, R12 ;  /* 0x00000004bc0c7c23 */ /* 0x004fe2000801000c */
[----:B------:R-:W-:Y:S01]  /*ad70*/  FSEL R0, R0, -INF , !P0 ;  /* 0xff80000000007808 */ /* 0x000fe20004000000 */
[----:B------:R-:W-:Y:S01]  /*ad80*/  BAR.SYNC.DEFER_BLOCKING 0x0 ;  /* 0x0000000000007b1d */ /* 0x000fe20000010000 */
[----:B------:R-:W-:Y:S02]  /*ad90*/  PLOP3.LUT P0, PT, PT, PT, UP0, 0x80, 0x0 ;  /* 0x000000000000781c */ /* 0x000fe40003f0f008 */
[----:B------:R-:W-:Y:S02]  /*ada0*/  FSEL R182, R12, -INF , !P6 ;  /* 0xff8000000cb67808 */ /* 0x000fe40007000000 */
[----:B------:R-:W-:Y:S01]  /*adb0*/  ISETP.GE.AND P6, PT, R181, R201, PT ;  /* 0x000000c9b500720c */ /* 0x000fe20003fc6270 */
[----:B------:R-:W2:Y:S01]  /*adc0*/  MUFU.TANH R17, R17 ;  /* 0x0000001100117308 */ /* 0x000ea20000002400 */
[----:B-1----:R-:W-:-:S07]  /*add0*/  FFMA.FTZ R15, R191, UR4, R15 ;  /* 0x00000004bf0f7c23 */ /* 0x002fce000801000f */
[----:B------:R-:W-:Y:S01]  /*ade0*/  I2F R177, R190 ;  /* 0x000000be00b17306 */ /* 0x000fe20000201400 */
[----:B------:R-:W-:Y:S02]  /*adf0*/  FSEL R170, R15, -INF , !P6 ;  /* 0xff8000000faa7808 */ /* 0x000fe40007000000 */
[----:B------:R-:W-:-:S05]  /*ae00*/  ISETP.GE.AND P6, PT, R181, R200, PT ;  /* 0x000000c8b500720c */ /* 0x000fca0003fc6270 */
[----:B------:R-:W1:Y:S01]  /*ae10*/  MUFU.TANH R6, R25 ;  /* 0x0000001900067308 */ /* 0x000e620000002400 */
[----:B--2---:R-:W-:-:S05]  /*ae20*/  FFMA.FTZ R17, R191, UR4, R17 ;  /* 0x00000004bf117c23 */ /* 0x004fca0008010011 */
[----:B------:R-:W-:Y:S02]  /*ae30*/  FSEL R178, R17, -INF , !P6 ;  /* 0xff80000011b27808 */ /* 0x000fe40007000000 */
[----:B------:R-:W2:Y:S01]  /*ae40*/  MUFU.TANH R10, R10 ;  /* 0x0000000a000a7308 */ /* 0x000ea20000002400 */
[----:B------:R-:W-:Y:S01]  /*ae50*/  ISETP.GE.AND P6, PT, R190, R201, PT ;  /* 0x000000c9be00720c */ /* 0x000fe20003fc6270 */
[----:B-1----:R-:W-:-:S05]  /*ae60*/  FFMA.FTZ R6, R177, UR4, R6 ;  /* 0x00000004b1067c23 */ /* 0x002fca0008010006 */
[----:B------:R-:W-:Y:S01]  /*ae70*/  FSEL R169, R6, -INF , !P6 ;  /* 0xff80000006a97808 */ /* 0x000fe20007000000 */
[----:B--2---:R-:W-:-:S05]  /*ae80*/  FFMA.FTZ R10, R177, UR4, R10 ;  /* 0x00000004b10a7c23 */ /* 0x004fca000801000a */
        /* <DEDUP_REMOVED lines=8> */
[----:B------:R-:W-:-:S05]  /*af10*/  IMAD.U32 R7, RZ, RZ, UR5 ;  /* 0x00000005ff077e24 */ /* 0x000fca000f8e00ff */
[----:B------:R-:W-:Y:S01]  /*af20*/  IABS R7, R7 ;  /* 0x0000000700077213 */ /* 0x000fe20000000000 */
[----:B-1----:R-:W1:Y:S03]  /*af30*/  MUFU.RCP R6, R6 ;  /* 0x0000000600067308 */ /* 0x002e660000001000 */
        /* <DEDUP_REMOVED lines=14> */
[----:B-1----:R-:W-:-:S04]  /*b020*/  UIMAD.WIDE.U32 UR14, UR15, UR7, URZ ;  /* 0x000000070f0e72a5 */ /* 0x002fc8000f8e003f */
[----:B------:R-:W-:-:S05]  /*b030*/  UIADD3 UR6, -UR15, URZ, URZ ;  /* 0x0000003f0f067290 */ /* 0x000fca000fffe13f */
[----:B------:R-:W-:Y:S02]  /*b040*/  @!UP2 UIADD3 UR9, UR9, -UR13, URZ ;  /* 0x8000000d0909a290 */ /* 0x000fe4000fffe03f */
[----:B------:R-:W-:Y:S02]  /*b050*/  UIMAD UR7, UR13, UR6, UR7 ;  /* 0x000000060d0772a4 */ /* 0x000fe4000f8e0207 */
[----:B------:R-:W-:Y:S02]  /*b060*/  UISETP.GE.U32.AND UP4, UPT, UR9, UR13, UPT ;  /* 0x0000000d0900728c */ /* 0x000fe4000bf86070 */
[----:B------:R-:W-:Y:S02]  /*b070*/  UISETP.GT.U32.AND UP0, UPT, UR13, UR7, UPT ;  /* 0x000000070d00728c */ /* 0x000fe4000bf04070 */
[----:B------:R-:W-:Y:S02]  /*b080*/  ULDC UR6, c[0x0][0x2d0] ;  /* 0x0000b40000067ab9 */ /* 0x000fe40000000800 */
[----:B------:R-:W-:-:S02]  /*b090*/  ULOP3.LUT UR5, UR5, UR6, URZ, 0x3c, !UPT ;  /* 0x0000000605057292 */ /* 0x000fc4000f8e3c3f */
[----:B------:R-:W-:Y:S02]  /*b0a0*/  ULOP3.LUT UR12, UR12, UR6, URZ, 0x3c, !UPT ;  /* 0x000000060c0c7292 */ /* 0x000fe4000f8e3c3f */
[----:B------:R-:W-:Y:S02]  /*b0b0*/  UISETP.GE.AND UP1, UPT, UR5, URZ, UPT ;  /* 0x0000003f0500728c */ /* 0x000fe4000bf26270 */
[----:B------:R-:W-:Y:S02]  /*b0c0*/  @!UP2 UIADD3 UR17, UR17, 0x1, URZ ;  /* 0x000000011111a890 */ /* 0x000fe4000fffe03f */
[----:B------:R-:W-:Y:S02]  /*b0d0*/  @!UP0 UIADD3 UR7, UR7, -UR13, URZ ;  /* 0x8000000d07078290 */ /* 0x000fe4000fffe03f */
[----:B------:R-:W-:Y:S02]  /*b0e0*/  @!UP0 UIADD3 UR15, UR15, 0x1, URZ ;  /* 0x000000010f0f8890 */ /* 0x000fe4000fffe03f */
[----:B------:R-:W-:-:S02]  /*b0f0*/  UISETP.GE.U32.AND UP3, UPT, UR7, UR13, UPT ;  /* 0x0000000d0700728c */ /* 0x000fc4000bf66070 */
[----:B------:R-:W-:Y:S02]  /*b100*/  UISETP.GE.AND UP0, UPT, UR12, URZ, UPT ;  /* 0x0000003f0c00728c */ /* 0x000fe4000bf06270 */
[----:B------:R-:W-:Y:S02]  /*b110*/  @UP4 UIADD3 UR17, UR17, 0x1, URZ ;  /* 0x0000000111114890 */ /* 0x000fe4000fffe03f */
[----:B------:R-:W-:Y:S02]  /*b120*/  UISETP.NE.AND UP2, UPT, URZ, UR6, UPT ;  /* 0x000000063f00728c */ /* 0x000fe4000bf45270 */
[----:B------:R-:W-:Y:S02]  /*b130*/  ULOP3.LUT UR5, URZ, UR6, URZ, 0x33, !UPT ;  /* 0x000000063f057292 */ /* 0x000fe4000f8e333f */
[----:B------:R-:W-:Y:S02]  /*b140*/  @!UP1 UIADD3 UR17, -UR17, URZ, URZ ;  /* 0x0000003f11119290 */ /* 0x000fe4000fffe13f */
[----:B------:R-:W-:-:S02]  /*b150*/  @UP3 UIADD3 UR15, UR15, 0x1, URZ ;  /* 0x000000010f0f3890 */ /* 0x000fc4000fffe03f */
[----:B------:R-:W-:Y:S02]  /*b160*/  USEL UR7, UR5, UR17, !UP2 ;  /* 0x0000001105077287 */ /* 0x000fe4000d000000 */
[----:B------:R-:W-:Y:S02]  /*b170*/  @!UP0 UIADD3 UR15, -UR15, URZ, URZ ;  /* 0x0000003f0f0f8290 */ /* 0x000fe4000fffe13f */
[----:B------:R-:W-:Y:S02]  /*b180*/  UIMAD.WIDE UR12, UR7, 0x4, UR32 ;  /* 0x00000004070c78a5 */ /* 0x000fe4000f8e0220 */
[----:B------:R-:W-:-:S04]  /*b190*/  USEL UR11, UR5, UR15, !UP2 ;  /* 0x0000000f050b7287 */ /* 0x000fc8000d000000 */
[----:B------:R-:W-:Y:S01]  /*b1a0*/  UIMAD.WIDE UR14, UR11, 0x4, UR32 ;  /* 0x000000040b0e78a5 */ /* 0x000fe2000f8e0220 */
[----:B------:R-:W-:Y:S01]  /*b1b0*/  IMAD.U32 R7, RZ, RZ, UR13 ;  /* 0x0000000dff077e24 */ /* 0x000fe2000f8e00ff */
[----:B------:R-:W-:-:S04]  /*b1c0*/  MOV R6, UR12 ;  /* 0x0000000c00067c02 */ /* 0x000fc80008000f00 */
[----:B------:R-:W-:Y:S01]  /*b1d0*/  MOV R16, UR14 ;  /* 0x0000000e00107c02 */ /* 0x000fe20008000f00 */
[----:B------:R-:W-:Y:S01]  /*b1e0*/  IMAD.U32 R17, RZ, RZ, UR15 ;  /* 0x0000000fff117e24 */ /* 0x000fe2000f8e00ff */
[----:B------:R1:W2:Y:S04]  /*b1f0*/  LDG.E R7, [R6.64] ;  /* 0x0000002206077981 */ /* 0x0002a8000c1e1900 */
[----:B-1----:R-:W3:Y:S01]  /*b200*/  LDG.E R6, [R16.64] ;  /* 0x0000002210067981 */ /* 0x002ee2000c1e1900 */
        /* <DEDUP_REMOVED lines=19> */
.L_x_2512:
[----:B------:R-:W-:-:S04]  /*b340*/  ULEA UR12, -UR10, URZ, 0x6 ;  /* 0x0000003f0a0c7291 */ /* 0x000fc8000f8e313f */
[----:B------:R-:W-:Y:S02]  /*b350*/  USHF.R.S32.HI UR7, URZ, 0x1f, UR12 ;  /* 0x0000001f3f077899 */ /* 0x000fe4000801140c */
.L_x_2513:
[C---:B------:R-:W-:Y:S01]  /*b360*/  @!P3 IADD3 R10, P0, R166.reuse, UR12, RZ ;  /* 0x0000000ca60abc10 */ /* 0x040fe2000ff1e0ff */
[----:B------:R-:W-:Y:S01]  /*b370*/  UIADD3 UR5, UP1, UP0, UR25, UR12, UR25 ;  /* 0x0000000c19057290 */ /* 0x000fe2000f83e019 */
[----:B------:R-:W-:Y:S01]  /*b380*/  @!P2 IADD3 R7, P5, R166, UR12, RZ ;  /* 0x0000000ca607ac10 */ /* 0x000fe2000ffbe0ff */
[----:B------:R1:W-:Y:S01]  /*b390*/  @P4 STS.128 [R243+0x8000], RZ ;  /* 0x008000fff3004388 */ /* 0x0003e20000000c00 */
[C---:B------:R-:W-:Y:S01]  /*b3a0*/  @!P3 IADD3.X R8, R165.reuse, UR7, RZ, P0, !PT ;  /* 0x00000007a508bc10 */ /* 0x040fe200087fe4ff */
[----:B------:R-:W-:Y:S01]  /*b3b0*/  UIADD3.X UR6, UR24, UR7, UR24, UP1, UP0 ;  /* 0x0000000718067290 */ /* 0x000fe20008fe0418 */
[----:B------:R-:W-:Y:S01]  /*b3c0*/  @!P3 LEA R186, P0, R10, c[0x0][0x168], 0x1 ;  /* 0x00005a000ababa11 */ /* 0x000fe200078008ff */
[----:B------:R-:W-:Y:S01]  /*b3d0*/  BSSY B0, `(.L_x_2514) ;  /* 0x0000093000007945 */ /* 0x000fe20003800000 */
[----:B------:R-:W-:Y:S01]  /*b3e0*/  @!P2 IADD3.X R6, R165, UR7, RZ, P5, !PT ;  /* 0x00000007a506ac10 */ /* 0x000fe2000affe4ff */
[----:B------:R-:W-:Y:S01]  /*b3f0*/  VOTEU.ALL UP0, P4 ;  /* 0x00000000003f7886 */ /* 0x000fe20002000000 */
[----:B------:R-:W-:-:S02]  /*b400*/  @!P2 LEA R30, P5, R7, c[0x0][0x168], 0x1 ;  /* 0x00005a00071eaa11 */ /* 0x000fc400078a08ff */
[----:B------:R-:W-:Y:S01]  /*b410*/  @!P3 LEA.HI.X R187, R10, c[0x0][0x16c], R8, 0x1, P0 ;  /* 0x00005b000abbba11 */ /* 0x000fe200000f0c08 */
[----:B------:R-:W-:Y:S01]  /*b420*/  IMAD.U32 R8, RZ, RZ, UR12 ;  /* 0x0000000cff087e24 */ /* 0x000fe2000f8e00ff */
[----:B------:R-:W-:Y:S01]  /*b430*/  @!P1 IADD3 R10, P0, R166, UR12, RZ ;  /* 0x0000000ca60a9c10 */ /* 0x000fe2000ff1e0ff */
[----:B------:R-:W-:Y:S01]  /*b440*/  @!UP0 UIADD3 UR11, UP1, UR25, UR12, URZ ;  /* 0x0000000c190b8290 */ /* 0x000fe2000ff3e03f */
[----:B------:R-:W-:Y:S01]  /*b450*/  @!P2 LEA.HI.X R31, R7, c[0x0][0x16c], R6, 0x1, P5 ;  /* 0x00005b00071faa11 */ /* 0x000fe200028f0c06 */
[----:B------:R-:W-:Y:S01]  /*b460*/  IMAD.U32 R6, RZ, RZ, UR7 ;  /* 0x00000007ff067e24 */ /* 0x000fe2000f8e00ff */
[----:B------:R-:W-:Y:S01]  /*b470*/  @!P1 IADD3.X R7, R165, UR7, RZ, P0, !PT ;  /* 0x00000007a5079c10 */ /* 0x000fe200087fe4ff */
[----:B------:R-:W-:Y:S01]  /*b480*/  @!UP0 UIADD3.X UR9, UR24, UR7, URZ, UP1, !UPT ;  /* 0x0000000718098290 */ /* 0x000fe20008ffe43f */
[----:B------:R-:W-:Y:S02]  /*b490*/  @!P1 LEA R26, P0, R10, c[0x0][0x168], 0x1 ;  /* 0x00005a000a1a9a11 */ /* 0x000fe400078008ff */
[----:B------:R-:W-:-:S02]  /*b4a0*/  @!P3 IADD3 R16, P6, P5, R166, UR25, R8 ;  /* 0x00000019a610bc10 */ /* 0x000fc4000fdde008 */
[----:B------:R-:W-:Y:S01]  /*b4b0*/  @!P1 LEA.HI.X R27, R10, c[0x0][0x16c], R7, 0x1, P0 ;  /* 0x00005b000a1b9a11 */ /* 0x000fe200000f0c07 */
[----:B------:R-:W-:Y:S01]  /*b4c0*/  IMAD.U32 R7, RZ, RZ, UR7 ;  /* 0x00000007ff077e24 */ /* 0x000fe2000f8e00ff */
[C---:B------:R-:W-:Y:S02]  /*b4d0*/  @!P3 IADD3.X R15, R165.reuse, UR24, R6, P6, P5 ;  /* 0x00000018a50fbc10 */ /* 0x040fe4000b7ea406 */
[----:B------:R-:W-:Y:S02]  /*b4e0*/  @!P2 IADD3 R12, P5, P0, R166, UR25, R8 ;  /* 0x00000019a60cac10 */ /* 0x000fe4000f8be008 */
[----:B------:R-:W-:Y:S02]  /*b4f0*/  @!P3 LEA R176, P6, R16, c[0x0][0x168], 0x1 ;  /* 0x00005a0010b0ba11 */ /* 0x000fe400078c08ff */
[----:B------:R-:W-:Y:S02]  /*b500*/  @!P2 IADD3.X R10, R165, UR24, R6, P5, P0 ;  /* 0x00000018a50aac10 */ /* 0x000fe4000afe0406 */
[----:B------:R-:W-:-:S02]  /*b510*/  @!P2 LEA R24, P0, R12, c[0x0][0x168], 0x1 ;  /* 0x00005a000c18aa11 */ /* 0x000fc400078008ff */
[----:B------:R-:W-:Y:S02]  /*b520*/  @!P4 LEA R188, P5, R8, R249, 0x1 ;  /* 0x000000f908bcc211 */ /* 0x000fe400078a08ff */
[----:B------:R-:W-:Y:S01]  /*b530*/  @!P2 LEA.HI.X R25, R12, c[0x0][0x16c], R10, 0x1, P0 ;  /* 0x00005b000c19aa11 */ /* 0x000fe200000f0c0a */
[----:B------:R-:W-:Y:S01]  /*b540*/  IMAD.U32 R10, RZ, RZ, UR5 ;  /* 0x00000005ff0a7e24 */ /* 0x000fe2000f8e00ff */
[----:B------:R-:W-:Y:S02]  /*b550*/  @!P4 LEA.HI.X R189, R8, R248, R7, 0x1, P5 ;  /* 0x000000f808bdc211 */ /* 0x000fe400028f0c07 */
[----:B------:R-:W-:Y:S01]  /*b560*/  @!P1 IADD3 R7, P5, P0, R166, UR25, R8 ;  /* 0x00000019a6079c10 */ /* 0x000fe2000f8be008 */
[----:B------:R-:W-:Y:S01]  /*b570*/  IMAD.U32 R8, RZ, RZ, UR6 ;  /* 0x00000006ff087e24 */ /* 0x000fe2000f8e00ff */
[----:B------:R-:W-:Y:S01]  /*b580*/  @!P3 LEA.HI.X R177, R16, c[0x0][0x16c], R15, 0x1, P6 ;  /* 0x00005b0010b1ba11 */ /* 0x000fe200030f0c0f */
[----:B------:R-:W-:Y:S01]  /*b590*/  @!PT LDS RZ, [RZ] ;  /* 0x00000000fffff984 */ /* 0x000fe20000000800 */
[----:B------:R-:W-:Y:S01]  /*b5a0*/  @!PT LDS RZ, [RZ] ;  /* 0x00000000fffff984 */ /* 0x000fe20000000800 */
[----:B------:R-:W-:Y:S01]  /*b5b0*/  @!PT LDS RZ, [RZ] ;  /* 0x00000000fffff984 */ /* 0x000fe20000000800 */
[----:B------:R2:W-:Y:S01]  /*b5c0*/  @!P4 LDGSTS.E.BYPASS.LTC128B.128 [R243+0x8000], [R188.64] ;  /* 0x08000000bcf3cfae */ /* 0x0005e2000b901d62 */
[----:B------:R-:W-:-:S02]  /*b5d0*/  @!P1 IADD3.X R6, R165, UR24, R6, P5, P0 ;  /* 0x00000018a5069c10 */ /* 0x000fc4000afe0406 */
[C---:B------:R-:W-:Y:S01]  /*b5e0*/  @!P4 LEA R174, P6, R10.reuse, R249, 0x1 ;  /* 0x000000f90aaec211 */ /* 0x040fe200078c08ff */
[----:B------:R1:W-:Y:S01]  /*b5f0*/  @P3 STS.128 [R243+0xa000], RZ ;  /* 0x00a000fff3003388 */ /* 0x0003e20000000c00 */
[C---:B------:R-:W-:Y:S02]  /*b600*/  @!P1 LEA R18, P0, R7.reuse, c[0x0][0x168], 0x1 ;  /* 0x00005a0007129a11 */ /* 0x040fe400078008ff */
        /* <DEDUP_REMOVED lines=15> */
[C---:B------:R-:W-:Y:S01]  /*b700*/  @!P3 LEA R172, P5, R10.reuse, c[0x0][0x168], 0x1 ;  /* 0x00005a000aacba11 */ /* 0x040fe200078a08ff */
[----:B------:R1:W-:Y:S01]  /*b710*/  @P1 STS.128 [R243+0xe000], RZ ;  /* 0x00e000fff3001388 */ /* 0x0003e20000000c00 */
[C---:B------:R-:W-:Y:S02]  /*b720*/  @!P2 LEA R16, P0, R7.reuse, c[0x0][0x168], 0x1 ;  /* 0x00005a000710aa11 */ /* 0x040fe400078008ff */
        /* <DEDUP_REMOVED lines=12> */
[CC--:B------:R-:W-:Y:S01]  /*b7f0*/  @!P4 LEA R200, P5, R7.reuse, R249.reuse, 0x1 ;  /* 0x000000f907c8c211 */ /* 0x0c0fe200078a08ff */
[----:B------:R-:W-:Y:S01]  /*b800*/  UIADD3.X UR6, UR24, UR6, URZ, UP0, !UPT ;  /* 0x0000000618067290 */ /* 0x000fe200087fe43f */
[C---:B------:R-:W-:Y:S02]  /*b810*/  @!P1 LEA R190, P0, R10.reuse, c[0x0][0x168], 0x1 ;  /* 0x00005a000abe9a11 */ /* 0x040fe400078008ff */
[----:B------:R-:W-:Y:S01]  /*b820*/  @!P4 LEA.HI.X R201, R7, R248, R6, 0x1, P5 ;  /* 0x000000f807c9c211 */ /* 0x000fe200028f0c06 */
[----:B------:R-:W-:Y:S01]  /*b830*/  IMAD.U32 R7, RZ, RZ, UR5 ;  /* 0x00000005ff077e24 */ /* 0x000fe2000f8e00ff */
[----:B------:R-:W-:Y:S01]  /*b840*/  @!P1 LEA.HI.X R191, R10, c[0x0][0x16c], R8, 0x1, P0 ;  /* 0x00005b000abf9a11 */ /* 0x000fe200000f0c08 */
[----:B------:R-:W-:Y:S01]  /*b850*/  IMAD.U32 R6, RZ, RZ, UR6 ;  /* 0x00000006ff067e24 */ /* 0x000fe2000f8e00ff */
[----:B------:R-:W-:Y:S01]  /*b860*/  @!P3 IADD3 R10, P5, R166, UR5, RZ ;  /* 0x00000005a60abc10 */ /* 0x000fe2000ffbe0ff */
[----:B------:R-:W-:Y:S01]  /*b870*/  @!PT LDS RZ, [RZ] ;  /* 0x00000000fffff984 */ /* 0x000fe20000000800 */
[----:B------:R-:W-:Y:S01]  /*b880*/  @!PT LDS RZ, [RZ] ;  /* 0x00000000fffff984 */ /* 0x000fe20000000800 */
[----:B------:R-:W-:Y:S01]  /*b890*/  @!PT LDS RZ, [RZ] ;  /* 0x00000000fffff984 */ /* 0x000fe20000000800 */
[----:B------:R1:W-:Y:S01]  /*b8a0*/  @!P4 LDGSTS.E.BYPASS.LTC128B.128 [R243+0x8800], [R200.64] ;  /* 0x08800000c8f3cfae */ /* 0x0003e2000b901d62 */
[----:B------:R-:W-:-:S02]  /*b8b0*/  @!P4 LEA R202, P6, R7, R249, 0x1 ;  /* 0x000000f907cac211 */ /* 0x000fc400078c08ff */
[----:B------:R-:W-:Y:S01]  /*b8c0*/  @!P2 IADD3 R8, P0, R166, UR5, RZ ;  /* 0x00000005a608ac10 */ /* 0x000fe2000ff1e0ff */
[----:B------:R1:W-:Y:S01]  /*b8d0*/  @P3 STS.128 [R243+0xa800], RZ ;  /* 0x00a800fff3003388 */ /* 0x0003e20000000c00 */
[----:B------:R-:W-:Y:S02]  /*b8e0*/  @!P4 LEA.HI.X R203, R7, R248, R6, 0x1, P6 ;  /* 0x000000f807cbc211 */ /* 0x000fe400030f0c06 */
[C---:B------:R-:W-:Y:S01]  /*b8f0*/  @!P3 IADD3.X R7, R165.reuse, UR6, RZ, P5, !PT ;  /* 0x00000006a507bc10 */ /* 0x040fe2000affe4ff */
[----:B------:R-:W-:Y:S01]  /*b900*/  @!PT LDS RZ, [RZ] ;  /* 0x00000000fffff984 */ /* 0x000fe20000000800 */
[----:B------:R-:W-:Y:S01]  /*b910*/  @!PT LDS RZ, [RZ] ;  /* 0x00000000fffff984 */ /* 0x000fe20000000800 */
[----:B------:R-:W-:Y:S01]  /*b920*/  @!PT LDS RZ, [RZ] ;  /* 0x00000000fffff984 */ /* 0x000fe20000000800 */
[----:B------:R1:W-:Y:S01]  /*b930*/  @!P3 LDGSTS.E.BYPASS.LTC128B.128 [R243+0xa800], [R176.64+0x80] ;  /* 0x0a800080b0f3bfae */ /* 0x0003e2000b901d62 */
[----:B------:R-:W-:Y:S02]  /*b940*/  @!P3 LEA R206, P5, R10, c[0x0][0x168], 0x1 ;  /* 0x00005a000aceba11 */ /* 0x000fe400078a08ff */
[----:B------:R-:W-:Y:S01]  /*b950*/  @!P2 IADD3.X R6, R165, UR6, RZ, P0, !PT ;  /* 0x00000006a506ac10 */ /* 0x000fe200087fe4ff */
[----:B------:R1:W-:Y:S01]  /*b960*/  @P2 STS.128 [R243+0xc800], RZ ;  /* 0x00c800fff3002388 */ /* 0x0003e20000000c00 */
[----:B--2---:R-:W-:-:S02]  /*b970*/  @!P2 LEA R188, P0, R8, c[0x0][0x168], 0x1 ;  /* 0x00005a0008bcaa11 */ /* 0x004fc400078008ff */
        /* <DEDUP_REMOVED lines=56> */
.L_x_2515:
[----:B------:R-:W-:Y:S05]  /*bd00*/  BSYNC B0 ;  /* 0x0000000000007941 */ /* 0x000fea0003800000 */
.L_x_2514:
[----:B------:R-:W0:Y:S01]  /*bd10*/  LDGDEPBAR ;  /* 0x00000000000079af */ /* 0x000e220000000000 */
[----:B--2---:R-:W-:Y:S02]  /*bd20*/  IMAD.U32 R7, RZ, RZ, UR12 ;  /* 0x0000000cff077e24 */ /* 0x004fe4000f8e00ff */
[----:B------:R-:W-:-:S03]  /*bd30*/  IMAD.U32 R6, RZ, RZ, UR7 ;  /* 0x00000007ff067e24 */ /* 0x000fc6000f8e00ff */
[----:B------:R-:W-:-:S04]  /*bd40*/  LEA R249, P0, R7, R249, 0x1 ;  /* 0x000000f907f97211 */ /* 0x000fc800078008ff */
[----:B------:R-:W-:Y:S02]  /*bd50*/  LEA.HI.X R248, R7, R248, R6, 0x1, P0 ;  /* 0x000000f807f87211 */ /* 0x000fe400000f0c06 */
.L_x_2511:
        /* <DEDUP_REMOVED lines=46> */
[----:B------:R-:W-:-:S04]  /*c040*/  FSEL R171, R171, RZ, P1 ;  /* 0x000000ffabab7208 */ /* 0x000fc80000800000 */
[----:B------:R-:W-:Y:S01]  /*c050*/  FSEL R181, R181, RZ, P0 ;  /* 0x000000ffb5b57208 */ /* 0x000fe20000000000 */
[--C-:B------:R-:W-:Y:S02]  /*c060*/  FFMA.FTZ R174, R2, c[0x0][0x23c], -R171.reuse ;  /* 0x00008f0002ae7a23 */ /* 0x100fe400000108ab */
[----:B------:R-:W-:Y:S02]  /*c070*/  FFMA.FTZ R166, R14, c[0x0][0x23c], -R171 ;  /* 0x00008f000ea67a23 */ /* 0x000fe400000108ab */
[--C-:B------:R-:W-:Y:S01]  /*c080*/  FFMA.FTZ R2, R5, c[0x0][0x23c], -R181.reuse ;  /* 0x00008f0005027a23 */ /* 0x100fe200000108b5 */
[----:B------:R-:W-:Y:S01]  /*c090*/  FSEL R5, R176, RZ, P1 ;  /* 0x000000ffb0057208 */ /* 0x000fe20000800000 */
[--C-:B------:R-:W-:Y:S01]  /*c0a0*/  FFMA.FTZ R165, R0, c[0x0][0x23c], -R181.reuse ;  /* 0x00008f0000a57a23 */ /* 0x100fe200000108b5 */
[----:B------:R-:W-:Y:S01]  /*c0b0*/  MUFU.EX2 R174, R174 ;  /* 0x000000ae00ae7308 */ /* 0x000fe20000000800 */
[----:B------:R-:W-:Y:S02]  /*c0c0*/  FFMA.FTZ R0, R13, c[0x0][0x23c], -R181 ;  /* 0x00008f000d007a23 */ /* 0x000fe400000108b5 */
[----:B------:R-:W1:Y:S01]  /*c0d0*/  LDSM.16.MT88.4 R12, [R232+0x10000] ;  /* 0x01000000e80c783b */ /* 0x000e620000004200 */
[----:B------:R-:W-:-:S02]  /*c0e0*/  FADD.FTZ R5, R164, -R5 ;  /* 0x80000005a4057221 */ /* 0x000fc40000010000 */
[----:B------:R-:W-:Y:S01]  /*c0f0*/  FFMA.FTZ R164, R4, c[0x0][0x23c], -R181 ;  /* 0x00008f0004a47a23 */ /* 0x000fe200000108b5 */
[----:B------:R-:W-:Y:S01]  /*c100*/  FSEL R4, R175, RZ, P0 ;  /* 0x000000ffaf047208 */ /* 0x000fe20000000000 */
[--C-:B------:R-:W-:Y:S01]  /*c110*/  FFMA.FTZ R173, R9, c[0x0][0x23c], -R171.reuse ;  /* 0x00008f0009ad7a23 */ /* 0x100fe200000108ab */
[----:B------:R-:W-:Y:S01]  /*c120*/  MUFU.EX2 R166, R166 ;  /* 0x000000a600a67308 */ /* 0x000fe20000000800 */
[--C-:B------:R-:W-:Y:S02]  /*c130*/  FFMA.FTZ R172, R11, c[0x0][0x23c], -R171.reuse ;  /* 0x00008f000bac7a23 */ /* 0x100fe400000108ab */
[----:B------:R-:W-:Y:S01]  /*c140*/  FADD.FTZ R4, R3, -R4 ;  /* 0x8000000403047221 */ /* 0x000fe20000010000 */
[----:B------:R-:W2:Y:S01]  /*c150*/  LDSM.16.MT88.4 R8, [R229+0x10000] ;  /* 0x01000000e508783b */ /* 0x000ea20000004200 */
[----:B------:R-:W-:Y:S02]  /*c160*/  FMUL.FTZ R5, R5, c[0x0][0x23c] ;  /* 0x00008f0005057a20 */ /* 0x000fe40000410000 */
[----:B------:R-:W-:Y:S01]  /*c170*/  FMUL.FTZ R3, R4, c[0x0][0x23c] ;  /* 0x00008f0004037a20 */ /* 0x000fe20000410000 */
[----:B------:R-:W3:Y:S01]  /*c180*/  MUFU.EX2 R173, R173 ;  /* 0x000000ad00ad7308 */ /* 0x000ee20000000800 */
[----:B------:R-:W-:-:S02]  /*c190*/  FFMA.FTZ R188, R23, c[0x0][0x23c], -R171 ;  /* 0x00008f0017bc7a23 */ /* 0x000fc400000108ab */
[--C-:B------:R-:W-:Y:S02]  /*c1a0*/  FFMA.FTZ R189, R22, c[0x0][0x23c], -R181.reuse ;  /* 0x00008f0016bd7a23 */ /* 0x100fe400000108b5 */
[--C-:B------:R-:W-:Y:S02]  /*c1b0*/  FFMA.FTZ R190, R20, c[0x0][0x23c], -R181.reuse ;  /* 0x00008f0014be7a23 */ /* 0x100fe400000108b5 */
[----:B------:R-:W-:Y:S01]  /*c1c0*/  FFMA.FTZ R191, R21, c[0x0][0x23c], -R181 ;  /* 0x00008f0015bf7a23 */ /* 0x000fe200000108b5 */
[----:B------:R-:W4:Y:S01]  /*c1d0*/  MUFU.EX2 R172, R172 ;  /* 0x000000ac00ac7308 */ /* 0x000f220000000800 */
[----:B------:R-:W-:Y:S01]  /*c1e0*/  LDSM.16.MT88.4 R20, [R230+0x10800] ;  /* 0x01080000e614783b */ /* 0x000fe20000004200 */
[--C-:B------:R-:W-:Y:S02]  /*c1f0*/  FFMA.FTZ R185, R34, c[0x0][0x23c], -R171.reuse ;  /* 0x00008f0022b97a23 */ /* 0x100fe400000108ab */
[--C-:B------:R-:W-:Y:S02]  /*c200*/  FFMA.FTZ R186, R33, c[0x0][0x23c], -R171.reuse ;  /* 0x00008f0021ba7a23 */ /* 0x100fe400000108ab */
[----:B------:R-:W-:-:S02]  /*c210*/  FFMA.FTZ R187, R32, c[0x0][0x23c], -R171 ;  /* 0x00008f0020bb7a23 */ /* 0x000fc400000108ab */
[----:B------:R-:W-:Y:S01]  /*c220*/  MUFU.EX2 R165, R165 ;  /* 0x000000a500a57308 */ /* 0x000fe20000000800 */
[----:B---3--:R-:W-:Y:S01]  /*c230*/  F2FP.BF16.PACK_AB R4, R173, R174 ;  /* 0x000000aead04723e */ /* 0x008fe200000010ff */
[----:B------:R-:W-:Y:S01]  /*c240*/  FFMA.FTZ R192, R28, c[0x0][0x23c], -R181 ;  /* 0x00008f001cc07a23 */ /* 0x000fe200000108b5 */
[----:B------:R-:W-:Y:S01]  /*c250*/  LDSM.16.MT88.4 R32, [R229+0x12800] ;  /* 0x01280000e520783b */ /* 0x000fe20000004200 */
[--C-:B------:R-:W-:Y:S02]  /*c260*/  FFMA.FTZ R200, R204, c[0x0][0x23c], -R171.reuse ;  /* 0x00008f00ccc87a23 */ /* 0x100fe400000108ab */
[--C-:B------:R-:W-:Y:S01]  /*c270*/  FFMA.FTZ R199, R199, c[0x0][0x23c], -R171.reuse ;  /* 0x00008f00c7c77a23 */ /* 0x100fe200000108ab */
[----:B------:R-:W-:Y:S01]  /*c280*/  LDSM.16.MT88.4 R28, [R232+0x12800] ;  /* 0x01280000e81c783b */ /* 0x000fe20000004200 */
[----:B------:R-:W-:Y:S01]  /*c290*/  MUFU.EX2 R2, R2 ;  /* 0x0000000200027308 */ /* 0x000fe20000000800 */
[----:B----4-:R-:W-:Y:S01]  /*c2a0*/  F2FP.BF16.PACK_AB R6, R166, R172 ;  /* 0x000000aca606723e */ /* 0x010fe200000010ff */
[----:B------:R-:W-:-:S02]  /*c2b0*/  FFMA.FTZ R198, R198, c[0x0][0x23c], -R171 ;  /* 0x00008f00c6c67a23 */ /* 0x000fc400000108ab */
[----:B------:R-:W-:Y:S02]  /*c2c0*/  FFMA.FTZ R197, R197, c[0x0][0x23c], -R171 ;  /* 0x00008f00c5c57a23 */ /* 0x000fe400000108ab */
[--C-:B------:R-:W-:Y:S02]  /*c2d0*/  FFMA.FTZ R196, R196, c[0x0][0x23c], -R181.reuse ;  /* 0x00008f00c4c47a23 */ /* 0x100fe400000108b5 */
[----:B------:R-:W-:Y:S01]  /*c2e0*/  MUFU.EX2 R0, R0 ;  /* 0x0000000000007308 */ /* 0x000fe20000000800 */
[--C-:B------:R-:W-:Y:S02]  /*c2f0*/  FFMA.FTZ R195, R195, c[0x0][0x23c], -R181.reuse ;  /* 0x00008f00c3c37a23 */ /* 0x100fe400000108b5 */
[--C-:B------:R-:W-:Y:S02]  /*c300*/  FFMA.FTZ R194, R194, c[0x0][0x23c], -R181.reuse ;  /* 0x00008f00c2c27a23 */ /* 0x100fe400000108b5 */
[----:B------:R-:W-:Y:S02]  /*c310*/  FFMA.FTZ R193, R193, c[0x0][0x23c], -R181 ;  /* 0x00008f00c1c17a23 */ /* 0x000fe400000108b5 */
[--C-:B------:R-:W-:Y:S01]  /*c320*/  FFMA.FTZ R184, R184, c[0x0][0x23c], -R171.reuse ;  /* 0x00008f00b8b87a23 */ /* 0x100fe200000108ab */
[----:B------:R-:W3:Y:S01]  /*c330*/  MUFU.EX2 R164, R164 ;  /* 0x000000a400a47308 */ /* 0x000ee20000000800 */
[----:B------:R-:W-:-:S02]  /*c340*/  FFMA.FTZ R183, R183, c[0x0][0x23c], -R171 ;  /* 0x00008f00b7b77a23 */ /* 0x000fc400000108ab */
[--C-:B------:R-:W-:Y:S02]  /*c350*/  FFMA.FTZ R201, R170, c[0x0][0x23c], -R171.reuse ;  /* 0x00008f00aac97a23 */ /* 0x100fe400000108ab */
[----:B------:R-:W-:Y:S02]  /*c360*/  FFMA.FTZ R202, R169, c[0x0][0x23c], -R171 ;  /* 0x00008f00a9ca7a23 */ /* 0x000fe400000108ab */
[--C-:B------:R-:W-:Y:S01]  /*c370*/  FFMA.FTZ R203, R168, c[0x0][0x23c], -R181.reuse ;  /* 0x00008f00a8cb7a23 */ /* 0x100fe200000108b5 */
[----:B------:R4:W5:Y:S01]  /*c380*/  MUFU.EX2 R177, R5 ;  /* 0x0000000500b17308 */ /* 0x0009620000000800 */
[--C-:B------:R-:W-:Y:S01]  /*c390*/  FFMA.FTZ R182, R182, c[0x0][0x23c], -R181.reuse ;  /* 0x00008f00b6b67a23 */ /* 0x100fe200000108b5 */
[----:B------:R-:W-:Y:S01]  /*c3a0*/  LDSM.16.MT88.4 R168, [R232+0x11800] ;  /* 0x01180000e8a8783b */ /* 0x000fe20000004200 */
[--C-:B------:R-:W-:Y:S02]  /*c3b0*/  FFMA.FTZ R178, R178, c[0x0][0x23c], -R181.reuse ;  /* 0x00008f00b2b27a23 */ /* 0x100fe400000108b5 */
[----:B------:R-:W-:-:S03]  /*c3c0*/  FFMA.FTZ R179, R179, c[0x0][0x23c], -R181 ;  /* 0x00008f00b3b37a23 */ /* 0x000fc600000108b5 */
[----:B------:R-:W1:Y:S01]  /*c3d0*/  MUFU.EX2 R3, R3 ;  /* 0x0000000300037308 */ /* 0x000e620000000800 */
[----:B---3--:R-:W-:Y:S02]  /*c3e0*/  F2FP.BF16.PACK_AB R7, R164, R0 ;  /* 0x00000000a407723e */ /* 0x008fe400000010ff */
[----:B----4-:R-:W-:Y:S01]  /*c3f0*/  F2FP.BF16.PACK_AB R5, R2, R165 ;  /* 0x000000a50205723e */ /* 0x010fe200000010ff */
[----:B-----5:R-:W-:-:S04]  /*c400*/  FMUL.FTZ R160, R160, R177 ;  /* 0x000000b1a0a07220 */ /* 0x020fc80000410000 */
[----:B------:R-:W3:Y:S01]  /*c410*/  MUFU.EX2 R185, R185 ;  /* 0x000000b900b97308 */ /* 0x000ee20000000800 */
[-C--:B------:R-:W-:Y:S02]  /*c420*/  FMUL.FTZ R161, R161, R177.reuse ;  /* 0x000000b1a1a17220 */ /* 0x080fe40000410000 */
[-C--:B------:R-:W-:Y:S02]  /*c430*/  FMUL.FTZ R156, R156, R177.reuse ;  /* 0x000000b19c9c7220 */ /* 0x080fe40000410000 */
[----:B------:R-:W-:Y:S02]  /*c440*/  FMUL.FTZ R157, R157, R177 ;  /* 0x000000b19d9d7220 */ /* 0x000fe40000410000 */
[-C--:B-1----:R-:W-:Y:S01]  /*c450*/  FMUL.FTZ R162, R162, R3.reuse ;  /* 0x00000003a2a27220 */ /* 0x082fe20000410000 */
[----:B------:R-:W-:Y:S01]  /*c460*/  MUFU.EX2 R186, R186 ;  /* 0x000000ba00ba7308 */ /* 0x000fe20000000800 */
[-C--:B------:R-:W-:Y:S02]  /*c470*/  FMUL.FTZ R163, R163, R3.reuse ;  /* 0x00000003a3a37220 */ /* 0x080fe40000410000 */
[----:B------:R-:W-:-:S02]  /*c480*/  FMUL.FTZ R158, R158, R3 ;  /* 0x000000039e9e7220 */ /* 0x000fc40000410000 */
[----:B------:R-:W-:Y:S02]  /*c490*/  FMUL.FTZ R159, R159, R3 ;  /* 0x000000039f9f7220 */ /* 0x000fe40000410000 */
[-C--:B------:R-:W-:Y:S01]  /*c4a0*/  FMUL.FTZ R152, R152, R177.reuse ;  /* 0x000000b198987220 */ /* 0x080fe20000410000 */
[C---:B------:R-:W-:Y:S01]  /*c4b0*/  HMMA.16816.F32.BF16 R160, R4.reuse, R12, R160 ;  /* 0x0000000c04a0723c */ /* 0x040fe200000418a0 */
        /* <DEDUP_REMOVED lines=11> */
[-C--:B------:R-:W-:Y:S01]  /*c570*/  FMUL.FTZ R144, R144, R177.reuse ;  /* 0x000000b190907220 */ /* 0x080fe20000410000 */
[C---:B------:R-:W-:Y:S01]  /*c580*/  HMMA.16816.F32.BF16 R152, R4.reuse, R16, R152 ;  /* 0x000000100498723c */ /* 0x040fe20000041898 */
[----:B------:R-:W-:Y:S01]  /*c590*/  FMUL.FTZ R145, R145, R177 ;  /* 0x000000b191917220 */ /* 0x000fe20000410000 */
[----:B------:R-:W4:Y:S01]  /*c5a0*/  MUFU.EX2 R189, R189 ;  /* 0x000000bd00bd7308 */ /* 0x000f220000000800 */
[-C--:B------:R-:W-:Y:S02]  /*c5b0*/  FMUL.FTZ R146, R146, R3.reuse ;  /* 0x0000000392927220 */ /* 0x080fe40000410000 */
[----:B------:R-:W-:Y:S02]  /*c5c0*/  FMUL.FTZ R147, R147, R3 ;  /* 0x0000000393937220 */ /* 0x000fe40000410000 */
[-C--:B------:R-:W-:Y:S01]  /*c5d0*/  FMUL.FTZ R140, R140, R177.reuse ;  /* 0x000000b18c8c7220 */ /* 0x080fe20000410000 */
[----:B------:R-:W-:Y:S01]  /*c5e0*/  HMMA.16816.F32.BF16 R148, R4, R18, R148 ;  /* 0x000000120494723c */ /* 0x000fe20000041894 */
[----:B------:R-:W-:Y:S01]  /*c5f0*/  FMUL.FTZ R141, R141, R177 ;  /* 0x000000b18d8d7220 */ /* 0x000fe20000410000 */
[----:B------:R-:W5:Y:S01]  /*c600*/  LDSM.16.MT88.4 R16, [R232+0x12000] ;  /* 0x01200000e810783b */ /* 0x000f620000004200 */
[-C--:B------:R-:W-:Y:S01]  /*c610*/  FMUL.FTZ R142, R142, R3.reuse ;  /* 0x000000038e8e7220 */ /* 0x080fe20000410000 */
[----:B------:R-:W1:Y:S01]  /*c620*/  MUFU.EX2 R190, R190 ;  /* 0x000000be00be7308 */ /* 0x000e620000000800 */
[----:B------:R-:W-:-:S02]  /*c630*/  FMUL.FTZ R143, R143, R3 ;  /* 0x000000038f8f7220 */ /* 0x000fc40000410000 */
[-C--:B------:R-:W-:Y:S01]  /*c640*/  FMUL.FTZ R136, R136, R177.reuse ;  /* 0x000000b188887220 */ /* 0x080fe20000410000 */
[C---:B--2---:R-:W-:Y:S01]  /*c650*/  HMMA.16816.F32.BF16 R144, R4.reuse, R8, R144 ;  /* 0x000000080490723c */ /* 0x044fe20000041890 */
[----:B------:R-:W-:Y:S02]  /*c660*/  FMUL.FTZ R137, R137, R177 ;  /* 0x000000b189897220 */ /* 0x000fe40000410000 */
[-C--:B------:R-:W-:Y:S01]  /*c670*/  FMUL.FTZ R138, R138, R3.reuse ;  /* 0x000000038a8a7220 */ /* 0x080fe20000410000 */
[----:B------:R-:W-:Y:S01]  /*c680*/  MUFU.EX2 R191, R191 ;  /* 0x000000bf00bf7308 */ /* 0x000fe20000000800 */
[----:B------:R-:W-:Y:S02]  /*c690*/  FMUL.FTZ R139, R139, R3 ;  /* 0x000000038b8b7220 */ /* 0x000fe40000410000 */
[-C--:B------:R-:W-:Y:S01]  /*c6a0*/  FMUL.FTZ R132, R132, R177.reuse ;  /* 0x000000b184847220 */ /* 0x080fe20000410000 */
[----:B------:R-:W-:Y:S01]  /*c6b0*/  HMMA.16816.F32.BF16 R140, R4, R10, R140 ;  /* 0x0000000a048c723c */ /* 0x000fe2000004188c */
[----:B------:R-:W-:Y:S01]  /*c6c0*/  FMUL.FTZ R133, R133, R177 ;  /* 0x000000b185857220 */ /* 0x000fe20000410000 */
[----:B------:R-:W2:Y:S01]  /*c6d0*/  LDSM.16.MT88.4 R8, [R230+0x12000] ;  /* 0x01200000e608783b */ /* 0x000ea20000004200 */
[-C--:B------:R-:W-:Y:S01]  /*c6e0*/  FMUL.FTZ R134, R134, R3.reuse ;  /* 0x0000000386867220 */ /* 0x080fe20000410000 */
[----:B------:R-:W2:Y:S01]  /*c6f0*/  MUFU.EX2 R192, R192 ;  /* 0x000000c000c07308 */ /* 0x000ea20000000800 */
[----:B------:R-:W-:-:S02]  /*c700*/  FMUL.FTZ R135, R135, R3 ;  /* 0x0000000387877220 */ /* 0x000fc40000410000 */
[-C--:B------:R-:W-:Y:S01]  /*c710*/  FMUL.FTZ R36, R36, R177.reuse ;  /* 0x000000b124247220 */ /* 0x080fe20000410000 */
[C---:B-1----:R-:W-:Y:S01]  /*c720*/  HMMA.16816.F32.BF16 R136, R4.reuse, R12, R136 ;  /* 0x0000000c0488723c */ /* 0x042fe20000041888 */
[----:B------:R-:W-:Y:S02]  /*c730*/  FMUL.FTZ R37, R37, R177 ;  /* 0x000000b125257220 */ /* 0x000fe40000410000 */
[-C--:B------:R-:W-:Y:S01]  /*c740*/  FMUL.FTZ R38, R38, R3.reuse ;  /* 0x0000000326267220 */ /* 0x080fe20000410000 */
[----:B------:R-:W1:Y:S01]  /*c750*/  MUFU.EX2 R200, R200 ;  /* 0x000000c800c87308 */ /* 0x000e620000000800 */
[----:B------:R-:W-:Y:S02]  /*c760*/  FMUL.FTZ R39, R39, R3 ;  /* 0x0000000327277220 */ /* 0x000fe40000410000 */
[-C--:B------:R-:W-:Y:S01]  /*c770*/  FMUL.FTZ R40, R40, R177.reuse ;  /* 0x000000b128287220 */ /* 0x080fe20000410000 */
[----:B------:R-:W-:Y:S01]  /*c780*/  HMMA.16816.F32.BF16 R132, R4, R14, R132 ;  /* 0x0000000e0484723c */ /* 0x000fe20000041884 */
[----:B------:R-:W1:Y:S01]  /*c790*/  LDSM.16.MT88.4 R12, [R229+0x12000] ;  /* 0x01200000e50c783b */ /* 0x000e620000004200 */
[----:B------:R-:W-:-:S02]  /*c7a0*/  FMUL.FTZ R41, R41, R177 ;  /* 0x000000b129297220 */ /* 0x000fc40000410000 */
[-C--:B------:R-:W-:Y:S01]  /*c7b0*/  FMUL.FTZ R42, R42, R3.reuse ;  /* 0x000000032a2a7220 */ /* 0x080fe20000410000 */
[----:B------:R-:W-:Y:S01]  /*c7c0*/  MUFU.EX2 R199, R199 ;  /* 0x000000c700c77308 */ /* 0x000fe20000000800 */
[----:B------:R-:W-:Y:S02]  /*c7d0*/  FMUL.FTZ R43, R43, R3 ;  /* 0x000000032b2b7220 */ /* 0x000fe40000410000 */
[-C--:B------:R-:W-:Y:S02]  /*c7e0*/  FMUL.FTZ R44, R44, R177.reuse ;  /* 0x000000b12c2c7220 */ /* 0x080fe40000410000 */
[----:B------:R-:W-:Y:S01]  /*c7f0*/  FMUL.FTZ R45, R45, R177 ;  /* 0x000000b12d2d7220 */ /* 0x000fe20000410000 */
[----:B-----5:R-:W-:Y:S01]  /*c800*/  HMMA.16816.F32.BF16 R36, R4, R16, R36 ;  /* 0x000000100424723c */ /* 0x020fe20000041824 */
[-C--:B------:R-:W-:Y:S01]  /*c810*/  FMUL.FTZ R46, R46, R3.reuse ;  /* 0x000000032e2e7220 */ /* 0x080fe20000410000 */
[----:B------:R-:W-:Y:S01]  /*c820*/  MUFU.EX2 R198, R198 ;  /* 0x000000c600c67308 */ /* 0x000fe20000000800 */
[----:B------:R-:W-:-:S02]  /*c830*/  FMUL.FTZ R47, R47, R3 ;  /* 0x000000032f2f7220 */ /* 0x000fc40000410000 */
[-C--:B------:R-:W-:Y:S02]  /*c840*/  FMUL.FTZ R48, R48, R177.reuse ;  /* 0x000000b130307220 */ /* 0x080fe40000410000 */
[----:B------:R-:W-:Y:S01]  /*c850*/  FMUL.FTZ R49, R49, R177 ;  /* 0x000000b131317220 */ /* 0x000fe20000410000 */
[C---:B------:R-:W-:Y:S01]  /*c860*/  HMMA.16816.F32.BF16 R40, R4.reuse, R18, R40 ;  /* 0x000000120428723c */ /* 0x040fe20000041828 */
[-C--:B------:R-:W-:Y:S01]  /*c870*/  FMUL.FTZ R50, R50, R3.reuse ;  /* 0x0000000332327220 */ /* 0x080fe20000410000 */
[----:B------:R-:W5:Y:S01]  /*c880*/  LDSM.16.MT88.4 R16, [R228+0x12000] ;  /* 0x01200000e410783b */ /* 0x000f620000004200 */
[----:B------:R-:W-:Y:S01]  /*c890*/  FMUL.FTZ R51, R51, R3 ;  /* 0x0000000333337220 */ /* 0x000fe20000410000 */
[----:B------:R-:W-:Y:S01]  /*c8a0*/  MUFU.EX2 R197, R197 ;  /* 0x000000c500c57308 */ /* 0x000fe20000000800 */
[-C--:B------:R-:W-:Y:S02]  /*c8b0*/  FMUL.FTZ R52, R52, R177.reuse ;  /* 0x000000b134347220 */ /* 0x080fe40000410000 */
[----:B------:R-:W-:Y:S01]  /*c8c0*/  FMUL.FTZ R53, R53, R177 ;  /* 0x000000b135357220 */ /* 0x000fe20000410000 */
[----:B--2---:R-:W-:Y:S01]  /*c8d0*/  HMMA.16816.F32.BF16 R44, R4, R8, R44 ;  /* 0x00000008042c723c */ /* 0x004fe2000004182c */
[----:B------:R-:W-:-:S02]  /*c8e0*/  FMUL.FTZ R54, R54, R3 ;  /* 0x0000000336367220 */ /* 0x000fc40000410000 */
[----:B------:R-:W-:Y:S01]  /*c8f0*/  FMUL.FTZ R55, R55, R3 ;  /* 0x0000000337377220 */ /* 0x000fe20000410000 */
[----:B------:R-:W2:Y:S01]  /*c900*/  MUFU.EX2 R196, R196 ;  /* 0x000000c400c47308 */ /* 0x000ea20000000800 */
[-C--:B------:R-:W-:Y:S02]  /*c910*/  FMUL.FTZ R56, R56, R177.reuse ;  /* 0x000000b138387220 */ /* 0x080fe40000410000 */
[----:B------:R-:W-:Y:S01]  /*c920*/  FMUL.FTZ R57, R57, R177 ;  /* 0x000000b139397220 */ /* 0x000fe20000410000 */
[----:B------:R-:W-:Y:S01]  /*c930*/  HMMA.16816.F32.BF16 R48, R4, R10, R48 ;  /* 0x0000000a0430723c */ /* 0x000fe20000041830 */
[-C--:B------:R-:W-:Y:S01]  /*c940*/  FMUL.FTZ R58, R58, R3.reuse ;  /* 0x000000033a3a7220 */ /* 0x080fe20000410000 */
[----:B------:R-:W2:Y:S01]  /*c950*/  LDSM.16.MT88.4 R8, [R232+0x14000] ;  /* 0x01400000e808783b */ /* 0x000ea20000004200 */
[----:B------:R-:W-:Y:S01]  /*c960*/  FMUL.FTZ R59, R59, R3 ;  /* 0x000000033b3b7220 */ /* 0x000fe20000410000 */
[----:B------:R-:W2:Y:S01]  /*c970*/  MUFU.EX2 R195, R195 ;  /* 0x000000c300c37308 */ /* 0x000ea20000000800 */
[----:B------:R-:W-:-:S02]  /*c980*/  FMUL.FTZ R60, R60, R177 ;  /* 0x000000b13c3c7220 */ /* 0x000fc40000410000 */
[----:B------:R-:W-:Y:S01]  /*c990*/  FMUL.FTZ R61, R61, R177 ;  /* 0x000000b13d3d7220 */ /* 0x000fe20000410000 */
[C---:B-1----:R-:W-:Y:S01]  /*c9a0*/  HMMA.16816.F32.BF16 R52, R4.reuse, R12, R52 ;  /* 0x0000000c0434723c */ /* 0x042fe20000041834 */
[-C--:B------:R-:W-:Y:S02]  /*c9b0*/  FMUL.FTZ R62, R62, R3.reuse ;  /* 0x000000033e3e7220 */ /* 0x080fe40000410000 */
[----:B------:R-:W-:Y:S01]  /*c9c0*/  FMUL.FTZ R63, R63, R3 ;  /* 0x000000033f3f7220 */ /* 0x000fe20000410000 */
[----:B------:R-:W-:Y:S01]  /*c9d0*/  MUFU.EX2 R194, R194 ;  /* 0x000000c200c27308 */ /* 0x000fe20000000800 */
[-C--:B------:R-:W-:Y:S02]  /*c9e0*/  FMUL.FTZ R64, R64, R177.reuse ;  /* 0x000000b140407220 */ /* 0x080fe40000410000 */
[----:B------:R-:W-:Y:S01]  /*c9f0*/  FMUL.FTZ R65, R65, R177 ;  /* 0x000000b141417220 */ /* 0x000fe20000410000 */
[----:B------:R-:W-:Y:S01]  /*ca00*/  HMMA.16816.F32.BF16 R56, R4, R14, R56 ;  /* 0x0000000e0438723c */ /* 0x000fe20000041838 */
[----:B------:R-:W1:Y:S01]  /*ca10*/  LDSM.16.MT88.4 R12, [R230+0x14000] ;  /* 0x01400000e60c783b */ /* 0x000e620000004200 */
[----:B------:R-:W-:-:S02]  /*ca20*/  FMUL.FTZ R66, R66, R3 ;  /* 0x0000000342427220 */ /* 0x000fc40000410000 */
[----:B------:R-:W-:Y:S01]  /*ca30*/  FMUL.FTZ R67, R67, R3 ;  /* 0x0000000343437220 */ /* 0x000fe20000410000 */
[----:B------:R-:W1:Y:S01]  /*ca40*/  MUFU.EX2 R193, R193 ;  /* 0x000000c100c17308 */ /* 0x000e620000000800 */
[-C--:B------:R-:W-:Y:S02]  /*ca50*/  FMUL.FTZ R68, R68, R177.reuse ;  /* 0x000000b144447220 */ /* 0x080fe40000410000 */
[----:B------:R-:W-:Y:S02]  /*ca60*/  FMUL.FTZ R69, R69, R177 ;  /* 0x000000b145457220 */ /* 0x000fe40000410000 */
[-C--:B------:R-:W-:Y:S01]  /*ca70*/  FMUL.FTZ R70, R70, R3.reuse ;  /* 0x0000000346467220 */ /* 0x080fe20000410000 */
[----:B-----5:R-:W-:Y:S01]  /*ca80*/  HMMA.16816.F32.BF16 R60, R4, R16, R60 ;  /* 0x00000010043c723c */ /* 0x020fe2000004183c */
[----:B------:R-:W-:Y:S01]  /*ca90*/  FMUL.FTZ R71, R71, R3 ;  /* 0x0000000347477220 */ /* 0x000fe20000410000 */
[----:B------:R-:W5:Y:S01]  /*caa0*/  MUFU.EX2 R184, R184 ;  /* 0x000000b800b87308 */ /* 0x000f620000000800 */
[----:B------:R-:W-:-:S02]  /*cab0*/  FMUL.FTZ R72, R72, R177 ;  /* 0x000000b148487220 */ /* 0x000fc40000410000 */
[----:B------:R-:W-:Y:S02]  /*cac0*/  FMUL.FTZ R73, R73, R177 ;  /* 0x000000b149497220 */ /* 0x000fe40000410000 */
[-C--:B------:R-:W-:Y:S01]  /*cad0*/  FMUL.FTZ R74, R74, R3.reuse ;  /* 0x000000034a4a7220 */ /* 0x080fe20000410000 */
[C---:B------:R-:W-:Y:S01]  /*cae0*/  HMMA.16816.F32.BF16 R64, R4.reuse, R18, R64 ;  /* 0x000000120440723c */ /* 0x040fe20000041840 */
[----:B------:R-:W-:Y:S01]  /*caf0*/  FMUL.FTZ R75, R75, R3 ;  /* 0x000000034b4b7220 */ /* 0x000fe20000410000 */
[----:B------:R-:W3:Y:S01]  /*cb00*/  LDSM.16.MT88.4 R16, [R229+0x14000] ;  /* 0x01400000e510783b */ /* 0x000ee20000004200 */
[-C--:B------:R-:W-:Y:S01]  /*cb10*/  FMUL.FTZ R76, R76, R177.reuse ;  /* 0x000000b14c4c7220 */ /* 0x080fe20000410000 */
[----:B------:R-:W-:Y:S01]  /*cb20*/  MUFU.EX2 R183, R183 ;  /* 0x000000b700b77308 */ /* 0x000fe20000000800 */
[----:B------:R-:W-:Y:S02]  /*cb30*/  FMUL.FTZ R77, R77, R177 ;  /* 0x000000b14d4d7220 */ /* 0x000fe40000410000 */
[-C--:B------:R-:W-:Y:S01]  /*cb40*/  FMUL.FTZ R78, R78, R3.reuse ;  /* 0x000000034e4e7220 */ /* 0x080fe20000410000 */
[----:B--2---:R-:W-:Y:S01]  /*cb50*/  HMMA.16816.F32.BF16 R68, R4, R8, R68 ;  /* 0x000000080444723c */ /* 0x004fe20000041844 */
[----:B------:R-:W-:-:S02]  /*cb60*/  FMUL.FTZ R79, R79, R3 ;  /* 0x000000034f4f7220 */ /* 0x000fc40000410000 */
        /* <DEDUP_REMOVED lines=8> */
[----:B------:R-:W-:Y:S01]  /*cbf0*/  MUFU.EX2 R202, R202 ;  /* 0x000000ca00ca7308 */ /* 0x000fe20000000800 */
        /* <DEDUP_REMOVED lines=12> */
[----:B------:R-:W1:Y:S01]  /*ccc0*/  MUFU.EX2 R182, R182 ;  /* 0x000000b600b67308 */ /* 0x000e620000000800 */
[----:B------:R-:W-:Y:S02]  /*ccd0*/  FMUL.FTZ R93, R93, R177 ;  /* 0x000000b15d5d7220 */ /* 0x000fe40000410000 */
[-C--:B------:R-:W-:Y:S02]  /*cce0*/  FMUL.FTZ R94, R94, R3.reuse ;  /* 0x000000035e5e7220 */ /* 0x080fe40000410000 */
[----:B------:R-:W-:Y:S01]  /*ccf0*/  FMUL.FTZ R95, R95, R3 ;  /* 0x000000035f5f7220 */ /* 0x000fe20000410000 */
[----:B---3--:R-:W-:Y:S01]  /*cd00*/  HMMA.16816.F32.BF16 R84, R4, R16, R84 ;  /* 0x000000100454723c */ /* 0x008fe20000041854 */
[-C--:B------:R-:W-:Y:S01]  /*cd10*/  FMUL.FTZ R96, R96, R177.reuse ;  /* 0x000000b160607220 */ /* 0x080fe20000410000 */
[----:B------:R-:W3:Y:S01]  /*cd20*/  MUFU.EX2 R178, R178 ;  /* 0x000000b200b27308 */ /* 0x000ee20000000800 */
[----:B------:R-:W-:-:S02]  /*cd30*/  FMUL.FTZ R97, R97, R177 ;  /* 0x000000b161617220 */ /* 0x000fc40000410000 */
[-C--:B------:R-:W-:Y:S02]  /*cd40*/  FMUL.FTZ R98, R98, R3.reuse ;  /* 0x0000000362627220 */ /* 0x080fe40000410000 */
[----:B------:R-:W-:Y:S01]  /*cd50*/  FMUL.FTZ R99, R99, R3 ;  /* 0x0000000363637220 */ /* 0x000fe20000410000 */
[C---:B------:R-:W-:Y:S01]  /*cd60*/  HMMA.16816.F32.BF16 R88, R4.reuse, R18, R88 ;  /* 0x000000120458723c */ /* 0x040fe20000041858 */
[-C--:B------:R-:W-:Y:S01]  /*cd70*/  FMUL.FTZ R100, R100, R177.reuse ;  /* 0x000000b164647220 */ /* 0x080fe20000410000 */
[----:B------:R-:W3:Y:S01]  /*cd80*/  LDSM.16.MT88.4 R16, [R230+0x16000] ;  /* 0x01600000e610783b */ /* 0x000ee20000004200 */
[----:B------:R-:W-:Y:S01]  /*cd90*/  FMUL.FTZ R101, R101, R177 ;  /* 0x000000b165657220 */ /* 0x000fe20000410000 */
[----:B------:R-:W1:Y:S01]  /*cda0*/  MUFU.EX2 R179, R179 ;  /* 0x000000b300b37308 */ /* 0x000e620000000800 */
[-C--:B------:R-:W-:Y:S02]  /*cdb0*/  FMUL.FTZ R102, R102, R3.reuse ;  /* 0x0000000366667220 */ /* 0x080fe40000410000 */
[----:B------:R-:W-:Y:S01]  /*cdc0*/  FMUL.FTZ R103, R103, R3 ;  /* 0x0000000367677220 */ /* 0x000fe20000410000 */
[----:B--2---:R-:W-:Y:S01]  /*cdd0*/  HMMA.16816.F32.BF16 R92, R4, R8, R92 ;  /* 0x00000008045c723c */ /* 0x004fe2000004185c */
[----:B------:R-:W-:-:S02]  /*cde0*/  FMUL.FTZ R104, R104, R177 ;  /* 0x000000b168687220 */ /* 0x000fc40000410000 */
[----:B------:R-:W-:Y:S02]  /*cdf0*/  FMUL.FTZ R105, R105, R177 ;  /* 0x000000b169697220 */ /* 0x000fe40000410000 */
[-C--:B------:R-:W-:Y:S02]  /*ce00*/  FMUL.FTZ R106, R106, R3.reuse ;  /* 0x000000036a6a7220 */ /* 0x080fe40000410000 */
[----:B------:R-:W-:Y:S01]  /*ce10*/  FMUL.FTZ R107, R107, R3 ;  /* 0x000000036b6b7220 */ /* 0x000fe20000410000 */
[----:B------:R-:W-:Y:S01]  /*ce20*/  HMMA.16816.F32.BF16 R96, R4, R10, R96 ;  /* 0x0000000a0460723c */ /* 0x000fe20000041860 */
[----:B------:R-:W2:Y:S01]  /*ce30*/  LDSM.16.MT88.4 R8, [R229+0x16000] ;  /* 0x01600000e508783b */ /* 0x000ea20000004200 */
[-C--:B------:R-:W-:Y:S02]  /*ce40*/  FMUL.FTZ R108, R108, R177.reuse ;  /* 0x000000b16c6c7220 */ /* 0x080fe40000410000 */
[----:B------:R-:W-:Y:S02]  /*ce50*/  FMUL.FTZ R109, R109, R177 ;  /* 0x000000b16d6d7220 */ /* 0x000fe40000410000 */
[----:B------:R-:W-:-:S02]  /*ce60*/  FMUL.FTZ R110, R110, R3 ;  /* 0x000000036e6e7220 */ /* 0x000fc40000410000 */
[C---:B-1----:R-:W-:Y:S01]  /*ce70*/  HMMA.16816.F32.BF16 R100, R4.reuse, R12, R100 ;  /* 0x0000000c0464723c */ /* 0x042fe20000041864 */
[----:B------:R-:W-:Y:S02]  /*ce80*/  FMUL.FTZ R111, R111, R3 ;  /* 0x000000036f6f7220 */ /* 0x000fe40000410000 */
[-C--:B------:R-:W-:Y:S02]  /*ce90*/  FMUL.FTZ R112, R112, R177.reuse ;  /* 0x000000b170707220 */ /* 0x080fe40000410000 */
[----:B------:R-:W-:Y:S02]  /*cea0*/  FMUL.FTZ R113, R113, R177 ;  /* 0x000000b171717220 */ /* 0x000fe40000410000 */
[-C--:B------:R-:W-:Y:S01]  /*ceb0*/  FMUL.FTZ R114, R114, R3.reuse ;  /* 0x0000000372727220 */ /* 0x080fe20000410000 */
[----:B------:R-:W-:Y:S01]  /*cec0*/  HMMA.16816.F32.BF16 R104, R4, R14, R104 ;  /* 0x0000000e0468723c */ /* 0x000fe20000041868 */
[----:B------:R-:W1:Y:S01]  /*ced0*/  LDSM.16.MT88.4 R12, [R228+0x16000] ;  /* 0x01600000e40c783b */ /* 0x000e620000004200 */
[----:B------:R-:W-:-:S02]  /*cee0*/  FMUL.FTZ R115, R115, R3 ;  /* 0x0000000373737220 */ /* 0x000fc40000410000 */
[-C--:B------:R-:W-:Y:S02]  /*cef0*/  FMUL.FTZ R116, R116, R177.reuse ;  /* 0x000000b174747220 */ /* 0x080fe40000410000 */
[----:B------:R-:W-:Y:S02]  /*cf00*/  FMUL.FTZ R117, R117, R177 ;  /* 0x000000b175757220 */ /* 0x000fe40000410000 */
[-C--:B------:R-:W-:Y:S02]  /*cf10*/  FMUL.FTZ R118, R118, R3.reuse ;  /* 0x0000000376767220 */ /* 0x080fe40000410000 */
[----:B------:R-:W-:Y:S01]  /*cf20*/  FMUL.FTZ R119, R119, R3 ;  /* 0x0000000377777220 */ /* 0x000fe20000410000 */
[----:B---3--:R-:W-:Y:S01]  /*cf30*/  HMMA.16816.F32.BF16 R108, R4, R16, R108 ;  /* 0x00000010046c723c */ /* 0x008fe2000004186c */
[-C--:B------:R-:W-:Y:S02]  /*cf40*/  FMUL.FTZ R120, R120, R177.reuse ;  /* 0x000000b178787220 */ /* 0x080fe40000410000 */
[----:B------:R-:W-:-:S02]  /*cf50*/  FMUL.FTZ R121, R121, R177 ;  /* 0x000000b179797220 */ /* 0x000fc40000410000 */
[-C--:B------:R-:W-:Y:S02]  /*cf60*/  FMUL.FTZ R122, R122, R3.reuse ;  /* 0x000000037a7a7220 */ /* 0x080fe40000410000 */
[----:B------:R-:W-:Y:S01]  /*cf70*/  FMUL.FTZ R123, R123, R3 ;  /* 0x000000037b7b7220 */ /* 0x000fe20000410000 */
[C---:B------:R-:W-:Y:S01]  /*cf80*/  HMMA.16816.F32.BF16 R112, R4.reuse, R18, R112 ;  /* 0x000000120470723c */ /* 0x040fe20000041870 */
[-C--:B------:R-:W-:Y:S01]  /*cf90*/  FMUL.FTZ R124, R124, R177.reuse ;  /* 0x000000b17c7c7220 */ /* 0x080fe20000410000 */
[----:B------:R-:W3:Y:S01]  /*cfa0*/  LDSM.16.MT88.4 R16, [R229+0x10800] ;  /* 0x01080000e510783b */ /* 0x000ee20000004200 */
[----:B------:R-:W-:Y:S02]  /*cfb0*/  FMUL.FTZ R125, R125, R177 ;  /* 0x000000b17d7d7220 */ /* 0x000fe40000410000 */
        /* <DEDUP_REMOVED lines=9> */
[----:B------:R-:W-:Y:S02]  /*d050*/  FFMA.FTZ R174, R251, R177, R174 ;  /* 0x000000b1fbae7223 */ /* 0x000fe400000100ae */
[----:B------:R-:W-:Y:S02]  /*d060*/  FFMA.FTZ R3, R250, R3, R165 ;  /* 0x00000003fa037223 */ /* 0x000fe400000100a5 */
[----:B------:R-:W-:-:S02]  /*d070*/  FADD.FTZ R173, R173, R174 ;  /* 0x000000aeadad7221 */ /* 0x000fc40000010000 */
[C---:B-1----:R-:W-:Y:S01]  /*d080*/  HMMA.16816.F32.BF16 R124, R4.reuse, R12, R124 ;  /* 0x0000000c047c723c */ /* 0x042fe2000004187c */
        /* <DEDUP_REMOVED lines=21> */
[----:B------:R-:W-:Y:S01]  /*d1e0*/  HMMA.16816.F32.BF16 R152, R4, R20, R152 ;  /* 0x000000140498723c */ /* 0x000fe20000041898 */
[----:B------:R-:W-:Y:S02]  /*d1f0*/  FADD.FTZ R188, R200, R188 ;  /* 0x000000bcc8bc7221 */ /* 0x000fe40000010000 */
[----:B------:R-:W-:-:S05]  /*d200*/  FADD.FTZ R192, R196, R192 ;  /* 0x000000c0c4c07221 */ /* 0x000fca0000010000 */
        /* <DEDUP_REMOVED lines=44> */
[C---:B--2---:R-:W-:Y:S08]  /*d4d0*/  HMMA.16816.F32.BF16 R124, R4.reuse, R8, R124 ;  /* 0x00000008047c723c */ /* 0x044ff0000004187c */
        /* <DEDUP_REMOVED lines=12> */
[C---:B-1----:R-:W-:Y:S01]  /*d5a0*/  HMMA.16816.F32.BF16 R36, R4.reuse, R20, R36 ;  /* 0x000000140424723c */ /* 0x042fe20000041824 */
        /* <DEDUP_REMOVED lines=98> */
[----:B------:R-:W-:Y:S08]  /*dbd0*/  HMMA.16816.F32.BF16 R128, R4, R14, R128 ;  /* 0x0000000e0480723c */ /* 0x000ff00000041880 */
.L_x_2508:
[----:B------:R-:W-:-:S06]  /*dbe0*/  UISETP.GE.AND UP0, UPT, UR28, 0x1, UPT ;  /* 0x000000011c00788c */ /* 0x000fcc000bf06270 */
[----:B------:R-:W-:-:S13]  /*dbf0*/  PLOP3.LUT P0, PT, PT, PT, UP0, 0x80, 0x0 ;  /* 0x000000000000781c */ /* 0x000fda0003f0f008 */
[----:B------:R-:W-:Y:S05]  /*dc00*/  @!P0 BRA `(.L_x_2516) ;  /* 0x0000515000008947 */ /* 0x000fea0003800000 */
[----:B------:R-:W-:Y:S01]  /*dc10*/  IABS R2, c[0x0][0x2d0] ;  /* 0x0000b40000027a13 */ /* 0x000fe20000000000 */
[----:B------:R-:W-:Y:S01]  /*dc20*/  ULEA UR6, -UR8, URZ, 0x6 ;  /* 0x0000003f08067291 */ /* 0x000fe2000f8e313f */
[----:B------:R-:W-:Y:S01]  /*dc30*/  IABS R0, c[0x0][0x2d0] ;  /* 0x0000b40000007a13 */ /* 0x000fe20000000000 */
[----:B------:R-:W-:Y:S01]  /*dc40*/  ULEA UR20, -UR10, URZ, 0x6 ;  /* 0x0000003f0a147291 */ /* 0x000fe2000f8e313f */
[----:B------:R-:W1:Y:S01]  /*dc50*/  R2UR UR18, R2 ;  /* 0x00000000021273c2 */ /* 0x000e6200000e0000 */
[----:B------:R-:W-:Y:S02]  /*dc60*/  UMOV UR8, URZ ;  /* 0x0000003f00087c82 */ /* 0x000fe40008000000 */
[----:B------:R-:W-:Y:S01]  /*dc70*/  UMOV UR10, URZ ;  /* 0x0000003f000a7c82 */ /* 0x000fe20008000000 */
[----:B------:R-:W-:Y:S01]  /*dc80*/  IMAD.U32 R247, RZ, RZ, UR6 ;  /* 0x00000006fff77e24 */ /* 0x000fe2000f8e00ff */
[----:B------:R-:W-:Y:S02]  /*dc90*/  USHF.R.S32.HI UR7, URZ, 0x1f, UR6 ;  /* 0x0000001f3f077899 */ /* 0x000fe40008011406 */
[----:B------:R-:W-:Y:S01]  /*dca0*/  ULDC UR12, c[0x0][0x2d0] ;  /* 0x0000b400000c7ab9 */ /* 0x000fe20000000800 */
[----:B------:R-:W2:Y:S01]  /*dcb0*/  R2UR UR16, R0 ;  /* 0x00000000001073c2 */ /* 0x000ea200000e0000 */
[----:B------:R-:W-:-:S02]  /*dcc0*/  ULDC UR5, c[0x0][0x2d0] ;  /* 0x0000b40000057ab9 */ /* 0x000fc40000000800 */
[----:B------:R-:W-:Y:S01]  /*dcd0*/  IMAD.U32 R246, RZ, RZ, UR7 ;  /* 0x00000007fff67e24 */ /* 0x000fe2000f8e00ff */
[----:B------:R-:W-:Y:S02]  /*dce0*/  UISETP.NE.AND UP1, UPT, URZ, UR12, UPT ;  /* 0x0000000c3f00728c */ /* 0x000fe4000bf25270 */
[----:B------:R-:W-:Y:S02]  /*dcf0*/  ULOP3.LUT UR17, URZ, UR12, URZ, 0x33, !UPT ;  /* 0x0000000c3f117292 */ /* 0x000fe4000f8e333f */
[----:B------:R-:W-:Y:S02]  /*dd00*/  USHF.R.S32.HI UR13, URZ, 0x1f, UR20 ;  /* 0x0000001f3f0d7899 */ /* 0x000fe40008011414 */
[----:B------:R-:W-:Y:S02]  /*dd10*/  UISETP.NE.AND UP0, UPT, URZ, UR5, UPT ;  /* 0x000000053f00728c */ /* 0x000fe4000bf05270 */
        /* <DEDUP_REMOVED lines=10> */
[----:B-1----:R1:W3:Y:S08]  /*ddc0*/  R2UR UR11, R2 ;  /* 0x00000000020b73c2 */ /* 0x0022f000000e0000 */
[----:B--2---:R2:W4:Y:S01]  /*ddd0*/  R2UR UR9, R0 ;  /* 0x00000000000973c2 */ /* 0x00452200000e0000 */
[----:B-1----:R-:W-:Y:S01]  /*dde0*/  IMAD.MOV.U32 R2, RZ, RZ, R164 ;  /* 0x000000ffff027224 */ /* 0x002fe200078e00a4 */
[----:B---3--:R-:W-:-:S04]  /*ddf0*/  UIADD3 UR36, URZ, -UR11, URZ ;  /* 0x8000000b3f247290 */ /* 0x008fc8000fffe03f */
[----:B------:R-:W-:Y:S01]  /*de00*/  UIMAD UR36, UR36, UR18, URZ ;  /* 0x00000012242472a4 */ /* 0x000fe2000f8e023f */
[----:B--2---:R-:W-:Y:S01]  /*de10*/  IMAD.MOV.U32 R0, RZ, RZ, R3 ;  /* 0x000000ffff007224 */ /* 0x004fe200078e0003 */
[----:B----4-:R-:W-:Y:S02]  /*de20*/  UIADD3 UR22, URZ, -UR9, URZ ;  /* 0x800000093f167290 */ /* 0x010fe4000fffe03f */
[----:B------:R-:W-:Y:S02]  /*de30*/  UIMAD.WIDE.U32 UR36, UR11, UR36, UR10 ;  /* 0x000000240b2472a5 */ /* 0x000fe4000f8e000a */
[----:B------:R-:W-:Y:S02]  /*de40*/  UIMAD UR22, UR22, UR16, URZ ;  /* 0x00000010161672a4 */ /* 0x000fe4000f8e023f */
[----:B------:R-:W-:Y:S02]  /*de50*/  ULDC.64 UR10, c[0x0][0x1a0] ;  /* 0x00006800000a7ab9 */ /* 0x000fe40000000a00 */
[----:B------:R-:W-:-:S02]  /*de60*/  UIMAD.WIDE.U32 UR22, UR9, UR22, UR8 ;  /* 0x00000016091672a5 */ /* 0x000fc4000f8e0008 */
[----:B------:R-:W-:Y:S02]  /*de70*/  UMOV UR19, UR37 ;  /* 0x0000002500137c82 */ /* 0x000fe40008000000 */
[----:B------:R-:W-:-:S03]  /*de80*/  ULDC.64 UR8, c[0x0][0x198] ;  /* 0x0000660000087ab9 */ /* 0x000fc60000000a00 */
[----:B------:R-:W-:Y:S02]  /*de90*/  UMOV UR15, UR23 ;  /* 0x00000017000f7c82 */ /* 0x000fe40008000000 */
.L_x_2520:
        /* <DEDUP_REMOVED lines=60> */
[----:B------:R1:W2:Y:S03]  /*e260*/  LDG.E R3, [R4.64] ;  /* 0x0000002204037981 */ /* 0x0002a6000c1e1900 */
[----:B------:R-:W-:Y:S01]  /*e270*/  UIMAD UR22, UR23, UR10, UR22 ;  /* 0x0000000a171672a4 */ /* 0x000fe2000f8e0216 */
[----:B----4-:R-:W-:Y:S01]  /*e280*/  MOV R7, UR37 ;  /* 0x0000002500077c02 */ /* 0x010fe20008000f00 */
[----:B------:R-:W-:Y:S02]  /*e290*/  UIMAD.WIDE.U32 UR36, UR10, UR36, URZ ;  /* 0x000000240a2472a5 */ /* 0x000fe4000f8e003f */
[----:B------:R-:W-:Y:S02]  /*e2a0*/  UMOV UR23, UR10 ;  /* 0x0000000a00177c82 */ /* 0x000fe40008000000 */
        /* <DEDUP_REMOVED lines=13> */
.L_x_2517:
[----:B------:R-:W-:Y:S01]  /*e380*/  ISETP.GE.AND P6, PT, R244, c[0x0][0x220], PT ;  /* 0x00008800f4007a0c */ /* 0x000fe20003fc6270 */
[----:B------:R-:W-:Y:S01]  /*e390*/  UISETP.GE.AND UP2, UPT, UR28, 0x2, UPT ;  /* 0x000000021c00788c */ /* 0x000fe2000bf46270 */
[-C--:B------:R-:W-:Y:S02]  /*e3a0*/  LEA R196, P0, R7, R180.reuse, 0x1 ;  /* 0x000000b407c47211 */ /* 0x080fe400078008ff */
[----:B------:R-:W-:Y:S02]  /*e3b0*/  ISETP.GE.AND P5, PT, R241, c[0x0][0x220], PT ;  /* 0x00008800f1007a0c */ /* 0x000fe40003fa6270 */
[-C--:B------:R-:W-:Y:S02]  /*e3c0*/  LEA.HI.X R197, R7, R167.reuse, R3, 0x1, P0 ;  /* 0x000000a707c57211 */ /* 0x080fe400000f0c03 */
[----:B------:R-:W-:Y:S02]  /*e3d0*/  ISETP.GE.AND P4, PT, R240, c[0x0][0x220], PT ;  /* 0x00008800f0007a0c */ /* 0x000fe40003f86270 */
[----:B------:R-:W-:Y:S02]  /*e3e0*/  ISETP.GE.AND P3, PT, R239, c[0x0][0x220], PT ;  /* 0x00008800ef007a0c */ /* 0x000fe40003f66270 */
[----:B------:R-:W-:Y:S01]  /*e3f0*/  IADD3 R6, P1, R7, UR27, RZ ;  /* 0x0000001b07067c10 */ /* 0x000fe2000ff3e0ff */
[----:B------:R-:W-:Y:S03]  /*e400*/  @P6 STS.128 [R243+0x10000], RZ ;  /* 0x010000fff3006388 */ /* 0x000fe60000000c00 */
[----:B------:R-:W-:Y:S01]  /*e410*/  IADD3.X R5, R3, UR26, RZ, P1, !PT ;  /* 0x0000001a03057c10 */ /* 0x000fe20008ffe4ff */
[--C-:B------:R-:W-:Y:S01]  /*e420*/  @!P5 IMAD.MOV.U32 R28, RZ, RZ, R196.reuse ;  /* 0x000000ffff1cd224 */ /* 0x100fe200078e00c4 */
[----:B------:R-:W-:Y:S01]  /*e430*/  @!PT LDS RZ, [RZ] ;  /* 0x00000000fffff984 */ /* 0x000fe20000000800 */
[----:B------:R-:W-:Y:S01]  /*e440*/  @!PT LDS RZ, [RZ] ;  /* 0x00000000fffff984 */ /* 0x000fe20000000800 */
[----:B------:R-:W-:Y:S01]  /*e450*/  @!PT LDS RZ, [RZ] ;  /* 0x00000000fffff984 */ /* 0x000fe20000000800 */
[----:B------:R1:W-:Y:S01]  /*e460*/  @!P6 LDGSTS.E.BYPASS.LTC128B.128 [R243+0x10000], [R196.64] ;  /* 0x10000000c4f3efae */ /* 0x0003e2000b901d62 */
[----:B------:R-:W-:Y:S01]  /*e470*/  @!P5 IMAD.MOV.U32 R29, RZ, RZ, R197 ;  /* 0x000000ffff1dd224 */ /* 0x000fe200078e00c5 */
[CC--:B------:R-:W-:Y:S02]  /*e480*/  @!P6 LEA R16, P1, R6.reuse, R180.reuse, 0x1 ;  /* 0x000000b40610e211 */ /* 0x0c0fe400078208ff */
[CC--:B------:R-:W-:Y:S01]  /*e490*/  @!P5 LEA R12, P0, R6.reuse, R180.reuse, 0x1 ;  /* 0x000000b4060cd211 */ /* 0x0c0fe200078008ff */
[----:B------:R-:W-:Y:S01]  /*e4a0*/  @P5 STS.128 [R243+0x12000], RZ ;  /* 0x012000fff3005388 */ /* 0x000fe20000000c00 */
[CCC-:B------:R-:W-:Y:S02]  /*e4b0*/  @!P6 LEA.HI.X R17, R6.reuse, R167.reuse, R5.reuse, 0x1, P1 ;  /* 0x000000a70611e211 */ /* 0x1c0fe400008f0c05 */
[CCC-:B------:R-:W-:Y:S02]  /*e4c0*/  @!P5 LEA.HI.X R13, R6.reuse, R167.reuse, R5.reuse, 0x1, P0 ;  /* 0x000000a7060dd211 */ /* 0x1c0fe400000f0c05 */
[----:B------:R-:W-:Y:S01]  /*e4d0*/  @!PT LDS RZ, [RZ] ;  /* 0x00000000fffff984 */ /* 0x000fe20000000800 */
[----:B------:R-:W-:Y:S01]  /*e4e0*/  @!PT LDS RZ, [RZ] ;  /* 0x00000000fffff984 */ /* 0x000fe20000000800 */
[----:B------:R-:W-:Y:S01]  /*e4f0*/  @!PT LDS RZ, [RZ] ;  /* 0x00000000fffff984 */ /* 0x000fe20000000800 */
[----:B------:R2:W-:Y:S01]  /*e500*/  @!P5 LDGSTS.E.BYPASS.LTC128B.128 [R243+0x12000], [R28.64+0x80] ;  /* 0x120000801cf3dfae */ /* 0x0005e2000b901d62 */
[C---:B------:R-:W-:Y:S02]  /*e510*/  IADD3 R4, P2, R6.reuse, UR27, RZ ;  /* 0x0000001b06047c10 */ /* 0x040fe4000ff5e0ff */
[CC--:B------:R-:W-:Y:S02]  /*e520*/  @!P3 LEA R8, P1, R6.reuse, R180.reuse, 0x1 ;  /* 0x000000b40608b211 */ /* 0x0c0fe400078208ff */
[----:B------:R-:W-:Y:S01]  /*e530*/  @P4 STS.128 [R243+0x14000], RZ ;  /* 0x014000fff3004388 */ /* 0x000fe20000000c00 */
[----:B------:R-:W-:Y:S02]  /*e540*/  IADD3.X R3, R5, UR26, RZ, P2, !PT ;  /* 0x0000001a05037c10 */ /* 0x000fe400097fe4ff */
[CC--:B------:R-:W-:Y:S02]  /*e550*/  @!P4 LEA R10, P2, R6.reuse, R180.reuse, 0x1 ;  /* 0x000000b4060ac211 */ /* 0x0c0fe400078408ff */
[CCC-:B------:R-:W-:Y:S02]  /*e560*/  @!P3 LEA.HI.X R9, R6.reuse, R167.reuse, R5.reuse, 0x1, P1 ;  /* 0x000000a70609b211 */ /* 0x1c0fe400008f0c05 */
[-C--:B------:R-:W-:Y:S02]  /*e570*/  @!P4 LEA.HI.X R11, R6, R167.reuse, R5, 0x1, P2 ;  /* 0x000000a7060bc211 */ /* 0x080fe400010f0c05 */
[CC--:B------:R-:W-:Y:S02]  /*e580*/  @!P6 LEA R14, P0, R4.reuse, R180.reuse, 0x1 ;  /* 0x000000b4040ee211 */ /* 0x0c0fe400078008ff */
[CC--:B------:R-:W-:Y:S02]  /*e590*/  @!P5 LEA R20, P2, R4.reuse, R180.reuse, 0x1 ;  /* 0x000000b40414d211 */ /* 0x0c0fe400078408ff */
[CCC-:B------:R-:W-:Y:S02]  /*e5a0*/  @!P6 LEA.HI.X R15, R4.reuse, R167.reuse, R3.reuse, 0x1, P0 ;  /* 0x000000a7040fe211 */ /* 0x1c0fe400000f0c03 */
[CCC-:B------:R-:W-:Y:S02]  /*e5b0*/  @!P5 LEA.HI.X R21, R4.reuse, R167.reuse, R3.reuse, 0x1, P2 ;  /* 0x000000a70415d211 */ /* 0x1c0fe400010f0c03 */
[CC--:B------:R-:W-:Y:S02]  /*e5c0*/  @!P4 LEA R18, P1, R4.reuse, R180.reuse, 0x1 ;  /* 0x000000b40412c211 */ /* 0x0c0fe400078208ff */
[C---:B------:R-:W-:Y:S02]  /*e5d0*/  @!P3 LEA R6, P0, R4.reuse, R180, 0x1 ;  /* 0x000000b40406b211 */ /* 0x040fe400078008ff */
[CC--:B------:R-:W-:Y:S01]  /*e5e0*/  @!P4 LEA.HI.X R19, R4.reuse, R167.reuse, R3, 0x1, P1 ;  /* 0x000000a70413c211 */ /* 0x0c0fe200008f0c03 */
[----:B--2---:R-:W-:Y:S01]  /*e5f0*/  @!P4 IMAD.MOV.U32 R29, RZ, RZ, R197 ;  /* 0x000000ffff1dc224 */ /* 0x004fe200078e00c5 */
[----:B------:R-:W-:Y:S02]  /*e600*/  @!P4 MOV R28, R196 ;  /* 0x000000c4001cc202 */ /* 0x000fe40000000f00 */
[CC--:B------:R-:W-:Y:S02]  /*e610*/  @!P3 LEA.HI.X R7, R4.reuse, R167.reuse, R3, 0x1, P0 ;  /* 0x000000a70407b211 */ /* 0x0c0fe400000f0c03 */
[----:B------:R-:W-:Y:S01]  /*e620*/  IADD3 R5, P2, R4, UR27, RZ ;  /* 0x0000001b04057c10 */ /* 0x000fe2000ff5e0ff */
[----:B------:R-:W-:Y:S01]  /*e630*/  @!PT LDS RZ, [RZ] ;  /* 0x00000000fffff984 */ /* 0x000fe20000000800 */
[----:B------:R-:W-:Y:S01]  /*e640*/  @!PT LDS RZ, [RZ] ;  /* 0x00000000fffff984 */ /* 0x000fe20000000800 */
[----:B------:R-:W-:Y:S01]  /*e650*/  @!PT LDS RZ, [RZ] ;  /* 0x00000000fffff984 */ /* 0x000fe20000000800 */
[----:B------:R2:W-:Y:S03]  /*e660*/  @!P4 LDGSTS.E.BYPASS.LTC128B.128 [R243+0x14000], [R28.64+0x100] ;  /* 0x140001001cf3cfae */ /* 0x0005e6000b901d62 */
[-C--:B------:R-:W-:Y:S02]  /*e670*/  @!P6 LEA R26, P0, R5, R180.reuse, 0x1 ;  /* 0x000000b4051ae211 */ /* 0x080fe400078008ff */
[----:B------:R-:W-:Y:S01]  /*e680*/  @P3 STS.128 [R243+0x16000], RZ ;  /* 0x016000fff3003388 */ /* 0x000fe20000000c00 */
[----:B------:R-:W-:Y:S02]  /*e690*/  IADD3.X R3, R3, UR26, RZ, P2, !PT ;  /* 0x0000001a03037c10 */ /* 0x000fe400097fe4ff */
[CC--:B------:R-:W-:Y:S02]  /*e6a0*/  @!P5 LEA R24, P2, R5.reuse, R180.reuse, 0x1 ;  /* 0x000000b40518d211 */ /* 0x0c0fe400078408ff */
[CCC-:B------:R-:W-:Y:S02]  /*e6b0*/  @!P6 LEA.HI.X R27, R5.reuse, R167.reuse, R3.reuse, 0x1, P0 ;  /* 0x000000a7051be211 */ /* 0x1c0fe400000f0c03 */
[CCC-:B------:R-:W-:Y:S02]  /*e6c0*/  @!P5 LEA.HI.X R25, R5.reuse, R167.reuse, R3.reuse, 0x1, P2 ;  /* 0x000000a70519d211 */ /* 0x1c0fe400010f0c03 */
[CC--:B------:R-:W-:Y:S02]  /*e6d0*/  @!P4 LEA R22, P1, R5.reuse, R180.reuse, 0x1 ;  /* 0x000000b40516c211 */ /* 0x0c0fe400078208ff */
[C---:B------:R-:W-:Y:S02]  /*e6e0*/  @!P3 LEA R4, P0, R5.reuse, R180, 0x1 ;  /* 0x000000b40504b211 */ /* 0x040fe400078008ff */
[CCC-:B------:R-:W-:Y:S02]  /*e6f0*/  @!P4 LEA.HI.X R23, R5.reuse, R167.reuse, R3.reuse, 0x1, P1 ;  /* 0x000000a70517c211 */ /* 0x1c0fe400008f0c03 */
[----:B------:R-:W-:Y:S02]  /*e700*/  @!P3 LEA.HI.X R5, R5, R167, R3, 0x1, P0 ;  /* 0x000000a70505b211 */ /* 0x000fe400000f0c03 */
[----:B------:R-:W-:Y:S01]  /*e710*/  PLOP3.LUT P0, PT, PT, PT, UP2, 0x80, 0x0 ;  /* 0x000000000000781c */ /* 0x000fe20003f0f028 */
[--C-:B--2---:R-:W-:Y:S01]  /*e720*/  @!P3 IMAD.MOV.U32 R28, RZ, RZ, R196.reuse ;  /* 0x000000ffff1cb224 */ /* 0x104fe200078e00c4 */
[-C--:B------:R-:W-:Y:S05]  /*e730*/  @!P3 MOV R29, R197.reuse ;  /* 0x000000c5001db202 */ /* 0x080fea0000000f00 */
        /* <DEDUP_REMOVED lines=65> */
[----:B-----5:R-:W2:Y:S05]  /*eb50*/  LDSM.16.M88.4 R8, [R237+0x8000] ;  /* 0x00800000ed08783b */ /* 0x020eaa0000000200 */
[----:B---3--:R-:W4:Y:S05]  /*eb60*/  LDSM.16.M88.4 R16, [R237+0x8800] ;  /* 0x00880000ed10783b */ /* 0x008f2a0000000200 */
[----:B-1----:R-:W1:Y:S05]  /*eb70*/  LDSM.16.M88.4 R24, [R237+0x9000] ;  /* 0x00900000ed18783b */ /* 0x002e6a0000000200 */
[----:B------:R-:W0:Y:S05]  /*eb80*/  LDGDEPBAR ;  /* 0x00000000000079af */ /* 0x000e2a0000000000 */
        /* <DEDUP_REMOVED lines=10> */
[----:B------:R-:W4:Y:S05]  /*ec30*/  LDSM.16.M88.4 R192, [R231+0x8000] ;  /* 0x00800000e7c0783b */ /* 0x000f2a0000000200 */
[----:B------:R-:W-:Y:S02]  /*ec40*/  LDSM.16.M88.4 R200, [R231+0x9800] ;  /* 0x00980000e7c8783b */ /* 0x000fe40000000200 */
[C---:B------:R-:W-:Y:S03]  /*ec50*/  HMMA.16816.F32.BF16 R16, R32.reuse, R18, RZ ;  /* 0x000000122010723c */ /* 0x040fe600000418ff */
[----:B------:R-:W-:Y:S05]  /*ec60*/  LDSM.16.M88.4 R204, [R233] ;  /* 0x00000000e9cc783b */ /* 0x000fea0000000200 */
[C---:B-1----:R-:W-:Y:S01]  /*ec70*/  HMMA.16816.F32.BF16 R20, R32.reuse, R24, RZ ;  /* 0x000000182014723c */ /* 0x042fe200000418ff */
[----:B------:R-:W-:Y:S07]  /*ec80*/  LDSM.16.M88.4 R208, [R224] ;  /* 0x00000000e0d0783b */ /* 0x000fee0000000200 */
[C---:B------:R-:W-:Y:S08]  /*ec90*/  HMMA.16816.F32.BF16 R24, R32.reuse, R26, RZ ;  /* 0x0000001a2018723c */ /* 0x040ff000000418ff */
[C---:B---3--:R-:W-:Y:S08]  /*eca0*/  HMMA.16816.F32.BF16 R28, R32.reuse, R164, RZ ;  /* 0x000000a4201c723c */ /* 0x048ff000000418ff */
[----:B------:R-:W-:Y:S01]  /*ecb0*/  HMMA.16816.F32.BF16 R32, R32, R166, RZ ;  /* 0x000000a62020723c */ /* 0x000fe200000418ff */
[----:B------:R-:W1:Y:S07]  /*ecc0*/  LDSM.16.M88.4 R164, [R231+0x8800] ;  /* 0x00880000e7a4783b */ /* 0x000e6e0000000200 */
[C---:B-----5:R-:W-:Y:S07]  /*ecd0*/  HMMA.16816.F32.BF16 R4, R168.reuse, R172, R4 ;  /* 0x000000aca804723c */ /* 0x060fee0000041804 */
[----:B------:R-:W-:Y:S01]  /*ece0*/  IMAD.MOV.U32 R172, RZ, RZ, R196 ;  /* 0x000000ffffac7224 */ /* 0x000fe200078e00c4 */
[C---:B------:R-:W-:Y:S04]  /*ecf0*/  HMMA.16816.F32.BF16 R8, R168.reuse, R174, R8 ;  /* 0x000000aea808723c */ /* 0x040fe80000041808 */
[----:B------:R-:W-:Y:S02]  /*ed00*/  MOV R173, R197 ;  /* 0x000000c500ad7202 */ /* 0x000fe40000000f00 */
[----:B------:R-:W3:Y:S02]  /*ed10*/  LDSM.16.M88.4 R196, [R231+0x9000] ;  /* 0x00900000e7c4783b */ /* 0x000ee40000000200 */
        /* <DEDUP_REMOVED lines=8> */
[----:B------:R-:W2:Y:S05]  /*eda0*/  LDSM.16.M88.4 R168, [R224+0x800] ;  /* 0x00080000e0a8783b */ /* 0x000eaa0000000200 */
[----:B------:R-:W-:Y:S02]  /*edb0*/  LDSM.16.M88.4 R184, [R237+0xa000] ;  /* 0x00a00000edb8783b */ /* 0x000fe40000000200 */
[C---:B----4-:R-:W-:Y:S07]  /*edc0*/  HMMA.16816.F32.BF16 R4, R188.reuse, R192, R4 ;  /* 0x000000c0bc04723c */ /* 0x050fee0000041804 */
[----:B------:R-:W-:Y:S01]  /*edd0*/  IMAD.MOV.U32 R192, RZ, RZ, R172 ;  /* 0x000000ffffc07224 */ /* 0x000fe200078e00ac */
[C---:B------:R-:W-:Y:S04]  /*ede0*/  HMMA.16816.F32.BF16 R8, R188.reuse, R194, R8 ;  /* 0x000000c2bc08723c */ /* 0x040fe80000041808 */
[----:B------:R-:W-:Y:S02]  /*edf0*/  MOV R193, R173 ;  /* 0x000000ad00c17202 */ /* 0x000fe40000000f00 */
[----:B------:R-:W4:Y:S02]  /*ee00*/  LDSM.16.M88.4 R172, [R224+0x1000] ;  /* 0x00100000e0ac783b */ /* 0x000f240000000200 */
        /* <DEDUP_REMOVED lines=8> */
[----:B------:R-:W3:Y:S05]  /*ee90*/  LDSM.16.M88.4 R188, [R237+0xb000] ;  /* 0x00b00000edbc783b */ /* 0x000eea0000000200 */
[----:B------:R-:W-:Y:S02]  /*eea0*/  LDSM.16.M88.4 R200, [R223] ;  /* 0x00000000dfc8783b */ /* 0x000fe40000000200 */
[C---:B------:R-:W-:Y:S07]  /*eeb0*/  HMMA.16816.F32.BF16 R4, R204.reuse, R208, R4 ;  /* 0x000000d0cc04723c */ /* 0x040fee0000041804 */
[----:B------:R-:W-:Y:S01]  /*eec0*/  IMAD.MOV.U32 R208, RZ, RZ, R192 ;  /* 0x000000ffffd07224 */ /* 0x000fe200078e00c0 */
[C---:B------:R-:W-:Y:S04]  /*eed0*/  HMMA.16816.F32.BF16 R8, R204.reuse, R210, R8 ;  /* 0x000000d2cc08723c */ /* 0x040fe80000041808 */
[----:B------:R-:W-:Y:S02]  /*eee0*/  MOV R209, R193 ;  /* 0x000000c100d17202 */ /* 0x000fe40000000f00 */
[----:B------:R-:W5:Y:S02]  /*eef0*/  LDSM.16.M88.4 R192, [R237+0xb800] ;  /* 0x00b80000edc0783b */ /* 0x000f640000000200 */
[C---:B--2---:R-:W-:Y:S08]  /*ef00*/  HMMA.16816.F32.BF16 R12, R204.reuse, R168, R12 ;  /* 0x000000a8cc0c723c */ /* 0x044ff0000004180c */
[C---:B------:R-:W-:Y:S01]  /*ef10*/  HMMA.16816.F32.BF16 R16, R204.reuse, R170, R16 ;  /* 0x000000aacc10723c */ /* 0x040fe20000041810 */
[----:B------:R-:W2:Y:S07]  /*ef20*/  LDSM.16.M88.4 R168, [R222] ;  /* 0x00000000dea8783b */ /* 0x000eae0000000200 */
[C---:B----4-:R-:W-:Y:S08]  /*ef30*/  HMMA.16816.F32.BF16 R20, R204.reuse, R172, R20 ;  /* 0x000000accc14723c */ /* 0x050ff00000041814 */
[C---:B------:R-:W-:Y:S01]  /*ef40*/  HMMA.16816.F32.BF16 R24, R204.reuse, R174, R24 ;  /* 0x000000aecc18723c */ /* 0x040fe20000041818 */
[----:B------:R-:W4:Y:S07]  /*ef50*/  LDSM.16.M88.4 R172, [R221] ;  /* 0x00000000ddac783b */ /* 0x000f2e0000000200 */
[C---:B------:R-:W-:Y:S08]  /*ef60*/  HMMA.16816.F32.BF16 R28, R204.reuse, R176, R28 ;  /* 0x000000b0cc1c723c */ /* 0x040ff0000004181c */
[----:B------:R-:W-:Y:S01]  /*ef70*/  HMMA.16816.F32.BF16 R32, R204, R178, R32 ;  /* 0x000000b2cc20723c */ /* 0x000fe20000041820 */
[----:B------:R-:W2:Y:S05]  /*ef80*/  LDSM.16.M88.4 R176, [R220] ;  /* 0x00000000dcb0783b */ /* 0x000eaa0000000200 */
[----:B------:R-:W-:Y:S02]  /*ef90*/  LDSM.16.M88.4 R204, [R234+0x2000] ;  /* 0x00200000eacc783b */ /* 0x000fe40000000200 */
[C---:B------:R-:W-:Y:S07]  /*efa0*/  HMMA.16816.F32.BF16 R4, R180.reuse, R184, R4 ;  /* 0x000000b8b404723c */ /* 0x040fee0000041804 */
[----:B------:R-:W-:Y:S01]  /*efb0*/  IMAD.MOV.U32 R184, RZ, RZ, R208 ;  /* 0x000000ffffb87224 */ /* 0x000fe200078e00d0 */
[C---:B------:R-:W-:Y:S04]  /*efc0*/  HMMA.16816.F32.BF16 R8, R180.reuse, R186, R8 ;  /* 0x000000bab408723c */ /* 0x040fe80000041808 */
[----:B------:R-:W-:Y:S02]  /*efd0*/  MOV R185, R209 ;  /* 0x000000d100b97202 */ /* 0x000fe40000000f00 */
[----:B------:R-:W2:Y:S02]  /*efe0*/  LDSM.16.M88.4 R208, [R231+0xa000] ;  /* 0x00a00000e7d0783b */ /* 0x000ea40000000200 */
[C---:B-1----:R-:W-:Y:S08]  /*eff0*/  HMMA.16816.F32.BF16 R12, R180.reuse, R164, R12 ;  /* 0x000000a4b40c723c */ /* 0x042ff0000004180c */
[C---:B------:R-:W-:Y:S01]  /*f000*/  HMMA.16816.F32.BF16 R16, R180.reuse, R166, R16 ;  /* 0x000000a6b410723c */ /* 0x040fe20000041810 */
[----:B------:R-:W1:Y:S07]  /*f010*/  LDSM.16.M88.4 R164, [R231+0xa800] ;  /* 0x00a80000e7a4783b */ /* 0x000e6e0000000200 */
[C---:B---3--:R-:W-:Y:S08]  /*f020*/  HMMA.16816.F32.BF16 R20, R180.reuse, R188, R20 ;  /* 0x000000bcb414723c */ /* 0x048ff00000041814 */
[C---:B------:R-:W-:Y:S01]  /*f030*/  HMMA.16816.F32.BF16 R24, R180.reuse, R190, R24 ;  /* 0x000000beb418723c */ /* 0x040fe20000041818 */
[----:B------:R-:W-:Y:S07]  /*f040*/  LDSM.16.M88.4 R188, [R233+0x2000] ;  /* 0x00200000e9bc783b */ /* 0x000fee0000000200 */
[C---:B-----5:R-:W-:Y:S08]  /*f050*/  HMMA.16816.F32.BF16 R28, R180.reuse, R192, R28 ;  /* 0x000000c0b41c723c */ /* 0x060ff0000004181c */
[----:B------:R-:W-:Y:S01]  /*f060*/  HMMA.16816.F32.BF16 R32, R180, R194, R32 ;  /* 0x000000c2b420723c */ /* 0x000fe20000041820 */
[----:B------:R-:W3:Y:S05]  /*f070*/  LDSM.16.M88.4 R180, [R231+0xb000] ;  /* 0x00b00000e7b4783b */ /* 0x000eea0000000200 */
[----:B------:R-:W-:Y:S02]  /*f080*/  LDSM.16.M88.4 R192, [R224+0x2000] ;  /* 0x00200000e0c0783b */ /* 0x000fe40000000200 */
[C---:B------:R-:W-:Y:S07]  /*f090*/  HMMA.16816.F32.BF16 R4, R196.reuse, R200, R4 ;  /* 0x000000c8c404723c */ /* 0x040fee0000041804 */
[----:B------:R-:W-:Y:S01]  /*f0a0*/  IMAD.MOV.U32 R200, RZ, RZ, R184 ;  /* 0x000000ffffc87224 */ /* 0x000fe200078e00b8 */
[C---:B------:R-:W-:Y:S04]  /*f0b0*/  HMMA.16816.F32.BF16 R8, R196.reuse, R202, R8 ;  /* 0x000000cac408723c */ /* 0x040fe80000041808 */
[----:B------:R-:W-:Y:S02]  /*f0c0*/  MOV R201, R185 ;  /* 0x000000b900c97202 */ /* 0x000fe40000000f00 */
[----:B------:R-:W5:Y:S02]  /*f0d0*/  LDSM.16.M88.4 R184, [R231+0xb800] ;  /* 0x00b80000e7b8783b */ /* 0x000f640000000200 */
[C---:B--2---:R-:W-:Y:S08]  /*f0e0*/  HMMA.16816.F32.BF16 R12, R196.reuse, R168, R12 ;  /* 0x000000a8c40c723c */ /* 0x044ff0000004180c */
[C---:B------:R-:W-:Y:S01]  /*f0f0*/  HMMA.16816.F32.BF16 R16, R196.reuse, R170, R16 ;  /* 0x000000aac410723c */ /* 0x040fe20000041810 */
[----:B------:R-:W2:Y:S07]  /*f100*/  LDSM.16.M88.4 R168, [R224+0x2800] ;  /* 0x00280000e0a8783b */ /* 0x000eae0000000200 */
[C---:B----4-:R-:W-:Y:S08]  /*f110*/  HMMA.16816.F32.BF16 R20, R196.reuse, R172, R20 ;  /* 0x000000acc414723c */ /* 0x050ff00000041814 */
[C---:B------:R-:W-:Y:S01]  /*f120*/  HMMA.16816.F32.BF16 R24, R196.reuse, R174, R24 ;  /* 0x000000aec418723c */ /* 0x040fe20000041818 */
[----:B------:R-:W4:Y:S07]  /*f130*/  LDSM.16.M88.4 R172, [R224+0x3000] ;  /* 0x00300000e0ac783b */ /* 0x000f2e0000000200 */
[C---:B------:R-:W-:Y:S08]  /*f140*/  HMMA.16816.F32.BF16 R28, R196.reuse, R176, R28 ;  /* 0x000000b0c41c723c */ /* 0x040ff0000004181c */
[----:B------:R-:W-:Y:S01]  /*f150*/  HMMA.16816.F32.BF16 R32, R196, R178, R32 ;  /* 0x000000b2c420723c */ /* 0x000fe20000041820 */
[----:B------:R-:W2:Y:S05]  /*f160*/  LDSM.16.M88.4 R176, [R224+0x3800] ;  /* 0x00380000e0b0783b */ /* 0x000eaa0000000200 */
        /* <DEDUP_REMOVED lines=11> */
[----:B------:R-:W3:Y:S07]  /*f220*/  LDSM.16.M88.4 R180, [R237+0xd000] ;  /* 0x00d00000edb4783b */ /* 0x000eee0000000200 */
[C---:B-----5:R-:W-:Y:S08]  /*f230*/  HMMA.16816.F32.BF16 R28, R204.reuse, R184, R28 ;  /* 0x000000b8cc1c723c */ /* 0x060ff0000004181c */
[----:B------:R-:W-:Y:S01]  /*f240*/  HMMA.16816.F32.BF16 R32, R204, R186, R32 ;  /* 0x000000bacc20723c */ /* 0x000fe20000041820 */
[----:B------:R-:W5:Y:S05]  /*f250*/  LDSM.16.M88.4 R184, [R237+0xd800] ;  /* 0x00d80000edb8783b */ /* 0x000f6a0000000200 */
[----:B------:R-:W-:Y:S02]  /*f260*/  LDSM.16.M88.4 R204, [R236+0x4000] ;  /* 0x00400000eccc783b */ /* 0x000fe40000000200 */
[C---:B------:R-:W-:Y:S07]  /*f270*/  HMMA.16816.F32.BF16 R4, R188.reuse, R192, R4 ;  /* 0x000000c0bc04723c */ /* 0x040fee0000041804 */
[----:B------:R-:W-:Y:S01]  /*f280*/  IMAD.MOV.U32 R192, RZ, RZ, R208 ;  /* 0x000000ffffc07224 */ /* 0x000fe200078e00d0 */
[C---:B------:R-:W-:Y:S04]  /*f290*/  HMMA.16816.F32.BF16 R8, R188.reuse, R194, R8 ;  /* 0x000000c2bc08723c */ /* 0x040fe80000041808 */
[----:B------:R-:W-:Y:S02]  /*f2a0*/  MOV R193, R209 ;  /* 0x000000d100c17202 */ /* 0x000fe40000000f00 */
[----:B------:R-:W1:Y:S02]  /*f2b0*/  LDSM.16.M88.4 R208, [R219] ;  /* 0x00000000dbd0783b */ /* 0x000e640000000200 */
        /* <DEDUP_REMOVED lines=29> */
[----:B------:R-:W1:Y:S02]  /*f490*/  LDSM.16.M88.4 R200, [R224+0x4000] ;  /* 0x00400000e0c8783b */ /* 0x000e640000000200 */
        /* <DEDUP_REMOVED lines=57> */
[----:B------:R-:W-:Y:S01]  /*f830*/  MOV R193, R209 ;  /* 0x000000d100c17202 */ /* 0x000fe20000000f00 */
[C---:B------:R-:W-:Y:S01]  /*f840*/  HMMA.16816.F32.BF16 R8, R188.reuse, R194, R8 ;  /* 0x000000c2bc08723c */ /* 0x040fe20000041808 */
[----:B------:R-:W1:Y:S06]  /*f850*/  LDSM.16.M88.4 R208, [R224+0x6000] ;  /* 0x00600000e0d0783b */ /* 0x000e6c0000000200 */
[----:B------:R-:W-:Y:S01]  /*f860*/  IMAD.MOV.U32 R194, RZ, RZ, R192 ;  /* 0x000000ffffc27224 */ /* 0x000fe200078e00c0 */
[C---:B--2---:R-:W-:Y:S04]  /*f870*/  HMMA.16816.F32.BF16 R12, R188.reuse, R168, R12 ;  /* 0x000000a8bc0c723c */ /* 0x044fe8000004180c */
[----:B------:R-:W-:Y:S04]  /*f880*/  MOV R195, R193 ;  /* 0x000000c100c37202 */ /* 0x000fe80000000f00 */
[C---:B------:R-:W-:Y:S08]  /*f890*/  HMMA.16816.F32.BF16 R16, R188.reuse, R170, R16 ;  /* 0x000000aabc10723c */ /* 0x040ff00000041810 */
[C---:B----4-:R-:W-:Y:S08]  /*f8a0*/  HMMA.16816.F32.BF16 R20, R188.reuse, R172, R20 ;  /* 0x000000acbc14723c */ /* 0x050ff00000041814 */
[C---:B------:R-:W-:Y:S08]  /*f8b0*/  HMMA.16816.F32.BF16 R24, R188.reuse, R174, R24 ;  /* 0x000000aebc18723c */ /* 0x040ff00000041818 */
[C---:B------:R-:W-:Y:S08]  /*f8c0*/  HMMA.16816.F32.BF16 R28, R188.reuse, R176, R28 ;  /* 0x000000b0bc1c723c */ /* 0x040ff0000004181c */
[----:B------:R-:W-:Y:S08]  /*f8d0*/  HMMA.16816.F32.BF16 R32, R188, R178, R32 ;  /* 0x000000b2bc20723c */ /* 0x000ff00000041820 */
[C---:B------:R-:W-:Y:S08]  /*f8e0*/  HMMA.16816.F32.BF16 R4, R196.reuse, R200, R4 ;  /* 0x000000c8c404723c */ /* 0x040ff00000041804 */
[C---:B------:R-:W-:Y:S08]  /*f8f0*/  HMMA.16816.F32.BF16 R8, R196.reuse, R202, R8 ;  /* 0x000000cac408723c */ /* 0x040ff00000041808 */
[C---:B-1----:R-:W-:Y:S08]  /*f900*/  HMMA.16816.F32.BF16 R12, R196.reuse, R164, R12 ;  /* 0x000000a4c40c723c */ /* 0x042ff0000004180c */
[C---:B------:R-:W-:Y:S01]  /*f910*/  HMMA.16816.F32.BF16 R16, R196.reuse, R166, R16 ;  /* 0x000000a6c410723c */ /* 0x040fe20000041810 */
[----:B------:R-:W1:Y:S07]  /*f920*/  LDSM.16.M88.4 R164, [R224+0x6800] ;  /* 0x00680000e0a4783b */ /* 0x000e6e0000000200 */
[C---:B---3--:R-:W-:Y:S07]  /*f930*/  HMMA.16816.F32.BF16 R20, R196.reuse, R180, R20 ;  /* 0x000000b4c414723c */ /* 0x048fee0000041814 */
[----:B------:R-:W-:Y:S01]  /*f940*/  IMAD.MOV.U32 R180, RZ, RZ, R194 ;  /* 0x000000ffffb47224 */ /* 0x000fe200078e00c2 */
[C---:B------:R-:W-:Y:S08]  /*f950*/  HMMA.16816.F32.BF16 R24, R196.reuse, R182, R24 ;  /* 0x000000b6c418723c */ /* 0x040ff00000041818 */
[C---:B-----5:R-:W-:Y:S08]  /*f960*/  HMMA.16816.F32.BF16 R28, R196.reuse, R184, R28 ;  /* 0x000000b8c41c723c */ /* 0x060ff0000004181c */
        /* <DEDUP_REMOVED lines=8> */
[----:B------:R-:W-:Y:S01]  /*f9f0*/  FMUL.FTZ R7, R7, c[0x0][0x2ec] ;  /* 0x0000bb0007077a20 */ /* 0x000fe20000410000 */
[----:B------:R-:W-:Y:S01]  /*fa00*/  MOV R167, R195 ;  /* 0x000000c300a77202 */ /* 0x000fe20000000f00 */
        /* <DEDUP_REMOVED lines=8> */
[----:B------:R3:W4:Y:S01]  /*fa90*/  MUFU.TANH R182, R7 ;  /* 0x0000000700b67308 */ /* 0x0007220000002400 */
[----:B------:R-:W-:Y:S02]  /*faa0*/  FMUL.FTZ R14, R14, c[0x0][0x2ec] ;  /* 0x0000bb000e0e7a20 */ /* 0x000fe40000410000 */
[----:B------:R-:W-:Y:S02]  /*fab0*/  FMUL.FTZ R15, R15, c[0x0][0x2ec] ;  /* 0x0000bb000f0f7a20 */ /* 0x000fe40000410000 */
[----:B------:R-:W-:Y:S02]  /*fac0*/  FMUL.FTZ R16, R16, c[0x0][0x2ec] ;  /* 0x0000bb0010107a20 */ /* 0x000fe40000410000 */
[----:B------:R-:W-:Y:S02]  /*fad0*/  FMUL.FTZ R17, R17, c[0x0][0x2ec] ;  /* 0x0000bb0011117a20 */ /* 0x000fe40000410000 */
[----:B------:R-:W-:Y:S01]  /*fae0*/  FMUL.FTZ R18, R18, c[0x0][0x2ec] ;  /* 0x0000bb0012127a20 */ /* 0x000fe20000410000 */
[----:B------:R-:W1:Y:S01]  /*faf0*/  MUFU.TANH R183, R8 ;  /* 0x0000000800b77308 */ /* 0x000e620000002400 */
[----:B------:R-:W-:Y:S09]  /*fb00*/  FMUL.FTZ R19, R19, c[0x0][0x2ec] ;  /* 0x0000bb0013137a20 */ /* 0x000ff20000410000 */
[----:B------:R-:W1:Y:S01]  /*fb10*/  MUFU.TANH R164, R9 ;  /* 0x0000000900a47308 */ /* 0x000e620000002400 */
[----:B---3--:R-:W3:Y:S09]  /*fb20*/  LDSM.16.M88.4 R4, [R224+0x7000] ;  /* 0x00700000e004783b */ /* 0x008ef20000000200 */
[----:B------:R-:W1:Y:S10]  /*fb30*/  MUFU.TANH R184, R10 ;  /* 0x0000000a00b87308 */ /* 0x000e740000002400 */
[----:B------:R5:W1:Y:S10]  /*fb40*/  MUFU.TANH R185, R11 ;  /* 0x0000000b00b97308 */ /* 0x000a740000002400 */
[----:B------:R1:W1:Y:S10]  /*fb50*/  MUFU.TANH R171, R12 ;  /* 0x0000000c00ab7308 */ /* 0x0002740000002400 */
[----:B------:R-:W1:Y:S01]  /*fb60*/  MUFU.TANH R170, R13 ;  /* 0x0000000d00aa7308 */ /* 0x000e620000002400 */
[----:B-----5:R-:W5:Y:S01]  /*fb70*/  LDSM.16.M88.4 R8, [R224+0x7800] ;  /* 0x00780000e008783b */ /* 0x020f620000000200 */
[----:B------:R-:W-:Y:S08]  /*fb80*/  DEPBAR.LE SB0, 0x0 ;  /* 0x000080000000791a */ /* 0x000ff00000000000 */
[----:B------:R1:W1:Y:S01]  /*fb90*/  MUFU.TANH R175, R14 ;  /* 0x0000000e00af7308 */ /* 0x0002620000002400 */
[----:B------:R-:W-:Y:S01]  /*fba0*/  BAR.SYNC.DEFER_BLOCKING 0x0 ;  /* 0x0000000000007b1d */ /* 0x000fe20000010000 */
[C---:B---3--:R-:W-:Y:S08]  /*fbb0*/  HMMA.16816.F32.BF16 R20, R204.reuse, R4, R20 ;  /* 0x00000004cc14723c */ /* 0x048ff00000041814 */
[----:B------:R-:W3:Y:S01]  /*fbc0*/  MUFU.TANH R3, R3 ;  /* 0x0000000300037308 */ /* 0x000ee20000002400 */
[C---:B------:R-:W-:Y:S09]  /*fbd0*/  HMMA.16816.F32.BF16 R24, R204.reuse, R6, R24 ;  /* 0x00000006cc18723c */ /* 0x040ff20000041818 */
[----:B------:R2:W2:Y:S06]  /*fbe0*/  MUFU.TANH R174, R15 ;  /* 0x0000000f00ae7308 */ /* 0x0004ac0000002400 */
[----:B------:R-:W-:Y:S02]  /*fbf0*/  FMUL.FTZ R5, R20, c[0x0][0x2ec] ;  /* 0x0000bb0014057a20 */ /* 0x000fe40000410000 */
[----:B-1----:R-:W-:Y:S02]  /*fc00*/  FMUL.FTZ R12, R23, c[0x0][0x2ec] ;  /* 0x0000bb00170c7a20 */ /* 0x002fe40000410000 */
[----:B------:R1:W1:Y:S01]  /*fc10*/  MUFU.TANH R169, R16 ;  /* 0x0000001000a97308 */ /* 0x0002620000002400 */
[----:B------:R-:W-:Y:S02]  /*fc20*/  FMUL.FTZ R21, R21, c[0x0][0x2ec] ;  /* 0x0000bb0015157a20 */ /* 0x000fe40000410000 */
[----:B------:R-:W-:Y:S01]  /*fc30*/  FMUL.FTZ R22, R22, c[0x0][0x2ec] ;  /* 0x0000bb0016167a20 */ /* 0x000fe20000410000 */
[C---:B-----5:R-:W-:Y:S03]  /*fc40*/  HMMA.16816.F32.BF16 R28, R204.reuse, R8, R28 ;  /* 0x00000008cc1c723c */ /* 0x060fe6000004181c */
[----:B------:R-:W-:Y:S02]  /*fc50*/  FMUL.FTZ R14, R26, c[0x0][0x2ec] ;  /* 0x0000bb001a0e7a20 */ /* 0x000fe40000410000 */
[----:B------:R-:W-:Y:S01]  /*fc60*/  FMUL.FTZ R13, R27, c[0x0][0x2ec] ;  /* 0x0000bb001b0d7a20 */ /* 0x000fe20000410000 */
[----:B------:R1:W1:Y:S01]  /*fc70*/  MUFU.TANH R168, R17 ;  /* 0x0000001100a87308 */ /* 0x0002620000002400 */
[----:B------:R-:W-:Y:S01]  /*fc80*/  FMUL.FTZ R24, R24, c[0x0][0x2ec] ;  /* 0x0000bb0018187a20 */ /* 0x000fe20000410000 */
[----:B------:R-:W-:Y:S04]  /*fc90*/  HMMA.16816.F32.BF16 R32, R204, R10, R32 ;  /* 0x0000000acc20723c */ /* 0x000fe80000041820 */
[----:B------:R-:W-:Y:S04]  /*fca0*/  FMUL.FTZ R25, R25, c[0x0][0x2ec] ;  /* 0x0000bb0019197a20 */ /* 0x000fe80000410000 */
        /* <DEDUP_REMOVED lines=8> */
[----:B------:R-:W1:Y:S01]  /*fd30*/  MUFU.TANH R5, R5 ;  /* 0x0000000500057308 */ /* 0x000e620000002400 */
[----:B------:R-:W-:Y:S02]  /*fd40*/  FMUL.FTZ R34, R34, c[0x0][0x2ec] ;  /* 0x0000bb0022227a20 */ /* 0x000fe40000410000 */
[----:B------:R-:W-:Y:S07]  /*fd50*/  FMUL.FTZ R35, R35, c[0x0][0x2ec] ;  /* 0x0000bb0023237a20 */ /* 0x000fee0000410000 */
[----:B------:R1:W1:Y:S10]  /*fd60*/  MUFU.TANH R203, R21 ;  /* 0x0000001500cb7308 */ /* 0x0002740000002400 */
[----:B------:R1:W1:Y:S10]  /*fd70*/  MUFU.TANH R208, R22 ;  /* 0x0000001600d07308 */ /* 0x0002740000002400 */
[----:B------:R-:W1:Y:S10]  /*fd80*/  MUFU.TANH R12, R12 ;  /* 0x0000000c000c7308 */ /* 0x000e740000002400 */
[----:B------:R1:W1:Y:S10]  /*fd90*/  MUFU.TANH R202, R24 ;  /* 0x0000001800ca7308 */ /* 0x0002740000002400 */
[----:B------:R1:W1:Y:S10]  /*fda0*/  MUFU.TANH R201, R25 ;  /* 0x0000001900c97308 */ /* 0x0002740000002400 */
[----:B------:R-:W1:Y:S10]  /*fdb0*/  MUFU.TANH R14, R14 ;  /* 0x0000000e000e7308 */ /* 0x000e740000002400 */
[----:B------:R-:W1:Y:S10]  /*fdc0*/  MUFU.TANH R13, R13 ;  /* 0x0000000d000d7308 */ /* 0x000e740000002400 */
        /* <DEDUP_REMOVED lines=9> */
[----:B--234-:R-:W-:Y:S01]  /*fe60*/  ULDC.64 UR10, c[0x0][0x198] ;  /* 0x00006600000a7ab9 */ /* 0x01cfe20000000a00 */
        /* <DEDUP_REMOVED lines=40> */
[----:B------:R-:W-:Y:S01]  /*100f0*/  MOV R7, UR37 ;  /* 0x0000002500077c02 */ /* 0x000fe20008000f00 */
[----:B------:R-:W-:Y:S01]  /*10100*/  IMAD.U32 R4, RZ, RZ, UR39 ;  /* 0x00000027ff047e24 */ /* 0x000fe2000f8e00ff */
[----:B------:R-:W-:Y:S01]  /*10110*/  MOV R6, UR39 ;  /* 0x0000002700067c02 */ /* 0x000fe20008000f00 */
[----:B------:R-:W-:Y:S01]  /*10120*/  UIADD3 UR36, UR39, -UR37, URZ ;  /* 0x8000002527247290 */ /* 0x000fe2000fffe03f */
[----:B------:R-:W-:Y:S02]  /*10130*/  LEA R8, P1, R8, UR32, 0x2 ;  /* 0x0000002008087c11 */ /* 0x000fe4000f8210ff */
[----:B------:R-:W-:Y:S01]  /*10140*/  LEA R10, P0, R6, UR32, 0x2 ;  /* 0x00000020060a7c11 */ /* 0x000fe2000f8010ff */
[----:B------:R-:W-:Y:S01]  /*10150*/  UIMAD UR36, UR36, UR5, -0x40 ;  /* 0xffffffc0242474a4 */ /* 0x000fe2000f8e0205 */
[----:B------:R-:W2:Y:S01]  /*10160*/  R2UR UR40, R8 ;  /* 0x00000000082873c2 */ /* 0x000ea200000e0000 */
[----:B------:R-:W-:Y:S02]  /*10170*/  LEA.HI.X.SX32 R9, R7, UR33, 0x2, P1 ;  /* 0x0000002107097c11 */ /* 0x000fe400088f16ff */
[----:B------:R-:W-:Y:S05]  /*10180*/  LEA.HI.X.SX32 R11, R4, UR33, 0x2, P0 ;  /* 0x00000021040b7c11 */ /* 0x000fea00080f16ff */
[----:B------:R-:W3:Y:S08]  /*10190*/  R2UR UR10, R10 ;  /* 0x000000000a0a73c2 */ /* 0x000ef000000e0000 */
[----:B------:R-:W4:Y:S01]  /*101a0*/  R2UR UR11, R11 ;  /* 0x000000000b0b73c2 */ /* 0x000f2200000e0000 */
[----:B--2---:R-:W-:Y:S07]  /*101b0*/  IMAD.U32 R8, RZ, RZ, UR40 ;  /* 0x00000028ff087e24 */ /* 0x004fee000f8e00ff */
[----:B------:R-:W2:Y:S01]  /*101c0*/  R2UR UR41, R9 ;  /* 0x00000000092973c2 */ /* 0x000ea200000e0000 */
[----:B---3--:R-:W-:Y:S01]  /*101d0*/  IMAD.U32 R6, RZ, RZ, UR10 ;  /* 0x0000000aff067e24 */ /* 0x008fe2000f8e00ff */
[----:B------:R-:W-:Y:S01]  /*101e0*/  UIMAD UR10, UR9, UR36, URZ ;  /* 0x00000024090a72a4 */ /* 0x000fe2000f8e023f */
[----:B----4-:R-:W-:Y:S01]  /*101f0*/  MOV R7, UR11 ;  /* 0x0000000b00077c02 */ /* 0x010fe20008000f00 */
[----:B------:R-:W-:Y:S02]  /*10200*/  USHF.R.S32.HI UR11, URZ, 0x1f, UR36 ;  /* 0x0000001f3f0b7899 */ /* 0x000fe40008011424 */
[----:B------:R-:W-:Y:S02]  /*10210*/  UIMAD.WIDE.U32 UR36, UR8, UR36, URZ ;  /* 0x00000024082472a5 */ /* 0x000fe4000f8e003f */
[----:B------:R3:W4:Y:S01]  /*10220*/  LDG.E R4, [R6.64] ;  /* 0x0000002206047981 */ /* 0x000722000c1e1900 */
[----:B------:R-:W-:Y:S01]  /*10230*/  UIMAD UR10, UR11, UR8, UR10 ;  /* 0x000000080b0a72a4 */ /* 0x000fe2000f8e020a */
[----:B--2---:R-:W-:Y:S03]  /*10240*/  MOV R9, UR41 ;  /* 0x0000002900097c02 */ /* 0x004fe60008000f00 */
[----:B------:R-:W-:Y:S02]  /*10250*/  UIADD3 UR10, UR37, UR10, URZ ;  /* 0x0000000a250a7290 */ /* 0x000fe4000fffe03f */
[----:B------:R-:W-:Y:S01]  /*10260*/  UMOV UR11, UR9 ;  /* 0x00000009000b7c82 */ /* 0x000fe20008000000 */
[----:B------:R-:W4:Y:S01]  /*10270*/  LDG.E R8, [R8.64] ;  /* 0x0000002208087981 */ /* 0x000f22000c1e1900 */
[----:B---3--:R-:W-:Y:S01]  /*10280*/  IMAD.U32 R7, RZ, RZ, UR37 ;  /* 0x00000025ff077e24 */ /* 0x008fe2000f8e00ff */
[----:B------:R-:W-:Y:S02]  /*10290*/  MOV R6, UR36 ;  /* 0x0000002400067c02 */ /* 0x000fe40008000f00 */
[----:B------:R-:W-:Y:S01]  /*102a0*/  MOV R7, UR10 ;  /* 0x0000000a00077c02 */ /* 0x000fe20008000f00 */
[----:B------:R-:W-:Y:S01]  /*102b0*/  UMOV UR10, UR8 ;  /* 0x00000008000a7c82 */ /* 0x000fe20008000000 */
[----:B----4-:R-:W-:Y:S04]  /*102c0*/  IMAD.IADD R8, R8, 0x1, -R4 ;  /* 0x0000000108087824 */ /* 0x010fe800078e0a04 */
[----:B------:R-:W-:Y:S01]  /*102d0*/  IMAD.WIDE.U32 R6, R8, c[0x0][0x180], R6 ;  /* 0x0000600008067a25 */ /* 0x000fe200078e0006 */
[----:B------:R-:W-:Y:S03]  /*102e0*/  SHF.R.S32.HI R4, RZ, 0x1f, R8 ;  /* 0x0000001fff047819 */ /* 0x000fe60000011408 */
[----:B------:R-:W-:Y:S02]  /*102f0*/  IMAD.MOV.U32 R9, RZ, RZ, R6 ;  /* 0x000000ffff097224 */ /* 0x000fe400078e0006 */
[----:B------:R-:W-:Y:S04]  /*10300*/  IMAD R4, R4, c[0x0][0x180], RZ ;  /* 0x0000600004047a24 */ /* 0x000fe800078e02ff */
[----:B------:R-:W-:Y:S05]  /*10310*/  IMAD R4, R8, c[0x0][0x184], R4 ;  /* 0x0000610008047a24 */ /* 0x000fea00078e0204 */
[----:B------:R-:W-:Y:S02]  /*10320*/  IADD3 R4, R7, R4, RZ ;  /* 0x0000000407047210 */ /* 0x000fe40007ffe0ff */
.L_x_2519:
[----:B------:R2:W-:Y:S01]  /*10330*/  @P6 STS.128 [R243+0x8000], RZ ;  /* 0x008000fff3006388 */ /* 0x0005e20000000c00 */
[CC--:B-1----:R-:W-:Y:S01]  /*10340*/  LEA R24, P0, R9.reuse, R249.reuse, 0x1 ;  /* 0x000000f909187211 */ /* 0x0c2fe200078008ff */
[----:B------:R-:W-:Y:S01]  /*10350*/  UMOV UR8, UR10 ;  /* 0x0000000a00087c82 */ /* 0x000fe20008000000 */
[C---:B------:R-:W-:Y:S01]  /*10360*/  IADD3 R8, P1, R9.reuse, UR25, RZ ;  /* 0x0000001909087c10 */ /* 0x040fe2000ff3e0ff */
[----:B------:R-:W-:Y:S01]  /*10370*/  UMOV UR9, UR11 ;  /* 0x0000000b00097c82 */ /* 0x000fe20008000000 */
[-C--:B------:R-:W-:Y:S02]  /*10380*/  LEA.HI.X R25, R9, R248.reuse, R4, 0x1, P0 ;  /* 0x000000f809197211 */ /* 0x080fe400000f0c04 */
[-C--:B------:R-:W-:Y:S02]  /*10390*/  @!P5 LEA R18, P0, R8, R249.reuse, 0x1 ;  /* 0x000000f90812d211 */ /* 0x080fe400078008ff */
        /* <DEDUP_REMOVED lines=15> */
[-CC-:B------:R-:W-:Y:S01]  /*10490*/  @!P3 LEA.HI.X R11, R8, R248.reuse, R7.reuse, 0x1, P1 ;  /* 0x000000f8080bb211 */ /* 0x180fe200008f0c07 */
        /* <DEDUP_REMOVED lines=10> */
[-CC-:B------:R-:W-:Y:S02]  /*10540*/  @!P6 LEA.HI.X R21, R6, R248.reuse, R4.reuse, 0x1, P0 ;  /* 0x000000f80615e211 */ /* 0x180fe400000f0c04 */
        /* <DEDUP_REMOVED lines=18> */
[CC--:B------:R-:W-:Y:S01]  /*10670*/  @!P4 LEA R30, P1, R7.reuse, R249.reuse, 0x1 ;  /* 0x000000f9071ec211 */ /* 0x0c0fe200078208ff */
        /* <DEDUP_REMOVED lines=64> */
.L_x_2518:
[----:B--234-:R-:W-:Y:S01]  /*10a80*/  UIADD3 UR31, UR28, -0x1, URZ ;  /* 0xffffffff1c1f7890 */ /* 0x01cfe2000fffe03f */
[----:B-1----:R-:W-:Y:S01]  /*10a90*/  LDSM.16.MT88.4 R28, [R229+0x10000] ;  /* 0x01000000e51c783b */ /* 0x002fe20000004200 */
[----:B------:R-:W-:Y:S02]  /*10aa0*/  UISETP.GT.AND UP2, UPT, UR28, 0x1, UPT ;  /* 0x000000011c00788c */ /* 0x000fe4000bf44270 */
[----:B------:R-:W-:Y:S02]  /*10ab0*/  UMOV UR10, UR23 ;  /* 0x00000017000a7c82 */ /* 0x000fe40008000000 */
[----:B------:R-:W-:Y:S01]  /*10ac0*/  MOV R4, UR31 ;  /* 0x0000001f00047c02 */ /* 0x000fe20008000f00 */
[----:B------:R-:W-:Y:S02]  /*10ad0*/  UMOV UR11, UR22 ;  /* 0x00000016000b7c82 */ /* 0x000fe40008000000 */
[----:B------:R-:W-:Y:S01]  /*10ae0*/  UMOV UR28, UR31 ;  /* 0x0000001f001c7c82 */ /* 0x000fe20008000000 */
[----:B------:R-:W-:Y:S04]  /*10af0*/  LEA R4, R4, R242, 0x6 ;  /* 0x000000f204047211 */ /* 0x000fe800078e30ff */
        /* <DEDUP_REMOVED lines=15> */
[----:B------:R-:W-:Y:S07]  /*10bf0*/  IADD3 R10, R4, 0x29, RZ ;  /* 0x00000029040a7810 */ /* 0x000fee0007ffe0ff */
        /* <DEDUP_REMOVED lines=11> */
[----:B------:R-:W-:Y:S04]  /*10cb0*/  FFMA.FTZ R7, R7, UR4, R3 ;  /* 0x0000000407077c23 */ /* 0x000fe80008010003 */
[----:B------:R1:W2:Y:S01]  /*10cc0*/  I2F R3, R20 ;  /* 0x0000001400037306 */ /* 0x0002a20000201400 */
[C---:B------:R-:W-:Y:S02]  /*10cd0*/  FFMA.FTZ R175, R16.reuse, UR4, R175 ;  /* 0x0000000410af7c23 */ /* 0x040fe400080100af */
[----:B------:R-:W-:Y:S02]  /*10ce0*/  FFMA.FTZ R171, R16, UR4, R171 ;  /* 0x0000000410ab7c23 */ /* 0x000fe400080100ab */
[C---:B------:R-:W-:Y:S02]  /*10cf0*/  FFMA.FTZ R182, R8.reuse, UR4, R182 ;  /* 0x0000000408b67c23 */ /* 0x040fe400080100b6 */
[----:B------:R-:W-:Y:S02]  /*10d00*/  FFMA.FTZ R8, R8, UR4, R179 ;  /* 0x0000000408087c23 */ /* 0x000fe400080100b3 */
[C---:B------:R-:W-:Y:S01]  /*10d10*/  FFMA.FTZ R184, R9.reuse, UR4, R184 ;  /* 0x0000000409b87c23 */ /* 0x040fe200080100b8 */
[----:B------:R3:W4:Y:S01]  /*10d20*/  I2F R16, R21 ;  /* 0x0000001500107306 */ /* 0x0007220000201400 */
[----:B------:R-:W-:Y:S02]  /*10d30*/  FFMA.FTZ R9, R9, UR4, R183 ;  /* 0x0000000409097c23 */ /* 0x000fe400080100b7 */
[C---:B------:R-:W-:Y:S02]  /*10d40*/  FFMA.FTZ R185, R6.reuse, UR4, R185 ;  /* 0x0000000406b97c23 */ /* 0x040fe400080100b9 */
[----:B------:R-:W-:Y:S02]  /*10d50*/  FFMA.FTZ R6, R6, UR4, R164 ;  /* 0x0000000406067c23 */ /* 0x000fe400080100a4 */
[C---:B------:R-:W-:Y:S02]  /*10d60*/  FFMA.FTZ R174, R19.reuse, UR4, R174 ;  /* 0x0000000413ae7c23 */ /* 0x040fe400080100ae */
[----:B------:R-:W-:Y:S02]  /*10d70*/  FFMA.FTZ R170, R19, UR4, R170 ;  /* 0x0000000413aa7c23 */ /* 0x000fe400080100aa */
[C---:B------:R-:W-:Y:S02]  /*10d80*/  FFMA.FTZ R173, R17.reuse, UR4, R173 ;  /* 0x0000000411ad7c23 */ /* 0x040fe400080100ad */
[----:B------:R-:W-:Y:S01]  /*10d90*/  FFMA.FTZ R169, R17, UR4, R169 ;  /* 0x0000000411a97c23 */ /* 0x000fe200080100a9 */
[----:B-1----:R-:W-:Y:S01]  /*10da0*/  FMNMX.FTZ R20, R181, R0, !PT ;  /* 0x00000000b5147209 */ /* 0x002fe20007810000 */
[C---:B------:R-:W-:Y:S02]  /*10db0*/  FFMA.FTZ R172, R18.reuse, UR4, R172 ;  /* 0x0000000412ac7c23 */ /* 0x040fe400080100ac */
[----:B------:R-:W-:Y:S01]  /*10dc0*/  FFMA.FTZ R168, R18, UR4, R168 ;  /* 0x0000000412a87c23 */ /* 0x000fe200080100a8 */
[----:B------:R-:W-:Y:S01]  /*10dd0*/  FMNMX.FTZ R20, R182, R20, !PT ;  /* 0x00000014b6147209 */ /* 0x000fe20007810000 */
[----:B------:R-:W-:Y:S02]  /*10de0*/  FFMA.FTZ R208, R204, UR4, R208 ;  /* 0x00000004ccd07c23 */ /* 0x000fe400080100d0 */
[----:B------:R-:W-:Y:S01]  /*10df0*/  FFMA.FTZ R207, R15, UR4, R12 ;  /* 0x000000040fcf7c23 */ /* 0x000fe2000801000c */
[----:B------:R-:W-:Y:S01]  /*10e00*/  FMNMX.FTZ R20, R184, R20, !PT ;  /* 0x00000014b8147209 */ /* 0x000fe20007810000 */
[----:B------:R-:W-:Y:S01]  /*10e10*/  FFMA.FTZ R204, R204, UR4, R5 ;  /* 0x00000004cccc7c23 */ /* 0x000fe20008010005 */
[----:B---3--:R-:W-:Y:S01]  /*10e20*/  FMNMX.FTZ R21, R7, R2, !PT ;  /* 0x0000000207157209 */ /* 0x008fe20007810000 */
[----:B------:R-:W-:Y:S01]  /*10e30*/  FFMA.FTZ R206, R11, UR4, R14 ;  /* 0x000000040bce7c23 */ /* 0x000fe2000801000e */
[----:B------:R-:W-:Y:S01]  /*10e40*/  FMNMX.FTZ R19, R185, R20, !PT ;  /* 0x00000014b9137209 */ /* 0x000fe20007810000 */
[----:B------:R-:W-:Y:S01]  /*10e50*/  FFMA.FTZ R203, R15, UR4, R203 ;  /* 0x000000040fcb7c23 */ /* 0x000fe200080100cb */
[----:B------:R-:W-:Y:S01]  /*10e60*/  FMNMX.FTZ R22, R8, R21, !PT ;  /* 0x0000001508167209 */ /* 0x000fe20007810000 */
[----:B------:R-:W-:Y:S01]  /*10e70*/  FFMA.FTZ R202, R11, UR4, R202 ;  /* 0x000000040bca7c23 */ /* 0x000fe200080100ca */
[----:B------:R-:W-:Y:S01]  /*10e80*/  FMNMX.FTZ R19, R175, R19, !PT ;  /* 0x00000013af137209 */ /* 0x000fe20007810000 */
[----:B------:R-:W-:Y:S01]  /*10e90*/  FFMA.FTZ R201, R10, UR4, R201 ;  /* 0x000000040ac97c23 */ /* 0x000fe200080100c9 */
[----:B------:R-:W-:Y:S01]  /*10ea0*/  FMNMX.FTZ R20, R9, R22, !PT ;  /* 0x0000001609147209 */ /* 0x000fe20007810000 */
[C---:B--2---:R-:W-:Y:S01]  /*10eb0*/  FFMA.FTZ R192, R3.reuse, UR4, R192 ;  /* 0x0000000403c07c23 */ /* 0x044fe200080100c0 */
[----:B------:R-:W-:Y:S01]  /*10ec0*/  FMNMX.FTZ R19, R174, R19, !PT ;  /* 0x00000013ae137209 */ /* 0x000fe20007810000 */
[----:B----4-:R-:W-:Y:S01]  /*10ed0*/  FFMA.FTZ R190, R16, UR4, R190 ;  /* 0x0000000410be7c23 */ /* 0x010fe200080100be */
[----:B------:R-:W-:Y:S01]  /*10ee0*/  FMNMX.FTZ R20, R6, R20, !PT ;  /* 0x0000001406147209 */ /* 0x000fe20007810000 */
[----:B------:R-:W-:Y:S01]  /*10ef0*/  FFMA.FTZ R189, R3, UR4, R189 ;  /* 0x0000000403bd7c23 */ /* 0x000fe200080100bd */
[----:B------:R-:W-:Y:S01]  /*10f00*/  IADD3 R21, R4, 0x38, RZ ;  /* 0x0000003804157810 */ /* 0x000fe20007ffe0ff */
[----:B------:R-:W-:Y:S01]  /*10f10*/  FFMA.FTZ R178, R16, UR4, R178 ;  /* 0x0000000410b27c23 */ /* 0x000fe200080100b2 */
[----:B------:R-:W-:Y:S01]  /*10f20*/  FMNMX.FTZ R20, R171, R20, !PT ;  /* 0x00000014ab147209 */ /* 0x000fe20007810000 */
[----:B------:R-:W-:Y:S01]  /*10f30*/  LDSM.16.MT88.4 R12, [R232+0x10000] ;  /* 0x01000000e80c783b */ /* 0x000fe20000004200 */
[----:B------:R-:W-:Y:S01]  /*10f40*/  FMNMX.FTZ R19, R173, R19, !PT ;  /* 0x00000013ad137209 */ /* 0x000fe20007810000 */
[----:B------:R-:W1:Y:S01]  /*10f50*/  I2F R17, R21 ;  /* 0x0000001500117306 */ /* 0x000e620000201400 */
[----:B------:R-:W-:Y:S02]  /*10f60*/  FMNMX.FTZ R20, R170, R20, !PT ;  /* 0x00000014aa147209 */ /* 0x000fe40007810000 */
[----:B------:R-:W-:Y:S02]  /*10f70*/  IADD3 R4, R4, 0x39, RZ ;  /* 0x0000003904047810 */ /* 0x000fe40007ffe0ff */
[----:B------:R-:W-:Y:S02]  /*10f80*/  FMNMX.FTZ R19, R172, R19, !PT ;  /* 0x00000013ac137209 */ /* 0x000fe40007810000 */
[----:B------:R-:W-:Y:S02]  /*10f90*/  FMNMX.FTZ R20, R169, R20, !PT ;  /* 0x00000014a9147209 */ /* 0x000fe40007810000 */
[----:B------:R-:W-:Y:S01]  /*10fa0*/  FMNMX.FTZ R19, R208, R19, !PT ;  /* 0x00000013d0137209 */ /* 0x000fe20007810000 */
[----:B------:R-:W2:Y:S01]  /*10fb0*/  I2F R4, R4 ;  /* 0x0000000400047306 */ /* 0x000ea20000201400 */
[----:B------:R-:W-:Y:S02]  /*10fc0*/  FMNMX.FTZ R20, R168, R20, !PT ;  /* 0x00000014a8147209 */ /* 0x000fe40007810000 */
[----:B------:R-:W-:Y:S02]  /*10fd0*/  FMNMX.FTZ R19, R207, R19, !PT ;  /* 0x00000013cf137209 */ /* 0x000fe40007810000 */
[----:B------:R-:W-:Y:S02]  /*10fe0*/  FMNMX.FTZ R20, R204, R20, !PT ;  /* 0x00000014cc147209 */ /* 0x000fe40007810000 */
[----:B------:R-:W-:Y:S02]  /*10ff0*/  FMNMX.FTZ R19, R206, R19, !PT ;  /* 0x00000013ce137209 */ /* 0x000fe40007810000 */
[----:B------:R-:W-:Y:S02]  /*11000*/  FMNMX.FTZ R20, R203, R20, !PT ;  /* 0x00000014cb147209 */ /* 0x000fe40007810000 */
[----:B------:R-:W-:Y:S02]  /*11010*/  FMNMX.FTZ R19, R205, R19, !PT ;  /* 0x00000013cd137209 */ /* 0x000fe40007810000 */
[----:B------:R-:W-:Y:S01]  /*11020*/  FMNMX.FTZ R20, R202, R20, !PT ;  /* 0x00000014ca147209 */ /* 0x000fe20007810000 */
[C---:B-1----:R-:W-:Y:S01]  /*11030*/  FFMA.FTZ R166, R17.reuse, UR4, R166 ;  /* 0x0000000411a67c23 */ /* 0x042fe200080100a6 */
[----:B------:R-:W-:Y:S01]  /*11040*/  FMNMX.FTZ R19, R192, R19, !PT ;  /* 0x00000013c0137209 */ /* 0x000fe20007810000 */
[----:B------:R-:W-:Y:S01]  /*11050*/  FFMA.FTZ R177, R17, UR4, R177 ;  /* 0x0000000411b17c23 */ /* 0x000fe200080100b1 */
[----:B------:R-:W-:Y:S02]  /*11060*/  FMNMX.FTZ R20, R201, R20, !PT ;  /* 0x00000014c9147209 */ /* 0x000fe40007810000 */
[----:B------:R-:W-:Y:S02]  /*11070*/  FMNMX.FTZ R3, R190, R19, !PT ;  /* 0x00000013be037209 */ /* 0x000fe40007810000 */
[----:B------:R-:W-:Y:S02]  /*11080*/  FMNMX.FTZ R20, R189, R20, !PT ;  /* 0x00000014bd147209 */ /* 0x000fe40007810000 */
[----:B------:R-:W-:Y:S01]  /*11090*/  FMNMX.FTZ R3, R166, R3, !PT ;  /* 0x00000003a6037209 */ /* 0x000fe20007810000 */
[----:B--2---:R-:W-:Y:S01]  /*110a0*/  FFMA.FTZ R165, R4, UR4, R165 ;  /* 0x0000000404a57c23 */ /* 0x004fe200080100a5 */
[----:B------:R-:W-:Y:S01]  /*110b0*/  FMNMX.FTZ R20, R178, R20, !PT ;  /* 0x00000014b2147209 */ /* 0x000fe20007810000 */
[----:B------:R-:W-:Y:S03]  /*110c0*/  FFMA.FTZ R176, R4, UR4, R176 ;  /* 0x0000000404b07c23 */ /* 0x000fe600080100b0 */
[----:B------:R-:W-:Y:S02]  /*110d0*/  FMNMX.FTZ R10, R177, R20, !PT ;  /* 0x00000014b10a7209 */ /* 0x000fe40007810000 */
[----:B------:R-:W-:Y:S01]  /*110e0*/  FMNMX.FTZ R3, R165, R3, !PT ;  /* 0x00000003a5037209 */ /* 0x000fe20007810000 */
[----:B------:R-:W-:Y:S01]  /*110f0*/  LDSM.16.MT88.4 R20, [R230+0x10000] ;  /* 0x01000000e614783b */ /* 0x000fe20000004200 */
[----:B------:R-:W-:Y:S07]  /*11100*/  FMNMX.FTZ R10, R176, R10, !PT ;  /* 0x0000000ab00a7209 */ /* 0x000fee0007810000 */
[----:B------:R-:W1:Y:S08]  /*11110*/  SHFL.BFLY PT, R4, R3, 0x2, 0x1f ;  /* 0x0c401f0003047f89 */ /* 0x000e7000000e0000 */
        /* <DEDUP_REMOVED lines=13> */
[C---:B------:R-:W-:Y:S02]  /*111f0*/  FMUL.FTZ R179, R164.reuse, c[0x0][0x23c] ;  /* 0x00008f00a4b37a20 */ /* 0x040fe40000410000 */
[----:B------:R-:W-:Y:S02]  /*11200*/  FADD.FTZ R2, -R164, R2 ;  /* 0x00000002a4027221 */ /* 0x000fe40000010100 */
[--C-:B------:R-:W-:Y:S01]  /*11210*/  FFMA.FTZ R187, R181, c[0x0][0x23c], -R191.reuse ;  /* 0x00008f00b5bb7a23 */ /* 0x100fe200000108bf */
[----:B------:R-:W-:Y:S01]  /*11220*/  FSEL R179, R179, RZ, P0 ;  /* 0x000000ffb3b37208 */ /* 0x000fe20000000000 */
[----:B------:R-:W-:Y:S01]  /*11230*/  FMUL.FTZ R2, R2, c[0x0][0x23c] ;  /* 0x00008f0002027a20 */ /* 0x000fe20000410000 */
[----:B------:R-:W1:Y:S01]  /*11240*/  MUFU.EX2 R0, R0 ;  /* 0x0000000000007308 */ /* 0x000e620000000800 */
[----:B------:R-:W-:Y:S01]  /*11250*/  FFMA.FTZ R183, R182, c[0x0][0x23c], -R191 ;  /* 0x00008f00b6b77a23 */ /* 0x000fe200000108bf */
[----:B------:R-:W-:Y:S01]  /*11260*/  PLOP3.LUT P0, PT, PT, PT, UP2, 0x80, 0x0 ;  /* 0x000000000000781c */ /* 0x000fe20003f0f028 */
[--C-:B------:R-:W-:Y:S02]  /*11270*/  FFMA.FTZ R188, R7, c[0x0][0x23c], -R179.reuse ;  /* 0x00008f0007bc7a23 */ /* 0x100fe400000108b3 */
[----:B------:R-:W-:Y:S02]  /*11280*/  FFMA.FTZ R186, R8, c[0x0][0x23c], -R179 ;  /* 0x00008f0008ba7a23 */ /* 0x000fe400000108b3 */
[----:B------:R-:W-:Y:S02]  /*11290*/  FFMA.FTZ R182, R184, c[0x0][0x23c], -R191 ;  /* 0x00008f00b8b67a23 */ /* 0x000fe400000108bf */
[----:B------:R-:W-:Y:S01]  /*112a0*/  FFMA.FTZ R184, R6, c[0x0][0x23c], -R179 ;  /* 0x00008f0006b87a23 */ /* 0x000fe200000108b3 */
[----:B------:R-:W2:Y:S01]  /*112b0*/  MUFU.EX2 R2, R2 ;  /* 0x0000000200027308 */ /* 0x000ea20000000800 */
[----:B------:R-:W-:Y:S02]  /*112c0*/  FFMA.FTZ R181, R185, c[0x0][0x23c], -R191 ;  /* 0x00008f00b9b57a23 */ /* 0x000fe400000108bf */
[----:B------:R-:W-:Y:S02]  /*112d0*/  FFMA.FTZ R185, R9, c[0x0][0x23c], -R179 ;  /* 0x00008f0009b97a23 */ /* 0x000fe400000108b3 */
[--C-:B------:R-:W-:Y:S02]  /*112e0*/  FFMA.FTZ R193, R175, c[0x0][0x23c], -R191.reuse ;  /* 0x00008f00afc17a23 */ /* 0x100fe400000108bf */
[--C-:B------:R-:W-:Y:S02]  /*112f0*/  FFMA.FTZ R194, R174, c[0x0][0x23c], -R191.reuse ;  /* 0x00008f00aec27a23 */ /* 0x100fe400000108bf */
[--C-:B------:R-:W-:Y:S01]  /*11300*/  FFMA.FTZ R195, R173, c[0x0][0x23c], -R191.reuse ;  /* 0x00008f00adc37a23 */ /* 0x100fe200000108bf */
[----:B------:R-:W-:Y:S01]  /*11310*/  MUFU.EX2 R187, R187 ;  /* 0x000000bb00bb7308 */ /* 0x000fe20000000800 */
[----:B------:R-:W-:Y:S02]  /*11320*/  FFMA.FTZ R196, R172, c[0x0][0x23c], -R191 ;  /* 0x00008f00acc47a23 */ /* 0x000fe400000108bf */
[----:B------:R-:W-:Y:S01]  /*11330*/  LDSM.16.MT88.4 R172, [R232+0x14800] ;  /* 0x01480000e8ac783b */ /* 0x000fe20000004200 */
[C---:B-1----:R-:W-:Y:S02]  /*11340*/  FMUL.FTZ R6, R0.reuse, R162 ;  /* 0x000000a200067220 */ /* 0x042fe40000410000 */
[C---:B------:R-:W-:Y:S02]  /*11350*/  FMUL.FTZ R7, R0.reuse, R163 ;  /* 0x000000a300077220 */ /* 0x040fe40000410000 */
[C---:B------:R-:W-:Y:S02]  /*11360*/  FMUL.FTZ R10, R0.reuse, R158 ;  /* 0x0000009e000a7220 */ /* 0x040fe40000410000 */
        /* <DEDUP_REMOVED lines=16> */
[C---:B------:R-:W-:Y:S01]  /*11470*/  FMUL.FTZ R24, R2.reuse, R140 ;  /* 0x0000008c02187220 */ /* 0x040fe20000410000 */
[----:B-1----:R-:W-:Y:S01]  /*11480*/  F2FP.BF16.PACK_AB R161, R183, R187 ;  /* 0x000000bbb7a1723e */ /* 0x002fe200000010ff */
[----:B------:R-:W-:Y:S02]  /*11490*/  FMUL.FTZ R25, R2, R141 ;  /* 0x0000008d02197220 */ /* 0x000fe40000410000 */
[C---:B------:R-:W-:Y:S02]  /*114a0*/  FMUL.FTZ R34, R0.reuse, R134 ;  /* 0x0000008600227220 */ /* 0x040fe40000410000 */
[----:B------:R-:W-:Y:S01]  /*114b0*/  FMUL.FTZ R35, R0, R135 ;  /* 0x0000008700237220 */ /* 0x000fe20000410000 */
[----:B------:R-:W-:Y:S01]  /*114c0*/  MUFU.EX2 R188, R188 ;  /* 0x000000bc00bc7308 */ /* 0x000fe20000000800 */
[----:B------:R-:W-:Y:S01]  /*114d0*/  LDSM.16.MT88.4 R140, [R228+0x12000] ;  /* 0x01200000e48c783b */ /* 0x000fe20000004200 */
[C---:B------:R-:W-:Y:S02]  /*114e0*/  FMUL.FTZ R32, R2.reuse, R132 ;  /* 0x0000008402207220 */ /* 0x040fe40000410000 */
[----:B------:R-:W-:Y:S02]  /*114f0*/  FMUL.FTZ R33, R2, R133 ;  /* 0x0000008502217220 */ /* 0x000fe40000410000 */
[--C-:B------:R-:W-:Y:S02]  /*11500*/  FFMA.FTZ R198, R171, c[0x0][0x23c], -R179.reuse ;  /* 0x00008f00abc67a23 */ /* 0x100fe400000108b3 */
[--C-:B------:R-:W-:Y:S01]  /*11510*/  FFMA.FTZ R197, R170, c[0x0][0x23c], -R179.reuse ;  /* 0x00008f00aac57a23 */ /* 0x100fe200000108b3 */
[----:B------:R-:W-:Y:S01]  /*11520*/  LDSM.16.MT88.4 R132, [R229+0x12000] ;  /* 0x01200000e584783b */ /* 0x000fe20000004200 */
[----:B------:R-:W1:Y:S01]  /*11530*/  MUFU.EX2 R186, R186 ;  /* 0x000000ba00ba7308 */ /* 0x000e620000000800 */
[--C-:B------:R-:W-:Y:S02]  /*11540*/  FFMA.FTZ R199, R169, c[0x0][0x23c], -R179.reuse ;  /* 0x00008f00a9c77a23 */ /* 0x100fe400000108b3 */
[--C-:B------:R-:W-:Y:S01]  /*11550*/  FFMA.FTZ R200, R168, c[0x0][0x23c], -R179.reuse ;  /* 0x00008f00a8c87a23 */ /* 0x100fe200000108b3 */
[----:B--2---:R-:W-:Y:S01]  /*11560*/  F2FP.BF16.PACK_AB R163, R181, R182 ;  /* 0x000000b6b5a3723e */ /* 0x004fe200000010ff */
[--C-:B------:R-:W-:Y:S02]  /*11570*/  FFMA.FTZ R209, R177, c[0x0][0x23c], -R179.reuse ;  /* 0x00008f00b1d17a23 */ /* 0x100fe400000108b3 */
[----:B------:R-:W-:Y:S01]  /*11580*/  LDSM.16.MT88.4 R168, [R228+0x12800] ;  /* 0x01280000e4a8783b */ /* 0x000fe20000004200 */
        /* <DEDUP_REMOVED lines=24> */
[C---:B------:R-:W-:Y:S02]  /*11710*/  FMUL.FTZ R52, R2.reuse, R52 ;  /* 0x0000003402347220 */ /* 0x040fe40000410000 */
[----:B------:R-:W-:Y:S02]  /*11720*/  FMUL.FTZ R53, R2, R53 ;  /* 0x0000003502357220 */ /* 0x000fe40000410000 */
[C---:B------:R-:W-:Y:S01]  /*11730*/  FMUL.FTZ R58, R0.reuse, R58 ;  /* 0x0000003a003a7220 */ /* 0x040fe20000410000 */
[----:B------:R-:W-:Y:S01]  /*11740*/  MUFU.EX2 R195, R195 ;  /* 0x000000c300c37308 */ /* 0x000fe20000000800 */
[C---:B------:R-:W-:Y:S05]  /*11750*/  HMMA.16816.F32.BF16 R4, R160.reuse, R12, R4 ;  /* 0x0000000ca004723c */ /* 0x040fea0000041804 */
[----:B------:R-:W-:Y:S02]  /*11760*/  FMUL.FTZ R59, R0, R59 ;  /* 0x0000003b003b7220 */ /* 0x000fe40000410000 */
[C---:B------:R-:W-:Y:S01]  /*11770*/  FMUL.FTZ R12, R2.reuse, R152 ;  /* 0x00000098020c7220 */ /* 0x040fe20000410000 */
[C---:B------:R-:W-:Y:S01]  /*11780*/  HMMA.16816.F32.BF16 R8, R160.reuse, R14, R8 ;  /* 0x0000000ea008723c */ /* 0x040fe20000041808 */
[----:B------:R-:W-:Y:S03]  /*11790*/  MUFU.EX2 R196, R196 ;  /* 0x000000c400c47308 */ /* 0x000fe60000000800 */
[C---:B------:R-:W-:Y:S02]  /*117a0*/  FMUL.FTZ R13, R2.reuse, R153 ;  /* 0x00000099020d7220 */ /* 0x040fe40000410000 */
[----:B------:R-:W-:Y:S02]  /*117b0*/  FMUL.FTZ R56, R2, R56 ;  /* 0x0000003802387220 */ /* 0x000fe40000410000 */
[C---:B------:R-:W-:Y:S03]  /*117c0*/  FMUL.FTZ R14, R0.reuse, R154 ;  /* 0x0000009a000e7220 */ /* 0x040fe60000410000 */
[----:B------:R-:W-:Y:S01]  /*117d0*/  MUFU.EX2 R198, R198 ;  /* 0x000000c600c67308 */ /* 0x000fe20000000800 */
[----:B------:R-:W-:Y:S02]  /*117e0*/  FMUL.FTZ R15, R0, R155 ;  /* 0x0000009b000f7220 */ /* 0x000fe40000410000 */
[----:B------:R-:W2:Y:S01]  /*117f0*/  LDSM.16.MT88.4 R152, [R228+0x10000] ;  /* 0x01000000e498783b */ /* 0x000ea20000004200 */
[----:B------:R-:W-:Y:S02]  /*11800*/  FMUL.FTZ R57, R2, R57 ;  /* 0x0000003902397220 */ /* 0x000fe40000410000 */
[C---:B------:R-:W-:Y:S02]  /*11810*/  FMUL.FTZ R62, R0.reuse, R62 ;  /* 0x0000003e003e7220 */ /* 0x040fe40000410000 */
[C---:B------:R-:W-:Y:S02]  /*11820*/  HMMA.16816.F32.BF16 R12, R160.reuse, R20, R12 ;  /* 0x00000014a00c723c */ /* 0x040fe4000004180c */
[----:B------:R-:W3:Y:S01]  /*11830*/  MUFU.EX2 R197, R197 ;  /* 0x000000c500c57308 */ /* 0x000ee20000000800 */
[----:B------:R-:W-:Y:S02]  /*11840*/  FMUL.FTZ R63, R0, R63 ;  /* 0x0000003f003f7220 */ /* 0x000fe40000410000 */
[C---:B------:R-:W-:Y:S02]  /*11850*/  FMUL.FTZ R60, R2.reuse, R60 ;  /* 0x0000003c023c7220 */ /* 0x040fe40000410000 */
[C---:B------:R-:W-:Y:S01]  /*11860*/  FMUL.FTZ R20, R2.reuse, R144 ;  /* 0x0000009002147220 */ /* 0x040fe20000410000 */
[C---:B------:R-:W-:Y:S04]  /*11870*/  HMMA.16816.F32.BF16 R16, R160.reuse, R22, R16 ;  /* 0x00000016a010723c */ /* 0x040fe80000041810 */
[C---:B------:R-:W-:Y:S01]  /*11880*/  FMUL.FTZ R21, R2.reuse, R145 ;  /* 0x0000009102157220 */ /* 0x040fe20000410000 */
[----:B------:R-:W-:Y:S01]  /*11890*/  MUFU.EX2 R199, R199 ;  /* 0x000000c700c77308 */ /* 0x000fe20000000800 */
[----:B------:R-:W-:Y:S02]  /*118a0*/  FMUL.FTZ R61, R2, R61 ;  /* 0x0000003d023d7220 */ /* 0x000fe40000410000 */
[C---:B------:R-:W-:Y:S04]  /*118b0*/  FMUL.FTZ R22, R0.reuse, R146 ;  /* 0x0000009200167220 */ /* 0x040fe80000410000 */
[C---:B------:R-:W-:Y:S02]  /*118c0*/  FMUL.FTZ R23, R0.reuse, R147 ;  /* 0x0000009300177220 */ /* 0x040fe40000410000 */
[----:B------:R-:W4:Y:S01]  /*118d0*/  LDSM.16.MT88.4 R144, [R232+0x12000] ;  /* 0x01200000e890783b */ /* 0x000f220000004200 */
[C---:B------:R-:W-:Y:S01]  /*118e0*/  FMUL.FTZ R66, R0.reuse, R66 ;  /* 0x0000004200427220 */ /* 0x040fe20000410000 */
[----:B------:R-:W5:Y:S01]  /*118f0*/  MUFU.EX2 R200, R200 ;  /* 0x000000c800c87308 */ /* 0x000f620000000800 */
[----:B------:R-:W-:Y:S02]  /*11900*/  FMUL.FTZ R67, R0, R67 ;  /* 0x0000004300437220 */ /* 0x000fe40000410000 */
[C---:B------:R-:W-:Y:S03]  /*11910*/  HMMA.16816.F32.BF16 R20, R160.reuse, R28, R20 ;  /* 0x0000001ca014723c */ /* 0x040fe60000041814 */
[C---:B------:R-:W-:Y:S02]  /*11920*/  FMUL.FTZ R64, R2.reuse, R64 ;  /* 0x0000004002407220 */ /* 0x040fe40000410000 */
        /* <DEDUP_REMOVED lines=99> */
[----:B------:R-:W-:Y:S02]  /*11f60*/  FMUL.FTZ R127, R0, R127 ;  /* 0x0000007f007f7220 */ /* 0x000fe40000410000 */
[C---:B------:R-:W-:Y:S01]  /*11f70*/  FMUL.FTZ R124, R2.reuse, R124 ;  /* 0x0000007c027c7220 */ /* 0x040fe20000410000 */
[C---:B------:R-:W-:Y:S01]  /*11f80*/  HMMA.16816.F32.BF16 R120, R160.reuse, R138, R120 ;  /* 0x0000008aa078723c */ /* 0x040fe20000041878 */
[----:B------:R-:W1:Y:S02]  /*11f90*/  LDSM.16.MT88.4 R136, [R230+0x10800] ;  /* 0x01080000e688783b */ /* 0x000e640000004200 */
[----:B------:R-:W-:Y:S02]  /*11fa0*/  FMUL.FTZ R125, R2, R125 ;  /* 0x0000007d027d7220 */ /* 0x000fe40000410000 */
[C---:B------:R-:W-:Y:S02]  /*11fb0*/  FMUL.FTZ R130, R0.reuse, R130 ;  /* 0x0000008200827220 */ /* 0x040fe40000410000 */
[----:B------:R-:W-:Y:S02]  /*11fc0*/  FMUL.FTZ R131, R0, R131 ;  /* 0x0000008300837220 */ /* 0x000fe40000410000 */
[C---:B------:R-:W-:Y:S01]  /*11fd0*/  FMUL.FTZ R128, R2.reuse, R128 ;  /* 0x0000008002807220 */ /* 0x040fe20000410000 */
[C---:B--2---:R-:W-:Y:S03]  /*11fe0*/  HMMA.16816.F32.BF16 R124, R160.reuse, R132, R124 ;  /* 0x00000084a07c723c */ /* 0x044fe6000004187c */
[----:B------:R-:W-:Y:S02]  /*11ff0*/  FMUL.FTZ R129, R2, R129 ;  /* 0x0000008102817220 */ /* 0x000fe40000410000 */
[--C-:B------:R-:W-:Y:S02]  /*12000*/  FFMA.FTZ R204, R204, c[0x0][0x23c], -R179.reuse ;  /* 0x00008f00cccc7a23 */ /* 0x100fe400000108b3 */
[----:B------:R-:W-:Y:S01]  /*12010*/  F2FP.BF16.PACK_AB R133, R194, R193 ;  /* 0x000000c1c285723e */ /* 0x000fe200000010ff */
[--C-:B------:R-:W-:Y:S01]  /*12020*/  FFMA.FTZ R203, R203, c[0x0][0x23c], -R179.reuse ;  /* 0x00008f00cbcb7a23 */ /* 0x100fe200000108b3 */
[----:B---3--:R-:W-:Y:S01]  /*12030*/  F2FP.BF16.PACK_AB R132, R197, R198 ;  /* 0x000000c6c584723e */ /* 0x008fe200000010ff */
[----:B------:R-:W-:Y:S01]  /*12040*/  HMMA.16816.F32.BF16 R128, R160, R134, R128 ;  /* 0x00000086a080723c */ /* 0x000fe20000041880 */
[----:B------:R-:W2:Y:S01]  /*12050*/  LDSM.16.MT88.4 R160, [R229+0x12800] ;  /* 0x01280000e5a0783b */ /* 0x000ea20000004200 */
[----:B------:R-:W-:Y:S01]  /*12060*/  MUFU.EX2 R204, R204 ;  /* 0x000000cc00cc7308 */ /* 0x000fe20000000800 */
[--C-:B------:R-:W-:Y:S02]  /*12070*/  FFMA.FTZ R202, R202, c[0x0][0x23c], -R179.reuse ;  /* 0x00008f00caca7a23 */ /* 0x100fe400000108b3 */
[----:B------:R-:W-:Y:S02]  /*12080*/  FFMA.FTZ R201, R201, c[0x0][0x23c], -R179 ;  /* 0x00008f00c9c97a23 */ /* 0x000fe400000108b3 */
[----:B------:R-:W-:Y:S01]  /*12090*/  F2FP.BF16.PACK_AB R135, R196, R195 ;  /* 0x000000c3c487723e */ /* 0x000fe200000010ff */
[--C-:B------:R-:W-:Y:S01]  /*120a0*/  FFMA.FTZ R208, R208, c[0x0][0x23c], -R191.reuse ;  /* 0x00008f00d0d07a23 */ /* 0x100fe200000108bf */
[----:B-----5:R-:W-:Y:S03]  /*120b0*/  F2FP.BF16.PACK_AB R134, R200, R199 ;  /* 0x000000c7c886723e */ /* 0x020fe600000010ff */
[----:B------:R-:W-:Y:S01]  /*120c0*/  MUFU.EX2 R203, R203 ;  /* 0x000000cb00cb7308 */ /* 0x000fe20000000800 */
[--C-:B------:R-:W-:Y:S02]  /*120d0*/  FFMA.FTZ R207, R207, c[0x0][0x23c], -R191.reuse ;  /* 0x00008f00cfcf7a23 */ /* 0x100fe400000108bf */
[--C-:B------:R-:W-:Y:S01]  /*120e0*/  FFMA.FTZ R206, R206, c[0x0][0x23c], -R191.reuse ;  /* 0x00008f00cece7a23 */ /* 0x100fe200000108bf */
[C---:B----4-:R-:W-:Y:S05]  /*120f0*/  HMMA.16816.F32.BF16 R4, R132.reuse, R140, R4 ;  /* 0x0000008c8404723c */ /* 0x050fea0000041804 */
[--C-:B------:R-:W-:Y:S01]  /*12100*/  FFMA.FTZ R205, R205, c[0x0][0x23c], -R191.reuse ;  /* 0x00008f00cdcd7a23 */ /* 0x100fe200000108bf */
[----:B------:R-:W-:Y:S01]  /*12110*/  MUFU.EX2 R208, R208 ;  /* 0x000000d000d07308 */ /* 0x000fe20000000800 */
[--C-:B------:R-:W-:Y:S01]  /*12120*/  FFMA.FTZ R192, R192, c[0x0][0x23c], -R191.reuse ;  /* 0x00008f00c0c07a23 */ /* 0x100fe200000108bf */
[C---:B------:R-:W-:Y:S01]  /*12130*/  HMMA.16816.F32.BF16 R8, R132.reuse, R142, R8 ;  /* 0x0000008e8408723c */ /* 0x040fe20000041808 */
[----:B------:R-:W3:Y:S03]  /*12140*/  LDSM.16.MT88.4 R140, [R230+0x14800] ;  /* 0x01480000e68c783b */ /* 0x000ee60000004200 */
[--C-:B------:R-:W-:Y:S02]  /*12150*/  FFMA.FTZ R190, R190, c[0x0][0x23c], -R191.reuse ;  /* 0x00008f00bebe7a23 */ /* 0x100fe400000108bf */
[--C-:B------:R-:W-:Y:S02]  /*12160*/  FFMA.FTZ R166, R166, c[0x0][0x23c], -R191.reuse ;  /* 0x00008f00a6a67a23 */ /* 0x100fe400000108bf */
[C---:B-1----:R-:W-:Y:S01]  /*12170*/  HMMA.16816.F32.BF16 R12, R132.reuse, R136, R12 ;  /* 0x00000088840c723c */ /* 0x042fe2000004180c */
[----:B------:R-:W-:Y:S03]  /*12180*/  MUFU.EX2 R207, R207 ;  /* 0x000000cf00cf7308 */ /* 0x000fe60000000800 */
[----:B------:R-:W-:Y:S02]  /*12190*/  FFMA.FTZ R191, R165, c[0x0][0x23c], -R191 ;  /* 0x00008f00a5bf7a23 */ /* 0x000fe400000108bf */
[--C-:B------:R-:W-:Y:S02]  /*121a0*/  FFMA.FTZ R165, R189, c[0x0][0x23c], -R179.reuse ;  /* 0x00008f00bda57a23 */ /* 0x100fe400000108b3 */
[C---:B------:R-:W-:Y:S01]  /*121b0*/  HMMA.16816.F32.BF16 R16, R132.reuse, R138, R16 ;  /* 0x0000008a8410723c */ /* 0x040fe20000041810 */
[----:B------:R-:W1:Y:S02]  /*121c0*/  LDSM.16.MT88.4 R136, [R229+0x14800] ;  /* 0x01480000e588783b */ /* 0x000e640000004200 */
[----:B------:R-:W-:Y:S01]  /*121d0*/  MUFU.EX2 R206, R206 ;  /* 0x000000ce00ce7308 */ /* 0x000fe20000000800 */
[--C-:B------:R-:W-:Y:S02]  /*121e0*/  FFMA.FTZ R189, R178, c[0x0][0x23c], -R179.reuse ;  /* 0x00008f00b2bd7a23 */ /* 0x100fe400000108b3 */
[----:B------:R-:W-:Y:S02]  /*121f0*/  FFMA.FTZ R179, R176, c[0x0][0x23c], -R179 ;  /* 0x00008f00b0b37a23 */ /* 0x000fe400000108b3 */
[C---:B------:R-:W-:Y:S04]  /*12200*/  HMMA.16816.F32.BF16 R20, R132.reuse, R144, R20 ;  /* 0x000000908414723c */ /* 0x040fe80000041814 */
[----:B------:R-:W-:Y:S01]  /*12210*/  FFMA.FTZ R187, R0, R250, R187 ;  /* 0x000000fa00bb7223 */ /* 0x000fe200000100bb */
[----:B------:R4:W-:Y:S01]  /*12220*/  MUFU.EX2 R210, R179 ;  /* 0x000000b300d27308 */ /* 0x0009e20000000800 */
[----:B------:R-:W-:Y:S01]  /*12230*/  MOV R0, R3 ;  /* 0x0000000300007202 */ /* 0x000fe20000000f00 */
[----:B------:R-:W-:Y:S01]  /*12240*/  FFMA.FTZ R188, R2, R251, R188 ;  /* 0x000000fb02bc7223 */ /* 0x000fe200000100bc */
[C---:B------:R-:W-:Y:S01]  /*12250*/  HMMA.16816.F32.BF16 R24, R132.reuse, R146, R24 ;  /* 0x000000928418723c */ /* 0x040fe20000041818 */
[----:B------:R-:W5:Y:S03]  /*12260*/  LDSM.16.MT88.4 R144, [R228+0x14800] ;  /* 0x01480000e490783b */ /* 0x000f660000004200 */
[----:B------:R-:W-:Y:S01]  /*12270*/  FADD.FTZ R187, R183, R187 ;  /* 0x000000bbb7bb7221 */ /* 0x000fe20000010000 */
[----:B------:R-:W-:Y:S01]  /*12280*/  MOV R2, R164 ;  /* 0x000000a400027202 */ /* 0x000fe20000000f00 */
[----:B------:R-:W-:Y:S01]  /*12290*/  FADD.FTZ R188, R186, R188 ;  /* 0x000000bcbabc7221 */ /* 0x000fe20000010000 */
[----:B------:R-:W-:Y:S01]  /*122a0*/  MUFU.EX2 R205, R205 ;  /* 0x000000cd00cd7308 */ /* 0x000fe20000000800 */
        /* <DEDUP_REMOVED lines=10> */
[----:B------:R-:W-:Y:S01]  /*12350*/  MUFU.EX2 R201, R201 ;  /* 0x000000c900c97308 */ /* 0x000fe20000000800 */
        /* <DEDUP_REMOVED lines=12> */
[----:B------:R-:W4:Y:S02]  /*12420*/  MUFU.EX2 R190, R190 ;  /* 0x000000be00be7308 */ /* 0x000f240000000800 */
[----:B------:R-:W-:Y:S02]  /*12430*/  FADD.FTZ R195, R196, R195 ;  /* 0x000000c3c4c37221 */ /* 0x000fe40000010000 */
[----:B------:R-:W-:Y:S02]  /*12440*/  FADD.FTZ R199, R200, R199 ;  /* 0x000000c7c8c77221 */ /* 0x000fe40000010000 */
[C---:B--2---:R-:W-:Y:S04]  /*12450*/  HMMA.16816.F32.BF16 R52, R132.reuse, R160, R52 ;  /* 0x000000a08434723c */ /* 0x044fe80000041834 */
[----:B------:R-:W-:Y:S04]  /*12460*/  MUFU.EX2 R166, R166 ;  /* 0x000000a600a67308 */ /* 0x000fe80000000800 */
[C---:B------:R-:W-:Y:S01]  /*12470*/  HMMA.16816.F32.BF16 R56, R132.reuse, R162, R56 ;  /* 0x000000a28438723c */ /* 0x040fe20000041838 */
[----:B------:R-:W-:Y:S05]  /*12480*/  LDSM.16.MT88.4 R160, [R230+0x15000] ;  /* 0x01500000e6a0783b */ /* 0x000fea0000004200 */
[----:B------:R-:W2:Y:S02]  /*12490*/  MUFU.EX2 R191, R191 ;  /* 0x000000bf00bf7308 */ /* 0x000ea40000000800 */
[C---:B------:R-:W-:Y:S07]  /*124a0*/  HMMA.16816.F32.BF16 R60, R132.reuse, R168, R60 ;  /* 0x000000a8843c723c */ /* 0x040fee000004183c */
[----:B----4-:R-:W-:Y:S01]  /*124b0*/  F2FP.BF16.PACK_AB R169, R190, R192 ;  /* 0x000000c0bea9723e */ /* 0x010fe200000010ff */
[C---:B------:R-:W-:Y:S01]  /*124c0*/  HMMA.16816.F32.BF16 R64, R132.reuse, R170, R64 ;  /* 0x000000aa8440723c */ /* 0x040fe20000041840 */
[----:B------:R-:W-:Y:S06]  /*124d0*/  MUFU.EX2 R165, R165 ;  /* 0x000000a500a57308 */ /* 0x000fec0000000800 */
[----:B------:R-:W-:Y:S01]  /*124e0*/  F2FP.BF16.PACK_AB R170, R210, R209 ;  /* 0x000000d1d2aa723e */ /* 0x000fe200000010ff */
[C---:B------:R-:W-:Y:S03]  /*124f0*/  HMMA.16816.F32.BF16 R68, R132.reuse, R172, R68 ;  /* 0x000000ac8444723c */ /* 0x040fe60000041844 */
[----:B------:R-:W4:Y:S01]  /*12500*/  MUFU.EX2 R189, R189 ;  /* 0x000000bd00bd7308 */ /* 0x000f220000000800 */
[----:B--2---:R-:W-:Y:S04]  /*12510*/  F2FP.BF16.PACK_AB R171, R191, R166 ;  /* 0x000000a6bfab723e */ /* 0x004fe800000010ff */
[C---:B------:R-:W-:Y:S01]  /*12520*/  HMMA.16816.F32.BF16 R72, R132.reuse, R174, R72 ;  /* 0x000000ae8448723c */ /* 0x040fe20000041848 */
[----:B------:R-:W-:Y:S07]  /*12530*/  LDSM.16.MT88.4 R172, [R228+0x11800] ;  /* 0x01180000e4ac783b */ /* 0x000fee0000004200 */
[C---:B---3--:R-:W-:Y:S08]  /*12540*/  HMMA.16816.F32.BF16 R76, R132.reuse, R140, R76 ;  /* 0x0000008c844c723c */ /* 0x048ff0000004184c */
[C---:B------:R-:W-:Y:S01]  /*12550*/  HMMA.16816.F32.BF16 R80, R132.reuse, R142, R80 ;  /* 0x0000008e8450723c */ /* 0x040fe20000041850 */
[----:B------:R-:W2:Y:S03]  /*12560*/  LDSM.16.MT88.4 R140, [R230+0x16800] ;  /* 0x01680000e68c783b */ /* 0x000ea60000004200 */
[----:B----4-:R-:W-:Y:S04]  /*12570*/  F2FP.BF16.PACK_AB R168, R189, R165 ;  /* 0x000000a5bda8723e */ /* 0x010fe800000010ff */
[C---:B-1----:R-:W-:Y:S08]  /*12580*/  HMMA.16816.F32.BF16 R84, R132.reuse, R136, R84 ;  /* 0x000000888454723c */ /* 0x042ff00000041854 */
[C---:B------:R-:W-:Y:S01]  /*12590*/  HMMA.16816.F32.BF16 R88, R132.reuse, R138, R88 ;  /* 0x0000008a8458723c */ /* 0x040fe20000041858 */
[----:B------:R-:W1:Y:S07]  /*125a0*/  LDSM.16.MT88.4 R136, [R229+0x16800] ;  /* 0x01680000e588783b */ /* 0x000e6e0000004200 */
[C---:B-----5:R-:W-:Y:S08]  /*125b0*/  HMMA.16816.F32.BF16 R92, R132.reuse, R144, R92 ;  /* 0x00000090845c723c */ /* 0x060ff0000004185c */
        /* <DEDUP_REMOVED lines=12> */
[----:B------:R-:W-:Y:S01]  /*12680*/  HMMA.16816.F32.BF16 R128, R132, R146, R128 ;  /* 0x000000928480723c */ /* 0x000fe20000041880 */
[----:B------:R-:W3:Y:S06]  /*12690*/  LDSM.16.MT88.4 R144, [R228+0x11000] ;  /* 0x01100000e490783b */ /* 0x000eec0000004200 */
[----:B------:R-:W-:Y:S01]  /*126a0*/  F2FP.BF16.PACK_AB R133, R207, R208 ;  /* 0x000000d0cf85723e */ /* 0x000fe200000010ff */
[----:B------:R-:W-:Y:S01]  /*126b0*/  FADD.FTZ R208, R208, R195 ;  /* 0x000000c3d0d07221 */ /* 0x000fe20000010000 */
[----:B------:R-:W-:Y:S03]  /*126c0*/  F2FP.BF16.PACK_AB R135, R205, R206 ;  /* 0x000000cecd87723e */ /* 0x000fe600000010ff */
[----:B------:R-:W-:Y:S01]  /*126d0*/  F2FP.BF16.PACK_AB R132, R203, R204 ;  /* 0x000000cccb84723e */ /* 0x000fe200000010ff */
[----:B------:R-:W-:Y:S01]  /*126e0*/  FADD.FTZ R204, R204, R199 ;  /* 0x000000c7cccc7221 */ /* 0x000fe20000010000 */
[----:B------:R-:W-:Y:S01]  /*126f0*/  F2FP.BF16.PACK_AB R134, R201, R202 ;  /* 0x000000cac986723e */ /* 0x000fe200000010ff */
[----:B------:R-:W-:Y:S02]  /*12700*/  FADD.FTZ R208, R207, R208 ;  /* 0x000000d0cfd07221 */ /* 0x000fe40000010000 */
[----:B------:R-:W-:Y:S02]  /*12710*/  FADD.FTZ R204, R203, R204 ;  /* 0x000000cccbcc7221 */ /* 0x000fe40000010000 */
[----:B------:R-:W-:Y:S02]  /*12720*/  FADD.FTZ R206, R206, R208 ;  /* 0x000000d0cece7221 */ /* 0x000fe40000010000 */
[C---:B----4-:R-:W-:Y:S03]  /*12730*/  HMMA.16816.F32.BF16 R4, R132.reuse, R148, R4 ;  /* 0x000000948404723c */ /* 0x050fe60000041804 */
[----:B------:R-:W-:Y:S02]  /*12740*/  FADD.FTZ R202, R202, R204 ;  /* 0x000000cccaca7221 */ /* 0x000fe40000010000 */
[----:B------:R-:W-:Y:S02]  /*12750*/  FADD.FTZ R206, R205, R206 ;  /* 0x000000cecdce7221 */ /* 0x000fe40000010000 */
[----:B------:R-:W-:Y:S01]  /*12760*/  FADD.FTZ R202, R201, R202 ;  /* 0x000000cac9ca7221 */ /* 0x000fe20000010000 */
[C---:B------:R-:W-:Y:S01]  /*12770*/  HMMA.16816.F32.BF16 R8, R132.reuse, R150, R8 ;  /* 0x000000968408723c */ /* 0x040fe20000041808 */
[----:B------:R-:W4:Y:S03]  /*12780*/  LDSM.16.MT88.4 R148, [R229+0x13000] ;  /* 0x01300000e594783b */ /* 0x000f260000004200 */
[----:B------:R-:W-:Y:S02]  /*12790*/  FADD.FTZ R192, R192, R206 ;  /* 0x000000cec0c07221 */ /* 0x000fe40000010000 */
[----:B------:R-:W-:Y:S02]  /*127a0*/  FADD.FTZ R165, R165, R202 ;  /* 0x000000caa5a57221 */ /* 0x000fe40000010000 */
[C---:B--2---:R-:W-:Y:S04]  /*127b0*/  HMMA.16816.F32.BF16 R12, R132.reuse, R140, R12 ;  /* 0x0000008c840c723c */ /* 0x044fe8000004180c */
[----:B------:R-:W-:Y:S02]  /*127c0*/  FADD.FTZ R192, R190, R192 ;  /* 0x000000c0bec07221 */ /* 0x000fe40000010000 */
[----:B------:R-:W-:Y:S02]  /*127d0*/  FADD.FTZ R165, R189, R165 ;  /* 0x000000a5bda57221 */ /* 0x000fe40000010000 */
        /* <DEDUP_REMOVED lines=15> */
[C---:B------:R-:W-:Y:S01]  /*128d0*/  HMMA.16816.F32.BF16 R48, R132.reuse, R158, R48 ;  /* 0x0000009e8430723c */ /* 0x040fe20000041830 */
[----:B------:R-:W-:Y:S07]  /*128e0*/  LDSM.16.MT88.4 R156, [R232+0x11800] ;  /* 0x01180000e89c783b */ /* 0x000fee0000004200 */
[C---:B----4-:R-:W-:Y:S08]  /*128f0*/  HMMA.16816.F32.BF16 R52, R132.reuse, R148, R52 ;  /* 0x000000948434723c */ /* 0x050ff00000041834 */
[C---:B------:R-:W-:Y:S01]  /*12900*/  HMMA.16816.F32.BF16 R56, R132.reuse, R150, R56 ;  /* 0x000000968438723c */ /* 0x040fe20000041838 */
[----:B------:R-:W4:Y:S07]  /*12910*/  LDSM.16.MT88.4 R148, [R228+0x15000] ;  /* 0x01500000e494783b */ /* 0x000f2e0000004200 */
[C---:B--2---:R-:W-:Y:S08]  /*12920*/  HMMA.16816.F32.BF16 R60, R132.reuse, R140, R60 ;  /* 0x0000008c843c723c */ /* 0x044ff0000004183c */
[C---:B------:R-:W-:Y:S01]  /*12930*/  HMMA.16816.F32.BF16 R64, R132.reuse, R142, R64 ;  /* 0x0000008e8440723c */ /* 0x040fe20000041840 */
[----:B------:R-:W-:Y:S07]  /*12940*/  LDSM.16.MT88.4 R140, [R230+0x17000] ;  /* 0x01700000e68c783b */ /* 0x000fee0000004200 */
[C---:B-1----:R-:W-:Y:S08]  /*12950*/  HMMA.16816.F32.BF16 R68, R132.reuse, R136, R68 ;  /* 0x000000888444723c */ /* 0x042ff00000041844 */
[C---:B------:R-:W-:Y:S01]  /*12960*/  HMMA.16816.F32.BF16 R72, R132.reuse, R138, R72 ;  /* 0x0000008a8448723c */ /* 0x040fe20000041848 */
[----:B------:R-:W1:Y:S07]  /*12970*/  LDSM.16.MT88.4 R136, [R232+0x17000] ;  /* 0x01700000e888783b */ /* 0x000e6e0000004200 */
[C---:B------:R-:W-:Y:S08]  /*12980*/  HMMA.16816.F32.BF16 R76, R132.reuse, R160, R76 ;  /* 0x000000a0844c723c */ /* 0x040ff0000004184c */
[C---:B------:R-:W-:Y:S08]  /*12990*/  HMMA.16816.F32.BF16 R80, R132.reuse, R162, R80 ;  /* 0x000000a28450723c */ /* 0x040ff00000041850 */
[C---:B---3--:R-:W-:Y:S08]  /*129a0*/  HMMA.16816.F32.BF16 R84, R132.reuse, R144, R84 ;  /* 0x000000908454723c */ /* 0x048ff00000041854 */
        /* <DEDUP_REMOVED lines=12> */
[C---:B------:R-:W-:Y:S08]  /*12a70*/  HMMA.16816.F32.BF16 R120, R132.reuse, R146, R120 ;  /* 0x000000928478723c */ /* 0x040ff00000041878 */
[C---:B---3--:R-:W-:Y:S08]  /*12a80*/  HMMA.16816.F32.BF16 R124, R132.reuse, R148, R124 ;  /* 0x00000094847c723c */ /* 0x048ff0000004187c */
[----:B------:R-:W-:Y:S08]  /*12a90*/  HMMA.16816.F32.BF16 R128, R132, R150, R128 ;  /* 0x000000968480723c */ /* 0x000ff00000041880 */
[C---:B------:R-:W-:Y:S01]  /*12aa0*/  HMMA.16816.F32.BF16 R160, R168.reuse, R156, R4 ;  /* 0x0000009ca8a0723c */ /* 0x040fe20000041804 */
[----:B------:R-:W2:Y:S07]  /*12ab0*/  LDSM.16.MT88.4 R4, [R232+0x13800] ;  /* 0x01380000e804783b */ /* 0x000eae0000004200 */
[C---:B------:R-:W-:Y:S01]  /*12ac0*/  HMMA.16816.F32.BF16 R156, R168.reuse, R158, R8 ;  /* 0x0000009ea89c723c */ /* 0x040fe20000041808 */
[----:B------:R-:W3:Y:S07]  /*12ad0*/  LDSM.16.MT88.4 R8, [R230+0x13800] ;  /* 0x01380000e608783b */ /* 0x000eee0000004200 */
[C---:B-1----:R-:W-:Y:S01]  /*12ae0*/  HMMA.16816.F32.BF16 R152, R168.reuse, R136, R12 ;  /* 0x00000088a898723c */ /* 0x042fe2000004180c */
[----:B------:R-:W1:Y:S07]  /*12af0*/  LDSM.16.MT88.4 R12, [R229+0x13800] ;  /* 0x01380000e50c783b */ /* 0x000e6e0000004200 */
[C---:B------:R-:W-:Y:S01]  /*12b00*/  HMMA.16816.F32.BF16 R148, R168.reuse, R138, R16 ;  /* 0x0000008aa894723c */ /* 0x040fe20000041810 */
[----:B------:R-:W5:Y:S07]  /*12b10*/  LDSM.16.MT88.4 R16, [R228+0x13800] ;  /* 0x01380000e410783b */ /* 0x000f6e0000004200 */
[C---:B----4-:R-:W-:Y:S01]  /*12b20*/  HMMA.16816.F32.BF16 R144, R168.reuse, R140, R20 ;  /* 0x0000008ca890723c */ /* 0x050fe20000041814 */
[----:B------:R-:W4:Y:S07]  /*12b30*/  LDSM.16.MT88.4 R20, [R230+0x15800] ;  /* 0x01580000e614783b */ /* 0x000f2e0000004200 */
[C---:B------:R-:W-:Y:S01]  /*12b40*/  HMMA.16816.F32.BF16 R140, R168.reuse, R142, R24 ;  /* 0x0000008ea88c723c */ /* 0x040fe20000041818 */
[----:B------:R-:W1:Y:S07]  /*12b50*/  LDSM.16.MT88.4 R24, [R229+0x15800] ;  /* 0x01580000e518783b */ /* 0x000e6e0000004200 */
        /* <DEDUP_REMOVED lines=29> */
[C---:B-1----:R-:W-:Y:S08]  /*12d30*/  HMMA.16816.F32.BF16 R124, R168.reuse, R12, R124 ;  /* 0x0000000ca87c723c */ /* 0x042ff0000004187c */
[----:B------:R-:W-:Y:S01]  /*12d40*/  HMMA.16816.F32.BF16 R128, R168, R14, R128 ;  /* 0x0000000ea880723c */ /* 0x000fe20000041880 */
[----:B------:R-:W-:-:S07]  /*12d50*/  @P0 BRA `(.L_x_2520) ;  /* 0xffffb14000000947 */ /* 0x000fce000383ffff */
.L_x_2516:
[----:B------:R-:W1:Y:S01]  /*12d60*/  SHFL.BFLY PT, R2, R251, 0x2, 0x1f ;  /* 0x0c401f00fb027f89 */ /* 0x000e6200000e0000 */
[----:B------:R-:W-:Y:S01]  /*12d70*/  MOV R4, 0x3f800000 ;  /* 0x3f80000000047802 */ /* 0x000fe20000000f00 */
[----:B------:R-:W-:Y:S01]  /*12d80*/  ULDC.U8 UR4, c[0x0][0x328] ;  /* 0x0000ca0000047ab9 */ /* 0x000fe20000000000 */
[----:B------:R-:W-:Y:S01]  /*12d90*/  MOV R5, 0x3f800000 ;  /* 0x3f80000000057802 */ /* 0x000fe20000000f00 */
[----:B------:R-:W2:Y:S04]  /*12da0*/  SHFL.BFLY PT, R0, R250, 0x2, 0x1f ;  /* 0x0c401f00fa007f89 */ /* 0x000ea800000e0000 */
[----:B------:R-:W3:Y:S01]  /*12db0*/  S2R R6, SR_TID.X ;  /* 0x0000000000067919 */ /* 0x000ee20000002100 */
[----:B-1----:R-:W-:-:S02]  /*12dc0*/  FADD.FTZ R251, R2, R251 ;  /* 0x000000fb02fb7221 */ /* 0x002fc40000010000 */
[----:B--2---:R-:W-:-:S03]  /*12dd0*/  FADD.FTZ R250, R0, R250 ;  /* 0x000000fa00fa7221 */ /* 0x004fc60000010000 */
[----:B------:R-:W1:Y:S01]  /*12de0*/  SHFL.BFLY PT, R2, R251, 0x1, 0x1f ;  /* 0x0c201f00fb027f89 */ /* 0x000e6200000e0000 */
[----:B---3--:R-:W-:-:S03]  /*12df0*/  SHF.R.S32.HI R7, RZ, 0x1f, R6 ;  /* 0x0000001fff077819 */ /* 0x008fc60000011406 */
[----:B------:R-:W2:Y:S01]  /*12e00*/  SHFL.BFLY PT, R0, R250, 0x1, 0x1f ;  /* 0x0c201f00fa007f89 */ /* 0x000ea200000e0000 */
[----:B------:R-:W-:-:S04]  /*12e10*/  LEA.HI R8, R7, R6, RZ, 0x2 ;  /* 0x0000000607087211 */ /* 0x000fc800078f10ff */
[--C-:B------:R-:W-:Y:S02]  /*12e20*/  SHF.R.S32.HI R10, RZ, 0x2, R8.reuse ;  /* 0x00000002ff0a7819 */ /* 0x100fe40000011408 */
[----:B------:R-:W-:Y:S02]  /*12e30*/  SHF.R.S32.HI R9, RZ, 0x1f, R8 ;  /* 0x0000001fff097819 */ /* 0x000fe40000011408 */
[----:B------:R-:W-:Y:S02]  /*12e40*/  LOP3.LUT R8, R8, 0x3ffffffc, RZ, 0xc0, !PT ;  /* 0x3ffffffc08087812 */ /* 0x000fe400078ec0ff */
[----:B------:R-:W-:Y:S02]  /*12e50*/  LEA.HI R9, R9, R10, RZ, 0x3 ;  /* 0x0000000a09097211 */ /* 0x000fe400078f18ff */
[----:B------:R-:W-:Y:S02]  /*12e60*/  IADD3 R8, -R8, R6, RZ ;  /* 0x0000000608087210 */ /* 0x000fe40007ffe1ff */
[----:B------:R-:W-:Y:S01]  /*12e70*/  LOP3.LUT R9, R9, 0xfffffff8, RZ, 0xc0, !PT ;  /* 0xfffffff809097812 */ /* 0x000fe200078ec0ff */
[----:B-1----:R-:W-:-:S03]  /*12e80*/  FADD.FTZ R2, R251, R2 ;  /* 0x00000002fb027221 */ /* 0x002fc60000010000 */
[----:B------:R-:W-:Y:S02]  /*12e90*/  IADD3 R9, R10, -R9, RZ ;  /* 0x800000090a097210 */ /* 0x000fe40007ffe0ff */
[----:B------:R-:W-:Y:S01]  /*12ea0*/  LEA.HI R10, R7, R6, RZ, 0x5 ;  /* 0x00000006070a7211 */ /* 0x000fe200078f28ff */
[----:B--2---:R-:W-:Y:S01]  /*12eb0*/  FADD.FTZ R0, R250, R0 ;  /* 0x00000000fa007221 */ /* 0x004fe20000010000 */
[----:B------:R-:W-:Y:S02]  /*12ec0*/  FSETP.NE.FTZ.AND P4, PT, R2, RZ, PT ;  /* 0x000000ff0200720b */ /* 0x000fe40003f95000 */
[----:B------:R-:W-:Y:S02]  /*12ed0*/  SHF.L.U32 R12, R9, 0x6, RZ ;  /* 0x00000006090c7819 */ /* 0x000fe400000006ff */
[----:B------:R-:W-:Y:S02]  /*12ee0*/  FSETP.NE.FTZ.AND P3, PT, R0, RZ, PT ;  /* 0x000000ff0000720b */ /* 0x000fe40003f75000 */
[----:B------:R-:W-:-:S02]  /*12ef0*/  SHF.R.S32.HI R11, RZ, 0x5, R10 ;  /* 0x00000005ff0b7819 */ /* 0x000fc4000001140a */
[----:B------:R-:W-:Y:S02]  /*12f00*/  LOP3.LUT R12, R12, 0x1c0, RZ, 0xc0, !PT ;  /* 0x000001c00c0c7812 */ /* 0x000fe400078ec0ff */
[----:B------:R-:W-:Y:S02]  /*12f10*/  LOP3.LUT R13, R9, 0x1, RZ, 0xc0, !PT ;  /* 0x00000001090d7812 */ /* 0x000fe400078ec0ff */
[----:B------:R-:W-:Y:S01]  /*12f20*/  LEA R8, R11, R8, 0x9 ;  /* 0x000000080b087211 */ /* 0x000fe200078e48ff */
[----:B------:R-:W1:Y:S01]  /*12f30*/  @P4 MUFU.RCP R4, R2 ;  /* 0x0000000200044308 */ /* 0x000e620000001000 */
[----:B------:R-:W-:Y:S02]  /*12f40*/  LEA.HI R12, R12, R12, RZ, 0x1d ;  /* 0x0000000c0c0c7211 */ /* 0x000fe400078fe8ff */
[----:B------:R-:W-:Y:S02]  /*12f50*/  ISETP.NE.U32.AND P0, PT, R13, 0x1, PT ;  /* 0x000000010d00780c */ /* 0x000fe40003f05070 */
[----:B------:R-:W-:-:S02]  /*12f60*/  LEA R8, R8, R12, 0x1 ;  /* 0x0000000c08087211 */ /* 0x000fc400078e08ff */
[----:B------:R-:W-:Y:S01]  /*12f70*/  R2P PR, R9, 0x6 ;  /* 0x0000000609007804 */ /* 0x000fe20000000000 */
[----:B------:R-:W2:Y:S01]  /*12f80*/  @P3 MUFU.RCP R5, R0 ;  /* 0x0000000000053308 */ /* 0x000ea20000001000 */
[----:B------:R-:W-:Y:S02]  /*12f90*/  SHF.L.U32 R8, R8, 0x1, RZ ;  /* 0x0000000108087819 */ /* 0x000fe400000006ff */
[----:B------:R-:W-:Y:S02]  /*12fa0*/  MOV R9, 0x20 ;  /* 0x0000002000097802 */ /* 0x000fe40000000f00 */
[----:B------:R-:W-:Y:S02]  /*12fb0*/  MOV R13, 0x40 ;  /* 0x00000040000d7802 */ /* 0x000fe40000000f00 */
[----:B------:R-:W-:Y:S01]  /*12fc0*/  IADD3 R12, R8, -0x10, RZ ;  /* 0xfffffff0080c7810 */ /* 0x000fe20007ffe0ff */
[C---:B-1----:R-:W-:Y:S01]  /*12fd0*/  FMUL.FTZ R160, R4.reuse, R160 ;  /* 0x000000a004a07220 */ /* 0x042fe20000410000 */
[----:B------:R-:W-:Y:S01]  /*12fe0*/  SEL R9, R9, 0xffffffe0, !P1 ;  /* 0xffffffe009097807 */ /* 0x000fe20004800000 */
[----:B------:R-:W-:Y:S01]  /*12ff0*/  FMUL.FTZ R161, R4, R161 ;  /* 0x000000a104a17220 */ /* 0x000fe20000410000 */
[----:B------:R-:W-:Y:S01]  /*13000*/  @P0 IADD3 R12, R8, 0x10, RZ ;  /* 0x00000010080c0810 */ /* 0x000fe20007ffe0ff */
[C---:B------:R-:W-:Y:S01]  /*13010*/  FMUL.FTZ R156, R4.reuse, R156 ;  /* 0x0000009c049c7220 */ /* 0x040fe20000410000 */
[----:B------:R-:W-:Y:S01]  /*13020*/  SEL R13, R13, 0xffffffc0, !P2 ;  /* 0xffffffc00d0d7807 */ /* 0x000fe20005000000 */
[----:B------:R-:W-:Y:S01]  /*13030*/  FMUL.FTZ R157, R4, R157 ;  /* 0x0000009d049d7220 */ /* 0x000fe20000410000 */
[----:B------:R-:W-:Y:S01]  /*13040*/  F2FP.BF16.PACK_AB R160, R161, R160 ;  /* 0x000000a0a1a0723e */ /* 0x000fe200000010ff */
[C---:B--2---:R-:W-:Y:S01]  /*13050*/  FMUL.FTZ R163, R5.reuse, R163 ;  /* 0x000000a305a37220 */ /* 0x044fe20000410000 */
[----:B------:R-:W-:Y:S01]  /*13060*/  IADD3 R14, R8, R9, RZ ;  /* 0x00000009080e7210 */ /* 0x000fe20007ffe0ff */
[----:B------:R-:W-:Y:S01]  /*13070*/  FMUL.FTZ R162, R5, R162 ;  /* 0x000000a205a27220 */ /* 0x000fe20000410000 */
[----:B------:R-:W-:Y:S01]  /*13080*/  F2FP.BF16.PACK_AB R156, R157, R156 ;  /* 0x0000009c9d9c723e */ /* 0x000fe200000010ff */
[----:B------:R-:W-:Y:S01]  /*13090*/  FMUL.FTZ R159, R5, R159 ;  /* 0x0000009f059f7220 */ /* 0x000fe20000410000 */
[----:B------:R-:W-:Y:S01]  /*130a0*/  IADD3 R9, R9, R12, RZ ;  /* 0x0000000c09097210 */ /* 0x000fe20007ffe0ff */
[----:B------:R-:W-:Y:S01]  /*130b0*/  FMUL.FTZ R158, R5, R158 ;  /* 0x0000009e059e7220 */ /* 0x000fe20000410000 */
[----:B------:R-:W-:Y:S01]  /*130c0*/  F2FP.BF16.PACK_AB R162, R163, R162 ;  /* 0x000000a2a3a2723e */ /* 0x000fe200000010ff */
[----:B------:R-:W-:Y:S01]  /*130d0*/  FMUL.FTZ R152, R4, R152 ;  /* 0x0000009804987220 */ /* 0x000fe20000410000 */
[----:B------:R-:W-:Y:S01]  /*130e0*/  IADD3 R15, R8, R13, RZ ;  /* 0x0000000d080f7210 */ /* 0x000fe20007ffe0ff */
[C---:B------:R-:W-:Y:S01]  /*130f0*/  FMUL.FTZ R153, R4.reuse, R153 ;  /* 0x0000009904997220 */ /* 0x040fe20000410000 */
[----:B------:R-:W-:Y:S01]  /*13100*/  F2FP.BF16.PACK_AB R158, R159, R158 ;  /* 0x0000009e9f9e723e */ /* 0x000fe200000010ff */
[C---:B------:R-:W-:Y:S01]  /*13110*/  FMUL.FTZ R155, R5.reuse, R155 ;  /* 0x0000009b059b7220 */ /* 0x040fe20000410000 */
[----:B------:R-:W-:Y:S01]  /*13120*/  STS [R8], R160 ;  /* 0x000000a008007388 */ /* 0x000fe20000000800 */
[----:B------:R-:W-:Y:S01]  /*13130*/  FMUL.FTZ R154, R5, R154 ;  /* 0x0000009a059a7220 */ /* 0x000fe20000410000 */
[----:B------:R-:W-:Y:S01]  /*13140*/  F2FP.BF16.PACK_AB R152, R153, R152 ;  /* 0x000000989998723e */ /* 0x000fe200000010ff */
[C---:B------:R-:W-:Y:S01]  /*13150*/  FMUL.FTZ R148, R4.reuse, R148 ;  /* 0x0000009404947220 */ /* 0x040fe20000410000 */
[----:B------:R-:W-:Y:S01]  /*13160*/  STS [R8+0x400], R162 ;  /* 0x000400a208007388 */ /* 0x000fe20000000800 */
[C---:B------:R-:W-:Y:S01]  /*13170*/  FMUL.FTZ R149, R4.reuse, R149 ;  /* 0x0000009504957220 */ /* 0x040fe20000410000 */
[----:B------:R-:W-:Y:S01]  /*13180*/  F2FP.BF16.PACK_AB R154, R155, R154 ;  /* 0x0000009a9b9a723e */ /* 0x000fe200000010ff */
[----:B------:R-:W-:Y:S01]  /*13190*/  FMUL.FTZ R151, R5, R151 ;  /* 0x0000009705977220 */ /* 0x000fe20000410000 */
[----:B------:R-:W-:Y:S01]  /*131a0*/  IADD3 R16, R13, R12, RZ ;  /* 0x0000000c0d107210 */ /* 0x000fe20007ffe0ff */
[----:B------:R-:W-:Y:S01]  /*131b0*/  FMUL.FTZ R150, R5, R150 ;  /* 0x0000009605967220 */ /* 0x000fe20000410000 */
[----:B------:R-:W-:Y:S01]  /*131c0*/  F2FP.BF16.PACK_AB R148, R149, R148 ;  /* 0x000000949594723e */ /* 0x000fe200000010ff */
[C---:B------:R-:W-:Y:S01]  /*131d0*/  FMUL.FTZ R144, R4.reuse, R144 ;  /* 0x0000009004907220 */ /* 0x040fe20000410000 */
[----:B------:R-:W-:Y:S01]  /*131e0*/  STS [R12], R156 ;  /* 0x0000009c0c007388 */ /* 0x000fe20000000800 */
[C---:B------:R-:W-:Y:S01]  /*131f0*/  FMUL.FTZ R145, R4.reuse, R145 ;  /* 0x0000009104917220 */ /* 0x040fe20000410000 */
[----:B------:R-:W-:Y:S01]  /*13200*/  F2FP.BF16.PACK_AB R150, R151, R150 ;  /* 0x000000969796723e */ /* 0x000fe200000010ff */
[C---:B------:R-:W-:Y:S01]  /*13210*/  FMUL.FTZ R147, R5.reuse, R147 ;  /* 0x0000009305937220 */ /* 0x040fe20000410000 */
[----:B------:R-:W-:Y:S01]  /*13220*/  STS [R12+0x400], R158 ;  /* 0x0004009e0c007388 */ /* 0x000fe20000000800 */
        /* <DEDUP_REMOVED lines=191> */
[----:B------:R1:W-:Y:S01]  /*13e20*/  STS [R8+0x6400], R102 ;  /* 0x0064006608007388 */ /* 0x0003e20000000800 */
        /* <DEDUP_REMOVED lines=20> */
[----:B------:R-:W-:Y:S01]  /*13f70*/  FMUL.FTZ R131, R5, R131 ;  /* 0x0000008305837220 */ /* 0x000fe20000410000 */
[----:B------:R-:W-:Y:S01]  /*13f80*/  ISETP.NE.AND P0, PT, RZ, UR4, PT ;  /* 0x00000004ff007c0c */ /* 0x000fe2000bf05270 */
[----:B------:R-:W-:Y:S01]  /*13f90*/  FMUL.FTZ R4, R4, R129 ;  /* 0x0000008104047220 */ /* 0x000fe20000410000 */
[----:B------:R-:W-:Y:S01]  /*13fa0*/  F2FP.BF16.PACK_AB R126, R127, R126 ;  /* 0x0000007e7f7e723e */ /* 0x000fe200000010ff */
[----:B------:R-:W-:Y:S01]  /*13fb0*/  FMUL.FTZ R5, R5, R130 ;  /* 0x0000008205057220 */ /* 0x000fe20000410000 */
[----:B------:R2:W-:Y:S01]  /*13fc0*/  STS [R9+0x6400], R114 ;  /* 0x0064007209007388 */ /* 0x0005e20000000800 */
[----:B-1----:R-:W1:Y:S01]  /*13fd0*/  @P4 MUFU.LG2 R8, R2 ;  /* 0x0000000200084308 */ /* 0x002e620000000c00 */
[----:B------:R-:W-:-:S02]  /*13fe0*/  F2FP.BF16.PACK_AB R4, R4, R128 ;  /* 0x000000800404723e */ /* 0x000fc400000010ff */
[----:B------:R-:W-:Y:S01]  /*13ff0*/  F2FP.BF16.PACK_AB R5, R131, R5 ;  /* 0x000000058305723e */ /* 0x000fe200000010ff */
[----:B------:R3:W-:Y:S04]  /*14000*/  STS [R15+0x6000], R116 ;  /* 0x006000740f007388 */ /* 0x0007e80000000800 */
[----:B------:R3:W-:Y:S04]  /*14010*/  STS [R15+0x6400], R118 ;  /* 0x006400760f007388 */ /* 0x0007e80000000800 */
[----:B------:R3:W-:Y:S04]  /*14020*/  STS [R16+0x6000], R120 ;  /* 0x0060007810007388 */ /* 0x0007e80000000800 */
[----:B------:R3:W-:Y:S01]  /*14030*/  STS [R16+0x6400], R122 ;  /* 0x0064007a10007388 */ /* 0x0007e20000000800 */
[----:B-1----:R-:W-:Y:S01]  /*14040*/  @P4 FMUL.FTZ R8, R8, 0.69314718246459960938 ;  /* 0x3f31721808084820 */ /* 0x002fe20000410000 */
[----:B------:R-:W-:-:S02]  /*14050*/  MOV R2, 0x7f800000 ;  /* 0x7f80000000027802 */ /* 0x000fc40000000f00 */
[----:B------:R3:W-:Y:S04]  /*14060*/  STS [R17+0x6000], R124 ;  /* 0x0060007c11007388 */ /* 0x0007e80000000800 */
[----:B------:R3:W-:Y:S01]  /*14070*/  STS [R17+0x6400], R126 ;  /* 0x0064007e11007388 */ /* 0x0007e20000000800 */
[----:B--2---:R-:W1:Y:S03]  /*14080*/  @P3 MUFU.LG2 R9, R0 ;  /* 0x0000000000093308 */ /* 0x004e660000000c00 */
[----:B------:R3:W-:Y:S04]  /*14090*/  STS [R13+0x6000], R4 ;  /* 0x006000040d007388 */ /* 0x0007e80000000800 */
[----:B------:R3:W-:Y:S01]  /*140a0*/  STS [R13+0x6400], R5 ;  /* 0x006400050d007388 */ /* 0x0007e20000000800 */
[----:B-1----:R-:W-:Y:S01]  /*140b0*/  @P3 FMUL.FTZ R9, R9, 0.69314718246459960938 ;  /* 0x3f31721809093820 */ /* 0x002fe20000410000 */
[----:B------:R-:W-:Y:S01]  /*140c0*/  MOV R0, 0x7f800000 ;  /* 0x7f80000000007802 */ /* 0x000fe20000000f00 */
[----:B------:R-:W-:-:S02]  /*140d0*/  @P4 FFMA.FTZ R0, R164, c[0x0][0x238], R8 ;  /* 0x00008e00a4004a23 */ /* 0x000fc40000010008 */
[----:B------:R-:W-:Y:S01]  /*140e0*/  @P3 FFMA.FTZ R2, R3, c[0x0][0x238], R9 ;  /* 0x00008e0003023a23 */ /* 0x000fe20000010009 */
[----:B------:R-:W-:Y:S05]  /*140f0*/  @!P0 BRA `(.L_x_2521) ;  /* 0x0000009000008947 */ /* 0x000fea0003800000 */
[----:B------:R-:W1:Y:S01]  /*14100*/  S2UR UR6, SR_CTAID.Y ;  /* 0x00000000000679c3 */ /* 0x000e620000002600 */
[----:B------:R-:W-:Y:S02]  /*14110*/  ULDC UR4, c[0x0][0x214] ;  /* 0x0000850000047ab9 */ /* 0x000fe40000000800 */
[----:B------:R-:W-:Y:S02]  /*14120*/  UISETP.NE.AND UP0, UPT, UR30, -0x1, UPT ;  /* 0xffffffff1e00788c */ /* 0x000fe4000bf05270 */
[----:B------:R-:W-:-:S03]  /*14130*/  ULDC UR8, c[0x0][0x234] ;  /* 0x00008d0000087ab9 */ /* 0x000fc60000000800 */
[----:B------:R-:W2:Y:S01]  /*14140*/  S2UR UR7, SR_CTAID.Z ;  /* 0x00000000000779c3 */ /* 0x000ea20000002700 */
[----:B-1----:R-:W-:-:S04]  /*14150*/  UIMAD UR4, UR6, UR4, URZ ;  /* 0x00000004060472a4 */ /* 0x002fc8000f8e023f */
[----:B------:R-:W-:-:S04]  /*14160*/  USEL UR4, UR4, UR30, !UP0 ;  /* 0x0000001e04047287 */ /* 0x000fc8000c000000 */
[----:B--2---:R-:W-:Y:S01]  /*14170*/  UIMAD UR8, UR7, UR8, UR4 ;  /* 0x00000008070872a4 */ /* 0x004fe2000f8e0204 */
[----:B------:R-:W-:Y:S05]  /*14180*/  BRA `(.L_x_2522) ;  /* 0x0000006000007947 */ /* 0x000fea0003800000 */
.L_x_2521:
[----:B------:R-:W1:Y:S01]  /*14190*/  S2UR UR7, SR_CTAID.Z ;  /* 0x00000000000779c3 */ /* 0x000e620000002700 */
[----:B------:R-:W-:Y:S02]  /*141a0*/  ULDC UR4, c[0x0][0x1c0] ;  /* 0x0000700000047ab9 */ /* 0x000fe40000000800 */
[----:B------:R-:W-:-:S05]  /*141b0*/  ULDC UR8, c[0x0][0x214] ;  /* 0x0000850000087ab9 */ /* 0x000fca0000000800 */
[----:B------:R-:W1:Y:S02]  /*141c0*/  S2UR UR6, SR_CTAID.Y ;  /* 0x00000000000679c3 */ /* 0x000e640000002600 */
[----:B-1----:R-:W-:-:S04]  /*141d0*/  UIMAD UR4, UR6, UR4, UR7 ;  /* 0x00000004060472a4 */ /* 0x002fc8000f8e0207 */
[----:B------:R-:W-:Y:S02]  /*141e0*/  UIMAD UR8, UR4, UR8, URZ ;  /* 0x00000008040872a4 */ /* 0x000fe4000f8e023f */
.L_x_2522:
[----:B------:R-:W-:Y:S01]  /*141f0*/  BAR.SYNC.DEFER_BLOCKING 0x0 ;  /* 0x0000000000007b1d */ /* 0x000fe20000010000 */
[----:B---3--:R-:W-:Y:S01]  /*14200*/  LOP3.LUT R5, R10, 0xffffffe0, RZ, 0xc0, !PT ;  /* 0xffffffe00a057812 */ /* 0x008fe200078ec0ff */
[----:B------:R-:W-:Y:S01]  /*14210*/  USHF.R.S32.HI UR10, URZ, 0x1f, UR6 ;  /* 0x0000001f3f0a7899 */ /* 0x000fe20008011406 */
[----:B------:R-:W-:Y:S01]  /*14220*/  SHF.R.S32.HI R9, RZ, 0x1f, R11 ;  /* 0x0000001fff097819 */ /* 0x000fe2000001140b */
[----:B------:R-:W-:Y:S02]  /*14230*/  UISETP.NE.AND UP0, UPT, UR30, -0x1, UPT ;  /* 0xffffffff1e00788c */ /* 0x000fe4000bf05270 */
[----:B------:R-:W1:Y:S01]  /*14240*/  S2R R3, SR_TID.X ;  /* 0x0000000000037919 */ /* 0x000e620000002100 */
[----:B------:R-:W-:Y:S01]  /*14250*/  IMAD.IADD R4, R6, 0x1, -R5 ;  /* 0x0000000106047824 */ /* 0x000fe200078e0a05 */
[----:B------:R-:W-:Y:S01]  /*14260*/  ULDC.64 UR4, c[0x0][0x1e8] ;  /* 0x00007a0000047ab9 */ /* 0x000fe20000000a00 */
[----:B------:R-:W-:Y:S01]  /*14270*/  LEA.HI R9, R9, R11, RZ, 0x2 ;  /* 0x0000000b09097211 */ /* 0x000fe200078f10ff */
[----:B------:R-:W-:Y:S01]  /*14280*/  UIMAD.WIDE.U32 UR12, UR30, UR4, URZ ;  /* 0x000000041e0c72a5 */ /* 0x000fe2000f8e003f */
[----:B------:R-:W-:Y:S01]  /*14290*/  BSSY B0, `(.L_x_2523) ;  /* 0x0000030000007945 */ /* 0x000fe20003800000 */
[----:B------:R-:W-:-:S02]  /*142a0*/  LOP3.LUT P0, RZ, R4, 0x3, RZ, 0xc0, !PT ;  /* 0x0000000304ff7812 */ /* 0x000fc4000780c0ff */
[----:B------:R-:W-:Y:S01]  /*142b0*/  UIMAD UR9, UR30, UR5, UR13 ;  /* 0x000000051e0972a4 */ /* 0x000fe2000f8e020d */
[----:B------:R-:W-:Y:S02]  /*142c0*/  LOP3.LUT R9, R9, 0xffffffc, RZ, 0xc0, !PT ;  /* 0x0ffffffc09097812 */ /* 0x000fe400078ec0ff */
[----:B------:R-:W-:Y:S02]  /*142d0*/  ULDC.64 UR4, c[0x0][0x1e0] ;  /* 0x0000780000047ab9 */ /* 0x000fe40000000a00 */
[----:B------:R-:W-:Y:S01]  /*142e0*/  UIMAD UR10, UR10, UR4, URZ ;  /* 0x000000040a0a72a4 */ /* 0x000fe2000f8e023f */
[----:B------:R-:W-:Y:S01]  /*142f0*/  IMAD.IADD R9, R11, 0x1, -R9 ;  /* 0x000000010b097824 */ /* 0x000fe200078e0a09 */
[----:B------:R-:W-:Y:S02]  /*14300*/  UIMAD.WIDE.U32 UR14, UR6, UR4, URZ ;  /* 0x00000004060e72a5 */ /* 0x000fe4000f8e003f */
[----:B------:R-:W-:Y:S01]  /*14310*/  UIMAD UR5, UR6, UR5, UR10 ;  /* 0x00000005060572a4 */ /* 0x000fe2000f8e020a */
[----:B------:R2:W3:Y:S01]  /*14320*/  LDS.128 R68, [R243] ;  /* 0x00000000f3447984 */ /* 0x0004e20000000c00 */
[----:B------:R-:W-:-:S02]  /*14330*/  USEL UR12, UR14, UR12, !UP0 ;  /* 0x0000000c0e0c7287 */ /* 0x000fc4000c000000 */
[----:B------:R-:W-:Y:S01]  /*14340*/  @!UP0 UIADD3 UR9, UR15, UR5, URZ ;  /* 0x000000050f098290 */ /* 0x000fe2000fffe03f */
[----:B------:R2:W4:Y:S01]  /*14350*/  LDS.128 R64, [R243+0x800] ;  /* 0x00080000f3407984 */ /* 0x0005220000000c00 */
[----:B-1----:R-:W-:-:S03]  /*14360*/  SHF.R.S32.HI R8, RZ, 0x1f, R3 ;  /* 0x0000001fff087819 */ /* 0x002fc60000011403 */
[----:B------:R2:W1:Y:S01]  /*14370*/  LDS.128 R60, [R243+0x1000] ;  /* 0x00100000f33c7984 */ /* 0x0004620000000c00 */
        /* <DEDUP_REMOVED lines=33> */
.L_x_2524:
[----:B---34-:R-:W-:Y:S05]  /*14590*/  BSYNC B0 ;  /* 0x0000000000007941 */ /* 0x018fea0003800000 */
.L_x_2523:
        /* <DEDUP_REMOVED lines=40> */
.L_x_2526:
[----:B------:R-:W-:Y:S05]  /*14820*/  BSYNC B0 ;  /* 0x0000000000007941 */ /* 0x000fea0003800000 */
.L_x_2525:
        /* <DEDUP_REMOVED lines=14> */
[----:B-1-3--:R-:W-:-:S03]  /*14910*/  LEA R20, P4, R10, c[0x0][0x1d0], 0x1 ;  /* 0x000074000a147a11 */ /* 0x00afc600078808ff */
[----:B------:R-:W-:-:S04]  /*14920*/  IMAD R2, R3, c[0x0][0x1ec], R2 ;  /* 0x00007b0003027a24 */ /* 0x000fc800078e0202 */
[----:B------:R-:W-:-:S05]  /*14930*/  IMAD.IADD R2, R2, 0x1, R11 ;  /* 0x0000000102027824 */ /* 0x000fca00078e020b */
[----:B------:R-:W-:-:S05]  /*14940*/  LEA.HI.X R21, R10, c[0x0][0x1d4], R2, 0x1, P4 ;  /* 0x000075000a157a11 */ /* 0x000fca00020f0c02 */
[----:B------:R1:W-:Y:S04]  /*14950*/  @!P3 STG.E.128 [R20.64], R64 ;  /* 0x000000401400b986 */ /* 0x0003e8000c101d22 */
[----:B------:R1:W-:Y:S04]  /*14960*/  @!P2 STG.E.128 [R20.64+0x80], R48 ;  /* 0x000080301400a986 */ /* 0x0003e8000c101d22 */
[----:B------:R1:W-:Y:S04]  /*14970*/  @!P1 STG.E.128 [R20.64+0x100], R32 ;  /* 0x0001002014009986 */ /* 0x0003e8000c101d22 */
[----:B------:R1:W-:Y:S02]  /*14980*/  @!P0 STG.E.128 [R20.64+0x180], R16 ;  /* 0x0001801014008986 */ /* 0x0003e4000c101d22 */
.L_x_2528:
[----:B------:R-:W-:Y:S05]  /*14990*/  BSYNC B0 ;  /* 0x0000000000007941 */ /* 0x000fea0003800000 */
.L_x_2527:
        /* <DEDUP_REMOVED lines=18> */
[----:B------:R1:W-:Y:S04]  /*14ac0*/  @!P3 STG.E.128 [R16.64], R60 ;  /* 0x0000003c1000b986 */ /* 0x0003e8000c101d22 */
[----:B------:R1:W-:Y:S04]  /*14ad0*/  @!P2 STG.E.128 [R16.64+0x80], R44 ;  /* 0x0000802c1000a986 */ /* 0x0003e8000c101d22 */
[----:B------:R1:W-:Y:S04]  /*14ae0*/  @!P1 STG.E.128 [R16.64+0x100], R28 ;  /* 0x0001001c10009986 */ /* 0x0003e8000c101d22 */
[----:B------:R1:W-:Y:S02]  /*14af0*/  @!P0 STG.E.128 [R16.64+0x180], R12 ;  /* 0x0001800c10008986 */ /* 0x0003e4000c101d22 */
.L_x_2530:
[----:B------:R-:W-:Y:S05]  /*14b00*/  BSYNC B0 ;  /* 0x0000000000007941 */ /* 0x000fea0003800000 */
.L_x_2529:
[----:B------:R-:W-:-:S04]  /*14b10*/  IADD3 R2, R6, 0x30, RZ ;  /* 0x0000003006027810 */ /* 0x000fc80007ffe0ff */
[----:B------:R-:W-:-:S13]  /*14b20*/  ISETP.GE.AND P0, PT, R2, UR21, PT ;  /* 0x0000001502007c0c */ /* 0x000fda000bf06270 */
[----:B------:R-:W-:Y:S05]  /*14b30*/  @P0 EXIT ;  /* 0x000000000000094d */ /* 0x000fea0003800000 */
[----:B------:R-:W-:Y:S01]  /*14b40*/  IADD3 R6, P0, R6, 0x30, RZ ;  /* 0x0000003006067810 */ /* 0x000fe20007f1e0ff */
[----:B------:R-:W-:Y:S01]  /*14b50*/  IMAD.MOV.U32 R2, RZ, RZ, R4 ;  /* 0x000000ffff027224 */ /* 0x000fe200078e0004 */
[----:B------:R-:W-:Y:S01]  /*14b60*/  ISETP.GE.AND P2, PT, R244, c[0x0][0x220], PT ;  /* 0x00008800f4007a0c */ /* 0x000fe20003f46270 */
[----:B------:R-:W-:Y:S01]  /*14b70*/  IMAD.MOV.U32 R3, RZ, RZ, R9 ;  /* 0x000000ffff037224 */ /* 0x000fe200078e0009 */
        /* <DEDUP_REMOVED lines=16> */
.L_x_2531:
        /* <DEDUP_REMOVED lines=16> */
.L_x_4923:


//--------------------- .text._ZN5flash24flash_fwd_splitkv_kernelI23Flash_fwd_kernel_traitsILi256ELi64ELi64ELi4ELb0ELb0EN7cutlass10bfloat16_tE19Flash_kernel_traitsILi256ELi64ELi64ELi4ES3_EELb1ELb0ELb0ELb0ELb1ELb0ELb0ELb1EEEvNS_16Flash_fwd_paramsE --------------------------
	.section	.text._ZN5flash24flash_fwd_splitkv_kernelI23Flash_fwd_kernel_traitsILi256ELi64ELi64ELi4ELb0ELb0EN7cutlass10bfloat16_tE19Flash_kernel_traitsILi256ELi64ELi64ELi4ES3_EELb1ELb0ELb0ELb0ELb1ELb0ELb0ELb1EEEvNS_16Flash_fwd_paramsE,"ax",@progbits
	.sectioninfo	@"SHI_REGISTERS=255"
	.align	128
        .global         _ZN5flash24flash_fwd_splitkv_kernelI23Flash_fwd_kernel_traitsILi256ELi64ELi64ELi4ELb0ELb0EN7cutlass10bfloat16_tE19Flash_kernel_traitsILi256ELi64ELi64ELi4ES3_EELb1ELb0ELb0ELb0ELb1ELb0ELb0ELb1EEEvNS_16Flash_fwd_paramsE
        .type           _ZN5flash24flash_fwd_splitkv_kernelI23Flash_fwd_kernel_traitsILi256ELi64ELi64ELi4ELb0ELb0EN7cutlass10bfloat16_tE19Flash_kernel_traitsILi256ELi64ELi64ELi4ES3_EELb1ELb0ELb0ELb0ELb1ELb0ELb0ELb1EEEvNS_16Flash_fwd_paramsE,@function
        .size           _ZN5flash24flash_fwd_splitkv_kernelI23Flash_fwd_kernel_traitsILi256ELi64ELi64ELi4ELb0ELb0EN7cutlass10bfloat16_tE19Flash_kernel_traitsILi256ELi64ELi64ELi4ES3_EELb1ELb0ELb0ELb0ELb1ELb0ELb0ELb1EEEvNS_16Flash_fwd_paramsE,(.L_x_4883 - _ZN5flash24flash_fwd_splitkv_kernelI23Flash_fwd_kernel_traitsILi256ELi64ELi64ELi4ELb0ELb0EN7cutlass10bfloat16_tE19Flash_kernel_traitsILi256ELi64ELi64ELi4ES3_EELb1ELb0ELb0ELb0ELb1ELb0ELb0ELb1EEEvNS_16Flash_fwd_paramsE)
        .other          _ZN5flash24flash_fwd_splitkv_kernelI23Flash_fwd_kernel_traitsILi256ELi64ELi64ELi4ELb0ELb0EN7cutlass10bfloat16_tE19Flash_kernel_traitsILi256ELi64ELi64ELi4ES3_EELb1ELb0ELb0ELb0ELb1ELb0ELb0ELb1EEEvNS_16Flash_fwd_paramsE,@"STO_CUDA_ENTRY STV_DEFAULT"
_ZN5flash24flash_fwd_splitkv_kernelI23Flash_fwd_kernel_traitsILi256ELi64ELi64ELi4ELb0ELb0EN7cutlass10bfloat16_tE19Flash_kernel_traitsILi256ELi64ELi64ELi4ES3_EELb1ELb0ELb0ELb0ELb1ELb0ELb0ELb1EEEvNS_16Flash_fwd_paramsE:
.text._ZN5flash24flash_fwd_splitkv_kernelI23Flash_fwd_kernel_traitsILi256ELi64ELi64ELi4ELb0ELb0EN7cutlass10bfloat16_tE19Flash_kernel_traitsILi256ELi64ELi64ELi4ES3_EELb1ELb0ELb0ELb0ELb1ELb0ELb0ELb1EEEvNS_16Flash_fwd_paramsE:
        /* <DEDUP_REMOVED lines=10> */
[----:B-123--:R-:W-:Y:S05]  /*00a0*/  CALL.REL.NOINC `($_ZN5flash24flash_fwd_splitkv_kernelI23Flash_fwd_kernel_traitsILi256ELi64ELi64ELi4ELb0ELb0EN7cutlass10bfloat16_tE19Flash_kernel_traitsILi256ELi64ELi64ELi4ES3_EELb1ELb0ELb0ELb0ELb1ELb0ELb0ELb1EEEvNS_16Flash_fwd_paramsE$_ZN5flash30compute_attn_1rowblock_splitkvI23Flash_fwd_kernel_traitsILi256ELi64ELi64ELi4ELb0ELb0EN7cutlass10bfloat16_tE19Flash_kernel_traitsILi256ELi64ELi64ELi4ES3_EELb1ELb0ELb0ELb0ELb1ELb0ELb0ELb1ENS_16Flash_fwd_paramsEEEvRKT8_iiiii) ;  /* 0x0000002000007944 */ /* 0x00efea0003c00000 */
[----:B------:R-:W-:Y:S05]  /*00b0*/  BSYNC B3 ;  /* 0x0000000000037941 */ /* 0x000fea0003800000 */
.L_x_2532:
[----:B------:R-:W-:Y:S05]  /*00c0*/  EXIT ;  /* 0x000000000000794d */ /* 0x000fea0003800000 */
        .type           $_ZN5flash24flash_fwd_splitkv_kernelI23Flash_fwd_kernel_traitsILi256ELi64ELi64ELi4ELb0ELb0EN7cutlass10bfloat16_tE19Flash_kernel_traitsILi256ELi64ELi64ELi4ES3_EELb1ELb0ELb0ELb0ELb1ELb0ELb0ELb1EEEvNS_16Flash_fwd_paramsE$_ZN5flash30compute_attn_1rowblock_splitkvI23Flash_fwd_kernel_traitsILi256ELi64ELi64ELi4ELb0ELb0EN7cutlass10bfloat16_tE19Flash_kernel_traitsILi256ELi64ELi64ELi4ES3_EELb1ELb0ELb0ELb0ELb1ELb0ELb0ELb1ENS_16Flash_fwd_paramsEEEvRKT8_iiiii,@function
        .size           $_ZN5flash24flash_fwd_splitkv_kernelI23Flash_fwd_kernel_traitsILi256ELi64ELi64ELi4ELb0ELb0EN7cutlass10bfloat16_tE19Flash_kernel_traitsILi256ELi64ELi64ELi4ES3_EELb1ELb0ELb0ELb0ELb1ELb0ELb0ELb1EEEvNS_16Flash_fwd_paramsE$_ZN5flash30compute_attn_1rowblock_splitkvI23Flash_fwd_kernel_traitsILi256ELi64ELi64ELi4ELb0ELb0EN7cutlass10bfloat16_tE19Flash_kernel_traitsILi256ELi64ELi64ELi4ES3_EELb1ELb0ELb0ELb0ELb1ELb0ELb0ELb1ENS_16Flash_fwd_paramsEEEvRKT8_iiiii,($__internal_18_$__cuda_sm70_shflsync_bfly_p - $_ZN5flash24flash_fwd_splitkv_kernelI23Flash_fwd_kernel_traitsILi256ELi64ELi64ELi4ELb0ELb0EN7cutlass10bfloat16_tE19Flash_kernel_traitsILi256ELi64ELi64ELi4ES3_EELb1ELb0ELb0ELb0ELb1ELb0ELb0ELb1EEEvNS_16Flash_fwd_paramsE$_ZN5flash30compute_attn_1rowblock_splitkvI23Flash_fwd_kernel_traitsILi256ELi64ELi64ELi4ELb0ELb0EN7cutlass10bfloat16_tE19Flash_kernel_traitsILi256ELi64ELi64ELi4ES3_EELb1ELb0ELb0ELb0ELb1ELb0ELb0ELb1ENS_16Flash_fwd_paramsEEEvRKT8_iiiii)
$_ZN5flash24flash_fwd_splitkv_kernelI23Flash_fwd_kernel_traitsILi256ELi64ELi64ELi4ELb0ELb0EN7cutlass10bfloat16_tE19Flash_kernel_traitsILi256ELi64ELi64ELi4ES3_EELb1ELb0ELb0ELb0ELb1ELb0ELb0ELb1EEEvNS_16Flash_fwd_paramsE$_ZN5flash30compute_attn_1rowblock_splitkvI23Flash_fwd_kernel_traitsILi256ELi64ELi64ELi4ELb0ELb0EN7cutlass10bfloat16_tE19Flash_kernel_traitsILi256ELi64ELi64ELi4ES3_EELb1ELb0ELb0ELb0ELb1ELb0ELb0ELb1ENS_16Flash_fwd_paramsEEEvRKT8_iiiii:
        /* <DEDUP_REMOVED lines=12> */
[----:B------:R-:W-:Y:S01]  /*0190*/  IMAD.MOV.U32 R13, RZ, RZ, -0x1 ;  /* 0xffffffffff0d7424 */ /* 0x000fe200078e00ff */
[----:B------:R-:W2:Y:S01]  /*01a0*/  S2R R55, SR_TID.X ;  /* 0x0000000000377919 */ /* 0x000ea20000002100 */
[----:B------:R-:W-:Y:S01]  /*01b0*/  ISETP.NE.AND.EX P1, PT, R5, RZ, PT, P1 ;  /* 0x000000ff0500720c */ /* 0x000fe20003f25310 */
[----:B------:R-:W-:-:S12]  /*01c0*/  IMAD.WIDE R4, R238, 0x4, R4 ;  /* 0x00000004ee047825 */ /* 0x000fd800078e0204 */
[----:B------:R-:W-:Y:S05]  /*01d0*/  @!P1 BRA `(.L_x_2534) ;  /* 0x0000004000009947 */ /* 0x000fea0003800000 */
[----:B------:R-:W3:Y:S02]  /*01e0*/  LD.E.U8 R0, [R28.64+0x1b2] ;  /* 0x0001b2061c007980 */ /* 0x000ee4000c101100 */
[----:B---3--:R-:W-:-:S13]  /*01f0*/  ISETP.NE.AND P0, PT, R0, RZ, PT ;  /* 0x000000ff0000720c */ /* 0x008fda0003f05270 */
[----:B------:R-:W-:Y:S05]  /*0200*/  @!P0 BRA `(.L_x_2534) ;  /* 0x0000001000008947 */ /* 0x000fea0003800000 */
[----:B------:R3:W5:Y:S02]  /*0210*/  LD.E R13, [R4.64] ;  /* 0x00000006040d7980 */ /* 0x000764000c101900 */
.L_x_2534:
[----:B------:R-:W-:Y:S05]  /*0220*/  BSYNC B0 ;  /* 0x0000000000007941 */ /* 0x000fea0003800000 */
.L_x_2533:
[----:B------:R-:W4:Y:S04]  /*0230*/  LD.E.64 R30, [R28.64+0xf0] ;  /* 0x0000f0061c1e7980 */ /* 0x000f28000c101b00 */
[----:B-1-3--:R-:W3:Y:S01]  /*0240*/  @P2 LD.E R3, [R2.64+0x4] ;  /* 0x0000040602032980 */ /* 0x00aee2000c101900 */
[----:B------:R-:W-:Y:S01]  /*0250*/  IMAD.MOV.U32 R12, RZ, RZ, RZ ;  /* 0x000000ffff0c7224 */ /* 0x000fe200078e00ff */
[----:B----4-:R-:W-:-:S04]  /*0260*/  ISETP.NE.U32.AND P0, PT, R30, RZ, PT ;  /* 0x000000ff1e00720c */ /* 0x010fc80003f05070 */
[----:B------:R-:W-:Y:S01]  /*0270*/  ISETP.NE.AND.EX P0, PT, R31, RZ, PT, P0 ;  /* 0x000000ff1f00720c */ /* 0x000fe20003f05300 */
[----:B------:R-:W-:Y:S01]  /*0280*/  IMAD.WIDE R30, R238, 0x4, R30 ;  /* 0x00000004ee1e7825 */ /* 0x000fe200078e021e */
[----:B---3-5:R-:W-:-:S06]  /*0290*/  @P2 IADD3 R240, -R242, R3, RZ ;  /* 0x00000003f2f02210 */ /* 0x028fcc0007ffe1ff */
        /* <DEDUP_REMOVED lines=10> */
.L_x_2536:
[----:B------:R3:W5:Y:S02]  /*0340*/  LD.E R3, [R28.64+0xb8] ;  /* 0x0000b8061c037980 */ /* 0x000764000c101900 */
.L_x_2537:
[----:B------:R-:W-:Y:S05]  /*0350*/  BSYNC B0 ;  /* 0x0000000000007941 */ /* 0x000fea0003800000 */
.L_x_2535:
[----:B---3--:R-:W3:Y:S01]  /*0360*/  LD.E.64 R4, [R28.64+0xf8] ;  /* 0x0000f8061c047980 */ /* 0x008ee2000c101b00 */
[----:B------:R-:W-:Y:S01]  /*0370*/  BSSY B1, `(.L_x_2538) ;  /* 0x0000012000017945 */ /* 0x000fe20003800000 */
[----:B-----5:R-:W-:Y:S01]  /*0380*/  IMAD.IADD R70, R3, 0x1, -R12 ;  /* 0x0000000103467824 */ /* 0x020fe200078e0a0c */
[----:B---3--:R-:W-:-:S04]  /*0390*/  ISETP.NE.U32.AND P1, PT, R4, RZ, PT ;  /* 0x000000ff0400720c */ /* 0x008fc80003f25070 */
[----:B------:R-:W-:-:S13]  /*03a0*/  ISETP.NE.AND.EX P1, PT, R5, RZ, PT, P1 ;  /* 0x000000ff0500720c */ /* 0x000fda0003f25310 */
[----:B------:R-:W-:Y:S05]  /*03b0*/  @!P1 BRA `(.L_x_2539) ;  /* 0x0000004000009947 */ /* 0x000fea0003800000 */
[----:B------:R-:W-:-:S05]  /*03c0*/  IMAD.WIDE R4, R238, 0x4, R4 ;  /* 0x00000004ee047825 */ /* 0x000fca00078e0204 */
[----:B------:R-:W3:Y:S02]  /*03d0*/  LD.E R53, [R4.64] ;  /* 0x0000000604357980 */ /* 0x000ee4000c101900 */
[----:B---3--:R-:W-:Y:S01]  /*03e0*/  IADD3 R53, R53, -R12, RZ ;  /* 0x8000000c35357210 */ /* 0x008fe20007ffe0ff */
[----:B------:R-:W-:Y:S05]  /*03f0*/  BRA `(.L_x_2540) ;  /* 0x0000009000007947 */ /* 0x000fea0003800000 */
.L_x_2539:
[----:B------:R-:W3:Y:S01]  /*0400*/  LD.E.64 R2, [R28.64+0x108] ;  /* 0x000108061c027980 */ /* 0x000ee2000c101b00 */
[----:B------:R-:W-:Y:S01]  /*0410*/  BSSY B0, `(.L_x_2541) ;  /* 0x0000006000007945 */ /* 0x000fe20003800000 */
[----:B------:R-:W-:Y:S01]  /*0420*/  IMAD.MOV.U32 R53, RZ, RZ, RZ ;  /* 0x000000ffff357224 */ /* 0x000fe200078e00ff */
[----:B---3--:R-:W-:-:S04]  /*0430*/  ISETP.NE.U32.AND P1, PT, R2, RZ, PT ;  /* 0x000000ff0200720c */ /* 0x008fc80003f25070 */
[----:B------:R-:W-:-:S13]  /*0440*/  ISETP.NE.AND.EX P1, PT, R3, RZ, PT, P1 ;  /* 0x000000ff0300720c */ /* 0x000fda0003f25310 */
[----:B------:R-:W-:Y:S05]  /*0450*/  @!P1 BRA `(.L_x_2542) ;  /* 0x0000001000009947 */ /* 0x000fea0003800000 */
[----:B------:R3:W5:Y:S02]  /*0460*/  LD.E R53, [R28.64+0xbc] ;  /* 0x0000bc061c357980 */ /* 0x000764000c101900 */
.L_x_2542:
[----:B------:R-:W-:Y:S05]  /*0470*/  BSYNC B0 ;  /* 0x0000000000007941 */ /* 0x000fea0003800000 */
.L_x_2541:
[----:B-----5:R-:W-:Y:S02]  /*0480*/  IADD3 R53, R70, R53, RZ ;  /* 0x0000003546357210 */ /* 0x020fe40007ffe0ff */
.L_x_2540:
[----:B------:R-:W-:Y:S05]  /*0490*/  BSYNC B1 ;  /* 0x0000000000017941 */ /* 0x000fea0003800000 */
.L_x_2538:
[----:B------:R-:W-:Y:S01]  /*04a0*/  IMAD.SHL.U32 R61, R239, 0x40, RZ ;  /* 0x00000040ef3d7824 */ /* 0x000fe200078e00ff */
[----:B------:R-:W-:Y:S01]  /*04b0*/  MOV R2, R236 ;  /* 0x000000ec00027202 */ /* 0x000fe20000000f00 */
[----:B------:R-:W-:-:S03]  /*04c0*/  IMAD.MOV.U32 R3, RZ, RZ, 0x0 ;  /* 0x00000000ff037424 */ /* 0x000fc600078e00ff */
[----:B------:R-:W-:-:S13]  /*04d0*/  ISETP.GT.AND P1, PT, R240, R61, PT ;  /* 0x0000003df000720c */ /* 0x000fda0003f24270 */
[----:B------:R-:W-:Y:S05]  /*04e0*/  @!P1 RET.REL.NODEC R2 `(_ZN5flash24flash_fwd_splitkv_kernelI23Flash_fwd_kernel_traitsILi256ELi64ELi64ELi4ELb0ELb0EN7cutlass10bfloat16_tE19Flash_kernel_traitsILi256ELi64ELi64ELi4ES3_EELb1ELb0ELb0ELb0ELb1ELb0ELb0ELb1EEEvNS_16Flash_fwd_paramsE) ;  /* 0xfffffb1002009950 */ /* 0x000fea0003c3ffff */
[----:B------:R-:W4:Y:S04]  /*04f0*/  LD.E R7, [R28.64+0xb8] ;  /* 0x0000b8061c077980 */ /* 0x000f28000c101900 */
[----:B------:R-:W5:Y:S01]  /*0500*/  LD.E R0, [R28.64+0x188] ;  /* 0x000188061c007980 */ /* 0x000f62000c101900 */
[----:B------:R-:W-:Y:S02]  /*0510*/  IADD3 R3, -R240, 0x7f, R61 ;  /* 0x0000007ff0037810 */ /* 0x000fe40007ffe13d */
[----:B------:R-:W-:-:S04]  /*0520*/  IADD3 R5, R53, 0x3f, RZ ;  /* 0x0000003f35057810 */ /* 0x000fc80007ffe0ff */
        /* <DEDUP_REMOVED lines=15> */
[----:B------:R-:W-:Y:S01]  /*0620*/  ISETP.NE.AND P0, PT, R242, -0x1, PT ;  /* 0xfffffffff200780c */ /* 0x000fe20003f05270 */
[----:B------:R-:W4:Y:S04]  /*0630*/  LD.E.64 R14, [R28.64+0x88] ;  /* 0x000088061c0e7980 */ /* 0x000f28000c101b00 */
[----:B---3--:R-:W3:Y:S04]  /*0640*/  LD.E.64 R6, [R28.64+0x90] ;  /* 0x000090061c067980 */ /* 0x008ee8000c101b00 */
[----:B--2---:R-:W2:Y:S04]  /*0650*/  LD.E R2, [R28.64+0x60] ;  /* 0x000060061c027980 */ /* 0x004ea8000c101900 */
[----:B------:R-:W2:Y:S04]  /*0660*/  @!P0 LD.E.64 R12, [R28.64+0x80] ;  /* 0x000080061c0c8980 */ /* 0x000ea8000c101b00 */
[----:B------:R-:W3:Y:S04]  /*0670*/  LD.E R0, [R28.64+0xb4] ;  /* 0x0000b4061c007980 */ /* 0x000ee8000c101900 */
[----:B------:R1:W5:Y:S04]  /*0680*/  LD.E.64 R10, [R28.64+0x70] ;  /* 0x000070061c0a7980 */ /* 0x000368000c101b00 */
[----:B------:R1:W5:Y:S01]  /*0690*/  LD.E.64 R18, [R28.64+0xa0] ;  /* 0x0000a0061c127980 */ /* 0x000362000c101b00 */
[----:B------:R-:W-:-:S04]  /*06a0*/  SHF.R.S32.HI R8, RZ, 0x1f, R55 ;  /* 0x0000001fff087819 */ /* 0x000fc80000011437 */
[----:B------:R-:W-:-:S04]  /*06b0*/  LEA.HI R8, R8, R55, RZ, 0x3 ;  /* 0x0000003708087211 */ /* 0x000fc800078f18ff */
[----:B------:R-:W-:-:S04]  /*06c0*/  LOP3.LUT R16, R8, 0x1ffffff8, RZ, 0xc0, !PT ;  /* 0x1ffffff808107812 */ /* 0x000fc800078ec0ff */
[----:B------:R-:W-:Y:S02]  /*06d0*/  IADD3 R5, -R16, R55, RZ ;  /* 0x0000003710057210 */ /* 0x000fe40007ffe1ff */
[----:B------:R-:W-:Y:S02]  /*06e0*/  @!P0 SHF.R.S32.HI R4, RZ, 0x1f, R238 ;  /* 0x0000001fff048819 */ /* 0x000fe400000114ee */
[----:B------:R-:W-:-:S04]  /*06f0*/  SHF.L.U32 R20, R5, 0x3, RZ ;  /* 0x0000000305147819 */ /* 0x000fc800000006ff */
[----:B------:R-:W-:Y:S02]  /*0700*/  SHF.R.S32.HI R21, RZ, 0x1f, R20 ;  /* 0x0000001fff157819 */ /* 0x000fe40000011414 */
[----:B------:R-:W-:Y:S01]  /*0710*/  IADD3 R240, -R61, R240, RZ ;  /* 0x000000f03df07210 */ /* 0x000fe20007ffe1ff */
[----:B------:R-:W-:Y:S01]  /*0720*/  BSSY B0, `(.L_x_2544) ;  /* 0x0000025000007945 */ /* 0x000fe20003800000 */
[-C--:B----4-:R-:W-:Y:S02]  /*0730*/  @P0 IMAD R3, R15, R242.reuse, RZ ;  /* 0x000000f20f030224 */ /* 0x090fe400078e02ff */
[----:B------:R-:W-:-:S04]  /*0740*/  @P0 IMAD.WIDE.U32 R16, R14, R242, RZ ;  /* 0x000000f20e100225 */ /* 0x000fc800078e00ff */
[----:B--2---:R-:W-:-:S04]  /*0750*/  @!P0 IMAD R9, R13, R238, RZ ;  /* 0x000000ee0d098224 */ /* 0x004fc800078e02ff */
[C---:B------:R-:W-:Y:S02]  /*0760*/  @!P0 IMAD R4, R12.reuse, R4, R9 ;  /* 0x000000040c048224 */ /* 0x040fe400078e0209 */
[----:B------:R-:W-:Y:S01]  /*0770*/  @!P0 IMAD.WIDE.U32 R12, R12, R238, RZ ;  /* 0x000000ee0c0c8225 */ /* 0x000fe200078e00ff */
[----:B------:R-:W-:-:S03]  /*0780*/  SHF.R.S32.HI R9, RZ, 0x1f, R61 ;  /* 0x0000001fff097819 */ /* 0x000fc6000001143d */
[----:B------:R-:W-:Y:S01]  /*0790*/  IMAD R5, R15, R61, RZ ;  /* 0x0000003d0f057224 */ /* 0x000fe200078e02ff */
[----:B------:R-:W-:Y:S01]  /*07a0*/  @!P0 MOV R16, R12 ;  /* 0x0000000c00108202 */ /* 0x000fe20000000f00 */
[----:B------:R-:W-:-:S04]  /*07b0*/  IMAD.WIDE.U32 R20, R61, R14, R20 ;  /* 0x0000000e3d147225 */ /* 0x000fc800078e0014 */
[----:B------:R-:W-:Y:S02]  /*07c0*/  @P0 IMAD.IADD R3, R17, 0x1, R3 ;  /* 0x0000000111030824 */ /* 0x000fe400078e0203 */
[----:B------:R-:W-:Y:S02]  /*07d0*/  IMAD R12, R14, R9, R5 ;  /* 0x000000090e0c7224 */ /* 0x000fe400078e0205 */
[----:B------:R-:W-:Y:S01]  /*07e0*/  @!P0 IMAD.IADD R3, R13, 0x1, R4 ;  /* 0x000000010d038824 */ /* 0x000fe200078e0204 */
[----:B------:R-:W-:Y:S02]  /*07f0*/  IADD3 R16, P0, R16, R20, RZ ;  /* 0x0000001410107210 */ /* 0x000fe40007f1e0ff */
[----:B------:R-:W-:Y:S02]  /*0800*/  SHF.R.S32.HI R5, RZ, 0x3, R8 ;  /* 0x00000003ff057819 */ /* 0x000fe40000011408 */
[----:B------:R-:W-:Y:S02]  /*0810*/  IADD3.X R17, R3, R21, R12, P0, !PT ;  /* 0x0000001503117210 */ /* 0x000fe400007fe40c */
[----:B------:R-:W-:Y:S01]  /*0820*/  ISETP.GE.AND P0, PT, R5, R240, PT ;  /* 0x000000f00500720c */ /* 0x000fe20003f06270 */
[----:B---3--:R-:W-:Y:S01]  /*0830*/  IMAD R3, R7, R237, RZ ;  /* 0x000000ed07037224 */ /* 0x008fe200078e02ff */
[--C-:B------:R-:W-:Y:S01]  /*0840*/  SHF.R.S32.HI R4, RZ, 0x1f, R237.reuse ;  /* 0x0000001fff047819 */ /* 0x100fe200000114ed */
[----:B------:R-:W-:-:S02]  /*0850*/  IMAD R2, R238, R2, R237 ;  /* 0x00000002ee027224 */ /* 0x000fc400078e02ed */
[----:B------:R-:W-:-:S04]  /*0860*/  IMAD.WIDE.U32 R16, R237, R6, R16 ;  /* 0x00000006ed107225 */ /* 0x000fc800078e0010 */
[----:B------:R-:W-:Y:S01]  /*0870*/  IMAD R3, R6, R4, R3 ;  /* 0x0000000406037224 */ /* 0x000fe200078e0203 */
[----:B------:R-:W-:Y:S01]  /*0880*/  SHF.R.S32.HI R7, RZ, 0x1f, R5 ;  /* 0x0000001fff077819 */ /* 0x000fe20000011405 */
[----:B------:R-:W-:Y:S02]  /*0890*/  IMAD R0, R0, R2, R61 ;  /* 0x0000000200007224 */ /* 0x000fe400078e023d */
[----:B------:R-:W-:Y:S01]  /*08a0*/  IMAD.IADD R25, R17, 0x1, R3 ;  /* 0x0000000111197824 */ /* 0x000fe200078e0203 */
[----:B------:R-:W-:Y:S05]  /*08b0*/  @P0 BRA `(.L_x_2545) ;  /* 0x000000b000000947 */ /* 0x000fea0003800000 */
[----:B-1----:R-:W-:Y:S01]  /*08c0*/  MOV R24, R16 ;  /* 0x0000001000187202 */ /* 0x002fe20000000f00 */
[----:B------:R-:W-:-:S04]  /*08d0*/  IMAD R2, R15, R5, RZ ;  /* 0x000000050f027224 */ /* 0x000fc800078e02ff */
[----:B------:R-:W-:-:S04]  /*08e0*/  IMAD.WIDE.U32 R8, R14, R5, R24 ;  /* 0x000000050e087225 */ /* 0x000fc800078e0018 */
[----:B------:R-:W-:-:S05]  /*08f0*/  IMAD R2, R14, R7, R2 ;  /* 0x000000070e027224 */ /* 0x000fca00078e0202 */
[----:B------:R-:W-:Y:S02]  /*0900*/  IADD3 R3, R9, R2, RZ ;  /* 0x0000000209037210 */ /* 0x000fe40007ffe0ff */
[----:B-----5:R-:W-:-:S04]  /*0910*/  LEA R2, P0, R8, R10, 0x1 ;  /* 0x0000000a08027211 */ /* 0x020fc800078008ff */
[----:B------:R-:W-:-:S05]  /*0920*/  LEA.HI.X R3, R8, R11, R3, 0x1, P0 ;  /* 0x0000000b08037211 */ /* 0x000fca00000f0c03 */
[----:B------:R1:W-:Y:S04]  /*0930*/  ST.E.128 [R2.64], RZ ;  /* 0x000000ff02007985 */ /* 0x0003e8000c101d06 */
[----:B------:R1:W-:Y:S04]  /*0940*/  ST.E.128 [R2.64+0x80], RZ ;  /* 0x000080ff02007985 */ /* 0x0003e8000c101d06 */
[----:B------:R1:W-:Y:S04]  /*0950*/  ST.E.128 [R2.64+0x100], RZ ;  /* 0x000100ff02007985 */ /* 0x0003e8000c101d06 */
[----:B------:R1:W-:Y:S02]  /*0960*/  ST.E.128 [R2.64+0x180], RZ ;  /* 0x000180ff02007985 */ /* 0x0003e4000c101d06 */
.L_x_2545:
[----:B-1----:R-:W-:Y:S05]  /*0970*/  BSYNC B0 ;  /* 0x0000000000007941 */ /* 0x002fea0003800000 */
.L_x_2544:
        /* <DEDUP_REMOVED lines=8> */
[----:B------:R-:W-:-:S04]  /*0a00*/  IMAD.WIDE.U32 R12, R14, R9, R12 ;  /* 0x000000090e0c7225 */ /* 0x000fc800078e000c */
[----:B------:R-:W-:Y:S01]  /*0a10*/  IMAD R3, R3, R14, RZ ;  /* 0x0000000e03037224 */ /* 0x000fe200078e02ff */
[----:B-----5:R-:W-:-:S03]  /*0a20*/  LEA R2, P0, R12, R10, 0x1 ;  /* 0x0000000a0c027211 */ /* 0x020fc600078008ff */
[----:B------:R-:W-:-:S05]  /*0a30*/  IMAD R3, R15, R9, R3 ;  /* 0x000000090f037224 */ /* 0x000fca00078e0203 */
[----:B------:R-:W-:-:S04]  /*0a40*/  IADD3 R3, R13, R3, RZ ;  /* 0x000000030d037210 */ /* 0x000fc80007ffe0ff */
[----:B------:R-:W-:-:S05]  /*0a50*/  LEA.HI.X R3, R12, R11, R3, 0x1, P0 ;  /* 0x0000000b0c037211 */ /* 0x000fca00000f0c03 */
[----:B------:R1:W-:Y:S04]  /*0a60*/  ST.E.128 [R2.64], RZ ;  /* 0x000000ff02007985 */ /* 0x0003e8000c101d06 */
[----:B------:R1:W-:Y:S04]  /*0a70*/  ST.E.128 [R2.64+0x80], RZ ;  /* 0x000080ff02007985 */ /* 0x0003e8000c101d06 */
[----:B------:R1:W-:Y:S04]  /*0a80*/  ST.E.128 [R2.64+0x100], RZ ;  /* 0x000100ff02007985 */ /* 0x0003e8000c101d06 */
[----:B------:R1:W-:Y:S02]  /*0a90*/  ST.E.128 [R2.64+0x180], RZ ;  /* 0x000180ff02007985 */ /* 0x0003e4000c101d06 */
.L_x_2547:
[----:B------:R-:W-:Y:S05]  /*0aa0*/  BSYNC B0 ;  /* 0x0000000000007941 */ /* 0x000fea0003800000 */
.L_x_2546:
[----:B------:R-:W-:Y:S01]  /*0ab0*/  IADD3 R21, R5, 0x20, RZ ;  /* 0x0000002005157810 */ /* 0x000fe20007ffe0ff */
[----:B------:R-:W-:Y:S03]  /*0ac0*/  BSSY B0, `(.L_x_2548) ;  /* 0x0000011000007945 */ /* 0x000fe60003800000 */
[----:B------:R-:W-:-:S13]  /*0ad0*/  ISETP.GE.AND P0, PT, R21, R240, PT ;  /* 0x000000f01500720c */ /* 0x000fda0003f06270 */
[----:B------:R-:W-:Y:S05]  /*0ae0*/  @P0 BRA `(.L_x_2549) ;  /* 0x000000e000000947 */ /* 0x000fea0003800000 */
[----:B------:R-:W-:Y:S01]  /*0af0*/  IADD3 R9, P0, R5, 0x20, RZ ;  /* 0x0000002005097810 */ /* 0x000fe20007f1e0ff */
[----:B------:R-:W-:Y:S01]  /*0b00*/  IMAD.MOV.U32 R12, RZ, RZ, R16 ;  /* 0x000000ffff0c7224 */ /* 0x000fe200078e0010 */
[----:B------:R-:W-:-:S03]  /*0b10*/  MOV R13, R25 ;  /* 0x00000019000d7202 */ /* 0x000fc60000000f00 */
[----:B-1----:R-:W-:Y:S02]  /*0b20*/  IMAD.X R3, RZ, RZ, R7, P0 ;  /* 0x000000ffff037224 */ /* 0x002fe400000e0607 */
        /* <DEDUP_REMOVED lines=10> */
.L_x_2549:
[----:B------:R-:W-:Y:S05]  /*0bd0*/  BSYNC B0 ;  /* 0x0000000000007941 */ /* 0x000fea0003800000 */
.L_x_2548:
[----:B------:R-:W-:Y:S01]  /*0be0*/  IADD3 R13, R5, 0x30, RZ ;  /* 0x00000030050d7810 */ /* 0x000fe20007ffe0ff */
[----:B------:R-:W-:Y:S03]  /*0bf0*/  BSSY B0, `(.L_x_2550) ;  /* 0x0000010000007945 */ /* 0x000fe60003800000 */
[----:B------:R-:W-:-:S13]  /*0c00*/  ISETP.GE.AND P0, PT, R13, R240, PT ;  /* 0x000000f00d00720c */ /* 0x000fda0003f06270 */
[----:B------:R-:W-:Y:S05]  /*0c10*/  @P0 BRA `(.L_x_2551) ;  /* 0x000000d000000947 */ /* 0x000fea0003800000 */
[----:B------:R-:W-:Y:S02]  /*0c20*/  IADD3 R9, P0, R5, 0x30, RZ ;  /* 0x0000003005097810 */ /* 0x000fe40007f1e0ff */
[----:B------:R-:W-:Y:S02]  /*0c30*/  MOV R17, R25 ;  /* 0x0000001900117202 */ /* 0x000fe40000000f00 */
[----:B-1----:R-:W-:-:S03]  /*0c40*/  IADD3.X R3, RZ, R7, RZ, P0, !PT ;  /* 0x00000007ff037210 */ /* 0x002fc600007fe4ff */
        /* <DEDUP_REMOVED lines=10> */
.L_x_2551:
[----:B------:R-:W-:Y:S05]  /*0cf0*/  BSYNC B0 ;  /* 0x0000000000007941 */ /* 0x000fea0003800000 */
.L_x_2550:
[----:B------:R-:W-:Y:S01]  /*0d00*/  LOP3.LUT P4, RZ, R55, 0x7, RZ, 0xc0, !PT ;  /* 0x0000000737ff7812 */ /* 0x000fe2000788c0ff */
[----:B------:R-:W-:-:S03]  /*0d10*/  IMAD.MOV.U32 R237, RZ, RZ, 0x0 ;  /* 0x00000000ffed7424 */ /* 0x000fc600078e00ff */
[-C--:B------:R-:W-:Y:S02]  /*0d20*/  ISETP.GE.OR P3, PT, R5, R240.reuse, P4 ;  /* 0x000000f00500720c */ /* 0x080fe40002766670 */
[-C--:B------:R-:W-:Y:S02]  /*0d30*/  ISETP.GE.OR P2, PT, R23, R240.reuse, P4 ;  /* 0x000000f01700720c */ /* 0x080fe40002746670 */
[-C--:B------:R-:W-:Y:S02]  /*0d40*/  ISETP.GE.OR P1, PT, R21, R240.reuse, P4 ;  /* 0x000000f01500720c */ /* 0x080fe40002726670 */
[C---:B------:R-:W-:Y:S02]  /*0d50*/  IADD3 R5, P0, R0.reuse, R5, RZ ;  /* 0x0000000500057210 */ /* 0x040fe40007f1e0ff */
[----:B------:R-:W-:Y:S02]  /*0d60*/  ISETP.GE.OR P4, PT, R13, R240, P4 ;  /* 0x000000f00d00720c */ /* 0x000fe40002786670 */
[----:B------:R-:W-:-:S02]  /*0d70*/  LEA.HI.X.SX32 R0, R0, R7, 0x1, P0 ;  /* 0x0000000700007211 */ /* 0x000fc400000f0eff */
[C---:B-1---5:R-:W-:Y:S01]  /*0d80*/  LEA R2, P0, R5.reuse, R18, 0x2 ;  /* 0x0000001205027211 */ /* 0x062fe200078010ff */
[----:B------:R-:W-:Y:S02]  /*0d90*/  @!P3 IMAD.MOV.U32 R9, RZ, RZ, 0x7f800000 ;  /* 0x7f800000ff09b424 */ /* 0x000fe400078e00ff */
[----:B------:R-:W-:Y:S01]  /*0da0*/  @!P2 IMAD.MOV.U32 R7, RZ, RZ, 0x7f800000 ;  /* 0x7f800000ff07a424 */ /* 0x000fe200078e00ff */
[----:B------:R-:W-:Y:S01]  /*0db0*/  LEA.HI.X R3, R5, R19, R0, 0x2, P0 ;  /* 0x0000001305037211 */ /* 0x000fe200000f1400 */
[----:B------:R-:W-:-:S04]  /*0dc0*/  @!P1 IMAD.MOV.U32 R5, RZ, RZ, 0x7f800000 ;  /* 0x7f800000ff059424 */ /* 0x000fc800078e00ff */
[----:B------:R1:W-:Y:S04]  /*0dd0*/  @!P3 ST.E [R2.64], R9 ;  /* 0x000000090200b985 */ /* 0x0003e8000c101906 */
[----:B------:R1:W-:Y:S04]  /*0de0*/  @!P2 ST.E [R2.64+0x40], R7 ;  /* 0x000040070200a985 */ /* 0x0003e8000c101906 */
[----:B------:R1:W-:Y:S01]  /*0df0*/  @!P1 ST.E [R2.64+0x80], R5 ;  /* 0x0000800502009985 */ /* 0x0003e2000c101906 */
[----:B------:R-:W-:Y:S05]  /*0e00*/  @P4 RET.REL.NODEC R236 `(_ZN5flash24flash_fwd_splitkv_kernelI23Flash_fwd_kernel_traitsILi256ELi64ELi64ELi4ELb0ELb0EN7cutlass10bfloat16_tE19Flash_kernel_traitsILi256ELi64ELi64ELi4ES3_EELb1ELb0ELb0ELb0ELb1ELb0ELb0ELb1EEEvNS_16Flash_fwd_paramsE) ;  /* 0xfffff1f0ec004950 */ /* 0x000fea0003c3ffff */
[----:B-1----:R-:W-:Y:S02]  /*0e10*/  MOV R5, 0x7f800000 ;  /* 0x7f80000000057802 */ /* 0x002fe40000000f00 */
[----:B------:R-:W-:-:S03]  /*0e20*/  MOV R237, 0x0 ;  /* 0x0000000000ed7802 */ /* 0x000fc60000000f00 */
[----:B------:R1:W-:Y:S01]  /*0e30*/  ST.E [R2.64+0xc0], R5 ;  /* 0x0000c00502007985 */ /* 0x0003e2000c101906 */
[----:B------:R-:W-:Y:S05]  /*0e40*/  RET.REL.NODEC R236 `(_ZN5flash24flash_fwd_splitkv_kernelI23Flash_fwd_kernel_traitsILi256ELi64ELi64ELi4ELb0ELb0EN7cutlass10bfloat16_tE19Flash_kernel_traitsILi256ELi64ELi64ELi4ES3_EELb1ELb0ELb0ELb0ELb1ELb0ELb0ELb1EEEvNS_16Flash_fwd_paramsE) ;  /* 0xfffff1b0ec007950 */ /* 0x000fea0003c3ffff */
.L_x_2543:
[----:B------:R-:W4:Y:S04]  /*0e50*/  LD.E.64 R6, [R28.64+0x160] ;  /* 0x000160061c067980 */ /* 0x000f28000c101b00 */
[----:B---3--:R-:W3:Y:S01]  /*0e60*/  LD.E.64 R8, [R28.64+0x158] ;  /* 0x000158061c087980 */ /* 0x008ee2000c101b00 */
[----:B----4-:R-:W-:-:S04]  /*0e70*/  ISETP.NE.U32.AND P2, PT, R6, RZ, PT ;  /* 0x000000ff0600720c */ /* 0x010fc80003f45070 */
[----:B------:R-:W-:-:S13]  /*0e80*/  ISETP.NE.AND.EX P2, PT, R7, RZ, PT, P2 ;  /* 0x000000ff0700720c */ /* 0x000fda0003f45320 */
[----:B------:R-:W4:Y:S01]  /*0e90*/  @P2 LD.E.64 R4, [R28.64+0x168] ;  /* 0x000168061c042980 */ /* 0x000f22000c101b00 */
[----:B---3--:R-:W-:Y:S01]  /*0ea0*/  ISETP.NE.U32.AND P1, PT, R8, RZ, PT ;  /* 0x000000ff0800720c */ /* 0x008fe20003f25070 */
        /* <DEDUP_REMOVED lines=16> */
[----:B---3--:R-:W3:Y:S04]  /*0fb0*/  LD.E R6, [R28.64+0x170] ;  /* 0x000170061c067980 */ /* 0x008ee8000c101900 */
        /* <DEDUP_REMOVED lines=61> */
[----:B------:R-:W-:Y:S02]  /*1390*/  @!P1 IMAD.MOV R4, RZ, RZ, -R4 ;  /* 0x000000ffff049224 */ /* 0x000fe400078e0a04 */
[----:B------:R-:W-:-:S05]  /*13a0*/  @!P2 LOP3.LUT R4, RZ, R8, RZ, 0x33, !PT ;  /* 0x00000008ff04a212 */ /* 0x000fca00078e33ff */
[----:B------:R-:W-:Y:S01]  /*13b0*/  IMAD R8, R13, R4, RZ ;  /* 0x000000040d087224 */ /* 0x000fe200078e02ff */
[----:B---3--:R-:W-:Y:S01]  /*13c0*/  SHF.R.S32.HI R0, RZ, 0x1f, R2 ;  /* 0x0000001fff007819 */ /* 0x008fe20000011402 */
[-C--:B------:R-:W-:Y:S02]  /*13d0*/  IMAD R3, R17, R2.reuse, RZ ;  /* 0x0000000211037224 */ /* 0x080fe400078e02ff */
[----:B------:R-:W-:-:S04]  /*13e0*/  IMAD.WIDE.U32 R14, R16, R2, RZ ;  /* 0x00000002100e7225 */ /* 0x000fc800078e00ff */
[----:B------:R-:W-:-:S05]  /*13f0*/  IMAD R3, R16, R0, R3 ;  /* 0x0000000010037224 */ /* 0x000fca00078e0203 */
[----:B------:R-:W-:-:S05]  /*1400*/  IADD3 R15, R15, R3, RZ ;  /* 0x000000030f0f7210 */ /* 0x000fca0007ffe0ff */
[----:B------:R-:W-:-:S04]  /*1410*/  IMAD.WIDE.U32 R14, R6, R168, R14 ;  /* 0x000000a8060e7225 */ /* 0x000fc800078e000e */
[-C--:B------:R-:W-:Y:S01]  /*1420*/  IMAD R3, R11, R2.reuse, RZ ;  /* 0x000000020b037224 */ /* 0x080fe200078e02ff */
[----:B------:R-:W-:Y:S02]  /*1430*/  IADD3 R15, R15, R9, RZ ;  /* 0x000000090f0f7210 */ /* 0x000fe40007ffe0ff */
[----:B------:R-:W-:Y:S01]  /*1440*/  SHF.R.S32.HI R11, RZ, 0x1f, R4 ;  /* 0x0000001fff0b7819 */ /* 0x000fe20000011404 */
[----:B------:R-:W-:-:S04]  /*1450*/  IMAD.WIDE.U32 R16, R10, R2, RZ ;  /* 0x000000020a107225 */ /* 0x000fc800078e00ff */
[----:B------:R-:W-:Y:S02]  /*1460*/  IMAD R3, R10, R0, R3 ;  /* 0x000000000a037224 */ /* 0x000fe400078e0203 */
[----:B------:R-:W-:-:S04]  /*1470*/  IMAD.WIDE.U32 R14, R4, R12, R14 ;  /* 0x0000000c040e7225 */ /* 0x000fc800078e000e */
[----:B------:R-:W-:Y:S01]  /*1480*/  IMAD R8, R12, R11, R8 ;  /* 0x0000000b0c087224 */ /* 0x000fe200078e0208 */
[----:B------:R-:W-:Y:S01]  /*1490*/  IADD3 R13, R17, R3, RZ ;  /* 0x00000003110d7210 */ /* 0x000fe20007ffe0ff */
[----:B------:R-:W-:Y:S01]  /*14a0*/  IMAD.MOV.U32 R10, RZ, RZ, R16 ;  /* 0x000000ffff0a7224 */ /* 0x000fe200078e0010 */
[----:B------:R-:W-:Y:S01]  /*14b0*/  MOV R2, R14 ;  /* 0x0000000e00027202 */ /* 0x000fe20000000f00 */
[----:B------:R-:W-:Y:S01]  /*14c0*/  IMAD.IADD R3, R15, 0x1, R8 ;  /* 0x000000010f037824 */ /* 0x000fe200078e0208 */
[----:B------:R-:W-:Y:S05]  /*14d0*/  BRA `(.L_x_2554) ;  /* 0x0000052000007947 */ /* 0x000fea0003800000 */
.L_x_2553:
[----:B---3--:R-:W3:Y:S01]  /*14e0*/  LD.E R4, [R28.64+0x68] ;  /* 0x000068061c047980 */ /* 0x008ee2000c101900 */
        /* <DEDUP_REMOVED lines=27> */
[----:B------:R-:W-:Y:S01]  /*16a0*/  @!P1 IMAD.IADD R0, R0, 0x1, -R3 ;  /* 0x0000000100009824 */ /* 0x000fe200078e0a03 */
[----:B------:R-:W-:Y:S01]  /*16b0*/  @!P4 IADD3 R21, R21, R5, RZ ;  /* 0x000000051515c210 */ /* 0x000fe20007ffe0ff */
[----:B------:R-:W-:Y:S02]  /*16c0*/  @P4 IMAD.IADD R7, R12, 0x1, R13 ;  /* 0x000000010c074824 */ /* 0x000fe400078e020d */
[----:B--2---:R-:W-:Y:S01]  /*16d0*/  @!P4 IMAD R5, R19, R11, RZ ;  /* 0x0000000b1305c224 */ /* 0x004fe200078e02ff */
[----:B------:R-:W-:Y:S01]  /*16e0*/  ISETP.GE.U32.AND P3, PT, R0, R3, PT ;  /* 0x000000030000720c */ /* 0x000fe20003f66070 */
[----:B------:R-:W-:Y:S01]  /*16f0*/  @P4 IMAD.WIDE.U32 R22, R168, R7, RZ ;  /* 0x00000007a8164225 */ /* 0x000fe200078e00ff */
[----:B------:R-:W-:-:S03]  /*1700*/  LOP3.LUT R0, R237, R4, RZ, 0x3c, !PT ;  /* 0x00000004ed007212 */ /* 0x000fc600078e3cff */
[C---:B------:R-:W-:Y:S02]  /*1710*/  @!P4 IMAD R5, R18.reuse, R6, R5 ;  /* 0x000000061205c224 */ /* 0x040fe400078e0205 */
[----:B------:R-:W-:Y:S02]  /*1720*/  @P4 IMAD R9, R169, R7, RZ ;  /* 0x00000007a9094224 */ /* 0x000fe400078e02ff */
[----:B------:R-:W-:Y:S01]  /*1730*/  @!P4 IMAD.WIDE.U32 R18, R18, R11, R20 ;  /* 0x0000000b1212c225 */ /* 0x000fe200078e0014 */
[----:B------:R-:W-:Y:S02]  /*1740*/  @P4 MOV R10, R22 ;  /* 0x00000016000a4202 */ /* 0x000fe40000000f00 */
[----:B------:R-:W-:Y:S01]  /*1750*/  @!P4 SHF.R.S32.HI R3, RZ, 0x1f, R12 ;  /* 0x0000001fff03c819 */ /* 0x000fe2000001140c */
[----:B------:R-:W-:Y:S01]  /*1760*/  @P4 IMAD.IADD R9, R23, 0x1, R9 ;  /* 0x0000000117094824 */ /* 0x000fe200078e0209 */
[----:B------:R-:W-:Y:S01]  /*1770*/  ISETP.GE.AND P2, PT, R0, RZ, PT ;  /* 0x000000ff0000720c */ /* 0x000fe20003f46270 */
[----:B------:R-:W-:Y:S01]  /*1780*/  @!P4 IMAD.MOV.U32 R10, RZ, RZ, R18 ;  /* 0x000000ffff0ac224 */ /* 0x000fe200078e0012 */
[----:B------:R-:W-:Y:S01]  /*1790*/  @!P1 IADD3 R2, R2, 0x1, RZ ;  /* 0x0000000102029810 */ /* 0x000fe20007ffe0ff */
[----:B------:R-:W-:Y:S01]  /*17a0*/  @!P4 IMAD R6, R171, R12, RZ ;  /* 0x0000000cab06c224 */ /* 0x000fe200078e02ff */
[----:B------:R-:W-:-:S02]  /*17b0*/  @!P4 IADD3 R9, R19, R5, RZ ;  /* 0x000000051309c210 */ /* 0x000fc40007ffe0ff */
[----:B------:R-:W-:Y:S02]  /*17c0*/  ISETP.NE.AND P1, PT, R4, RZ, PT ;  /* 0x000000ff0400720c */ /* 0x000fe40003f25270 */
[----:B------:R-:W-:Y:S01]  /*17d0*/  LEA R5, R165, 0xffffffc0, 0x6 ;  /* 0xffffffc0a5057811 */ /* 0x000fe200078e30ff */
[----:B------:R-:W-:Y:S01]  /*17e0*/  @!P4 IMAD R3, R3, R170, R6 ;  /* 0x000000aa0303c224 */ /* 0x000fe200078e0206 */
[----:B------:R-:W-:Y:S01]  /*17f0*/  @P3 IADD3 R2, R2, 0x1, RZ ;  /* 0x0000000102023810 */ /* 0x000fe20007ffe0ff */
[----:B------:R-:W-:Y:S01]  /*1800*/  @!P4 IMAD.WIDE.U32 R18, R170, R12, RZ ;  /* 0x0000000caa12c225 */ /* 0x000fe200078e00ff */
[----:B------:R-:W-:Y:S02]  /*1810*/  SHF.R.S32.HI R7, RZ, 0x1f, R5 ;  /* 0x0000001fff077819 */ /* 0x000fe40000011405 */
[----:B------:R-:W-:Y:S01]  /*1820*/  MOV R20, R10 ;  /* 0x0000000a00147202 */ /* 0x000fe20000000f00 */
[----:B------:R-:W-:Y:S02]  /*1830*/  IMAD R8, R169, R5, RZ ;  /* 0x00000005a9087224 */ /* 0x000fe400078e02ff */
[----:B------:R-:W-:Y:S01]  /*1840*/  IMAD.MOV.U32 R21, RZ, RZ, R9 ;  /* 0x000000ffff157224 */ /* 0x000fe200078e0009 */
[----:B------:R-:W-:Y:S01]  /*1850*/  @!P4 IADD3 R19, R19, R3, RZ ;  /* 0x000000031313c210 */ /* 0x000fe20007ffe0ff */
[----:B------:R-:W-:Y:S01]  /*1860*/  IMAD.MOV.U32 R0, RZ, RZ, R2 ;  /* 0x000000ffff007224 */ /* 0x000fe200078e0002 */
[----:B------:R-:W-:Y:S01]  /*1870*/  @!P4 SHF.R.S32.HI R3, RZ, 0x1f, R11 ;  /* 0x0000001fff03c819 */ /* 0x000fe2000001140b */
[----:B------:R-:W-:-:S02]  /*1880*/  IMAD R8, R7, R168, R8 ;  /* 0x000000a807087224 */ /* 0x000fc400078e0208 */
[----:B------:R-:W-:Y:S01]  /*1890*/  IMAD.WIDE.U32 R20, R168, R5, R20 ;  /* 0x00000005a8147225 */ /* 0x000fe200078e0014 */
[----:B------:R-:W-:-:S03]  /*18a0*/  @P4 IADD3 R12, R12, R13, RZ ;  /* 0x0000000d0c0c4210 */ /* 0x000fc60007ffe0ff */
[----:B------:R-:W-:Y:S02]  /*18b0*/  @!P4 IMAD R2, R17, R11, RZ ;  /* 0x0000000b1102c224 */ /* 0x000fe400078e02ff */
[----:B------:R-:W-:Y:S01]  /*18c0*/  @!P2 IMAD.MOV R0, RZ, RZ, -R0 ;  /* 0x000000ffff00a224 */ /* 0x000fe200078e0a00 */
[----:B------:R-:W-:Y:S01]  /*18d0*/  @!P1 LOP3.LUT R0, RZ, R4, RZ, 0x33, !PT ;  /* 0x00000004ff009212 */ /* 0x000fe200078e33ff */
[C---:B------:R-:W-:Y:S01]  /*18e0*/  @!P4 IMAD R2, R16.reuse, R3, R2 ;  /* 0x000000031002c224 */ /* 0x040fe200078e0202 */
[----:B------:R-:W-:Y:S01]  /*18f0*/  IADD3 R9, R21, R8, RZ ;  /* 0x0000000815097210 */ /* 0x000fe20007ffe0ff */
[----:B------:R-:W-:Y:S01]  /*1900*/  @!P4 IMAD.WIDE.U32 R16, R16, R11, R18 ;  /* 0x0000000b1010c225 */ /* 0x000fe200078e0012 */
[----:B------:R-:W-:Y:S02]  /*1910*/  MOV R8, R20 ;  /* 0x0000001400087202 */ /* 0x000fe40000000f00 */
[----:B------:R-:W-:Y:S01]  /*1920*/  SHF.R.S32.HI R11, RZ, 0x1f, R0 ;  /* 0x0000001fff0b7819 */ /* 0x000fe20000011400 */
[----:B------:R-:W-:-:S02]  /*1930*/  IMAD R3, R15, R0, RZ ;  /* 0x000000000f037224 */ /* 0x000fc400078e02ff */
[-C--:B------:R-:W-:Y:S02]  /*1940*/  @P4 IMAD R13, R171, R12.reuse, RZ ;  /* 0x0000000cab0d4224 */ /* 0x080fe400078e02ff */
        /* <DEDUP_REMOVED lines=11> */
.L_x_2554:
[----:B-1----:R-:W-:Y:S05]  /*1a00*/  BSYNC B0 ;  /* 0x0000000000007941 */ /* 0x002fea0003800000 */
.L_x_2552:
[----:B------:R-:W-:Y:S01]  /*1a10*/  ISETP.NE.AND P1, PT, R242, -0x1, PT ;  /* 0xfffffffff200780c */ /* 0x000fe20003f25270 */
[----:B------:R-:W2:Y:S04]  /*1a20*/  LD.E.64 R152, [R28.64+0x30] ;  /* 0x000030061c987980 */ /* 0x000ea8000c101b00 */
[----:B------:R-:W3:Y:S04]  /*1a30*/  LD.E.64 R20, [R28.64+0x48] ;  /* 0x000048061c147980 */ /* 0x000ee8000c101b00 */
[----:B------:R-:W4:Y:S04]  /*1a40*/  LD.E.64 R16, [R28.64+0x8] ;  /* 0x000008061c107980 */ /* 0x000f28000c101b00 */
[----:B------:R-:W3:Y:S04]  /*1a50*/  @!P1 LD.E.64 R14, [R28.64+0x18] ;  /* 0x000018061c0e9980 */ /* 0x000ee8000c101b00 */
[----:B------:R-:W4:Y:S04]  /*1a60*/  LD.E.64 R8, [R28.64+0x10] ;  /* 0x000010061c087980 */ /* 0x000f28000c101b00 */
[----:B------:R1:W5:Y:S04]  /*1a70*/  @P0 LD.E R12, [R30.64] ;  /* 0x000000061e0c0980 */ /* 0x000368000c101900 */
[----:B------:R1:W5:Y:S01]  /*1a80*/  LD.E.64 R154, [R28.64] ;  /* 0x000000061c9a7980 */ /* 0x000362000c101b00 */
[----:B------:R-:W-:-:S04]  /*1a90*/  SHF.R.S32.HI R0, RZ, 0x1f, R55 ;  /* 0x0000001fff007819 */ /* 0x000fc80000011437 */
[----:B------:R-:W-:-:S04]  /*1aa0*/  LEA.HI R146, R0, R55, RZ, 0x3 ;  /* 0x0000003700927211 */ /* 0x000fc800078f18ff */
[----:B------:R-:W-:-:S05]  /*1ab0*/  LOP3.LUT R62, R146, 0xfffffff8, RZ, 0xc0, !PT ;  /* 0xfffffff8923e7812 */ /* 0x000fca00078ec0ff */
[----:B------:R-:W-:-:S04]  /*1ac0*/  IMAD.IADD R62, R55, 0x1, -R62 ;  /* 0x00000001373e7824 */ /* 0x000fc800078e0a3e */
[----:B------:R-:W-:-:S05]  /*1ad0*/  IMAD.SHL.U32 R24, R62, 0x8, RZ ;  /* 0x000000083e187824 */ /* 0x000fca00078e00ff */
[----:B------:R-:W-:Y:S02]  /*1ae0*/  IADD3 R18, P2, R24, R10, RZ ;  /* 0x0000000a18127210 */ /* 0x000fe40007f5e0ff */
[----:B------:R-:W-:Y:S01]  /*1af0*/  SHF.R.S32.HI R25, RZ, 0x1f, R24 ;  /* 0x0000001fff197819 */ /* 0x000fe20000011418 */
[----:B------:R-:W-:Y:S01]  /*1b00*/  IMAD R22, R7, R170, RZ ;  /* 0x000000aa07167224 */ /* 0x000fe200078e02ff */
[----:B------:R-:W-:Y:S02]  /*1b10*/  LEA.HI R69, R0, R55, RZ, 0x4 ;  /* 0x0000003700457211 */ /* 0x000fe400078f20ff */
[----:B------:R-:W-:Y:S01]  /*1b20*/  IADD3.X R19, R25, R13, RZ, P2, !PT ;  /* 0x0000000d19137210 */ /* 0x000fe200017fe4ff */
[----:B------:R-:W-:Y:S01]  /*1b30*/  IMAD R22, R6, R171, R22 ;  /* 0x000000ab06167224 */ /* 0x000fe200078e0216 */
[----:B------:R-:W-:-:S03]  /*1b40*/  LOP3.LUT R10, R69, 0xfffffff0, RZ, 0xc0, !PT ;  /* 0xfffffff0450a7812 */ /* 0x000fc600078ec0ff */
[----:B------:R-:W-:Y:S01]  /*1b50*/  IMAD.WIDE.U32 R18, R6, R170, R18 ;  /* 0x000000aa06127225 */ /* 0x000fe200078e0012 */
[----:B------:R-:W-:-:S03]  /*1b60*/  SHF.R.S32.HI R71, RZ, 0x1f, R238 ;  /* 0x0000001fff477819 */ /* 0x000fc600000114ee */
[----:B------:R-:W-:Y:S01]  /*1b70*/  IMAD.IADD R23, R19, 0x1, R22 ;  /* 0x0000000113177824 */ /* 0x000fe200078e0216 */
[----:B------:R-:W-:Y:S02]  /*1b80*/  IADD3 R19, -R10, R55, RZ ;  /* 0x000000370a137210 */ /* 0x000fe40007ffe1ff */
[----:B------:R-:W-:-:S05]  /*1b90*/  SHF.R.S32.HI R146, RZ, 0x3, R146 ;  /* 0x00000003ff927819 */ /* 0x000fca0000011492 */
[----:B------:R-:W-:-:S05]  /*1ba0*/  IMAD.SHL.U32 R7, R146, 0x40, RZ ;  /* 0x0000004092077824 */ /* 0x000fca00078e00ff */
[----:B------:R-:W-:-:S04]  /*1bb0*/  LOP3.LUT R7, R7, 0x1c0, RZ, 0xc0, !PT ;  /* 0x000001c007077812 */ /* 0x000fc800078ec0ff */
[----:B------:R-:W-:Y:S02]  /*1bc0*/  LOP3.LUT R142, R7, 0x38, R24, 0xf8, !PT ;  /* 0x00000038078e7812 */ /* 0x000fe400078ef818 */
[----:B------:R-:W-:Y:S02]  /*1bd0*/  SHF.R.U32.HI R13, RZ, 0x3, R7 ;  /* 0x00000003ff0d7819 */ /* 0x000fe40000011607 */
[----:B------:R-:W-:Y:S01]  /*1be0*/  LEA.HI R7, R0, R55, RZ, 0x6 ;  /* 0x0000003700077211 */ /* 0x000fe200078f30ff */
[----:B------:R-:W-:Y:S01]  /*1bf0*/  IMAD.MOV.U32 R22, RZ, RZ, R18 ;  /* 0x000000ffff167224 */ /* 0x000fe200078e0012 */
[----:B------:R-:W-:Y:S01]  /*1c00*/  LOP3.LUT R142, R142, R13, RZ, 0x3c, !PT ;  /* 0x0000000d8e8e7212 */ /* 0x000fe200078e3cff */
[----:B------:R-:W-:Y:S02]  /*1c10*/  IMAD R18, R27, R4, RZ ;  /* 0x000000041b127224 */ /* 0x000fe400078e02ff */
[----:B------:R-:W-:Y:S01]  /*1c20*/  IMAD.SHL.U32 R7, R7, 0x8, RZ ;  /* 0x0000000807077824 */ /* 0x000fe200078e00ff */
[----:B------:R-:W-:Y:S01]  /*1c30*/  SHF.R.S32.HI R147, RZ, 0x1f, R146 ;  /* 0x0000001fff937819 */ /* 0x000fe20000011492 */
[----:B------:R-:W-:-:S03]  /*1c40*/  IMAD.WIDE.U32 R22, R4, R26, R22 ;  /* 0x0000001a04167225 */ /* 0x000fc600078e0016 */
[----:B------:R-:W-:Y:S01]  /*1c50*/  LOP3.LUT R142, R142, 0xfffffe00, R7, 0xf8, !PT ;  /* 0xfffffe008e8e7812 */ /* 0x000fe200078ef807 */
[----:B------:R-:W-:Y:S02]  /*1c60*/  IMAD R7, R11, R26, R18 ;  /* 0x0000001a0b077224 */ /* 0x000fe400078e0212 */
[----:B------:R-:W-:-:S04]  /*1c70*/  IMAD R235, R169, R146, RZ ;  /* 0x00000092a9eb7224 */ /* 0x000fc800078e02ff */
[----:B------:R-:W-:Y:S01]  /*1c80*/  IMAD R235, R147, R168, R235 ;  /* 0x000000a893eb7224 */ /* 0x000fe200078e02eb */
[----:B------:R-:W-:Y:S01]  /*1c90*/  LEA.HI R60, R0, R55, RZ, 0x5 ;  /* 0x00000037003c7211 */ /* 0x000fe200078f28ff */
[----:B------:R-:W-:Y:S02]  /*1ca0*/  IMAD.MOV.U32 R54, RZ, RZ, 0x10 ;  /* 0x00000010ff367424 */ /* 0x000fe400078e00ff */
[----:B------:R-:W-:Y:S01]  /*1cb0*/  IMAD.MOV.U32 R52, RZ, RZ, 0x20 ;  /* 0x00000020ff347424 */ /* 0x000fe200078e00ff */
[----:B------:R-:W-:Y:S01]  /*1cc0*/  SHF.L.U64.HI R67, R168, 0x4, R169 ;  /* 0x00000004a8437819 */ /* 0x000fe200000102a9 */
[----:B------:R-:W-:Y:S01]  /*1cd0*/  IMAD.SHL.U32 R63, R170, 0x10, RZ ;  /* 0x00000010aa3f7824 */ /* 0x000fe200078e00ff */
[----:B------:R-:W-:Y:S02]  /*1ce0*/  SHF.L.U32 R66, R168, 0x4, RZ ;  /* 0x00000004a8427819 */ /* 0x000fe400000006ff */
[----:B------:R-:W-:Y:S02]  /*1cf0*/  SHF.L.U64.HI R64, R170, 0x4, R171 ;  /* 0x00000004aa407819 */ /* 0x000fe400000102ab */
[----:B------:R-:W-:-:S02]  /*1d00*/  SHF.R.S32.HI R60, RZ, 0x5, R60 ;  /* 0x00000005ff3c7819 */ /* 0x000fc4000001143c */
[----:B------:R-:W-:Y:S01]  /*1d10*/  SHF.L.U32 R72, R62, 0x2, RZ ;  /* 0x000000023e487819 */ /* 0x000fe200000006ff */
[----:B--2---:R-:W-:-:S04]  /*1d20*/  @P1 IMAD.WIDE.U32 R32, R152, R242, RZ ;  /* 0x000000f298201225 */ /* 0x004fc800078e00ff */
[----:B------:R-:W-:Y:S02]  /*1d30*/  @P1 IMAD.MOV.U32 R10, RZ, RZ, R32 ;  /* 0x000000ffff0a1224 */ /* 0x000fe400078e0020 */
[-C--:B---3--:R-:W-:Y:S02]  /*1d40*/  @!P1 IMAD R6, R15, R238.reuse, RZ ;  /* 0x000000ee0f069224 */ /* 0x088fe400078e02ff */
[----:B-1----:R-:W-:-:S04]  /*1d50*/  @!P1 IMAD.WIDE.U32 R30, R14, R238, RZ ;  /* 0x000000ee0e1e9225 */ /* 0x002fc800078e00ff */
[----:B------:R-:W-:Y:S01]  /*1d60*/  @!P1 IMAD R6, R14, R71, R6 ;  /* 0x000000470e069224 */ /* 0x000fe200078e0206 */
[----:B------:R-:W-:Y:S01]  /*1d70*/  SHF.R.S32.HI R14, RZ, 0x1f, R19 ;  /* 0x0000001fff0e7819 */ /* 0x000fe20000011413 */
[----:B------:R-:W-:Y:S02]  /*1d80*/  @P1 IMAD R15, R153, R242, RZ ;  /* 0x000000f2990f1224 */ /* 0x000fe400078e02ff */
[----:B------:R-:W-:Y:S01]  /*1d90*/  @!P1 IMAD.MOV.U32 R10, RZ, RZ, R30 ;  /* 0x000000ffff0a9224 */ /* 0x000fe200078e001e */
[----:B------:R-:W-:Y:S01]  /*1da0*/  LEA.HI R65, R14, R19, RZ, 0x3 ;  /* 0x000000130e417211 */ /* 0x000fe200078f18ff */
[----:B------:R-:W-:Y:S01]  /*1db0*/  @P1 IMAD.IADD R15, R33, 0x1, R15 ;  /* 0x00000001210f1824 */ /* 0x000fe200078e020f */
[----:B------:R-:W-:Y:S02]  /*1dc0*/  @!P1 IADD3 R15, R31, R6, RZ ;  /* 0x000000061f0f9210 */ /* 0x000fe40007ffe0ff */
[----:B------:R-:W-:-:S05]  /*1dd0*/  IADD3 R14, P2, R24, R10, RZ ;  /* 0x0000000a180e7210 */ /* 0x000fca0007f5e0ff */
[----:B------:R-:W-:-:S04]  /*1de0*/  IMAD.X R15, R25, 0x1, R15, P2 ;  /* 0x00000001190f7824 */ /* 0x000fc800010e060f */
[----:B------:R-:W-:Y:S01]  /*1df0*/  IMAD.WIDE.U32 R148, R237, R20, R14 ;  /* 0x00000014ed947225 */ /* 0x000fe200078e000e */
[----:B------:R-:W-:Y:S02]  /*1e00*/  IADD3 R14, P1, R24, R2, RZ ;  /* 0x00000002180e7210 */ /* 0x000fe40007f3e0ff */
[----:B------:R-:W-:Y:S01]  /*1e10*/  SHF.R.S32.HI R6, RZ, 0x1f, R237 ;  /* 0x0000001fff067819 */ /* 0x000fe200000114ed */
[----:B------:R-:W-:Y:S02]  /*1e20*/  IMAD R13, R21, R237, RZ ;  /* 0x000000ed150d7224 */ /* 0x000fe400078e02ff */
[----:B------:R-:W-:Y:S02]  /*1e30*/  IMAD.X R15, R25, 0x1, R3, P1 ;  /* 0x00000001190f7824 */ /* 0x000fe400008e0603 */
[----:B------:R-:W-:Y:S02]  /*1e40*/  IMAD R3, R171, R146, RZ ;  /* 0x00000092ab037224 */ /* 0x000fe400078e02ff */
[----:B------:R-:W-:Y:S01]  /*1e50*/  IMAD R6, R20, R6, R13 ;  /* 0x0000000614067224 */ /* 0x000fe200078e020d */
[----:B------:R-:W-:Y:S01]  /*1e60*/  MOV R20, R22 ;  /* 0x0000001600147202 */ /* 0x000fe20000000f00 */
[----:B------:R-:W-:Y:S01]  /*1e70*/  IMAD R2, R147, R170, R3 ;  /* 0x000000aa93027224 */ /* 0x000fe200078e0203 */
[----:B------:R-:W-:Y:S01]  /*1e80*/  SHF.R.S32.HI R3, RZ, 0x1f, R70 ;  /* 0x0000001fff037819 */ /* 0x000fe20000011446 */
[----:B------:R-:W-:Y:S01]  /*1e90*/  IMAD.IADD R21, R23, 0x1, R7 ;  /* 0x0000000117157824 */ /* 0x000fe200078e0207 */
[----:B------:R-:W-:Y:S01]  /*1ea0*/  LOP3.LUT R68, R65, 0xfffffff8, RZ, 0xc0, !PT ;  /* 0xfffffff841447812 */ /* 0x000fe200078ec0ff */
[----:B------:R-:W-:Y:S01]  /*1eb0*/  IMAD.IADD R149, R149, 0x1, R6 ;  /* 0x0000000195957824 */ /* 0x000fe200078e0206 */
[----:B------:R-:W-:Y:S01]  /*1ec0*/  LEA.HI R82, R3, R70, RZ, 0x6 ;  /* 0x0000004603527211 */ /* 0x000fe200078f30ff */
[----:B------:R-:W-:-:S04]  /*1ed0*/  IMAD.WIDE.U32 R14, R146, R168, R14 ;  /* 0x000000a8920e7225 */ /* 0x000fc800078e000e */
[----:B------:R-:W-:Y:S01]  /*1ee0*/  IMAD.WIDE.U32 R6, R146, R170, R20 ;  /* 0x000000aa92067225 */ /* 0x000fe200078e0014 */
[----:B------:R-:W-:Y:S02]  /*1ef0*/  SHF.R.S32.HI R82, RZ, 0x6, R82 ;  /* 0x00000006ff527819 */ /* 0x000fe40000011452 */
[----:B----4-:R-:W-:Y:S01]  /*1f00*/  LEA R234, P2, R14, R16, 0x1 ;  /* 0x000000100eea7211 */ /* 0x010fe200078408ff */
[----:B------:R-:W-:Y:S01]  /*1f10*/  IMAD.IADD R235, R15, 0x1, R235 ;  /* 0x000000010feb7824 */ /* 0x000fe200078e02eb */
[----:B------:R-:W-:Y:S01]  /*1f20*/  IADD3 R2, R7, R2, RZ ;  /* 0x0000000207027210 */ /* 0x000fe20007ffe0ff */
[----:B------:R-:W-:Y:S01]  /*1f30*/  IMAD.IADD R68, R19, 0x1, -R68 ;  /* 0x0000000113447824 */ /* 0x000fe200078e0a44 */
[----:B------:R-:W-:Y:S02]  /*1f40*/  LEA R246, P1, R6, R8, 0x1 ;  /* 0x0000000806f67211 */ /* 0x000fe400078208ff */
[----:B------:R-:W-:Y:S02]  /*1f50*/  IMNMX R82, RZ, R82, !PT ;  /* 0x00000052ff527217 */ /* 0x000fe40007800200 */
[----:B------:R-:W-:-:S02]  /*1f60*/  LEA.HI.X R235, R14, R17, R235, 0x1, P2 ;  /* 0x000000110eeb7211 */ /* 0x000fc400010f0ceb */
[----:B------:R-:W-:Y:S02]  /*1f70*/  LEA.HI.X R247, R6, R9, R2, 0x1, P1 ;  /* 0x0000000906f77211 */ /* 0x000fe400008f0c02 */
[----:B------:R-:W-:Y:S02]  /*1f80*/  R2P PR, R68, 0x6 ;  /* 0x0000000644007804 */ /* 0x000fe40000000000 */
[----:B------:R-:W-:Y:S01]  /*1f90*/  ISETP.GT.AND P3, PT, R165, R82, PT ;  /* 0x00000052a500720c */ /* 0x000fe20003f64270 */
[----:B------:R-:W-:-:S04]  /*1fa0*/  IMAD.WIDE R18, R239, 0x40, R146 ;  /* 0x00000040ef127825 */ /* 0x000fc800078e0292 */
[-C--:B------:R-:W-:Y:S02]  /*1fb0*/  IMAD R151, R19, R152.reuse, RZ ;  /* 0x0000009813977224 */ /* 0x080fe400078e02ff */
[----:B------:R-:W-:-:S04]  /*1fc0*/  IMAD.WIDE.U32 R148, R18, R152, R148 ;  /* 0x0000009812947225 */ /* 0x000fc800078e0094 */
[----:B------:R-:W-:Y:S01]  /*1fd0*/  IMAD R151, R18, R153, R151 ;  /* 0x0000009912977224 */ /* 0x000fe200078e0297 */
[----:B------:R-:W-:Y:S01]  /*1fe0*/  SEL R54, R54, 0xfffffff0, !P1 ;  /* 0xfffffff036367807 */ /* 0x000fe20004800000 */
[----:B------:R-:W-:Y:S01]  /*1ff0*/  @!P0 IMAD.MOV.U32 R12, RZ, RZ, RZ ;  /* 0x000000ffff0c8224 */ /* 0x000fe200078e00ff */
[----:B------:R-:W-:Y:S01]  /*2000*/  SEL R52, R52, 0xffffffe0, !P2 ;  /* 0xffffffe034347807 */ /* 0x000fe20005000000 */
        /* <DEDUP_REMOVED lines=14> */
[----:B------:R-:W-:Y:S01]  /*20f0*/  IMAD.WIDE.U32 R156, R170, 0x60, RZ ;  /* 0x00000060aa9c7825 */ /* 0x000fe200078e00ff */
[----:B------:R-:W-:-:S02]  /*2100*/  SHF.R.S32.HI R13, RZ, 0x1f, R70 ;  /* 0x0000001fff0d7819 */ /* 0x000fc40000011446 */
[C---:B------:R-:W-:Y:S01]  /*2110*/  SHF.L.U64.HI R78, R170.reuse, 0x5, R171 ;  /* 0x00000005aa4e7819 */ /* 0x040fe200000102ab */
[----:B------:R-:W-:Y:S01]  /*2120*/  IMAD.SHL.U32 R77, R170, 0x20, RZ ;  /* 0x00000020aa4d7824 */ /* 0x000fe200078e00ff */
[C---:B------:R-:W-:Y:S01]  /*2130*/  IADD3 R75, R146.reuse, 0x10, RZ ;  /* 0x00000010924b7810 */ /* 0x040fe20007ffe0ff */
[----:B------:R-:W-:Y:S01]  /*2140*/  IMAD.MOV.U32 R118, RZ, RZ, R246 ;  /* 0x000000ffff767224 */ /* 0x000fe200078e00f6 */
[C---:B------:R-:W-:Y:S01]  /*2150*/  IADD3 R74, R146.reuse, 0x20, RZ ;  /* 0x00000020924a7810 */ /* 0x040fe20007ffe0ff */
[----:B------:R-:W-:Y:S01]  /*2160*/  IMAD.MOV.U32 R119, RZ, RZ, R247 ;  /* 0x000000ffff777224 */ /* 0x000fe200078e00f7 */
[C---:B------:R-:W-:Y:S01]  /*2170*/  SHF.L.U64.HI R78, R77.reuse, 0x1, R78 ;  /* 0x000000014d4e7819 */ /* 0x040fe2000001024e */
[----:B------:R-:W-:Y:S01]  /*2180*/  IMAD.SHL.U32 R77, R77, 0x2, RZ ;  /* 0x000000024d4d7824 */ /* 0x000fe200078e00ff */
[----:B------:R-:W-:Y:S01]  /*2190*/  IADD3 R73, R146, 0x30, RZ ;  /* 0x0000003092497810 */ /* 0x000fe20007ffe0ff */
[----:B------:R-:W-:Y:S01]  /*21a0*/  IMAD.MOV.U32 R160, RZ, RZ, R234 ;  /* 0x000000ffffa07224 */ /* 0x000fe200078e00ea */
[C---:B------:R-:W-:Y:S01]  /*21b0*/  SHF.L.U64.HI R80, R168.reuse, 0x5, R169 ;  /* 0x00000005a8507819 */ /* 0x040fe200000102a9 */
[----:B------:R-:W-:Y:S01]  /*21c0*/  IMAD.MOV.U32 R161, RZ, RZ, R235 ;  /* 0x000000ffffa17224 */ /* 0x000fe200078e00eb */
[----:B------:R-:W-:Y:S01]  /*21d0*/  SHF.L.U32 R79, R168, 0x5, RZ ;  /* 0x00000005a84f7819 */ /* 0x000fe200000006ff */
[----:B--2---:R-:W-:-:S02]  /*21e0*/  IMAD R2, R27, R238, RZ ;  /* 0x000000ee1b027224 */ /* 0x004fc400078e02ff */
[----:B---3--:R-:W-:Y:S02]  /*21f0*/  IMAD R0, R31, R238, RZ ;  /* 0x000000ee1f007224 */ /* 0x008fe400078e02ff */
[-C--:B------:R-:W-:Y:S02]  /*2200*/  IMAD R2, R26, R71.reuse, R2 ;  /* 0x000000471a027224 */ /* 0x080fe400078e0202 */
[----:B------:R-:W-:Y:S01]  /*2210*/  IMAD.WIDE.U32 R26, R238, R26, R24 ;  /* 0x0000001aee1a7225 */ /* 0x000fe200078e0018 */
[C---:B----4-:R-:W-:Y:S02]  /*2220*/  SHF.L.U32 R99, R158.reuse, 0x4, RZ ;  /* 0x000000049e637819 */ /* 0x050fe400000006ff */
[----:B------:R-:W-:Y:S01]  /*2230*/  SHF.L.U64.HI R100, R158, 0x5, R159 ;  /* 0x000000059e647819 */ /* 0x000fe2000001029f */
[----:B------:R-:W-:Y:S01]  /*2240*/  IMAD.WIDE.U32 R22, R238, R30, R24 ;  /* 0x0000001eee167225 */ /* 0x000fe200078e0018 */
[C-C-:B------:R-:W-:Y:S02]  /*2250*/  SHF.L.U64.HI R81, R162.reuse, 0x4, R163.reuse ;  /* 0x00000004a2517819 */ /* 0x140fe400000102a3 */
[----:B------:R-:W-:Y:S01]  /*2260*/  SHF.L.U64.HI R83, R162, 0x5, R163 ;  /* 0x00000005a2537819 */ /* 0x000fe200000102a3 */
[----:B------:R-:W-:-:S02]  /*2270*/  IMAD R0, R30, R71, R0 ;  /* 0x000000471e007224 */ /* 0x000fc400078e0200 */
[----:B------:R-:W-:Y:S02]  /*2280*/  IMAD.IADD R27, R27, 0x1, R2 ;  /* 0x000000011b1b7824 */ /* 0x000fe400078e0202 */
[----:B------:R-:W-:Y:S02]  /*2290*/  IMAD.IADD R23, R23, 0x1, R0 ;  /* 0x0000000117177824 */ /* 0x000fe400078e0200 */
[-C--:B------:R-:W-:Y:S02]  /*22a0*/  IMAD R2, R159, R5.reuse, RZ ;  /* 0x000000059f027224 */ /* 0x080fe400078e02ff */
[----:B------:R-:W-:Y:S01]  /*22b0*/  IMAD R0, R163, R5, RZ ;  /* 0x00000005a3007224 */ /* 0x000fe200078e02ff */
[----:B------:R-:W-:Y:S01]  /*22c0*/  LEA.HI R141, R10, R10, RZ, 0x1 ;  /* 0x0000000a0a8d7211 */ /* 0x000fe200078f08ff */
[C---:B------:R-:W-:Y:S02]  /*22d0*/  IMAD R2, R158.reuse, R3, R2 ;  /* 0x000000039e027224 */ /* 0x040fe400078e0202 */
[----:B------:R-:W-:Y:S01]  /*22e0*/  IMAD.WIDE.U32 R26, R158, R5, R26 ;  /* 0x000000059e1a7225 */ /* 0x000fe200078e001a */
[----:B------:R-:W-:-:S03]  /*22f0*/  SHF.R.S32.HI R141, RZ, 0x1, R141 ;  /* 0x00000001ff8d7819 */ /* 0x000fc6000001148d */
[----:B------:R-:W-:Y:S01]  /*2300*/  IMAD R0, R162, R3, R0 ;  /* 0x00000003a2007224 */ /* 0x000fe200078e0200 */
[----:B------:R-:W-:Y:S01]  /*2310*/  IADD3 R3, P0, -R70, R146, RZ ;  /* 0x0000009246037210 */ /* 0x000fe20007f1e1ff */
[----:B------:R-:W-:-:S04]  /*2320*/  IMAD.WIDE.U32 R22, R162, R5, R22 ;  /* 0x00000005a2167225 */ /* 0x000fc800078e0016 */
[----:B------:R-:W-:Y:S02]  /*2330*/  IMAD.IADD R27, R27, 0x1, R2 ;  /* 0x000000011b1b7824 */ /* 0x000fe400078e0202 */
[----:B------:R-:W-:Y:S02]  /*2340*/  IMAD.IADD R23, R23, 0x1, R0 ;  /* 0x0000000117177824 */ /* 0x000fe400078e0200 */
[-C--:B------:R-:W-:Y:S02]  /*2350*/  IMAD R2, R21, R4.reuse, RZ ;  /* 0x0000000415027224 */ /* 0x080fe400078e02ff */
[----:B------:R-:W-:Y:S02]  /*2360*/  IMAD R0, R19, R4, RZ ;  /* 0x0000000413007224 */ /* 0x000fe400078e02ff */
[-C--:B------:R-:W-:Y:S02]  /*2370*/  IMAD R2, R20, R11.reuse, R2 ;  /* 0x0000000b14027224 */ /* 0x080fe400078e0202 */
[----:B------:R-:W-:-:S02]  /*2380*/  IMAD R0, R18, R11, R0 ;  /* 0x0000000b12007224 */ /* 0x000fc400078e0200 */
[----:B------:R-:W-:-:S04]  /*2390*/  IMAD.WIDE.U32 R20, R20, R4, R26 ;  /* 0x0000000414147225 */ /* 0x000fc800078e001a */
[----:B------:R-:W-:-:S04]  /*23a0*/  IMAD.WIDE.U32 R18, R18, R4, R22 ;  /* 0x0000000412127225 */ /* 0x000fc800078e0016 */
[----:B-----5:R-:W-:Y:S01]  /*23b0*/  IMAD.IADD R4, R12, 0x1, R5 ;  /* 0x000000010c047824 */ /* 0x020fe200078e0205 */
[----:B------:R-:W-:Y:S01]  /*23c0*/  IADD3 R19, R19, R0, RZ ;  /* 0x0000000013137210 */ /* 0x000fe20007ffe0ff */
[----:B------:R-:W-:Y:S02]  /*23d0*/  IMAD.X R13, R147, 0x1, ~R13, P0 ;  /* 0x00000001930d7824 */ /* 0x000fe400000e0e0d */
[----:B------:R-:W-:Y:S02]  /*23e0*/  IMAD R4, R141, R4, RZ ;  /* 0x000000048d047224 */ /* 0x000fe400078e02ff */
[----:B------:R-:W-:Y:S02]  /*23f0*/  IMAD R5, R146, R141, R72 ;  /* 0x0000008d92057224 */ /* 0x000fe400078e0248 */
[----:B------:R-:W-:Y:S01]  /*2400*/  IMAD.IADD R21, R21, 0x1, R2 ;  /* 0x0000000115157824 */ /* 0x000fe200078e0202 */
[----:B------:R-:W-:Y:S01]  /*2410*/  SHF.R.S32.HI R2, RZ, 0x1f, R4 ;  /* 0x0000001fff027819 */ /* 0x000fe20000011404 */
[C---:B------:R-:W-:Y:S01]  /*2420*/  IMAD R109, R13.reuse, R158, RZ ;  /* 0x0000009e0d6d7224 */ /* 0x040fe200078e02ff */
[----:B------:R-:W-:Y:S01]  /*2430*/  IADD3 R0, P3, R4, R5, RZ ;  /* 0x0000000504007210 */ /* 0x000fe20007f7e0ff */
[----:B------:R-:W-:-:S02]  /*2440*/  IMAD R113, R13, R162, RZ ;  /* 0x000000a20d717224 */ /* 0x000fc400078e02ff */
[-C--:B------:R-:W-:Y:S02]  /*2450*/  IMAD R109, R159, R3.reuse, R109 ;  /* 0x000000039f6d7224 */ /* 0x080fe400078e026d */
[----:B------:R-:W-:Y:S01]  /*2460*/  IMAD.WIDE.U32 R10, R158, R3, R20 ;  /* 0x000000039e0a7225 */ /* 0x000fe200078e0014 */
[----:B------:R-:W-:-:S03]  /*2470*/  IADD3 R20, R24, 0x40, RZ ;  /* 0x0000004018147810 */ /* 0x000fc60007ffe0ff */
[-C--:B------:R-:W-:Y:S01]  /*2480*/  IMAD R113, R163, R3.reuse, R113 ;  /* 0x00000003a3717224 */ /* 0x080fe200078e0271 */
[----:B------:R-:W-:Y:S01]  /*2490*/  LEA R110, P1, R10, R16, 0x1 ;  /* 0x000000100a6e7211 */ /* 0x000fe200078208ff */
[----:B------:R-:W-:Y:S01]  /*24a0*/  IMAD.WIDE.U32 R12, R162, R3, R18 ;  /* 0x00000003a20c7225 */ /* 0x000fe200078e0012 */
[C---:B------:R-:W-:Y:S02]  /*24b0*/  IADD3 R19, R24.reuse, 0x80, RZ ;  /* 0x0000008018137810 */ /* 0x040fe40007ffe0ff */
[----:B------:R-:W-:Y:S01]  /*24c0*/  IADD3 R18, R24, 0xc0, RZ ;  /* 0x000000c018127810 */ /* 0x000fe20007ffe0ff */
[----:B------:R-:W-:Y:S01]  /*24d0*/  IMAD.IADD R3, R72, 0x1, R5 ;  /* 0x0000000148037824 */ /* 0x000fe200078e0205 */
[----:B------:R-:W-:Y:S01]  /*24e0*/  LEA R112, P0, R12, R14, 0x1 ;  /* 0x0000000e0c707211 */ /* 0x000fe200078008ff */
[----:B------:R-:W-:Y:S01]  /*24f0*/  IMAD.IADD R109, R11, 0x1, R109 ;  /* 0x000000010b6d7824 */ /* 0x000fe200078e026d */
[-C--:B------:R-:W-:Y:S01]  /*2500*/  LEA.HI.X.SX32 R5, R5, R2.reuse, 0x1, P3 ;  /* 0x0000000205057211 */ /* 0x080fe200018f0eff */
[----:B------:R-:W-:Y:S01]  /*2510*/  IMAD.IADD R113, R13, 0x1, R113 ;  /* 0x000000010d717824 */ /* 0x000fe200078e0271 */
[----:B------:R-:W-:Y:S01]  /*2520*/  IADD3 R117, P2, R4, R3, RZ ;  /* 0x0000000304757210 */ /* 0x000fe20007f5e0ff */
[----:B------:R-:W-:Y:S01]  /*2530*/  IMAD.SHL.U32 R26, R0, 0x2, RZ ;  /* 0x00000002001a7824 */ /* 0x000fe200078e00ff */
[----:B------:R-:W-:Y:S01]  /*2540*/  LEA.HI.X R109, R10, R17, R109, 0x1, P1 ;  /* 0x000000110a6d7211 */ /* 0x000fe200008f0c6d */
[----:B------:R-:W-:Y:S01]  /*2550*/  IMAD.SHL.U32 R84, R162, 0x10, RZ ;  /* 0x00000010a2547824 */ /* 0x000fe200078e00ff */
[----:B------:R-:W-:Y:S01]  /*2560*/  LEA.HI.X R113, R12, R15, R113, 0x1, P0 ;  /* 0x0000000f0c717211 */ /* 0x000fe200000f0c71 */
[----:B------:R-:W-:Y:S01]  /*2570*/  IMAD.SHL.U32 R86, R162, 0x20, RZ ;  /* 0x00000020a2567824 */ /* 0x000fe200078e00ff */
[----:B------:R-:W-:Y:S01]  /*2580*/  LEA.HI.X.SX32 R2, R3, R2, 0x1, P2 ;  /* 0x0000000203027211 */ /* 0x000fe200010f0eff */
[----:B------:R-:W-:Y:S01]  /*2590*/  IMAD.SHL.U32 R145, R141, 0x10, RZ ;  /* 0x000000108d917824 */ /* 0x000fe200078e00ff */
[----:B------:R-:W-:Y:S01]  /*25a0*/  SHF.L.U32 R116, R117, 0x1, RZ ;  /* 0x0000000175747819 */ /* 0x000fe200000006ff */
[----:B------:R-:W-:Y:S01]  /*25b0*/  IMAD R3, R171, 0x60, RZ ;  /* 0x00000060ab037824 */ /* 0x000fe200078e02ff */
[-C--:B------:R-:W-:Y:S01]  /*25c0*/  IADD3 R56, P1, R8, R26.reuse, RZ ;  /* 0x0000001a08387210 */ /* 0x080fe20007f3e0ff */
[----:B------:R-:W-:Y:S01]  /*25d0*/  IMAD.SHL.U32 R101, R158, 0x20, RZ ;  /* 0x000000209e657824 */ /* 0x000fe200078e00ff */
[----:B------:R-:W-:Y:S01]  /*25e0*/  SHF.L.U64.HI R0, R0, 0x1, R5 ;  /* 0x0000000100007819 */ /* 0x000fe20000010205 */
[----:B------:R-:W-:Y:S01]  /*25f0*/  IMAD.IADD R76, R157, 0x1, R3 ;  /* 0x000000019d4c7824 */ /* 0x000fe200078e0203 */
[----:B------:R-:W-:Y:S01]  /*2600*/  IADD3 R26, P0, R6, R26, RZ ;  /* 0x0000001a061a7210 */ /* 0x000fe20007f1e0ff */
[----:B------:R-:W-:Y:S01]  /*2610*/  IMAD R3, R159, 0x60, RZ ;  /* 0x000000609f037824 */ /* 0x000fe200078e02ff */
[----:B------:R-:W-:Y:S01]  /*2620*/  SHF.L.U64.HI R117, R117, 0x1, R2 ;  /* 0x0000000175757819 */ /* 0x000fe20000010202 */
[--C-:B------:R-:W-:Y:S01]  /*2630*/  IMAD.X R57, R9, 0x1, R0.reuse, P1 ;  /* 0x0000000109397824 */ /* 0x100fe200008e0600 */
[-C--:B------:R-:W-:Y:S01]  /*2640*/  IADD3 R114, P3, R8, R116.reuse, RZ ;  /* 0x0000007408727210 */ /* 0x080fe20007f7e0ff */
[----:B------:R-:W-:Y:S01]  /*2650*/  IMAD.X R27, R7, 0x1, R0, P0 ;  /* 0x00000001071b7824 */ /* 0x000fe200000e0600 */
[----:B------:R-:W-:Y:S01]  /*2660*/  IADD3 R116, P2, R6, R116, RZ ;  /* 0x0000007406747210 */ /* 0x000fe20007f5e0ff */
[----:B------:R-:W-:Y:S01]  /*2670*/  IMAD.SHL.U32 R143, R141, 0x20, RZ ;  /* 0x000000208d8f7824 */ /* 0x000fe200078e00ff */
[----:B------:R-:W-:Y:S01]  /*2680*/  IADD3 R91, P1, P0, R84, R84, R84 ;  /* 0x00000054545b7210 */ /* 0x000fe2000783e054 */
[--C-:B------:R-:W-:Y:S01]  /*2690*/  IMAD.X R115, R9, 0x1, R117.reuse, P3 ;  /* 0x0000000109737824 */ /* 0x100fe200018e0675 */
[----:B------:R-:W-:Y:S01]  /*26a0*/  IADD3 R140, R145, 0x40, RZ ;  /* 0x00000040918c7810 */ /* 0x000fe20007ffe0ff */
[----:B------:R-:W-:Y:S01]  /*26b0*/  IMAD.X R117, R7, 0x1, R117, P2 ;  /* 0x0000000107757824 */ /* 0x000fe200010e0675 */
[----:B------:R-:W-:Y:S01]  /*26c0*/  IADD3.X R94, R81, R81, R81, P1, P0 ;  /* 0x00000051515e7210 */ /* 0x000fe20000fe0451 */
[----:B------:R-:W-:Y:S01]  /*26d0*/  IMAD R141, R141, 0x30, RZ ;  /* 0x000000308d8d7824 */ /* 0x000fe200078e02ff */
[C---:B------:R-:W-:Y:S01]  /*26e0*/  IADD3 R85, P5, P4, -R86.reuse, 0x40, R91 ;  /* 0x0000004056557810 */ /* 0x040fe20007cbe15b */
[----:B------:R-:W-:Y:S01]  /*26f0*/  IMAD.MOV.U32 R17, RZ, RZ, R165 ;  /* 0x000000ffff117224 */ /* 0x000fe200078e00a5 */
[----:B------:R-:W-:-:S02]  /*2700*/  IADD3 R87, P3, P2, -R86, 0x80, R91 ;  /* 0x0000008056577810 */ /* 0x000fc40007a7e15b */
[----:B------:R-:W-:Y:S02]  /*2710*/  IADD3 R91, P1, P0, -R86, 0xc0, R91 ;  /* 0x000000c0565b7810 */ /* 0x000fe4000783e15b */
[C-C-:B------:R-:W-:Y:S02]  /*2720*/  IADD3.X R88, ~R83.reuse, RZ, R94.reuse, P5, P4 ;  /* 0x000000ff53587210 */ /* 0x140fe40002fe855e */
[C-C-:B------:R-:W-:Y:S02]  /*2730*/  IADD3.X R90, ~R83.reuse, RZ, R94.reuse, P3, P2 ;  /* 0x000000ff535a7210 */ /* 0x140fe40001fe455e */
[----:B------:R-:W-:Y:S02]  /*2740*/  IADD3.X R94, ~R83, RZ, R94, P1, P0 ;  /* 0x000000ff535e7210 */ /* 0x000fe40000fe055e */
[-C--:B------:R-:W-:Y:S02]  /*2750*/  IADD3 R89, P2, R85, R84.reuse, RZ ;  /* 0x0000005455597210 */ /* 0x080fe40007f5e0ff */
[----:B------:R-:W-:-:S02]  /*2760*/  IADD3 R93, P1, R87, R84, RZ ;  /* 0x00000054575d7210 */ /* 0x000fc40007f3e0ff */
[-C--:B------:R-:W-:Y:S01]  /*2770*/  IADD3 R95, P0, R91, R84.reuse, RZ ;  /* 0x000000545b5f7210 */ /* 0x080fe20007f1e0ff */
[--C-:B------:R-:W-:Y:S01]  /*2780*/  IMAD.X R92, R88, 0x1, R81.reuse, P2 ;  /* 0x00000001585c7824 */ /* 0x100fe200010e0651 */
[C---:B------:R-:W-:Y:S01]  /*2790*/  IADD3 R139, R145.reuse, 0x80, RZ ;  /* 0x00000080918b7810 */ /* 0x040fe20007ffe0ff */
[--C-:B------:R-:W-:Y:S01]  /*27a0*/  IMAD.X R96, R90, 0x1, R81.reuse, P1 ;  /* 0x000000015a607824 */ /* 0x100fe200008e0651 */
[----:B------:R-:W-:Y:S01]  /*27b0*/  IADD3 R137, R145, 0xc0, RZ ;  /* 0x000000c091897810 */ /* 0x000fe20007ffe0ff */
[----:B------:R-:W-:Y:S01]  /*27c0*/  IMAD.X R98, R94, 0x1, R81, P0 ;  /* 0x000000015e627824 */ /* 0x000fe200000e0651 */
[-C--:B------:R-:W-:Y:S01]  /*27d0*/  IADD3 R104, P2, R89, R84.reuse, RZ ;  /* 0x0000005459687210 */ /* 0x080fe20007f5e0ff */
[----:B------:R-:W-:Y:S01]  /*27e0*/  IMAD.IADD R136, R145, 0x1, R139 ;  /* 0x0000000191887824 */ /* 0x000fe200078e028b */
[----:B------:R-:W-:Y:S01]  /*27f0*/  IADD3 R106, P1, R93, R84, RZ ;  /* 0x000000545d6a7210 */ /* 0x000fe20007f3e0ff */
[C---:B------:R-:W-:Y:S01]  /*2800*/  IMAD.IADD R134, R145.reuse, 0x1, R137 ;  /* 0x0000000191867824 */ /* 0x040fe200078e0289 */
[----:B------:R-:W-:Y:S01]  /*2810*/  IADD3 R138, R145, R140, RZ ;  /* 0x0000008c918a7210 */ /* 0x000fe20007ffe0ff */
[--C-:B------:R-:W-:Y:S01]  /*2820*/  IMAD.X R103, R92, 0x1, R81.reuse, P2 ;  /* 0x000000015c677824 */ /* 0x100fe200010e0651 */
[----:B------:R-:W-:Y:S01]  /*2830*/  IADD3 R108, P0, R95, R84, RZ ;  /* 0x000000545f6c7210 */ /* 0x000fe20007f1e0ff */
[----:B------:R-:W-:Y:S01]  /*2840*/  IMAD.X R105, R96, 0x1, R81, P1 ;  /* 0x0000000160697824 */ /* 0x000fe200008e0651 */
[C---:B------:R-:W-:Y:S01]  /*2850*/  SHF.L.U64.HI R0, R158.reuse, 0x4, R159 ;  /* 0x000000049e007819 */ /* 0x040fe2000001029f */
[----:B------:R-:W-:Y:S01]  /*2860*/  IMAD.WIDE.U32 R158, R158, 0x60, RZ ;  /* 0x000000609e9e7825 */ /* 0x000fe200078e00ff */
[----:B------:R-:W-:-:S02]  /*2870*/  IADD3.X R107, R98, R81, RZ, P0, !PT ;  /* 0x00000051626b7210 */ /* 0x000fc400007fe4ff */
[C---:B------:R-:W-:Y:S01]  /*2880*/  IADD3 R133, R145.reuse, R136, RZ ;  /* 0x0000008891857210 */ /* 0x040fe20007ffe0ff */
[----:B------:R-:W-:Y:S01]  /*2890*/  IMAD.IADD R135, R145, 0x1, R138 ;  /* 0x0000000191877824 */ /* 0x000fe200078e028a */
[----:B------:R-:W-:Y:S01]  /*28a0*/  SHF.L.U64.HI R97, R99, 0x1, R0 ;  /* 0x0000000163617819 */ /* 0x000fe20000010200 */
[----:B------:R-:W-:Y:S01]  /*28b0*/  IMAD.IADD R132, R145, 0x1, R134 ;  /* 0x0000000191847824 */ /* 0x000fe200078e0286 */
[----:B------:R-:W-:Y:S01]  /*28c0*/  SHF.L.U64.HI R100, R101, 0x1, R100 ;  /* 0x0000000165647819 */ /* 0x000fe20000010264 */
[----:B------:R-:W-:Y:S01]  /*28d0*/  IMAD.SHL.U32 R99, R99, 0x2, RZ ;  /* 0x0000000263637824 */ /* 0x000fe200078e00ff */
[----:B------:R-:W-:Y:S01]  /*28e0*/  SHF.L.U64.HI R103, R104, 0x1, R103 ;  /* 0x0000000168677819 */ /* 0x000fe20000010267 */
[----:B------:R-:W-:Y:S01]  /*28f0*/  IMAD.SHL.U32 R101, R101, 0x2, RZ ;  /* 0x0000000265657824 */ /* 0x000fe200078e00ff */
[----:B------:R-:W-:Y:S01]  /*2900*/  SHF.L.U64.HI R105, R106, 0x1, R105 ;  /* 0x000000016a697819 */ /* 0x000fe20000010269 */
[----:B------:R-:W-:Y:S01]  /*2910*/  IMAD.SHL.U32 R104, R104, 0x2, RZ ;  /* 0x0000000268687824 */ /* 0x000fe200078e00ff */
[----:B------:R-:W-:Y:S01]  /*2920*/  SHF.L.U64.HI R107, R108, 0x1, R107 ;  /* 0x000000016c6b7819 */ /* 0x000fe2000001026b */
[----:B------:R-:W-:Y:S01]  /*2930*/  IMAD.SHL.U32 R106, R106, 0x2, RZ ;  /* 0x000000026a6a7824 */ /* 0x000fe200078e00ff */
[----:B------:R-:W-:Y:S01]  /*2940*/  IADD3 R102, R159, R3, RZ ;  /* 0x000000039f667210 */ /* 0x000fe20007ffe0ff */
[----:B------:R-:W-:Y:S01]  /*2950*/  IMAD.SHL.U32 R108, R108, 0x2, RZ ;  /* 0x000000026c6c7824 */ /* 0x000fe200078e00ff */
        /* <DEDUP_REMOVED lines=11> */
[----:B------:R-:W-:Y:S02]  /*2a10*/  SHF.R.S32.HI R120, RZ, 0x1f, R132 ;  /* 0x0000001fff787819 */ /* 0x000fe40000011484 */
.L_x_2611:
[----:B------:R-:W-:Y:S01]  /*2a20*/  IMAD.SHL.U32 R22, R17, 0x40, RZ ;  /* 0x0000004011167824 */ /* 0x000fe200078e00ff */
[----:B------:R-:W-:Y:S01]  /*2a30*/  BSSY B2, `(.L_x_2556) ;  /* 0x0000933000027945 */ /* 0x000fe20003800000 */
[----:B------:R-:W-:Y:S03]  /*2a40*/  IMAD.MOV.U32 R111, RZ, RZ, R109 ;  /* 0x000000ffff6f7224 */ /* 0x000fe600078e006d */
[----:B------:R-:W-:Y:S05]  /*2a50*/  IADD3 R21, R22, -0x40, RZ ;  /* 0xffffffc016157810 */ /* 0x000fea0007ffe0ff */
[--C-:B------:R-:W-:Y:S02]  /*2a60*/  IMAD.IADD R164, R53, 0x1, -R21.reuse ;  /* 0x0000000135a47824 */ /* 0x100fe400078e0a15 */
[----:B------:R-:W-:Y:S03]  /*2a70*/  IMAD.IADD R144, R70, 0x1, -R21 ;  /* 0x0000000146907824 */ /* 0x000fe600078e0a15 */
[CC--:B------:R-:W-:Y:S02]  /*2a80*/  ISETP.GE.AND P3, PT, R146.reuse, R164.reuse, PT ;  /* 0x000000a49200720c */ /* 0x0c0fe40003f66270 */
[C---:B------:R-:W-:Y:S02]  /*2a90*/  ISETP.GE.AND P2, PT, R75.reuse, R164, PT ;  /* 0x000000a44b00720c */ /* 0x040fe40003f46270 */
[-C--:B------:R-:W-:Y:S02]  /*2aa0*/  ISETP.GE.AND P3, PT, R146, R144.reuse, !P3 ;  /* 0x000000909200720c */ /* 0x080fe40005f66270 */
[----:B------:R-:W-:Y:S02]  /*2ab0*/  ISETP.GE.AND P2, PT, R75, R144, !P2 ;  /* 0x000000904b00720c */ /* 0x000fe40005746270 */
[C---:B------:R-:W-:Y:S04]  /*2ac0*/  ISETP.GE.AND P1, PT, R74.reuse, R164, PT ;  /* 0x000000a44a00720c */ /* 0x040fe80003f26270 */
[----:B------:R-:W-:Y:S05]  /*2ad0*/  ISETP.GE.AND P1, PT, R74, R144, !P1 ;  /* 0x000000904a00720c */ /* 0x000fea0004f26270 */
[----:B---3--:R-:W2:Y:S02]  /*2ae0*/  @P3 LD.E.128 R12, [R110.64] ;  /* 0x000000066e0c3980 */ /* 0x008ea4000c101d00 */
[C---:B------:R-:W-:Y:S05]  /*2af0*/  @P2 IADD3 R2, P0, R110.reuse, R99, RZ ;  /* 0x000000636e022210 */ /* 0x040fea0007f1e0ff */
[----:B------:R-:W-:Y:S01]  /*2b00*/  @P2 IMAD.X R3, R111, 0x1, R97, P0 ;  /* 0x000000016f032824 */ /* 0x000fe200000e0661 */
[C---:B------:R-:W-:Y:S04]  /*2b10*/  @P2 LEA R30, P0, R63.reuse, R118, 0x1 ;  /* 0x000000763f1e2211 */ /* 0x040fe800078008ff */
[----:B------:R-:W-:Y:S02]  /*2b20*/  @P2 LEA.HI.X R31, R63, R119, R64, 0x1, P0 ;  /* 0x000000773f1f2211 */ /* 0x000fe400000f0c40 */
[----:B------:R-:W-:Y:S05]  /*2b30*/  @P1 IADD3 R40, P0, R110, R101, RZ ;  /* 0x000000656e281210 */ /* 0x000fea0007f1e0ff */
[----:B------:R-:W-:Y:S01]  /*2b40*/  @P1 IMAD.X R41, R111, 0x1, R100, P0 ;  /* 0x000000016f291824 */ /* 0x000fe200000e0664 */
[----:B------:R-:W-:Y:S05]  /*2b50*/  @P1 IADD3 R42, P0, R118, R77, RZ ;  /* 0x0000004d762a1210 */ /* 0x000fea0007f1e0ff */
[----:B------:R-:W-:Y:S01]  /*2b60*/  @P1 IMAD.X R43, R119, 0x1, R78, P0 ;  /* 0x00000001772b1824 */ /* 0x000fe200000e064e */
[C---:B------:R-:W-:Y:S04]  /*2b70*/  ISETP.GE.AND P0, PT, R73.reuse, R164, PT ;  /* 0x000000a44900720c */ /* 0x040fe80003f06270 */
[----:B------:R-:W-:Y:S01]  /*2b80*/  ISETP.GE.AND P0, PT, R73, R144, !P0 ;  /* 0x000000904900720c */ /* 0x000fe20004706270 */
[----:B--2---:R1:W-:Y:S04]  /*2b90*/  @P3 ST.E.128 [R118.64], R12 ;  /* 0x0000000c76003985 */ /* 0x0043e8000c101d06 */
[----:B------:R-:W2:Y:S04]  /*2ba0*/  @P3 LD.E.128 R8, [R110.64+0x80] ;  /* 0x000080066e083980 */ /* 0x000ea8000c101d00 */
[----:B--2---:R2:W-:Y:S04]  /*2bb0*/  @P3 ST.E.128 [R118.64+0x80], R8 ;  /* 0x0000800876003985 */ /* 0x0045e8000c101d06 */
[----:B------:R-:W3:Y:S04]  /*2bc0*/  @P3 LD.E.128 R4, [R110.64+0x100] ;  /* 0x000100066e043980 */ /* 0x000ee8000c101d00 */
[----:B---3--:R3:W-:Y:S04]  /*2bd0*/  @P3 ST.E.128 [R118.64+0x100], R4 ;  /* 0x0001000476003985 */ /* 0x0087e8000c101d06 */
[----:B------:R-:W4:Y:S04]  /*2be0*/  @P3 LD.E.128 R36, [R110.64+0x180] ;  /* 0x000180066e243980 */ /* 0x000f28000c101d00 */
[----:B----4-:R-:W-:Y:S04]  /*2bf0*/  @P3 ST.E.128 [R118.64+0x180], R36 ;  /* 0x0001802476003985 */ /* 0x010fe8000c101d06 */
[----:B-1----:R-:W4:Y:S04]  /*2c00*/  @P2 LD.E.128 R12, [R2.64] ;  /* 0x00000006020c2980 */ /* 0x002f28000c101d00 */
[----:B----4-:R1:W-:Y:S04]  /*2c10*/  @P2 ST.E.128 [R30.64], R12 ;  /* 0x0000000c1e002985 */ /* 0x0103e8000c101d06 */
[----:B--2---:R-:W2:Y:S04]  /*2c20*/  @P2 LD.E.128 R8, [R2.64+0x80] ;  /* 0x0000800602082980 */ /* 0x004ea8000c101d00 */
[----:B--2---:R2:W-:Y:S04]  /*2c30*/  @P2 ST.E.128 [R30.64+0x80], R8 ;  /* 0x000080081e002985 */ /* 0x0045e8000c101d06 */
[----:B---3--:R-:W3:Y:S04]  /*2c40*/  @P2 LD.E.128 R4, [R2.64+0x100] ;  /* 0x0001000602042980 */ /* 0x008ee8000c101d00 */
[----:B---3--:R3:W-:Y:S04]  /*2c50*/  @P2 ST.E.128 [R30.64+0x100], R4 ;  /* 0x000100041e002985 */ /* 0x0087e8000c101d06 */
[----:B------:R4:W5:Y:S02]  /*2c60*/  @P2 LD.E.128 R32, [R2.64+0x180] ;  /* 0x0001800602202980 */ /* 0x000964000c101d00 */
[----:B----4-:R-:W-:Y:S05]  /*2c70*/  @P0 IADD3 R2, P4, R110, R158, RZ ;  /* 0x0000009e6e020210 */ /* 0x010fea0007f9e0ff */
[----:B------:R-:W-:Y:S01]  /*2c80*/  @P0 IMAD.X R3, R111, 0x1, R102, P4 ;  /* 0x000000016f030824 */ /* 0x000fe200020e0666 */
[----:B-----5:R4:W-:Y:S04]  /*2c90*/  @P2 ST.E.128 [R30.64+0x180], R32 ;  /* 0x000180201e002985 */ /* 0x0209e8000c101d06 */
[----:B-1----:R-:W5:Y:S04]  /*2ca0*/  @P1 LD.E.128 R12, [R40.64] ;  /* 0x00000006280c1980 */ /* 0x002f68000c101d00 */
[----:B-----5:R1:W-:Y:S04]  /*2cb0*/  @P1 ST.E.128 [R42.64], R12 ;  /* 0x0000000c2a001985 */ /* 0x0203e8000c101d06 */
[----:B--2---:R-:W2:Y:S04]  /*2cc0*/  @P1 LD.E.128 R8, [R40.64+0x80] ;  /* 0x0000800628081980 */ /* 0x004ea8000c101d00 */
[----:B--2---:R2:W-:Y:S04]  /*2cd0*/  @P1 ST.E.128 [R42.64+0x80], R8 ;  /* 0x000080082a001985 */ /* 0x0045e8000c101d06 */
[----:B---3--:R-:W3:Y:S04]  /*2ce0*/  @P1 LD.E.128 R4, [R40.64+0x100] ;  /* 0x0001000628041980 */ /* 0x008ee8000c101d00 */
[----:B---3--:R3:W-:Y:S04]  /*2cf0*/  @P1 ST.E.128 [R42.64+0x100], R4 ;  /* 0x000100042a001985 */ /* 0x0087e8000c101d06 */
[----:B------:R-:W5:Y:S04]  /*2d00*/  @P1 LD.E.128 R36, [R40.64+0x180] ;  /* 0x0001800628241980 */ /* 0x000f68000c101d00 */
[----:B-----5:R1:W-:Y:S01]  /*2d10*/  @P1 ST.E.128 [R42.64+0x180], R36 ;  /* 0x000180242a001985 */ /* 0x0203e2000c101d06 */
[----:B----4-:R-:W-:Y:S03]  /*2d20*/  @P0 IADD3 R30, P1, R118, R156, RZ ;  /* 0x0000009c761e0210 */ /* 0x010fe60007f3e0ff */
[----:B------:R-:W4:Y:S02]  /*2d30*/  @P0 LD.E.128 R32, [R2.64] ;  /* 0x0000000602200980 */ /* 0x000f24000c101d00 */
[----:B------:R-:W-:Y:S05]  /*2d40*/  @P0 IMAD.X R31, R119, 0x1, R76, P1 ;  /* 0x00000001771f0824 */ /* 0x000fea00008e064c */
[----:B----4-:R4:W-:Y:S04]  /*2d50*/  @P0 ST.E.128 [R30.64], R32 ;  /* 0x000000201e000985 */ /* 0x0109e8000c101d06 */
[----:B-1----:R-:W5:Y:S04]  /*2d60*/  @P0 LD.E.128 R12, [R2.64+0x80] ;  /* 0x00008006020c0980 */ /* 0x002f68000c101d00 */
[----:B-----5:R4:W-:Y:S04]  /*2d70*/  @P0 ST.E.128 [R30.64+0x80], R12 ;  /* 0x0000800c1e000985 */ /* 0x0209e8000c101d06 */
[----:B--2---:R-:W2:Y:S04]  /*2d80*/  @P0 LD.E.128 R8, [R2.64+0x100] ;  /* 0x0001000602080980 */ /* 0x004ea8000c101d00 */
[----:B--2---:R4:W-:Y:S04]  /*2d90*/  @P0 ST.E.128 [R30.64+0x100], R8 ;  /* 0x000100081e000985 */ /* 0x0049e8000c101d06 */
[----:B---3--:R-:W2:Y:S04]  /*2da0*/  @P0 LD.E.128 R4, [R2.64+0x180] ;  /* 0x0001800602040980 */ /* 0x008ea8000c101d00 */
[----:B--2---:R4:W-:Y:S04]  /*2db0*/  @P0 ST.E.128 [R30.64+0x180], R4 ;  /* 0x000180041e000985 */ /* 0x0049e8000c101d06 */
[----:B------:R-:W2:Y:S04]  /*2dc0*/  LD.E R23, [R28.64+0xd0] ;  /* 0x0000d0061c177980 */ /* 0x000ea8000c101900 */
[----:B------:R-:W3:Y:S01]  /*2dd0*/  LD.E R109, [R28.64+0x130] ;  /* 0x000130061c6d7980 */ /* 0x000ee2000c101900 */
[----:B--2---:R-:W-:Y:S01]  /*2de0*/  ISETP.NE.AND P1, PT, R23, RZ, PT ;  /* 0x000000ff1700720c */ /* 0x004fe20003f25270 */
[----:B---3--:R-:W-:Y:S05]  /*2df0*/  IMAD.U32 R109, R109, -0x40, RZ ;  /* 0xffffffc06d6d7824 */ /* 0x008fea00078e00ff */
[C---:B------:R-:W-:Y:S04]  /*2e00*/  LEA R110, P0, R109.reuse, R110, 0x1 ;  /* 0x0000006e6d6e7211 */ /* 0x040fe800078008ff */
[----:B------:R-:W-:Y:S03]  /*2e10*/  LEA.HI.X.SX32 R109, R109, R111, 0x1, P0 ;  /* 0x0000006f6d6d7211 */ /* 0x000fe600000f0eff */
[----:B------:R-:W-:-:S05]  /*2e20*/  @!P1 BRA `(.L_x_2557) ;  /* 0x00008bf000009947 */ /* 0x000fca0003800000 */
[----:B----4-:R-:W2:Y:S02]  /*2e30*/  LD.E.U8 R0, [R28.64+0x1b3] ;  /* 0x0001b3061c007980 */ /* 0x010ea4000c101100 */
[----:B--2---:R-:W-:Y:S11]  /*2e40*/  ISETP.NE.AND P0, PT, R0, RZ, PT ;  /* 0x000000ff0000720c */ /* 0x004ff60003f05270 */
[----:B------:R-:W-:Y:S02]  /*2e50*/  @!UPT UIADD3 URZ, URZ, URZ, URZ ;  /* 0x0000003f3f3ff290 */ /* 0x000fe4000fffe03f */
[----:B------:R-:W-:-:S05]  /*2e60*/  @!P0 BRA `(.L_x_2558) ;  /* 0x0000309000008947 */ /* 0x000fca0003800000 */
[----:B------:R-:W-:Y:S01]  /*2e70*/  BSSY B0, `(.L_x_2559) ;  /* 0x00000b6000007945 */ /* 0x000fe20003800000 */
[----:B------:R-:W-:-:S05]  /*2e80*/  @!P3 BRA `(.L_x_2560) ;  /* 0x00000b400000b947 */ /* 0x000fca0003800000 */
[-C--:B------:R-:W-:Y:S01]  /*2e90*/  ISETP.GE.AND P0, PT, R24, R23.reuse, PT ;  /* 0x000000171800720c */ /* 0x080fe20003f06270 */
[----:B------:R-:W2:Y:S01]  /*2ea0*/  LD.E.128 R36, [R112.64] ;  /* 0x0000000670247980 */ /* 0x000ea2000c101d00 */
[----:B------:R-:W-:Y:S11]  /*2eb0*/  ISETP.GE.AND P1, PT, R20, R23, PT ;  /* 0x000000171400720c */ /* 0x000ff60003f26270 */
[----:B------:R-:W3:Y:S06]  /*2ec0*/  @!P0 LD.E.64 R48, [R56.64] ;  /* 0x0000000638308980 */ /* 0x000eec000c101b00 */
[----:B------:R-:W4:Y:S01]  /*2ed0*/  @!P0 LD.E.64 R30, [R26.64] ;  /* 0x000000061a1e8980 */ /* 0x000f22000c101b00 */
[----:B---3--:R-:W-:Y:S01]  /*2ee0*/  @!P0 IMAD.U32 R46, R49, 0x10000, RZ ;  /* 0x00010000312e8824 */ /* 0x008fe200078e00ff */
[----:B------:R-:W-:Y:S02]  /*2ef0*/  @!P0 SHF.L.U32 R43, R48, 0x10, RZ ;  /* 0x00000010302b8819 */ /* 0x000fe400000006ff */
[C---:B--2---:R-:W-:Y:S02]  /*2f00*/  @!P0 LOP3.LUT R34, R36.reuse, 0xffff0000, RZ, 0xc0, !PT ;  /* 0xffff000024228812 */ /* 0x044fe400078ec0ff */
[----:B------:R-:W-:Y:S02]  /*2f10*/  @!P0 SHF.L.U32 R44, R36, 0x10, RZ ;  /* 0x00000010242c8819 */ /* 0x000fe400000006ff */
[----:B----4-:R-:W-:Y:S01]  /*2f20*/  @!P0 SHF.L.U32 R33, R30, 0x10, RZ ;  /* 0x000000101e218819 */ /* 0x010fe200000006ff */
[----:B------:R-:W-:Y:S01]  /*2f30*/  @!P0 FMUL.FTZ R51, R34, R43 ;  /* 0x0000002b22338220 */ /* 0x000fe20000410000 */
[----:B------:R-:W-:Y:S01]  /*2f40*/  @!P0 LOP3.LUT R32, R30, 0xffff0000, RZ, 0xc0, !PT ;  /* 0xffff00001e208812 */ /* 0x000fe200078ec0ff */
[----:B------:R-:W-:Y:S01]  /*2f50*/  @!P0 IMAD.U32 R30, R31, 0x10000, RZ ;  /* 0x000100001f1e8824 */ /* 0x000fe200078e00ff */
[----:B------:R-:W-:Y:S01]  /*2f60*/  @!P0 LOP3.LUT R35, R37, 0xffff0000, RZ, 0xc0, !PT ;  /* 0xffff000025238812 */ /* 0x000fe200078ec0ff */
[-C--:B------:R-:W-:Y:S01]  /*2f70*/  @!P0 FMUL.FTZ R0, R34, R33.reuse ;  /* 0x0000002122008220 */ /* 0x080fe20000410000 */
[----:B------:R-:W-:Y:S01]  /*2f80*/  @!P0 LOP3.LUT R31, R31, 0xffff0000, RZ, 0xc0, !PT ;  /* 0xffff00001f1f8812 */ /* 0x000fe200078ec0ff */
[----:B------:R-:W-:Y:S01]  /*2f90*/  @!P0 FFMA.FTZ R51, R44, R33, -R51 ;  /* 0x000000212c338223 */ /* 0x000fe20000010833 */
[----:B------:R-:W-:Y:S01]  /*2fa0*/  @!P0 LOP3.LUT R33, R38, 0xffff0000, RZ, 0xc0, !PT ;  /* 0xffff000026218812 */ /* 0x000fe200078ec0ff */
[----:B------:R-:W-:Y:S01]  /*2fb0*/  @!P0 FFMA.FTZ R0, R43, R44, R0 ;  /* 0x0000002c2b008223 */ /* 0x000fe20000010000 */
[----:B------:R-:W-:Y:S01]  /*2fc0*/  @!P0 LOP3.LUT R45, R48, 0xffff0000, RZ, 0xc0, !PT ;  /* 0xffff0000302d8812 */ /* 0x000fe200078ec0ff */
[----:B------:R-:W-:Y:S01]  /*2fd0*/  @!P0 IMAD.U32 R43, R37, 0x10000, RZ ;  /* 0x00010000252b8824 */ /* 0x000fe200078e00ff */
[----:B------:R-:W-:Y:S01]  /*2fe0*/  @!P0 LOP3.LUT R49, R49, 0xffff0000, RZ, 0xc0, !PT ;  /* 0xffff000031318812 */ /* 0x000fe200078ec0ff */
[----:B------:R-:W-:Y:S01]  /*2ff0*/  @!P0 FMUL.FTZ R2, R35, R32 ;  /* 0x0000002023028220 */ /* 0x000fe20000410000 */
[----:B------:R-:W-:Y:S01]  /*3000*/  @!P0 LOP3.LUT R34, R39, 0xffff0000, RZ, 0xc0, !PT ;  /* 0xffff000027228812 */ /* 0x000fe200078ec0ff */
[----:B------:R-:W-:Y:S01]  /*3010*/  @!P0 FMUL.FTZ R3, R33, R30 ;  /* 0x0000001e21038220 */ /* 0x000fe20000410000 */
[----:B------:R-:W-:Y:S01]  /*3020*/  @!P0 SHF.L.U32 R47, R38, 0x10, RZ ;  /* 0x00000010262f8819 */ /* 0x000fe200000006ff */
[----:B------:R-:W-:Y:S01]  /*3030*/  @!P0 FMUL.FTZ R59, R35, R45 ;  /* 0x0000002d233b8220 */ /* 0x000fe20000410000 */
[----:B------:R-:W-:Y:S01]  /*3040*/  @!P0 F2FP.BF16.PACK_AB R51, R0, R51 ;  /* 0x000000330033823e */ /* 0x000fe200000010ff */
[----:B------:R-:W-:Y:S02]  /*3050*/  @!P0 IMAD.U32 R44, R39, 0x10000, RZ ;  /* 0x00010000272c8824 */ /* 0x000fe400078e00ff */
[C---:B------:R-:W-:Y:S01]  /*3060*/  @!P0 FMUL.FTZ R58, R34.reuse, R49 ;  /* 0x00000031223a8220 */ /* 0x040fe20000410000 */
[----:B------:R-:W-:Y:S01]  /*3070*/  @!P0 MOV R36, R51 ;  /* 0x0000003300248202 */ /* 0x000fe20000000f00 */
[----:B------:R-:W-:Y:S02]  /*3080*/  @!P0 FMUL.FTZ R4, R34, R31 ;  /* 0x0000001f22048220 */ /* 0x000fe40000410000 */
[----:B------:R-:W-:Y:S02]  /*3090*/  @!P0 FFMA.FTZ R2, R45, R43, R2 ;  /* 0x0000002b2d028223 */ /* 0x000fe40000010002 */
[----:B------:R-:W-:Y:S02]  /*30a0*/  @!P0 FMUL.FTZ R50, R33, R46 ;  /* 0x0000002e21328220 */ /* 0x000fe40000410000 */
[----:B------:R-:W-:Y:S02]  /*30b0*/  @!P0 FFMA.FTZ R3, R46, R47, R3 ;  /* 0x0000002f2e038223 */ /* 0x000fe40000010003 */
[----:B------:R-:W-:Y:S02]  /*30c0*/  @!P0 FFMA.FTZ R59, R43, R32, -R59 ;  /* 0x000000202b3b8223 */ /* 0x000fe4000001083b */
[----:B------:R-:W-:Y:S02]  /*30d0*/  @!P0 FFMA.FTZ R58, R44, R31, -R58 ;  /* 0x0000001f2c3a8223 */ /* 0x000fe4000001083a */
[----:B------:R-:W-:Y:S01]  /*30e0*/  @!P0 FFMA.FTZ R4, R49, R44, R4 ;  /* 0x0000002c31048223 */ /* 0x000fe20000010004 */
[----:B------:R-:W-:Y:S01]  /*30f0*/  @!P0 F2FP.BF16.PACK_AB R166, R2, R59 ;  /* 0x0000003b02a6823e */ /* 0x000fe200000010ff */
[----:B------:R-:W-:Y:S03]  /*3100*/  @!P0 FFMA.FTZ R50, R47, R30, -R50 ;  /* 0x0000001e2f328223 */ /* 0x000fe60000010832 */
[----:B------:R-:W-:Y:S01]  /*3110*/  @!P0 F2FP.BF16.PACK_AB R59, R4, R58 ;  /* 0x0000003a043b823e */ /* 0x000fe200000010ff */
[----:B------:R-:W-:Y:S01]  /*3120*/  @!P0 IMAD.MOV.U32 R37, RZ, RZ, R166 ;  /* 0x000000ffff258224 */ /* 0x000fe200078e00a6 */
[----:B------:R-:W-:Y:S03]  /*3130*/  @!P0 F2FP.BF16.PACK_AB R50, R3, R50 ;  /* 0x000000320332823e */ /* 0x000fe600000010ff */
[----:B------:R-:W-:Y:S01]  /*3140*/  @!P0 IMAD.MOV.U32 R39, RZ, RZ, R59 ;  /* 0x000000ffff278224 */ /* 0x000fe200078e003b */
[----:B------:R-:W-:Y:S02]  /*3150*/  @!P0 MOV R38, R50 ;  /* 0x0000003200268202 */ /* 0x000fe40000000f00 */
[----:B------:R-:W-:Y:S03]  /*3160*/  ISETP.GE.AND P0, PT, R19, R23, PT ;  /* 0x000000171300720c */ /* 0x000fe60003f06270 */
[----:B------:R1:W-:Y:S08]  /*3170*/  ST.E.128 [R160.64], R36 ;  /* 0x00000024a0007985 */ /* 0x0003f0000c101d06 */
[----:B------:R-:W2:Y:S06]  /*3180*/  @!P1 LD.E.64 R30, [R26.64+0x40] ;  /* 0x000040061a1e9980 */ /* 0x000eac000c101b00 */
[----:B------:R-:W3:Y:S08]  /*3190*/  LD.E.128 R32, [R112.64+0x80] ;  /* 0x0000800670207980 */ /* 0x000ef0000c101d00 */
[----:B------:R-:W4:Y:S01]  /*31a0*/  @!P1 LD.E.64 R48, [R56.64+0x40] ;  /* 0x0000400638309980 */ /* 0x000f22000c101b00 */
[C---:B--2---:R-:W-:Y:S02]  /*31b0*/  @!P1 SHF.L.U32 R41, R30.reuse, 0x10, RZ ;  /* 0x000000101e299819 */ /* 0x044fe400000006ff */
[----:B------:R-:W-:Y:S01]  /*31c0*/  @!P1 LOP3.LUT R40, R30, 0xffff0000, RZ, 0xc0, !PT ;  /* 0xffff00001e289812 */ /* 0x000fe200078ec0ff */
[C---:B------:R-:W-:Y:S01]  /*31d0*/  @!P1 IMAD.U32 R30, R31.reuse, 0x10000, RZ ;  /* 0x000100001f1e9824 */ /* 0x040fe200078e00ff */
[----:B------:R-:W-:Y:S01]  /*31e0*/  @!P1 LOP3.LUT R31, R31, 0xffff0000, RZ, 0xc0, !PT ;  /* 0xffff00001f1f9812 */ /* 0x000fe200078ec0ff */
[----:B---3--:R-:W-:Y:S01]  /*31f0*/  @!P1 IMAD.U32 R47, R34, 0x10000, RZ ;  /* 0x00010000222f9824 */ /* 0x008fe200078e00ff */
[C---:B------:R-:W-:Y:S02]  /*3200*/  @!P1 LOP3.LUT R42, R32.reuse, 0xffff0000, RZ, 0xc0, !PT ;  /* 0xffff0000202a9812 */ /* 0x040fe400078ec0ff */
[----:B------:R-:W-:Y:S02]  /*3210*/  @!P1 SHF.L.U32 R44, R32, 0x10, RZ ;  /* 0x00000010202c9819 */ /* 0x000fe400000006ff */
[----:B-1----:R-:W-:Y:S01]  /*3220*/  @!P1 LOP3.LUT R37, R33, 0xffff0000, RZ, 0xc0, !PT ;  /* 0xffff000021259812 */ /* 0x002fe200078ec0ff */
[----:B------:R-:W-:Y:S01]  /*3230*/  @!P1 FMUL.FTZ R5, R42, R41 ;  /* 0x000000292a059220 */ /* 0x000fe20000410000 */
[----:B------:R-:W-:Y:S01]  /*3240*/  @!P1 LOP3.LUT R39, R34, 0xffff0000, RZ, 0xc0, !PT ;  /* 0xffff000022279812 */ /* 0x000fe200078ec0ff */
[----:B----4-:R-:W-:Y:S01]  /*3250*/  @!P1 IMAD.U32 R46, R49, 0x10000, RZ ;  /* 0x00010000312e9824 */ /* 0x010fe200078e00ff */
[C---:B------:R-:W-:Y:S01]  /*3260*/  @!P1 SHF.L.U32 R43, R48.reuse, 0x10, RZ ;  /* 0x00000010302b9819 */ /* 0x040fe200000006ff */
[----:B------:R-:W-:Y:S01]  /*3270*/  @!P1 FMUL.FTZ R6, R37, R40 ;  /* 0x0000002825069220 */ /* 0x000fe20000410000 */
[----:B------:R-:W-:Y:S01]  /*3280*/  @!P1 LOP3.LUT R45, R48, 0xffff0000, RZ, 0xc0, !PT ;  /* 0xffff0000302d9812 */ /* 0x000fe200078ec0ff */
        /* <DEDUP_REMOVED lines=8> */
[----:B------:R-:W-:Y:S02]  /*3310*/  @!P1 FMUL.FTZ R51, R37, R45 ;  /* 0x0000002d25339220 */ /* 0x000fe40000410000 */
[----:B------:R-:W-:Y:S01]  /*3320*/  @!P1 FMUL.FTZ R58, R39, R46 ;  /* 0x0000002e273a9220 */ /* 0x000fe20000410000 */
[----:B------:R-:W-:Y:S01]  /*3330*/  @!P1 F2FP.BF16.PACK_AB R50, R5, R50 ;  /* 0x000000320532923e */ /* 0x000fe200000010ff */
[C---:B------:R-:W-:Y:S02]  /*3340*/  @!P1 FMUL.FTZ R59, R36.reuse, R49 ;  /* 0x00000031243b9220 */ /* 0x040fe40000410000 */
[----:B------:R-:W-:Y:S01]  /*3350*/  @!P1 FMUL.FTZ R8, R36, R31 ;  /* 0x0000001f24089220 */ /* 0x000fe20000410000 */
[----:B------:R-:W-:Y:S01]  /*3360*/  @!P1 MOV R32, R50 ;  /* 0x0000003200209202 */ /* 0x000fe20000000f00 */
        /* <DEDUP_REMOVED lines=11> */
[----:B------:R-:W-:Y:S02]  /*3420*/  @!P1 MOV R35, R59 ;  /* 0x0000003b00239202 */ /* 0x000fe40000000f00 */
[----:B------:R-:W-:Y:S03]  /*3430*/  ISETP.GE.AND P1, PT, R18, R23, PT ;  /* 0x000000171200720c */ /* 0x000fe60003f26270 */
[----:B------:R1:W-:Y:S08]  /*3440*/  ST.E.128 [R160.64+0x80], R32 ;  /* 0x00008020a0007985 */ /* 0x0003f0000c101d06 */
[----:B------:R-:W2:Y:S08]  /*3450*/  LD.E.128 R36, [R112.64+0x100] ;  /* 0x0001000670247980 */ /* 0x000eb0000c101d00 */
[----:B------:R-:W3:Y:S06]  /*3460*/  @!P0 LD.E.64 R30, [R26.64+0x80] ;  /* 0x000080061a1e8980 */ /* 0x000eec000c101b00 */
[----:B------:R-:W4:Y:S01]  /*3470*/  @!P0 LD.E.64 R48, [R56.64+0x80] ;  /* 0x0000800638308980 */ /* 0x000f22000c101b00 */
[----:B--2---:R-:W-:Y:S01]  /*3480*/  @!P0 LOP3.LUT R42, R36, 0xffff0000, RZ, 0xc0, !PT ;  /* 0xffff0000242a8812 */ /* 0x004fe200078ec0ff */
[----:B------:R-:W-:Y:S01]  /*3490*/  @!P0 IMAD.U32 R47, R38, 0x10000, RZ ;  /* 0x00010000262f8824 */ /* 0x000fe200078e00ff */
[----:B------:R-:W-:Y:S02]  /*34a0*/  @!P0 SHF.L.U32 R44, R36, 0x10, RZ ;  /* 0x00000010242c8819 */ /* 0x000fe400000006ff */
[----:B-1----:R-:W-:Y:S02]  /*34b0*/  @!P0 LOP3.LUT R33, R37, 0xffff0000, RZ, 0xc0, !PT ;  /* 0xffff000025218812 */ /* 0x002fe400078ec0ff */
[----:B------:R-:W-:Y:S01]  /*34c0*/  @!P0 LOP3.LUT R35, R38, 0xffff0000, RZ, 0xc0, !PT ;  /* 0xffff000026238812 */ /* 0x000fe200078ec0ff */
[C---:B---3--:R-:W-:Y:S01]  /*34d0*/  @!P0 IMAD.U32 R41, R30.reuse, 0x10000, RZ ;  /* 0x000100001e298824 */ /* 0x048fe200078e00ff */
[----:B------:R-:W-:Y:S02]  /*34e0*/  @!P0 LOP3.LUT R32, R39, 0xffff0000, RZ, 0xc0, !PT ;  /* 0xffff000027208812 */ /* 0x000fe400078ec0ff */
[----:B------:R-:W-:Y:S01]  /*34f0*/  @!P0 LOP3.LUT R40, R30, 0xffff0000, RZ, 0xc0, !PT ;  /* 0xffff00001e288812 */ /* 0x000fe200078ec0ff */
[----:B------:R-:W-:Y:S01]  /*3500*/  @!P0 FMUL.FTZ R9, R42, R41 ;  /* 0x000000292a098220 */ /* 0x000fe20000410000 */
[----:B------:R-:W-:Y:S01]  /*3510*/  @!P0 SHF.L.U32 R30, R31, 0x10, RZ ;  /* 0x000000101f1e8819 */ /* 0x000fe200000006ff */
        /* <DEDUP_REMOVED lines=75> */
.L_x_2560:
[----:B------:R-:W-:Y:S05]  /*39d0*/  BSYNC B0 ;  /* 0x0000000000007941 */ /* 0x000fea0003800000 */
.L_x_2559:
[----:B------:R-:W-:Y:S01]  /*39e0*/  BSSY B0, `(.L_x_2561) ;  /* 0x00000c0000007945 */ /* 0x000fe20003800000 */
[----:B------:R-:W-:-:S05]  /*39f0*/  @!P2 BRA `(.L_x_2562) ;  /* 0x00000be00000a947 */ /* 0x000fca0003800000 */
[----:B------:R-:W-:Y:S02]  /*3a00*/  ISETP.GE.AND P0, PT, R24, R23, PT ;  /* 0x000000171800720c */ /* 0x000fe40003f06270 */
[C---:B------:R-:W-:Y:S02]  /*3a10*/  LEA R172, P1, R84.reuse, R112, 0x1 ;  /* 0x0000007054ac7211 */ /* 0x040fe400078208ff */
[C---:B------:R-:W-:Y:S02]  /*3a20*/  SHF.L.U32 R167, R145.reuse, 0x1, RZ ;  /* 0x0000000191a77819 */ /* 0x040fe400000006ff */
[----:B------:R-:W-:Y:S02]  /*3a30*/  LEA.HI.X R173, R84, R113, R81, 0x1, P1 ;  /* 0x0000007154ad7211 */ /* 0x000fe400008f0c51 */
[-C--:B------:R-:W-:Y:S02]  /*3a40*/  IADD3 R58, P1, R56, R167.reuse, RZ ;  /* 0x000000a7383a7210 */ /* 0x080fe40007f3e0ff */
[----:B------:R-:W-:Y:S01]  /*3a50*/  SHF.L.U64.HI R111, R145, 0x1, R131 ;  /* 0x00000001916f7819 */ /* 0x000fe20000010283 */
[----:B------:R-:W2:Y:S01]  /*3a60*/  LD.E.128 R36, [R172.64] ;  /* 0x00000006ac247980 */ /* 0x000ea2000c101d00 */
[----:B------:R-:W-:Y:S02]  /*3a70*/  IADD3 R40, P2, R26, R167, RZ ;  /* 0x000000a71a287210 */ /* 0x000fe40007f5e0ff */
[----:B------:R-:W-:Y:S02]  /*3a80*/  IADD3.X R59, R57, R111, RZ, P1, !PT ;  /* 0x0000006f393b7210 */ /* 0x000fe40000ffe4ff */
[----:B------:R-:W-:Y:S01]  /*3a90*/  ISETP.GE.AND P1, PT, R20, R23, PT ;  /* 0x000000171400720c */ /* 0x000fe20003f26270 */
[----:B------:R-:W-:Y:S01]  /*3aa0*/  IMAD.X R41, R27, 0x1, R111, P2 ;  /* 0x000000011b297824 */ /* 0x000fe200010e066f */
[----:B------:R-:W-:Y:S01]  /*3ab0*/  LEA R166, P2, R66, R160, 0x1 ;  /* 0x000000a042a67211 */ /* 0x000fe200078408ff */
[----:B------:R-:W3:Y:S06]  /*3ac0*/  @!P0 LD.E.64 R50, [R58.64] ;  /* 0x000000063a328980 */ /* 0x000eec000c101b00 */
[----:B------:R-:W4:Y:S01]  /*3ad0*/  @!P0 LD.E.64 R30, [R40.64] ;  /* 0x00000006281e8980 */ /* 0x000f22000c101b00 */
[----:B--2---:R-:W-:Y:S01]  /*3ae0*/  @!P0 IMAD.U32 R49, R38, 0x10000, RZ ;  /* 0x0001000026318824 */ /* 0x004fe200078e00ff */
[C---:B-1----:R-:W-:Y:S02]  /*3af0*/  @!P0 LOP3.LUT R34, R36.reuse, 0xffff0000, RZ, 0xc0, !PT ;  /* 0xffff000024228812 */ /* 0x042fe400078ec0ff */
[----:B------:R-:W-:Y:S02]  /*3b00*/  @!P0 LOP3.LUT R35, R37, 0xffff0000, RZ, 0xc0, !PT ;  /* 0xffff000025238812 */ /* 0x000fe400078ec0ff */
[----:B------:R-:W-:Y:S01]  /*3b10*/  @!P0 SHF.L.U32 R46, R36, 0x10, RZ ;  /* 0x00000010242e8819 */ /* 0x000fe200000006ff */
[C---:B---3--:R-:W-:Y:S01]  /*3b20*/  @!P0 IMAD.U32 R45, R50.reuse, 0x10000, RZ ;  /* 0x00010000322d8824 */ /* 0x048fe200078e00ff */
[----:B------:R-:W-:Y:S01]  /*3b30*/  @!P0 LOP3.LUT R47, R50, 0xffff0000, RZ, 0xc0, !PT ;  /* 0xffff0000322f8812 */ /* 0x000fe200078ec0ff */
[C---:B------:R-:W-:Y:S01]  /*3b40*/  @!P0 IMAD.U32 R48, R51.reuse, 0x10000, RZ ;  /* 0x0001000033308824 */ /* 0x040fe200078e00ff */
[----:B------:R-:W-:Y:S01]  /*3b50*/  @!P0 LOP3.LUT R51, R51, 0xffff0000, RZ, 0xc0, !PT ;  /* 0xffff000033338812 */ /* 0x000fe200078ec0ff */
[----:B------:R-:W-:Y:S02]  /*3b60*/  @!P0 FMUL.FTZ R111, R34, R45 ;  /* 0x0000002d226f8220 */ /* 0x000fe40000410000 */
[C---:B----4-:R-:W-:Y:S01]  /*3b70*/  @!P0 IMAD.U32 R33, R30.reuse, 0x10000, RZ ;  /* 0x000100001e218824 */ /* 0x050fe200078e00ff */
[----:B------:R-:W-:Y:S01]  /*3b80*/  @!P0 LOP3.LUT R32, R30, 0xffff0000, RZ, 0xc0, !PT ;  /* 0xffff00001e208812 */ /* 0x000fe200078ec0ff */
[----:B------:R-:W-:Y:S01]  /*3b90*/  @!P0 FMUL.FTZ R167, R35, R47 ;  /* 0x0000002f23a78220 */ /* 0x000fe20000410000 */
[C---:B------:R-:W-:Y:S01]  /*3ba0*/  @!P0 SHF.L.U32 R30, R31.reuse, 0x10, RZ ;  /* 0x000000101f1e8819 */ /* 0x040fe200000006ff */
[-C--:B------:R-:W-:Y:S01]  /*3bb0*/  @!P0 FMUL.FTZ R0, R34, R33.reuse ;  /* 0x0000002122008220 */ /* 0x080fe20000410000 */
[----:B------:R-:W-:Y:S01]  /*3bc0*/  @!P0 LOP3.LUT R31, R31, 0xffff0000, RZ, 0xc0, !PT ;  /* 0xffff00001f1f8812 */ /* 0x000fe200078ec0ff */
[----:B------:R-:W-:Y:S01]  /*3bd0*/  @!P0 FFMA.FTZ R111, R46, R33, -R111 ;  /* 0x000000212e6f8223 */ /* 0x000fe2000001086f */
[----:B------:R-:W-:Y:S01]  /*3be0*/  @!P0 LOP3.LUT R33, R38, 0xffff0000, RZ, 0xc0, !PT ;  /* 0xffff000026218812 */ /* 0x000fe200078ec0ff */
[----:B------:R-:W-:Y:S01]  /*3bf0*/  @!P0 FFMA.FTZ R0, R45, R46, R0 ;  /* 0x0000002e2d008223 */ /* 0x000fe20000010000 */
[----:B------:R-:W-:Y:S01]  /*3c00*/  @!P0 LOP3.LUT R34, R39, 0xffff0000, RZ, 0xc0, !PT ;  /* 0xffff000027228812 */ /* 0x000fe200078ec0ff */
[----:B------:R-:W-:Y:S01]  /*3c10*/  @!P0 FMUL.FTZ R2, R35, R32 ;  /* 0x0000002023028220 */ /* 0x000fe20000410000 */
[----:B------:R-:W-:Y:S01]  /*3c20*/  @!P0 SHF.L.U32 R45, R37, 0x10, RZ ;  /* 0x00000010252d8819 */ /* 0x000fe200000006ff */
[----:B------:R-:W-:Y:S01]  /*3c30*/  @!P0 FMUL.FTZ R3, R33, R30 ;  /* 0x0000001e21038220 */ /* 0x000fe20000410000 */
[----:B------:R-:W-:Y:S01]  /*3c40*/  @!P0 SHF.L.U32 R46, R39, 0x10, RZ ;  /* 0x00000010272e8819 */ /* 0x000fe200000006ff */
[----:B------:R-:W-:Y:S01]  /*3c50*/  @!P0 FMUL.FTZ R174, R33, R48 ;  /* 0x0000003021ae8220 */ /* 0x000fe20000410000 */
[----:B------:R-:W-:Y:S01]  /*3c60*/  @!P0 F2FP.BF16.PACK_AB R111, R0, R111 ;  /* 0x0000006f006f823e */ /* 0x000fe200000010ff */
        /* <DEDUP_REMOVED lines=11> */
[----:B------:R-:W-:Y:S01]  /*3d20*/  LEA.HI.X R167, R66, R161, R67, 0x1, P2 ;  /* 0x000000a142a77211 */ /* 0x000fe200010f0c43 */
[----:B------:R-:W-:Y:S01]  /*3d30*/  @!P0 IMAD.MOV.U32 R38, RZ, RZ, R174 ;  /* 0x000000ffff268224 */ /* 0x000fe200078e00ae */
[----:B------:R-:W-:Y:S02]  /*3d40*/  @!P0 F2FP.BF16.PACK_AB R175, R4, R175 ;  /* 0x000000af04af823e */ /* 0x000fe400000010ff */
[----:B------:R-:W-:Y:S02]  /*3d50*/  @!P0 MOV R37, R176 ;  /* 0x000000b000258202 */ /* 0x000fe40000000f00 */
[----:B------:R-:W-:Y:S02]  /*3d60*/  @!P0 MOV R39, R175 ;  /* 0x000000af00278202 */ /* 0x000fe40000000f00 */
[----:B------:R-:W-:Y:S03]  /*3d70*/  ISETP.GE.AND P0, PT, R19, R23, PT ;  /* 0x000000171300720c */ /* 0x000fe60003f06270 */
[----:B------:R1:W-:Y:S08]  /*3d80*/  ST.E.128 [R166.64], R36 ;  /* 0x00000024a6007985 */ /* 0x0003f0000c101d06 */
[----:B------:R-:W2:Y:S08]  /*3d90*/  LD.E.128 R32, [R172.64+0x80] ;  /* 0x00008006ac207980 */ /* 0x000eb0000c101d00 */
[----:B------:R-:W3:Y:S06]  /*3da0*/  @!P1 LD.E.64 R30, [R40.64+0x40] ;  /* 0x00004006281e9980 */ /* 0x000eec000c101b00 */
[----:B------:R-:W4:Y:S01]  /*3db0*/  @!P1 LD.E.64 R50, [R58.64+0x40] ;  /* 0x000040063a329980 */ /* 0x000f22000c101b00 */
[C---:B--2---:R-:W-:Y:S01]  /*3dc0*/  @!P1 IMAD.U32 R46, R32.reuse, 0x10000, RZ ;  /* 0x00010000202e9824 */ /* 0x044fe200078e00ff */
[----:B------:R-:W-:Y:S01]  /*3dd0*/  @!P1 LOP3.LUT R44, R32, 0xffff0000, RZ, 0xc0, !PT ;  /* 0xffff0000202c9812 */ /* 0x000fe200078ec0ff */
[C---:B------:R-:W-:Y:S01]  /*3de0*/  @!P1 IMAD.U32 R49, R34.reuse, 0x10000, RZ ;  /* 0x0001000022319824 */ /* 0x040fe200078e00ff */
[----:B-1----:R-:W-:Y:S02]  /*3df0*/  @!P1 LOP3.LUT R37, R33, 0xffff0000, RZ, 0xc0, !PT ;  /* 0xffff000021259812 */ /* 0x002fe400078ec0ff */
[----:B------:R-:W-:Y:S02]  /*3e00*/  @!P1 LOP3.LUT R39, R34, 0xffff0000, RZ, 0xc0, !PT ;  /* 0xffff000022279812 */ /* 0x000fe400078ec0ff */
[----:B------:R-:W-:Y:S01]  /*3e10*/  @!P1 LOP3.LUT R36, R35, 0xffff0000, RZ, 0xc0, !PT ;  /* 0xffff000023249812 */ /* 0x000fe200078ec0ff */
[C---:B---3--:R-:W-:Y:S01]  /*3e20*/  @!P1 IMAD.U32 R43, R30.reuse, 0x10000, RZ ;  /* 0x000100001e2b9824 */ /* 0x048fe200078e00ff */
[----:B------:R-:W-:Y:S02]  /*3e30*/  @!P1 LOP3.LUT R42, R30, 0xffff0000, RZ, 0xc0, !PT ;  /* 0xffff00001e2a9812 */ /* 0x000fe400078ec0ff */
[C---:B------:R-:W-:Y:S01]  /*3e40*/  @!P1 SHF.L.U32 R30, R31.reuse, 0x10, RZ ;  /* 0x000000101f1e9819 */ /* 0x040fe200000006ff */
[----:B------:R-:W-:Y:S01]  /*3e50*/  @!P1 FMUL.FTZ R5, R44, R43 ;  /* 0x0000002b2c059220 */ /* 0x000fe20000410000 */
[----:B------:R-:W-:Y:S01]  /*3e60*/  @!P1 LOP3.LUT R31, R31, 0xffff0000, RZ, 0xc0, !PT ;  /* 0xffff00001f1f9812 */ /* 0x000fe200078ec0ff */
[C---:B----4-:R-:W-:Y:S01]  /*3e70*/  @!P1 IMAD.U32 R45, R50.reuse, 0x10000, RZ ;  /* 0x00010000322d9824 */ /* 0x050fe200078e00ff */
[----:B------:R-:W-:Y:S01]  /*3e80*/  @!P1 SHF.L.U32 R48, R51, 0x10, RZ ;  /* 0x0000001033309819 */ /* 0x000fe200000006ff */
[----:B------:R-:W-:Y:S01]  /*3e90*/  @!P1 FMUL.FTZ R6, R37, R42 ;  /* 0x0000002a25069220 */ /* 0x000fe20000410000 */
[----:B------:R-:W-:Y:S01]  /*3ea0*/  @!P1 LOP3.LUT R47, R50, 0xffff0000, RZ, 0xc0, !PT ;  /* 0xffff0000322f9812 */ /* 0x000fe200078ec0ff */
[----:B------:R-:W-:Y:S01]  /*3eb0*/  @!P1 FMUL.FTZ R174, R44, R45 ;  /* 0x0000002d2cae9220 */ /* 0x000fe20000410000 */
[----:B------:R-:W-:Y:S01]  /*3ec0*/  @!P1 LOP3.LUT R51, R51, 0xffff0000, RZ, 0xc0, !PT ;  /* 0xffff000033339812 */ /* 0x000fe200078ec0ff */
[----:B------:R-:W-:Y:S01]  /*3ed0*/  @!P1 FFMA.FTZ R5, R45, R46, R5 ;  /* 0x0000002e2d059223 */ /* 0x000fe20000010005 */
[----:B------:R-:W-:Y:S01]  /*3ee0*/  @!P1 SHF.L.U32 R45, R33, 0x10, RZ ;  /* 0x00000010212d9819 */ /* 0x000fe200000006ff */
[----:B------:R-:W-:Y:S02]  /*3ef0*/  @!P1 FMUL.FTZ R7, R39, R30 ;  /* 0x0000001e27079220 */ /* 0x000fe40000410000 */
[----:B------:R-:W-:Y:S01]  /*3f00*/  @!P1 FFMA.FTZ R174, R46, R43, -R174 ;  /* 0x0000002b2eae9223 */ /* 0x000fe200000108ae */
[----:B------:R-:W-:Y:S01]  /*3f10*/  @!P1 SHF.L.U32 R46, R35, 0x10, RZ ;  /* 0x00000010232e9819 */ /* 0x000fe200000006ff */
[----:B------:R-:W-:Y:S02]  /*3f20*/  @!P1 FMUL.FTZ R176, R39, R48 ;  /* 0x0000003027b09220 */ /* 0x000fe40000410000 */
        /* <DEDUP_REMOVED lines=12> */
[----:B------:R-:W-:Y:S02]  /*3ff0*/  @!P1 IMAD.MOV.U32 R32, RZ, RZ, R174 ;  /* 0x000000ffff209224 */ /* 0x000fe400078e00ae */
        /* <DEDUP_REMOVED lines=35> */
[-C--:B------:R-:W-:Y:S02]  /*4230*/  @!P0 FMUL.FTZ R12, R32, R31.reuse ;  /* 0x0000001f200c8220 */ /* 0x080fe40000410000 */
[----:B------:R-:W-:Y:S02]  /*4240*/  @!P0 FFMA.FTZ R176, R49, R30, -R176 ;  /* 0x0000001e31b08223 */ /* 0x000fe400000108b0 */
[----:B------:R-:W-:Y:S02]  /*4250*/  @!P0 FFMA.FTZ R175, R46, R31, -R175 ;  /* 0x0000001f2eaf8223 */ /* 0x000fe400000108af */
[----:B------:R-:W-:Y:S02]  /*4260*/  @!P0 FFMA.FTZ R10, R47, R45, R10 ;  /* 0x0000002d2f0a8223 */ /* 0x000fe4000001000a */
[----:B------:R-:W-:Y:S02]  /*4270*/  @!P0 FFMA.FTZ R11, R48, R49, R11 ;  /* 0x00000031300b8223 */ /* 0x000fe4000001000b */
[----:B------:R-:W-:Y:S02]  /*4280*/  @!P0 FFMA.FTZ R111, R45, R42, -R111 ;  /* 0x0000002a2d6f8223 */ /* 0x000fe4000001086f */
[----:B------:R-:W-:Y:S01]  /*4290*/  @!P0 FFMA.FTZ R12, R51, R46, R12 ;  /* 0x0000002e330c8223 */ /* 0x000fe2000001000c */
[----:B------:R-:W-:Y:S01]  /*42a0*/  @!P0 F2FP.BF16.PACK_AB R176, R11, R176 ;  /* 0x000000b00bb0823e */ /* 0x000fe200000010ff */
[----:B------:R-:W-:Y:S01]  /*42b0*/  @!P0 IMAD.MOV.U32 R36, RZ, RZ, R174 ;  /* 0x000000ffff248224 */ /* 0x000fe200078e00ae */
[----:B------:R-:W-:Y:S02]  /*42c0*/  @!P0 F2FP.BF16.PACK_AB R111, R10, R111 ;  /* 0x0000006f0a6f823e */ /* 0x000fe400000010ff */
[----:B------:R-:W-:Y:S01]  /*42d0*/  @!P0 F2FP.BF16.PACK_AB R175, R12, R175 ;  /* 0x000000af0caf823e */ /* 0x000fe200000010ff */
[----:B------:R-:W-:Y:S01]  /*42e0*/  @!P0 IMAD.MOV.U32 R38, RZ, RZ, R176 ;  /* 0x000000ffff268224 */ /* 0x000fe200078e00b0 */
        /* <DEDUP_REMOVED lines=47> */
.L_x_2562:
[----:B------:R-:W-:Y:S05]  /*45e0*/  BSYNC B0 ;  /* 0x0000000000007941 */ /* 0x000fea0003800000 */
.L_x_2561:
[C---:B------:R-:W-:Y:S01]  /*45f0*/  ISETP.GE.AND P0, PT, R74.reuse, R164, PT ;  /* 0x000000a44a00720c */ /* 0x040fe20003f06270 */
[----:B------:R-:W-:Y:S03]  /*4600*/  BSSY B0, `(.L_x_2563) ;  /* 0x00000c2000007945 */ /* 0x000fe60003800000 */
[----:B------:R-:W-:Y:S11]  /*4610*/  ISETP.GE.AND P0, PT, R74, R144, !P0 ;  /* 0x000000904a00720c */ /* 0x000ff60004706270 */
[----:B------:R-:W-:Y:S02]  /*4620*/  @!UPT UIADD3 URZ, URZ, URZ, URZ ;  /* 0x0000003f3f3ff290 */ /* 0x000fe4000fffe03f */
[----:B------:R-:W-:-:S05]  /*4630*/  @!P0 BRA `(.L_x_2564) ;  /* 0x00000be000008947 */ /* 0x000fca0003800000 */
[----:B------:R-:W-:Y:S02]  /*4640*/  ISETP.GE.AND P0, PT, R24, R23, PT ;  /* 0x000000171800720c */ /* 0x000fe40003f06270 */
[C---:B------:R-:W-:Y:S02]  /*4650*/  LEA R172, P1, R86.reuse, R112, 0x1 ;  /* 0x0000007056ac7211 */ /* 0x040fe400078208ff */
[C---:B-1----:R-:W-:Y:S02]  /*4660*/  SHF.L.U32 R167, R143.reuse, 0x1, RZ ;  /* 0x000000018fa77819 */ /* 0x042fe400000006ff */
        /* <DEDUP_REMOVED lines=12> */
[C---:B------:R-:W-:Y:S02]  /*4730*/  @!P0 LOP3.LUT R34, R36.reuse, 0xffff0000, RZ, 0xc0, !PT ;  /* 0xffff000024228812 */ /* 0x040fe400078ec0ff */
        /* <DEDUP_REMOVED lines=174> */
.L_x_2564:
[----:B------:R-:W-:Y:S05]  /*5220*/  BSYNC B0 ;  /* 0x0000000000007941 */ /* 0x000fea0003800000 */
.L_x_2563:
[C---:B------:R-:W-:Y:S01]  /*5230*/  ISETP.GE.AND P0, PT, R73.reuse, R164, PT ;  /* 0x000000a44900720c */ /* 0x040fe20003f06270 */
[----:B------:R-:W-:Y:S03]  /*5240*/  BSSY B0, `(.L_x_2565) ;  /* 0x00000c4000007945 */ /* 0x000fe60003800000 */
[----:B------:R-:W-:Y:S11]  /*5250*/  ISETP.GE.AND P0, PT, R73, R144, !P0 ;  /* 0x000000904900720c */ /* 0x000ff60004706270 */
[----:B------:R-:W-:Y:S02]  /*5260*/  @!UPT UIADD3 URZ, URZ, URZ, URZ ;  /* 0x0000003f3f3ff290 */ /* 0x000fe4000fffe03f */
[----:B------:R-:W-:-:S05]  /*5270*/  @!P0 BRA `(.L_x_2566) ;  /* 0x00000c0000008947 */ /* 0x000fca0003800000 */
[----:B-1----:R-:W-:Y:S01]  /*5280*/  IMAD R167, R163, 0x60, RZ ;  /* 0x00000060a3a77824 */ /* 0x002fe200078e02ff */
[----:B------:R-:W-:Y:S01]  /*5290*/  SHF.L.U32 R175, R141, 0x1, RZ ;  /* 0x000000018daf7819 */ /* 0x000fe200000006ff */
[----:B------:R-:W-:Y:S01]  /*52a0*/  IMAD.WIDE.U32 R172, R162, 0x60, R112 ;  /* 0x00000060a2ac7825 */ /* 0x000fe200078e0070 */
[----:B------:R-:W-:Y:S02]  /*52b0*/  ISETP.GE.AND P0, PT, R24, R23, PT ;  /* 0x000000171800720c */ /* 0x000fe40003f06270 */
[-C--:B------:R-:W-:Y:S01]  /*52c0*/  IADD3 R58, P1, R56, R175.reuse, RZ ;  /* 0x000000af383a7210 */ /* 0x080fe20007f3e0ff */
[----:B------:R-:W-:Y:S01]  /*52d0*/  IMAD R179, R169, 0x60, RZ ;  /* 0x00000060a9b37824 */ /* 0x000fe200078e02ff */
[----:B------:R-:W-:Y:S02]  /*52e0*/  SHF.L.U64.HI R111, R141, 0x1, R128 ;  /* 0x000000018d6f7819 */ /* 0x000fe40000010280 */
[----:B------:R-:W-:Y:S02]  /*52f0*/  IADD3 R40, P2, R26, R175, RZ ;  /* 0x000000af1a287210 */ /* 0x000fe40007f5e0ff */
[----:B------:R-:W-:Y:S01]  /*5300*/  IADD3 R173, R173, R167, RZ ;  /* 0x000000a7adad7210 */ /* 0x000fe20007ffe0ff */
[--C-:B------:R-:W-:Y:S01]  /*5310*/  IMAD.X R59, R57, 0x1, R111.reuse, P1 ;  /* 0x00000001393b7824 */ /* 0x100fe200008e066f */
[----:B------:R-:W-:Y:S01]  /*5320*/  ISETP.GE.AND P1, PT, R20, R23, PT ;  /* 0x000000171400720c */ /* 0x000fe20003f26270 */
[----:B------:R-:W-:Y:S02]  /*5330*/  IMAD.X R41, R27, 0x1, R111, P2 ;  /* 0x000000011b297824 */ /* 0x000fe400010e066f */
[----:B------:R-:W-:Y:S01]  /*5340*/  IMAD.WIDE.U32 R166, R168, 0x60, R160 ;  /* 0x00000060a8a67825 */ /* 0x000fe200078e00a0 */
[----:B------:R-:W2:Y:S04]  /*5350*/  @!P0 LD.E.64 R50, [R58.64] ;  /* 0x000000063a328980 */ /* 0x000ea8000c101b00 */
[----:B------:R-:W-:Y:S02]  /*5360*/  IADD3 R167, R167, R179, RZ ;  /* 0x000000b3a7a77210 */ /* 0x000fe40007ffe0ff */
[----:B------:R-:W3:Y:S08]  /*5370*/  LD.E.128 R32, [R172.64] ;  /* 0x00000006ac207980 */ /* 0x000ef0000c101d00 */
[----:B------:R-:W4:Y:S01]  /*5380*/  @!P0 LD.E.64 R30, [R40.64] ;  /* 0x00000006281e8980 */ /* 0x000f22000c101b00 */
[C---:B--2---:R-:W-:Y:S01]  /*5390*/  @!P0 IMAD.U32 R48, R51.reuse, 0x10000, RZ ;  /* 0x0001000033308824 */ /* 0x044fe200078e00ff */
[C---:B------:R-:W-:Y:S02]  /*53a0*/  @!P0 SHF.L.U32 R45, R50.reuse, 0x10, RZ ;  /* 0x00000010322d8819 */ /* 0x040fe400000006ff */
[----:B------:R-:W-:Y:S02]  /*53b0*/  @!P0 LOP3.LUT R47, R50, 0xffff0000, RZ, 0xc0, !PT ;  /* 0xffff0000322f8812 */ /* 0x000fe400078ec0ff */
[----:B------:R-:W-:Y:S02]  /*53c0*/  @!P0 LOP3.LUT R51, R51, 0xffff0000, RZ, 0xc0, !PT ;  /* 0xffff000033338812 */ /* 0x000fe400078ec0ff */
[C---:B---3--:R-:W-:Y:S02]  /*53d0*/  @!P0 LOP3.LUT R38, R32.reuse, 0xffff0000, RZ, 0xc0, !PT ;  /* 0xffff000020268812 */ /* 0x048fe400078ec0ff */
[----:B------:R-:W-:Y:S02]  /*53e0*/  @!P0 SHF.L.U32 R46, R32, 0x10, RZ ;  /* 0x00000010202e8819 */ /* 0x000fe400000006ff */
[----:B------:R-:W-:Y:S01]  /*53f0*/  @!P0 LOP3.LUT R39, R33, 0xffff0000, RZ, 0xc0, !PT ;  /* 0xffff000021278812 */ /* 0x000fe200078ec0ff */
[----:B------:R-:W-:Y:S01]  /*5400*/  @!P0 FMUL.FTZ R111, R38, R45 ;  /* 0x0000002d266f8220 */ /* 0x000fe20000410000 */
[----:B------:R-:W-:Y:S02]  /*5410*/  @!P0 SHF.L.U32 R49, R34, 0x10, RZ ;  /* 0x0000001022318819 */ /* 0x000fe400000006ff */
[C---:B----4-:R-:W-:Y:S01]  /*5420*/  @!P0 SHF.L.U32 R37, R30.reuse, 0x10, RZ ;  /* 0x000000101e258819 */ /* 0x050fe200000006ff */
[----:B------:R-:W-:Y:S01]  /*5430*/  @!P0 FMUL.FTZ R175, R39, R47 ;  /* 0x0000002f27af8220 */ /* 0x000fe20000410000 */
[----:B------:R-:W-:Y:S01]  /*5440*/  @!P0 LOP3.LUT R36, R30, 0xffff0000, RZ, 0xc0, !PT ;  /* 0xffff00001e248812 */ /* 0x000fe200078ec0ff */
[C---:B------:R-:W-:Y:S01]  /*5450*/  @!P0 IMAD.U32 R30, R31.reuse, 0x10000, RZ ;  /* 0x000100001f1e8824 */ /* 0x040fe200078e00ff */
[----:B------:R-:W-:Y:S01]  /*5460*/  @!P0 LOP3.LUT R31, R31, 0xffff0000, RZ, 0xc0, !PT ;  /* 0xffff00001f1f8812 */ /* 0x000fe200078ec0ff */
[-C--:B------:R-:W-:Y:S01]  /*5470*/  @!P0 FMUL.FTZ R0, R38, R37.reuse ;  /* 0x0000002526008220 */ /* 0x080fe20000410000 */
[----:B------:R-:W-:Y:S01]  /*5480*/  @!P0 LOP3.LUT R38, R35, 0xffff0000, RZ, 0xc0, !PT ;  /* 0xffff000023268812 */ /* 0x000fe200078ec0ff */
[----:B------:R-:W-:Y:S01]  /*5490*/  @!P0 FFMA.FTZ R111, R46, R37, -R111 ;  /* 0x000000252e6f8223 */ /* 0x000fe2000001086f */
[----:B------:R-:W-:Y:S01]  /*54a0*/  @!P0 LOP3.LUT R37, R34, 0xffff0000, RZ, 0xc0, !PT ;  /* 0xffff000022258812 */ /* 0x000fe200078ec0ff */
[----:B------:R-:W-:Y:S02]  /*54b0*/  @!P0 FFMA.FTZ R0, R45, R46, R0 ;  /* 0x0000002e2d008223 */ /* 0x000fe40000010000 */
[----:B------:R-:W-:Y:S02]  /*54c0*/  @!P0 IMAD.U32 R45, R33, 0x10000, RZ ;  /* 0x00010000212d8824 */ /* 0x000fe400078e00ff */
[----:B------:R-:W-:Y:S01]  /*54d0*/  @!P0 FMUL.FTZ R2, R39, R36 ;  /* 0x0000002427028220 */ /* 0x000fe20000410000 */
[----:B------:R-:W-:Y:S01]  /*54e0*/  @!P0 F2FP.BF16.PACK_AB R111, R0, R111 ;  /* 0x0000006f006f823e */ /* 0x000fe200000010ff */
[C---:B------:R-:W-:Y:S02]  /*54f0*/  @!P0 FMUL.FTZ R3, R37.reuse, R30 ;  /* 0x0000001e25038220 */ /* 0x040fe40000410000 */
[----:B------:R-:W-:Y:S02]  /*5500*/  @!P0 FMUL.FTZ R144, R37, R48 ;  /* 0x0000003025908220 */ /* 0x000fe40000410000 */
        /* <DEDUP_REMOVED lines=63> */
[----:B------:R-:W2:Y:S06]  /*5900*/  @!P0 LD.E.64 R48, [R58.64+0x80] ;  /* 0x000080063a308980 */ /* 0x000eac000c101b00 */
[----:B------:R-:W3:Y:S08]  /*5910*/  LD.E.128 R32, [R172.64+0x100] ;  /* 0x00010006ac207980 */ /* 0x000ef0000c101d00 */
[----:B------:R-:W4:Y:S01]  /*5920*/  @!P0 LD.E.64 R30, [R40.64+0x80] ;  /* 0x00008006281e8980 */ /* 0x000f22000c101b00 */
[C---:B--2---:R-:W-:Y:S02]  /*5930*/  @!P0 SHF.L.U32 R46, R48.reuse, 0x10, RZ ;  /* 0x00000010302e8819 */ /* 0x044fe400000006ff */
[----:B------:R-:W-:Y:S01]  /*5940*/  @!P0 LOP3.LUT R47, R48, 0xffff0000, RZ, 0xc0, !PT ;  /* 0xffff0000302f8812 */ /* 0x000fe200078ec0ff */
[C---:B------:R-:W-:Y:S01]  /*5950*/  @!P0 IMAD.U32 R48, R49.reuse, 0x10000, RZ ;  /* 0x0001000031308824 */ /* 0x040fe200078e00ff */
[----:B------:R-:W-:Y:S02]  /*5960*/  @!P0 LOP3.LUT R49, R49, 0xffff0000, RZ, 0xc0, !PT ;  /* 0xffff000031318812 */ /* 0x000fe400078ec0ff */
[----:B---3--:R-:W-:Y:S02]  /*5970*/  @!P0 LOP3.LUT R43, R32, 0xffff0000, RZ, 0xc0, !PT ;  /* 0xffff0000202b8812 */ /* 0x008fe400078ec0ff */
[----:B-1----:R-:W-:Y:S02]  /*5980*/  @!P0 LOP3.LUT R37, R33, 0xffff0000, RZ, 0xc0, !PT ;  /* 0xffff000021258812 */ /* 0x002fe400078ec0ff */
[----:B------:R-:W-:Y:S01]  /*5990*/  @!P0 LOP3.LUT R38, R34, 0xffff0000, RZ, 0xc0, !PT ;  /* 0xffff000022268812 */ /* 0x000fe200078ec0ff */
[----:B------:R-:W-:Y:S01]  /*59a0*/  @!P0 FMUL.FTZ R144, R43, R46 ;  /* 0x0000002e2b908220 */ /* 0x000fe20000410000 */
[----:B------:R-:W-:Y:S01]  /*59b0*/  @!P0 LOP3.LUT R36, R35, 0xffff0000, RZ, 0xc0, !PT ;  /* 0xffff000023248812 */ /* 0x000fe200078ec0ff */
[----:B------:R-:W-:Y:S01]  /*59c0*/  @!P0 FMUL.FTZ R111, R37, R47 ;  /* 0x0000002f256f8220 */ /* 0x000fe20000410000 */
[----:B------:R-:W-:Y:S01]  /*59d0*/  @!P0 SHF.L.U32 R45, R32, 0x10, RZ ;  /* 0x00000010202d8819 */ /* 0x000fe200000006ff */
[C---:B----4-:R-:W-:Y:S01]  /*59e0*/  @!P0 IMAD.U32 R42, R30.reuse, 0x10000, RZ ;  /* 0x000100001e2a8824 */ /* 0x050fe200078e00ff */
[----:B------:R-:W-:Y:S01]  /*59f0*/  @!P0 LOP3.LUT R30, R30, 0xffff0000, RZ, 0xc0, !PT ;  /* 0xffff00001e1e8812 */ /* 0x000fe200078ec0ff */
[----:B------:R-:W-:Y:S01]  /*5a00*/  @!P0 FMUL.FTZ R164, R38, R48 ;  /* 0x0000003026a48220 */ /* 0x000fe20000410000 */
[----:B------:R-:W-:Y:S01]  /*5a10*/  @!P0 SHF.L.U32 R23, R31, 0x10, RZ ;  /* 0x000000101f178819 */ /* 0x000fe200000006ff */
[-C--:B------:R-:W-:Y:S01]  /*5a20*/  @!P0 FMUL.FTZ R9, R43, R42.reuse ;  /* 0x0000002a2b098220 */ /* 0x080fe20000410000 */
[----:B------:R-:W-:Y:S01]  /*5a30*/  @!P0 LOP3.LUT R31, R31, 0xffff0000, RZ, 0xc0, !PT ;  /* 0xffff00001f1f8812 */ /* 0x000fe200078ec0ff */
[----:B------:R-:W-:Y:S01]  /*5a40*/  @!P0 FFMA.FTZ R144, R45, R42, -R144 ;  /* 0x0000002a2d908223 */ /* 0x000fe20000010890 */
[----:B------:R-:W-:Y:S01]  /*5a50*/  @!P0 SHF.L.U32 R50, R35, 0x10, RZ ;  /* 0x0000001023328819 */ /* 0x000fe200000006ff */
[----:B------:R-:W-:Y:S01]  /*5a60*/  @!P0 FFMA.FTZ R9, R46, R45, R9 ;  /* 0x0000002d2e098223 */ /* 0x000fe20000010009 */
[----:B------:R-:W-:Y:S01]  /*5a70*/  @!P0 SHF.L.U32 R45, R33, 0x10, RZ ;  /* 0x00000010212d8819 */ /* 0x000fe200000006ff */
[----:B------:R-:W-:Y:S02]  /*5a80*/  @!P0 FMUL.FTZ R10, R37, R30 ;  /* 0x0000001e250a8220 */ /* 0x000fe40000410000 */
[----:B------:R-:W-:Y:S01]  /*5a90*/  @!P0 FMUL.FTZ R11, R38, R23 ;  /* 0x00000017260b8220 */ /* 0x000fe20000410000 */
[----:B------:R-:W-:Y:S01]  /*5aa0*/  @!P0 F2FP.BF16.PACK_AB R144, R9, R144 ;  /* 0x000000900990823e */ /* 0x000fe200000010ff */
[C---:B------:R-:W-:Y:S02]  /*5ab0*/  @!P0 FMUL.FTZ R174, R36.reuse, R49 ;  /* 0x0000003124ae8220 */ /* 0x040fe40000410000 */
[-C--:B------:R-:W-:Y:S01]  /*5ac0*/  @!P0 FMUL.FTZ R12, R36, R31.reuse ;  /* 0x0000001f240c8220 */ /* 0x080fe20000410000 */
[----:B------:R-:W-:Y:S01]  /*5ad0*/  @!P0 MOV R32, R144 ;  /* 0x0000009000208202 */ /* 0x000fe20000000f00 */
[----:B------:R-:W-:Y:S02]  /*5ae0*/  @!P0 FFMA.FTZ R111, R45, R30, -R111 ;  /* 0x0000001e2d6f8223 */ /* 0x000fe4000001086f */
[----:B------:R-:W-:Y:S02]  /*5af0*/  @!P0 FFMA.FTZ R174, R50, R31, -R174 ;  /* 0x0000001f32ae8223 */ /* 0x000fe400000108ae */
[----:B------:R-:W-:Y:S02]  /*5b00*/  @!P0 IMAD.U32 R46, R34, 0x10000, RZ ;  /* 0x00010000222e8824 */ /* 0x000fe400078e00ff */
[----:B------:R-:W-:Y:S02]  /*5b10*/  @!P0 FFMA.FTZ R10, R47, R45, R10 ;  /* 0x0000002d2f0a8223 */ /* 0x000fe4000001000a */
[----:B------:R-:W-:Y:S02]  /*5b20*/  @!P0 FFMA.FTZ R11, R48, R46, R11 ;  /* 0x0000002e300b8223 */ /* 0x000fe4000001000b */
[----:B------:R-:W-:Y:S01]  /*5b30*/  @!P0 FFMA.FTZ R164, R46, R23, -R164 ;  /* 0x000000172ea48223 */ /* 0x000fe200000108a4 */
[----:B------:R-:W-:Y:S01]  /*5b40*/  @!P0 F2FP.BF16.PACK_AB R111, R10, R111 ;  /* 0x0000006f0a6f823e */ /* 0x000fe200000010ff */
[----:B------:R-:W-:Y:S03]  /*5b50*/  @!P0 FFMA.FTZ R12, R49, R50, R12 ;  /* 0x00000032310c8223 */ /* 0x000fe6000001000c */
[----:B------:R-:W-:Y:S01]  /*5b60*/  @!P0 F2FP.BF16.PACK_AB R164, R11, R164 ;  /* 0x000000a40ba4823e */ /* 0x000fe200000010ff */
[----:B------:R-:W-:Y:S01]  /*5b70*/  @!P0 IMAD.MOV.U32 R33, RZ, RZ, R111 ;  /* 0x000000ffff218224 */ /* 0x000fe200078e006f */
[----:B------:R-:W-:Y:S02]  /*5b80*/  @!P0 F2FP.BF16.PACK_AB R175, R12, R174 ;  /* 0x000000ae0caf823e */ /* 0x000fe400000010ff */
[----:B------:R-:W-:Y:S02]  /*5b90*/  @!P0 MOV R34, R164 ;  /* 0x000000a400228202 */ /* 0x000fe40000000f00 */
[----:B------:R-:W-:Y:S05]  /*5ba0*/  @!P0 MOV R35, R175 ;  /* 0x000000af00238202 */ /* 0x000fea0000000f00 */
[----:B------:R1:W-:Y:S08]  /*5bb0*/  ST.E.128 [R166.64+0x100], R32 ;  /* 0x00010020a6007985 */ /* 0x0003f0000c101d06 */
[----:B------:R-:W2:Y:S06]  /*5bc0*/  @!P1 LD.E.64 R58, [R58.64+0xc0] ;  /* 0x0000c0063a3a9980 */ /* 0x000eac000c101b00 */
[----:B------:R-:W3:Y:S08]  /*5bd0*/  LD.E.128 R36, [R172.64+0x180] ;  /* 0x00018006ac247980 */ /* 0x000ef0000c101d00 */
[----:B------:R-:W4:Y:S01]  /*5be0*/  @!P1 LD.E.64 R30, [R40.64+0xc0] ;  /* 0x0000c006281e9980 */ /* 0x000f22000c101b00 */
[C---:B--2---:R-:W-:Y:S01]  /*5bf0*/  @!P1 SHF.L.U32 R46, R58.reuse, 0x10, RZ ;  /* 0x000000103a2e9819 */ /* 0x044fe200000006ff */
[C---:B------:R-:W-:Y:S01]  /*5c00*/  @!P1 IMAD.U32 R48, R59.reuse, 0x10000, RZ ;  /* 0x000100003b309824 */ /* 0x040fe200078e00ff */
[----:B------:R-:W-:Y:S02]  /*5c10*/  @!P1 LOP3.LUT R47, R58, 0xffff0000, RZ, 0xc0, !PT ;  /* 0xffff00003a2f9812 */ /* 0x000fe400078ec0ff */
[----:B------:R-:W-:Y:S02]  /*5c20*/  @!P1 LOP3.LUT R49, R59, 0xffff0000, RZ, 0xc0, !PT ;  /* 0xffff00003b319812 */ /* 0x000fe400078ec0ff */
[C---:B---3--:R-:W-:Y:S02]  /*5c30*/  @!P1 LOP3.LUT R43, R36.reuse, 0xffff0000, RZ, 0xc0, !PT ;  /* 0xffff0000242b9812 */ /* 0x048fe400078ec0ff */
[----:B------:R-:W-:Y:S02]  /*5c40*/  @!P1 SHF.L.U32 R45, R36, 0x10, RZ ;  /* 0x00000010242d9819 */ /* 0x000fe400000006ff */
[----:B-1----:R-:W-:Y:S01]  /*5c50*/  @!P1 LOP3.LUT R33, R37, 0xffff0000, RZ, 0xc0, !PT ;  /* 0xffff000025219812 */ /* 0x002fe200078ec0ff */
[----:B------:R-:W-:Y:S01]  /*5c60*/  @!P1 FMUL.FTZ R144, R43, R46 ;  /* 0x0000002e2b909220 */ /* 0x000fe20000410000 */
[----:B------:R-:W-:Y:S01]  /*5c70*/  @!P1 LOP3.LUT R34, R38, 0xffff0000, RZ, 0xc0, !PT ;  /* 0xffff000026229812 */ /* 0x000fe200078ec0ff */
        /* <DEDUP_REMOVED lines=10> */
[----:B------:R-:W-:Y:S01]  /*5d20*/  @!P1 FMUL.FTZ R14, R33, R30 ;  /* 0x0000001e210e9220 */ /* 0x000fe20000410000 */
[----:B------:R-:W-:Y:S01]  /*5d30*/  @!P1 LOP3.LUT R31, R31, 0xffff0000, RZ, 0xc0, !PT ;  /* 0xffff00001f1f9812 */ /* 0x000fe200078ec0ff */
[----:B------:R-:W-:Y:S01]  /*5d40*/  @!P1 IMAD.U32 R46, R38, 0x10000, RZ ;  /* 0x00010000262e9824 */ /* 0x000fe200078e00ff */
[----:B------:R-:W-:Y:S01]  /*5d50*/  @!P1 F2FP.BF16.PACK_AB R144, R13, R144 ;  /* 0x000000900d90923e */ /* 0x000fe200000010ff */
[C---:B------:R-:W-:Y:S02]  /*5d60*/  @!P1 FMUL.FTZ R15, R34.reuse, R23 ;  /* 0x00000017220f9220 */ /* 0x040fe40000410000 */
        /* <DEDUP_REMOVED lines=17> */
.L_x_2566:
[----:B------:R-:W-:Y:S05]  /*5e80*/  BSYNC B0 ;  /* 0x0000000000007941 */ /* 0x000fea0003800000 */
.L_x_2565:
[----:B------:R-:W2:Y:S02]  /*5e90*/  LD.E R3, [R28.64+0xd0] ;  /* 0x0000d0061c037980 */ /* 0x000ea4000c101900 */
[----:B--2---:R-:W-:Y:S05]  /*5ea0*/  IMAD.U32 R3, R3, -0x20, RZ ;  /* 0xffffffe003037824 */ /* 0x004fea00078e00ff */
[C---:B------:R-:W-:Y:S02]  /*5eb0*/  LEA R26, P1, R3.reuse, R26, 0x1 ;  /* 0x0000001a031a7211 */ /* 0x040fe400078208ff */
[C---:B------:R-:W-:Y:S02]  /*5ec0*/  LEA R56, P0, R3.reuse, R56, 0x1 ;  /* 0x0000003803387211 */ /* 0x040fe400078008ff */
[C---:B------:R-:W-:Y:S02]  /*5ed0*/  LEA.HI.X.SX32 R27, R3.reuse, R27, 0x1, P1 ;  /* 0x0000001b031b7211 */ /* 0x040fe400008f0eff */
[----:B------:R-:W-:Y:S01]  /*5ee0*/  LEA.HI.X.SX32 R57, R3, R57, 0x1, P0 ;  /* 0x0000003903397211 */ /* 0x000fe200000f0eff */
[----:B------:R-:W-:-:S05]  /*5ef0*/  BRA `(.L_x_2567) ;  /* 0x00005e6000007947 */ /* 0x000fca0003800000 */
.L_x_2558:
[----:B------:R-:W-:Y:S01]  /*5f00*/  BSSY B1, `(.L_x_2568) ;  /* 0x0000155000017945 */ /* 0x000fe20003800000 */
[----:B------:R-:W-:-:S05]  /*5f10*/  @!P3 BRA `(.L_x_2569) ;  /* 0x000015300000b947 */ /* 0x000fca0003800000 */
[----:B------:R1:W5:Y:S01]  /*5f20*/  LD.E.128 R40, [R112.64] ;  /* 0x0000000670287980 */ /* 0x000362000c101d00 */
[----:B------:R-:W-:Y:S01]  /*5f30*/  ISETP.GE.AND P0, PT, R24, R23, PT ;  /* 0x000000171800720c */ /* 0x000fe20003f06270 */
[----:B------:R-:W-:Y:S01]  /*5f40*/  @!UPT UIADD3 URZ, URZ, URZ, URZ ;  /* 0x0000003f3f3ff290 */ /* 0x000fe2000fffe03f */
[----:B------:R-:W-:Y:S11]  /*5f50*/  BSSY B0, `(.L_x_2570) ;  /* 0x0000050000007945 */ /* 0x000ff60003800000 */
[----:B------:R-:W-:-:S05]  /*5f60*/  @P0 BRA `(.L_x_2571) ;  /* 0x000004e000000947 */ /* 0x000fca0003800000 */
[----:B------:R-:W-:Y:S01]  /*5f70*/  LEA.HI R5, R23, R23, RZ, 0x1 ;  /* 0x0000001717057211 */ /* 0x000fe200078f08ff */
[----:B-----5:R-:W-:Y:S01]  /*5f80*/  IMAD.U32 R33, R40, 0x10000, RZ ;  /* 0x0001000028217824 */ /* 0x020fe200078e00ff */
[----:B------:R-:W-:Y:S01]  /*5f90*/  MOV R3, RZ ;  /* 0x000000ff00037202 */ /* 0x000fe20000000f00 */
[----:B------:R-:W-:Y:S01]  /*5fa0*/  IMAD.U32 R34, R42, 0x10000, RZ ;  /* 0x000100002a227824 */ /* 0x000fe200078e00ff */
[----:B------:R-:W-:Y:S02]  /*5fb0*/  SHF.R.S32.HI R5, RZ, 0x1, R5 ;  /* 0x00000001ff057819 */ /* 0x000fe40000011405 */
[----:B------:R-:W-:Y:S02]  /*5fc0*/  LOP3.LUT R35, R40, 0xffff0000, RZ, 0xc0, !PT ;  /* 0xffff000028237812 */ /* 0x000fe400078ec0ff */
[----:B------:R-:W-:Y:S01]  /*5fd0*/  ISETP.GE.AND P1, PT, R24, R5, PT ;  /* 0x000000051800720c */ /* 0x000fe20003f26270 */
[--C-:B------:R-:W-:Y:S01]  /*5fe0*/  IMAD.MOV.U32 R7, RZ, RZ, R5.reuse ;  /* 0x000000ffff077224 */ /* 0x100fe200078e0005 */
[C---:B------:R-:W-:Y:S02]  /*5ff0*/  SHF.L.U32 R30, R41.reuse, 0x10, RZ ;  /* 0x00000010291e7819 */ /* 0x040fe400000006ff */
        /* <DEDUP_REMOVED lines=8> */
[C---:B------:R-:W-:Y:S03]  /*6080*/  LEA R48, P0, R3.reuse, R114, 0x1 ;  /* 0x0000007203307211 */ /* 0x040fe600078008ff */
[----:B------:R-:W2:Y:S01]  /*6090*/  LD.E.128 R12, [R10.64] ;  /* 0x000000060a0c7980 */ /* 0x000ea2000c101d00 */
[----:B------:R-:W-:Y:S01]  /*60a0*/  LEA.HI.X.SX32 R49, R3, R115, 0x1, P0 ;  /* 0x0000007303317211 */ /* 0x000fe200000f0eff */
[----:B------:R-:W-:Y:S01]  /*60b0*/  IMAD.MOV.U32 R3, RZ, RZ, RZ ;  /* 0x000000ffff037224 */ /* 0x000fe200078e00ff */
[----:B------:R-:W-:Y:S04]  /*60c0*/  @P1 IADD3 R3, -R5, RZ, RZ ;  /* 0x000000ff05031210 */ /* 0x000fe80007ffe1ff */
[C---:B------:R-:W-:Y:S01]  /*60d0*/  LEA R44, P0, R3.reuse, R116, 0x1 ;  /* 0x00000074032c7211 */ /* 0x040fe200078008ff */
[----:B------:R-:W3:Y:S03]  /*60e0*/  LD.E.128 R48, [R48.64] ;  /* 0x0000000630307980 */ /* 0x000ee6000c101d00 */
[----:B------:R-:W-:Y:S06]  /*60f0*/  LEA.HI.X.SX32 R45, R3, R117, 0x1, P0 ;  /* 0x00000075032d7211 */ /* 0x000fec00000f0eff */
[----:B------:R-:W4:Y:S01]  /*6100*/  LD.E.128 R44, [R44.64] ;  /* 0x000000062c2c7980 */ /* 0x000f22000c101d00 */
[----:B--2---:R-:W-:Y:S01]  /*6110*/  IMAD.U32 R5, R14, 0x10000, RZ ;  /* 0x000100000e057824 */ /* 0x004fe200078e00ff */
[C---:B------:R-:W-:Y:S01]  /*6120*/  SHF.L.U32 R7, R15.reuse, 0x10, RZ ;  /* 0x000000100f077819 */ /* 0x040fe200000006ff */
[----:B------:R-:W-:Y:S01]  /*6130*/  IMAD.U32 R0, R12, 0x10000, RZ ;  /* 0x000100000c007824 */ /* 0x000fe200078e00ff */
[----:B------:R-:W-:Y:S02]  /*6140*/  LOP3.LUT R9, R15, 0xffff0000, RZ, 0xc0, !PT ;  /* 0xffff00000f097812 */ /* 0x000fe400078ec0ff */
[----:B------:R-:W-:Y:S02]  /*6150*/  LOP3.LUT R6, R14, 0xffff0000, RZ, 0xc0, !PT ;  /* 0xffff00000e067812 */ /* 0x000fe400078ec0ff */
[----:B------:R-:W-:Y:S01]  /*6160*/  LOP3.LUT R2, R12, 0xffff0000, RZ, 0xc0, !PT ;  /* 0xffff00000c027812 */ /* 0x000fe200078ec0ff */
[----:B---3--:R-:W-:Y:S01]  /*6170*/  IMAD.U32 R31, R48, 0x10000, RZ ;  /* 0x00010000301f7824 */ /* 0x008fe200078e00ff */
[----:B------:R-:W-:Y:S01]  /*6180*/  LOP3.LUT R8, R51, 0xffff0000, RZ, 0xc0, !PT ;  /* 0xffff000033087812 */ /* 0x000fe200078ec0ff */
[----:B------:R-:W-:Y:S01]  /*6190*/  IMAD.U32 R12, R50, 0x10000, RZ ;  /* 0x00010000320c7824 */ /* 0x000fe200078e00ff */
[----:B------:R-:W-:Y:S01]  /*61a0*/  LOP3.LUT R15, R48, 0xffff0000, RZ, 0xc0, !PT ;  /* 0xffff0000300f7812 */ /* 0x000fe200078ec0ff */
[----:B------:R-:W-:Y:S01]  /*61b0*/  @!P1 FADD.FTZ R31, -R31, -RZ ;  /* 0x800000ff1f1f9221 */ /* 0x000fe20000010100 */
[----:B------:R-:W-:Y:S01]  /*61c0*/  SHF.L.U32 R14, R49, 0x10, RZ ;  /* 0x00000010310e7819 */ /* 0x000fe200000006ff */
[----:B------:R-:W-:Y:S01]  /*61d0*/  @!P1 FADD.FTZ R8, -R8, -RZ ;  /* 0x800000ff08089221 */ /* 0x000fe20000010100 */
[----:B------:R-:W-:Y:S01]  /*61e0*/  SHF.L.U32 R3, R13, 0x10, RZ ;  /* 0x000000100d037819 */ /* 0x000fe200000006ff */
[----:B------:R-:W-:Y:S01]  /*61f0*/  @!P1 FADD.FTZ R15, -R15, -RZ ;  /* 0x800000ff0f0f9221 */ /* 0x000fe20000010100 */
[----:B------:R-:W-:Y:S01]  /*6200*/  LOP3.LUT R4, R13, 0xffff0000, RZ, 0xc0, !PT ;  /* 0xffff00000d047812 */ /* 0x000fe200078ec0ff */
[----:B------:R-:W-:Y:S01]  /*6210*/  @!P1 FADD.FTZ R14, -R14, -RZ ;  /* 0x800000ff0e0e9221 */ /* 0x000fe20000010100 */
[----:B------:R-:W-:Y:S01]  /*6220*/  LOP3.LUT R13, R49, 0xffff0000, RZ, 0xc0, !PT ;  /* 0xffff0000310d7812 */ /* 0x000fe200078ec0ff */
[----:B------:R-:W-:Y:S01]  /*6230*/  FMUL.FTZ R0, R0, R31 ;  /* 0x0000001f00007220 */ /* 0x000fe20000410000 */
[----:B------:R-:W-:Y:S01]  /*6240*/  LOP3.LUT R11, R50, 0xffff0000, RZ, 0xc0, !PT ;  /* 0xffff0000320b7812 */ /* 0x000fe200078ec0ff */
[----:B------:R-:W-:Y:S01]  /*6250*/  FMUL.FTZ R8, R9, R8 ;  /* 0x0000000809087220 */ /* 0x000fe20000410000 */
[C---:B----4-:R-:W-:Y:S01]  /*6260*/  LOP3.LUT R16, R44.reuse, 0xffff0000, RZ, 0xc0, !PT ;  /* 0xffff00002c107812 */ /* 0x050fe200078ec0ff */
[----:B------:R-:W-:Y:S01]  /*6270*/  IMAD.U32 R9, R44, 0x10000, RZ ;  /* 0x000100002c097824 */ /* 0x000fe200078e00ff */
[----:B------:R-:W-:Y:S01]  /*6280*/  SHF.L.U32 R10, R51, 0x10, RZ ;  /* 0x00000010330a7819 */ /* 0x000fe200000006ff */
[----:B------:R-:W-:Y:S01]  /*6290*/  @!P1 FADD.FTZ R13, -R13, -RZ ;  /* 0x800000ff0d0d9221 */ /* 0x000fe20000010100 */
[C---:B------:R-:W-:Y:S01]  /*62a0*/  SHF.L.U32 R31, R45.reuse, 0x10, RZ ;  /* 0x000000102d1f7819 */ /* 0x040fe200000006ff */
        /* <DEDUP_REMOVED lines=15> */
[----:B------:R-:W-:Y:S02]  /*63a0*/  FMUL.FTZ R6, R6, R11 ;  /* 0x0000000b06067220 */ /* 0x000fe40000410000 */
[----:B------:R-:W-:Y:S02]  /*63b0*/  FFMA.FTZ R4, R37, R32, R4 ;  /* 0x0000002025047223 */ /* 0x000fe40000010004 */
[----:B------:R-:W-:Y:S02]  /*63c0*/  FMUL.FTZ R7, R7, R10 ;  /* 0x0000000a07077220 */ /* 0x000fe40000410000 */
[----:B------:R-:W-:Y:S02]  /*63d0*/  FFMA.FTZ R5, R34, R36, R5 ;  /* 0x0000002422057223 */ /* 0x000fe40000010005 */
[----:B------:R-:W-:Y:S02]  /*63e0*/  FFMA.FTZ R6, R39, R38, R6 ;  /* 0x0000002627067223 */ /* 0x000fe40000010006 */
[----:B------:R-:W-:Y:S01]  /*63f0*/  FFMA.FTZ R7, R40, R41, R7 ;  /* 0x0000002928077223 */ /* 0x000fe20000010007 */
[----:B------:R-:W-:Y:S01]  /*6400*/  F2FP.BF16.PACK_AB R40, R2, R0 ;  /* 0x000000000228723e */ /* 0x000fe200000010ff */
[----:B------:R-:W-:Y:S01]  /*6410*/  FFMA.FTZ R8, R43, R42, R8 ;  /* 0x0000002a2b087223 */ /* 0x000fe20000010008 */
[----:B------:R-:W-:Y:S02]  /*6420*/  F2FP.BF16.PACK_AB R41, R4, R3 ;  /* 0x000000030429723e */ /* 0x000fe400000010ff */
[----:B------:R-:W-:Y:S02]  /*6430*/  F2FP.BF16.PACK_AB R42, R6, R5 ;  /* 0x00000005062a723e */ /* 0x000fe400000010ff */
[----:B------:R-:W-:Y:S02]  /*6440*/  F2FP.BF16.PACK_AB R43, R8, R7 ;  /* 0x00000007082b723e */ /* 0x000fe400000010ff */
.L_x_2571:
[----:B------:R-:W-:Y:S05]  /*6450*/  BSYNC B0 ;  /* 0x0000000000007941 */ /* 0x000fea0003800000 */
.L_x_2570:
[----:B-----5:R2:W-:Y:S01]  /*6460*/  ST.E.128 [R160.64], R40 ;  /* 0x00000028a0007985 */ /* 0x0205e2000c101d06 */
[----:B------:R-:W-:Y:S01]  /*6470*/  ISETP.GE.AND P0, PT, R20, R23, PT ;  /* 0x000000171400720c */ /* 0x000fe20003f06270 */
[----:B------:R-:W-:Y:S02]  /*6480*/  BSSY B0, `(.L_x_2572) ;  /* 0x0000052000007945 */ /* 0x000fe40003800000 */
[----:B------:R2:W5:Y:S10]  /*6490*/  LD.E.128 R8, [R112.64+0x80] ;  /* 0x0000800670087980 */ /* 0x000574000c101d00 */
[----:B------:R-:W-:-:S05]  /*64a0*/  @P0 BRA `(.L_x_2573) ;  /* 0x000004f000000947 */ /* 0x000fca0003800000 */
[----:B------:R-:W-:Y:S01]  /*64b0*/  LEA.HI R13, R23, R23, RZ, 0x1 ;  /* 0x00000017170d7211 */ /* 0x000fe200078f08ff */
[----:B-----5:R-:W-:Y:S01]  /*64c0*/  IMAD.U32 R16, R9, 0x10000, RZ ;  /* 0x0001000009107824 */ /* 0x020fe200078e00ff */
[----:B------:R-:W-:Y:S01]  /*64d0*/  MOV R15, RZ ;  /* 0x000000ff000f7202 */ /* 0x000fe20000000f00 */
[----:B------:R-:W-:Y:S01]  /*64e0*/  IMAD.U32 R33, R8, 0x10000, RZ ;  /* 0x0001000008217824 */ /* 0x000fe200078e00ff */
[----:B------:R-:W-:Y:S01]  /*64f0*/  SHF.R.S32.HI R13, RZ, 0x1, R13 ;  /* 0x00000001ff0d7819 */ /* 0x000fe2000001140d */
[----:B------:R-:W-:Y:S01]  /*6500*/  IMAD.U32 R32, R11, 0x10000, RZ ;  /* 0x000100000b207824 */ /* 0x000fe200078e00ff */
[----:B------:R-:W-:Y:S02]  /*6510*/  LOP3.LUT R37, R9, 0xffff0000, RZ, 0xc0, !PT ;  /* 0xffff000009257812 */ /* 0x000fe400078ec0ff */
[----:B------:R-:W-:Y:S01]  /*6520*/  ISETP.GE.AND P1, PT, R20, R13, PT ;  /* 0x0000000d1400720c */ /* 0x000fe20003f26270 */
[--C-:B------:R-:W-:Y:S01]  /*6530*/  IMAD.MOV.U32 R5, RZ, RZ, R13.reuse ;  /* 0x000000ffff057224 */ /* 0x100fe200078e000d */
[----:B------:R-:W-:Y:S02]  /*6540*/  LOP3.LUT R35, R8, 0xffff0000, RZ, 0xc0, !PT ;  /* 0xffff000008237812 */ /* 0x000fe400078ec0ff */
[C---:B------:R-:W-:Y:S02]  /*6550*/  SHF.L.U32 R30, R10.reuse, 0x10, RZ ;  /* 0x000000100a1e7819 */ /* 0x040fe400000006ff */
[----:B------:R-:W-:Y:S02]  /*6560*/  LOP3.LUT R39, R10, 0xffff0000, RZ, 0xc0, !PT ;  /* 0xffff00000a277812 */ /* 0x000fe400078ec0ff */
[----:B--2---:R-:W-:Y:S05]  /*6570*/  LOP3.LUT R41, R11, 0xffff0000, RZ, 0xc0, !PT ;  /* 0xffff00000b297812 */ /* 0x004fea00078ec0ff */
[--C-:B------:R-:W-:Y:S02]  /*6580*/  @P1 IMAD.MOV R5, RZ, RZ, -R13.reuse ;  /* 0x000000ffff051224 */ /* 0x100fe400078e0a0d */
[----:B------:R-:W-:Y:S03]  /*6590*/  @P1 IMAD.MOV R15, RZ, RZ, -R13 ;  /* 0x000000ffff0f1224 */ /* 0x000fe600078e0a0d */
[C---:B------:R-:W-:Y:S04]  /*65a0*/  LEA R2, P0, R5.reuse, R112, 0x1 ;  /* 0x0000007005027211 */ /* 0x040fe800078008ff */
[----:B------:R-:W-:Y:S02]  /*65b0*/  LEA.HI.X.SX32 R3, R5, R113, 0x1, P0 ;  /* 0x0000007105037211 */ /* 0x000fe400000f0eff */
[C---:B------:R-:W-:Y:S03]  /*65c0*/  LEA R48, P0, R15.reuse, R114, 0x1 ;  /* 0x000000720f307211 */ /* 0x040fe600078008ff */
[----:B------:R-:W2:Y:S01]  /*65d0*/  LD.E.128 R4, [R2.64+0x80] ;  /* 0x0000800602047980 */ /* 0x000ea2000c101d00 */
[----:B------:R-:W-:Y:S01]  /*65e0*/  LEA.HI.X.SX32 R49, R15, R115, 0x1, P0 ;  /* 0x000000730f317211 */ /* 0x000fe200000f0eff */
[----:B------:R-:W-:Y:S01]  /*65f0*/  IMAD.MOV.U32 R15, RZ, RZ, RZ ;  /* 0x000000ffff0f7224 */ /* 0x000fe200078e00ff */
[----:B------:R-:W-:Y:S04]  /*6600*/  @P1 IADD3 R15, -R13, RZ, RZ ;  /* 0x000000ff0d0f1210 */ /* 0x000fe80007ffe1ff */
[C---:B------:R-:W-:Y:S01]  /*6610*/  LEA R12, P0, R15.reuse, R116, 0x1 ;  /* 0x000000740f0c7211 */ /* 0x040fe200078008ff */
[----:B------:R-:W3:Y:S03]  /*6620*/  LD.E.128 R48, [R48.64+0x80] ;  /* 0x0000800630307980 */ /* 0x000ee6000c101d00 */
[----:B------:R-:W-:Y:S05]  /*6630*/  LEA.HI.X.SX32 R13, R15, R117, 0x1, P0 ;  /* 0x000000750f0d7211 */ /* 0x000fea00000f0eff */
[----:B------:R4:W4:Y:S01]  /*6640*/  LD.E.128 R44, [R12.64+0x80] ;  /* 0x000080060c2c7980 */ /* 0x000922000c101d00 */
[C---:B--2---:R-:W-:Y:S01]  /*6650*/  IMAD.U32 R8, R7.reuse, 0x10000, RZ ;  /* 0x0001000007087824 */ /* 0x044fe200078e00ff */
        /* <DEDUP_REMOVED lines=12> */
[C---:B------:R-:W-:Y:S01]  /*6720*/  LOP3.LUT R11, R50.reuse, 0xffff0000, RZ, 0xc0, !PT ;  /* 0xffff0000320b7812 */ /* 0x040fe200078ec0ff */
[----:B------:R-:W-:Y:S01]  /*6730*/  @!P1 FADD.FTZ R31, -R31, -RZ ;  /* 0x800000ff1f1f9221 */ /* 0x000fe20000010100 */
[----:B----4-:R-:W-:Y:S01]  /*6740*/  SHF.L.U32 R12, R50, 0x10, RZ ;  /* 0x00000010320c7819 */ /* 0x010fe200000006ff */
[----:B------:R-:W-:Y:S01]  /*6750*/  @!P1 FADD.FTZ R15, -R15, -RZ ;  /* 0x800000ff0f0f9221 */ /* 0x000fe20000010100 */
[----:B------:R-:W-:Y:S01]  /*6760*/  LOP3.LUT R13, R49, 0xffff0000, RZ, 0xc0, !PT ;  /* 0xffff0000310d7812 */ /* 0x000fe200078ec0ff */
[----:B------:R-:W-:Y:S01]  /*6770*/  FMUL.FTZ R7, R8, R7 ;  /* 0x0000000708077220 */ /* 0x000fe20000410000 */
[----:B------:R-:W-:Y:S01]  /*6780*/  SHF.L.U32 R5, R6, 0x10, RZ ;  /* 0x0000001006057819 */ /* 0x000fe200000006ff */
[----:B------:R-:W-:Y:S01]  /*6790*/  FMUL.FTZ R8, R10, R9 ;  /* 0x000000090a087220 */ /* 0x000fe20000410000 */
[----:B------:R-:W-:Y:S01]  /*67a0*/  LOP3.LUT R6, R6, 0xffff0000, RZ, 0xc0, !PT ;  /* 0xffff000006067812 */ /* 0x000fe200078ec0ff */
[----:B------:R-:W-:Y:S01]  /*67b0*/  @!P1 FADD.FTZ R14, -R14, -RZ ;  /* 0x800000ff0e0e9221 */ /* 0x000fe20000010100 */
[----:B------:R-:W-:Y:S01]  /*67c0*/  SHF.L.U32 R9, R44, 0x10, RZ ;  /* 0x000000102c097819 */ /* 0x000fe200000006ff */
[----:B------:R-:W-:Y:S01]  /*67d0*/  FMUL.FTZ R0, R0, R31 ;  /* 0x0000001f00007220 */ /* 0x000fe20000410000 */
[----:B------:R-:W-:Y:S01]  /*67e0*/  LOP3.LUT R10, R44, 0xffff0000, RZ, 0xc0, !PT ;  /* 0xffff00002c0a7812 */ /* 0x000fe200078ec0ff */
[----:B------:R-:W-:Y:S01]  /*67f0*/  @!P1 FADD.FTZ R11, -R11, -RZ ;  /* 0x800000ff0b0b9221 */ /* 0x000fe20000010100 */
[----:B------:R-:W-:Y:S01]  /*6800*/  LOP3.LUT R31, R47, 0xffff0000, RZ, 0xc0, !PT ;  /* 0xffff00002f1f7812 */ /* 0x000fe200078ec0ff */
[----:B------:R-:W-:Y:S02]  /*6810*/  @!P1 FADD.FTZ R12, -R12, -RZ ;  /* 0x800000ff0c0c9221 */ /* 0x000fe40000010100 */
[----:B------:R-:W-:Y:S02]  /*6820*/  @!P1 FADD.FTZ R13, -R13, -RZ ;  /* 0x800000ff0d0d9221 */ /* 0x000fe40000010100 */
[----:B------:R-:W-:Y:S02]  /*6830*/  FMUL.FTZ R2, R2, R15 ;  /* 0x0000000f02027220 */ /* 0x000fe40000410000 */
[----:B------:R-:W-:Y:S01]  /*6840*/  FMUL.FTZ R3, R3, R14 ;  /* 0x0000000e03037220 */ /* 0x000fe20000410000 */
[----:B------:R-:W-:Y:S01]  /*6850*/  LOP3.LUT R14, R46, 0xffff0000, RZ, 0xc0, !PT ;  /* 0xffff00002e0e7812 */ /* 0x000fe200078ec0ff */
[----:B------:R-:W-:Y:S02]  /*6860*/  FMUL.FTZ R6, R6, R11 ;  /* 0x0000000b06067220 */ /* 0x000fe40000410000 */
[----:B------:R-:W-:Y:S02]  /*6870*/  IMAD.U32 R11, R45, 0x10000, RZ ;  /* 0x000100002d0b7824 */ /* 0x000fe400078e00ff */
[----:B------:R-:W-:Y:S02]  /*6880*/  FFMA.FTZ R0, R33, R9, R0 ;  /* 0x0000000921007223 */ /* 0x000fe40000010000 */
[----:B------:R-:W-:Y:S01]  /*6890*/  FMUL.FTZ R5, R5, R12 ;  /* 0x0000000c05057220 */ /* 0x000fe20000410000 */
[----:B------:R-:W-:Y:S01]  /*68a0*/  LOP3.LUT R12, R45, 0xffff0000, RZ, 0xc0, !PT ;  /* 0xffff00002d0c7812 */ /* 0x000fe200078ec0ff */
[----:B------:R-:W-:Y:S01]  /*68b0*/  FMUL.FTZ R4, R4, R13 ;  /* 0x0000000d04047220 */ /* 0x000fe20000410000 */
[----:B------:R-:W-:Y:S01]  /*68c0*/  SHF.L.U32 R13, R46, 0x10, RZ ;  /* 0x000000102e0d7819 */ /* 0x000fe200000006ff */
[----:B------:R-:W-:Y:S02]  /*68d0*/  FFMA.FTZ R2, R35, R10, R2 ;  /* 0x0000000a23027223 */ /* 0x000fe40000010002 */
[----:B------:R-:W-:Y:S02]  /*68e0*/  FFMA.FTZ R3, R16, R11, R3 ;  /* 0x0000000b10037223 */ /* 0x000fe40000010003 */
[----:B------:R-:W-:Y:S01]  /*68f0*/  FFMA.FTZ R4, R37, R12, R4 ;  /* 0x0000000c25047223 */ /* 0x000fe20000010004 */
[----:B------:R-:W-:Y:S01]  /*6900*/  F2FP.BF16.PACK_AB R0, R2, R0 ;  /* 0x000000000200723e */ /* 0x000fe200000010ff */
[----:B------:R-:W-:Y:S02]  /*6910*/  IMAD.U32 R15, R47, 0x10000, RZ ;  /* 0x000100002f0f7824 */ /* 0x000fe400078e00ff */
[----:B------:R-:W-:Y:S01]  /*6920*/  FFMA.FTZ R5, R30, R13, R5 ;  /* 0x0000000d1e057223 */ /* 0x000fe20000010005 */
[----:B------:R-:W-:Y:S01]  /*6930*/  F2FP.BF16.PACK_AB R9, R4, R3 ;  /* 0x000000030409723e */ /* 0x000fe200000010ff */
[----:B------:R-:W-:Y:S02]  /*6940*/  FFMA.FTZ R6, R39, R14, R6 ;  /* 0x0000000e27067223 */ /* 0x000fe40000010006 */
[----:B------:R-:W-:Y:S02]  /*6950*/  FFMA.FTZ R7, R32, R15, R7 ;  /* 0x0000000f20077223 */ /* 0x000fe40000010007 */
[----:B------:R-:W-:Y:S01]  /*6960*/  FFMA.FTZ R8, R41, R31, R8 ;  /* 0x0000001f29087223 */ /* 0x000fe20000010008 */
[----:B------:R-:W-:Y:S04]  /*6970*/  F2FP.BF16.PACK_AB R10, R6, R5 ;  /* 0x00000005060a723e */ /* 0x000fe800000010ff */
[----:B------:R-:W-:Y:S02]  /*6980*/  F2FP.BF16.PACK_AB R11, R8, R7 ;  /* 0x00000007080b723e */ /* 0x000fe400000010ff */
[----:B------:R-:W-:Y:S02]  /*6990*/  MOV R8, R0 ;  /* 0x0000000000087202 */ /* 0x000fe40000000f00 */
.L_x_2573:
[----:B------:R-:W-:Y:S05]  /*69a0*/  BSYNC B0 ;  /* 0x0000000000007941 */ /* 0x000fea0003800000 */
.L_x_2572:
[----:B-----5:R3:W-:Y:S01]  /*69b0*/  ST.E.128 [R160.64+0x80], R8 ;  /* 0x00008008a0007985 */ /* 0x0207e2000c101d06 */
[----:B------:R-:W-:Y:S01]  /*69c0*/  ISETP.GE.AND P0, PT, R19, R23, PT ;  /* 0x000000171300720c */ /* 0x000fe20003f06270 */
[----:B------:R-:W-:Y:S02]  /*69d0*/  BSSY B0, `(.L_x_2574) ;  /* 0x0000051000007945 */ /* 0x000fe40003800000 */
[----:B------:R3:W5:Y:S10]  /*69e0*/  LD.E.128 R12, [R112.64+0x100] ;  /* 0x00010006700c7980 */ /* 0x000774000c101d00 */
[----:B------:R-:W-:-:S05]  /*69f0*/  @P0 BRA `(.L_x_2575) ;  /* 0x000004e000000947 */ /* 0x000fca0003800000 */
[----:B------:R-:W-:Y:S01]  /*6a00*/  LEA.HI R0, R23, R23, RZ, 0x1 ;  /* 0x0000001717007211 */ /* 0x000fe200078f08ff */
[----:B---3--:R-:W-:Y:S01]  /*6a10*/  IMAD.MOV.U32 R11, RZ, RZ, RZ ;  /* 0x000000ffff0b7224 */ /* 0x008fe200078e00ff */
[----:B------:R-:W-:Y:S01]  /*6a20*/  MOV R9, RZ ;  /* 0x000000ff00097202 */ /* 0x000fe20000000f00 */
[----:B-----5:R-:W-:Y:S01]  /*6a30*/  IMAD.U32 R30, R14, 0x10000, RZ ;  /* 0x000100000e1e7824 */ /* 0x020fe200078e00ff */
[----:B------:R-:W-:Y:S01]  /*6a40*/  SHF.R.S32.HI R0, RZ, 0x1, R0 ;  /* 0x00000001ff007819 */ /* 0x000fe20000011400 */
[----:B------:R-:W-:Y:S01]  /*6a50*/  IMAD.U32 R33, R12, 0x10000, RZ ;  /* 0x000100000c217824 */ /* 0x000fe200078e00ff */
[----:B------:R-:W-:Y:S02]  /*6a60*/  SHF.L.U32 R32, R15, 0x10, RZ ;  /* 0x000000100f207819 */ /* 0x000fe400000006ff */
[----:B------:R-:W-:Y:S01]  /*6a70*/  ISETP.GE.AND P1, PT, R19, R0, PT ;  /* 0x000000001300720c */ /* 0x000fe20003f26270 */
[--C-:B------:R-:W-:Y:S01]  /*6a80*/  IMAD.MOV.U32 R5, RZ, RZ, R0.reuse ;  /* 0x000000ffff057224 */ /* 0x100fe200078e0000 */
[----:B--2---:R-:W-:Y:S02]  /*6a90*/  LOP3.LUT R41, R15, 0xffff0000, RZ, 0xc0, !PT ;  /* 0xffff00000f297812 */ /* 0x004fe400078ec0ff */
[----:B------:R-:W-:Y:S02]  /*6aa0*/  LOP3.LUT R39, R14, 0xffff0000, RZ, 0xc0, !PT ;  /* 0xffff00000e277812 */ /* 0x000fe400078ec0ff */
[----:B------:R-:W-:Y:S02]  /*6ab0*/  LOP3.LUT R35, R12, 0xffff0000, RZ, 0xc0, !PT ;  /* 0xffff00000c237812 */ /* 0x000fe400078ec0ff */
[C---:B------:R-:W-:Y:S02]  /*6ac0*/  SHF.L.U32 R16, R13.reuse, 0x10, RZ ;  /* 0x000000100d107819 */ /* 0x040fe400000006ff */
[----:B------:R-:W-:Y:S03]  /*6ad0*/  LOP3.LUT R37, R13, 0xffff0000, RZ, 0xc0, !PT ;  /* 0xffff00000d257812 */ /* 0x000fe600078ec0ff */
[--C-:B------:R-:W-:Y:S01]  /*6ae0*/  @P1 IMAD.MOV R5, RZ, RZ, -R0.reuse ;  /* 0x000000ffff051224 */ /* 0x100fe200078e0a00 */
[----:B------:R-:W-:Y:S01]  /*6af0*/  @P1 IADD3 R11, -R0, RZ, RZ ;  /* 0x000000ff000b1210 */ /* 0x000fe20007ffe1ff */
[----:B------:R-:W-:Y:S03]  /*6b00*/  @P1 IMAD.MOV R9, RZ, RZ, -R0 ;  /* 0x000000ffff091224 */ /* 0x000fe600078e0a00 */
[C---:B------:R-:W-:Y:S04]  /*6b10*/  LEA R2, P0, R5.reuse, R112, 0x1 ;  /* 0x0000007005027211 */ /* 0x040fe800078008ff */
[----:B------:R-:W-:Y:S02]  /*6b20*/  LEA.HI.X.SX32 R3, R5, R113, 0x1, P0 ;  /* 0x0000007105037211 */ /* 0x000fe400000f0eff */
[C---:B------:R-:W-:Y:S03]  /*6b30*/  LEA R48, P0, R9.reuse, R114, 0x1 ;  /* 0x0000007209307211 */ /* 0x040fe600078008ff */
[----:B------:R-:W2:Y:S01]  /*6b40*/  LD.E.128 R4, [R2.64+0x100] ;  /* 0x0001000602047980 */ /* 0x000ea2000c101d00 */
[----:B------:R-:W-:Y:S02]  /*6b50*/  LEA.HI.X.SX32 R49, R9, R115, 0x1, P0 ;  /* 0x0000007309317211 */ /* 0x000fe400000f0eff */
[C---:B------:R-:W-:Y:S04]  /*6b60*/  LEA R8, P0, R11.reuse, R116, 0x1 ;  /* 0x000000740b087211 */ /* 0x040fe800078008ff */
[----:B------:R-:W-:Y:S01]  /*6b70*/  LEA.HI.X.SX32 R9, R11, R117, 0x1, P0 ;  /* 0x000000750b097211 */ /* 0x000fe200000f0eff */
[----:B------:R-:W3:Y:S08]  /*6b80*/  LD.E.128 R48, [R48.64+0x100] ;  /* 0x0001000630307980 */ /* 0x000ef0000c101d00 */
[----:B------:R4:W3:Y:S01]  /*6b90*/  LD.E.128 R44, [R8.64+0x100] ;  /* 0x00010006082c7980 */ /* 0x0008e2000c101d00 */
[C---:B--2---:R-:W-:Y:S01]  /*6ba0*/  IMAD.U32 R0, R4.reuse, 0x10000, RZ ;  /* 0x0001000004007824 */ /* 0x044fe200078e00ff */
[C---:B----4-:R-:W-:Y:S02]  /*6bb0*/  SHF.L.U32 R8, R7.reuse, 0x10, RZ ;  /* 0x0000001007087819 */ /* 0x050fe400000006ff */
[----:B------:R-:W-:Y:S02]  /*6bc0*/  LOP3.LUT R10, R7, 0xffff0000, RZ, 0xc0, !PT ;  /* 0xffff0000070a7812 */ /* 0x000fe400078ec0ff */
[----:B------:R-:W-:Y:S02]  /*6bd0*/  LOP3.LUT R2, R4, 0xffff0000, RZ, 0xc0, !PT ;  /* 0xffff000004027812 */ /* 0x000fe400078ec0ff */
[----:B------:R-:W-:Y:S01]  /*6be0*/  SHF.L.U32 R3, R5, 0x10, RZ ;  /* 0x0000001005037819 */ /* 0x000fe200000006ff */
[----:B---3--:R-:W-:Y:S01]  /*6bf0*/  IMAD.U32 R31, R48, 0x10000, RZ ;  /* 0x00010000301f7824 */ /* 0x008fe200078e00ff */
        /* <DEDUP_REMOVED lines=13> */
[C---:B------:R-:W-:Y:S01]  /*6cd0*/  IMAD.U32 R5, R6.reuse, 0x10000, RZ ;  /* 0x0001000006057824 */ /* 0x040fe200078e00ff */
[----:B------:R-:W-:Y:S01]  /*6ce0*/  LOP3.LUT R6, R6, 0xffff0000, RZ, 0xc0, !PT ;  /* 0xffff000006067812 */ /* 0x000fe200078ec0ff */
[----:B------:R-:W-:Y:S02]  /*6cf0*/  @!P1 FADD.FTZ R14, -R14, -RZ ;  /* 0x800000ff0e0e9221 */ /* 0x000fe40000010100 */
[----:B------:R-:W-:Y:S01]  /*6d00*/  FMUL.FTZ R0, R0, R31 ;  /* 0x0000001f00007220 */ /* 0x000fe20000410000 */
[----:B------:R-:W-:Y:S01]  /*6d10*/  LOP3.LUT R31, R47, 0xffff0000, RZ, 0xc0, !PT ;  /* 0xffff00002f1f7812 */ /* 0x000fe200078ec0ff */
[----:B------:R-:W-:Y:S02]  /*6d20*/  FMUL.FTZ R7, R8, R7 ;  /* 0x0000000708077220 */ /* 0x000fe40000410000 */
[----:B------:R-:W-:Y:S01]  /*6d30*/  FMUL.FTZ R8, R10, R9 ;  /* 0x000000090a087220 */ /* 0x000fe20000410000 */
[C---:B------:R-:W-:Y:S01]  /*6d40*/  LOP3.LUT R10, R44.reuse, 0xffff0000, RZ, 0xc0, !PT ;  /* 0xffff00002c0a7812 */ /* 0x040fe200078ec0ff */
[----:B------:R-:W-:Y:S02]  /*6d50*/  IMAD.U32 R9, R44, 0x10000, RZ ;  /* 0x000100002c097824 */ /* 0x000fe400078e00ff */
[----:B------:R-:W-:Y:S02]  /*6d60*/  @!P1 FADD.FTZ R12, -R12, -RZ ;  /* 0x800000ff0c0c9221 */ /* 0x000fe40000010100 */
[----:B------:R-:W-:Y:S02]  /*6d70*/  @!P1 FADD.FTZ R13, -R13, -RZ ;  /* 0x800000ff0d0d9221 */ /* 0x000fe40000010100 */
[----:B------:R-:W-:Y:S01]  /*6d80*/  FMUL.FTZ R2, R2, R15 ;  /* 0x0000000f02027220 */ /* 0x000fe20000410000 */
[----:B------:R-:W-:Y:S01]  /*6d90*/  SHF.L.U32 R15, R47, 0x10, RZ ;  /* 0x000000102f0f7819 */ /* 0x000fe200000006ff */
[----:B------:R-:W-:Y:S01]  /*6da0*/  FMUL.FTZ R6, R6, R11 ;  /* 0x0000000b06067220 */ /* 0x000fe20000410000 */
[----:B------:R-:W-:Y:S01]  /*6db0*/  SHF.L.U32 R11, R45, 0x10, RZ ;  /* 0x000000102d0b7819 */ /* 0x000fe200000006ff */
[----:B------:R-:W-:Y:S01]  /*6dc0*/  FMUL.FTZ R3, R3, R14 ;  /* 0x0000000e03037220 */ /* 0x000fe20000410000 */
[----:B------:R-:W-:Y:S01]  /*6dd0*/  LOP3.LUT R14, R46, 0xffff0000, RZ, 0xc0, !PT ;  /* 0xffff00002e0e7812 */ /* 0x000fe200078ec0ff */
[----:B------:R-:W-:Y:S02]  /*6de0*/  FFMA.FTZ R0, R33, R9, R0 ;  /* 0x0000000921007223 */ /* 0x000fe40000010000 */
[----:B------:R-:W-:Y:S01]  /*6df0*/  FMUL.FTZ R5, R5, R12 ;  /* 0x0000000c05057220 */ /* 0x000fe20000410000 */
[----:B------:R-:W-:Y:S01]  /*6e00*/  LOP3.LUT R12, R45, 0xffff0000, RZ, 0xc0, !PT ;  /* 0xffff00002d0c7812 */ /* 0x000fe200078ec0ff */
[----:B------:R-:W-:Y:S02]  /*6e10*/  FMUL.FTZ R4, R4, R13 ;  /* 0x0000000d04047220 */ /* 0x000fe40000410000 */
[----:B------:R-:W-:Y:S02]  /*6e20*/  FFMA.FTZ R2, R35, R10, R2 ;  /* 0x0000000a23027223 */ /* 0x000fe40000010002 */
[----:B------:R-:W-:Y:S02]  /*6e30*/  IMAD.U32 R13, R46, 0x10000, RZ ;  /* 0x000100002e0d7824 */ /* 0x000fe400078e00ff */
        /* <DEDUP_REMOVED lines=10> */
.L_x_2575:
[----:B------:R-:W-:Y:S05]  /*6ee0*/  BSYNC B0 ;  /* 0x0000000000007941 */ /* 0x000fea0003800000 */
.L_x_2574:
[----:B-----5:R4:W-:Y:S01]  /*6ef0*/  ST.E.128 [R160.64+0x100], R12 ;  /* 0x0001000ca0007985 */ /* 0x0209e2000c101d06 */
[----:B------:R-:W-:Y:S01]  /*6f00*/  ISETP.GE.AND P0, PT, R18, R23, PT ;  /* 0x000000171200720c */ /* 0x000fe20003f06270 */
[----:B------:R-:W-:Y:S02]  /*6f10*/  BSSY B0, `(.L_x_2576) ;  /* 0x0000052000007945 */ /* 0x000fe40003800000 */
[----:B---3--:R4:W5:Y:S10]  /*6f20*/  LD.E.128 R8, [R112.64+0x180] ;  /* 0x0001800670087980 */ /* 0x008974000c101d00 */
[----:B------:R-:W-:-:S05]  /*6f30*/  @P0 BRA `(.L_x_2577) ;  /* 0x000004f000000947 */ /* 0x000fca0003800000 */
[----:B----4-:R-:W-:Y:S01]  /*6f40*/  LEA.HI R13, R23, R23, RZ, 0x1 ;  /* 0x00000017170d7211 */ /* 0x010fe200078f08ff */
[----:B------:R-:W-:Y:S01]  /*6f50*/  IMAD.MOV.U32 R7, RZ, RZ, RZ ;  /* 0x000000ffff077224 */ /* 0x000fe200078e00ff */
[C---:B--2--5:R-:W-:Y:S01]  /*6f60*/  LOP3.LUT R41, R9.reuse, 0xffff0000, RZ, 0xc0, !PT ;  /* 0xffff000009297812 */ /* 0x064fe200078ec0ff */
[----:B------:R-:W-:Y:S01]  /*6f70*/  IMAD.MOV.U32 R15, RZ, RZ, RZ ;  /* 0x000000ffff0f7224 */ /* 0x000fe200078e00ff */
[----:B------:R-:W-:Y:S01]  /*6f80*/  SHF.R.S32.HI R13, RZ, 0x1, R13 ;  /* 0x00000001ff0d7819 */ /* 0x000fe2000001140d */
[----:B------:R-:W-:Y:S01]  /*6f90*/  IMAD.U32 R30, R9, 0x10000, RZ ;  /* 0x00010000091e7824 */ /* 0x000fe200078e00ff */
[----:B------:R-:W-:Y:S01]  /*6fa0*/  SHF.L.U32 R32, R10, 0x10, RZ ;  /* 0x000000100a207819 */ /* 0x000fe200000006ff */
[C---:B------:R-:W-:Y:S01]  /*6fb0*/  IMAD.U32 R34, R11.reuse, 0x10000, RZ ;  /* 0x000100000b227824 */ /* 0x040fe200078e00ff */
[-C--:B------:R-:W-:Y:S01]  /*6fc0*/  ISETP.GE.AND P1, PT, R18, R13.reuse, PT ;  /* 0x0000000d1200720c */ /* 0x080fe20003f26270 */
[----:B------:R-:W-:Y:S01]  /*6fd0*/  IMAD.U32 R37, R8, 0x10000, RZ ;  /* 0x0001000008257824 */ /* 0x000fe200078e00ff */
[----:B------:R-:W-:Y:S02]  /*6fe0*/  MOV R5, R13 ;  /* 0x0000000d00057202 */ /* 0x000fe40000000f00 */
[----:B------:R-:W-:Y:S02]  /*6ff0*/  LOP3.LUT R43, R10, 0xffff0000, RZ, 0xc0, !PT ;  /* 0xffff00000a2b7812 */ /* 0x000fe400078ec0ff */
[----:B------:R-:W-:Y:S02]  /*7000*/  LOP3.LUT R45, R11, 0xffff0000, RZ, 0xc0, !PT ;  /* 0xffff00000b2d7812 */ /* 0x000fe400078ec0ff */
[----:B------:R-:W-:Y:S05]  /*7010*/  LOP3.LUT R39, R8, 0xffff0000, RZ, 0xc0, !PT ;  /* 0xffff000008277812 */ /* 0x000fea00078ec0ff */
[--C-:B------:R-:W-:Y:S01]  /*7020*/  @P1 IMAD.MOV R7, RZ, RZ, -R13.reuse ;  /* 0x000000ffff071224 */ /* 0x100fe200078e0a0d */
[----:B------:R-:W-:Y:S01]  /*7030*/  @P1 IADD3 R15, -R13, RZ, RZ ;  /* 0x000000ff0d0f1210 */ /* 0x000fe20007ffe1ff */
[----:B------:R-:W-:Y:S03]  /*7040*/  @P1 IMAD.MOV R5, RZ, RZ, -R13 ;  /* 0x000000ffff051224 */ /* 0x000fe600078e0a0d */
[C---:B------:R-:W-:Y:S04]  /*7050*/  LEA R172, P0, R7.reuse, R114, 0x1 ;  /* 0x0000007207ac7211 */ /* 0x040fe800078008ff */
[----:B------:R-:W-:Y:S02]  /*7060*/  LEA.HI.X.SX32 R173, R7, R115, 0x1, P0 ;  /* 0x0000007307ad7211 */ /* 0x000fe400000f0eff */
[C---:B------:R-:W-:Y:S04]  /*7070*/  LEA R2, P0, R5.reuse, R112, 0x1 ;  /* 0x0000007005027211 */ /* 0x040fe800078008ff */
[----:B------:R-:W-:Y:S01]  /*7080*/  LEA.HI.X.SX32 R3, R5, R113, 0x1, P0 ;  /* 0x0000007105037211 */ /* 0x000fe200000f0eff */
[----:B------:R-:W2:Y:S01]  /*7090*/  LD.E.128 R172, [R172.64+0x180] ;  /* 0x00018006acac7980 */ /* 0x000ea2000c101d00 */
[C---:B------:R-:W-:Y:S04]  /*70a0*/  LEA R12, P0, R15.reuse, R116, 0x1 ;  /* 0x000000740f0c7211 */ /* 0x040fe800078008ff */
[----:B------:R-:W-:Y:S03]  /*70b0*/  LEA.HI.X.SX32 R13, R15, R117, 0x1, P0 ;  /* 0x000000750f0d7211 */ /* 0x000fe600000f0eff */
[----:B------:R3:W4:Y:S08]  /*70c0*/  LD.E.128 R4, [R2.64+0x180] ;  /* 0x0001800602047980 */ /* 0x000730000c101d00 */
[----:B------:R4:W4:Y:S01]  /*70d0*/  LD.E.128 R48, [R12.64+0x180] ;  /* 0x000180060c307980 */ /* 0x000922000c101d00 */
[----:B--2---:R-:W-:Y:S01]  /*70e0*/  IMAD.U32 R9, R175, 0x10000, RZ ;  /* 0x00010000af097824 */ /* 0x004fe200078e00ff */
[----:B------:R-:W-:Y:S01]  /*70f0*/  SHF.L.U32 R0, R172, 0x10, RZ ;  /* 0x00000010ac007819 */ /* 0x000fe200000006ff */
[----:B---3--:R-:W-:Y:S01]  /*7100*/  IMAD.U32 R3, R173, 0x10000, RZ ;  /* 0x00010000ad037824 */ /* 0x008fe200078e00ff */
[----:B------:R-:W-:Y:S01]  /*7110*/  LOP3.LUT R10, R174, 0xffff0000, RZ, 0xc0, !PT ;  /* 0xffff0000ae0a7812 */ /* 0x000fe200078ec0ff */
[----:B------:R-:W-:Y:S01]  /*7120*/  @!P1 FADD.FTZ R9, -R9, -RZ ;  /* 0x800000ff09099221 */ /* 0x000fe20000010100 */
[----:B------:R-:W-:Y:S01]  /*7130*/  LOP3.LUT R2, R172, 0xffff0000, RZ, 0xc0, !PT ;  /* 0xffff0000ac027812 */ /* 0x000fe200078ec0ff */
[----:B------:R-:W-:Y:S01]  /*7140*/  @!P1 FADD.FTZ R0, -R0, -RZ ;  /* 0x800000ff00009221 */ /* 0x000fe20000010100 */
[----:B------:R-:W-:Y:S01]  /*7150*/  SHF.L.U32 R11, R174, 0x10, RZ ;  /* 0x00000010ae0b7819 */ /* 0x000fe200000006ff */
[----:B----4-:R-:W-:Y:S01]  /*7160*/  IMAD.U32 R12, R7, 0x10000, RZ ;  /* 0x00010000070c7824 */ /* 0x010fe200078e00ff */
[----:B------:R-:W-:Y:S01]  /*7170*/  SHF.L.U32 R35, R4, 0x10, RZ ;  /* 0x0000001004237819 */ /* 0x000fe200000006ff */
[----:B------:R-:W-:Y:S01]  /*7180*/  @!P1 FADD.FTZ R10, -R10, -RZ ;  /* 0x800000ff0a0a9221 */ /* 0x000fe20000010100 */
[----:B------:R-:W-:Y:S01]  /*7190*/  LOP3.LUT R31, R6, 0xffff0000, RZ, 0xc0, !PT ;  /* 0xffff0000061f7812 */ /* 0x000fe200078ec0ff */
[----:B------:R-:W-:Y:S01]  /*71a0*/  @!P1 FADD.FTZ R2, -R2, -RZ ;  /* 0x800000ff02029221 */ /* 0x000fe20000010100 */
[----:B------:R-:W-:Y:S01]  /*71b0*/  LOP3.LUT R13, R173, 0xffff0000, RZ, 0xc0, !PT ;  /* 0xffff0000ad0d7812 */ /* 0x000fe200078ec0ff */
[----:B------:R-:W-:Y:S01]  /*71c0*/  @!P1 FADD.FTZ R3, -R3, -RZ ;  /* 0x800000ff03039221 */ /* 0x000fe20000010100 */
[----:B------:R-:W-:Y:S01]  /*71d0*/  LOP3.LUT R33, R4, 0xffff0000, RZ, 0xc0, !PT ;  /* 0xffff000004217812 */ /* 0x000fe200078ec0ff */
[----:B------:R-:W-:Y:S01]  /*71e0*/  IMAD.U32 R4, R5, 0x10000, RZ ;  /* 0x0001000005047824 */ /* 0x000fe200078e00ff */
[----:B------:R-:W-:Y:S01]  /*71f0*/  SHF.L.U32 R14, R6, 0x10, RZ ;  /* 0x00000010060e7819 */ /* 0x000fe200000006ff */
[----:B------:R-:W-:Y:S01]  /*7200*/  FMUL.FTZ R0, R35, R0 ;  /* 0x0000000023007220 */ /* 0x000fe20000410000 */
[----:B------:R-:W-:Y:S01]  /*7210*/  LOP3.LUT R15, R7, 0xffff0000, RZ, 0xc0, !PT ;  /* 0xffff0000070f7812 */ /* 0x000fe200078ec0ff */
[----:B------:R-:W-:Y:S01]  /*7220*/  FMUL.FTZ R7, R12, R9 ;  /* 0x000000090c077220 */ /* 0x000fe20000410000 */
[C---:B------:R-:W-:Y:S01]  /*7230*/  SHF.L.U32 R9, R48.reuse, 0x10, RZ ;  /* 0x0000001030097819 */ /* 0x040fe200000006ff */
[----:B------:R-:W-:Y:S01]  /*7240*/  @!P1 FADD.FTZ R11, -R11, -RZ ;  /* 0x800000ff0b0b9221 */ /* 0x000fe20000010100 */
[----:B------:R-:W-:Y:S01]  /*7250*/  LOP3.LUT R16, R5, 0xffff0000, RZ, 0xc0, !PT ;  /* 0xffff000005107812 */ /* 0x000fe200078ec0ff */
[----:B------:R-:W-:Y:S01]  /*7260*/  FMUL.FTZ R6, R31, R10 ;  /* 0x0000000a1f067220 */ /* 0x000fe20000410000 */
[----:B------:R-:W-:Y:S01]  /*7270*/  LOP3.LUT R10, R48, 0xffff0000, RZ, 0xc0, !PT ;  /* 0xffff0000300a7812 */ /* 0x000fe200078ec0ff */
[----:B------:R-:W-:Y:S01]  /*7280*/  @!P1 FADD.FTZ R13, -R13, -RZ ;  /* 0x800000ff0d0d9221 */ /* 0x000fe20000010100 */
[----:B------:R-:W-:Y:S01]  /*7290*/  LOP3.LUT R8, R175, 0xffff0000, RZ, 0xc0, !PT ;  /* 0xffff0000af087812 */ /* 0x000fe200078ec0ff */
[----:B------:R-:W-:Y:S01]  /*72a0*/  FMUL.FTZ R2, R33, R2 ;  /* 0x0000000221027220 */ /* 0x000fe20000410000 */
[C---:B------:R-:W-:Y:S01]  /*72b0*/  LOP3.LUT R12, R49.reuse, 0xffff0000, RZ, 0xc0, !PT ;  /* 0xffff0000310c7812 */ /* 0x040fe200078ec0ff */
[----:B------:R-:W-:Y:S02]  /*72c0*/  FMUL.FTZ R3, R4, R3 ;  /* 0x0000000304037220 */ /* 0x000fe40000410000 */
[----:B------:R-:W-:Y:S01]  /*72d0*/  FMUL.FTZ R5, R14, R11 ;  /* 0x0000000b0e057220 */ /* 0x000fe20000410000 */
[----:B------:R-:W-:Y:S01]  /*72e0*/  LOP3.LUT R14, R50, 0xffff0000, RZ, 0xc0, !PT ;  /* 0xffff0000320e7812 */ /* 0x000fe200078ec0ff */
[----:B------:R-:W-:Y:S02]  /*72f0*/  IMAD.U32 R11, R49, 0x10000, RZ ;  /* 0x00010000310b7824 */ /* 0x000fe400078e00ff */
[----:B------:R-:W-:Y:S02]  /*7300*/  FFMA.FTZ R0, R37, R9, R0 ;  /* 0x0000000925007223 */ /* 0x000fe40000010000 */
[----:B------:R-:W-:Y:S01]  /*7310*/  FMUL.FTZ R4, R16, R13 ;  /* 0x0000000d10047220 */ /* 0x000fe20000410000 */
[----:B------:R-:W-:Y:S01]  /*7320*/  SHF.L.U32 R13, R50, 0x10, RZ ;  /* 0x00000010320d7819 */ /* 0x000fe200000006ff */
[----:B------:R-:W-:Y:S01]  /*7330*/  FFMA.FTZ R2, R39, R10, R2 ;  /* 0x0000000a27027223 */ /* 0x000fe20000010002 */
[----:B------:R-:W-:Y:S01]  /*7340*/  LOP3.LUT R16, R51, 0xffff0000, RZ, 0xc0, !PT ;  /* 0xffff000033107812 */ /* 0x000fe200078ec0ff */
[----:B------:R-:W-:Y:S02]  /*7350*/  @!P1 FADD.FTZ R8, -R8, -RZ ;  /* 0x800000ff08089221 */ /* 0x000fe40000010100 */
[----:B------:R-:W-:Y:S01]  /*7360*/  FFMA.FTZ R3, R30, R11, R3 ;  /* 0x0000000b1e037223 */ /* 0x000fe20000010003 */
[----:B------:R-:W-:Y:S01]  /*7370*/  F2FP.BF16.PACK_AB R0, R2, R0 ;  /* 0x000000000200723e */ /* 0x000fe200000010ff */
[----:B------:R-:W-:Y:S02]  /*7380*/  FFMA.FTZ R4, R41, R12, R4 ;  /* 0x0000000c29047223 */ /* 0x000fe40000010004 */
[----:B------:R-:W-:Y:S02]  /*7390*/  FMUL.FTZ R8, R15, R8 ;  /* 0x000000080f087220 */ /* 0x000fe40000410000 */
[----:B------:R-:W-:Y:S01]  /*73a0*/  IMAD.U32 R15, R51, 0x10000, RZ ;  /* 0x00010000330f7824 */ /* 0x000fe200078e00ff */
[----:B------:R-:W-:Y:S01]  /*73b0*/  F2FP.BF16.PACK_AB R9, R4, R3 ;  /* 0x000000030409723e */ /* 0x000fe200000010ff */
[----:B------:R-:W-:Y:S02]  /*73c0*/  FFMA.FTZ R5, R32, R13, R5 ;  /* 0x0000000d20057223 */ /* 0x000fe40000010005 */
[----:B------:R-:W-:Y:S02]  /*73d0*/  FFMA.FTZ R6, R43, R14, R6 ;  /* 0x0000000e2b067223 */ /* 0x000fe40000010006 */
[----:B------:R-:W-:Y:S02]  /*73e0*/  FFMA.FTZ R7, R34, R15, R7 ;  /* 0x0000000f22077223 */ /* 0x000fe40000010007 */
[----:B------:R-:W-:Y:S01]  /*73f0*/  FFMA.FTZ R8, R45, R16, R8 ;  /* 0x000000102d087223 */ /* 0x000fe20000010008 */
[----:B------:R-:W-:Y:S04]  /*7400*/  F2FP.BF16.PACK_AB R10, R6, R5 ;  /* 0x00000005060a723e */ /* 0x000fe800000010ff */
[----:B------:R-:W-:Y:S02]  /*7410*/  F2FP.BF16.PACK_AB R11, R8, R7 ;  /* 0x00000007080b723e */ /* 0x000fe400000010ff */
[----:B------:R-:W-:Y:S02]  /*7420*/  MOV R8, R0 ;  /* 0x0000000000087202 */ /* 0x000fe40000000f00 */
.L_x_2577:
[----:B------:R-:W-:Y:S05]  /*7430*/  BSYNC B0 ;  /* 0x0000000000007941 */ /* 0x000fea0003800000 */
.L_x_2576:
[----:B-----5:R3:W-:Y:S02]  /*7440*/  ST.E.128 [R160.64+0x180], R8 ;  /* 0x00018008a0007985 */ /* 0x0207e4000c101d06 */
.L_x_2569:
[----:B------:R-:W-:Y:S05]  /*7450*/  BSYNC B1 ;  /* 0x0000000000017941 */ /* 0x000fea0003800000 */
.L_x_2568:
[----:B------:R-:W-:Y:S01]  /*7460*/  BSSY B1, `(.L_x_2578) ;  /* 0x000016e000017945 */ /* 0x000fe20003800000 */
[----:B------:R-:W-:-:S05]  /*7470*/  @!P2 BRA `(.L_x_2579) ;  /* 0x000016c00000a947 */ /* 0x000fca0003800000 */
[C---:B------:R-:W-:Y:S01]  /*7480*/  LEA R58, P0, R84.reuse, R112, 0x1 ;  /* 0x00000070543a7211 */ /* 0x040fe200078008ff */
[----:B------:R-:W-:Y:S03]  /*7490*/  BSSY B0, `(.L_x_2580) ;  /* 0x0000057000007945 */ /* 0x000fe60003800000 */
[----:B------:R-:W-:Y:S02]  /*74a0*/  LEA.HI.X R59, R84, R113, R81, 0x1, P0 ;  /* 0x00000071543b7211 */ /* 0x000fe400000f0c51 */
[----:B------:R-:W-:Y:S03]  /*74b0*/  ISETP.GE.AND P0, PT, R24, R23, PT ;  /* 0x000000171800720c */ /* 0x000fe60003f06270 */
[----:B----4-:R4:W5:Y:S10]  /*74c0*/  LD.E.128 R12, [R58.64] ;  /* 0x000000063a0c7980 */ /* 0x010974000c101d00 */
[----:B------:R-:W-:-:S05]  /*74d0*/  @P0 BRA `(.L_x_2581) ;  /* 0x0000052000000947 */ /* 0x000fca0003800000 */
[----:B---3--:R-:W-:Y:S01]  /*74e0*/  LEA.HI R9, R23, R23, RZ, 0x1 ;  /* 0x0000001717097211 */ /* 0x008fe200078f08ff */
[----:B------:R-:W-:Y:S01]  /*74f0*/  IMAD.MOV.U32 R0, RZ, RZ, RZ ;  /* 0x000000ffff007224 */ /* 0x000fe200078e00ff */
[C---:B--2--5:R-:W-:Y:S01]  /*7500*/  LOP3.LUT R41, R15.reuse, 0xffff0000, RZ, 0xc0, !PT ;  /* 0xffff00000f297812 */ /* 0x064fe200078ec0ff */
        /* <DEDUP_REMOVED lines=12> */
[----:B------:R-:W-:Y:S02]  /*75d0*/  LEA R2, P0, R5, R58, 0x1 ;  /* 0x0000003a05027211 */ /* 0x000fe400078008ff */
[----:B------:R-:W-:Y:S02]  /*75e0*/  IADD3 R11, P2, R145, R0, RZ ;  /* 0x00000000910b7210 */ /* 0x000fe40007f5e0ff */
[----:B------:R-:W-:Y:S02]  /*75f0*/  LEA.HI.X.SX32 R3, R5, R59, 0x1, P0 ;  /* 0x0000003b05037211 */ /* 0x000fe400000f0eff */
[C---:B------:R-:W-:Y:S02]  /*7600*/  LEA R48, P0, R11.reuse, R114, 0x1 ;  /* 0x000000720b307211 */ /* 0x040fe400078008ff */
        /* <DEDUP_REMOVED lines=10> */
[----:B----4-:R2:W4:Y:S02]  /*76b0*/  LD.E.128 R44, [R8.64] ;  /* 0x00000006082c7980 */ /* 0x010524000c101d00 */
[C---:B--2---:R-:W-:Y:S01]  /*76c0*/  IMAD.U32 R8, R7.reuse, 0x10000, RZ ;  /* 0x0001000007087824 */ /* 0x044fe200078e00ff */
[----:B------:R-:W-:Y:S01]  /*76d0*/  LOP3.LUT R10, R7, 0xffff0000, RZ, 0xc0, !PT ;  /* 0xffff0000070a7812 */ /* 0x000fe200078ec0ff */
[C---:B------:R-:W-:Y:S01]  /*76e0*/  IMAD.U32 R0, R4.reuse, 0x10000, RZ ;  /* 0x0001000004007824 */ /* 0x040fe200078e00ff */
[----:B------:R-:W-:Y:S02]  /*76f0*/  LOP3.LUT R2, R4, 0xffff0000, RZ, 0xc0, !PT ;  /* 0xffff000004027812 */ /* 0x000fe400078ec0ff */
[C---:B------:R-:W-:Y:S02]  /*7700*/  SHF.L.U32 R3, R5.reuse, 0x10, RZ ;  /* 0x0000001005037819 */ /* 0x040fe400000006ff */
[----:B------:R-:W-:Y:S01]  /*7710*/  LOP3.LUT R4, R5, 0xffff0000, RZ, 0xc0, !PT ;  /* 0xffff000005047812 */ /* 0x000fe200078ec0ff */
[C---:B------:R-:W-:Y:S01]  /*7720*/  IMAD.U32 R5, R6.reuse, 0x10000, RZ ;  /* 0x0001000006057824 */ /* 0x040fe200078e00ff */
[----:B------:R-:W-:Y:S01]  /*7730*/  LOP3.LUT R6, R6, 0xffff0000, RZ, 0xc0, !PT ;  /* 0xffff000006067812 */ /* 0x000fe200078ec0ff */
[----:B---3--:R-:W-:Y:S01]  /*7740*/  IMAD.U32 R14, R49, 0x10000, RZ ;  /* 0x00010000310e7824 */ /* 0x008fe200078e00ff */
[----:B------:R-:W-:Y:S01]  /*7750*/  SHF.L.U32 R31, R48, 0x10, RZ ;  /* 0x00000010301f7819 */ /* 0x000fe200000006ff */
[----:B------:R-:W-:Y:S01]  /*7760*/  IMAD.U32 R12, R50, 0x10000, RZ ;  /* 0x00010000320c7824 */ /* 0x000fe200078e00ff */
        /* <DEDUP_REMOVED lines=11> */
[----:B------:R-:W-:Y:S01]  /*7820*/  FMUL.FTZ R0, R0, R31 ;  /* 0x0000001f00007220 */ /* 0x000fe20000410000 */
[----:B----4-:R-:W-:Y:S01]  /*7830*/  LOP3.LUT R31, R47, 0xffff0000, RZ, 0xc0, !PT ;  /* 0xffff00002f1f7812 */ /* 0x010fe200078ec0ff */
        /* <DEDUP_REMOVED lines=28> */
.L_x_2581:
[----:B------:R-:W-:Y:S05]  /*7a00*/  BSYNC B0 ;  /* 0x0000000000007941 */ /* 0x000fea0003800000 */
.L_x_2580:
[C---:B--2---:R-:W-:Y:S01]  /*7a10*/  LEA R42, P0, R66.reuse, R160, 0x1 ;  /* 0x000000a0422a7211 */ /* 0x044fe200078008ff */
[----:B------:R-:W-:Y:S03]  /*7a20*/  BSSY B0, `(.L_x_2582) ;  /* 0x000005b000007945 */ /* 0x000fe60003800000 */
[----:B------:R-:W-:Y:S02]  /*7a30*/  LEA.HI.X R43, R66, R161, R67, 0x1, P0 ;  /* 0x000000a1422b7211 */ /* 0x000fe400000f0c43 */
[----:B------:R-:W-:Y:S03]  /*7a40*/  ISETP.GE.AND P0, PT, R20, R23, PT ;  /* 0x000000171400720c */ /* 0x000fe60003f06270 */
[----:B-----5:R2:W-:Y:S04]  /*7a50*/  ST.E.128 [R42.64], R12 ;  /* 0x0000000c2a007985 */ /* 0x0205e8000c101d06 */
[----:B---3--:R2:W5:Y:S06]  /*7a60*/  LD.E.128 R8, [R58.64+0x80] ;  /* 0x000080063a087980 */ /* 0x00856c000c101d00 */
[----:B------:R-:W-:-:S05]  /*7a70*/  @P0 BRA `(.L_x_2583) ;  /* 0x0000055000000947 */ /* 0x000fca0003800000 */
[----:B--2---:R-:W-:Y:S01]  /*7a80*/  LEA.HI R13, R23, R23, RZ, 0x1 ;  /* 0x00000017170d7211 */ /* 0x004fe200078f08ff */
[----:B------:R-:W-:Y:S01]  /*7a90*/  IMAD.MOV.U32 R0, RZ, RZ, RZ ;  /* 0x000000ffff007224 */ /* 0x000fe200078e00ff */
[----:B------:R-:W-:Y:S01]  /*7aa0*/  LEA R6, P0, R85, R112, 0x1 ;  /* 0x0000007055067211 */ /* 0x000fe200078008ff */
[----:B-----5:R-:W-:Y:S01]  /*7ab0*/  IMAD.U32 R16, R9, 0x10000, RZ ;  /* 0x0001000009107824 */ /* 0x020fe200078e00ff */
[----:B------:R-:W-:Y:S01]  /*7ac0*/  SHF.R.S32.HI R13, RZ, 0x1, R13 ;  /* 0x00000001ff0d7819 */ /* 0x000fe2000001140d */
[----:B------:R-:W-:Y:S01]  /*7ad0*/  IMAD.U32 R30, R10, 0x10000, RZ ;  /* 0x000100000a1e7824 */ /* 0x000fe200078e00ff */
[----:B------:R-:W-:Y:S02]  /*7ae0*/  LEA.HI.X R7, R85, R113, R88, 0x1, P0 ;  /* 0x0000007155077211 */ /* 0x000fe400000f0c58 */
[----:B------:R-:W-:Y:S01]  /*7af0*/  ISETP.GE.AND P1, PT, R20, R13, PT ;  /* 0x0000000d1400720c */ /* 0x000fe20003f26270 */
[--C-:B------:R-:W-:Y:S01]  /*7b00*/  IMAD.MOV.U32 R4, RZ, RZ, R13.reuse ;  /* 0x000000ffff047224 */ /* 0x100fe200078e000d */
[----:B------:R-:W-:Y:S02]  /*7b10*/  LOP3.LUT R37, R9, 0xffff0000, RZ, 0xc0, !PT ;  /* 0xffff000009257812 */ /* 0x000fe400078ec0ff */
[C---:B------:R-:W-:Y:S02]  /*7b20*/  SHF.L.U32 R33, R8.reuse, 0x10, RZ ;  /* 0x0000001008217819 */ /* 0x040fe400000006ff */
[----:B------:R-:W-:Y:S02]  /*7b30*/  LOP3.LUT R35, R8, 0xffff0000, RZ, 0xc0, !PT ;  /* 0xffff000008237812 */ /* 0x000fe400078ec0ff */
[----:B------:R-:W-:Y:S02]  /*7b40*/  LOP3.LUT R39, R10, 0xffff0000, RZ, 0xc0, !PT ;  /* 0xffff00000a277812 */ /* 0x000fe400078ec0ff */
[C---:B------:R-:W-:Y:S02]  /*7b50*/  SHF.L.U32 R32, R11.reuse, 0x10, RZ ;  /* 0x000000100b207819 */ /* 0x040fe400000006ff */
[----:B------:R-:W-:Y:S01]  /*7b60*/  LOP3.LUT R41, R11, 0xffff0000, RZ, 0xc0, !PT ;  /* 0xffff00000b297812 */ /* 0x000fe200078ec0ff */
[--C-:B------:R-:W-:Y:S01]  /*7b70*/  @P1 IMAD.MOV R4, RZ, RZ, -R13.reuse ;  /* 0x000000ffff041224 */ /* 0x100fe200078e0a0d */
[----:B------:R-:W-:Y:S04]  /*7b80*/  @P1 IADD3 R0, -R13, RZ, RZ ;  /* 0x000000ff0d001210 */ /* 0x000fe80007ffe1ff */
[----:B------:R-:W-:Y:S02]  /*7b90*/  LEA R2, P0, R4, R6, 0x1 ;  /* 0x0000000604027211 */ /* 0x000fe400078008ff */
[----:B------:R-:W-:Y:S02]  /*7ba0*/  IADD3 R15, P2, R140, R0, RZ ;  /* 0x000000008c0f7210 */ /* 0x000fe40007f5e0ff */
[----:B------:R-:W-:Y:S02]  /*7bb0*/  LEA.HI.X.SX32 R3, R4, R7, 0x1, P0 ;  /* 0x0000000704037211 */ /* 0x000fe400000f0eff */
[C---:B------:R-:W-:Y:S02]  /*7bc0*/  LEA R48, P0, R15.reuse, R114, 0x1 ;  /* 0x000000720f307211 */ /* 0x040fe400078008ff */
[----:B------:R-:W-:Y:S01]  /*7bd0*/  LEA.HI.X.SX32 R0, R0, R129, 0x1, P2 ;  /* 0x0000008100007211 */ /* 0x000fe200010f0eff */
[----:B------:R-:W2:Y:S03]  /*7be0*/  LD.E.128 R4, [R2.64] ;  /* 0x0000000602047980 */ /* 0x000ea6000c101d00 */
[----:B------:R-:W-:Y:S01]  /*7bf0*/  LEA.HI.X R49, R15, R115, R0, 0x1, P0 ;  /* 0x000000730f317211 */ /* 0x000fe200000f0c00 */
[----:B------:R-:W-:Y:S02]  /*7c00*/  IMAD.MOV.U32 R0, RZ, RZ, RZ ;  /* 0x000000ffff007224 */ /* 0x000fe400078e00ff */
[----:B------:R-:W-:Y:S03]  /*7c10*/  @P1 IMAD.MOV R0, RZ, RZ, -R13 ;  /* 0x000000ffff001224 */ /* 0x000fe600078e0a0d */
[----:B------:R-:W3:Y:S02]  /*7c20*/  LD.E.128 R48, [R48.64] ;  /* 0x0000000630307980 */ /* 0x000ee4000c101d00 */
[----:B------:R-:W-:Y:S04]  /*7c30*/  IADD3 R15, P0, R140, R0, RZ ;  /* 0x000000008c0f7210 */ /* 0x000fe80007f1e0ff */
[----:B------:R-:W-:Y:S02]  /*7c40*/  LEA.HI.X.SX32 R0, R0, R129, 0x1, P0 ;  /* 0x0000008100007211 */ /* 0x000fe400000f0eff */
[C---:B------:R-:W-:Y:S04]  /*7c50*/  LEA R12, P0, R15.reuse, R116, 0x1 ;  /* 0x000000740f0c7211 */ /* 0x040fe800078008ff */
[----:B------:R-:W-:Y:S05]  /*7c60*/  LEA.HI.X R13, R15, R117, R0, 0x1, P0 ;  /* 0x000000750f0d7211 */ /* 0x000fea00000f0c00 */
[----:B----4-:R1:W4:Y:S01]  /*7c70*/  LD.E.128 R44, [R12.64] ;  /* 0x000000060c2c7980 */ /* 0x010322000c101d00 */
[C---:B--2---:R-:W-:Y:S01]  /*7c80*/  IMAD.U32 R8, R7.reuse, 0x10000, RZ ;  /* 0x0001000007087824 */ /* 0x044fe200078e00ff */
[----:B------:R-:W-:Y:S01]  /*7c90*/  LOP3.LUT R10, R7, 0xffff0000, RZ, 0xc0, !PT ;  /* 0xffff0000070a7812 */ /* 0x000fe200078ec0ff */
[C---:B------:R-:W-:Y:S01]  /*7ca0*/  IMAD.U32 R0, R4.reuse, 0x10000, RZ ;  /* 0x0001000004007824 */ /* 0x040fe200078e00ff */
[----:B------:R-:W-:Y:S01]  /*7cb0*/  LOP3.LUT R2, R4, 0xffff0000, RZ, 0xc0, !PT ;  /* 0xffff000004027812 */ /* 0x000fe200078ec0ff */
[C---:B------:R-:W-:Y:S01]  /*7cc0*/  IMAD.U32 R3, R5.reuse, 0x10000, RZ ;  /* 0x0001000005037824 */ /* 0x040fe200078e00ff */
[----:B------:R-:W-:Y:S02]  /*7cd0*/  LOP3.LUT R4, R5, 0xffff0000, RZ, 0xc0, !PT ;  /* 0xffff000005047812 */ /* 0x000fe400078ec0ff */
[----:B------:R-:W-:Y:S01]  /*7ce0*/  SHF.L.U32 R5, R6, 0x10, RZ ;  /* 0x0000001006057819 */ /* 0x000fe200000006ff */
[C---:B---3--:R-:W-:Y:S01]  /*7cf0*/  IMAD.U32 R7, R51.reuse, 0x10000, RZ ;  /* 0x0001000033077824 */ /* 0x048fe200078e00ff */
[----:B------:R-:W-:Y:S01]  /*7d00*/  LOP3.LUT R9, R51, 0xffff0000, RZ, 0xc0, !PT ;  /* 0xffff000033097812 */ /* 0x000fe200078ec0ff */
[C---:B------:R-:W-:Y:S01]  /*7d10*/  IMAD.U32 R31, R48.reuse, 0x10000, RZ ;  /* 0x00010000301f7824 */ /* 0x040fe200078e00ff */
[----:B------:R-:W-:Y:S01]  /*7d20*/  LOP3.LUT R15, R48, 0xffff0000, RZ, 0xc0, !PT ;  /* 0xffff0000300f7812 */ /* 0x000fe200078ec0ff */
[----:B------:R-:W-:Y:S01]  /*7d30*/  @!P1 FADD.FTZ R7, -R7, -RZ ;  /* 0x800000ff07079221 */ /* 0x000fe20000010100 */
[----:B------:R-:W-:Y:S01]  /*7d40*/  SHF.L.U32 R14, R49, 0x10, RZ ;  /* 0x00000010310e7819 */ /* 0x000fe200000006ff */
[----:B------:R-:W-:Y:S01]  /*7d50*/  @!P1 FADD.FTZ R9, -R9, -RZ ;  /* 0x800000ff09099221 */ /* 0x000fe20000010100 */
[C---:B------:R-:W-:Y:S01]  /*7d60*/  LOP3.LUT R11, R50.reuse, 0xffff0000, RZ, 0xc0, !PT ;  /* 0xffff0000320b7812 */ /* 0x040fe200078ec0ff */
[----:B------:R-:W-:Y:S01]  /*7d70*/  @!P1 FADD.FTZ R31, -R31, -RZ ;  /* 0x800000ff1f1f9221 */ /* 0x000fe20000010100 */
[----:B-1----:R-:W-:Y:S01]  /*7d80*/  LOP3.LUT R13, R49, 0xffff0000, RZ, 0xc0, !PT ;  /* 0xffff0000310d7812 */ /* 0x002fe200078ec0ff */
[----:B------:R-:W-:Y:S01]  /*7d90*/  IMAD.U32 R12, R50, 0x10000, RZ ;  /* 0x00010000320c7824 */ /* 0x000fe200078e00ff */
[----:B------:R-:W-:Y:S01]  /*7da0*/  LOP3.LUT R6, R6, 0xffff0000, RZ, 0xc0, !PT ;  /* 0xffff000006067812 */ /* 0x000fe200078ec0ff */
[----:B------:R-:W-:Y:S02]  /*7db0*/  @!P1 FADD.FTZ R15, -R15, -RZ ;  /* 0x800000ff0f0f9221 */ /* 0x000fe40000010100 */
[----:B------:R-:W-:Y:S02]  /*7dc0*/  FMUL.FTZ R7, R8, R7 ;  /* 0x0000000708077220 */ /* 0x000fe40000410000 */
[----:B------:R-:W-:Y:S01]  /*7dd0*/  FMUL.FTZ R8, R10, R9 ;  /* 0x000000090a087220 */ /* 0x000fe20000410000 */
[----:B----4-:R-:W-:Y:S01]  /*7de0*/  SHF.L.U32 R9, R44, 0x10, RZ ;  /* 0x000000102c097819 */ /* 0x010fe200000006ff */
[----:B------:R-:W-:Y:S01]  /*7df0*/  @!P1 FADD.FTZ R14, -R14, -RZ ;  /* 0x800000ff0e0e9221 */ /* 0x000fe20000010100 */
[----:B------:R-:W-:Y:S01]  /*7e00*/  LOP3.LUT R10, R44, 0xffff0000, RZ, 0xc0, !PT ;  /* 0xffff00002c0a7812 */ /* 0x000fe200078ec0ff */
[----:B------:R-:W-:Y:S01]  /*7e10*/  FMUL.FTZ R0, R0, R31 ;  /* 0x0000001f00007220 */ /* 0x000fe20000410000 */
[----:B------:R-:W-:Y:S01]  /*7e20*/  LOP3.LUT R31, R47, 0xffff0000, RZ, 0xc0, !PT ;  /* 0xffff00002f1f7812 */ /* 0x000fe200078ec0ff */
[----:B------:R-:W-:Y:S02]  /*7e30*/  @!P1 FADD.FTZ R11, -R11, -RZ ;  /* 0x800000ff0b0b9221 */ /* 0x000fe40000010100 */
[----:B------:R-:W-:Y:S02]  /*7e40*/  @!P1 FADD.FTZ R12, -R12, -RZ ;  /* 0x800000ff0c0c9221 */ /* 0x000fe40000010100 */
[----:B------:R-:W-:Y:S02]  /*7e50*/  @!P1 FADD.FTZ R13, -R13, -RZ ;  /* 0x800000ff0d0d9221 */ /* 0x000fe40000010100 */
[----:B------:R-:W-:Y:S01]  /*7e60*/  FMUL.FTZ R2, R2, R15 ;  /* 0x0000000f02027220 */ /* 0x000fe20000410000 */
[----:B------:R-:W-:Y:S01]  /*7e70*/  SHF.L.U32 R15, R47, 0x10, RZ ;  /* 0x000000102f0f7819 */ /* 0x000fe200000006ff */
[----:B------:R-:W-:Y:S01]  /*7e80*/  FMUL.FTZ R3, R3, R14 ;  /* 0x0000000e03037220 */ /* 0x000fe20000410000 */
[----:B------:R-:W-:Y:S01]  /*7e90*/  LOP3.LUT R14, R46, 0xffff0000, RZ, 0xc0, !PT ;  /* 0xffff00002e0e7812 */ /* 0x000fe200078ec0ff */
[----:B------:R-:W-:Y:S02]  /*7ea0*/  FMUL.FTZ R6, R6, R11 ;  /* 0x0000000b06067220 */ /* 0x000fe40000410000 */
[----:B------:R-:W-:Y:S02]  /*7eb0*/  IMAD.U32 R11, R45, 0x10000, RZ ;  /* 0x000100002d0b7824 */ /* 0x000fe400078e00ff */
[----:B------:R-:W-:Y:S02]  /*7ec0*/  FFMA.FTZ R0, R33, R9, R0 ;  /* 0x0000000921007223 */ /* 0x000fe40000010000 */
[----:B------:R-:W-:Y:S01]  /*7ed0*/  FMUL.FTZ R5, R5, R12 ;  /* 0x0000000c05057220 */ /* 0x000fe20000410000 */
[----:B------:R-:W-:Y:S01]  /*7ee0*/  LOP3.LUT R12, R45, 0xffff0000, RZ, 0xc0, !PT ;  /* 0xffff00002d0c7812 */ /* 0x000fe200078ec0ff */
[----:B------:R-:W-:Y:S02]  /*7ef0*/  FMUL.FTZ R4, R4, R13 ;  /* 0x0000000d04047220 */ /* 0x000fe40000410000 */
        /* <DEDUP_REMOVED lines=11> */
[----:B------:R-:W-:Y:S01]  /*7fb0*/  F2FP.BF16.PACK_AB R11, R8, R7 ;  /* 0x00000007080b723e */ /* 0x000fe200000010ff */
[----:B------:R-:W-:Y:S02]  /*7fc0*/  IMAD.MOV.U32 R8, RZ, RZ, R0 ;  /* 0x000000ffff087224 */ /* 0x000fe400078e0000 */
.L_x_2583:
[----:B------:R-:W-:Y:S05]  /*7fd0*/  BSYNC B0 ;  /* 0x0000000000007941 */ /* 0x000fea0003800000 */
.L_x_2582:
[----:B-----5:R3:W-:Y:S01]  /*7fe0*/  ST.E.128 [R42.64+0x80], R8 ;  /* 0x000080082a007985 */ /* 0x0207e2000c101d06 */
[----:B------:R-:W-:Y:S01]  /*7ff0*/  ISETP.GE.AND P0, PT, R19, R23, PT ;  /* 0x000000171300720c */ /* 0x000fe20003f06270 */
[----:B------:R-:W-:Y:S02]  /*8000*/  BSSY B0, `(.L_x_2584) ;  /* 0x0000057000007945 */ /* 0x000fe40003800000 */
[----:B--2---:R3:W5:Y:S10]  /*8010*/  LD.E.128 R12, [R58.64+0x100] ;  /* 0x000100063a0c7980 */ /* 0x004774000c101d00 */
[----:B------:R-:W-:-:S05]  /*8020*/  @P0 BRA `(.L_x_2585) ;  /* 0x0000054000000947 */ /* 0x000fca0003800000 */
[----:B------:R-:W-:Y:S01]  /*8030*/  LEA.HI R0, R23, R23, RZ, 0x1 ;  /* 0x0000001717007211 */ /* 0x000fe200078f08ff */
[----:B---3--:R-:W-:Y:S01]  /*8040*/  IMAD.MOV.U32 R8, RZ, RZ, RZ ;  /* 0x000000ffff087224 */ /* 0x008fe200078e00ff */
[C---:B------:R-:W-:Y:S01]  /*8050*/  LEA R6, P0, R87.reuse, R112, 0x1 ;  /* 0x0000007057067211 */ /* 0x040fe200078008ff */
[----:B------:R-:W-:Y:S01]  /*8060*/  IMAD.MOV.U32 R10, RZ, RZ, RZ ;  /* 0x000000ffff0a7224 */ /* 0x000fe200078e00ff */
[----:B------:R-:W-:Y:S01]  /*8070*/  SHF.R.S32.HI R0, RZ, 0x1, R0 ;  /* 0x00000001ff007819 */ /* 0x000fe20000011400 */
[C---:B-----5:R-:W-:Y:S01]  /*8080*/  IMAD.U32 R30, R14.reuse, 0x10000, RZ ;  /* 0x000100000e1e7824 */ /* 0x060fe200078e00ff */
[----:B------:R-:W-:Y:S01]  /*8090*/  LEA.HI.X R7, R87, R113, R90, 0x1, P0 ;  /* 0x0000007157077211 */ /* 0x000fe200000f0c5a */
[----:B------:R-:W-:Y:S01]  /*80a0*/  IMAD.U32 R16, R13, 0x10000, RZ ;  /* 0x000100000d107824 */ /* 0x000fe200078e00ff */
[----:B------:R-:W-:Y:S01]  /*80b0*/  ISETP.GE.AND P1, PT, R19, R0, PT ;  /* 0x000000001300720c */ /* 0x000fe20003f26270 */
[--C-:B------:R-:W-:Y:S01]  /*80c0*/  IMAD.MOV.U32 R4, RZ, RZ, R0.reuse ;  /* 0x000000ffff047224 */ /* 0x100fe200078e0000 */
[C---:B------:R-:W-:Y:S02]  /*80d0*/  SHF.L.U32 R32, R15.reuse, 0x10, RZ ;  /* 0x000000100f207819 */ /* 0x040fe400000006ff */
[----:B------:R-:W-:Y:S02]  /*80e0*/  LOP3.LUT R41, R15, 0xffff0000, RZ, 0xc0, !PT ;  /* 0xffff00000f297812 */ /* 0x000fe400078ec0ff */
[----:B------:R-:W-:Y:S02]  /*80f0*/  LOP3.LUT R39, R14, 0xffff0000, RZ, 0xc0, !PT ;  /* 0xffff00000e277812 */ /* 0x000fe400078ec0ff */
[C---:B------:R-:W-:Y:S02]  /*8100*/  SHF.L.U32 R33, R12.reuse, 0x10, RZ ;  /* 0x000000100c217819 */ /* 0x040fe400000006ff */
[----:B------:R-:W-:Y:S02]  /*8110*/  LOP3.LUT R35, R12, 0xffff0000, RZ, 0xc0, !PT ;  /* 0xffff00000c237812 */ /* 0x000fe400078ec0ff */
[----:B------:R-:W-:Y:S01]  /*8120*/  LOP3.LUT R37, R13, 0xffff0000, RZ, 0xc0, !PT ;  /* 0xffff00000d257812 */ /* 0x000fe200078ec0ff */
[--C-:B------:R-:W-:Y:S01]  /*8130*/  @P1 IMAD.MOV R4, RZ, RZ, -R0.reuse ;  /* 0x000000ffff041224 */ /* 0x100fe200078e0a00 */
[----:B------:R-:W-:Y:S01]  /*8140*/  @P1 IADD3 R8, -R0, RZ, RZ ;  /* 0x000000ff00081210 */ /* 0x000fe20007ffe1ff */
[----:B------:R-:W-:Y:S03]  /*8150*/  @P1 IMAD.MOV R10, RZ, RZ, -R0 ;  /* 0x000000ffff0a1224 */ /* 0x000fe600078e0a00 */
[C---:B------:R-:W-:Y:S02]  /*8160*/  LEA R2, P0, R4.reuse, R6, 0x1 ;  /* 0x0000000604027211 */ /* 0x040fe400078008ff */
[----:B------:R-:W-:Y:S02]  /*8170*/  IADD3 R9, P2, R139, R8, RZ ;  /* 0x000000088b097210 */ /* 0x000fe40007f5e0ff */
[----:B------:R-:W-:Y:S02]  /*8180*/  LEA.HI.X.SX32 R3, R4, R7, 0x1, P0 ;  /* 0x0000000704037211 */ /* 0x000fe400000f0eff */
[C---:B------:R-:W-:Y:S02]  /*8190*/  LEA R48, P0, R9.reuse, R114, 0x1 ;  /* 0x0000007209307211 */ /* 0x040fe400078008ff */
[----:B------:R-:W-:Y:S01]  /*81a0*/  LEA.HI.X.SX32 R8, R8, R127, 0x1, P2 ;  /* 0x0000007f08087211 */ /* 0x000fe200010f0eff */
[----:B------:R-:W2:Y:S03]  /*81b0*/  LD.E.128 R4, [R2.64] ;  /* 0x0000000602047980 */ /* 0x000ea6000c101d00 */
[----:B------:R-:W-:Y:S02]  /*81c0*/  LEA.HI.X R49, R9, R115, R8, 0x1, P0 ;  /* 0x0000007309317211 */ /* 0x000fe400000f0c08 */
[----:B------:R-:W-:Y:S04]  /*81d0*/  IADD3 R11, P0, R139, R10, RZ ;  /* 0x0000000a8b0b7210 */ /* 0x000fe80007f1e0ff */
[----:B------:R-:W3:Y:S01]  /*81e0*/  LD.E.128 R48, [R48.64] ;  /* 0x0000000630307980 */ /* 0x000ee2000c101d00 */
[----:B------:R-:W-:Y:S02]  /*81f0*/  LEA.HI.X.SX32 R0, R10, R127, 0x1, P0 ;  /* 0x0000007f0a007211 */ /* 0x000fe400000f0eff */
[C---:B------:R-:W-:Y:S04]  /*8200*/  LEA R8, P0, R11.reuse, R116, 0x1 ;  /* 0x000000740b087211 */ /* 0x040fe800078008ff */
[----:B------:R-:W-:Y:S05]  /*8210*/  LEA.HI.X R9, R11, R117, R0, 0x1, P0 ;  /* 0x000000750b097211 */ /* 0x000fea00000f0c00 */
[----:B----4-:R2:W4:Y:S02]  /*8220*/  LD.E.128 R44, [R8.64] ;  /* 0x00000006082c7980 */ /* 0x010524000c101d00 */
        /* <DEDUP_REMOVED lines=16> */
[----:B------:R-:W-:Y:S01]  /*8330*/  LOP3.LUT R13, R49, 0xffff0000, RZ, 0xc0, !PT ;  /* 0xffff0000310d7812 */ /* 0x000fe200078ec0ff */
        /* <DEDUP_REMOVED lines=35> */
.L_x_2585:
[----:B------:R-:W-:Y:S05]  /*8570*/  BSYNC B0 ;  /* 0x0000000000007941 */ /* 0x000fea0003800000 */
.L_x_2584:
[----:B-----5:R2:W-:Y:S01]  /*8580*/  ST.E.128 [R42.64+0x100], R12 ;  /* 0x0001000c2a007985 */ /* 0x0205e2000c101d06 */
[----:B------:R-:W-:Y:S01]  /*8590*/  ISETP.GE.AND P0, PT, R18, R23, PT ;  /* 0x000000171200720c */ /* 0x000fe20003f06270 */
[----:B------:R-:W-:Y:S02]  /*85a0*/  BSSY B0, `(.L_x_2586) ;  /* 0x0000058000007945 */ /* 0x000fe40003800000 */
[----:B---3--:R2:W5:Y:S10]  /*85b0*/  LD.E.128 R8, [R58.64+0x180] ;  /* 0x000180063a087980 */ /* 0x008574000c101d00 */
        /* <DEDUP_REMOVED lines=18> */
[C---:B------:R-:W-:Y:S02]  /*86e0*/  LEA R2, P0, R4.reuse, R6, 0x1 ;  /* 0x0000000604027211 */ /* 0x040fe400078008ff */
        /* <DEDUP_REMOVED lines=67> */
.L_x_2587:
[----:B------:R-:W-:Y:S05]  /*8b20*/  BSYNC B0 ;  /* 0x0000000000007941 */ /* 0x000fea0003800000 */
.L_x_2586:
[----:B-----5:R3:W-:Y:S02]  /*8b30*/  ST.E.128 [R42.64+0x180], R8 ;  /* 0x000180082a007985 */ /* 0x0207e4000c101d06 */
.L_x_2579:
[----:B------:R-:W-:Y:S05]  /*8b40*/  BSYNC B1 ;  /* 0x0000000000017941 */ /* 0x000fea0003800000 */
.L_x_2578:
[C---:B------:R-:W-:Y:S01]  /*8b50*/  ISETP.GE.AND P0, PT, R74.reuse, R164, PT ;  /* 0x000000a44a00720c */ /* 0x040fe20003f06270 */
[----:B------:R-:W-:Y:S03]  /*8b60*/  BSSY B1, `(.L_x_2588) ;  /* 0x0000170000017945 */ /* 0x000fe60003800000 */
[----:B------:R-:W-:Y:S11]  /*8b70*/  ISETP.GE.AND P0, PT, R74, R144, !P0 ;  /* 0x000000904a00720c */ /* 0x000ff60004706270 */
[----:B------:R-:W-:Y:S02]  /*8b80*/  @!UPT UIADD3 URZ, URZ, URZ, URZ ;  /* 0x0000003f3f3ff290 */ /* 0x000fe4000fffe03f */
[----:B------:R-:W-:-:S05]  /*8b90*/  @!P0 BRA `(.L_x_2589) ;  /* 0x000016c000008947 */ /* 0x000fca0003800000 */
[C---:B--2-4-:R-:W-:Y:S01]  /*8ba0*/  LEA R58, P0, R86.reuse, R112, 0x1 ;  /* 0x00000070563a7211 */ /* 0x054fe200078008ff */
[----:B------:R-:W-:Y:S03]  /*8bb0*/  BSSY B0, `(.L_x_2590) ;  /* 0x0000057000007945 */ /* 0x000fe60003800000 */
[----:B------:R-:W-:Y:S02]  /*8bc0*/  LEA.HI.X R59, R86, R113, R83, 0x1, P0 ;  /* 0x00000071563b7211 */ /* 0x000fe400000f0c53 */
[----:B------:R-:W-:Y:S03]  /*8bd0*/  ISETP.GE.AND P0, PT, R24, R23, PT ;  /* 0x000000171800720c */ /* 0x000fe60003f06270 */
[----:B------:R2:W5:Y:S10]  /*8be0*/  LD.E.128 R12, [R58.64] ;  /* 0x000000063a0c7980 */ /* 0x000574000c101d00 */
[----:B------:R-:W-:-:S05]  /*8bf0*/  @P0 BRA `(.L_x_2591) ;  /* 0x0000052000000947 */ /* 0x000fca0003800000 */
[----:B---3--:R-:W-:Y:S01]  /*8c00*/  LEA.HI R9, R23, R23, RZ, 0x1 ;  /* 0x0000001717097211 */ /* 0x008fe200078f08ff */
        /* <DEDUP_REMOVED lines=27> */
[----:B------:R-:W-:Y:S05]  /*8dc0*/  LEA.HI.X R9, R11, R117, R0, 0x1, P0 ;  /* 0x000000750b097211 */ /* 0x000fea00000f0c00 */
[----:B--2---:R3:W2:Y:S02]  /*8dd0*/  LD.E.128 R44, [R8.64] ;  /* 0x00000006082c7980 */ /* 0x0046a4000c101d00 */
[C---:B---3--:R-:W-:Y:S01]  /*8de0*/  IMAD.U32 R8, R7.reuse, 0x10000, RZ ;  /* 0x0001000007087824 */ /* 0x048fe200078e00ff */
[----:B------:R-:W-:Y:S01]  /*8df0*/  LOP3.LUT R10, R7, 0xffff0000, RZ, 0xc0, !PT ;  /* 0xffff0000070a7812 */ /* 0x000fe200078ec0ff */
[C---:B------:R-:W-:Y:S01]  /*8e00*/  IMAD.U32 R0, R4.reuse, 0x10000, RZ ;  /* 0x0001000004007824 */ /* 0x040fe200078e00ff */
[----:B------:R-:W-:Y:S02]  /*8e10*/  LOP3.LUT R2, R4, 0xffff0000, RZ, 0xc0, !PT ;  /* 0xffff000004027812 */ /* 0x000fe400078ec0ff */
[C---:B------:R-:W-:Y:S02]  /*8e20*/  SHF.L.U32 R3, R5.reuse, 0x10, RZ ;  /* 0x0000001005037819 */ /* 0x040fe400000006ff */
[----:B------:R-:W-:Y:S01]  /*8e30*/  LOP3.LUT R4, R5, 0xffff0000, RZ, 0xc0, !PT ;  /* 0xffff000005047812 */ /* 0x000fe200078ec0ff */
[C---:B------:R-:W-:Y:S01]  /*8e40*/  IMAD.U32 R5, R6.reuse, 0x10000, RZ ;  /* 0x0001000006057824 */ /* 0x040fe200078e00ff */
[----:B------:R-:W-:Y:S01]  /*8e50*/  LOP3.LUT R6, R6, 0xffff0000, RZ, 0xc0, !PT ;  /* 0xffff000006067812 */ /* 0x000fe200078ec0ff */
[----:B----4-:R-:W-:Y:S01]  /*8e60*/  IMAD.U32 R14, R49, 0x10000, RZ ;  /* 0x00010000310e7824 */ /* 0x010fe200078e00ff */
        /* <DEDUP_REMOVED lines=14> */
[----:B--2---:R-:W-:Y:S01]  /*8f50*/  LOP3.LUT R31, R47, 0xffff0000, RZ, 0xc0, !PT ;  /* 0xffff00002f1f7812 */ /* 0x004fe200078ec0ff */
        /* <DEDUP_REMOVED lines=28> */
.L_x_2591:
[----:B------:R-:W-:Y:S05]  /*9120*/  BSYNC B0 ;  /* 0x0000000000007941 */ /* 0x000fea0003800000 */
.L_x_2590:
[C---:B---3--:R-:W-:Y:S01]  /*9130*/  LEA R42, P0, R79.reuse, R160, 0x1 ;  /* 0x000000a04f2a7211 */ /* 0x048fe200078008ff */
[----:B------:R-:W-:Y:S03]  /*9140*/  BSSY B0, `(.L_x_2592) ;  /* 0x000005b000007945 */ /* 0x000fe60003800000 */
[----:B------:R-:W-:Y:S02]  /*9150*/  LEA.HI.X R43, R79, R161, R80, 0x1, P0 ;  /* 0x000000a14f2b7211 */ /* 0x000fe400000f0c50 */
[----:B------:R-:W-:Y:S03]  /*9160*/  ISETP.GE.AND P0, PT, R20, R23, PT ;  /* 0x000000171400720c */ /* 0x000fe60003f06270 */
[----:B-----5:R3:W-:Y:S04]  /*9170*/  ST.E.128 [R42.64], R12 ;  /* 0x0000000c2a007985 */ /* 0x0207e8000c101d06 */
[----:B------:R3:W5:Y:S06]  /*9180*/  LD.E.128 R8, [R58.64+0x80] ;  /* 0x000080063a087980 */ /* 0x00076c000c101d00 */
[----:B------:R-:W-:-:S05]  /*9190*/  @P0 BRA `(.L_x_2593) ;  /* 0x0000055000000947 */ /* 0x000fca0003800000 */
[----:B---3--:R-:W-:Y:S01]  /*91a0*/  LEA.HI R13, R23, R23, RZ, 0x1 ;  /* 0x00000017170d7211 */ /* 0x008fe200078f08ff */
[----:B------:R-:W-:Y:S01]  /*91b0*/  IMAD.MOV.U32 R5, RZ, RZ, RZ ;  /* 0x000000ffff057224 */ /* 0x000fe200078e00ff */
[----:B------:R-:W-:Y:S01]  /*91c0*/  LEA R6, P0, R89, R112, 0x1 ;  /* 0x0000007059067211 */ /* 0x000fe200078008ff */
[----:B------:R-:W-:Y:S01]  /*91d0*/  IMAD.MOV.U32 R31, RZ, RZ, RZ ;  /* 0x000000ffff1f7224 */ /* 0x000fe200078e00ff */
[----:B------:R-:W-:Y:S01]  /*91e0*/  SHF.R.S32.HI R13, RZ, 0x1, R13 ;  /* 0x00000001ff0d7819 */ /* 0x000fe2000001140d */
[----:B-----5:R-:W-:Y:S01]  /*91f0*/  IMAD.U32 R16, R9, 0x10000, RZ ;  /* 0x0001000009107824 */ /* 0x020fe200078e00ff */
[----:B------:R-:W-:Y:S01]  /*9200*/  LEA.HI.X R7, R89, R113, R92, 0x1, P0 ;  /* 0x0000007159077211 */ /* 0x000fe200000f0c5c */
[----:B------:R-:W-:Y:S01]  /*9210*/  IMAD.U32 R30, R10, 0x10000, RZ ;  /* 0x000100000a1e7824 */ /* 0x000fe200078e00ff */
        /* <DEDUP_REMOVED lines=9> */
[----:B------:R-:W-:Y:S01]  /*92b0*/  @P1 IADD3 R5, -R13, RZ, RZ ;  /* 0x000000ff0d051210 */ /* 0x000fe20007ffe1ff */
[----:B------:R-:W-:Y:S03]  /*92c0*/  @P1 IMAD.MOV R31, RZ, RZ, -R13 ;  /* 0x000000ffff1f1224 */ /* 0x000fe600078e0a0d */
[----:B------:R-:W-:Y:S02]  /*92d0*/  LEA R2, P0, R0, R6, 0x1 ;  /* 0x0000000600027211 */ /* 0x000fe400078008ff */
[----:B------:R-:W-:Y:S02]  /*92e0*/  IADD3 R15, P2, R138, R5, RZ ;  /* 0x000000058a0f7210 */ /* 0x000fe40007f5e0ff */
[----:B------:R-:W-:Y:S02]  /*92f0*/  LEA.HI.X.SX32 R3, R0, R7, 0x1, P0 ;  /* 0x0000000700037211 */ /* 0x000fe400000f0eff */
[----:B------:R-:W-:Y:S02]  /*9300*/  LEA.HI.X.SX32 R0, R5, R126, 0x1, P2 ;  /* 0x0000007e05007211 */ /* 0x000fe400010f0eff */
[C---:B------:R-:W-:Y:S01]  /*9310*/  LEA R48, P0, R15.reuse, R114, 0x1 ;  /* 0x000000720f307211 */ /* 0x040fe200078008ff */
[----:B------:R-:W3:Y:S03]  /*9320*/  LD.E.128 R4, [R2.64] ;  /* 0x0000000602047980 */ /* 0x000ee6000c101d00 */
[----:B------:R-:W-:Y:S02]  /*9330*/  LEA.HI.X R49, R15, R115, R0, 0x1, P0 ;  /* 0x000000730f317211 */ /* 0x000fe400000f0c00 */
[----:B------:R-:W-:Y:S04]  /*9340*/  IADD3 R15, P0, R138, R31, RZ ;  /* 0x0000001f8a0f7210 */ /* 0x000fe80007f1e0ff */
[----:B------:R-:W4:Y:S01]  /*9350*/  LD.E.128 R48, [R48.64] ;  /* 0x0000000630307980 */ /* 0x000f22000c101d00 */
[----:B------:R-:W-:Y:S02]  /*9360*/  LEA.HI.X.SX32 R0, R31, R126, 0x1, P0 ;  /* 0x0000007e1f007211 */ /* 0x000fe400000f0eff */
[C---:B------:R-:W-:Y:S04]  /*9370*/  LEA R12, P0, R15.reuse, R116, 0x1 ;  /* 0x000000740f0c7211 */ /* 0x040fe800078008ff */
[----:B------:R-:W-:Y:S05]  /*9380*/  LEA.HI.X R13, R15, R117, R0, 0x1, P0 ;  /* 0x000000750f0d7211 */ /* 0x000fea00000f0c00 */
[----:B--2---:R1:W2:Y:S01]  /*9390*/  LD.E.128 R44, [R12.64] ;  /* 0x000000060c2c7980 */ /* 0x0042a2000c101d00 */
[C---:B---3--:R-:W-:Y:S01]  /*93a0*/  IMAD.U32 R8, R7.reuse, 0x10000, RZ ;  /* 0x0001000007087824 */ /* 0x048fe200078e00ff */
[----:B------:R-:W-:Y:S01]  /*93b0*/  LOP3.LUT R10, R7, 0xffff0000, RZ, 0xc0, !PT ;  /* 0xffff0000070a7812 */ /* 0x000fe200078ec0ff */
[C---:B------:R-:W-:Y:S01]  /*93c0*/  IMAD.U32 R0, R4.reuse, 0x10000, RZ ;  /* 0x0001000004007824 */ /* 0x040fe200078e00ff */
[----:B------:R-:W-:Y:S01]  /*93d0*/  LOP3.LUT R2, R4, 0xffff0000, RZ, 0xc0, !PT ;  /* 0xffff000004027812 */ /* 0x000fe200078ec0ff */
[C---:B------:R-:W-:Y:S01]  /*93e0*/  IMAD.U32 R3, R5.reuse, 0x10000, RZ ;  /* 0x0001000005037824 */ /* 0x040fe200078e00ff */
[----:B------:R-:W-:Y:S02]  /*93f0*/  LOP3.LUT R4, R5, 0xffff0000, RZ, 0xc0, !PT ;  /* 0xffff000005047812 */ /* 0x000fe400078ec0ff */
[----:B------:R-:W-:Y:S01]  /*9400*/  SHF.L.U32 R5, R6, 0x10, RZ ;  /* 0x0000001006057819 */ /* 0x000fe200000006ff */
[C---:B----4-:R-:W-:Y:S01]  /*9410*/  IMAD.U32 R7, R51.reuse, 0x10000, RZ ;  /* 0x0001000033077824 */ /* 0x050fe200078e00ff */
        /* <DEDUP_REMOVED lines=14> */
[----:B--2---:R-:W-:Y:S01]  /*9500*/  SHF.L.U32 R9, R44, 0x10, RZ ;  /* 0x000000102c097819 */ /* 0x004fe200000006ff */
        /* <DEDUP_REMOVED lines=30> */
.L_x_2593:
[----:B------:R-:W-:Y:S05]  /*96f0*/  BSYNC B0 ;  /* 0x0000000000007941 */ /* 0x000fea0003800000 */
.L_x_2592:
[----:B-----5:R4:W-:Y:S01]  /*9700*/  ST.E.128 [R42.64+0x80], R8 ;  /* 0x000080082a007985 */ /* 0x0209e2000c101d06 */
[----:B------:R-:W-:Y:S01]  /*9710*/  ISETP.GE.AND P0, PT, R19, R23, PT ;  /* 0x000000171300720c */ /* 0x000fe20003f06270 */
[----:B------:R-:W-:Y:S02]  /*9720*/  BSSY B0, `(.L_x_2594) ;  /* 0x0000057000007945 */ /* 0x000fe40003800000 */
[----:B---3--:R4:W5:Y:S10]  /*9730*/  LD.E.128 R12, [R58.64+0x100] ;  /* 0x000100063a0c7980 */ /* 0x008974000c101d00 */
[----:B------:R-:W-:-:S05]  /*9740*/  @P0 BRA `(.L_x_2595) ;  /* 0x0000054000000947 */ /* 0x000fca0003800000 */
[----:B------:R-:W-:Y:S01]  /*9750*/  LEA.HI R0, R23, R23, RZ, 0x1 ;  /* 0x0000001717007211 */ /* 0x000fe200078f08ff */
[----:B------:R-:W-:Y:S01]  /*9760*/  IMAD.MOV.U32 R5, RZ, RZ, RZ ;  /* 0x000000ffff057224 */ /* 0x000fe200078e00ff */
        /* <DEDUP_REMOVED lines=17> */
[----:B------:R-:W-:Y:S02]  /*9880*/  LEA R2, P0, R4, R6, 0x1 ;  /* 0x0000000604027211 */ /* 0x000fe400078008ff */
[----:B----4-:R-:W-:Y:S02]  /*9890*/  IADD3 R9, P2, R136, R5, RZ ;  /* 0x0000000588097210 */ /* 0x010fe40007f5e0ff */
        /* <DEDUP_REMOVED lines=10> */
[----:B--2---:R3:W2:Y:S02]  /*9940*/  LD.E.128 R44, [R8.64] ;  /* 0x00000006082c7980 */ /* 0x0046a4000c101d00 */
        /* <DEDUP_REMOVED lines=52> */
.L_x_2595:
[----:B------:R-:W-:Y:S05]  /*9c90*/  BSYNC B0 ;  /* 0x0000000000007941 */ /* 0x000fea0003800000 */
.L_x_2594:
[----:B-----5:R3:W-:Y:S01]  /*9ca0*/  ST.E.128 [R42.64+0x100], R12 ;  /* 0x0001000c2a007985 */ /* 0x0207e2000c101d06 */
[----:B------:R-:W-:Y:S01]  /*9cb0*/  ISETP.GE.AND P0, PT, R18, R23, PT ;  /* 0x000000171200720c */ /* 0x000fe20003f06270 */
[----:B------:R-:W-:Y:S02]  /*9cc0*/  BSSY B0, `(.L_x_2596) ;  /* 0x0000058000007945 */ /* 0x000fe40003800000 */
[----:B----4-:R3:W5:Y:S10]  /*9cd0*/  LD.E.128 R8, [R58.64+0x180] ;  /* 0x000180063a087980 */ /* 0x010774000c101d00 */
        /* <DEDUP_REMOVED lines=86> */
.L_x_2597:
[----:B------:R-:W-:Y:S05]  /*a240*/  BSYNC B0 ;  /* 0x0000000000007941 */ /* 0x000fea0003800000 */
.L_x_2596:
[----:B-----5:R4:W-:Y:S02]  /*a250*/  ST.E.128 [R42.64+0x180], R8 ;  /* 0x000180082a007985 */ /* 0x0209e4000c101d06 */
.L_x_2589:
[----:B------:R-:W-:Y:S05]  /*a260*/  BSYNC B1 ;  /* 0x0000000000017941 */ /* 0x000fea0003800000 */
.L_x_2588:
[C---:B------:R-:W-:Y:S01]  /*a270*/  ISETP.GE.AND P0, PT, R73.reuse, R164, PT ;  /* 0x000000a44900720c */ /* 0x040fe20003f06270 */
[----:B------:R-:W-:Y:S03]  /*a280*/  BSSY B1, `(.L_x_2598) ;  /* 0x0000172000017945 */ /* 0x000fe60003800000 */
[----:B------:R-:W-:Y:S11]  /*a290*/  ISETP.GE.AND P0, PT, R73, R144, !P0 ;  /* 0x000000904900720c */ /* 0x000ff60004706270 */
[----:B------:R-:W-:Y:S02]  /*a2a0*/  @!UPT UIADD3 URZ, URZ, URZ, URZ ;  /* 0x0000003f3f3ff290 */ /* 0x000fe4000fffe03f */
[----:B------:R-:W-:-:S05]  /*a2b0*/  @!P0 BRA `(.L_x_2599) ;  /* 0x000016e000008947 */ /* 0x000fca0003800000 */
[----:B--234-:R-:W-:Y:S01]  /*a2c0*/  IMAD.WIDE.U32 R42, R162, 0x60, R112 ;  /* 0x00000060a22a7825 */ /* 0x01cfe200078e0070 */
[----:B------:R-:W-:Y:S01]  /*a2d0*/  ISETP.GE.AND P0, PT, R24, R23, PT ;  /* 0x000000171800720c */ /* 0x000fe20003f06270 */
[----:B------:R-:W-:Y:S02]  /*a2e0*/  BSSY B0, `(.L_x_2600) ;  /* 0x0000057000007945 */ /* 0x000fe40003800000 */
[----:B------:R-:W-:Y:S05]  /*a2f0*/  IMAD R3, R163, 0x60, RZ ;  /* 0x00000060a3037824 */ /* 0x000fea00078e02ff */
[----:B------:R-:W-:Y:S05]  /*a300*/  IADD3 R43, R43, R3, RZ ;  /* 0x000000032b2b7210 */ /* 0x000fea0007ffe0ff */
[----:B------:R2:W5:Y:S01]  /*a310*/  LD.E.128 R12, [R42.64] ;  /* 0x000000062a0c7980 */ /* 0x000562000c101d00 */
        /* <DEDUP_REMOVED lines=83> */
.L_x_2601:
[----:B------:R-:W-:Y:S05]  /*a850*/  BSYNC B0 ;  /* 0x0000000000007941 */ /* 0x000fea0003800000 */
.L_x_2600:
[----:B------:R-:W-:Y:S01]  /*a860*/  IMAD.WIDE.U32 R58, R168, 0x60, R160 ;  /* 0x00000060a83a7825 */ /* 0x000fe200078e00a0 */
[----:B------:R-:W-:Y:S01]  /*a870*/  ISETP.GE.AND P0, PT, R20, R23, PT ;  /* 0x000000171400720c */ /* 0x000fe20003f06270 */
[----:B------:R-:W-:Y:S02]  /*a880*/  BSSY B0, `(.L_x_2602) ;  /* 0x000005b000007945 */ /* 0x000fe40003800000 */
[----:B------:R-:W-:Y:S05]  /*a890*/  IMAD R3, R169, 0x60, RZ ;  /* 0x00000060a9037824 */ /* 0x000fea00078e02ff */
[----:B------:R-:W-:Y:S05]  /*a8a0*/  IADD3 R59, R59, R3, RZ ;  /* 0x000000033b3b7210 */ /* 0x000fea0007ffe0ff */
[----:B-----5:R3:W-:Y:S04]  /*a8b0*/  ST.E.128 [R58.64], R12 ;  /* 0x0000000c3a007985 */ /* 0x0207e8000c101d06 */
[----:B------:R3:W5:Y:S01]  /*a8c0*/  LD.E.128 R8, [R42.64+0x80] ;  /* 0x000080062a087980 */ /* 0x000762000c101d00 */
[----:B------:R-:W-:-:S05]  /*a8d0*/  @P0 BRA `(.L_x_2603) ;  /* 0x0000055000000947 */ /* 0x000fca0003800000 */
[----:B---3--:R-:W-:Y:S01]  /*a8e0*/  LEA.HI R13, R23, R23, RZ, 0x1 ;  /* 0x00000017170d7211 */ /* 0x008fe200078f08ff */
[----:B------:R-:W-:Y:S01]  /*a8f0*/  IMAD.MOV.U32 R0, RZ, RZ, RZ ;  /* 0x000000ffff007224 */ /* 0x000fe200078e00ff */
[----:B------:R-:W-:Y:S01]  /*a900*/  IADD3 R6, P0, R112, R104, RZ ;  /* 0x0000006870067210 */ /* 0x000fe20007f1e0ff */
[C---:B-----5:R-:W-:Y:S01]  /*a910*/  IMAD.U32 R33, R8.reuse, 0x10000, RZ ;  /* 0x0001000008217824 */ /* 0x060fe200078e00ff */
[----:B------:R-:W-:Y:S01]  /*a920*/  SHF.R.S32.HI R13, RZ, 0x1, R13 ;  /* 0x00000001ff0d7819 */ /* 0x000fe2000001140d */
[----:B------:R-:W-:Y:S01]  /*a930*/  IMAD.U32 R16, R9, 0x10000, RZ ;  /* 0x0001000009107824 */ /* 0x000fe200078e00ff */
[----:B------:R-:W-:Y:S01]  /*a940*/  LOP3.LUT R35, R8, 0xffff0000, RZ, 0xc0, !PT ;  /* 0xffff000008237812 */ /* 0x000fe200078ec0ff */
[----:B------:R-:W-:Y:S01]  /*a950*/  IMAD.X R7, R113, 0x1, R103, P0 ;  /* 0x0000000171077824 */ /* 0x000fe200000e0667 */
[----:B------:R-:W-:Y:S01]  /*a960*/  ISETP.GE.AND P1, PT, R20, R13, PT ;  /* 0x0000000d1400720c */ /* 0x000fe20003f26270 */
[--C-:B------:R-:W-:Y:S01]  /*a970*/  IMAD.MOV.U32 R4, RZ, RZ, R13.reuse ;  /* 0x000000ffff047224 */ /* 0x100fe200078e000d */
[----:B------:R-:W-:Y:S01]  /*a980*/  LOP3.LUT R37, R9, 0xffff0000, RZ, 0xc0, !PT ;  /* 0xffff000009257812 */ /* 0x000fe200078ec0ff */
[C---:B------:R-:W-:Y:S01]  /*a990*/  IMAD.U32 R32, R11.reuse, 0x10000, RZ ;  /* 0x000100000b207824 */ /* 0x040fe200078e00ff */
[C---:B------:R-:W-:Y:S02]  /*a9a0*/  SHF.L.U32 R30, R10.reuse, 0x10, RZ ;  /* 0x000000100a1e7819 */ /* 0x040fe400000006ff */
[----:B------:R-:W-:Y:S02]  /*a9b0*/  LOP3.LUT R39, R10, 0xffff0000, RZ, 0xc0, !PT ;  /* 0xffff00000a277812 */ /* 0x000fe400078ec0ff */
[----:B------:R-:W-:Y:S05]  /*a9c0*/  LOP3.LUT R41, R11, 0xffff0000, RZ, 0xc0, !PT ;  /* 0xffff00000b297812 */ /* 0x000fea00078ec0ff */
[----:B------:R-:W-:Y:S01]  /*a9d0*/  @P1 IMAD.MOV R0, RZ, RZ, -R13 ;  /* 0x000000ffff001224 */ /* 0x000fe200078e0a0d */
[----:B------:R-:W-:Y:S04]  /*a9e0*/  @P1 IADD3 R4, -R13, RZ, RZ ;  /* 0x000000ff0d041210 */ /* 0x000fe80007ffe1ff */
[C---:B------:R-:W-:Y:S02]  /*a9f0*/  LEA R2, P0, R4.reuse, R6, 0x1 ;  /* 0x0000000604027211 */ /* 0x040fe400078008ff */
        /* <DEDUP_REMOVED lines=13> */
[----:B--2---:R1:W2:Y:S01]  /*aad0*/  LD.E.128 R44, [R12.64] ;  /* 0x000000060c2c7980 */ /* 0x0042a2000c101d00 */
        /* <DEDUP_REMOVED lines=10> */
[----:B-1----:R-:W-:Y:S01]  /*ab80*/  IMAD.U32 R12, R50, 0x10000, RZ ;  /* 0x00010000320c7824 */ /* 0x002fe200078e00ff */
        /* <DEDUP_REMOVED lines=10> */
[----:B------:R-:W-:Y:S01]  /*ac30*/  FMUL.FTZ R0, R0, R31 ;  /* 0x0000001f00007220 */ /* 0x000fe20000410000 */
[----:B--2---:R-:W-:Y:S01]  /*ac40*/  LOP3.LUT R31, R47, 0xffff0000, RZ, 0xc0, !PT ;  /* 0xffff00002f1f7812 */ /* 0x004fe200078ec0ff */
[----:B------:R-:W-:Y:S02]  /*ac50*/  @!P1 FADD.FTZ R11, -R11, -RZ ;  /* 0x800000ff0b0b9221 */ /* 0x000fe40000010100 */
[----:B------:R-:W-:Y:S02]  /*ac60*/  FMUL.FTZ R7, R8, R7 ;  /* 0x0000000708077220 */ /* 0x000fe40000410000 */
[----:B------:R-:W-:Y:S01]  /*ac70*/  FMUL.FTZ R8, R10, R9 ;  /* 0x000000090a087220 */ /* 0x000fe20000410000 */
[C---:B------:R-:W-:Y:S01]  /*ac80*/  LOP3.LUT R10, R44.reuse, 0xffff0000, RZ, 0xc0, !PT ;  /* 0xffff00002c0a7812 */ /* 0x040fe200078ec0ff */
[----:B------:R-:W-:Y:S02]  /*ac90*/  IMAD.U32 R9, R44, 0x10000, RZ ;  /* 0x000100002c097824 */ /* 0x000fe400078e00ff */
        /* <DEDUP_REMOVED lines=25> */
.L_x_2603:
[----:B------:R-:W-:Y:S05]  /*ae30*/  BSYNC B0 ;  /* 0x0000000000007941 */ /* 0x000fea0003800000 */
.L_x_2602:
[----:B-----5:R4:W-:Y:S01]  /*ae40*/  ST.E.128 [R58.64+0x80], R8 ;  /* 0x000080083a007985 */ /* 0x0209e2000c101d06 */
[----:B------:R-:W-:Y:S01]  /*ae50*/  ISETP.GE.AND P0, PT, R19, R23, PT ;  /* 0x000000171300720c */ /* 0x000fe20003f06270 */
[----:B------:R-:W-:Y:S02]  /*ae60*/  BSSY B0, `(.L_x_2604) ;  /* 0x0000057000007945 */ /* 0x000fe40003800000 */
[----:B---3--:R4:W5:Y:S10]  /*ae70*/  LD.E.128 R12, [R42.64+0x100] ;  /* 0x000100062a0c7980 */ /* 0x008974000c101d00 */
[----:B------:R-:W-:-:S05]  /*ae80*/  @P0 BRA `(.L_x_2605) ;  /* 0x0000054000000947 */ /* 0x000fca0003800000 */
[----:B------:R-:W-:Y:S01]  /*ae90*/  LEA.HI R0, R23, R23, RZ, 0x1 ;  /* 0x0000001717007211 */ /* 0x000fe200078f08ff */
[----:B-----5:R-:W-:Y:S01]  /*aea0*/  IMAD.U32 R32, R15, 0x10000, RZ ;  /* 0x000100000f207824 */ /* 0x020fe200078e00ff */
[----:B------:R-:W-:Y:S01]  /*aeb0*/  IADD3 R6, P0, R112, R106, RZ ;  /* 0x0000006a70067210 */ /* 0x000fe20007f1e0ff */
[----:B------:R-:W-:Y:S01]  /*aec0*/  IMAD.U32 R33, R12, 0x10000, RZ ;  /* 0x000100000c217824 */ /* 0x000fe200078e00ff */
[----:B------:R-:W-:Y:S01]  /*aed0*/  SHF.R.S32.HI R0, RZ, 0x1, R0 ;  /* 0x00000001ff007819 */ /* 0x000fe20000011400 */
[----:B------:R-:W-:Y:S01]  /*aee0*/  IMAD.U32 R30, R14, 0x10000, RZ ;  /* 0x000100000e1e7824 */ /* 0x000fe200078e00ff */
[----:B----4-:R-:W-:Y:S01]  /*aef0*/  MOV R8, RZ ;  /* 0x000000ff00087202 */ /* 0x010fe20000000f00 */
[----:B------:R-:W-:Y:S01]  /*af00*/  IMAD.X R7, R113, 0x1, R105, P0 ;  /* 0x0000000171077824 */ /* 0x000fe200000e0669 */
[----:B------:R-:W-:Y:S01]  /*af10*/  ISETP.GE.AND P1, PT, R19, R0, PT ;  /* 0x000000001300720c */ /* 0x000fe20003f26270 */
[--C-:B------:R-:W-:Y:S01]  /*af20*/  IMAD.MOV.U32 R4, RZ, RZ, R0.reuse ;  /* 0x000000ffff047224 */ /* 0x100fe200078e0000 */
[----:B------:R-:W-:Y:S02]  /*af30*/  MOV R10, RZ ;  /* 0x000000ff000a7202 */ /* 0x000fe40000000f00 */
[----:B------:R-:W-:Y:S02]  /*af40*/  LOP3.LUT R41, R15, 0xffff0000, RZ, 0xc0, !PT ;  /* 0xffff00000f297812 */ /* 0x000fe400078ec0ff */
[----:B------:R-:W-:Y:S02]  /*af50*/  LOP3.LUT R35, R12, 0xffff0000, RZ, 0xc0, !PT ;  /* 0xffff00000c237812 */ /* 0x000fe400078ec0ff */
[----:B------:R-:W-:Y:S02]  /*af60*/  LOP3.LUT R39, R14, 0xffff0000, RZ, 0xc0, !PT ;  /* 0xffff00000e277812 */ /* 0x000fe400078ec0ff */
[C---:B------:R-:W-:Y:S02]  /*af70*/  SHF.L.U32 R16, R13.reuse, 0x10, RZ ;  /* 0x000000100d107819 */ /* 0x040fe400000006ff */
[----:B------:R-:W-:Y:S01]  /*af80*/  LOP3.LUT R37, R13, 0xffff0000, RZ, 0xc0, !PT ;  /* 0xffff00000d257812 */ /* 0x000fe200078ec0ff */
[--C-:B------:R-:W-:Y:S02]  /*af90*/  @P1 IMAD.MOV R4, RZ, RZ, -R0.reuse ;  /* 0x000000ffff041224 */ /* 0x100fe400078e0a00 */
[--C-:B------:R-:W-:Y:S02]  /*afa0*/  @P1 IMAD.MOV R8, RZ, RZ, -R0.reuse ;  /* 0x000000ffff081224 */ /* 0x100fe400078e0a00 */
[----:B------:R-:W-:Y:S01]  /*afb0*/  @P1 IMAD.MOV R10, RZ, RZ, -R0 ;  /* 0x000000ffff0a1224 */ /* 0x000fe200078e0a00 */
[C---:B------:R-:W-:Y:S02]  /*afc0*/  LEA R2, P0, R4.reuse, R6, 0x1 ;  /* 0x0000000604027211 */ /* 0x040fe400078008ff */
[----:B------:R-:W-:Y:S02]  /*afd0*/  IADD3 R9, P2, R133, R8, RZ ;  /* 0x0000000885097210 */ /* 0x000fe40007f5e0ff */
[----:B------:R-:W-:Y:S02]  /*afe0*/  LEA.HI.X.SX32 R3, R4, R7, 0x1, P0 ;  /* 0x0000000704037211 */ /* 0x000fe400000f0eff */
[C---:B------:R-:W-:Y:S02]  /*aff0*/  LEA R48, P0, R9.reuse, R114, 0x1 ;  /* 0x0000007209307211 */ /* 0x040fe400078008ff */
[----:B------:R-:W-:Y:S01]  /*b000*/  LEA.HI.X.SX32 R8, R8, R121, 0x1, P2 ;  /* 0x0000007908087211 */ /* 0x000fe200010f0eff */
        /* <DEDUP_REMOVED lines=8> */
[----:B---3--:R-:W-:Y:S01]  /*b090*/  IMAD.U32 R3, R5, 0x10000, RZ ;  /* 0x0001000005037824 */ /* 0x008fe200078e00ff */
[C---:B-1----:R-:W-:Y:S02]  /*b0a0*/  SHF.L.U32 R8, R7.reuse, 0x10, RZ ;  /* 0x0000001007087819 */ /* 0x042fe400000006ff */
[----:B------:R-:W-:Y:S02]  /*b0b0*/  LOP3.LUT R10, R7, 0xffff0000, RZ, 0xc0, !PT ;  /* 0xffff0000070a7812 */ /* 0x000fe400078ec0ff */
[C---:B------:R-:W-:Y:S02]  /*b0c0*/  SHF.L.U32 R0, R4.reuse, 0x10, RZ ;  /* 0x0000001004007819 */ /* 0x040fe400000006ff */
[----:B------:R-:W-:Y:S01]  /*b0d0*/  LOP3.LUT R2, R4, 0xffff0000, RZ, 0xc0, !PT ;  /* 0xffff000004027812 */ /* 0x000fe200078ec0ff */
[C---:B----4-:R-:W-:Y:S01]  /*b0e0*/  IMAD.U32 R31, R48.reuse, 0x10000, RZ ;  /* 0x00010000301f7824 */ /* 0x050fe200078e00ff */
[C---:B------:R-:W-:Y:S01]  /*b0f0*/  LOP3.LUT R9, R51.reuse, 0xffff0000, RZ, 0xc0, !PT ;  /* 0xffff000033097812 */ /* 0x040fe200078ec0ff */
[----:B------:R-:W-:Y:S01]  /*b100*/  IMAD.U32 R7, R51, 0x10000, RZ ;  /* 0x0001000033077824 */ /* 0x000fe200078e00ff */
[----:B------:R-:W-:Y:S01]  /*b110*/  LOP3.LUT R15, R48, 0xffff0000, RZ, 0xc0, !PT ;  /* 0xffff0000300f7812 */ /* 0x000fe200078ec0ff */
[----:B------:R-:W-:Y:S01]  /*b120*/  IMAD.U32 R14, R49, 0x10000, RZ ;  /* 0x00010000310e7824 */ /* 0x000fe200078e00ff */
[C---:B------:R-:W-:Y:S01]  /*b130*/  LOP3.LUT R11, R50.reuse, 0xffff0000, RZ, 0xc0, !PT ;  /* 0xffff0000320b7812 */ /* 0x040fe200078ec0ff */
        /* <DEDUP_REMOVED lines=41> */
.L_x_2605:
[----:B------:R-:W-:Y:S05]  /*b3d0*/  BSYNC B0 ;  /* 0x0000000000007941 */ /* 0x000fea0003800000 */
.L_x_2604:
[----:B-----5:R3:W-:Y:S01]  /*b3e0*/  ST.E.128 [R58.64+0x100], R12 ;  /* 0x0001000c3a007985 */ /* 0x0207e2000c101d06 */
[----:B------:R-:W-:Y:S01]  /*b3f0*/  ISETP.GE.AND P0, PT, R18, R23, PT ;  /* 0x000000171200720c */ /* 0x000fe20003f06270 */
[----:B------:R-:W-:Y:S02]  /*b400*/  BSSY B0, `(.L_x_2606) ;  /* 0x0000058000007945 */ /* 0x000fe40003800000 */
[----:B----4-:R3:W5:Y:S10]  /*b410*/  LD.E.128 R8, [R42.64+0x180] ;  /* 0x000180062a087980 */ /* 0x010774000c101d00 */
[----:B------:R-:W-:-:S05]  /*b420*/  @P0 BRA `(.L_x_2607) ;  /* 0x0000055000000947 */ /* 0x000fca0003800000 */
[----:B---3--:R-:W-:Y:S01]  /*b430*/  LEA.HI R13, R23, R23, RZ, 0x1 ;  /* 0x00000017170d7211 */ /* 0x008fe200078f08ff */
[----:B------:R-:W-:Y:S01]  /*b440*/  IMAD.MOV.U32 R5, RZ, RZ, RZ ;  /* 0x000000ffff057224 */ /* 0x000fe200078e00ff */
[----:B------:R-:W-:Y:S01]  /*b450*/  IADD3 R6, P0, R112, R108, RZ ;  /* 0x0000006c70067210 */ /* 0x000fe20007f1e0ff */
[----:B------:R-:W-:Y:S01]  /*b460*/  IMAD.MOV.U32 R31, RZ, RZ, RZ ;  /* 0x000000ffff1f7224 */ /* 0x000fe200078e00ff */
[----:B------:R-:W-:Y:S01]  /*b470*/  SHF.R.S32.HI R13, RZ, 0x1, R13 ;  /* 0x00000001ff0d7819 */ /* 0x000fe2000001140d */
[----:B-----5:R-:W-:Y:S01]  /*b480*/  IMAD.U32 R16, R9, 0x10000, RZ ;  /* 0x0001000009107824 */ /* 0x020fe200078e00ff */
        /* <DEDUP_REMOVED lines=10> */
[C---:B------:R-:W-:Y:S02]  /*b530*/  @P1 IADD3 R0, -R13.reuse, RZ, RZ ;  /* 0x000000ff0d001210 */ /* 0x040fe40007ffe1ff */
[----:B------:R-:W-:Y:S02]  /*b540*/  @P1 IADD3 R31, -R13, RZ, RZ ;  /* 0x000000ff0d1f1210 */ /* 0x000fe40007ffe1ff */
        /* <DEDUP_REMOVED lines=20> */
[----:B------:R-:W-:Y:S01]  /*b690*/  IMAD.U32 R5, R6, 0x10000, RZ ;  /* 0x0001000006057824 */ /* 0x000fe200078e00ff */
[----:B----4-:R-:W-:Y:S01]  /*b6a0*/  SHF.L.U32 R23, R44, 0x10, RZ ;  /* 0x000000102c177819 */ /* 0x010fe200000006ff */
[----:B------:R-:W-:Y:S01]  /*b6b0*/  IMAD.U32 R14, R45, 0x10000, RZ ;  /* 0x000100002d0e7824 */ /* 0x000fe200078e00ff */
[C---:B------:R-:W-:Y:S01]  /*b6c0*/  SHF.L.U32 R7, R47.reuse, 0x10, RZ ;  /* 0x000000102f077819 */ /* 0x040fe200000006ff */
[----:B--2---:R-:W-:Y:S01]  /*b6d0*/  IMAD.U32 R12, R46, 0x10000, RZ ;  /* 0x000100002e0c7824 */ /* 0x004fe200078e00ff */
        /* <DEDUP_REMOVED lines=11> */
[----:B------:R-:W-:Y:S02]  /*b790*/  FMUL.FTZ R0, R0, R23 ;  /* 0x0000001700007220 */ /* 0x000fe40000410000 */
        /* <DEDUP_REMOVED lines=30> */
.L_x_2607:
[----:B------:R-:W-:Y:S05]  /*b980*/  BSYNC B0 ;  /* 0x0000000000007941 */ /* 0x000fea0003800000 */
.L_x_2606:
[----:B-----5:R4:W-:Y:S02]  /*b990*/  ST.E.128 [R58.64+0x180], R8 ;  /* 0x000180083a007985 */ /* 0x0209e4000c101d06 */
.L_x_2599:
[----:B------:R-:W-:Y:S05]  /*b9a0*/  BSYNC B1 ;  /* 0x0000000000017941 */ /* 0x000fea0003800000 */
.L_x_2598:
[----:B------:R-:W5:Y:S02]  /*b9b0*/  LD.E R3, [R28.64+0xd0] ;  /* 0x0000d0061c037980 */ /* 0x000f64000c101900 */
[----:B-----5:R-:W-:Y:S05]  /*b9c0*/  IMAD.U32 R3, R3, -0x20, RZ ;  /* 0xffffffe003037824 */ /* 0x020fea00078e00ff */
[C---:B------:R-:W-:Y:S02]  /*b9d0*/  LEA R116, P1, R3.reuse, R116, 0x1 ;  /* 0x0000007403747211 */ /* 0x040fe400078208ff */
[C---:B------:R-:W-:Y:S02]  /*b9e0*/  LEA R114, P0, R3.reuse, R114, 0x1 ;  /* 0x0000007203727211 */ /* 0x040fe400078008ff */
[C---:B------:R-:W-:Y:S02]  /*b9f0*/  LEA.HI.X.SX32 R117, R3.reuse, R117, 0x1, P1 ;  /* 0x0000007503757211 */ /* 0x040fe400008f0eff */
[----:B------:R-:W-:Y:S01]  /*ba00*/  LEA.HI.X.SX32 R115, R3, R115, 0x1, P0 ;  /* 0x0000007303737211 */ /* 0x000fe200000f0eff */
[----:B------:R-:W-:-:S05]  /*ba10*/  BRA `(.L_x_2567) ;  /* 0x0000034000007947 */ /* 0x000fca0003800000 */
.L_x_2557:
[----:B----4-:R-:W2:Y:S01]  /*ba20*/  @P3 LD.E.128 R36, [R112.64] ;  /* 0x0000000670243980 */ /* 0x010ea2000c101d00 */
[C---:B------:R-:W-:Y:S04]  /*ba30*/  @P2 LEA R42, P0, R84.reuse, R112, 0x1 ;  /* 0x00000070542a2211 */ /* 0x040fe800078008ff */
[----:B------:R-:W-:Y:S02]  /*ba40*/  @P2 LEA.HI.X R43, R84, R113, R81, 0x1, P0 ;  /* 0x00000071542b2211 */ /* 0x000fe400000f0c51 */
[C---:B------:R-:W-:Y:S04]  /*ba50*/  @P2 LEA R40, P0, R66.reuse, R160, 0x1 ;  /* 0x000000a042282211 */ /* 0x040fe800078008ff */
[----:B------:R-:W-:Y:S02]  /*ba60*/  @P2 LEA.HI.X R41, R66, R161, R67, 0x1, P0 ;  /* 0x000000a142292211 */ /* 0x000fe400000f0c43 */
[C---:B------:R-:W-:Y:S04]  /*ba70*/  ISETP.GE.AND P0, PT, R74.reuse, R164, PT ;  /* 0x000000a44a00720c */ /* 0x040fe80003f06270 */
[----:B------:R-:W-:Y:S11]  /*ba80*/  ISETP.GE.AND P0, PT, R74, R144, !P0 ;  /* 0x000000904a00720c */ /* 0x000ff60004706270 */
[----:B------:R-:W-:Y:S02]  /*ba90*/  @!UPT UIADD3 URZ, URZ, URZ, URZ ;  /* 0x0000003f3f3ff290 */ /* 0x000fe4000fffe03f */
[C---:B------:R-:W-:Y:S04]  /*baa0*/  @P0 LEA R30, P1, R86.reuse, R112, 0x1 ;  /* 0x00000070561e0211 */ /* 0x040fe800078208ff */
[----:B------:R-:W-:Y:S02]  /*bab0*/  @P0 LEA.HI.X R31, R86, R113, R83, 0x1, P1 ;  /* 0x00000071561f0211 */ /* 0x000fe400008f0c53 */
[C---:B------:R-:W-:Y:S04]  /*bac0*/  @P0 LEA R2, P1, R79.reuse, R160, 0x1 ;  /* 0x000000a04f020211 */ /* 0x040fe800078208ff */
[----:B------:R-:W-:Y:S02]  /*bad0*/  @P0 LEA.HI.X R3, R79, R161, R80, 0x1, P1 ;  /* 0x000000a14f030211 */ /* 0x000fe400008f0c50 */
[C---:B------:R-:W-:Y:S04]  /*bae0*/  ISETP.GE.AND P1, PT, R73.reuse, R164, PT ;  /* 0x000000a44900720c */ /* 0x040fe80003f26270 */
[----:B------:R-:W-:Y:S11]  /*baf0*/  ISETP.GE.AND P1, PT, R73, R144, !P1 ;  /* 0x000000904900720c */ /* 0x000ff60004f26270 */
[----:B------:R-:W-:Y:S02]  /*bb00*/  @!UPT UIADD3 URZ, URZ, URZ, URZ ;  /* 0x0000003f3f3ff290 */ /* 0x000fe4000fffe03f */
[----:B------:R-:W-:Y:S01]  /*bb10*/  @P1 IMAD R0, R163, 0x60, RZ ;  /* 0x00000060a3001824 */ /* 0x000fe200078e02ff */
[----:B--2---:R-:W-:Y:S04]  /*bb20*/  @P3 ST.E.128 [R160.64], R36 ;  /* 0x00000024a0003985 */ /* 0x004fe8000c101d06 */
[----:B------:R-:W2:Y:S04]  /*bb30*/  @P3 LD.E.128 R8, [R112.64+0x80] ;  /* 0x0000800670083980 */ /* 0x000ea8000c101d00 */
[----:B--2---:R1:W-:Y:S04]  /*bb40*/  @P3 ST.E.128 [R160.64+0x80], R8 ;  /* 0x00008008a0003985 */ /* 0x0043e8000c101d06 */
[----:B------:R-:W2:Y:S04]  /*bb50*/  @P3 LD.E.128 R4, [R112.64+0x100] ;  /* 0x0001000670043980 */ /* 0x000ea8000c101d00 */
[----:B--2---:R2:W-:Y:S04]  /*bb60*/  @P3 ST.E.128 [R160.64+0x100], R4 ;  /* 0x00010004a0003985 */ /* 0x0045e8000c101d06 */
[----:B------:R-:W3:Y:S04]  /*bb70*/  @P3 LD.E.128 R32, [R112.64+0x180] ;  /* 0x0001800670203980 */ /* 0x000ee8000c101d00 */
[----:B---3--:R3:W-:Y:S04]  /*bb80*/  @P3 ST.E.128 [R160.64+0x180], R32 ;  /* 0x00018020a0003985 */ /* 0x0087e8000c101d06 */
[----:B------:R-:W4:Y:S04]  /*bb90*/  @P2 LD.E.128 R12, [R42.64] ;  /* 0x000000062a0c2980 */ /* 0x000f28000c101d00 */
[----:B----4-:R-:W-:Y:S04]  /*bba0*/  @P2 ST.E.128 [R40.64], R12 ;  /* 0x0000000c28002985 */ /* 0x010fe8000c101d06 */
[----:B-1----:R-:W4:Y:S04]  /*bbb0*/  @P2 LD.E.128 R8, [R42.64+0x80] ;  /* 0x000080062a082980 */ /* 0x002f28000c101d00 */
[----:B----4-:R-:W-:Y:S04]  /*bbc0*/  @P2 ST.E.128 [R40.64+0x80], R8 ;  /* 0x0000800828002985 */ /* 0x010fe8000c101d06 */
[----:B--2---:R-:W2:Y:S04]  /*bbd0*/  @P2 LD.E.128 R4, [R42.64+0x100] ;  /* 0x000100062a042980 */ /* 0x004ea8000c101d00 */
[----:B--2---:R-:W-:Y:S04]  /*bbe0*/  @P2 ST.E.128 [R40.64+0x100], R4 ;  /* 0x0001000428002985 */ /* 0x004fe8000c101d06 */
[----:B------:R-:W2:Y:S04]  /*bbf0*/  @P2 LD.E.128 R36, [R42.64+0x180] ;  /* 0x000180062a242980 */ /* 0x000ea8000c101d00 */
[----:B--2---:R1:W-:Y:S04]  /*bc00*/  @P2 ST.E.128 [R40.64+0x180], R36 ;  /* 0x0001802428002985 */ /* 0x0043e8000c101d06 */
[----:B---3--:R-:W2:Y:S01]  /*bc10*/  @P0 LD.E.128 R32, [R30.64] ;  /* 0x000000061e200980 */ /* 0x008ea2000c101d00 */
[----:B-1----:R-:W-:Y:S04]  /*bc20*/  @P1 IMAD.WIDE.U32 R36, R162, 0x60, R112 ;  /* 0x00000060a2241825 */ /* 0x002fe800078e0070 */
[----:B------:R-:W-:Y:S02]  /*bc30*/  @P1 IMAD.IADD R37, R37, 0x1, R0 ;  /* 0x0000000125251824 */ /* 0x000fe400078e0200 */
[----:B------:R-:W-:Y:S01]  /*bc40*/  @P1 IMAD R0, R169, 0x60, RZ ;  /* 0x00000060a9001824 */ /* 0x000fe200078e02ff */
[----:B--2---:R1:W-:Y:S04]  /*bc50*/  @P0 ST.E.128 [R2.64], R32 ;  /* 0x0000002002000985 */ /* 0x0043e8000c101d06 */
[----:B------:R-:W2:Y:S04]  /*bc60*/  @P0 LD.E.128 R12, [R30.64+0x80] ;  /* 0x000080061e0c0980 */ /* 0x000ea8000c101d00 */
[----:B--2---:R2:W-:Y:S04]  /*bc70*/  @P0 ST.E.128 [R2.64+0x80], R12 ;  /* 0x0000800c02000985 */ /* 0x0045e8000c101d06 */
[----:B------:R-:W3:Y:S04]  /*bc80*/  @P0 LD.E.128 R8, [R30.64+0x100] ;  /* 0x000100061e080980 */ /* 0x000ee8000c101d00 */
[----:B---3--:R3:W-:Y:S04]  /*bc90*/  @P0 ST.E.128 [R2.64+0x100], R8 ;  /* 0x0001000802000985 */ /* 0x0087e8000c101d06 */
[----:B------:R4:W5:Y:S02]  /*bca0*/  @P0 LD.E.128 R4, [R30.64+0x180] ;  /* 0x000180061e040980 */ /* 0x000964000c101d00 */
[----:B----4-:R-:W-:Y:S04]  /*bcb0*/  @P1 IMAD.WIDE.U32 R30, R168, 0x60, R160 ;  /* 0x00000060a81e1825 */ /* 0x010fe800078e00a0 */
[----:B------:R-:W-:Y:S01]  /*bcc0*/  @P1 IMAD.IADD R31, R31, 0x1, R0 ;  /* 0x000000011f1f1824 */ /* 0x000fe200078e0200 */
[----:B-----5:R4:W-:Y:S04]  /*bcd0*/  @P0 ST.E.128 [R2.64+0x180], R4 ;  /* 0x0001800402000985 */ /* 0x0209e8000c101d06 */
[----:B-1----:R-:W5:Y:S04]  /*bce0*/  @P1 LD.E.128 R32, [R36.64] ;  /* 0x0000000624201980 */ /* 0x002f68000c101d00 */
[----:B-----5:R1:W-:Y:S04]  /*bcf0*/  @P1 ST.E.128 [R30.64], R32 ;  /* 0x000000201e001985 */ /* 0x0203e8000c101d06 */
[----:B--2---:R-:W2:Y:S04]  /*bd00*/  @P1 LD.E.128 R12, [R36.64+0x80] ;  /* 0x00008006240c1980 */ /* 0x004ea8000c101d00 */
[----:B--2---:R1:W-:Y:S04]  /*bd10*/  @P1 ST.E.128 [R30.64+0x80], R12 ;  /* 0x0000800c1e001985 */ /* 0x0043e8000c101d06 */
[----:B---3--:R-:W2:Y:S04]  /*bd20*/  @P1 LD.E.128 R8, [R36.64+0x100] ;  /* 0x0001000624081980 */ /* 0x008ea8000c101d00 */
[----:B--2---:R1:W-:Y:S04]  /*bd30*/  @P1 ST.E.128 [R30.64+0x100], R8 ;  /* 0x000100081e001985 */ /* 0x0043e8000c101d06 */
[----:B----4-:R-:W2:Y:S04]  /*bd40*/  @P1 LD.E.128 R4, [R36.64+0x180] ;  /* 0x0001800624041980 */ /* 0x010ea8000c101d00 */
[----:B--2---:R1:W-:Y:S02]  /*bd50*/  @P1 ST.E.128 [R30.64+0x180], R4 ;  /* 0x000180041e001985 */ /* 0x0043e4000c101d06 */
.L_x_2567:
[----:B------:R-:W-:Y:S05]  /*bd60*/  BSYNC B2 ;  /* 0x0000000000027941 */ /* 0x000fea0003800000 */
.L_x_2556:
[----:B------:R-:W-:Y:S01]  /*bd70*/  ISETP.NE.U32.AND P1, PT, R244, RZ, PT ;  /* 0x000000fff400720c */ /* 0x000fe20003f25070 */
[----:B------:R-:W5:Y:S01]  /*bd80*/  LD.E R3, [R28.64+0x128] ;  /* 0x000128061c037980 */ /* 0x000f62000c101900 */
[----:B------:R-:W-:Y:S02]  /*bd90*/  BSSY B0, `(.L_x_2608) ;  /* 0x000005e000007945 */ /* 0x000fe40003800000 */
[----:B------:R-:W-:Y:S01]  /*bda0*/  ISETP.NE.AND.EX P1, PT, R245, RZ, PT, P1 ;  /* 0x000000fff500720c */ /* 0x000fe20003f25310 */
[----:B-----5:R-:W-:Y:S05]  /*bdb0*/  IMAD.U32 R3, R3, -0x40, RZ ;  /* 0xffffffc003037824 */ /* 0x020fea00078e00ff */
[C---:B-12-4-:R-:W-:Y:S04]  /*bdc0*/  LEA R112, P0, R3.reuse, R112, 0x1 ;  /* 0x0000007003707211 */ /* 0x056fe800078008ff */
[----:B------:R-:W-:Y:S03]  /*bdd0*/  LEA.HI.X.SX32 R113, R3, R113, 0x1, P0 ;  /* 0x0000007103717211 */ /* 0x000fe600000f0eff */
[----:B------:R-:W-:-:S05]  /*bde0*/  @!P1 BRA `(.L_x_2609) ;  /* 0x0000050000009947 */ /* 0x000fca0003800000 */
[----:B------:R-:W-:Y:S04]  /*bdf0*/  IADD3 R3, R17, -0x1, RZ ;  /* 0xffffffff11037810 */ /* 0x000fe80007ffe0ff */
[----:B------:R-:W-:Y:S11]  /*be00*/  ISETP.GT.AND P0, PT, R3, R82, PT ;  /* 0x000000520300720c */ /* 0x000ff60003f04270 */
[----:B------:R-:W-:Y:S02]  /*be10*/  @!UPT UIADD3 URZ, URZ, URZ, URZ ;  /* 0x0000003f3f3ff290 */ /* 0x000fe4000fffe03f */
[----:B------:R-:W-:-:S05]  /*be20*/  @!P0 BRA `(.L_x_2610) ;  /* 0x0000054000008947 */ /* 0x000fca0003800000 */
[----:B---3--:R-:W-:Y:S01]  /*be30*/  IMAD.MOV.U32 R10, RZ, RZ, RZ ;  /* 0x000000ffff0a7224 */ /* 0x008fe200078e00ff */
[----:B------:R-:W2:Y:S01]  /*be40*/  LD.E R2, [R28.64+0x170] ;  /* 0x000170061c027980 */ /* 0x000ea2000c101900 */
[----:B------:R-:W-:Y:S03]  /*be50*/  IABS R8, R21 ;  /* 0x0000001500087213 */ /* 0x000fe60000000000 */
[----:B------:R-:W3:Y:S06]  /*be60*/  LD.E.64 R14, [R28.64+0x20] ;  /* 0x000020061c0e7980 */ /* 0x000eec000c101b00 */
[----:B------:R-:W4:Y:S01]  /*be70*/  LD.E.64 R12, [R28.64+0x40] ;  /* 0x000040061c0c7980 */ /* 0x000f22000c101b00 */
        /* <DEDUP_REMOVED lines=19> */
[----:B------:R-:W-:Y:S01]  /*bfb0*/  @!P3 IADD3 R6, R6, 0x1, RZ ;  /* 0x000000010606b810 */ /* 0x000fe20007ffe0ff */
[--C-:B------:R-:W-:Y:S01]  /*bfc0*/  @!P3 IMAD.IADD R8, R8, 0x1, -R3.reuse ;  /* 0x000000010808b824 */ /* 0x100fe200078e0a03 */
[----:B------:R-:W-:Y:S01]  /*bfd0*/  @!P0 IADD3 R4, R4, 0x1, RZ ;  /* 0x0000000104048810 */ /* 0x000fe20007ffe0ff */
[----:B------:R-:W-:Y:S01]  /*bfe0*/  @!P0 IMAD.IADD R5, R5, 0x1, -R3 ;  /* 0x0000000105058824 */ /* 0x000fe200078e0a03 */
[----:B------:R-:W-:Y:S02]  /*bff0*/  ISETP.NE.AND P0, PT, R2, RZ, PT ;  /* 0x000000ff0200720c */ /* 0x000fe40003f05270 */
[-C--:B------:R-:W-:Y:S02]  /*c000*/  ISETP.GE.U32.AND P5, PT, R8, R3.reuse, PT ;  /* 0x000000030800720c */ /* 0x080fe40003fa6070 */
[----:B------:R-:W-:Y:S01]  /*c010*/  ISETP.GE.U32.AND P4, PT, R5, R3, PT ;  /* 0x000000030500720c */ /* 0x000fe20003f86070 */
[----:B------:R-:W5:Y:S01]  /*c020*/  LD.E.64 R8, [R28.64+0x28] ;  /* 0x000028061c087980 */ /* 0x000f62000c101b00 */
[-C--:B------:R-:W-:Y:S02]  /*c030*/  LOP3.LUT R5, R21, R2.reuse, RZ, 0x3c, !PT ;  /* 0x0000000215057212 */ /* 0x080fe400078e3cff */
[-C--:B------:R-:W-:Y:S02]  /*c040*/  LOP3.LUT R3, R0, R2.reuse, RZ, 0x3c, !PT ;  /* 0x0000000200037212 */ /* 0x080fe400078e3cff */
[----:B------:R-:W-:Y:S02]  /*c050*/  ISETP.GE.AND P2, PT, R5, RZ, PT ;  /* 0x000000ff0500720c */ /* 0x000fe40003f46270 */
[----:B------:R-:W-:Y:S02]  /*c060*/  ISETP.GE.AND P1, PT, R3, RZ, PT ;  /* 0x000000ff0300720c */ /* 0x000fe40003f26270 */
[----:B------:R-:W-:Y:S02]  /*c070*/  LOP3.LUT R3, RZ, R2, RZ, 0x33, !PT ;  /* 0x00000002ff037212 */ /* 0x000fe400078e33ff */
[----:B------:R-:W-:Y:S02]  /*c080*/  @P5 IADD3 R6, R6, 0x1, RZ ;  /* 0x0000000106065810 */ /* 0x000fe40007ffe0ff */
[----:B------:R-:W-:Y:S02]  /*c090*/  @P4 IADD3 R4, R4, 0x1, RZ ;  /* 0x0000000104044810 */ /* 0x000fe40007ffe0ff */
[----:B------:R-:W-:Y:S03]  /*c0a0*/  IADD3 R0, -R21, R0, RZ ;  /* 0x0000000015007210 */ /* 0x000fe60007ffe1ff */
        /* <DEDUP_REMOVED lines=11> */
[----:B------:R-:W2:Y:S02]  /*c160*/  LD.E R6, [R22.64] ;  /* 0x0000000616067980 */ /* 0x000ea4000c101900 */
[----:B----4-:R-:W-:Y:S02]  /*c170*/  IMAD R4, R13, R0, RZ ;  /* 0x000000000d047224 */ /* 0x010fe400078e02ff */
[----:B--2---:R-:W-:Y:S01]  /*c180*/  IMAD.IADD R5, R5, 0x1, -R6 ;  /* 0x0000000105057824 */ /* 0x004fe200078e0a06 */
[----:B------:R-:W-:Y:S03]  /*c190*/  SHF.R.S32.HI R6, RZ, 0x1f, R0 ;  /* 0x0000001fff067819 */ /* 0x000fe60000011400 */
[----:B---3--:R-:W-:Y:S01]  /*c1a0*/  IMAD R3, R15, R5, RZ ;  /* 0x000000050f037224 */ /* 0x008fe200078e02ff */
[----:B------:R-:W-:Y:S01]  /*c1b0*/  SHF.R.S32.HI R7, RZ, 0x1f, R5 ;  /* 0x0000001fff077819 */ /* 0x000fe20000011405 */
[C---:B------:R-:W-:Y:S02]  /*c1c0*/  IMAD R4, R12.reuse, R6, R4 ;  /* 0x000000060c047224 */ /* 0x040fe400078e0204 */
[----:B------:R-:W-:Y:S04]  /*c1d0*/  IMAD.WIDE.U32 R12, R12, R0, RZ ;  /* 0x000000000c0c7225 */ /* 0x000fe800078e00ff */
[C---:B------:R-:W-:Y:S01]  /*c1e0*/  IMAD R3, R14.reuse, R7, R3 ;  /* 0x000000070e037224 */ /* 0x040fe200078e0203 */
[----:B------:R-:W-:Y:S01]  /*c1f0*/  IADD3 R13, R13, R4, RZ ;  /* 0x000000040d0d7210 */ /* 0x000fe20007ffe0ff */
[-C--:B------:R-:W-:Y:S04]  /*c200*/  IMAD.WIDE.U32 R14, R14, R5.reuse, RZ ;  /* 0x000000050e0e7225 */ /* 0x080fe800078e00ff */
[----:B------:R-:W-:Y:S02]  /*c210*/  IMAD.IADD R15, R15, 0x1, R3 ;  /* 0x000000010f0f7824 */ /* 0x000fe400078e0203 */
[----:B------:R-:W-:Y:S02]  /*c220*/  IMAD R3, R11, R0, RZ ;  /* 0x000000000b037224 */ /* 0x000fe400078e02ff */
[----:B------:R-:W-:Y:S04]  /*c230*/  IMAD.WIDE.U32 R14, R0, R10, R14 ;  /* 0x0000000a000e7225 */ /* 0x000fe800078e000e */
[----:B-----5:R-:W-:Y:S01]  /*c240*/  IMAD R0, R9, R5, RZ ;  /* 0x0000000509007224 */ /* 0x020fe200078e02ff */
[----:B------:R-:W-:Y:S01]  /*c250*/  LEA R160, P0, R14, R160, 0x1 ;  /* 0x000000a00ea07211 */ /* 0x000fe200078008ff */
[----:B------:R-:W-:Y:S02]  /*c260*/  IMAD R3, R10, R6, R3 ;  /* 0x000000060a037224 */ /* 0x000fe400078e0203 */
[----:B------:R-:W-:Y:S04]  /*c270*/  IMAD.WIDE.U32 R12, R5, R8, R12 ;  /* 0x00000008050c7225 */ /* 0x000fe800078e000c */
[----:B------:R-:W-:Y:S01]  /*c280*/  IMAD R0, R8, R7, R0 ;  /* 0x0000000708007224 */ /* 0x000fe200078e0200 */
[----:B------:R-:W-:Y:S01]  /*c290*/  LEA R118, P1, R12, R118, 0x1 ;  /* 0x000000760c767211 */ /* 0x000fe200078208ff */
[----:B------:R-:W-:Y:S02]  /*c2a0*/  IMAD.IADD R3, R15, 0x1, R3 ;  /* 0x000000010f037824 */ /* 0x000fe400078e0203 */
[----:B------:R-:W-:Y:S03]  /*c2b0*/  IMAD.IADD R0, R13, 0x1, R0 ;  /* 0x000000010d007824 */ /* 0x000fe600078e0200 */
[----:B------:R-:W-:Y:S02]  /*c2c0*/  LEA.HI.X R161, R14, R161, R3, 0x1, P0 ;  /* 0x000000a10ea17211 */ /* 0x000fe400000f0c03 */
[----:B------:R-:W-:Y:S01]  /*c2d0*/  LEA.HI.X R119, R12, R119, R0, 0x1, P1 ;  /* 0x000000770c777211 */ /* 0x000fe200008f0c00 */
[----:B------:R-:W-:-:S05]  /*c2e0*/  BRA `(.L_x_2610) ;  /* 0x0000008000007947 */ /* 0x000fca0003800000 */
.L_x_2609:
        /* <DEDUP_REMOVED lines=8> */
.L_x_2610:
[----:B------:R-:W-:Y:S05]  /*c370*/  BSYNC B0 ;  /* 0x0000000000007941 */ /* 0x000fea0003800000 */
.L_x_2608:
[----:B------:R-:W-:Y:S04]  /*c380*/  IADD3 R17, R17, -0x1, RZ ;  /* 0xffffffff11117810 */ /* 0x000fe80007ffe0ff */
[----:B------:R-:W-:Y:S11]  /*c390*/  ISETP.GT.AND P0, PT, R17, R82, PT ;  /* 0x000000521100720c */ /* 0x000ff60003f04270 */
[----:B------:R-:W-:Y:S02]  /*c3a0*/  @!UPT UIADD3 URZ, URZ, URZ, URZ ;  /* 0x0000003f3f3ff290 */ /* 0x000fe4000fffe03f */
[----:B------:R-:W-:-:S05]  /*c3b0*/  @P0 BRA `(.L_x_2611) ;  /* 0xffff666000000947 */ /* 0x000fca000383ffff */
.L_x_2555:
[----:B------:R-:W-:Y:S01]  /*c3c0*/  WARPSYNC 0xffffffff ;  /* 0xffffffff00007948 */ /* 0x000fe20003800000 */
[----:B------:R-:W-:Y:S06]  /*c3d0*/  BAR.SYNC.DEFER_BLOCKING 0x0 ;  /* 0x0000000000007b1d */ /* 0x000fec0000010000 */
[----:B------:R-:W2:Y:S01]  /*c3e0*/  LD.E R7, [R28.64+0xd0] ;  /* 0x0000d0061c077980 */ /* 0x000ea2000c101900 */
[----:B------:R-:W-:Y:S01]  /*c3f0*/  BSSY B2, `(.L_x_2612) ;  /* 0x00008fa000027945 */ /* 0x000fe20003800000 */
[----:B------:R-:W-:Y:S01]  /*c400*/  IMAD.SHL.U32 R241, R142, 0x2, RZ ;  /* 0x000000028ef17824 */ /* 0x000fe200078e00ff */
[C---:B---3--:R-:W-:Y:S01]  /*c410*/  SHF.L.U64.HI R9, R152.reuse, 0x4, R153 ;  /* 0x0000000498097819 */ /* 0x048fe20000010299 */
[----:B------:R-:W-:Y:S01]  /*c420*/  IMAD.SHL.U32 R3, R152, 0x10, RZ ;  /* 0x0000001098037824 */ /* 0x000fe200078e00ff */
[----:B--2---:R-:W-:-:S13]  /*c430*/  ISETP.NE.AND P0, PT, R7, RZ, PT ;  /* 0x000000ff0700720c */ /* 0x004fda0003f05270 */
[----:B------:R-:W-:Y:S05]  /*c440*/  @!P0 BRA `(.L_x_2613) ;  /* 0x00008c8000008947 */ /* 0x000fea0003800000 */
[----:B------:R-:W2:Y:S01]  /*c450*/  LD.E.64 R4, [R28.64+0xf0] ;  /* 0x0000f0061c047980 */ /* 0x000ea2000c101b00 */
[----:B------:R-:W-:-:S03]  /*c460*/  IMAD.MOV.U32 R2, RZ, RZ, RZ ;  /* 0x000000ffff027224 */ /* 0x000fc600078e00ff */
[----:B------:R-:W3:Y:S04]  /*c470*/  LD.E.U8 R0, [R28.64+0x1b3] ;  /* 0x0001b3061c007980 */ /* 0x000ee8000c101100 */
[----:B------:R1:W5:Y:S04]  /*c480*/  LD.E.64 R14, [R28.64+0x148] ;  /* 0x000148061c0e7980 */ /* 0x000368000c101b00 */
[----:B-----5:R1:W5:Y:S01]  /*c490*/  LD.E.64 R12, [R28.64+0x150] ;  /* 0x000150061c0c7980 */ /* 0x020362000c101b00 */
[----:B--2---:R-:W-:-:S04]  /*c4a0*/  ISETP.NE.U32.AND P1, PT, R4, RZ, PT ;  /* 0x000000ff0400720c */ /* 0x004fc80003f25070 */
[----:B------:R-:W-:-:S13]  /*c4b0*/  ISETP.NE.AND.EX P1, PT, R5, RZ, PT, P1 ;  /* 0x000000ff0500720c */ /* 0x000fda0003f25310 */
[----:B------:R-:W-:-:S04]  /*c4c0*/  @P1 LEA R16, P0, R238, R4, 0x2 ;  /* 0x00000004ee101211 */ /* 0x000fc800078010ff */
[----:B------:R-:W-:-:S05]  /*c4d0*/  @P1 LEA.HI.X R17, R238, R5, R71, 0x2, P0 ;  /* 0x00000005ee111211 */ /* 0x000fca00000f1447 */
[----:B------:R2:W4:Y:S01]  /*c4e0*/  @P1 LD.E R2, [R16.64] ;  /* 0x0000000610021980 */ /* 0x000522000c101900 */
[----:B------:R-:W-:Y:S02]  /*c4f0*/  IADD3 R3, P1, R3, R148, RZ ;  /* 0x0000009403037210 */ /* 0x000fe40007f3e0ff */
[----:B------:R-:W-:-:S03]  /*c500*/  LEA.HI R10, R7, R7, RZ, 0x1 ;  /* 0x00000007070a7211 */ /* 0x000fc600078f08ff */
[----:B------:R-:W-:Y:S01]  /*c510*/  IMAD.X R6, R9, 0x1, R151, P1 ;  /* 0x0000000109067824 */ /* 0x000fe200008e0697 */
[C---:B------:R-:W-:Y:S02]  /*c520*/  LEA R30, P1, R3.reuse, R154, 0x1 ;  /* 0x0000009a031e7211 */ /* 0x040fe400078208ff */
[----:B------:R-:W-:Y:S02]  /*c530*/  SHF.R.S32.HI R9, RZ, 0x1, R10 ;  /* 0x00000001ff097819 */ /* 0x000fe4000001140a */
[----:B------:R-:W-:Y:S01]  /*c540*/  LEA R5, P0, R152, R148, 0x5 ;  /* 0x0000009498057211 */ /* 0x000fe200078028ff */
[----:B------:R-:W-:Y:S01]  /*c550*/  IMAD.MOV.U32 R150, RZ, RZ, R148 ;  /* 0x000000ffff967224 */ /* 0x000fe200078e0094 */
[-C--:B------:R-:W-:Y:S02]  /*c560*/  LEA R48, P2, R148, R154.reuse, 0x1 ;  /* 0x0000009a94307211 */ /* 0x080fe400078408ff */
[----:B---3--:R-:W-:Y:S02]  /*c570*/  ISETP.NE.AND P4, PT, R0, RZ, PT ;  /* 0x000000ff0000720c */ /* 0x008fe40003f85270 */
[----:B------:R-:W-:Y:S01]  /*c580*/  LEA.HI.X R31, R3, R155, R6, 0x1, P1 ;  /* 0x0000009b031f7211 */ /* 0x000fe200008f0c06 */
[----:B------:R-:W-:Y:S01]  /*c590*/  IMAD R3, R146, R9, R72 ;  /* 0x0000000992037224 */ /* 0x000fe200078e0248 */
[----:B------:R-:W-:Y:S01]  /*c5a0*/  LEA.HI.X R8, R152, R151, R153, 0x5, P0 ;  /* 0x0000009798087211 */ /* 0x000fe200000f2c99 */
[----:B------:R-:W-:Y:S01]  /*c5b0*/  IMAD R4, R153, 0x30, RZ ;  /* 0x0000003099047824 */ /* 0x000fe200078e02ff */
[--C-:B------:R-:W-:Y:S01]  /*c5c0*/  LEA.HI.X R49, R148, R155, R151.reuse, 0x1, P2 ;  /* 0x0000009b94317211 */ /* 0x100fe200010f0c97 */
[----:B------:R-:W-:Y:S01]  /*c5d0*/  IMAD.WIDE.U32 R150, R152, 0x30, R150 ;  /* 0x0000003098967825 */ /* 0x000fe200078e0096 */
[----:B------:R-:W-:-:S03]  /*c5e0*/  LEA R18, P0, R5, R154, 0x1 ;  /* 0x0000009a05127211 */ /* 0x000fc600078008ff */
[----:B------:R-:W-:Y:S02]  /*c5f0*/  IMAD.IADD R11, R240, 0x1, -R61 ;  /* 0x00000001f00b7824 */ /* 0x000fe400078e0a3d */
[----:B------:R-:W-:Y:S01]  /*c600*/  IMAD.IADD R21, R72, 0x1, R3 ;  /* 0x0000000148157824 */ /* 0x000fe200078e0203 */
[----:B------:R-:W-:Y:S01]  /*c610*/  LEA.HI.X R19, R5, R155, R8, 0x1, P0 ;  /* 0x0000009b05137211 */ /* 0x000fe200000f0c08 */
[----:B------:R-:W-:Y:S01]  /*c620*/  IMAD.IADD R5, R151, 0x1, R4 ;  /* 0x0000000197057824 */ /* 0x000fe200078e0204 */
[----:B------:R-:W-:Y:S02]  /*c630*/  ISETP.GE.AND P0, PT, R146, R11, PT ;  /* 0x0000000b9200720c */ /* 0x000fe40003f06270 */
[C---:B--2---:R-:W-:Y:S01]  /*c640*/  LEA R16, P1, R150.reuse, R154, 0x1 ;  /* 0x0000009a96107211 */ /* 0x044fe200078208ff */
[----:B------:R-:W-:Y:S01]  /*c650*/  IMAD.SHL.U32 R27, R9, 0x10, RZ ;  /* 0x00000010091b7824 */ /* 0x000fe200078e00ff */
[----:B------:R-:W-:Y:S02]  /*c660*/  ISETP.GT.AND P0, PT, R55, -0x8, !P0 ;  /* 0xfffffff83700780c */ /* 0x000fe40004704270 */
[----:B------:R-:W-:-:S02]  /*c670*/  LEA.HI.X R17, R150, R155, R5, 0x1, P1 ;  /* 0x0000009b96117211 */ /* 0x000fc400008f0c05 */
        /* <DEDUP_REMOVED lines=10> */
[----:B------:R1:W5:Y:S01]  /*c720*/  LD.E.128 R32, [R48.64] ;  /* 0x0000000630207980 */ /* 0x000362000c101d00 */
[----:B------:R-:W-:Y:S01]  /*c730*/  ISETP.GE.AND P2, PT, R24, R7, PT ;  /* 0x000000071800720c */ /* 0x000fe20003f46270 */
[C---:B------:R-:W-:Y:S01]  /*c740*/  IMAD.SHL.U32 R39, R0.reuse, 0x2, RZ ;  /* 0x0000000200277824 */ /* 0x040fe200078e00ff */
[----:B------:R-:W-:Y:S01]  /*c750*/  SHF.L.U64.HI R3, R0, 0x1, R8 ;  /* 0x0000000100037819 */ /* 0x000fe20000010208 */
[----:B------:R-:W-:Y:S03]  /*c760*/  BSSY B0, `(.L_x_2617) ;  /* 0x000002c000007945 */ /* 0x000fe60003800000 */
[----:B------:R-:W-:-:S02]  /*c770*/  IADD3 R36, P1, R14, R39, RZ ;  /* 0x000000270e247210 */ /* 0x000fc40007f3e0ff */
[----:B-----5:R-:W-:-:S03]  /*c780*/  IADD3 R38, P0, R12, R39, RZ ;  /* 0x000000270c267210 */ /* 0x020fc60007f1e0ff */
[--C-:B------:R-:W-:Y:S02]  /*c790*/  IMAD.X R37, R15, 0x1, R3.reuse, P1 ;  /* 0x000000010f257824 */ /* 0x100fe400008e0603 */
[----:B------:R-:W-:Y:S01]  /*c7a0*/  IMAD.X R39, R13, 0x1, R3, P0 ;  /* 0x000000010d277824 */ /* 0x000fe200000e0603 */
[----:B------:R-:W-:Y:S05]  /*c7b0*/  @P2 BRA `(.L_x_2618) ;  /* 0x0000026000002947 */ /* 0x000fea0003800000 */
[----:B------:R-:W2:Y:S04]  /*c7c0*/  LD.E.64 R2, [R38.64] ;  /* 0x0000000626027980 */ /* 0x000ea8000c101b00 */
[----:B------:R-:W3:Y:S01]  /*c7d0*/  LD.E.64 R4, [R36.64] ;  /* 0x0000000624047980 */ /* 0x000ee2000c101b00 */
[C---:B------:R-:W-:Y:S02]  /*c7e0*/  SHF.L.U32 R10, R33.reuse, 0x10, RZ ;  /* 0x00000010210a7819 */ /* 0x040fe400000006ff */
[----:B------:R-:W-:-:S02]  /*c7f0*/  LOP3.LUT R6, R33, 0xffff0000, RZ, 0xc0, !PT ;  /* 0xffff000021067812 */ /* 0x000fc400078ec0ff */
[C---:B------:R-:W-:Y:S02]  /*c800*/  SHF.L.U32 R41, R35.reuse, 0x10, RZ ;  /* 0x0000001023297819 */ /* 0x040fe400000006ff */
[----:B------:R-:W-:Y:S02]  /*c810*/  LOP3.LUT R35, R35, 0xffff0000, RZ, 0xc0, !PT ;  /* 0xffff000023237812 */ /* 0x000fe400078ec0ff */
[----:B------:R-:W-:Y:S02]  /*c820*/  LOP3.LUT R40, R32, 0xffff0000, RZ, 0xc0, !PT ;  /* 0xffff000020287812 */ /* 0x000fe400078ec0ff */
[----:B------:R-:W-:Y:S02]  /*c830*/  LOP3.LUT R42, R34, 0xffff0000, RZ, 0xc0, !PT ;  /* 0xffff0000222a7812 */ /* 0x000fe400078ec0ff */
[----:B------:R-:W-:Y:S01]  /*c840*/  SHF.L.U32 R20, R32, 0x10, RZ ;  /* 0x0000001020147819 */ /* 0x000fe200000006ff */
[----:B------:R-:W-:Y:S01]  /*c850*/  IMAD.U32 R32, R34, 0x10000, RZ ;  /* 0x0001000022207824 */ /* 0x000fe200078e00ff */
[----:B--2---:R-:W-:-:S02]  /*c860*/  LOP3.LUT R23, R2, 0xffff0000, RZ, 0xc0, !PT ;  /* 0xffff000002177812 */ /* 0x004fc400078ec0ff */
        /* <DEDUP_REMOVED lines=8> */
[C---:B------:R-:W-:Y:S02]  /*c8f0*/  FFMA.FTZ R21, R10.reuse, R33, -R21 ;  /* 0x000000210a157223 */ /* 0x040fe40000010815 */
[----:B------:R-:W-:Y:S01]  /*c900*/  FFMA.FTZ R6, R10, R23, R6 ;  /* 0x000000170a067223 */ /* 0x000fe20000010006 */
[----:B------:R-:W-:Y:S01]  /*c910*/  SHF.L.U32 R23, R2, 0x10, RZ ;  /* 0x0000001002177819 */ /* 0x000fe200000006ff */
[----:B------:R-:W-:-:S02]  /*c920*/  IMAD.U32 R33, R4, 0x10000, RZ ;  /* 0x0001000004217824 */ /* 0x000fc400078e00ff */
[-C--:B------:R-:W-:Y:S02]  /*c930*/  FMUL.FTZ R35, R35, R26.reuse ;  /* 0x0000001a23237220 */ /* 0x080fe40000410000 */
[----:B------:R-:W-:Y:S02]  /*c940*/  FMUL.FTZ R2, R40, R23 ;  /* 0x0000001728027220 */ /* 0x000fe40000410000 */
[----:B------:R-:W-:Y:S02]  /*c950*/  FMUL.FTZ R4, R42, R3 ;  /* 0x000000032a047220 */ /* 0x000fe40000410000 */
[----:B------:R-:W-:Y:S02]  /*c960*/  FMUL.FTZ R40, R40, R33 ;  /* 0x0000002128287220 */ /* 0x000fe40000410000 */
[----:B------:R-:W-:Y:S02]  /*c970*/  FMUL.FTZ R42, R42, R5 ;  /* 0x000000052a2a7220 */ /* 0x000fe40000410000 */
[----:B------:R-:W-:-:S02]  /*c980*/  FFMA.FTZ R34, R41, R26, -R34 ;  /* 0x0000001a29227223 */ /* 0x000fc40000010822 */
[----:B------:R-:W-:Y:S02]  /*c990*/  FFMA.FTZ R35, R41, R22, R35 ;  /* 0x0000001629237223 */ /* 0x000fe40000010023 */
[----:B------:R-:W-:Y:S01]  /*c9a0*/  FFMA.FTZ R2, R20, R33, -R2 ;  /* 0x0000002114027223 */ /* 0x000fe20000010802 */
[----:B------:R-:W-:Y:S01]  /*c9b0*/  F2FP.BF16.PACK_AB R33, R6, R21 ;  /* 0x000000150621723e */ /* 0x000fe200000010ff */
[----:B------:R-:W-:Y:S01]  /*c9c0*/  FFMA.FTZ R23, R20, R23, R40 ;  /* 0x0000001714177223 */ /* 0x000fe20000010028 */
[----:B------:R-:W-:Y:S01]  /*c9d0*/  F2FP.BF16.PACK_AB R35, R35, R34 ;  /* 0x000000222323723e */ /* 0x000fe200000010ff */
[C---:B------:R-:W-:Y:S02]  /*c9e0*/  FFMA.FTZ R4, R32.reuse, R5, -R4 ;  /* 0x0000000520047223 */ /* 0x040fe40000010804 */
[----:B------:R-:W-:Y:S01]  /*c9f0*/  FFMA.FTZ R3, R32, R3, R42 ;  /* 0x0000000320037223 */ /* 0x000fe2000001002a */
[----:B------:R-:W-:-:S04]  /*ca00*/  F2FP.BF16.PACK_AB R32, R23, R2 ;  /* 0x000000021720723e */ /* 0x000fc800000010ff */
[----:B------:R-:W-:Y:S02]  /*ca10*/  F2FP.BF16.PACK_AB R34, R3, R4 ;  /* 0x000000040322723e */ /* 0x000fe400000010ff */
.L_x_2618:
[----:B------:R-:W-:Y:S05]  /*ca20*/  BSYNC B0 ;  /* 0x0000000000007941 */ /* 0x000fea0003800000 */
.L_x_2617:
[----:B------:R2:W-:Y:S04]  /*ca30*/  STS.128 [R241], R32 ;  /* 0x00000020f1007388 */ /* 0x0005e80000000c00 */
[----:B------:R2:W5:Y:S01]  /*ca40*/  LD.E.128 R20, [R48.64+0x80] ;  /* 0x0000800630147980 */ /* 0x000562000c101d00 */
[----:B------:R-:W-:Y:S01]  /*ca50*/  IADD3 R2, R24, 0x40, RZ ;  /* 0x0000004018027810 */ /* 0x000fe20007ffe0ff */
[----:B------:R-:W-:Y:S03]  /*ca60*/  BSSY B0, `(.L_x_2619) ;  /* 0x000002b000007945 */ /* 0x000fe60003800000 */
[----:B------:R-:W-:-:S13]  /*ca70*/  ISETP.GE.AND P0, PT, R2, R7, PT ;  /* 0x000000070200720c */ /* 0x000fda0003f06270 */
[----:B------:R-:W-:Y:S05]  /*ca80*/  @P0 BRA `(.L_x_2620) ;  /* 0x0000028000000947 */ /* 0x000fea0003800000 */
[----:B------:R-:W3:Y:S04]  /*ca90*/  LD.E.64 R2, [R38.64+0x40] ;  /* 0x0000400626027980 */ /* 0x000ee8000c101b00 */
[----:B------:R-:W4:Y:S01]  /*caa0*/  LD.E.64 R4, [R36.64+0x40] ;  /* 0x0000400624047980 */ /* 0x000f22000c101b00 */
[----:B-----5:R-:W-:Y:S01]  /*cab0*/  LOP3.LUT R6, R21, 0xffff0000, RZ, 0xc0, !PT ;  /* 0xffff000015067812 */ /* 0x020fe200078ec0ff */
[----:B------:R-:W-:Y:S01]  /*cac0*/  IMAD.U32 R43, R23, 0x10000, RZ ;  /* 0x00010000172b7824 */ /* 0x000fe200078e00ff */
[----:B------:R-:W-:Y:S02]  /*cad0*/  SHF.L.U32 R10, R21, 0x10, RZ ;  /* 0x00000010150a7819 */ /* 0x000fe400000006ff */
[C---:B------:R-:W-:Y:S02]  /*cae0*/  SHF.L.U32 R21, R20.reuse, 0x10, RZ ;  /* 0x0000001014157819 */ /* 0x040fe400000006ff */
[----:B--2---:R-:W-:-:S02]  /*caf0*/  LOP3.LUT R34, R20, 0xffff0000, RZ, 0xc0, !PT ;  /* 0xffff000014227812 */ /* 0x004fc400078ec0ff */
[----:B------:R-:W-:Y:S02]  /*cb00*/  LOP3.LUT R41, R23, 0xffff0000, RZ, 0xc0, !PT ;  /* 0xffff000017297812 */ /* 0x000fe400078ec0ff */
[C---:B------:R-:W-:Y:S02]  /*cb10*/  SHF.L.U32 R32, R22.reuse, 0x10, RZ ;  /* 0x0000001016207819 */ /* 0x040fe400000006ff */
[----:B------:R-:W-:Y:S02]  /*cb20*/  LOP3.LUT R40, R22, 0xffff0000, RZ, 0xc0, !PT ;  /* 0xffff000016287812 */ /* 0x000fe400078ec0ff */
[C---:B---3--:R-:W-:Y:S01]  /*cb30*/  LOP3.LUT R33, R2.reuse, 0xffff0000, RZ, 0xc0, !PT ;  /* 0xffff000002217812 */ /* 0x048fe200078ec0ff */
[----:B------:R-:W-:Y:S01]  /*cb40*/  IMAD.U32 R2, R2, 0x10000, RZ ;  /* 0x0001000002027824 */ /* 0x000fe200078e00ff */
[----:B------:R-:W-:Y:S02]  /*cb50*/  LOP3.LUT R20, R3, 0xffff0000, RZ, 0xc0, !PT ;  /* 0xffff000003147812 */ /* 0x000fe400078ec0ff */
        /* <DEDUP_REMOVED lines=27> */
.L_x_2620:
[----:B------:R-:W-:Y:S05]  /*cd10*/  BSYNC B0 ;  /* 0x0000000000007941 */ /* 0x000fea0003800000 */
.L_x_2619:
[----:B-----5:R3:W-:Y:S04]  /*cd20*/  STS.128 [R241+0x2000], R20 ;  /* 0x00200014f1007388 */ /* 0x0207e80000000c00 */
[----:B--2---:R3:W5:Y:S01]  /*cd30*/  LD.E.128 R32, [R48.64+0x100] ;  /* 0x0001000630207980 */ /* 0x004762000c101d00 */
[----:B------:R-:W-:Y:S01]  /*cd40*/  IADD3 R2, R24, 0x80, RZ ;  /* 0x0000008018027810 */ /* 0x000fe20007ffe0ff */
[----:B------:R-:W-:Y:S03]  /*cd50*/  BSSY B0, `(.L_x_2621) ;  /* 0x0000029000007945 */ /* 0x000fe60003800000 */
[----:B------:R-:W-:-:S13]  /*cd60*/  ISETP.GE.AND P0, PT, R2, R7, PT ;  /* 0x000000070200720c */ /* 0x000fda0003f06270 */
[----:B------:R-:W-:Y:S05]  /*cd70*/  @P0 BRA `(.L_x_2622) ;  /* 0x0000026000000947 */ /* 0x000fea0003800000 */
[----:B------:R-:W2:Y:S04]  /*cd80*/  LD.E.64 R2, [R38.64+0x80] ;  /* 0x0000800626027980 */ /* 0x000ea8000c101b00 */
[----:B------:R-:W4:Y:S01]  /*cd90*/  LD.E.64 R4, [R36.64+0x80] ;  /* 0x0000800624047980 */ /* 0x000f22000c101b00 */
[C---:B-----5:R-:W-:Y:S02]  /*cda0*/  SHF.L.U32 R10, R33.reuse, 0x10, RZ ;  /* 0x00000010210a7819 */ /* 0x060fe400000006ff */
[----:B------:R-:W-:Y:S02]  /*cdb0*/  LOP3.LUT R6, R33, 0xffff0000, RZ, 0xc0, !PT ;  /* 0xffff000021067812 */ /* 0x000fe400078ec0ff */
[C---:B------:R-:W-:Y:S02]  /*cdc0*/  SHF.L.U32 R41, R35.reuse, 0x10, RZ ;  /* 0x0000001023297819 */ /* 0x040fe400000006ff */
[----:B------:R-:W-:-:S02]  /*cdd0*/  LOP3.LUT R35, R35, 0xffff0000, RZ, 0xc0, !PT ;  /* 0xffff000023237812 */ /* 0x000fc400078ec0ff */
[----:B------:R-:W-:Y:S02]  /*cde0*/  LOP3.LUT R40, R32, 0xffff0000, RZ, 0xc0, !PT ;  /* 0xffff000020287812 */ /* 0x000fe400078ec0ff */
[----:B------:R-:W-:Y:S02]  /*cdf0*/  LOP3.LUT R42, R34, 0xffff0000, RZ, 0xc0, !PT ;  /* 0xffff0000222a7812 */ /* 0x000fe400078ec0ff */
[----:B---3--:R-:W-:Y:S01]  /*ce00*/  SHF.L.U32 R20, R32, 0x10, RZ ;  /* 0x0000001020147819 */ /* 0x008fe200000006ff */
[----:B------:R-:W-:Y:S01]  /*ce10*/  IMAD.U32 R32, R34, 0x10000, RZ ;  /* 0x0001000022207824 */ /* 0x000fe200078e00ff */
[----:B--2---:R-:W-:Y:S02]  /*ce20*/  LOP3.LUT R23, R2, 0xffff0000, RZ, 0xc0, !PT ;  /* 0xffff000002177812 */ /* 0x004fe400078ec0ff */
[----:B------:R-:W-:Y:S02]  /*ce30*/  LOP3.LUT R22, R3, 0xffff0000, RZ, 0xc0, !PT ;  /* 0xffff000003167812 */ /* 0x000fe400078ec0ff */
        /* <DEDUP_REMOVED lines=11> */
[----:B------:R-:W-:Y:S02]  /*cef0*/  FMUL.FTZ R35, R35, R26 ;  /* 0x0000001a23237220 */ /* 0x000fe40000410000 */
[----:B------:R-:W-:Y:S02]  /*cf00*/  FMUL.FTZ R2, R40, R23 ;  /* 0x0000001728027220 */ /* 0x000fe40000410000 */
[----:B------:R-:W-:Y:S02]  /*cf10*/  FMUL.FTZ R4, R42, R3 ;  /* 0x000000032a047220 */ /* 0x000fe40000410000 */
[----:B------:R-:W-:-:S02]  /*cf20*/  FMUL.FTZ R40, R40, R33 ;  /* 0x0000002128287220 */ /* 0x000fc40000410000 */
        /* <DEDUP_REMOVED lines=11> */
.L_x_2622:
[----:B------:R-:W-:Y:S05]  /*cfe0*/  BSYNC B0 ;  /* 0x0000000000007941 */ /* 0x000fea0003800000 */
.L_x_2621:
[----:B-----5:R2:W-:Y:S04]  /*cff0*/  STS.128 [R241+0x4000], R32 ;  /* 0x00400020f1007388 */ /* 0x0205e80000000c00 */
[----:B---3--:R2:W5:Y:S01]  /*d000*/  LD.E.128 R20, [R48.64+0x180] ;  /* 0x0001800630147980 */ /* 0x008562000c101d00 */
[----:B------:R-:W-:Y:S01]  /*d010*/  IADD3 R2, R24, 0xc0, RZ ;  /* 0x000000c018027810 */ /* 0x000fe20007ffe0ff */
[----:B------:R-:W-:Y:S03]  /*d020*/  BSSY B0, `(.L_x_2623) ;  /* 0x000002b000007945 */ /* 0x000fe60003800000 */
[----:B------:R-:W-:-:S13]  /*d030*/  ISETP.GE.AND P0, PT, R2, R7, PT ;  /* 0x000000070200720c */ /* 0x000fda0003f06270 */
[----:B------:R-:W-:Y:S05]  /*d040*/  @P0 BRA `(.L_x_2624) ;  /* 0x0000028000000947 */ /* 0x000fea0003800000 */
[----:B------:R-:W3:Y:S04]  /*d050*/  LD.E.64 R2, [R38.64+0xc0] ;  /* 0x0000c00626027980 */ /* 0x000ee8000c101b00 */
[----:B--2---:R4:W2:Y:S01]  /*d060*/  LD.E.64 R4, [R36.64+0xc0] ;  /* 0x0000c00624047980 */ /* 0x0048a2000c101b00 */
[----:B-----5:R-:W-:Y:S01]  /*d070*/  LOP3.LUT R6, R21, 0xffff0000, RZ, 0xc0, !PT ;  /* 0xffff000015067812 */ /* 0x020fe200078ec0ff */
[----:B------:R-:W-:Y:S01]  /*d080*/  IMAD.U32 R43, R23, 0x10000, RZ ;  /* 0x00010000172b7824 */ /* 0x000fe200078e00ff */
[----:B------:R-:W-:Y:S02]  /*d090*/  SHF.L.U32 R10, R21, 0x10, RZ ;  /* 0x00000010150a7819 */ /* 0x000fe400000006ff */
[C---:B------:R-:W-:Y:S02]  /*d0a0*/  SHF.L.U32 R21, R20.reuse, 0x10, RZ ;  /* 0x0000001014157819 */ /* 0x040fe400000006ff */
[----:B------:R-:W-:-:S02]  /*d0b0*/  LOP3.LUT R34, R20, 0xffff0000, RZ, 0xc0, !PT ;  /* 0xffff000014227812 */ /* 0x000fc400078ec0ff */
[----:B------:R-:W-:Y:S02]  /*d0c0*/  LOP3.LUT R41, R23, 0xffff0000, RZ, 0xc0, !PT ;  /* 0xffff000017297812 */ /* 0x000fe400078ec0ff */
[C---:B------:R-:W-:Y:S02]  /*d0d0*/  SHF.L.U32 R32, R22.reuse, 0x10, RZ ;  /* 0x0000001016207819 */ /* 0x040fe400000006ff */
[----:B----4-:R-:W-:Y:S02]  /*d0e0*/  LOP3.LUT R36, R22, 0xffff0000, RZ, 0xc0, !PT ;  /* 0xffff000016247812 */ /* 0x010fe400078ec0ff */
        /* <DEDUP_REMOVED lines=30> */
.L_x_2624:
[----:B------:R-:W-:Y:S05]  /*d2d0*/  BSYNC B0 ;  /* 0x0000000000007941 */ /* 0x000fea0003800000 */
.L_x_2623:
[----:B-----5:R3:W-:Y:S02]  /*d2e0*/  STS.128 [R241+0x6000], R20 ;  /* 0x00600014f1007388 */ /* 0x0207e40000000c00 */
.L_x_2616:
[----:B------:R-:W-:Y:S05]  /*d2f0*/  BSYNC B1 ;  /* 0x0000000000017941 */ /* 0x000fea0003800000 */
.L_x_2615:
[----:B------:R-:W-:Y:S01]  /*d300*/  IADD3 R6, R146, 0x10, RZ ;  /* 0x0000001092067810 */ /* 0x000fe20007ffe0ff */
[----:B------:R-:W-:Y:S03]  /*d310*/  BSSY B1, `(.L_x_2625) ;  /* 0x00000c1000017945 */ /* 0x000fe60003800000 */
[----:B------:R-:W-:-:S04]  /*d320*/  ISETP.GE.AND P0, PT, R6, R11, PT ;  /* 0x0000000b0600720c */ /* 0x000fc80003f06270 */
[----:B------:R-:W-:-:S13]  /*d330*/  ISETP.LT.OR P0, PT, R55, -0x87, P0 ;  /* 0xffffff793700780c */ /* 0x000fda0000701670 */
[----:B------:R-:W-:Y:S05]  /*d340*/  @P0 BRA `(.L_x_2626) ;  /* 0x00000bd000000947 */ /* 0x000fea0003800000 */
[----:B---3--:R3:W5:Y:S01]  /*d350*/  LD.E.128 R20, [R30.64] ;  /* 0x000000061e147980 */ /* 0x008762000c101d00 */
[C---:B------:R-:W-:Y:S01]  /*d360*/  IADD3 R3, P0, R27.reuse, R0, RZ ;  /* 0x000000001b037210 */ /* 0x040fe20007f1e0ff */
[----:B------:R-:W-:Y:S03]  /*d370*/  BSSY B0, `(.L_x_2627) ;  /* 0x0000031000007945 */ /* 0x000fe60003800000 */
[----:B------:R-:W-:Y:S01]  /*d380*/  LEA.HI.X.SX32 R2, R27, R8, 0x1, P0 ;  /* 0x000000081b027211 */ /* 0x000fe200000f0eff */
[C---:B------:R-:W-:Y:S01]  /*d390*/  IMAD.SHL.U32 R37, R3.reuse, 0x2, RZ ;  /* 0x0000000203257824 */ /* 0x040fe200078e00ff */
[----:B------:R-:W-:Y:S02]  /*d3a0*/  ISETP.GE.AND P0, PT, R24, R7, PT ;  /* 0x000000071800720c */ /* 0x000fe40003f06270 */
[----:B------:R-:W-:Y:S02]  /*d3b0*/  SHF.L.U64.HI R3, R3, 0x1, R2 ;  /* 0x0000000103037819 */ /* 0x000fe40000010202 */
[----:B------:R-:W-:-:S02]  /*d3c0*/  IADD3 R26, P2, R14, R37, RZ ;  /* 0x000000250e1a7210 */ /* 0x000fc40007f5e0ff */
[----:B-----5:R-:W-:-:S03]  /*d3d0*/  IADD3 R36, P1, R12, R37, RZ ;  /* 0x000000250c247210 */ /* 0x020fc60007f3e0ff */
[--C-:B------:R-:W-:Y:S02]  /*d3e0*/  IMAD.X R27, R15, 0x1, R3.reuse, P2 ;  /* 0x000000010f1b7824 */ /* 0x100fe400010e0603 */
[----:B------:R-:W-:Y:S02]  /*d3f0*/  IMAD.X R37, R13, 0x1, R3, P1 ;  /* 0x000000010d257824 */ /* 0x000fe400008e0603 */
[----:B------:R-:W-:Y:S05]  /*d400*/  @P0 BRA `(.L_x_2628) ;  /* 0x0000027000000947 */ /* 0x000fea0003800000 */
[----:B------:R-:W4:Y:S04]  /*d410*/  LD.E.64 R2, [R36.64] ;  /* 0x0000000624027980 */ /* 0x000f28000c101b00 */
[----:B------:R-:W5:Y:S01]  /*d420*/  LD.E.64 R4, [R26.64] ;  /* 0x000000061a047980 */ /* 0x000f62000c101b00 */
[C---:B--2---:R-:W-:Y:S01]  /*d430*/  SHF.L.U32 R32, R21.reuse, 0x10, RZ ;  /* 0x0000001015207819 */ /* 0x044fe200000006ff */
[----:B------:R-:W-:Y:S01]  /*d440*/  IMAD.U32 R38, R22, 0x10000, RZ ;  /* 0x0001000016267824 */ /* 0x000fe200078e00ff */
[----:B------:R-:W-:-:S02]  /*d450*/  LOP3.LUT R10, R21, 0xffff0000, RZ, 0xc0, !PT ;  /* 0xffff0000150a7812 */ /* 0x000fc400078ec0ff */
[C---:B------:R-:W-:Y:S02]  /*d460*/  SHF.L.U32 R21, R20.reuse, 0x10, RZ ;  /* 0x0000001014157819 */ /* 0x040fe400000006ff */
[----:B------:R-:W-:Y:S02]  /*d470*/  LOP3.LUT R40, R20, 0xffff0000, RZ, 0xc0, !PT ;  /* 0xffff000014287812 */ /* 0x000fe400078ec0ff */
[C---:B------:R-:W-:Y:S02]  /*d480*/  LOP3.LUT R39, R23.reuse, 0xffff0000, RZ, 0xc0, !PT ;  /* 0xffff000017277812 */ /* 0x040fe400078ec0ff */
[----:B------:R-:W-:Y:S02]  /*d490*/  LOP3.LUT R42, R22, 0xffff0000, RZ, 0xc0, !PT ;  /* 0xffff0000162a7812 */ /* 0x000fe400078ec0ff */
[----:B------:R-:W-:Y:S02]  /*d4a0*/  SHF.L.U32 R41, R23, 0x10, RZ ;  /* 0x0000001017297819 */ /* 0x000fe400000006ff */
[C---:B----4-:R-:W-:Y:S01]  /*d4b0*/  LOP3.LUT R20, R3.reuse, 0xffff0000, RZ, 0xc0, !PT ;  /* 0xffff000003147812 */ /* 0x050fe200078ec0ff */
[----:B------:R-:W-:Y:S01]  /*d4c0*/  IMAD.U32 R3, R3, 0x10000, RZ ;  /* 0x0001000003037824 */ /* 0x000fe200078e00ff */
[----:B------:R-:W-:-:S02]  /*d4d0*/  LOP3.LUT R33, R2, 0xffff0000, RZ, 0xc0, !PT ;  /* 0xffff000002217812 */ /* 0x000fc400078ec0ff */
[----:B-----5:R-:W-:Y:S01]  /*d4e0*/  LOP3.LUT R34, R5, 0xffff0000, RZ, 0xc0, !PT ;  /* 0xffff000005227812 */ /* 0x020fe200078ec0ff */
[C---:B------:R-:W-:Y:S01]  /*d4f0*/  FMUL.FTZ R22, R39.reuse, R20 ;  /* 0x0000001427167220 */ /* 0x040fe20000410000 */
[----:B------:R-:W-:Y:S01]  /*d500*/  LOP3.LUT R35, R4, 0xffff0000, RZ, 0xc0, !PT ;  /* 0xffff000004237812 */ /* 0x000fe200078ec0ff */
[----:B------:R-:W-:Y:S01]  /*d510*/  FMUL.FTZ R23, R10, R33 ;  /* 0x000000210a177220 */ /* 0x000fe20000410000 */
[----:B------:R-:W-:Y:S01]  /*d520*/  SHF.L.U32 R2, R2, 0x10, RZ ;  /* 0x0000001002027819 */ /* 0x000fe200000006ff */
[----:B------:R-:W-:Y:S01]  /*d530*/  FMUL.FTZ R39, R39, R34 ;  /* 0x0000002227277220 */ /* 0x000fe20000410000 */
[----:B------:R-:W-:Y:S01]  /*d540*/  SHF.L.U32 R4, R4, 0x10, RZ ;  /* 0x0000001004047819 */ /* 0x000fe200000006ff */
[-C--:B------:R-:W-:Y:S01]  /*d550*/  FMUL.FTZ R10, R10, R35.reuse ;  /* 0x000000230a0a7220 */ /* 0x080fe20000410000 */
[----:B------:R-:W-:Y:S01]  /*d560*/  SHF.L.U32 R5, R5, 0x10, RZ ;  /* 0x0000001005057819 */ /* 0x000fe200000006ff */
[----:B------:R-:W-:Y:S02]  /*d570*/  FFMA.FTZ R39, R41, R20, R39 ;  /* 0x0000001429277223 */ /* 0x000fe40000010027 */
[----:B------:R-:W-:-:S02]  /*d580*/  FFMA.FTZ R23, R32, R35, -R23 ;  /* 0x0000002320177223 */ /* 0x000fc40000010817 */
[----:B------:R-:W-:Y:S02]  /*d590*/  FFMA.FTZ R10, R32, R33, R10 ;  /* 0x00000021200a7223 */ /* 0x000fe4000001000a */
[C---:B------:R-:W-:Y:S02]  /*d5a0*/  FMUL.FTZ R20, R40.reuse, R2 ;  /* 0x0000000228147220 */ /* 0x040fe40000410000 */
[-C--:B------:R-:W-:Y:S01]  /*d5b0*/  FMUL.FTZ R40, R40, R4.reuse ;  /* 0x0000000428287220 */ /* 0x080fe20000410000 */
[----:B------:R-:W-:Y:S01]  /*d5c0*/  F2FP.BF16.PACK_AB R10, R10, R23 ;  /* 0x000000170a0a723e */ /* 0x000fe200000010ff */
[C---:B------:R-:W-:Y:S02]  /*d5d0*/  FMUL.FTZ R32, R42.reuse, R3 ;  /* 0x000000032a207220 */ /* 0x040fe40000410000 */
[----:B------:R-:W-:Y:S02]  /*d5e0*/  FMUL.FTZ R42, R42, R5 ;  /* 0x000000052a2a7220 */ /* 0x000fe40000410000 */
[----:B------:R-:W-:-:S02]  /*d5f0*/  FFMA.FTZ R20, R21, R4, -R20 ;  /* 0x0000000415147223 */ /* 0x000fc40000010814 */
[----:B------:R-:W-:Y:S02]  /*d600*/  FFMA.FTZ R22, R41, R34, -R22 ;  /* 0x0000002229167223 */ /* 0x000fe40000010816 */
[----:B------:R-:W-:Y:S02]  /*d610*/  FFMA.FTZ R21, R21, R2, R40 ;  /* 0x0000000215157223 */ /* 0x000fe40000010028 */
[C---:B------:R-:W-:Y:S01]  /*d620*/  FFMA.FTZ R32, R38.reuse, R5, -R32 ;  /* 0x0000000526207223 */ /* 0x040fe20000010820 */
[----:B------:R-:W-:Y:S01]  /*d630*/  F2FP.BF16.PACK_AB R23, R39, R22 ;  /* 0x000000162717723e */ /* 0x000fe200000010ff */
[----:B------:R-:W-:Y:S01]  /*d640*/  FFMA.FTZ R3, R38, R3, R42 ;  /* 0x0000000326037223 */ /* 0x000fe2000001002a */
[----:B------:R-:W-:Y:S02]  /*d650*/  F2FP.BF16.PACK_AB R20, R21, R20 ;  /* 0x000000141514723e */ /* 0x000fe400000010ff */
[----:B------:R-:W-:Y:S02]  /*d660*/  MOV R21, R10 ;  /* 0x0000000a00157202 */ /* 0x000fe40000000f00 */
[----:B------:R-:W-:-:S02]  /*d670*/  F2FP.BF16.PACK_AB R22, R3, R32 ;  /* 0x000000200316723e */ /* 0x000fc400000010ff */
.L_x_2628:
[----:B------:R-:W-:Y:S05]  /*d680*/  BSYNC B0 ;  /* 0x0000000000007941 */ /* 0x000fea0003800000 */
.L_x_2627:
[----:B------:R4:W-:Y:S04]  /*d690*/  STS.128 [R241+0x800], R20 ;  /* 0x00080014f1007388 */ /* 0x0009e80000000c00 */
[----:B--2---:R4:W5:Y:S01]  /*d6a0*/  LD.E.128 R32, [R30.64+0x80] ;  /* 0x000080061e207980 */ /* 0x004962000c101d00 */
[----:B------:R-:W-:Y:S01]  /*d6b0*/  IADD3 R2, R24, 0x40, RZ ;  /* 0x0000004018027810 */ /* 0x000fe20007ffe0ff */
[----:B------:R-:W-:Y:S03]  /*d6c0*/  BSSY B0, `(.L_x_2629) ;  /* 0x0000029000007945 */ /* 0x000fe60003800000 */
[----:B------:R-:W-:-:S13]  /*d6d0*/  ISETP.GE.AND P0, PT, R2, R7, PT ;  /* 0x000000070200720c */ /* 0x000fda0003f06270 */
[----:B------:R-:W-:Y:S05]  /*d6e0*/  @P0 BRA `(.L_x_2630) ;  /* 0x0000026000000947 */ /* 0x000fea0003800000 */
[----:B------:R-:W2:Y:S04]  /*d6f0*/  LD.E.64 R2, [R36.64+0x40] ;  /* 0x0000400624027980 */ /* 0x000ea8000c101b00 */
[----:B---3--:R-:W3:Y:S01]  /*d700*/  LD.E.64 R4, [R26.64+0x40] ;  /* 0x000040061a047980 */ /* 0x008ee2000c101b00 */
[C---:B----45:R-:W-:Y:S01]  /*d710*/  SHF.L.U32 R20, R33.reuse, 0x10, RZ ;  /* 0x0000001021147819 */ /* 0x070fe200000006ff */
[----:B------:R-:W-:Y:S01]  /*d720*/  IMAD.U32 R38, R34, 0x10000, RZ ;  /* 0x0001000022267824 */ /* 0x000fe200078e00ff */
        /* <DEDUP_REMOVED lines=32> */
[----:B------:R-:W-:-:S04]  /*d930*/  F2FP.BF16.PACK_AB R32, R21, R20 ;  /* 0x000000141520723e */ /* 0x000fc800000010ff */
[----:B------:R-:W-:Y:S02]  /*d940*/  F2FP.BF16.PACK_AB R34, R3, R22 ;  /* 0x000000160322723e */ /* 0x000fe400000010ff */
.L_x_2630:
[----:B------:R-:W-:Y:S05]  /*d950*/  BSYNC B0 ;  /* 0x0000000000007941 */ /* 0x000fea0003800000 */
.L_x_2629:
[----:B-----5:R2:W-:Y:S04]  /*d960*/  STS.128 [R241+0x2800], R32 ;  /* 0x00280020f1007388 */ /* 0x0205e80000000c00 */
[----:B----4-:R2:W5:Y:S01]  /*d970*/  LD.E.128 R20, [R30.64+0x100] ;  /* 0x000100061e147980 */ /* 0x010562000c101d00 */
[----:B------:R-:W-:Y:S01]  /*d980*/  IADD3 R2, R24, 0x80, RZ ;  /* 0x0000008018027810 */ /* 0x000fe20007ffe0ff */
[----:B------:R-:W-:Y:S03]  /*d990*/  BSSY B0, `(.L_x_2631) ;  /* 0x000002a000007945 */ /* 0x000fe60003800000 */
[----:B------:R-:W-:-:S13]  /*d9a0*/  ISETP.GE.AND P0, PT, R2, R7, PT ;  /* 0x000000070200720c */ /* 0x000fda0003f06270 */
[----:B------:R-:W-:Y:S05]  /*d9b0*/  @P0 BRA `(.L_x_2632) ;  /* 0x0000027000000947 */ /* 0x000fea0003800000 */
[----:B------:R-:W4:Y:S04]  /*d9c0*/  LD.E.64 R2, [R36.64+0x80] ;  /* 0x0000800624027980 */ /* 0x000f28000c101b00 */
        /* <DEDUP_REMOVED lines=9> */
[C---:B----4-:R-:W-:Y:S01]  /*da60*/  LOP3.LUT R20, R3.reuse, 0xffff0000, RZ, 0xc0, !PT ;  /* 0xffff000003147812 */ /* 0x050fe200078ec0ff */
        /* <DEDUP_REMOVED lines=28> */
.L_x_2632:
[----:B------:R-:W-:Y:S05]  /*dc30*/  BSYNC B0 ;  /* 0x0000000000007941 */ /* 0x000fea0003800000 */
.L_x_2631:
[----:B-----5:R4:W-:Y:S04]  /*dc40*/  STS.128 [R241+0x4800], R20 ;  /* 0x00480014f1007388 */ /* 0x0209e80000000c00 */
        /* <DEDUP_REMOVED lines=24> */
[----:B------:R-:W-:Y:S01]  /*ddd0*/  IMAD.U32 R4, R4, 0x10000, RZ ;  /* 0x0001000004047824 */ /* 0x000fe200078e00ff */
[----:B------:R-:W-:Y:S01]  /*dde0*/  SHF.L.U32 R5, R5, 0x10, RZ ;  /* 0x0000001005057819 */ /* 0x000fe200000006ff */
[----:B------:R-:W-:-:S02]  /*ddf0*/  FFMA.FTZ R23, R20, R33, -R23 ;  /* 0x0000002114177223 */ /* 0x000fc40000010817 */
[----:B------:R-:W-:Y:S02]  /*de00*/  FFMA.FTZ R10, R20, R31, R10 ;  /* 0x0000001f140a7223 */ /* 0x000fe4000001000a */
[-C--:B------:R-:W-:Y:S02]  /*de10*/  FMUL.FTZ R35, R35, R26.reuse ;  /* 0x0000001a23237220 */ /* 0x080fe40000410000 */
[----:B------:R-:W-:Y:S01]  /*de20*/  FFMA.FTZ R27, R39, R26, -R27 ;  /* 0x0000001a271b7223 */ /* 0x000fe2000001081b */
[----:B------:R-:W-:Y:S01]  /*de30*/  F2FP.BF16.PACK_AB R33, R10, R23 ;  /* 0x000000170a21723e */ /* 0x000fe200000010ff */
[----:B------:R-:W-:Y:S02]  /*de40*/  FMUL.FTZ R20, R32, R2 ;  /* 0x0000000220147220 */ /* 0x000fe40000410000 */
[----:B------:R-:W-:Y:S02]  /*de50*/  FMUL.FTZ R26, R34, R3 ;  /* 0x00000003221a7220 */ /* 0x000fe40000410000 */
[----:B------:R-:W-:-:S02]  /*de60*/  FMUL.FTZ R32, R32, R4 ;  /* 0x0000000420207220 */ /* 0x000fc40000410000 */
[-C--:B------:R-:W-:Y:S02]  /*de70*/  FMUL.FTZ R34, R34, R5.reuse ;  /* 0x0000000522227220 */ /* 0x080fe40000410000 */
[----:B------:R-:W-:Y:S02]  /*de80*/  FFMA.FTZ R20, R21, R4, -R20 ;  /* 0x0000000415147223 */ /* 0x000fe40000010814 */
[----:B------:R-:W-:Y:S02]  /*de90*/  FFMA.FTZ R22, R39, R22, R35 ;  /* 0x0000001627167223 */ /* 0x000fe40000010023 */
[----:B------:R-:W-:Y:S02]  /*dea0*/  FFMA.FTZ R21, R21, R2, R32 ;  /* 0x0000000215157223 */ /* 0x000fe40000010020 */
[----:B------:R-:W-:Y:S01]  /*deb0*/  FFMA.FTZ R26, R30, R5, -R26 ;  /* 0x000000051e1a7223 */ /* 0x000fe2000001081a */
[----:B------:R-:W-:Y:S01]  /*dec0*/  F2FP.BF16.PACK_AB R35, R22, R27 ;  /* 0x0000001b1623723e */ /* 0x000fe200000010ff */
[----:B------:R-:W-:Y:S01]  /*ded0*/  FFMA.FTZ R3, R30, R3, R34 ;  /* 0x000000031e037223 */ /* 0x000fe20000010022 */
[----:B------:R-:W-:-:S04]  /*dee0*/  F2FP.BF16.PACK_AB R32, R21, R20 ;  /* 0x000000141520723e */ /* 0x000fc800000010ff */
[----:B------:R-:W-:Y:S02]  /*def0*/  F2FP.BF16.PACK_AB R34, R3, R26 ;  /* 0x0000001a0322723e */ /* 0x000fe400000010ff */
.L_x_2634:
[----:B------:R-:W-:Y:S05]  /*df00*/  BSYNC B0 ;  /* 0x0000000000007941 */ /* 0x000fea0003800000 */
.L_x_2633:
[----:B-----5:R2:W-:Y:S02]  /*df10*/  STS.128 [R241+0x6800], R32 ;  /* 0x00680020f1007388 */ /* 0x0205e40000000c00 */
.L_x_2626:
[----:B------:R-:W-:Y:S05]  /*df20*/  BSYNC B1 ;  /* 0x0000000000017941 */ /* 0x000fea0003800000 */
.L_x_2625:
[----:B------:R-:W-:Y:S01]  /*df30*/  IADD3 R10, R146, 0x20, RZ ;  /* 0x00000020920a7810 */ /* 0x000fe20007ffe0ff */
[----:B------:R-:W-:Y:S03]  /*df40*/  BSSY B1, `(.L_x_2635) ;  /* 0x00000c0000017945 */ /* 0x000fe60003800000 */
[----:B------:R-:W-:-:S04]  /*df50*/  ISETP.GE.AND P0, PT, R10, R11, PT ;  /* 0x0000000b0a00720c */ /* 0x000fc80003f06270 */
[----:B------:R-:W-:-:S13]  /*df60*/  ISETP.LT.OR P0, PT, R55, -0x107, P0 ;  /* 0xfffffef93700780c */ /* 0x000fda0000701670 */
[----:B------:R-:W-:Y:S05]  /*df70*/  @P0 BRA `(.L_x_2636) ;  /* 0x00000bc000000947 */ /* 0x000fea0003800000 */
[----:B---34-:R3:W5:Y:S01]  /*df80*/  LD.E.128 R20, [R18.64] ;  /* 0x0000000612147980 */ /* 0x018762000c101d00 */
[----:B------:R-:W-:Y:S01]  /*df90*/  IMAD.SHL.U32 R3, R9, 0x20, RZ ;  /* 0x0000002009037824 */ /* 0x000fe200078e00ff */
[----:B------:R-:W-:Y:S04]  /*dfa0*/  BSSY B0, `(.L_x_2637) ;  /* 0x0000031000007945 */ /* 0x000fe80003800000 */
[----:B------:R-:W-:-:S04]  /*dfb0*/  IADD3 R2, P0, R3, R0, RZ ;  /* 0x0000000003027210 */ /* 0x000fc80007f1e0ff */
[----:B------:R-:W-:Y:S01]  /*dfc0*/  LEA.HI.X.SX32 R3, R3, R8, 0x1, P0 ;  /* 0x0000000803037211 */ /* 0x000fe200000f0eff */
[----:B------:R-:W-:Y:S01]  /*dfd0*/  IMAD.SHL.U32 R31, R2, 0x2, RZ ;  /* 0x00000002021f7824 */ /* 0x000fe200078e00ff */
[----:B------:R-:W-:Y:S02]  /*dfe0*/  ISETP.GE.AND P0, PT, R24, R7, PT ;  /* 0x000000071800720c */ /* 0x000fe40003f06270 */
[----:B------:R-:W-:Y:S02]  /*dff0*/  SHF.L.U64.HI R3, R2, 0x1, R3 ;  /* 0x0000000102037819 */ /* 0x000fe40000010203 */
[-C--:B------:R-:W-:Y:S02]  /*e000*/  IADD3 R26, P2, R14, R31.reuse, RZ ;  /* 0x0000001f0e1a7210 */ /* 0x080fe40007f5e0ff */
[----:B-----5:R-:W-:-:S03]  /*e010*/  IADD3 R30, P1, R12, R31, RZ ;  /* 0x0000001f0c1e7210 */ /* 0x020fc60007f3e0ff */
[--C-:B------:R-:W-:Y:S02]  /*e020*/  IMAD.X R27, R15, 0x1, R3.reuse, P2 ;  /* 0x000000010f1b7824 */ /* 0x100fe400010e0603 */
[----:B------:R-:W-:Y:S02]  /*e030*/  IMAD.X R31, R13, 0x1, R3, P1 ;  /* 0x000000010d1f7824 */ /* 0x000fe400008e0603 */
[----:B------:R-:W-:Y:S05]  /*e040*/  @P0 BRA `(.L_x_2638) ;  /* 0x0000026000000947 */ /* 0x000fea0003800000 */
[----:B---3--:R-:W3:Y:S04]  /*e050*/  LD.E.64 R2, [R30.64] ;  /* 0x000000061e027980 */ /* 0x008ee8000c101b00 */
[----:B------:R-:W4:Y:S01]  /*e060*/  LD.E.64 R4, [R26.64] ;  /* 0x000000061a047980 */ /* 0x000f22000c101b00 */
[C---:B--2---:R-:W-:Y:S01]  /*e070*/  SHF.L.U32 R32, R21.reuse, 0x10, RZ ;  /* 0x0000001015207819 */ /* 0x044fe200000006ff */
[----:B------:R-:W-:Y:S01]  /*e080*/  IMAD.U32 R39, R22, 0x10000, RZ ;  /* 0x0001000016277824 */ /* 0x000fe200078e00ff */
[----:B------:R-:W-:-:S02]  /*e090*/  LOP3.LUT R21, R21, 0xffff0000, RZ, 0xc0, !PT ;  /* 0xffff000015157812 */ /* 0x000fc400078ec0ff */
[C---:B------:R-:W-:Y:S02]  /*e0a0*/  SHF.L.U32 R38, R23.reuse, 0x10, RZ ;  /* 0x0000001017267819 */ /* 0x040fe400000006ff */
[----:B------:R-:W-:Y:S02]  /*e0b0*/  LOP3.LUT R37, R23, 0xffff0000, RZ, 0xc0, !PT ;  /* 0xffff000017257812 */ /* 0x000fe400078ec0ff */
[C---:B------:R-:W-:Y:S02]  /*e0c0*/  SHF.L.U32 R33, R20.reuse, 0x10, RZ ;  /* 0x0000001014217819 */ /* 0x040fe400000006ff */
[----:B------:R-:W-:Y:S02]  /*e0d0*/  LOP3.LUT R40, R20, 0xffff0000, RZ, 0xc0, !PT ;  /* 0xffff000014287812 */ /* 0x000fe400078ec0ff */
[----:B------:R-:W-:Y:S02]  /*e0e0*/  LOP3.LUT R41, R22, 0xffff0000, RZ, 0xc0, !PT ;  /* 0xffff000016297812 */ /* 0x000fe400078ec0ff */
[----:B---3--:R-:W-:-:S02]  /*e0f0*/  LOP3.LUT R34, R2, 0xffff0000, RZ, 0xc0, !PT ;  /* 0xffff000002227812 */ /* 0x008fc400078ec0ff */
[----:B------:R-:W-:Y:S02]  /*e100*/  LOP3.LUT R20, R3, 0xffff0000, RZ, 0xc0, !PT ;  /* 0xffff000003147812 */ /* 0x000fe400078ec0ff */
[C---:B----4-:R-:W-:Y:S01]  /*e110*/  LOP3.LUT R36, R4.reuse, 0xffff0000, RZ, 0xc0, !PT ;  /* 0xffff000004247812 */ /* 0x050fe200078ec0ff */
[----:B------:R-:W-:Y:S01]  /*e120*/  FMUL.FTZ R23, R21, R34 ;  /* 0x0000002215177220 */ /* 0x000fe20000410000 */
[----:B------:R-:W-:Y:S01]  /*e130*/  LOP3.LUT R35, R5, 0xffff0000, RZ, 0xc0, !PT ;  /* 0xffff000005237812 */ /* 0x000fe200078ec0ff */
[----:B------:R-:W-:Y:S01]  /*e140*/  IMAD.U32 R4, R4, 0x10000, RZ ;  /* 0x0001000004047824 */ /* 0x000fe200078e00ff */
[----:B------:R-:W-:Y:S01]  /*e150*/  SHF.L.U32 R2, R2, 0x10, RZ ;  /* 0x0000001002027819 */ /* 0x000fe200000006ff */
[-C--:B------:R-:W-:Y:S02]  /*e160*/  FMUL.FTZ R21, R21, R36.reuse ;  /* 0x0000002415157220 */ /* 0x080fe40000410000 */
[C---:B------:R-:W-:Y:S01]  /*e170*/  FFMA.FTZ R23, R32.reuse, R36, -R23 ;  /* 0x0000002420177223 */ /* 0x040fe20000010817 */
[----:B------:R-:W-:Y:S01]  /*e180*/  SHF.L.U32 R36, R5, 0x10, RZ ;  /* 0x0000001005247819 */ /* 0x000fe200000006ff */
[----:B------:R-:W-:Y:S01]  /*e190*/  FFMA.FTZ R32, R32, R34, R21 ;  /* 0x0000002220207223 */ /* 0x000fe20000010015 */
[----:B------:R-:W-:Y:S01]  /*e1a0*/  SHF.L.U32 R34, R3, 0x10, RZ ;  /* 0x0000001003227819 */ /* 0x000fe200000006ff */
[----:B------:R-:W-:-:S02]  /*e1b0*/  FMUL.FTZ R22, R37, R20 ;  /* 0x0000001425167220 */ /* 0x000fc40000410000 */
[----:B------:R-:W-:Y:S01]  /*e1c0*/  FMUL.FTZ R37, R37, R35 ;  /* 0x0000002325257220 */ /* 0x000fe20000410000 */
[----:B------:R-:W-:Y:S01]  /*e1d0*/  F2FP.BF16.PACK_AB R21, R32, R23 ;  /* 0x000000172015723e */ /* 0x000fe200000010ff */
[C---:B------:R-:W-:Y:S02]  /*e1e0*/  FMUL.FTZ R3, R40.reuse, R2 ;  /* 0x0000000228037220 */ /* 0x040fe40000410000 */
[C---:B------:R-:W-:Y:S02]  /*e1f0*/  FMUL.FTZ R5, R41.reuse, R34 ;  /* 0x0000002229057220 */ /* 0x040fe40000410000 */
[----:B------:R-:W-:Y:S02]  /*e200*/  FMUL.FTZ R40, R40, R4 ;  /* 0x0000000428287220 */ /* 0x000fe40000410000 */
[----:B------:R-:W-:Y:S02]  /*e210*/  FMUL.FTZ R41, R41, R36 ;  /* 0x0000002429297220 */ /* 0x000fe40000410000 */
[----:B------:R-:W-:-:S02]  /*e220*/  FFMA.FTZ R22, R38, R35, -R22 ;  /* 0x0000002326167223 */ /* 0x000fc40000010816 */
[----:B------:R-:W-:Y:S02]  /*e230*/  FFMA.FTZ R37, R38, R20, R37 ;  /* 0x0000001426257223 */ /* 0x000fe40000010025 */
[C---:B------:R-:W-:Y:S02]  /*e240*/  FFMA.FTZ R3, R33.reuse, R4, -R3 ;  /* 0x0000000421037223 */ /* 0x040fe40000010803 */
[----:B------:R-:W-:Y:S01]  /*e250*/  FFMA.FTZ R40, R33, R2, R40 ;  /* 0x0000000221287223 */ /* 0x000fe20000010028 */
[----:B------:R-:W-:Y:S01]  /*e260*/  F2FP.BF16.PACK_AB R23, R37, R22 ;  /* 0x000000162517723e */ /* 0x000fe200000010ff */
[C---:B------:R-:W-:Y:S02]  /*e270*/  FFMA.FTZ R5, R39.reuse, R36, -R5 ;  /* 0x0000002427057223 */ /* 0x040fe40000010805 */
[----:B------:R-:W-:Y:S01]  /*e280*/  FFMA.FTZ R34, R39, R34, R41 ;  /* 0x0000002227227223 */ /* 0x000fe20000010029 */
[----:B------:R-:W-:-:S04]  /*e290*/  F2FP.BF16.PACK_AB R20, R40, R3 ;  /* 0x000000032814723e */ /* 0x000fc800000010ff */
[----:B------:R-:W-:Y:S02]  /*e2a0*/  F2FP.BF16.PACK_AB R22, R34, R5 ;  /* 0x000000052216723e */ /* 0x000fe400000010ff */
.L_x_2638:
[----:B---3--:R-:W-:Y:S05]  /*e2b0*/  BSYNC B0 ;  /* 0x0000000000007941 */ /* 0x008fea0003800000 */
.L_x_2637:
[----:B------:R3:W-:Y:S04]  /*e2c0*/  STS.128 [R241+0x1000], R20 ;  /* 0x00100014f1007388 */ /* 0x0007e80000000c00 */
[----:B--2---:R3:W5:Y:S01]  /*e2d0*/  LD.E.128 R32, [R18.64+0x80] ;  /* 0x0000800612207980 */ /* 0x004762000c101d00 */
[----:B------:R-:W-:Y:S01]  /*e2e0*/  IADD3 R2, R24, 0x40, RZ ;  /* 0x0000004018027810 */ /* 0x000fe20007ffe0ff */
[----:B------:R-:W-:Y:S03]  /*e2f0*/  BSSY B0, `(.L_x_2639) ;  /* 0x0000029000007945 */ /* 0x000fe60003800000 */
[----:B------:R-:W-:-:S13]  /*e300*/  ISETP.GE.AND P0, PT, R2, R7, PT ;  /* 0x000000070200720c */ /* 0x000fda0003f06270 */
[----:B------:R-:W-:Y:S05]  /*e310*/  @P0 BRA `(.L_x_2640) ;  /* 0x0000026000000947 */ /* 0x000fea0003800000 */
[----:B------:R-:W2:Y:S04]  /*e320*/  LD.E.64 R2, [R30.64+0x40] ;  /* 0x000040061e027980 */ /* 0x000ea8000c101b00 */
[----:B------:R-:W4:Y:S01]  /*e330*/  LD.E.64 R4, [R26.64+0x40] ;  /* 0x000040061a047980 */ /* 0x000f22000c101b00 */
[C---:B---3-5:R-:W-:Y:S01]  /*e340*/  SHF.L.U32 R21, R33.reuse, 0x10, RZ ;  /* 0x0000001021157819 */ /* 0x068fe200000006ff */
[----:B------:R-:W-:Y:S01]  /*e350*/  IMAD.U32 R39, R34, 0x10000, RZ ;  /* 0x0001000022277824 */ /* 0x000fe200078e00ff */
[----:B------:R-:W-:Y:S02]  /*e360*/  LOP3.LUT R20, R33, 0xffff0000, RZ, 0xc0, !PT ;  /* 0xffff000021147812 */ /* 0x000fe400078ec0ff */
[----:B------:R-:W-:Y:S02]  /*e370*/  LOP3.LUT R36, R35, 0xffff0000, RZ, 0xc0, !PT ;  /* 0xffff000023247812 */ /* 0x000fe400078ec0ff */
[----:B------:R-:W-:-:S02]  /*e380*/  SHF.L.U32 R22, R32, 0x10, RZ ;  /* 0x0000001020167819 */ /* 0x000fc400000006ff */
[----:B------:R-:W-:Y:S02]  /*e390*/  LOP3.LUT R40, R32, 0xffff0000, RZ, 0xc0, !PT ;  /* 0xffff000020287812 */ /* 0x000fe400078ec0ff */
[----:B------:R-:W-:Y:S02]  /*e3a0*/  SHF.L.U32 R38, R35, 0x10, RZ ;  /* 0x0000001023267819 */ /* 0x000fe400000006ff */
[----:B------:R-:W-:Y:S02]  /*e3b0*/  LOP3.LUT R41, R34, 0xffff0000, RZ, 0xc0, !PT ;  /* 0xffff000022297812 */ /* 0x000fe400078ec0ff */
[----:B--2---:R-:W-:Y:S02]  /*e3c0*/  LOP3.LUT R33, R2, 0xffff0000, RZ, 0xc0, !PT ;  /* 0xffff000002217812 */ /* 0x004fe400078ec0ff */
[----:B------:R-:W-:Y:S02]  /*e3d0*/  LOP3.LUT R23, R3, 0xffff0000, RZ, 0xc0, !PT ;  /* 0xffff000003177812 */ /* 0x000fe400078ec0ff */
[----:B----4-:R-:W-:Y:S01]  /*e3e0*/  LOP3.LUT R37, R4, 0xffff0000, RZ, 0xc0, !PT ;  /* 0xffff000004257812 */ /* 0x010fe200078ec0ff */
[----:B------:R-:W-:Y:S01]  /*e3f0*/  FMUL.FTZ R32, R20, R33 ;  /* 0x0000002114207220 */ /* 0x000fe20000410000 */
[----:B------:R-:W-:Y:S01]  /*e400*/  LOP3.LUT R35, R5, 0xffff0000, RZ, 0xc0, !PT ;  /* 0xffff000005237812 */ /* 0x000fe200078ec0ff */
[----:B------:R-:W-:-:S02]  /*e410*/  FMUL.FTZ R34, R36, R23 ;  /* 0x0000001724227220 */ /* 0x000fc40000410000 */
[-C--:B------:R-:W-:Y:S02]  /*e420*/  FMUL.FTZ R20, R20, R37.reuse ;  /* 0x0000002514147220 */ /* 0x080fe40000410000 */
[C---:B------:R-:W-:Y:S02]  /*e430*/  FFMA.FTZ R32, R21.reuse, R37, -R32 ;  /* 0x0000002515207223 */ /* 0x040fe40000010820 */
[----:B------:R-:W-:Y:S01]  /*e440*/  FFMA.FTZ R21, R21, R33, R20 ;  /* 0x0000002115157223 */ /* 0x000fe20000010014 */
[----:B------:R-:W-:Y:S01]  /*e450*/  SHF.L.U32 R33, R2, 0x10, RZ ;  /* 0x0000001002217819 */ /* 0x000fe200000006ff */
[-C--:B------:R-:W-:Y:S01]  /*e460*/  FMUL.FTZ R36, R36, R35.reuse ;  /* 0x0000002324247220 */ /* 0x080fe20000410000 */
[----:B------:R-:W-:Y:S01]  /*e470*/  SHF.L.U32 R2, R3, 0x10, RZ ;  /* 0x0000001003027819 */ /* 0x000fe200000006ff */
[----:B------:R-:W-:Y:S02]  /*e480*/  FFMA.FTZ R34, R38, R35, -R34 ;  /* 0x0000002326227223 */ /* 0x000fe40000010822 */
[----:B------:R-:W-:Y:S01]  /*e490*/  IMAD.U32 R35, R4, 0x10000, RZ ;  /* 0x0001000004237824 */ /* 0x000fe200078e00ff */
[----:B------:R-:W-:Y:S01]  /*e4a0*/  SHF.L.U32 R4, R5, 0x10, RZ ;  /* 0x0000001005047819 */ /* 0x000fe200000006ff */
[----:B------:R-:W-:-:S02]  /*e4b0*/  FMUL.FTZ R3, R40, R33 ;  /* 0x0000002128037220 */ /* 0x000fc40000410000 */
[C---:B------:R-:W-:Y:S02]  /*e4c0*/  FMUL.FTZ R5, R41.reuse, R2 ;  /* 0x0000000229057220 */ /* 0x040fe40000410000 */
[----:B------:R-:W-:Y:S02]  /*e4d0*/  FMUL.FTZ R40, R40, R35 ;  /* 0x0000002328287220 */ /* 0x000fe40000410000 */
[----:B------:R-:W-:Y:S02]  /*e4e0*/  FMUL.FTZ R41, R41, R4 ;  /* 0x0000000429297220 */ /* 0x000fe40000410000 */
[----:B------:R-:W-:Y:S02]  /*e4f0*/  FFMA.FTZ R23, R38, R23, R36 ;  /* 0x0000001726177223 */ /* 0x000fe40000010024 */
[C---:B------:R-:W-:Y:S02]  /*e500*/  FFMA.FTZ R3, R22.reuse, R35, -R3 ;  /* 0x0000002316037223 */ /* 0x040fe40000010803 */
[----:B------:R-:W-:Y:S01]  /*e510*/  FFMA.FTZ R40, R22, R33, R40 ;  /* 0x0000002116287223 */ /* 0x000fe20000010028 */
[----:B------:R-:W-:Y:S01]  /*e520*/  F2FP.BF16.PACK_AB R33, R21, R32 ;  /* 0x000000201521723e */ /* 0x000fe200000010ff */
[----:B------:R-:W-:Y:S01]  /*e530*/  FFMA.FTZ R5, R39, R4, -R5 ;  /* 0x0000000427057223 */ /* 0x000fe20000010805 */
[----:B------:R-:W-:Y:S01]  /*e540*/  F2FP.BF16.PACK_AB R35, R23, R34 ;  /* 0x000000221723723e */ /* 0x000fe200000010ff */
[----:B------:R-:W-:Y:S01]  /*e550*/  FFMA.FTZ R2, R39, R2, R41 ;  /* 0x0000000227027223 */ /* 0x000fe20000010029 */
[----:B------:R-:W-:-:S04]  /*e560*/  F2FP.BF16.PACK_AB R32, R40, R3 ;  /* 0x000000032820723e */ /* 0x000fc800000010ff */
[----:B------:R-:W-:Y:S02]  /*e570*/  F2FP.BF16.PACK_AB R34, R2, R5 ;  /* 0x000000050222723e */ /* 0x000fe400000010ff */
.L_x_2640:
[----:B------:R-:W-:Y:S05]  /*e580*/  BSYNC B0 ;  /* 0x0000000000007941 */ /* 0x000fea0003800000 */
.L_x_2639:
[----:B-----5:R2:W-:Y:S04]  /*e590*/  STS.128 [R241+0x3000], R32 ;  /* 0x00300020f1007388 */ /* 0x0205e80000000c00 */
[----:B---3--:R2:W5:Y:S01]  /*e5a0*/  LD.E.128 R20, [R18.64+0x100] ;  /* 0x0001000612147980 */ /* 0x008562000c101d00 */
[----:B------:R-:W-:Y:S01]  /*e5b0*/  IADD3 R2, R24, 0x80, RZ ;  /* 0x0000008018027810 */ /* 0x000fe20007ffe0ff */
[----:B------:R-:W-:Y:S03]  /*e5c0*/  BSSY B0, `(.L_x_2641) ;  /* 0x0000029000007945 */ /* 0x000fe60003800000 */
[----:B------:R-:W-:-:S13]  /*e5d0*/  ISETP.GE.AND P0, PT, R2, R7, PT ;  /* 0x000000070200720c */ /* 0x000fda0003f06270 */
[----:B------:R-:W-:Y:S05]  /*e5e0*/  @P0 BRA `(.L_x_2642) ;  /* 0x0000026000000947 */ /* 0x000fea0003800000 */
[----:B------:R-:W3:Y:S04]  /*e5f0*/  LD.E.64 R2, [R30.64+0x80] ;  /* 0x000080061e027980 */ /* 0x000ee8000c101b00 */
[----:B------:R-:W4:Y:S01]  /*e600*/  LD.E.64 R4, [R26.64+0x80] ;  /* 0x000080061a047980 */ /* 0x000f22000c101b00 */
[C---:B--2--5:R-:W-:Y:S01]  /*e610*/  SHF.L.U32 R32, R21.reuse, 0x10, RZ ;  /* 0x0000001015207819 */ /* 0x064fe200000006ff */
        /* <DEDUP_REMOVED lines=9> */
[C---:B----4-:R-:W-:Y:S01]  /*e6b0*/  LOP3.LUT R36, R4.reuse, 0xffff0000, RZ, 0xc0, !PT ;  /* 0xffff000004247812 */ /* 0x050fe200078ec0ff */
        /* <DEDUP_REMOVED lines=25> */
.L_x_2642:
[----:B------:R-:W-:Y:S05]  /*e850*/  BSYNC B0 ;  /* 0x0000000000007941 */ /* 0x000fea0003800000 */
.L_x_2641:
        /* <DEDUP_REMOVED lines=8> */
[C---:B---3-5:R-:W-:Y:S02]  /*e8e0*/  SHF.L.U32 R20, R32.reuse, 0x10, RZ ;  /* 0x0000001020147819 */ /* 0x068fe400000006ff */
        /* <DEDUP_REMOVED lines=29> */
[----:B------:R-:W-:Y:S02]  /*eac0*/  FFMA.FTZ R2, R20, R2, R37 ;  /* 0x0000000214027223 */ /* 0x000fe40000010025 */
[C---:B------:R-:W-:Y:S02]  /*ead0*/  FFMA.FTZ R18, R35.reuse, R5, -R18 ;  /* 0x0000000523127223 */ /* 0x040fe40000010812 */
[----:B------:R-:W-:Y:S01]  /*eae0*/  FFMA.FTZ R3, R35, R3, R34 ;  /* 0x0000000323037223 */ /* 0x000fe20000010022 */
[----:B------:R-:W-:-:S02]  /*eaf0*/  F2FP.BF16.PACK_AB R35, R32, R27 ;  /* 0x0000001b2023723e */ /* 0x000fc400000010ff */
[----:B------:R-:W-:Y:S02]  /*eb00*/  F2FP.BF16.PACK_AB R32, R2, R21 ;  /* 0x000000150220723e */ /* 0x000fe400000010ff */
[----:B------:R-:W-:Y:S02]  /*eb10*/  F2FP.BF16.PACK_AB R34, R3, R18 ;  /* 0x000000120322723e */ /* 0x000fe400000010ff */
.L_x_2644:
[----:B------:R-:W-:Y:S05]  /*eb20*/  BSYNC B0 ;  /* 0x0000000000007941 */ /* 0x000fea0003800000 */
.L_x_2643:
[----:B-----5:R2:W-:Y:S02]  /*eb30*/  STS.128 [R241+0x7000], R32 ;  /* 0x00700020f1007388 */ /* 0x0205e40000000c00 */
.L_x_2636:
[----:B------:R-:W-:Y:S05]  /*eb40*/  BSYNC B1 ;  /* 0x0000000000017941 */ /* 0x000fea0003800000 */
.L_x_2635:
[----:B---3--:R-:W-:-:S04]  /*eb50*/  IADD3 R18, R146, 0x30, RZ ;  /* 0x0000003092127810 */ /* 0x008fc80007ffe0ff */
[----:B------:R-:W-:-:S04]  /*eb60*/  ISETP.GE.AND P0, PT, R18, R11, PT ;  /* 0x0000000b1200720c */ /* 0x000fc80003f06270 */
[----:B------:R-:W-:-:S13]  /*eb70*/  ISETP.LT.OR P0, PT, R55, -0x187, P0 ;  /* 0xfffffe793700780c */ /* 0x000fda0000701670 */
[----:B------:R-:W-:Y:S05]  /*eb80*/  @P0 BRA `(.L_x_2645) ;  /* 0x0000680000000947 */ /* 0x000fea0003800000 */
[----:B----4-:R3:W5:Y:S01]  /*eb90*/  LD.E.128 R20, [R16.64] ;  /* 0x0000000610147980 */ /* 0x010762000c101d00 */
[----:B------:R-:W-:Y:S01]  /*eba0*/  IMAD R9, R9, 0x30, RZ ;  /* 0x0000003009097824 */ /* 0x000fe200078e02ff */
        /* <DEDUP_REMOVED lines=13> */
[C---:B------:R-:W-:Y:S02]  /*ec80*/  SHF.L.U32 R11, R21.reuse, 0x10, RZ ;  /* 0x00000010150b7819 */ /* 0x040fe400000006ff */
[----:B------:R-:W-:-:S02]  /*ec90*/  LOP3.LUT R0, R21, 0xffff0000, RZ, 0xc0, !PT ;  /* 0xffff000015007812 */ /* 0x000fc400078ec0ff */
[C---:B------:R-:W-:Y:S02]  /*eca0*/  SHF.L.U32 R12, R20.reuse, 0x10, RZ ;  /* 0x00000010140c7819 */ /* 0x040fe400000006ff */
[----:B------:R-:W-:Y:S02]  /*ecb0*/  LOP3.LUT R31, R20, 0xffff0000, RZ, 0xc0, !PT ;  /* 0xffff0000141f7812 */ /* 0x000fe400078ec0ff */
[C---:B------:R-:W-:Y:S02]  /*ecc0*/  LOP3.LUT R20, R23.reuse, 0xffff0000, RZ, 0xc0, !PT ;  /* 0xffff000017147812 */ /* 0x040fe400078ec0ff */
[C---:B--2---:R-:W-:Y:S02]  /*ecd0*/  LOP3.LUT R32, R22.reuse, 0xffff0000, RZ, 0xc0, !PT ;  /* 0xffff000016207812 */ /* 0x044fe400078ec0ff */
[----:B------:R-:W-:Y:S01]  /*ece0*/  SHF.L.U32 R30, R23, 0x10, RZ ;  /* 0x00000010171e7819 */ /* 0x000fe200000006ff */
[----:B------:R-:W-:Y:S01]  /*ecf0*/  IMAD.U32 R23, R22, 0x10000, RZ ;  /* 0x0001000016177824 */ /* 0x000fe200078e00ff */
[----:B---3--:R-:W-:-:S02]  /*ed00*/  LOP3.LUT R15, R2, 0xffff0000, RZ, 0xc0, !PT ;  /* 0xffff0000020f7812 */ /* 0x008fc400078ec0ff */
[----:B------:R-:W-:Y:S02]  /*ed10*/  LOP3.LUT R13, R3, 0xffff0000, RZ, 0xc0, !PT ;  /* 0xffff0000030d7812 */ /* 0x000fe400078ec0ff */
[----:B----4-:R-:W-:Y:S01]  /*ed20*/  LOP3.LUT R21, R4, 0xffff0000, RZ, 0xc0, !PT ;  /* 0xffff000004157812 */ /* 0x010fe200078ec0ff */
[----:B------:R-:W-:Y:S01]  /*ed30*/  FMUL.FTZ R14, R0, R15 ;  /* 0x0000000f000e7220 */ /* 0x000fe20000410000 */
[----:B------:R-:W-:Y:S01]  /*ed40*/  LOP3.LUT R19, R5, 0xffff0000, RZ, 0xc0, !PT ;  /* 0xffff000005137812 */ /* 0x000fe200078ec0ff */
[----:B------:R-:W-:Y:S01]  /*ed50*/  IMAD.U32 R4, R4, 0x10000, RZ ;  /* 0x0001000004047824 */ /* 0x000fe200078e00ff */
[----:B------:R-:W-:Y:S01]  /*ed60*/  SHF.L.U32 R2, R2, 0x10, RZ ;  /* 0x0000001002027819 */ /* 0x000fe200000006ff */
[-C--:B------:R-:W-:Y:S01]  /*ed70*/  FMUL.FTZ R0, R0, R21.reuse ;  /* 0x0000001500007220 */ /* 0x080fe20000410000 */
[----:B------:R-:W-:Y:S01]  /*ed80*/  SHF.L.U32 R3, R3, 0x10, RZ ;  /* 0x0000001003037819 */ /* 0x000fe200000006ff */
[----:B------:R-:W-:Y:S01]  /*ed90*/  FFMA.FTZ R14, R11, R21, -R14 ;  /* 0x000000150b0e7223 */ /* 0x000fe2000001080e */
[----:B------:R-:W-:Y:S01]  /*eda0*/  SHF.L.U32 R5, R5, 0x10, RZ ;  /* 0x0000001005057819 */ /* 0x000fe200000006ff */
[----:B------:R-:W-:-:S02]  /*edb0*/  FMUL.FTZ R22, R20, R13 ;  /* 0x0000000d14167220 */ /* 0x000fc40000410000 */
[----:B------:R-:W-:Y:S02]  /*edc0*/  FFMA.FTZ R11, R11, R15, R0 ;  /* 0x0000000f0b0b7223 */ /* 0x000fe40000010000 */
[----:B------:R-:W-:Y:S02]  /*edd0*/  FMUL.FTZ R20, R20, R19 ;  /* 0x0000001314147220 */ /* 0x000fe40000410000 */
[----:B------:R-:W-:Y:S01]  /*ede0*/  FMUL.FTZ R15, R31, R2 ;  /* 0x000000021f0f7220 */ /* 0x000fe20000410000 */
[----:B------:R-:W-:Y:S01]  /*edf0*/  F2FP.BF16.PACK_AB R21, R11, R14 ;  /* 0x0000000e0b15723e */ /* 0x000fe200000010ff */
[C---:B------:R-:W-:Y:S02]  /*ee00*/  FMUL.FTZ R0, R32.reuse, R3 ;  /* 0x0000000320007220 */ /* 0x040fe40000410000 */
[----:B------:R-:W-:Y:S02]  /*ee10*/  FMUL.FTZ R31, R31, R4 ;  /* 0x000000041f1f7220 */ /* 0x000fe40000410000 */
[----:B------:R-:W-:-:S02]  /*ee20*/  FMUL.FTZ R32, R32, R5 ;  /* 0x0000000520207220 */ /* 0x000fc40000410000 */
[C---:B------:R-:W-:Y:S02]  /*ee30*/  FFMA.FTZ R22, R30.reuse, R19, -R22 ;  /* 0x000000131e167223 */ /* 0x040fe40000010816 */
[----:B------:R-:W-:Y:S02]  /*ee40*/  FFMA.FTZ R13, R30, R13, R20 ;  /* 0x0000000d1e0d7223 */ /* 0x000fe40000010014 */
[C---:B------:R-:W-:Y:S02]  /*ee50*/  FFMA.FTZ R15, R12.reuse, R4, -R15 ;  /* 0x000000040c0f7223 */ /* 0x040fe4000001080f */
[----:B------:R-:W-:Y:S02]  /*ee60*/  FFMA.FTZ R2, R12, R2, R31 ;  /* 0x000000020c027223 */ /* 0x000fe4000001001f */
[C---:B------:R-:W-:Y:S02]  /*ee70*/  FFMA.FTZ R0, R23.reuse, R5, -R0 ;  /* 0x0000000517007223 */ /* 0x040fe40000010800 */
[----:B------:R-:W-:Y:S01]  /*ee80*/  FFMA.FTZ R3, R23, R3, R32 ;  /* 0x0000000317037223 */ /* 0x000fe20000010020 */
[----:B------:R-:W-:-:S02]  /*ee90*/  F2FP.BF16.PACK_AB R23, R13, R22 ;  /* 0x000000160d17723e */ /* 0x000fc400000010ff */
[----:B------:R-:W-:Y:S02]  /*eea0*/  F2FP.BF16.PACK_AB R20, R2, R15 ;  /* 0x0000000f0214723e */ /* 0x000fe400000010ff */
[----:B------:R-:W-:Y:S02]  /*eeb0*/  F2FP.BF16.PACK_AB R22, R3, R0 ;  /* 0x000000000316723e */ /* 0x000fe400000010ff */
.L_x_2647:
[----:B---3--:R-:W-:Y:S05]  /*eec0*/  BSYNC B0 ;  /* 0x0000000000007941 */ /* 0x008fea0003800000 */
.L_x_2646:
        /* <DEDUP_REMOVED lines=8> */
[----:B-----5:R-:W-:Y:S01]  /*ef50*/  LOP3.LUT R0, R33, 0xffff0000, RZ, 0xc0, !PT ;  /* 0xffff000021007812 */ /* 0x020fe200078ec0ff */
[----:B---3--:R-:W-:Y:S01]  /*ef60*/  IMAD.U32 R23, R34, 0x10000, RZ ;  /* 0x0001000022177824 */ /* 0x008fe200078e00ff */
        /* <DEDUP_REMOVED lines=34> */
.L_x_2649:
[----:B------:R-:W-:Y:S05]  /*f190*/  BSYNC B0 ;  /* 0x0000000000007941 */ /* 0x000fea0003800000 */
.L_x_2648:
[----:B-----5:R2:W-:Y:S04]  /*f1a0*/  STS.128 [R241+0x3800], R32 ;  /* 0x00380020f1007388 */ /* 0x0205e80000000c00 */
[----:B------:R2:W5:Y:S01]  /*f1b0*/  LD.E.128 R12, [R16.64+0x100] ;  /* 0x00010006100c7980 */ /* 0x000562000c101d00 */
[----:B------:R-:W-:Y:S01]  /*f1c0*/  IADD3 R0, R24, 0x80, RZ ;  /* 0x0000008018007810 */ /* 0x000fe20007ffe0ff */
[----:B------:R-:W-:Y:S03]  /*f1d0*/  BSSY B0, `(.L_x_2650) ;  /* 0x0000029000007945 */ /* 0x000fe60003800000 */
[----:B------:R-:W-:-:S13]  /*f1e0*/  ISETP.GE.AND P0, PT, R0, R7, PT ;  /* 0x000000070000720c */ /* 0x000fda0003f06270 */
[----:B------:R-:W-:Y:S05]  /*f1f0*/  @P0 BRA `(.L_x_2651) ;  /* 0x0000026000000947 */ /* 0x000fea0003800000 */
[----:B------:R-:W4:Y:S04]  /*f200*/  LD.E.64 R2, [R26.64+0x80] ;  /* 0x000080061a027980 */ /* 0x000f28000c101b00 */
[----:B--2---:R-:W2:Y:S01]  /*f210*/  LD.E.64 R4, [R8.64+0x80] ;  /* 0x0000800608047980 */ /* 0x004ea2000c101b00 */
[C---:B-----5:R-:W-:Y:S01]  /*f220*/  LOP3.LUT R0, R13.reuse, 0xffff0000, RZ, 0xc0, !PT ;  /* 0xffff00000d007812 */ /* 0x060fe200078ec0ff */
[----:B------:R-:W-:Y:S01]  /*f230*/  IMAD.U32 R30, R14, 0x10000, RZ ;  /* 0x000100000e1e7824 */ /* 0x000fe200078e00ff */
[----:B------:R-:W-:Y:S02]  /*f240*/  SHF.L.U32 R11, R13, 0x10, RZ ;  /* 0x000000100d0b7819 */ /* 0x000fe400000006ff */
[C---:B------:R-:W-:Y:S02]  /*f250*/  SHF.L.U32 R13, R12.reuse, 0x10, RZ ;  /* 0x000000100c0d7819 */ /* 0x040fe400000006ff */
[----:B------:R-:W-:-:S02]  /*f260*/  LOP3.LUT R31, R12, 0xffff0000, RZ, 0xc0, !PT ;  /* 0xffff00000c1f7812 */ /* 0x000fc400078ec0ff */
[C---:B---3--:R-:W-:Y:S02]  /*f270*/  SHF.L.U32 R23, R15.reuse, 0x10, RZ ;  /* 0x000000100f177819 */ /* 0x048fe400000006ff */
[----:B------:R-:W-:Y:S02]  /*f280*/  LOP3.LUT R22, R15, 0xffff0000, RZ, 0xc0, !PT ;  /* 0xffff00000f167812 */ /* 0x000fe400078ec0ff */
[----:B------:R-:W-:Y:S02]  /*f290*/  LOP3.LUT R32, R14, 0xffff0000, RZ, 0xc0, !PT ;  /* 0xffff00000e207812 */ /* 0x000fe400078ec0ff */
[----:B----4-:R-:W-:Y:S02]  /*f2a0*/  LOP3.LUT R19, R2, 0xffff0000, RZ, 0xc0, !PT ;  /* 0xffff000002137812 */ /* 0x010fe400078ec0ff */
[----:B------:R-:W-:Y:S02]  /*f2b0*/  LOP3.LUT R15, R3, 0xffff0000, RZ, 0xc0, !PT ;  /* 0xffff0000030f7812 */ /* 0x000fe400078ec0ff */
[----:B--2---:R-:W-:Y:S01]  /*f2c0*/  LOP3.LUT R21, R4, 0xffff0000, RZ, 0xc0, !PT ;  /* 0xffff000004157812 */ /* 0x004fe200078ec0ff */
        /* <DEDUP_REMOVED lines=11> */
[C---:B------:R-:W-:Y:S02]  /*f380*/  FMUL.FTZ R0, R31.reuse, R2 ;  /* 0x000000021f007220 */ /* 0x040fe40000410000 */
[C---:B------:R-:W-:Y:S02]  /*f390*/  FMUL.FTZ R19, R32.reuse, R3 ;  /* 0x0000000320137220 */ /* 0x040fe40000410000 */
        /* <DEDUP_REMOVED lines=8> */
[----:B------:R-:W-:Y:S01]  /*f420*/  F2FP.BF16.PACK_AB R15, R15, R14 ;  /* 0x0000000e0f0f723e */ /* 0x000fe200000010ff */
[----:B------:R-:W-:Y:S01]  /*f430*/  FFMA.FTZ R32, R30, R3, R32 ;  /* 0x000000031e207223 */ /* 0x000fe20000010020 */
[----:B------:R-:W-:-:S04]  /*f440*/  F2FP.BF16.PACK_AB R12, R31, R0 ;  /* 0x000000001f0c723e */ /* 0x000fc800000010ff */
[----:B------:R-:W-:Y:S02]  /*f450*/  F2FP.BF16.PACK_AB R14, R32, R19 ;  /* 0x00000013200e723e */ /* 0x000fe400000010ff */
.L_x_2651:
[----:B------:R-:W-:Y:S05]  /*f460*/  BSYNC B0 ;  /* 0x0000000000007941 */ /* 0x000fea0003800000 */
.L_x_2650:
[----:B-----5:R4:W-:Y:S04]  /*f470*/  STS.128 [R241+0x5800], R12 ;  /* 0x0058000cf1007388 */ /* 0x0209e80000000c00 */
[----:B---3--:R4:W5:Y:S01]  /*f480*/  LD.E.128 R20, [R16.64+0x180] ;  /* 0x0001800610147980 */ /* 0x008962000c101d00 */
[----:B------:R-:W-:Y:S01]  /*f490*/  IADD3 R24, R24, 0xc0, RZ ;  /* 0x000000c018187810 */ /* 0x000fe20007ffe0ff */
[----:B------:R-:W-:Y:S03]  /*f4a0*/  BSSY B0, `(.L_x_2652) ;  /* 0x0000029000007945 */ /* 0x000fe60003800000 */
[----:B------:R-:W-:-:S13]  /*f4b0*/  ISETP.GE.AND P0, PT, R24, R7, PT ;  /* 0x000000071800720c */ /* 0x000fda0003f06270 */
[----:B------:R-:W-:Y:S05]  /*f4c0*/  @P0 BRA `(.L_x_2653) ;  /* 0x0000026000000947 */ /* 0x000fea0003800000 */
[----:B------:R-:W3:Y:S04]  /*f4d0*/  LD.E.64 R2, [R26.64+0xc0] ;  /* 0x0000c0061a027980 */ /* 0x000ee8000c101b00 */
[----:B--2---:R-:W2:Y:S01]  /*f4e0*/  LD.E.64 R4, [R8.64+0xc0] ;  /* 0x0000c00608047980 */ /* 0x004ea2000c101b00 */
[C---:B-----5:R-:W-:Y:S01]  /*f4f0*/  LOP3.LUT R0, R21.reuse, 0xffff0000, RZ, 0xc0, !PT ;  /* 0xffff000015007812 */ /* 0x060fe200078ec0ff */
[----:B----4-:R-:W-:Y:S01]  /*f500*/  IMAD.U32 R17, R22, 0x10000, RZ ;  /* 0x0001000016117824 */ /* 0x010fe200078e00ff */
[----:B------:R-:W-:Y:S02]  /*f510*/  SHF.L.U32 R7, R21, 0x10, RZ ;  /* 0x0000001015077819 */ /* 0x000fe400000006ff */
[----:B------:R-:W-:Y:S02]  /*f520*/  SHF.L.U32 R11, R20, 0x10, RZ ;  /* 0x00000010140b7819 */ /* 0x000fe400000006ff */
[----:B------:R-:W-:-:S02]  /*f530*/  LOP3.LUT R14, R23, 0xffff0000, RZ, 0xc0, !PT ;  /* 0xffff0000170e7812 */ /* 0x000fc400078ec0ff */
[----:B------:R-:W-:Y:S02]  /*f540*/  LOP3.LUT R20, R20, 0xffff0000, RZ, 0xc0, !PT ;  /* 0xffff000014147812 */ /* 0x000fe400078ec0ff */
[----:B------:R-:W-:Y:S02]  /*f550*/  LOP3.LUT R22, R22, 0xffff0000, RZ, 0xc0, !PT ;  /* 0xffff000016167812 */ /* 0x000fe400078ec0ff */
[----:B------:R-:W-:Y:S02]  /*f560*/  SHF.L.U32 R16, R23, 0x10, RZ ;  /* 0x0000001017107819 */ /* 0x000fe400000006ff */
[----:B---3--:R-:W-:Y:S02]  /*f570*/  LOP3.LUT R13, R2, 0xffff0000, RZ, 0xc0, !PT ;  /* 0xffff0000020d7812 */ /* 0x008fe400078ec0ff */
        /* <DEDUP_REMOVED lines=10> */
[----:B------:R-:W-:-:S02]  /*f620*/  FFMA.FTZ R7, R7, R13, R0 ;  /* 0x0000000d07077223 */ /* 0x000fc40000010000 */
[C---:B------:R-:W-:Y:S02]  /*f630*/  FMUL.FTZ R19, R14.reuse, R12 ;  /* 0x0000000c0e137220 */ /* 0x040fe40000410000 */
[----:B------:R-:W-:Y:S01]  /*f640*/  FMUL.FTZ R13, R14, R9 ;  /* 0x000000090e0d7220 */ /* 0x000fe20000410000 */
[----:B------:R-:W-:Y:S01]  /*f650*/  F2FP.BF16.PACK_AB R21, R7, R8 ;  /* 0x000000080715723e */ /* 0x000fe200000010ff */
[----:B------:R-:W-:Y:S02]  /*f660*/  FMUL.FTZ R0, R20, R2 ;  /* 0x0000000214007220 */ /* 0x000fe40000410000 */
[----:B------:R-:W-:Y:S02]  /*f670*/  FMUL.FTZ R14, R22, R3 ;  /* 0x00000003160e7220 */ /* 0x000fe40000410000 */
[----:B------:R-:W-:Y:S02]  /*f680*/  FMUL.FTZ R20, R20, R4 ;  /* 0x0000000414147220 */ /* 0x000fe40000410000 */
[----:B------:R-:W-:-:S02]  /*f690*/  FMUL.FTZ R22, R22, R5 ;  /* 0x0000000516167220 */ /* 0x000fc40000410000 */
[C---:B------:R-:W-:Y:S02]  /*f6a0*/  FFMA.FTZ R0, R11.reuse, R4, -R0 ;  /* 0x000000040b007223 */ /* 0x040fe40000010800 */
[C---:B------:R-:W-:Y:S02]  /*f6b0*/  FFMA.FTZ R19, R16.reuse, R9, -R19 ;  /* 0x0000000910137223 */ /* 0x040fe40000010813 */
[----:B------:R-:W-:Y:S02]  /*f6c0*/  FFMA.FTZ R12, R16, R12, R13 ;  /* 0x0000000c100c7223 */ /* 0x000fe4000001000d */
[----:B------:R-:W-:Y:S02]  /*f6d0*/  FFMA.FTZ R11, R11, R2, R20 ;  /* 0x000000020b0b7223 */ /* 0x000fe40000010014 */
[C---:B------:R-:W-:Y:S01]  /*f6e0*/  FFMA.FTZ R14, R17.reuse, R5, -R14 ;  /* 0x00000005110e7223 */ /* 0x040fe2000001080e */
[----:B------:R-:W-:Y:S01]  /*f6f0*/  F2FP.BF16.PACK_AB R23, R12, R19 ;  /* 0x000000130c17723e */ /* 0x000fe200000010ff */
[----:B------:R-:W-:Y:S01]  /*f700*/  FFMA.FTZ R3, R17, R3, R22 ;  /* 0x0000000311037223 */ /* 0x000fe20000010016 */
[----:B------:R-:W-:-:S04]  /*f710*/  F2FP.BF16.PACK_AB R20, R11, R0 ;  /* 0x000000000b14723e */ /* 0x000fc800000010ff */
[----:B------:R-:W-:Y:S02]  /*f720*/  F2FP.BF16.PACK_AB R22, R3, R14 ;  /* 0x0000000e0316723e */ /* 0x000fe400000010ff */
.L_x_2653:
[----:B------:R-:W-:Y:S05]  /*f730*/  BSYNC B0 ;  /* 0x0000000000007941 */ /* 0x000fea0003800000 */
.L_x_2652:
[----:B-----5:R3:W-:Y:S01]  /*f740*/  STS.128 [R241+0x7800], R20 ;  /* 0x00780014f1007388 */ /* 0x0207e20000000c00 */
[----:B------:R-:W-:Y:S05]  /*f750*/  BRA `(.L_x_2645) ;  /* 0x00005c3000007947 */ /* 0x000fea0003800000 */
.L_x_2614:
[----:B-1----:R-:W-:Y:S01]  /*f760*/  BSSY B1, `(.L_x_2654) ;  /* 0x0000159000017945 */ /* 0x002fe20003800000 */
[----:B------:R-:W-:Y:S05]  /*f770*/  @!P0 BRA `(.L_x_2655) ;  /* 0x0000157000008947 */ /* 0x000fea0003800000 */
        /* <DEDUP_REMOVED lines=13> */
[----:B------:R-:W2:Y:S03]  /*f850*/  LD.E.128 R20, [R20.64] ;  /* 0x0000000614147980 */ /* 0x000ea6000c101d00 */
[----:B------:R-:W-:Y:S01]  /*f860*/  LEA.HI.X R33, R5, R13, R3, 0x1, P0 ;  /* 0x0000000d05217211 */ /* 0x000fe200000f0c03 */
[----:B------:R-:W-:Y:S01]  /*f870*/  IMAD.MOV.U32 R3, RZ, RZ, RZ ;  /* 0x000000ffff037224 */ /* 0x000fe200078e00ff */
[----:B------:R-:W-:-:S04]  /*f880*/  @P1 IADD3 R3, -R9, RZ, RZ ;  /* 0x000000ff09031210 */ /* 0x000fc80007ffe1ff */
[C---:B------:R-:W-:Y:S01]  /*f890*/  IADD3 R5, P0, R3.reuse, R2, RZ ;  /* 0x0000000203057210 */ /* 0x040fe20007f1e0ff */
[----:B------:R-:W3:Y:S03]  /*f8a0*/  LD.E.128 R32, [R32.64] ;  /* 0x0000000620207980 */ /* 0x000ee6000c101d00 */
[----:B------:R-:W-:Y:S02]  /*f8b0*/  LEA.HI.X.SX32 R3, R3, R4, 0x1, P0 ;  /* 0x0000000403037211 */ /* 0x000fe400000f0eff */
[----:B------:R-:W-:-:S04]  /*f8c0*/  LEA R36, P0, R5, R14, 0x1 ;  /* 0x0000000e05247211 */ /* 0x000fc800078008ff */
[----:B------:R-:W-:-:S06]  /*f8d0*/  LEA.HI.X R37, R5, R15, R3, 0x1, P0 ;  /* 0x0000000f05257211 */ /* 0x000fcc00000f0c03 */
[----:B------:R-:W4:Y:S01]  /*f8e0*/  LD.E.128 R36, [R36.64] ;  /* 0x0000000624247980 */ /* 0x000f22000c101d00 */
        /* <DEDUP_REMOVED lines=33> */
[----:B------:R-:W-:Y:S01]  /*fb00*/  FMUL.FTZ R33, R22, R33 ;  /* 0x0000002116217220 */ /* 0x000fe20000410000 */
[----:B------:R-:W-:Y:S01]  /*fb10*/  LOP3.LUT R22, R36, 0xffff0000, RZ, 0xc0, !PT ;  /* 0xffff000024167812 */ /* 0x000fe200078ec0ff */
        /* <DEDUP_REMOVED lines=16> */
[----:B------:R-:W-:Y:S01]  /*fc20*/  FFMA.FTZ R37, R0, R37, R51 ;  /* 0x0000002500257223 */ /* 0x000fe20000010033 */
[----:B------:R-:W-:Y:S01]  /*fc30*/  F2FP.BF16.PACK_AB R44, R22, R5 ;  /* 0x00000005162c723e */ /* 0x000fe200000010ff */
[----:B------:R-:W-:Y:S02]  /*fc40*/  FFMA.FTZ R10, R10, R36, R41 ;  /* 0x000000240a0a7223 */ /* 0x000fe40000010029 */
[----:B------:R-:W-:Y:S01]  /*fc50*/  FFMA.FTZ R21, R46, R34, R21 ;  /* 0x000000222e157223 */ /* 0x000fe20000010015 */
[----:B------:R-:W-:Y:S01]  /*fc60*/  F2FP.BF16.PACK_AB R45, R37, R20 ;  /* 0x00000014252d723e */ /* 0x000fe200000010ff */
[----:B------:R-:W-:Y:S02]  /*fc70*/  FFMA.FTZ R6, R6, R38, R47 ;  /* 0x0000002606067223 */ /* 0x000fe4000001002f */
[----:B------:R-:W-:-:S03]  /*fc80*/  FFMA.FTZ R33, R8, R35, R33 ;  /* 0x0000002308217223 */ /* 0x000fc60000010021 */
[----:B------:R-:W-:Y:S02]  /*fc90*/  F2FP.BF16.PACK_AB R47, R6, R21 ;  /* 0x00000015062f723e */ /* 0x000fe400000010ff */
[----:B------:R-:W-:Y:S02]  /*fca0*/  F2FP.BF16.PACK_AB R46, R33, R10 ;  /* 0x0000000a212e723e */ /* 0x000fe400000010ff */
.L_x_2657:
[----:B------:R-:W-:Y:S05]  /*fcb0*/  BSYNC B0 ;  /* 0x0000000000007941 */ /* 0x000fea0003800000 */
.L_x_2656:
[----:B-----5:R2:W-:Y:S04]  /*fcc0*/  STS.128 [R241], R44 ;  /* 0x0000002cf1007388 */ /* 0x0205e80000000c00 */
[----:B------:R2:W5:Y:S01]  /*fcd0*/  LD.E.128 R40, [R48.64+0x80] ;  /* 0x0000800630287980 */ /* 0x000562000c101d00 */
[----:B------:R-:W-:Y:S01]  /*fce0*/  IADD3 R0, R24, 0x40, RZ ;  /* 0x0000004018007810 */ /* 0x000fe20007ffe0ff */
[----:B------:R-:W-:Y:S03]  /*fcf0*/  BSSY B0, `(.L_x_2658) ;  /* 0x0000052000007945 */ /* 0x000fe60003800000 */
[----:B------:R-:W-:-:S13]  /*fd00*/  ISETP.GE.AND P0, PT, R0, R7, PT ;  /* 0x000000070000720c */ /* 0x000fda0003f06270 */
        /* <DEDUP_REMOVED lines=15> */
[----:B------:R-:W4:Y:S03]  /*fe00*/  LD.E.128 R32, [R32.64+0x80] ;  /* 0x0000800620207980 */ /* 0x000f26000c101d00 */
[----:B------:R-:W-:Y:S02]  /*fe10*/  LEA.HI.X.SX32 R3, R3, R4, 0x1, P0 ;  /* 0x0000000403037211 */ /* 0x000fe400000f0eff */
[----:B------:R-:W-:-:S04]  /*fe20*/  LEA R36, P0, R5, R14, 0x1 ;  /* 0x0000000e05247211 */ /* 0x000fc800078008ff */
[----:B------:R-:W-:-:S06]  /*fe30*/  LEA.HI.X R37, R5, R15, R3, 0x1, P0 ;  /* 0x0000000f05257211 */ /* 0x000fcc00000f0c03 */
[----:B--2---:R-:W2:Y:S01]  /*fe40*/  LD.E.128 R36, [R36.64+0x80] ;  /* 0x0000800624247980 */ /* 0x004ea2000c101d00 */
        /* <DEDUP_REMOVED lines=60> */
.L_x_2659:
[----:B------:R-:W-:Y:S05]  /*10210*/  BSYNC B0 ;  /* 0x0000000000007941 */ /* 0x000fea0003800000 */
.L_x_2658:
[----:B-----5:R3:W-:Y:S04]  /*10220*/  STS.128 [R241+0x2000], R40 ;  /* 0x00200028f1007388 */ /* 0x0207e80000000c00 */
[----:B--2---:R3:W5:Y:S01]  /*10230*/  LD.E.128 R44, [R48.64+0x100] ;  /* 0x00010006302c7980 */ /* 0x004762000c101d00 */
        /* <DEDUP_REMOVED lines=13> */
[----:B------:R-:W2:Y:S03]  /*10310*/  LD.E.128 R20, [R20.64+0x100] ;  /* 0x0001000614147980 */ /* 0x000ea6000c101d00 */
        /* <DEDUP_REMOVED lines=8> */
[----:B---3--:R-:W3:Y:S01]  /*103a0*/  LD.E.128 R36, [R36.64+0x100] ;  /* 0x0001000624247980 */ /* 0x008ee2000c101d00 */
        /* <DEDUP_REMOVED lines=30> */
[----:B---3--:R-:W-:Y:S01]  /*10590*/  LOP3.LUT R35, R38, 0xffff0000, RZ, 0xc0, !PT ;  /* 0xffff000026237812 */ /* 0x008fe200078ec0ff */
        /* <DEDUP_REMOVED lines=29> */
.L_x_2661:
[----:B------:R-:W-:Y:S05]  /*10770*/  BSYNC B0 ;  /* 0x0000000000007941 */ /* 0x000fea0003800000 */
.L_x_2660:
[----:B-----5:R2:W-:Y:S04]  /*10780*/  STS.128 [R241+0x4000], R44 ;  /* 0x0040002cf1007388 */ /* 0x0205e80000000c00 */
[----:B---3--:R2:W5:Y:S01]  /*10790*/  LD.E.128 R40, [R48.64+0x180] ;  /* 0x0001800630287980 */ /* 0x008562000c101d00 */
        /* <DEDUP_REMOVED lines=40> */
[----:B-1----:R-:W-:Y:S01]  /*10a20*/  IMAD.U32 R48, R34, 0x10000, RZ ;  /* 0x0001000022307824 */ /* 0x002fe200078e00ff */
        /* <DEDUP_REMOVED lines=42> */
.L_x_2663:
[----:B------:R-:W-:Y:S05]  /*10cd0*/  BSYNC B0 ;  /* 0x0000000000007941 */ /* 0x000fea0003800000 */
.L_x_2662:
[----:B-----5:R3:W-:Y:S02]  /*10ce0*/  STS.128 [R241+0x6000], R40 ;  /* 0x00600028f1007388 */ /* 0x0207e40000000c00 */
.L_x_2655:
[----:B------:R-:W-:Y:S05]  /*10cf0*/  BSYNC B1 ;  /* 0x0000000000017941 */ /* 0x000fea0003800000 */
.L_x_2654:
[----:B------:R-:W-:Y:S01]  /*10d00*/  IADD3 R6, R146, 0x10, RZ ;  /* 0x0000001092067810 */ /* 0x000fe20007ffe0ff */
[----:B------:R-:W-:Y:S03]  /*10d10*/  BSSY B1, `(.L_x_2664) ;  /* 0x0000167000017945 */ /* 0x000fe60003800000 */
[----:B------:R-:W-:-:S04]  /*10d20*/  ISETP.GE.AND P0, PT, R6, R11, PT ;  /* 0x0000000b0600720c */ /* 0x000fc80003f06270 */
[----:B------:R-:W-:-:S13]  /*10d30*/  ISETP.LT.OR P0, PT, R55, -0x87, P0 ;  /* 0xffffff793700780c */ /* 0x000fda0000701670 */
[----:B------:R-:W-:Y:S05]  /*10d40*/  @P0 BRA `(.L_x_2665) ;  /* 0x0000163000000947 */ /* 0x000fea0003800000 */
[----:B---3--:R3:W5:Y:S01]  /*10d50*/  LD.E.128 R40, [R30.64] ;  /* 0x000000061e287980 */ /* 0x008762000c101d00 */
        /* <DEDUP_REMOVED lines=9> */
[----:B------:R-:W-:-:S03]  /*10df0*/  @P0 IMAD.MOV R5, RZ, RZ, -R9 ;  /* 0x000000ffff050224 */ /* 0x000fc600078e0a09 */
[----:B------:R-:W-:-:S04]  /*10e00*/  IADD3 R23, P1, R21, R3, RZ ;  /* 0x0000000315177210 */ /* 0x000fc80007f3e0ff */
[----:B------:R-:W-:Y:S02]  /*10e10*/  LEA.HI.X.SX32 R21, R21, R0, 0x1, P1 ;  /* 0x0000000015157211 */ /* 0x000fe400008f0eff */
[----:B-----5:R-:W-:-:S04]  /*10e20*/  LEA R32, P1, R23, R12, 0x1 ;  /* 0x0000000c17207211 */ /* 0x020fc800078208ff */
[----:B------:R-:W-:Y:S01]  /*10e30*/  LEA.HI.X R33, R23, R13, R21, 0x1, P1 ;  /* 0x0000000d17217211 */ /* 0x000fe200008f0c15 */
[----:B------:R-:W-:-:S04]  /*10e40*/  IMAD.WIDE R20, R5, 0x2, R30 ;  /* 0x0000000205147825 */ /* 0x000fc800078e021e */
[----:B------:R-:W-:Y:S01]  /*10e50*/  IMAD.MOV.U32 R5, RZ, RZ, RZ ;  /* 0x000000ffff057224 */ /* 0x000fe200078e00ff */
[----:B------:R-:W-:Y:S01]  /*10e60*/  @P0 IADD3 R5, -R9, RZ, RZ ;  /* 0x000000ff09050210 */ /* 0x000fe20007ffe1ff */
[----:B------:R-:W4:Y:S03]  /*10e70*/  LD.E.128 R32, [R32.64] ;  /* 0x0000000620207980 */ /* 0x000f26000c101d00 */
[C---:B------:R-:W-:Y:S01]  /*10e80*/  IADD3 R3, P1, R5.reuse, R3, RZ ;  /* 0x0000000305037210 */ /* 0x040fe20007f3e0ff */
[----:B--2---:R-:W2:Y:S03]  /*10e90*/  LD.E.128 R20, [R20.64] ;  /* 0x0000000614147980 */ /* 0x004ea6000c101d00 */
[----:B------:R-:W-:Y:S02]  /*10ea0*/  LEA.HI.X.SX32 R0, R5, R0, 0x1, P1 ;  /* 0x0000000005007211 */ /* 0x000fe400008f0eff */
[----:B------:R-:W-:-:S04]  /*10eb0*/  LEA R36, P1, R3, R14, 0x1 ;  /* 0x0000000e03247211 */ /* 0x000fc800078208ff */
[----:B------:R-:W-:-:S06]  /*10ec0*/  LEA.HI.X R37, R3, R15, R0, 0x1, P1 ;  /* 0x0000000f03257211 */ /* 0x000fcc00008f0c00 */
[----:B---3--:R-:W3:Y:S01]  /*10ed0*/  LD.E.128 R36, [R36.64] ;  /* 0x0000000624247980 */ /* 0x008ee2000c101d00 */
[C---:B------:R-:W-:Y:S01]  /*10ee0*/  IMAD.U32 R5, R40.reuse, 0x10000, RZ ;  /* 0x0001000028057824 */ /* 0x040fe200078e00ff */
[----:B------:R-:W-:Y:S01]  /*10ef0*/  LOP3.LUT R3, R40, 0xffff0000, RZ, 0xc0, !PT ;  /* 0xffff000028037812 */ /* 0x000fe200078ec0ff */
[C---:B------:R-:W-:Y:S01]  /*10f00*/  IMAD.U32 R40, R41.reuse, 0x10000, RZ ;  /* 0x0001000029287824 */ /* 0x040fe200078e00ff */
[----:B------:R-:W-:Y:S02]  /*10f10*/  LOP3.LUT R0, R41, 0xffff0000, RZ, 0xc0, !PT ;  /* 0xffff000029007812 */ /* 0x000fe400078ec0ff */
[C---:B------:R-:W-:Y:S02]  /*10f20*/  SHF.L.U32 R26, R42.reuse, 0x10, RZ ;  /* 0x000000102a1a7819 */ /* 0x040fe400000006ff */
[----:B------:R-:W-:Y:S02]  /*10f30*/  LOP3.LUT R10, R42, 0xffff0000, RZ, 0xc0, !PT ;  /* 0xffff00002a0a7812 */ /* 0x000fe400078ec0ff */
[C---:B------:R-:W-:Y:S01]  /*10f40*/  LOP3.LUT R8, R43.reuse, 0xffff0000, RZ, 0xc0, !PT ;  /* 0xffff00002b087812 */ /* 0x040fe200078ec0ff */
[----:B------:R-:W-:-:S02]  /*10f50*/  IMAD.U32 R43, R43, 0x10000, RZ ;  /* 0x000100002b2b7824 */ /* 0x000fc400078e00ff */
[C---:B----4-:R-:W-:Y:S01]  /*10f60*/  IMAD.U32 R42, R32.reuse, 0x10000, RZ ;  /* 0x00010000202a7824 */ /* 0x050fe200078e00ff */
[----:B------:R-:W-:Y:S01]  /*10f70*/  LOP3.LUT R41, R32, 0xffff0000, RZ, 0xc0, !PT ;  /* 0xffff000020297812 */ /* 0x000fe200078ec0ff */
[----:B------:R-:W-:Y:S01]  /*10f80*/  IMAD.U32 R44, R34, 0x10000, RZ ;  /* 0x00010000222c7824 */ /* 0x000fe200078e00ff */
[C---:B------:R-:W-:Y:S01]  /*10f90*/  SHF.L.U32 R32, R33.reuse, 0x10, RZ ;  /* 0x0000001021207819 */ /* 0x040fe200000006ff */
[----:B-12---:R-:W-:Y:S01]  /*10fa0*/  IMAD.U32 R49, R20, 0x10000, RZ ;  /* 0x0001000014317824 */ /* 0x006fe200078e00ff */
[----:B------:R-:W-:Y:S01]  /*10fb0*/  LOP3.LUT R45, R33, 0xffff0000, RZ, 0xc0, !PT ;  /* 0xffff0000212d7812 */ /* 0x000fe200078ec0ff */
[----:B------:R-:W-:Y:S01]  /*10fc0*/  IMAD.U32 R51, R22, 0x10000, RZ ;  /* 0x0001000016337824 */ /* 0x000fe200078e00ff */
[----:B------:R-:W-:Y:S01]  /*10fd0*/  SHF.L.U32 R33, R35, 0x10, RZ ;  /* 0x0000001023217819 */ /* 0x000fe200000006ff */
        /* <DEDUP_REMOVED lines=13> */
[C---:B------:R-:W-:Y:S01]  /*110b0*/  SHF.L.U32 R22, R23.reuse, 0x10, RZ ;  /* 0x0000001017167819 */ /* 0x040fe200000006ff */
[----:B------:R-:W-:Y:S01]  /*110c0*/  @!P0 FADD.FTZ R44, -R44, -RZ ;  /* 0x800000ff2c2c8221 */ /* 0x000fe20000010100 */
[----:B------:R-:W-:Y:S01]  /*110d0*/  LOP3.LUT R48, R23, 0xffff0000, RZ, 0xc0, !PT ;  /* 0xffff000017307812 */ /* 0x000fe200078ec0ff */
[----:B------:R-:W-:Y:S01]  /*110e0*/  FMUL.FTZ R20, R20, R41 ;  /* 0x0000002914147220 */ /* 0x000fe20000410000 */
[----:B---3--:R-:W-:Y:S01]  /*110f0*/  LOP3.LUT R32, R36, 0xffff0000, RZ, 0xc0, !PT ;  /* 0xffff000024207812 */ /* 0x008fe200078ec0ff */
[----:B------:R-:W-:Y:S01]  /*11100*/  @!P0 FADD.FTZ R35, -R35, -RZ ;  /* 0x800000ff23238221 */ /* 0x000fe20000010100 */
[C---:B------:R-:W-:Y:S01]  /*11110*/  SHF.L.U32 R23, R37.reuse, 0x10, RZ ;  /* 0x0000001025177819 */ /* 0x040fe200000006ff */
[----:B------:R-:W-:Y:S01]  /*11120*/  FMUL.FTZ R22, R22, R33 ;  /* 0x0000002116167220 */ /* 0x000fe20000410000 */
[----:B------:R-:W-:Y:S01]  /*11130*/  LOP3.LUT R41, R37, 0xffff0000, RZ, 0xc0, !PT ;  /* 0xffff000025297812 */ /* 0x000fe200078ec0ff */
[----:B------:R-:W-:Y:S01]  /*11140*/  IMAD.U32 R33, R36, 0x10000, RZ ;  /* 0x0001000024217824 */ /* 0x000fe200078e00ff */
[C---:B------:R-:W-:Y:S01]  /*11150*/  LOP3.LUT R36, R38.reuse, 0xffff0000, RZ, 0xc0, !PT ;  /* 0xffff000026247812 */ /* 0x040fe200078ec0ff */
        /* <DEDUP_REMOVED lines=19> */
[----:B------:R-:W-:Y:S02]  /*11290*/  F2FP.BF16.PACK_AB R43, R35, R22 ;  /* 0x00000016232b723e */ /* 0x000fe400000010ff */
.L_x_2667:
[----:B------:R-:W-:Y:S05]  /*112a0*/  BSYNC B0 ;  /* 0x0000000000007941 */ /* 0x000fea0003800000 */
.L_x_2666:
[----:B-----5:R4:W-:Y:S04]  /*112b0*/  STS.128 [R241+0x800], R40 ;  /* 0x00080028f1007388 */ /* 0x0209e80000000c00 */
[----:B--2---:R4:W5:Y:S01]  /*112c0*/  LD.E.128 R44, [R30.64+0x80] ;  /* 0x000080061e2c7980 */ /* 0x004962000c101d00 */
[----:B------:R-:W-:Y:S01]  /*112d0*/  IADD3 R0, R24, 0x40, RZ ;  /* 0x0000004018007810 */ /* 0x000fe20007ffe0ff */
[----:B------:R-:W-:Y:S03]  /*112e0*/  BSSY B0, `(.L_x_2668) ;  /* 0x0000055000007945 */ /* 0x000fe60003800000 */
[----:B------:R-:W-:-:S13]  /*112f0*/  ISETP.GE.AND P0, PT, R0, R7, PT ;  /* 0x000000070000720c */ /* 0x000fda0003f06270 */
[----:B------:R-:W-:Y:S05]  /*11300*/  @P0 BRA `(.L_x_2669) ;  /* 0x0000052000000947 */ /* 0x000fea0003800000 */
[----:B------:R-:W-:Y:S01]  /*11310*/  ISETP.GE.AND P0, PT, R0, R9, PT ;  /* 0x000000090000720c */ /* 0x000fe20003f06270 */
[----:B------:R-:W-:Y:S01]  /*11320*/  IMAD.MOV.U32 R21, RZ, RZ, RZ ;  /* 0x000000ffff157224 */ /* 0x000fe200078e00ff */
[----:B------:R-:W-:-:S04]  /*11330*/  IADD3 R5, R27, 0x40, RZ ;  /* 0x000000401b057810 */ /* 0x000fc80007ffe0ff */
[----:B------:R-:W-:-:S04]  /*11340*/  IADD3 R3, P1, R5, R2, RZ ;  /* 0x0000000205037210 */ /* 0x000fc80007f3e0ff */
[----:B------:R-:W-:Y:S02]  /*11350*/  LEA.HI.X.SX32 R0, R5, R4, 0x1, P1 ;  /* 0x0000000405007211 */ /* 0x000fe400008f0eff */
[----:B------:R-:W-:Y:S01]  /*11360*/  MOV R5, R9 ;  /* 0x0000000900057202 */ /* 0x000fe20000000f00 */
        /* <DEDUP_REMOVED lines=9> */
[----:B------:R-:W2:Y:S03]  /*11400*/  LD.E.128 R32, [R32.64] ;  /* 0x0000000620207980 */ /* 0x000ea6000c101d00 */
[C---:B------:R-:W-:Y:S01]  /*11410*/  IADD3 R3, P1, R5.reuse, R3, RZ ;  /* 0x0000000305037210 */ /* 0x040fe20007f3e0ff */
[----:B---3--:R-:W3:Y:S03]  /*11420*/  LD.E.128 R20, [R20.64+0x80] ;  /* 0x0000800614147980 */ /* 0x008ee6000c101d00 */
[----:B------:R-:W-:Y:S02]  /*11430*/  LEA.HI.X.SX32 R0, R5, R0, 0x1, P1 ;  /* 0x0000000005007211 */ /* 0x000fe400008f0eff */
[----:B------:R-:W-:-:S04]  /*11440*/  LEA R36, P1, R3, R14, 0x1 ;  /* 0x0000000e03247211 */ /* 0x000fc800078208ff */
[----:B------:R-:W-:-:S06]  /*11450*/  LEA.HI.X R37, R3, R15, R0, 0x1, P1 ;  /* 0x0000000f03257211 */ /* 0x000fcc00008f0c00 */
[----:B----4-:R-:W4:Y:S01]  /*11460*/  LD.E.128 R36, [R36.64] ;  /* 0x0000000624247980 */ /* 0x010f22000c101d00 */
[C---:B-----5:R-:W-:Y:S01]  /*11470*/  IMAD.U32 R5, R44.reuse, 0x10000, RZ ;  /* 0x000100002c057824 */ /* 0x060fe200078e00ff */
[----:B------:R-:W-:Y:S01]  /*11480*/  LOP3.LUT R3, R44, 0xffff0000, RZ, 0xc0, !PT ;  /* 0xffff00002c037812 */ /* 0x000fe200078ec0ff */
[C---:B------:R-:W-:Y:S01]  /*11490*/  IMAD.U32 R44, R45.reuse, 0x10000, RZ ;  /* 0x000100002d2c7824 */ /* 0x040fe200078e00ff */
[----:B------:R-:W-:Y:S02]  /*114a0*/  LOP3.LUT R0, R45, 0xffff0000, RZ, 0xc0, !PT ;  /* 0xffff00002d007812 */ /* 0x000fe400078ec0ff */
[C---:B------:R-:W-:Y:S02]  /*114b0*/  SHF.L.U32 R26, R46.reuse, 0x10, RZ ;  /* 0x000000102e1a7819 */ /* 0x040fe400000006ff */
[----:B------:R-:W-:Y:S01]  /*114c0*/  LOP3.LUT R10, R46, 0xffff0000, RZ, 0xc0, !PT ;  /* 0xffff00002e0a7812 */ /* 0x000fe200078ec0ff */
[C---:B------:R-:W-:Y:S01]  /*114d0*/  IMAD.U32 R46, R47.reuse, 0x10000, RZ ;  /* 0x000100002f2e7824 */ /* 0x040fe200078e00ff */
[----:B------:R-:W-:Y:S01]  /*114e0*/  LOP3.LUT R8, R47, 0xffff0000, RZ, 0xc0, !PT ;  /* 0xffff00002f087812 */ /* 0x000fe200078ec0ff */
[C---:B--2---:R-:W-:Y:S01]  /*114f0*/  IMAD.U32 R41, R32.reuse, 0x10000, RZ ;  /* 0x0001000020297824 */ /* 0x044fe200078e00ff */
[----:B------:R-:W-:Y:S01]  /*11500*/  LOP3.LUT R40, R32, 0xffff0000, RZ, 0xc0, !PT ;  /* 0xffff000020287812 */ /* 0x000fe200078ec0ff */
[----:B------:R-:W-:Y:S01]  /*11510*/  IMAD.U32 R42, R34, 0x10000, RZ ;  /* 0x00010000222a7824 */ /* 0x000fe200078e00ff */
[C---:B------:R-:W-:Y:S01]  /*11520*/  SHF.L.U32 R32, R33.reuse, 0x10, RZ ;  /* 0x0000001021207819 */ /* 0x040fe200000006ff */
[----:B-1-3--:R-:W-:Y:S01]  /*11530*/  IMAD.U32 R49, R22, 0x10000, RZ ;  /* 0x0001000016317824 */ /* 0x00afe200078e00ff */
        /* <DEDUP_REMOVED lines=47> */
.L_x_2669:
[----:B------:R-:W-:Y:S05]  /*11830*/  BSYNC B0 ;  /* 0x0000000000007941 */ /* 0x000fea0003800000 */
.L_x_2668:
[----:B-----5:R2:W-:Y:S04]  /*11840*/  STS.128 [R241+0x2800], R44 ;  /* 0x0028002cf1007388 */ /* 0x0205e80000000c00 */
[----:B----4-:R2:W5:Y:S01]  /*11850*/  LD.E.128 R40, [R30.64+0x100] ;  /* 0x000100061e287980 */ /* 0x010562000c101d00 */
        /* <DEDUP_REMOVED lines=19> */
[----:B------:R-:W4:Y:S03]  /*11990*/  LD.E.128 R32, [R32.64] ;  /* 0x0000000620207980 */ /* 0x000f26000c101d00 */
[C---:B------:R-:W-:Y:S01]  /*119a0*/  IADD3 R3, P1, R5.reuse, R3, RZ ;  /* 0x0000000305037210 */ /* 0x040fe20007f3e0ff */
[----:B--2---:R-:W2:Y:S03]  /*119b0*/  LD.E.128 R20, [R20.64+0x100] ;  /* 0x0001000614147980 */ /* 0x004ea6000c101d00 */
[----:B------:R-:W-:Y:S02]  /*119c0*/  LEA.HI.X.SX32 R0, R5, R0, 0x1, P1 ;  /* 0x0000000005007211 */ /* 0x000fe400008f0eff */
[----:B------:R-:W-:-:S04]  /*119d0*/  LEA R36, P1, R3, R14, 0x1 ;  /* 0x0000000e03247211 */ /* 0x000fc800078208ff */
[----:B------:R-:W-:-:S06]  /*119e0*/  LEA.HI.X R37, R3, R15, R0, 0x1, P1 ;  /* 0x0000000f03257211 */ /* 0x000fcc00008f0c00 */
[----:B---3--:R-:W3:Y:S01]  /*119f0*/  LD.E.128 R36, [R36.64] ;  /* 0x0000000624247980 */ /* 0x008ee2000c101d00 */
[C---:B-----5:R-:W-:Y:S01]  /*11a00*/  IMAD.U32 R5, R40.reuse, 0x10000, RZ ;  /* 0x0001000028057824 */ /* 0x060fe200078e00ff */
        /* <DEDUP_REMOVED lines=59> */
.L_x_2671:
[----:B------:R-:W-:Y:S05]  /*11dc0*/  BSYNC B0 ;  /* 0x0000000000007941 */ /* 0x000fea0003800000 */
.L_x_2670:
[----:B-----5:R4:W-:Y:S04]  /*11dd0*/  STS.128 [R241+0x4800], R40 ;  /* 0x00480028f1007388 */ /* 0x0209e80000000c00 */
[----:B------:R4:W5:Y:S01]  /*11de0*/  LD.E.128 R20, [R30.64+0x180] ;  /* 0x000180061e147980 */ /* 0x000962000c101d00 */
[----:B------:R-:W-:Y:S01]  /*11df0*/  IADD3 R0, R24, 0xc0, RZ ;  /* 0x000000c018007810 */ /* 0x000fe20007ffe0ff */
[----:B------:R-:W-:Y:S03]  /*11e00*/  BSSY B0, `(.L_x_2672) ;  /* 0x0000056000007945 */ /* 0x000fe60003800000 */
[----:B------:R-:W-:-:S13]  /*11e10*/  ISETP.GE.AND P0, PT, R0, R7, PT ;  /* 0x000000070000720c */ /* 0x000fda0003f06270 */
[----:B------:R-:W-:Y:S05]  /*11e20*/  @P0 BRA `(.L_x_2673) ;  /* 0x0000053000000947 */ /* 0x000fea0003800000 */
[----:B------:R-:W-:Y:S01]  /*11e30*/  ISETP.GE.AND P0, PT, R0, R9, PT ;  /* 0x000000090000720c */ /* 0x000fe20003f06270 */
[----:B------:R-:W-:Y:S01]  /*11e40*/  IMAD.MOV.U32 R8, RZ, RZ, RZ ;  /* 0x000000ffff087224 */ /* 0x000fe200078e00ff */
[----:B------:R-:W-:Y:S01]  /*11e50*/  IADD3 R5, R27, 0xc0, RZ ;  /* 0x000000c01b057810 */ /* 0x000fe20007ffe0ff */
[----:B------:R-:W-:-:S03]  /*11e60*/  IMAD.MOV.U32 R27, RZ, RZ, R9 ;  /* 0x000000ffff1b7224 */ /* 0x000fc600078e0009 */
[----:B------:R-:W-:-:S04]  /*11e70*/  IADD3 R3, P1, R5, R2, RZ ;  /* 0x0000000205037210 */ /* 0x000fc80007f3e0ff */
[----:B------:R-:W-:-:S03]  /*11e80*/  LEA.HI.X.SX32 R0, R5, R4, 0x1, P1 ;  /* 0x0000000405007211 */ /* 0x000fc600008f0eff */
        /* <DEDUP_REMOVED lines=11> */
[----:B---3--:R-:W3:Y:S03]  /*11f40*/  LD.E.128 R36, [R36.64] ;  /* 0x0000000624247980 */ /* 0x008ee6000c101d00 */
[----:B------:R-:W-:Y:S02]  /*11f50*/  LEA.HI.X.SX32 R0, R5, R0, 0x1, P1 ;  /* 0x0000000005007211 */ /* 0x000fe400008f0eff */
[----:B----4-:R-:W-:-:S04]  /*11f60*/  LEA R40, P1, R3, R14, 0x1 ;  /* 0x0000000e03287211 */ /* 0x010fc800078208ff */
[----:B------:R-:W-:-:S06]  /*11f70*/  LEA.HI.X R41, R3, R15, R0, 0x1, P1 ;  /* 0x0000000f03297211 */ /* 0x000fcc00008f0c00 */
[----:B------:R-:W4:Y:S01]  /*11f80*/  LD.E.128 R40, [R40.64] ;  /* 0x0000000628287980 */ /* 0x000f22000c101d00 */
[C---:B-----5:R-:W-:Y:S01]  /*11f90*/  LOP3.LUT R8, R23.reuse, 0xffff0000, RZ, 0xc0, !PT ;  /* 0xffff000017087812 */ /* 0x060fe200078ec0ff */
[----:B------:R-:W-:Y:S01]  /*11fa0*/  IMAD.U32 R27, R23, 0x10000, RZ ;  /* 0x00010000171b7824 */ /* 0x000fe200078e00ff */
[C---:B------:R-:W-:Y:S01]  /*11fb0*/  LOP3.LUT R3, R20.reuse, 0xffff0000, RZ, 0xc0, !PT ;  /* 0xffff000014037812 */ /* 0x040fe200078ec0ff */
[----:B------:R-:W-:Y:S01]  /*11fc0*/  IMAD.U32 R5, R20, 0x10000, RZ ;  /* 0x0001000014057824 */ /* 0x000fe200078e00ff */
[C---:B------:R-:W-:Y:S02]  /*11fd0*/  SHF.L.U32 R20, R22.reuse, 0x10, RZ ;  /* 0x0000001016147819 */ /* 0x040fe400000006ff */
[----:B------:R-:W-:Y:S02]  /*11fe0*/  LOP3.LUT R10, R22, 0xffff0000, RZ, 0xc0, !PT ;  /* 0xffff0000160a7812 */ /* 0x000fe400078ec0ff */
[C---:B------:R-:W-:Y:S01]  /*11ff0*/  LOP3.LUT R0, R21.reuse, 0xffff0000, RZ, 0xc0, !PT ;  /* 0xffff000015007812 */ /* 0x040fe200078ec0ff */
[----:B------:R-:W-:-:S02]  /*12000*/  IMAD.U32 R21, R21, 0x10000, RZ ;  /* 0x0001000015157824 */ /* 0x000fc400078e00ff */
[C---:B--2---:R-:W-:Y:S01]  /*12010*/  IMAD.U32 R26, R32.reuse, 0x10000, RZ ;  /* 0x00010000201a7824 */ /* 0x044fe200078e00ff */
[----:B------:R-:W-:Y:S01]  /*12020*/  LOP3.LUT R23, R32, 0xffff0000, RZ, 0xc0, !PT ;  /* 0xffff000020177812 */ /* 0x000fe200078ec0ff */
[C---:B------:R-:W-:Y:S01]  /*12030*/  IMAD.U32 R30, R35.reuse, 0x10000, RZ ;  /* 0x00010000231e7824 */ /* 0x040fe200078e00ff */
[----:B------:R-:W-:Y:S01]  /*12040*/  LOP3.LUT R44, R35, 0xffff0000, RZ, 0xc0, !PT ;  /* 0xffff0000232c7812 */ /* 0x000fe200078ec0ff */
[C---:B------:R-:W-:Y:S01]  /*12050*/  IMAD.U32 R32, R34.reuse, 0x10000, RZ ;  /* 0x0001000022207824 */ /* 0x040fe200078e00ff */
[----:B------:R-:W-:Y:S02]  /*12060*/  LOP3.LUT R31, R34, 0xffff0000, RZ, 0xc0, !PT ;  /* 0xffff0000221f7812 */ /* 0x000fe400078ec0ff */
[C---:B------:R-:W-:Y:S02]  /*12070*/  SHF.L.U32 R22, R33.reuse, 0x10, RZ ;  /* 0x0000001021167819 */ /* 0x040fe400000006ff */
[----:B------:R-:W-:Y:S01]  /*12080*/  LOP3.LUT R33, R33, 0xffff0000, RZ, 0xc0, !PT ;  /* 0xffff000021217812 */ /* 0x000fe200078ec0ff */
[----:B---3--:R-:W-:Y:S01]  /*12090*/  IMAD.U32 R35, R37, 0x10000, RZ ;  /* 0x0001000025237824 */ /* 0x008fe200078e00ff */
[----:B------:R-:W-:-:S02]  /*120a0*/  SHF.L.U32 R47, R38, 0x10, RZ ;  /* 0x00000010262f7819 */ /* 0x000fc400000006ff */
[C---:B------:R-:W-:Y:S01]  /*120b0*/  SHF.L.U32 R45, R36.reuse, 0x10, RZ ;  /* 0x00000010242d7819 */ /* 0x040fe200000006ff */
[----:B------:R-:W-:Y:S01]  /*120c0*/  @!P0 FADD.FTZ R35, -R35, -RZ ;  /* 0x800000ff23238221 */ /* 0x000fe20000010100 */
[----:B------:R-:W-:Y:S01]  /*120d0*/  LOP3.LUT R34, R36, 0xffff0000, RZ, 0xc0, !PT ;  /* 0xffff000024227812 */ /* 0x000fe200078ec0ff */
[----:B------:R-:W-:Y:S01]  /*120e0*/  @!P0 FADD.FTZ R47, -R47, -RZ ;  /* 0x800000ff2f2f8221 */ /* 0x000fe20000010100 */
[----:B------:R-:W-:Y:S01]  /*120f0*/  LOP3.LUT R46, R37, 0xffff0000, RZ, 0xc0, !PT ;  /* 0xffff0000252e7812 */ /* 0x000fe200078ec0ff */
[----:B------:R-:W-:Y:S01]  /*12100*/  IMAD.U32 R37, R39, 0x10000, RZ ;  /* 0x0001000027257824 */ /* 0x000fe200078e00ff */
[----:B------:R-:W-:Y:S01]  /*12110*/  LOP3.LUT R36, R38, 0xffff0000, RZ, 0xc0, !PT ;  /* 0xffff000026247812 */ /* 0x000fe200078ec0ff */
[----:B------:R-:W-:Y:S01]  /*12120*/  @!P0 FADD.FTZ R45, -R45, -RZ ;  /* 0x800000ff2d2d8221 */ /* 0x000fe20000010100 */
[----:B------:R-:W-:Y:S01]  /*12130*/  LOP3.LUT R39, R39, 0xffff0000, RZ, 0xc0, !PT ;  /* 0xffff000027277812 */ /* 0x000fe200078ec0ff */
[----:B------:R-:W-:Y:S02]  /*12140*/  @!P0 FADD.FTZ R34, -R34, -RZ ;  /* 0x800000ff22228221 */ /* 0x000fe40000010100 */
[----:B------:R-:W-:Y:S01]  /*12150*/  @!P0 FADD.FTZ R37, -R37, -RZ ;  /* 0x800000ff25258221 */ /* 0x000fe20000010100 */
[----:B----4-:R-:W-:Y:S01]  /*12160*/  SHF.L.U32 R38, R42, 0x10, RZ ;  /* 0x000000102a267819 */ /* 0x010fe200000006ff */
[----:B------:R-:W-:Y:S01]  /*12170*/  FMUL.FTZ R22, R22, R35 ;  /* 0x0000002316167220 */ /* 0x000fe20000410000 */
[----:B------:R-:W-:Y:S01]  /*12180*/  SHF.L.U32 R35, R40, 0x10, RZ ;  /* 0x0000001028237819 */ /* 0x000fe200000006ff */
[----:B------:R-:W-:Y:S01]  /*12190*/  FMUL.FTZ R47, R32, R47 ;  /* 0x0000002f202f7220 */ /* 0x000fe20000410000 */
[----:B------:R-:W-:Y:S01]  /*121a0*/  LOP3.LUT R32, R40, 0xffff0000, RZ, 0xc0, !PT ;  /* 0xffff000028207812 */ /* 0x000fe200078ec0ff */
[----:B------:R-:W-:Y:S01]  /*121b0*/  @!P0 FADD.FTZ R36, -R36, -RZ ;  /* 0x800000ff24248221 */ /* 0x000fe20000010100 */
[----:B------:R-:W-:Y:S01]  /*121c0*/  LOP3.LUT R40, R41, 0xffff0000, RZ, 0xc0, !PT ;  /* 0xffff000029287812 */ /* 0x000fe200078ec0ff */
[----:B------:R-:W-:-:S02]  /*121d0*/  @!P0 FADD.FTZ R46, -R46, -RZ ;  /* 0x800000ff2e2e8221 */ /* 0x000fc40000010100 */
[----:B------:R-:W-:Y:S02]  /*121e0*/  FMUL.FTZ R26, R26, R45 ;  /* 0x0000002d1a1a7220 */ /* 0x000fe40000410000 */
[----:B------:R-:W-:Y:S02]  /*121f0*/  FMUL.FTZ R34, R23, R34 ;  /* 0x0000002217227220 */ /* 0x000fe40000410000 */
[----:B------:R-:W-:Y:S02]  /*12200*/  @!P0 FADD.FTZ R39, -R39, -RZ ;  /* 0x800000ff27278221 */ /* 0x000fe40000010100 */
[----:B------:R-:W-:Y:S01]  /*12210*/  FMUL.FTZ R30, R30, R37 ;  /* 0x000000251e1e7220 */ /* 0x000fe20000410000 */
[----:B------:R-:W-:Y:S01]  /*12220*/  LOP3.LUT R37, R42, 0xffff0000, RZ, 0xc0, !PT ;  /* 0xffff00002a257812 */ /* 0x000fe200078ec0ff */
[----:B------:R-:W-:Y:S01]  /*12230*/  FMUL.FTZ R31, R31, R36 ;  /* 0x000000241f1f7220 */ /* 0x000fe20000410000 */
[----:B------:R-:W-:Y:S01]  /*12240*/  LOP3.LUT R42, R43, 0xffff0000, RZ, 0xc0, !PT ;  /* 0xffff00002b2a7812 */ /* 0x000fe200078ec0ff */
[----:B------:R-:W-:-:S02]  /*12250*/  FMUL.FTZ R33, R33, R46 ;  /* 0x0000002e21217220 */ /* 0x000fc40000410000 */
[----:B------:R-:W-:Y:S02]  /*12260*/  FMUL.FTZ R39, R44, R39 ;  /* 0x000000272c277220 */ /* 0x000fe40000410000 */
[----:B------:R-:W-:Y:S02]  /*12270*/  IMAD.U32 R23, R41, 0x10000, RZ ;  /* 0x0001000029177824 */ /* 0x000fe400078e00ff */
[----:B------:R-:W-:Y:S02]  /*12280*/  IMAD.U32 R36, R43, 0x10000, RZ ;  /* 0x000100002b247824 */ /* 0x000fe400078e00ff */
        /* <DEDUP_REMOVED lines=8> */
[----:B------:R-:W-:Y:S01]  /*12310*/  FFMA.FTZ R27, R27, R36, R30 ;  /* 0x000000241b1b7223 */ /* 0x000fe2000001001e */
[----:B------:R-:W-:Y:S01]  /*12320*/  MOV R20, R32 ;  /* 0x0000002000147202 */ /* 0x000fe20000000f00 */
[----:B------:R-:W-:Y:S01]  /*12330*/  FFMA.FTZ R8, R8, R42, R39 ;  /* 0x0000002a08087223 */ /* 0x000fe20000010027 */
[----:B------:R-:W-:-:S04]  /*12340*/  F2FP.BF16.PACK_AB R21, R0, R21 ;  /* 0x000000150015723e */ /* 0x000fc800000010ff */
[----:B------:R-:W-:Y:S02]  /*12350*/  F2FP.BF16.PACK_AB R23, R8, R27 ;  /* 0x0000001b0817723e */ /* 0x000fe400000010ff */
.L_x_2673:
[----:B------:R-:W-:Y:S05]  /*12360*/  BSYNC B0 ;  /* 0x0000000000007941 */ /* 0x000fea0003800000 */
.L_x_2672:
[----:B-----5:R1:W-:Y:S02]  /*12370*/  STS.128 [R241+0x6800], R20 ;  /* 0x00680014f1007388 */ /* 0x0203e40000000c00 */
.L_x_2665:
[----:B------:R-:W-:Y:S05]  /*12380*/  BSYNC B1 ;  /* 0x0000000000017941 */ /* 0x000fea0003800000 */
.L_x_2664:
[----:B------:R-:W-:Y:S01]  /*12390*/  IADD3 R10, R146, 0x20, RZ ;  /* 0x00000020920a7810 */ /* 0x000fe20007ffe0ff */
[----:B------:R-:W-:Y:S03]  /*123a0*/  BSSY B1, `(.L_x_2674) ;  /* 0x0000167000017945 */ /* 0x000fe60003800000 */
[----:B------:R-:W-:-:S04]  /*123b0*/  ISETP.GE.AND P0, PT, R10, R11, PT ;  /* 0x0000000b0a00720c */ /* 0x000fc80003f06270 */
[----:B------:R-:W-:-:S13]  /*123c0*/  ISETP.LT.OR P0, PT, R55, -0x107, P0 ;  /* 0xfffffef93700780c */ /* 0x000fda0000701670 */
[----:B------:R-:W-:Y:S05]  /*123d0*/  @P0 BRA `(.L_x_2675) ;  /* 0x0000163000000947 */ /* 0x000fea0003800000 */
[----:B---34-:R3:W5:Y:S01]  /*123e0*/  LD.E.128 R40, [R18.64] ;  /* 0x0000000612287980 */ /* 0x018762000c101d00 */
[----:B------:R-:W-:Y:S01]  /*123f0*/  ISETP.GE.AND P0, PT, R24, R7, PT ;  /* 0x000000071800720c */ /* 0x000fe20003f06270 */
[----:B------:R-:W-:-:S12]  /*12400*/  BSSY B0, `(.L_x_2676) ;  /* 0x0000054000007945 */ /* 0x000fd80003800000 */
[----:B------:R-:W-:Y:S05]  /*12410*/  @P0 BRA `(.L_x_2677) ;  /* 0x0000052000000947 */ /* 0x000fea0003800000 */
[----:B------:R-:W-:Y:S01]  /*12420*/  ISETP.GE.AND P0, PT, R24, R9, PT ;  /* 0x000000091800720c */ /* 0x000fe20003f06270 */
[----:B------:R-:W-:Y:S02]  /*12430*/  IMAD.SHL.U32 R5, R9, 0x20, RZ ;  /* 0x0000002009057824 */ /* 0x000fe400078e00ff */
[----:B-1----:R-:W-:-:S03]  /*12440*/  IMAD.MOV.U32 R21, RZ, RZ, RZ ;  /* 0x000000ffff157224 */ /* 0x002fc600078e00ff */
[----:B------:R-:W-:-:S04]  /*12450*/  IADD3 R3, P1, R5, R2, RZ ;  /* 0x0000000205037210 */ /* 0x000fc80007f3e0ff */
[----:B------:R-:W-:Y:S01]  /*12460*/  LEA.HI.X.SX32 R0, R5, R4, 0x1, P1 ;  /* 0x0000000405007211 */ /* 0x000fe200008f0eff */
[--C-:B------:R-:W-:Y:S02]  /*12470*/  IMAD.MOV.U32 R5, RZ, RZ, R9.reuse ;  /* 0x000000ffff057224 */ /* 0x100fe400078e0009 */
[----:B------:R-:W-:Y:S01]  /*12480*/  @P0 IADD3 R21, -R9, RZ, RZ ;  /* 0x000000ff09150210 */ /* 0x000fe20007ffe1ff */
[----:B------:R-:W-:-:S03]  /*12490*/  @P0 IMAD.MOV R5, RZ, RZ, -R9 ;  /* 0x000000ffff050224 */ /* 0x000fc600078e0a09 */
[----:B------:R-:W-:-:S04]  /*124a0*/  IADD3 R23, P1, R21, R3, RZ ;  /* 0x0000000315177210 */ /* 0x000fc80007f3e0ff */
[----:B------:R-:W-:Y:S02]  /*124b0*/  LEA.HI.X.SX32 R21, R21, R0, 0x1, P1 ;  /* 0x0000000015157211 */ /* 0x000fe400008f0eff */
[----:B-----5:R-:W-:-:S04]  /*124c0*/  LEA R32, P1, R23, R12, 0x1 ;  /* 0x0000000c17207211 */ /* 0x020fc800078208ff */
[----:B------:R-:W-:Y:S01]  /*124d0*/  LEA.HI.X R33, R23, R13, R21, 0x1, P1 ;  /* 0x0000000d17217211 */ /* 0x000fe200008f0c15 */
[----:B------:R-:W-:Y:S01]  /*124e0*/  IMAD.WIDE R20, R5, 0x2, R18 ;  /* 0x0000000205147825 */ /* 0x000fe200078e0212 */
[----:B------:R-:W-:-:S03]  /*124f0*/  MOV R5, RZ ;  /* 0x000000ff00057202 */ /* 0x000fc60000000f00 */
[----:B------:R-:W-:Y:S01]  /*12500*/  @P0 IMAD.MOV R5, RZ, RZ, -R9 ;  /* 0x000000ffff050224 */ /* 0x000fe200078e0a09 */
[----:B------:R-:W4:Y:S04]  /*12510*/  LD.E.128 R32, [R32.64] ;  /* 0x0000000620207980 */ /* 0x000f28000c101d00 */
        /* <DEDUP_REMOVED lines=10> */
[C---:B------:R-:W-:Y:S02]  /*125c0*/  LOP3.LUT R8, R43.reuse, 0xffff0000, RZ, 0xc0, !PT ;  /* 0xffff00002b087812 */ /* 0x040fe400078ec0ff */
[----:B------:R-:W-:Y:S02]  /*125d0*/  SHF.L.U32 R42, R43, 0x10, RZ ;  /* 0x000000102b2a7819 */ /* 0x000fe400000006ff */
[----:B------:R-:W-:-:S02]  /*125e0*/  LOP3.LUT R0, R41, 0xffff0000, RZ, 0xc0, !PT ;  /* 0xffff000029007812 */ /* 0x000fc400078ec0ff */
[----:B------:R-:W-:Y:S02]  /*125f0*/  SHF.L.U32 R40, R41, 0x10, RZ ;  /* 0x0000001029287819 */ /* 0x000fe400000006ff */
[C---:B----4-:R-:W-:Y:S01]  /*12600*/  SHF.L.U32 R30, R33.reuse, 0x10, RZ ;  /* 0x00000010211e7819 */ /* 0x050fe200000006ff */
[----:B------:R-:W-:Y:S01]  /*12610*/  IMAD.U32 R43, R34, 0x10000, RZ ;  /* 0x00010000222b7824 */ /* 0x000fe200078e00ff */
[----:B------:R-:W-:Y:S01]  /*12620*/  LOP3.LUT R44, R33, 0xffff0000, RZ, 0xc0, !PT ;  /* 0xffff0000212c7812 */ /* 0x000fe200078ec0ff */
[C---:B------:R-:W-:Y:S01]  /*12630*/  IMAD.U32 R41, R32.reuse, 0x10000, RZ ;  /* 0x0001000020297824 */ /* 0x040fe200078e00ff */
[----:B------:R-:W-:Y:S01]  /*12640*/  LOP3.LUT R31, R32, 0xffff0000, RZ, 0xc0, !PT ;  /* 0xffff0000201f7812 */ /* 0x000fe200078ec0ff */
[----:B--2---:R-:W-:Y:S01]  /*12650*/  IMAD.U32 R46, R20, 0x10000, RZ ;  /* 0x00010000142e7824 */ /* 0x004fe200078e00ff */
        /* <DEDUP_REMOVED lines=17> */
[----:B------:R-:W-:-:S02]  /*12770*/  FMUL.FTZ R20, R20, R31 ;  /* 0x0000001f14147220 */ /* 0x000fc40000410000 */
[----:B------:R-:W-:Y:S01]  /*12780*/  FMUL.FTZ R35, R35, R30 ;  /* 0x0000001e23237220 */ /* 0x000fe20000410000 */
[----:B---3--:R-:W-:Y:S01]  /*12790*/  LOP3.LUT R30, R36, 0xffff0000, RZ, 0xc0, !PT ;  /* 0xffff0000241e7812 */ /* 0x008fe200078ec0ff */
[----:B------:R-:W-:Y:S02]  /*127a0*/  @!P0 FADD.FTZ R43, -R43, -RZ ;  /* 0x800000ff2b2b8221 */ /* 0x000fe40000010100 */
        /* <DEDUP_REMOVED lines=25> */
.L_x_2677:
[----:B------:R-:W-:Y:S05]  /*12940*/  BSYNC B0 ;  /* 0x0000000000007941 */ /* 0x000fea0003800000 */
.L_x_2676:
[----:B-----5:R4:W-:Y:S04]  /*12950*/  STS.128 [R241+0x1000], R40 ;  /* 0x00100028f1007388 */ /* 0x0209e80000000c00 */
[----:B--2---:R4:W5:Y:S01]  /*12960*/  LD.E.128 R44, [R18.64+0x80] ;  /* 0x00008006122c7980 */ /* 0x004962000c101d00 */
[----:B------:R-:W-:Y:S01]  /*12970*/  IADD3 R0, R24, 0x40, RZ ;  /* 0x0000004018007810 */ /* 0x000fe20007ffe0ff */
[----:B------:R-:W-:Y:S03]  /*12980*/  BSSY B0, `(.L_x_2678) ;  /* 0x0000055000007945 */ /* 0x000fe60003800000 */
[----:B------:R-:W-:-:S13]  /*12990*/  ISETP.GE.AND P0, PT, R0, R7, PT ;  /* 0x000000070000720c */ /* 0x000fda0003f06270 */
[----:B------:R-:W-:Y:S05]  /*129a0*/  @P0 BRA `(.L_x_2679) ;  /* 0x0000052000000947 */ /* 0x000fea0003800000 */
[----:B------:R-:W-:Y:S01]  /*129b0*/  ISETP.GE.AND P0, PT, R0, R9, PT ;  /* 0x000000090000720c */ /* 0x000fe20003f06270 */
[----:B-1----:R-:W-:Y:S01]  /*129c0*/  IMAD.MOV.U32 R21, RZ, RZ, RZ ;  /* 0x000000ffff157224 */ /* 0x002fe200078e00ff */
[----:B------:R-:W-:-:S04]  /*129d0*/  LEA R5, R9, 0x40, 0x5 ;  /* 0x0000004009057811 */ /* 0x000fc800078e28ff */
        /* <DEDUP_REMOVED lines=26> */
[----:B------:R-:W-:-:S02]  /*12b80*/  LOP3.LUT R8, R47, 0xffff0000, RZ, 0xc0, !PT ;  /* 0xffff00002f087812 */ /* 0x000fc400078ec0ff */
[C---:B--2---:R-:W-:Y:S01]  /*12b90*/  SHF.L.U32 R30, R33.reuse, 0x10, RZ ;  /* 0x00000010211e7819 */ /* 0x044fe200000006ff */
[----:B------:R-:W-:Y:S01]  /*12ba0*/  IMAD.U32 R41, R34, 0x10000, RZ ;  /* 0x0001000022297824 */ /* 0x000fe200078e00ff */
[----:B------:R-:W-:Y:S01]  /*12bb0*/  LOP3.LUT R42, R33, 0xffff0000, RZ, 0xc0, !PT ;  /* 0xffff0000212a7812 */ /* 0x000fe200078ec0ff */
[C---:B------:R-:W-:Y:S01]  /*12bc0*/  IMAD.U32 R40, R32.reuse, 0x10000, RZ ;  /* 0x0001000020287824 */ /* 0x040fe200078e00ff */
        /* <DEDUP_REMOVED lines=19> */
[----:B------:R-:W-:-:S02]  /*12d00*/  FMUL.FTZ R20, R20, R31 ;  /* 0x0000001f14147220 */ /* 0x000fc40000410000 */
[----:B------:R-:W-:Y:S01]  /*12d10*/  FMUL.FTZ R35, R35, R30 ;  /* 0x0000001e23237220 */ /* 0x000fe20000410000 */
[----:B----4-:R-:W-:Y:S01]  /*12d20*/  LOP3.LUT R30, R36, 0xffff0000, RZ, 0xc0, !PT ;  /* 0xffff0000241e7812 */ /* 0x010fe200078ec0ff */
        /* <DEDUP_REMOVED lines=26> */
.L_x_2679:
[----:B------:R-:W-:Y:S05]  /*12ed0*/  BSYNC B0 ;  /* 0x0000000000007941 */ /* 0x000fea0003800000 */
.L_x_2678:
[----:B-----5:R2:W-:Y:S04]  /*12ee0*/  STS.128 [R241+0x3000], R44 ;  /* 0x0030002cf1007388 */ /* 0x0205e80000000c00 */
[----:B----4-:R2:W5:Y:S01]  /*12ef0*/  LD.E.128 R40, [R18.64+0x100] ;  /* 0x0001000612287980 */ /* 0x010562000c101d00 */
        /* <DEDUP_REMOVED lines=26> */
[----:B-----5:R-:W-:Y:S01]  /*130a0*/  SHF.L.U32 R27, R42, 0x10, RZ ;  /* 0x000000102a1b7819 */ /* 0x020fe200000006ff */
[----:B------:R-:W-:Y:S01]  /*130b0*/  IMAD.U32 R5, R40, 0x10000, RZ ;  /* 0x0001000028057824 */ /* 0x000fe200078e00ff */
[----:B------:R-:W-:Y:S01]  /*130c0*/  LOP3.LUT R26, R42, 0xffff0000, RZ, 0xc0, !PT ;  /* 0xffff00002a1a7812 */ /* 0x000fe200078ec0ff */
[----:B------:R-:W-:Y:S01]  /*130d0*/  IMAD.U32 R42, R43, 0x10000, RZ ;  /* 0x000100002b2a7824 */ /* 0x000fe200078e00ff */
[----:B------:R-:W-:Y:S01]  /*130e0*/  LOP3.LUT R3, R40, 0xffff0000, RZ, 0xc0, !PT ;  /* 0xffff000028037812 */ /* 0x000fe200078ec0ff */
[----:B------:R-:W-:Y:S01]  /*130f0*/  IMAD.U32 R40, R41, 0x10000, RZ ;  /* 0x0001000029287824 */ /* 0x000fe200078e00ff */
[----:B------:R-:W-:Y:S02]  /*13100*/  LOP3.LUT R8, R43, 0xffff0000, RZ, 0xc0, !PT ;  /* 0xffff00002b087812 */ /* 0x000fe400078ec0ff */
[----:B------:R-:W-:Y:S02]  /*13110*/  LOP3.LUT R0, R41, 0xffff0000, RZ, 0xc0, !PT ;  /* 0xffff000029007812 */ /* 0x000fe400078ec0ff */
        /* <DEDUP_REMOVED lines=52> */
.L_x_2681:
[----:B------:R-:W-:Y:S05]  /*13460*/  BSYNC B0 ;  /* 0x0000000000007941 */ /* 0x000fea0003800000 */
.L_x_2680:
[----:B-----5:R4:W-:Y:S04]  /*13470*/  STS.128 [R241+0x5000], R40 ;  /* 0x00500028f1007388 */ /* 0x0209e80000000c00 */
[----:B------:R4:W5:Y:S01]  /*13480*/  LD.E.128 R32, [R18.64+0x180] ;  /* 0x0001800612207980 */ /* 0x000962000c101d00 */
        /* <DEDUP_REMOVED lines=23> */
[----:B----4-:R-:W-:-:S04]  /*13600*/  LEA R40, P1, R3, R14, 0x1 ;  /* 0x0000000e03287211 */ /* 0x010fc800078208ff */
[----:B------:R-:W-:-:S06]  /*13610*/  LEA.HI.X R41, R3, R15, R0, 0x1, P1 ;  /* 0x0000000f03297211 */ /* 0x000fcc00008f0c00 */
[----:B------:R-:W4:Y:S01]  /*13620*/  LD.E.128 R40, [R40.64] ;  /* 0x0000000628287980 */ /* 0x000f22000c101d00 */
        /* <DEDUP_REMOVED lines=11> */
[C---:B---3--:R-:W-:Y:S01]  /*136e0*/  IMAD.U32 R27, R20.reuse, 0x10000, RZ ;  /* 0x00010000141b7824 */ /* 0x048fe200078e00ff */
[----:B------:R-:W-:Y:S01]  /*136f0*/  LOP3.LUT R26, R20, 0xffff0000, RZ, 0xc0, !PT ;  /* 0xffff0000141a7812 */ /* 0x000fe200078ec0ff */
[----:B------:R-:W-:Y:S01]  /*13700*/  IMAD.U32 R30, R22, 0x10000, RZ ;  /* 0x00010000161e7824 */ /* 0x000fe200078e00ff */
[C---:B------:R-:W-:Y:S02]  /*13710*/  SHF.L.U32 R20, R21.reuse, 0x10, RZ ;  /* 0x0000001015147819 */ /* 0x040fe400000006ff */
[----:B------:R-:W-:Y:S02]  /*13720*/  LOP3.LUT R31, R21, 0xffff0000, RZ, 0xc0, !PT ;  /* 0xffff0000151f7812 */ /* 0x000fe400078ec0ff */
[----:B------:R-:W-:-:S02]  /*13730*/  SHF.L.U32 R21, R23, 0x10, RZ ;  /* 0x0000001017157819 */ /* 0x000fc400000006ff */
[----:B------:R-:W-:Y:S02]  /*13740*/  LOP3.LUT R22, R22, 0xffff0000, RZ, 0xc0, !PT ;  /* 0xffff000016167812 */ /* 0x000fe400078ec0ff */
[----:B------:R-:W-:Y:S01]  /*13750*/  LOP3.LUT R23, R23, 0xffff0000, RZ, 0xc0, !PT ;  /* 0xffff000017177812 */ /* 0x000fe200078ec0ff */
[----:B------:R-:W-:Y:S01]  /*13760*/  IMAD.U32 R45, R38, 0x10000, RZ ;  /* 0x00010000262d7824 */ /* 0x000fe200078e00ff */
[----:B------:R-:W-:Y:S02]  /*13770*/  LOP3.LUT R35, R36, 0xffff0000, RZ, 0xc0, !PT ;  /* 0xffff000024237812 */ /* 0x000fe400078ec0ff */
[----:B------:R-:W-:Y:S01]  /*13780*/  LOP3.LUT R37, R38, 0xffff0000, RZ, 0xc0, !PT ;  /* 0xffff000026257812 */ /* 0x000fe200078ec0ff */
[----:B------:R-:W-:Y:S01]  /*13790*/  @!P0 FADD.FTZ R27, -R27, -RZ ;  /* 0x800000ff1b1b8221 */ /* 0x000fe20000010100 */
[C---:B------:R-:W-:Y:S01]  /*137a0*/  SHF.L.U32 R36, R39.reuse, 0x10, RZ ;  /* 0x0000001027247819 */ /* 0x040fe200000006ff */
[----:B------:R-:W-:Y:S01]  /*137b0*/  @!P0 FADD.FTZ R22, -R22, -RZ ;  /* 0x800000ff16168221 */ /* 0x000fe20000010100 */
[----:B------:R-:W-:Y:S01]  /*137c0*/  LOP3.LUT R38, R39, 0xffff0000, RZ, 0xc0, !PT ;  /* 0xffff000027267812 */ /* 0x000fe200078ec0ff */
[----:B------:R-:W-:-:S02]  /*137d0*/  @!P0 FADD.FTZ R21, -R21, -RZ ;  /* 0x800000ff15158221 */ /* 0x000fc40000010100 */
[----:B------:R-:W-:Y:S02]  /*137e0*/  @!P0 FADD.FTZ R23, -R23, -RZ ;  /* 0x800000ff17178221 */ /* 0x000fe40000010100 */
[----:B------:R-:W-:Y:S02]  /*137f0*/  @!P0 FADD.FTZ R26, -R26, -RZ ;  /* 0x800000ff1a1a8221 */ /* 0x000fe40000010100 */
[----:B------:R-:W-:Y:S02]  /*13800*/  @!P0 FADD.FTZ R20, -R20, -RZ ;  /* 0x800000ff14148221 */ /* 0x000fe40000010100 */
[----:B------:R-:W-:Y:S02]  /*13810*/  @!P0 FADD.FTZ R31, -R31, -RZ ;  /* 0x800000ff1f1f8221 */ /* 0x000fe40000010100 */
[----:B------:R-:W-:Y:S02]  /*13820*/  @!P0 FADD.FTZ R30, -R30, -RZ ;  /* 0x800000ff1e1e8221 */ /* 0x000fe40000010100 */
[----:B------:R-:W-:-:S02]  /*13830*/  FMUL.FTZ R44, R44, R27 ;  /* 0x0000001b2c2c7220 */ /* 0x000fc40000410000 */
        /* <DEDUP_REMOVED lines=8> */
[C---:B------:R-:W-:Y:S01]  /*138c0*/  SHF.L.U32 R20, R41.reuse, 0x10, RZ ;  /* 0x0000001029147819 */ /* 0x040fe200000006ff */
        /* <DEDUP_REMOVED lines=17> */
[----:B------:R-:W-:-:S02]  /*139e0*/  F2FP.BF16.PACK_AB R35, R8, R21 ;  /* 0x000000150823723e */ /* 0x000fc400000010ff */
.L_x_2683:
[----:B------:R-:W-:Y:S05]  /*139f0*/  BSYNC B0 ;  /* 0x0000000000007941 */ /* 0x000fea0003800000 */
.L_x_2682:
[----:B-----5:R1:W-:Y:S02]  /*13a00*/  STS.128 [R241+0x7000], R32 ;  /* 0x00700020f1007388 */ /* 0x0203e40000000c00 */
.L_x_2675:
[----:B------:R-:W-:Y:S05]  /*13a10*/  BSYNC B1 ;  /* 0x0000000000017941 */ /* 0x000fea0003800000 */
.L_x_2674:
[----:B--234-:R-:W-:-:S04]  /*13a20*/  IADD3 R18, R146, 0x30, RZ ;  /* 0x0000003092127810 */ /* 0x01cfc80007ffe0ff */
[----:B------:R-:W-:-:S04]  /*13a30*/  ISETP.GE.AND P0, PT, R18, R11, PT ;  /* 0x0000000b1200720c */ /* 0x000fc80003f06270 */
[----:B------:R-:W-:-:S13]  /*13a40*/  ISETP.LT.OR P0, PT, R55, -0x187, P0 ;  /* 0xfffffe793700780c */ /* 0x000fda0000701670 */
[----:B------:R-:W-:Y:S05]  /*13a50*/  @P0 BRA `(.L_x_2645) ;  /* 0x0000193000000947 */ /* 0x000fea0003800000 */
[----:B------:R2:W5:Y:S01]  /*13a60*/  LD.E.128 R40, [R16.64] ;  /* 0x0000000610287980 */ /* 0x000562000c101d00 */
[----:B------:R-:W-:Y:S01]  /*13a70*/  ISETP.GE.AND P0, PT, R24, R7, PT ;  /* 0x000000071800720c */ /* 0x000fe20003f06270 */
[----:B------:R-:W-:-:S12]  /*13a80*/  BSSY B0, `(.L_x_2684) ;  /* 0x0000054000007945 */ /* 0x000fd80003800000 */
[----:B------:R-:W-:Y:S05]  /*13a90*/  @P0 BRA `(.L_x_2685) ;  /* 0x0000052000000947 */ /* 0x000fea0003800000 */
[----:B------:R-:W-:Y:S01]  /*13aa0*/  ISETP.GE.AND P0, PT, R24, R9, PT ;  /* 0x000000091800720c */ /* 0x000fe20003f06270 */
[----:B------:R-:W-:Y:S02]  /*13ab0*/  IMAD R5, R9, 0x30, RZ ;  /* 0x0000003009057824 */ /* 0x000fe400078e02ff */
[----:B------:R-:W-:-:S03]  /*13ac0*/  IMAD.MOV.U32 R11, RZ, RZ, RZ ;  /* 0x000000ffff0b7224 */ /* 0x000fc600078e00ff */
[----:B------:R-:W-:-:S04]  /*13ad0*/  IADD3 R3, P1, R5, R2, RZ ;  /* 0x0000000205037210 */ /* 0x000fc80007f3e0ff */
[----:B------:R-:W-:Y:S02]  /*13ae0*/  LEA.HI.X.SX32 R0, R5, R4, 0x1, P1 ;  /* 0x0000000405007211 */ /* 0x000fe400008f0eff */
[----:B------:R-:W-:Y:S01]  /*13af0*/  MOV R5, R9 ;  /* 0x0000000900057202 */ /* 0x000fe20000000f00 */
[--C-:B------:R-:W-:Y:S02]  /*13b00*/  @P0 IMAD.MOV R11, RZ, RZ, -R9.reuse ;  /* 0x000000ffff0b0224 */ /* 0x100fe400078e0a09 */
[----:B------:R-:W-:-:S03]  /*13b10*/  @P0 IMAD.MOV R5, RZ, RZ, -R9 ;  /* 0x000000ffff050224 */ /* 0x000fc600078e0a09 */
[----:B------:R-:W-:Y:S01]  /*13b20*/  IADD3 R19, P1, R11, R3, RZ ;  /* 0x000000030b137210 */ /* 0x000fe20007f3e0ff */
[----:B-1----:R-:W-:-:S03]  /*13b30*/  IMAD.WIDE R20, R5, 0x2, R16 ;  /* 0x0000000205147825 */ /* 0x002fc600078e0210 */
[----:B------:R-:W-:Y:S02]  /*13b40*/  LEA.HI.X.SX32 R11, R11, R0, 0x1, P1 ;  /* 0x000000000b0b7211 */ /* 0x000fe400008f0eff */
[----:B-----5:R-:W-:Y:S01]  /*13b50*/  LEA R32, P1, R19, R12, 0x1 ;  /* 0x0000000c13207211 */ /* 0x020fe200078208ff */
[----:B------:R-:W-:Y:S01]  /*13b60*/  IMAD.MOV.U32 R5, RZ, RZ, RZ ;  /* 0x000000ffff057224 */ /* 0x000fe200078e00ff */
[----:B------:R-:W-:Y:S01]  /*13b70*/  @P0 IADD3 R5, -R9, RZ, RZ ;  /* 0x000000ff09050210 */ /* 0x000fe20007ffe1ff */
[----:B------:R-:W3:Y:S01]  /*13b80*/  LD.E.128 R20, [R20.64] ;  /* 0x0000000614147980 */ /* 0x000ee2000c101d00 */
[----:B------:R-:W-:Y:S02]  /*13b90*/  LEA.HI.X R33, R19, R13, R11, 0x1, P1 ;  /* 0x0000000d13217211 */ /* 0x000fe400008f0c0b */
[----:B------:R-:W-:-:S04]  /*13ba0*/  IADD3 R3, P1, R5, R3, RZ ;  /* 0x0000000305037210 */ /* 0x000fc80007f3e0ff */
[----:B------:R-:W4:Y:S01]  /*13bb0*/  LD.E.128 R32, [R32.64] ;  /* 0x0000000620207980 */ /* 0x000f22000c101d00 */
[----:B------:R-:W-:Y:S02]  /*13bc0*/  LEA.HI.X.SX32 R0, R5, R0, 0x1, P1 ;  /* 0x0000000005007211 */ /* 0x000fe400008f0eff */
[----:B------:R-:W-:-:S04]  /*13bd0*/  LEA R36, P1, R3, R14, 0x1 ;  /* 0x0000000e03247211 */ /* 0x000fc800078208ff */
[----:B------:R-:W-:-:S06]  /*13be0*/  LEA.HI.X R37, R3, R15, R0, 0x1, P1 ;  /* 0x0000000f03257211 */ /* 0x000fcc00008f0c00 */
[----:B--2---:R-:W2:Y:S01]  /*13bf0*/  LD.E.128 R36, [R36.64] ;  /* 0x0000000624247980 */ /* 0x004ea2000c101d00 */
[C---:B------:R-:W-:Y:S01]  /*13c00*/  IMAD.U32 R5, R40.reuse, 0x10000, RZ ;  /* 0x0001000028057824 */ /* 0x040fe200078e00ff */
[----:B------:R-:W-:Y:S02]  /*13c10*/  LOP3.LUT R3, R40, 0xffff0000, RZ, 0xc0, !PT ;  /* 0xffff000028037812 */ /* 0x000fe400078ec0ff */
[C---:B------:R-:W-:Y:S02]  /*13c20*/  LOP3.LUT R0, R41.reuse, 0xffff0000, RZ, 0xc0, !PT ;  /* 0xffff000029007812 */ /* 0x040fe400078ec0ff */
[----:B------:R-:W-:Y:S01]  /*13c30*/  SHF.L.U32 R40, R41, 0x10, RZ ;  /* 0x0000001029287819 */ /* 0x000fe200000006ff */
[C---:B------:R-:W-:Y:S01]  /*13c40*/  IMAD.U32 R19, R42.reuse, 0x10000, RZ ;  /* 0x000100002a137824 */ /* 0x040fe200078e00ff */
[----:B------:R-:W-:Y:S02]  /*13c50*/  LOP3.LUT R11, R42, 0xffff0000, RZ, 0xc0, !PT ;  /* 0xffff00002a0b7812 */ /* 0x000fe400078ec0ff */
[----:B------:R-:W-:-:S02]  /*13c60*/  LOP3.LUT R8, R43, 0xffff0000, RZ, 0xc0, !PT ;  /* 0xffff00002b087812 */ /* 0x000fc400078ec0ff */
[----:B------:R-:W-:Y:S02]  /*13c70*/  SHF.L.U32 R42, R43, 0x10, RZ ;  /* 0x000000102b2a7819 */ /* 0x000fe400000006ff */
[----:B---3--:R-:W-:Y:S01]  /*13c80*/  LOP3.LUT R46, R21, 0xffff0000, RZ, 0xc0, !PT ;  /* 0xffff0000152e7812 */ /* 0x008fe200078ec0ff */
[----:B------:R-:W-:Y:S02]  /*13c90*/  IMAD.U32 R44, R22, 0x10000, RZ ;  /* 0x00010000162c7824 */ /* 0x000fe400078e00ff */
[C---:B----4-:R-:W-:Y:S01]  /*13ca0*/  IMAD.U32 R30, R32.reuse, 0x10000, RZ ;  /* 0x00010000201e7824 */ /* 0x050fe200078e00ff */
[----:B------:R-:W-:Y:S02]  /*13cb0*/  LOP3.LUT R27, R32, 0xffff0000, RZ, 0xc0, !PT ;  /* 0xffff0000201b7812 */ /* 0x000fe400078ec0ff */
[C---:B------:R-:W-:Y:S02]  /*13cc0*/  SHF.L.U32 R26, R33.reuse, 0x10, RZ ;  /* 0x00000010211a7819 */ /* 0x040fe400000006ff */
[----:B------:R-:W-:Y:S01]  /*13cd0*/  LOP3.LUT R41, R33, 0xffff0000, RZ, 0xc0, !PT ;  /* 0xffff000021297812 */ /* 0x000fe200078ec0ff */
[C---:B------:R-:W-:Y:S01]  /*13ce0*/  IMAD.U32 R33, R34.reuse, 0x10000, RZ ;  /* 0x0001000022217824 */ /* 0x040fe200078e00ff */
[----:B------:R-:W-:-:S02]  /*13cf0*/  LOP3.LUT R32, R34, 0xffff0000, RZ, 0xc0, !PT ;  /* 0xffff000022207812 */ /* 0x000fc400078ec0ff */
[C---:B------:R-:W-:Y:S02]  /*13d00*/  SHF.L.U32 R31, R35.reuse, 0x10, RZ ;  /* 0x00000010231f7819 */ /* 0x040fe400000006ff */
[----:B------:R-:W-:Y:S02]  /*13d10*/  LOP3.LUT R34, R35, 0xffff0000, RZ, 0xc0, !PT ;  /* 0xffff000023227812 */ /* 0x000fe400078ec0ff */
[----:B------:R-:W-:Y:S02]  /*13d20*/  SHF.L.U32 R35, R21, 0x10, RZ ;  /* 0x0000001015237819 */ /* 0x000fe400000006ff */
[----:B------:R-:W-:Y:S01]  /*13d30*/  LOP3.LUT R21, R22, 0xffff0000, RZ, 0xc0, !PT ;  /* 0xffff000016157812 */ /* 0x000fe200078ec0ff */
[----:B------:R-:W-:Y:S01]  /*13d40*/  IMAD.U32 R43, R20, 0x10000, RZ ;  /* 0x00010000142b7824 */ /* 0x000fe200078e00ff */
[C---:B------:R-:W-:Y:S01]  /*13d50*/  SHF.L.U32 R22, R23.reuse, 0x10, RZ ;  /* 0x0000001017167819 */ /* 0x040fe200000006ff */
        /* <DEDUP_REMOVED lines=12> */
[----:B--2---:R-:W-:Y:S01]  /*13e20*/  LOP3.LUT R33, R38, 0xffff0000, RZ, 0xc0, !PT ;  /* 0xffff000026217812 */ /* 0x004fe200078ec0ff */
        /* <DEDUP_REMOVED lines=25> */
.L_x_2685:
[----:B------:R-:W-:Y:S05]  /*13fc0*/  BSYNC B0 ;  /* 0x0000000000007941 */ /* 0x000fea0003800000 */
.L_x_2684:
[----:B-----5:R3:W-:Y:S04]  /*13fd0*/  STS.128 [R241+0x1800], R40 ;  /* 0x00180028f1007388 */ /* 0x0207e80000000c00 */
[----:B------:R3:W5:Y:S01]  /*13fe0*/  LD.E.128 R44, [R16.64+0x80] ;  /* 0x00008006102c7980 */ /* 0x000762000c101d00 */
[----:B------:R-:W-:Y:S01]  /*13ff0*/  IADD3 R0, R24, 0x40, RZ ;  /* 0x0000004018007810 */ /* 0x000fe20007ffe0ff */
[----:B------:R-:W-:Y:S03]  /*14000*/  BSSY B0, `(.L_x_2686) ;  /* 0x0000056000007945 */ /* 0x000fe60003800000 */
[----:B------:R-:W-:-:S13]  /*14010*/  ISETP.GE.AND P0, PT, R0, R7, PT ;  /* 0x000000070000720c */ /* 0x000fda0003f06270 */
[----:B------:R-:W-:Y:S05]  /*14020*/  @P0 BRA `(.L_x_2687) ;  /* 0x0000053000000947 */ /* 0x000fea0003800000 */
[----:B------:R-:W-:Y:S01]  /*14030*/  ISETP.GE.AND P0, PT, R0, R9, PT ;  /* 0x000000090000720c */ /* 0x000fe20003f06270 */
[----:B------:R-:W-:Y:S02]  /*14040*/  IMAD.MOV.U32 R0, RZ, RZ, 0x30 ;  /* 0x00000030ff007424 */ /* 0x000fe400078e00ff */
[----:B------:R-:W-:Y:S02]  /*14050*/  IMAD.MOV.U32 R11, RZ, RZ, RZ ;  /* 0x000000ffff0b7224 */ /* 0x000fe400078e00ff */
[----:B------:R-:W-:-:S05]  /*14060*/  IMAD R5, R9, R0, 0x40 ;  /* 0x0000004009057424 */ /* 0x000fca00078e0200 */
[----:B------:R-:W-:-:S03]  /*14070*/  IADD3 R3, P1, R5, R2, RZ ;  /* 0x0000000205037210 */ /* 0x000fc60007f3e0ff */
[----:B------:R-:W-:Y:S02]  /*14080*/  @P0 IADD3 R11, -R9, RZ, RZ ;  /* 0x000000ff090b0210 */ /* 0x000fe40007ffe1ff */
[----:B------:R-:W-:Y:S01]  /*14090*/  LEA.HI.X.SX32 R0, R5, R4, 0x1, P1 ;  /* 0x0000000405007211 */ /* 0x000fe200008f0eff */
[--C-:B------:R-:W-:Y:S01]  /*140a0*/  IMAD.MOV.U32 R5, RZ, RZ, R9.reuse ;  /* 0x000000ffff057224 */ /* 0x100fe200078e0009 */
[----:B------:R-:W-:Y:S01]  /*140b0*/  IADD3 R19, P1, R11, R3, RZ ;  /* 0x000000030b137210 */ /* 0x000fe20007f3e0ff */
[----:B------:R-:W-:-:S03]  /*140c0*/  @P0 IMAD.MOV R5, RZ, RZ, -R9 ;  /* 0x000000ffff050224 */ /* 0x000fc600078e0a09 */
[----:B------:R-:W-:Y:S01]  /*140d0*/  LEA.HI.X.SX32 R11, R11, R0, 0x1, P1 ;  /* 0x000000000b0b7211 */ /* 0x000fe200008f0eff */
[----:B-1----:R-:W-:Y:S01]  /*140e0*/  IMAD.WIDE R20, R5, 0x2, R16 ;  /* 0x0000000205147825 */ /* 0x002fe200078e0210 */
[C---:B------:R-:W-:Y:S02]  /*140f0*/  LEA R32, P1, R19.reuse, R12, 0x1 ;  /* 0x0000000c13207211 */ /* 0x040fe400078208ff */
[----:B------:R-:W-:Y:S01]  /*14100*/  MOV R5, RZ ;  /* 0x000000ff00057202 */ /* 0x000fe20000000f00 */
[----:B------:R-:W-:Y:S01]  /*14110*/  @P0 IMAD.MOV R5, RZ, RZ, -R9 ;  /* 0x000000ffff050224 */ /* 0x000fe200078e0a09 */
[----:B------:R-:W-:Y:S01]  /*14120*/  LEA.HI.X R33, R19, R13, R11, 0x1, P1 ;  /* 0x0000000d13217211 */ /* 0x000fe200008f0c0b */
[----:B------:R-:W4:Y:S03]  /*14130*/  LD.E.128 R20, [R20.64+0x80] ;  /* 0x0000800614147980 */ /* 0x000f26000c101d00 */
[----:B------:R-:W-:-:S02]  /*14140*/  IADD3 R3, P1, R5, R3, RZ ;  /* 0x0000000305037210 */ /* 0x000fc40007f3e0ff */
[----:B--2---:R-:W2:Y:S02]  /*14150*/  LD.E.128 R32, [R32.64] ;  /* 0x0000000620207980 */ /* 0x004ea4000c101d00 */
        /* <DEDUP_REMOVED lines=8> */
[C---:B------:R-:W-:Y:S02]  /*141e0*/  LOP3.LUT R0, R45.reuse, 0xffff0000, RZ, 0xc0, !PT ;  /* 0xffff00002d007812 */ /* 0x040fe400078ec0ff */
[----:B------:R-:W-:Y:S02]  /*141f0*/  SHF.L.U32 R44, R45, 0x10, RZ ;  /* 0x000000102d2c7819 */ /* 0x000fe400000006ff */
[----:B------:R-:W-:-:S02]  /*14200*/  LOP3.LUT R8, R47, 0xffff0000, RZ, 0xc0, !PT ;  /* 0xffff00002f087812 */ /* 0x000fc400078ec0ff */
[----:B------:R-:W-:Y:S02]  /*14210*/  SHF.L.U32 R46, R47, 0x10, RZ ;  /* 0x000000102f2e7819 */ /* 0x000fe400000006ff */
[----:B----4-:R-:W-:Y:S01]  /*14220*/  LOP3.LUT R43, R21, 0xffff0000, RZ, 0xc0, !PT ;  /* 0xffff0000152b7812 */ /* 0x010fe200078ec0ff */
[----:B------:R-:W-:Y:S02]  /*14230*/  IMAD.U32 R42, R22, 0x10000, RZ ;  /* 0x00010000162a7824 */ /* 0x000fe400078e00ff */
[C---:B--2---:R-:W-:Y:S01]  /*14240*/  IMAD.U32 R30, R32.reuse, 0x10000, RZ ;  /* 0x00010000201e7824 */ /* 0x044fe200078e00ff */
        /* <DEDUP_REMOVED lines=23> */
[----:B---3--:R-:W-:Y:S01]  /*143c0*/  LOP3.LUT R33, R38, 0xffff0000, RZ, 0xc0, !PT ;  /* 0xffff000026217812 */ /* 0x008fe200078ec0ff */
        /* <DEDUP_REMOVED lines=25> */
.L_x_2687:
[----:B------:R-:W-:Y:S05]  /*14560*/  BSYNC B0 ;  /* 0x0000000000007941 */ /* 0x000fea0003800000 */
.L_x_2686:
[----:B-----5:R4:W-:Y:S04]  /*14570*/  STS.128 [R241+0x3800], R44 ;  /* 0x0038002cf1007388 */ /* 0x0209e80000000c00 */
[----:B---3--:R4:W5:Y:S01]  /*14580*/  LD.E.128 R40, [R16.64+0x100] ;  /* 0x0001000610287980 */ /* 0x008962000c101d00 */
        /* <DEDUP_REMOVED lines=20> */
[----:B------:R-:W3:Y:S03]  /*146d0*/  LD.E.128 R20, [R20.64+0x100] ;  /* 0x0001000614147980 */ /* 0x000ee6000c101d00 */
[----:B------:R-:W-:-:S02]  /*146e0*/  IADD3 R3, P1, R5, R3, RZ ;  /* 0x0000000305037210 */ /* 0x000fc40007f3e0ff */
[----:B--2---:R-:W2:Y:S02]  /*146f0*/  LD.E.128 R32, [R32.64] ;  /* 0x0000000620207980 */ /* 0x004ea4000c101d00 */
[----:B------:R-:W-:Y:S02]  /*14700*/  LEA.HI.X.SX32 R0, R5, R0, 0x1, P1 ;  /* 0x0000000005007211 */ /* 0x000fe400008f0eff */
[----:B------:R-:W-:-:S04]  /*14710*/  LEA R36, P1, R3, R14, 0x1 ;  /* 0x0000000e03247211 */ /* 0x000fc800078208ff */
        /* <DEDUP_REMOVED lines=62> */
.L_x_2689:
[----:B------:R-:W-:Y:S05]  /*14b00*/  BSYNC B0 ;  /* 0x0000000000007941 */ /* 0x000fea0003800000 */
.L_x_2688:
[----:B-----5:R3:W-:Y:S04]  /*14b10*/  STS.128 [R241+0x5800], R40 ;  /* 0x00580028f1007388 */ /* 0x0207e80000000c00 */
[----:B-1----:R3:W5:Y:S01]  /*14b20*/  LD.E.128 R20, [R16.64+0x180] ;  /* 0x0001800610147980 */ /* 0x002762000c101d00 */
[----:B------:R-:W-:Y:S01]  /*14b30*/  IADD3 R24, R24, 0xc0, RZ ;  /* 0x000000c018187810 */ /* 0x000fe20007ffe0ff */
[----:B------:R-:W-:Y:S03]  /*14b40*/  BSSY B0, `(.L_x_2690) ;  /* 0x0000056000007945 */ /* 0x000fe60003800000 */
[----:B------:R-:W-:-:S13]  /*14b50*/  ISETP.GE.AND P0, PT, R24, R7, PT ;  /* 0x000000071800720c */ /* 0x000fda0003f06270 */
        /* <DEDUP_REMOVED lines=14> */
[----:B--2---:R-:W2:Y:S03]  /*14c40*/  LD.E.128 R24, [R24.64+0x180] ;  /* 0x0001800618187980 */ /* 0x004ea6000c101d00 */
        /* <DEDUP_REMOVED lines=19> */
[C---:B------:R-:W-:Y:S01]  /*14d80*/  IMAD.U32 R11, R24.reuse, 0x10000, RZ ;  /* 0x00010000180b7824 */ /* 0x040fe200078e00ff */
[----:B------:R-:W-:Y:S02]  /*14d90*/  SHF.L.U32 R8, R25, 0x10, RZ ;  /* 0x0000001019087819 */ /* 0x000fe400000006ff */
[----:B------:R-:W-:Y:S02]  /*14da0*/  SHF.L.U32 R16, R27, 0x10, RZ ;  /* 0x000000101b107819 */ /* 0x000fe400000006ff */
[----:B------:R-:W-:Y:S01]  /*14db0*/  LOP3.LUT R9, R24, 0xffff0000, RZ, 0xc0, !PT ;  /* 0xffff000018097812 */ /* 0x000fe200078ec0ff */
[C---:B---3--:R-:W-:Y:S01]  /*14dc0*/  IMAD.U32 R30, R32.reuse, 0x10000, RZ ;  /* 0x00010000201e7824 */ /* 0x048fe200078e00ff */
        /* <DEDUP_REMOVED lines=15> */
[----:B------:R-:W-:-:S02]  /*14ec0*/  @!P0 FADD.FTZ R33, -R33, -RZ ;  /* 0x800000ff21218221 */ /* 0x000fc40000010100 */
[----:B------:R-:W-:Y:S01]  /*14ed0*/  FMUL.FTZ R21, R8, R21 ;  /* 0x0000001508157220 */ /* 0x000fe20000410000 */
[----:B----4-:R-:W-:Y:S01]  /*14ee0*/  SHF.L.U32 R8, R13, 0x10, RZ ;  /* 0x000000100d087819 */ /* 0x010fe200000006ff */
[----:B------:R-:W-:Y:S02]  /*14ef0*/  @!P0 FADD.FTZ R34, -R34, -RZ ;  /* 0x800000ff22228221 */ /* 0x000fe40000010100 */
[----:B------:R-:W-:Y:S01]  /*14f00*/  FMUL.FTZ R36, R19, R36 ;  /* 0x0000002413247220 */ /* 0x000fe20000410000 */
[----:B------:R-:W-:Y:S01]  /*14f10*/  LOP3.LUT R19, R13, 0xffff0000, RZ, 0xc0, !PT ;  /* 0xffff00000d137812 */ /* 0x000fe200078ec0ff */
[----:B------:R-:W-:Y:S01]  /*14f20*/  FMUL.FTZ R30, R11, R30 ;  /* 0x0000001e0b1e7220 */ /* 0x000fe20000410000 */
[----:B------:R-:W-:Y:S01]  /*14f30*/  LOP3.LUT R11, R12, 0xffff0000, RZ, 0xc0, !PT ;  /* 0xffff00000c0b7812 */ /* 0x000fe200078ec0ff */
        /* <DEDUP_REMOVED lines=22> */
.L_x_2691:
[----:B------:R-:W-:Y:S05]  /*150a0*/  BSYNC B0 ;  /* 0x0000000000007941 */ /* 0x000fea0003800000 */
.L_x_2690:
[----:B-----5:R1:W-:Y:S01]  /*150b0*/  STS.128 [R241+0x7800], R20 ;  /* 0x00780014f1007388 */ /* 0x0203e20000000c00 */
[----:B------:R-:W-:Y:S05]  /*150c0*/  BRA `(.L_x_2645) ;  /* 0x000002c000007947 */ /* 0x000fea0003800000 */
.L_x_2613:
[----:B------:R-:W-:Y:S01]  /*150d0*/  IMAD.IADD R5, R240, 0x1, -R61 ;  /* 0x00000001f0057824 */ /* 0x000fe200078e0a3d */
[C---:B------:R-:W-:Y:S02]  /*150e0*/  IADD3 R6, R146.reuse, 0x10, RZ ;  /* 0x0000001092067810 */ /* 0x040fe40007ffe0ff */
[----:B------:R-:W-:Y:S02]  /*150f0*/  IADD3 R18, R146, 0x30, RZ ;  /* 0x0000003092127810 */ /* 0x000fe40007ffe0ff */
[----:B------:R-:W-:Y:S02]  /*15100*/  ISETP.GE.AND P5, PT, R6, R5, PT ;  /* 0x000000050600720c */ /* 0x000fe40003fa6270 */
[----:B------:R-:W-:-:S02]  /*15110*/  IADD3 R10, R146, 0x20, RZ ;  /* 0x00000020920a7810 */ /* 0x000fc40007ffe0ff */
[-C--:B------:R-:W-:Y:S02]  /*15120*/  ISETP.GE.AND P6, PT, R146, R5.reuse, PT ;  /* 0x000000059200720c */ /* 0x080fe40003fc6270 */
[-C--:B------:R-:W-:Y:S02]  /*15130*/  ISETP.GE.AND P3, PT, R18, R5.reuse, PT ;  /* 0x000000051200720c */ /* 0x080fe40003f66270 */
[----:B------:R-:W-:-:S05]  /*15140*/  ISETP.GE.AND P4, PT, R10, R5, PT ;  /* 0x000000050a00720c */ /* 0x000fca0003f86270 */
[----:B------:R-:W-:-:S04]  /*15150*/  @!P5 IADD3 R5, P1, R3, R148, RZ ;  /* 0x000000940305d210 */ /* 0x000fc80007f3e0ff */
[-C--:B-----5:R-:W-:Y:S01]  /*15160*/  @!P6 LEA R12, P2, R148, R154.reuse, 0x1 ;  /* 0x0000009a940ce211 */ /* 0x0a0fe200078408ff */
[--C-:B------:R-:W-:Y:S01]  /*15170*/  @!P5 IMAD.X R9, R9, 0x1, R151.reuse, P1 ;  /* 0x000000010909d824 */ /* 0x100fe200008e0697 */
[----:B------:R-:W-:Y:S01]  /*15180*/  @!P5 LEA R8, P1, R5, R154, 0x1 ;  /* 0x0000009a0508d211 */ /* 0x000fe200078208ff */
[----:B------:R-:W-:Y:S01]  /*15190*/  @!P3 IMAD.MOV.U32 R14, RZ, RZ, R148 ;  /* 0x000000ffff0eb224 */ /* 0x000fe200078e0094 */
[----:B------:R-:W-:Y:S01]  /*151a0*/  @!P4 LEA R3, P0, R152, R148, 0x5 ;  /* 0x000000949803c211 */ /* 0x000fe200078028ff */
[--C-:B------:R-:W-:Y:S01]  /*151b0*/  @!P3 IMAD.MOV.U32 R15, RZ, RZ, R151.reuse ;  /* 0x000000ffff0fb224 */ /* 0x100fe200078e0097 */
[-C--:B------:R-:W-:Y:S01]  /*151c0*/  @!P6 LEA.HI.X R13, R148, R155.reuse, R151, 0x1, P2 ;  /* 0x0000009b940de211 */ /* 0x080fe200010f0c97 */
[----:B------:R-:W-:Y:S01]  /*151d0*/  @!P3 IMAD R0, R153, 0x30, RZ ;  /* 0x000000309900b824 */ /* 0x000fe200078e02ff */
[----:B------:R-:W-:Y:S01]  /*151e0*/  @!P5 LEA.HI.X R9, R5, R155, R9, 0x1, P1 ;  /* 0x0000009b0509d211 */ /* 0x000fe200008f0c09 */
[C---:B------:R-:W-:Y:S01]  /*151f0*/  @!P3 IMAD.WIDE.U32 R14, R152.reuse, 0x30, R14 ;  /* 0x00000030980eb825 */ /* 0x040fe200078e000e */
[----:B------:R-:W-:Y:S01]  /*15200*/  @!P4 LEA.HI.X R150, R152, R151, R153, 0x5, P0 ;  /* 0x000000979896c211 */ /* 0x000fe200000f2c99 */
[----:B------:R-:W-:Y:S01]  /*15210*/  @!PT LDS RZ, [RZ] ;  /* 0x00000000fffff984 */ /* 0x000fe20000000800 */
[----:B------:R-:W-:Y:S01]  /*15220*/  @!PT LDS RZ, [RZ] ;  /* 0x00000000fffff984 */ /* 0x000fe20000000800 */
[----:B------:R-:W-:Y:S01]  /*15230*/  @!PT LDS RZ, [RZ] ;  /* 0x00000000fffff984 */ /* 0x000fe20000000800 */
[----:B------:R1:W-:Y:S01]  /*15240*/  @!P6 LDGSTS.E.BYPASS.LTC128B.128 [R241], [R12.64] ;  /* 0x000000000cf1efae */ /* 0x0003e2000b901d46 */
[-C--:B------:R-:W-:Y:S01]  /*15250*/  @!P4 LEA R2, P1, R3, R154.reuse, 0x1 ;  /* 0x0000009a0302c211 */ /* 0x080fe200078208ff */
[----:B------:R-:W-:Y:S01]  /*15260*/  @!P3 IMAD.IADD R5, R15, 0x1, R0 ;  /* 0x000000010f05b824 */ /* 0x000fe200078e0200 */
[----:B------:R-:W-:Y:S01]  /*15270*/  @!P3 LEA R4, P0, R14, R154, 0x1 ;  /* 0x0000009a0e04b211 */ /* 0x000fe200078008ff */
[----:B------:R1:W-:Y:S01]  /*15280*/  @!P6 LDGSTS.E.BYPASS.LTC128B.128 [R241+0x2000], [R12.64+0x80] ;  /* 0x020000800cf1efae */ /* 0x0003e2000b901d46 */
[----:B------:R-:W-:-:S02]  /*15290*/  @!P4 LEA.HI.X R3, R3, R155, R150, 0x1, P1 ;  /* 0x0000009b0303c211 */ /* 0x000fc400008f0c96 */
[----:B------:R-:W-:Y:S01]  /*152a0*/  @!P3 LEA.HI.X R5, R14, R155, R5, 0x1, P0 ;  /* 0x0000009b0e05b211 */ /* 0x000fe200000f0c05 */
[----:B------:R1:W-:Y:S04]  /*152b0*/  @!P6 LDGSTS.E.BYPASS.LTC128B.128 [R241+0x4000], [R12.64+0x100] ;  /* 0x040001000cf1efae */ /* 0x0003e8000b901d46 */
[----:B------:R1:W-:Y:S04]  /*152c0*/  @!P6 LDGSTS.E.BYPASS.LTC128B.128 [R241+0x6000], [R12.64+0x180] ;  /* 0x060001800cf1efae */ /* 0x0003e8000b901d46 */
[----:B------:R1:W-:Y:S04]  /*152d0*/  @!P5 LDGSTS.E.BYPASS.LTC128B.128 [R241+0x800], [R8.64] ;  /* 0x0080000008f1dfae */ /* 0x0003e8000b901d46 */
[----:B------:R1:W-:Y:S04]  /*152e0*/  @!P5 LDGSTS.E.BYPASS.LTC128B.128 [R241+0x2800], [R8.64+0x80] ;  /* 0x0280008008f1dfae */ /* 0x0003e8000b901d46 */
        /* <DEDUP_REMOVED lines=9> */
[----:B------:R1:W-:Y:S02]  /*15380*/  @!P3 LDGSTS.E.BYPASS.LTC128B.128 [R241+0x7800], [R4.64+0x180] ;  /* 0x0780018004f1bfae */ /* 0x0003e4000b901d46 */
.L_x_2645:
[----:B------:R-:W-:Y:S05]  /*15390*/  BSYNC B2 ;  /* 0x0000000000027941 */ /* 0x000fea0003800000 */
.L_x_2612:
[----:B------:R-:W-:Y:S01]  /*153a0*/  IADD3 R243, R165, -0x1, RZ ;  /* 0xffffffffa5f37810 */ /* 0x000fe20007ffe0ff */
[----:B----4-:R-:W-:Y:S01]  /*153b0*/  IMAD.SHL.U32 R31, R65, 0x40, RZ ;  /* 0x00000040411f7824 */ /* 0x010fe200078e00ff */
[----:B------:R-:W-:-:S03]  /*153c0*/  SHF.R.S32.HI R0, RZ, 0x4, R69 ;  /* 0x00000004ff007819 */ /* 0x000fc60000011445 */
[----:B------:R-:W-:Y:S01]  /*153d0*/  IMAD.SHL.U32 R92, R243, 0x40, RZ ;  /* 0x00000040f35c7824 */ /* 0x000fe200078e00ff */
[----:B------:R-:W-:Y:S02]  /*153e0*/  LEA.HI R69, R69, R0, RZ, 0x1 ;  /* 0x0000000045457211 */ /* 0x000fe400078f08ff */
[----:B------:R-:W-:Y:S01]  /*153f0*/  LOP3.LUT R31, R31, 0xfffffe00, RZ, 0xc0, !PT ;  /* 0xfffffe001f1f7812 */ /* 0x000fe200078ec0ff */
[----:B-1----:R-:W-:Y:S01]  /*15400*/  IMAD.IADD R3, R53, 0x1, -R92 ;  /* 0x0000000135037824 */ /* 0x002fe200078e0a5c */
[----:B------:R-:W-:-:S03]  /*15410*/  LOP3.LUT R69, R69, 0xfffffffe, RZ, 0xc0, !PT ;  /* 0xfffffffe45457812 */ /* 0x000fc600078ec0ff */
[----:B------:R-:W-:Y:S01]  /*15420*/  IMAD R229, R60, 0x400, R31 ;  /* 0x000004003ce57824 */ /* 0x000fe200078e021f */
[-C--:B------:R-:W-:Y:S01]  /*15430*/  ISETP.GE.AND P4, PT, R6, R3.reuse, PT ;  /* 0x000000030600720c */ /* 0x080fe20003f86270 */
[----:B------:R-:W-:Y:S01]  /*15440*/  IMAD.IADD R69, R0, 0x1, -R69 ;  /* 0x0000000100457824 */ /* 0x000fe200078e0a45 */
[-C--:B------:R-:W-:Y:S02]  /*15450*/  ISETP.GE.AND P6, PT, R10, R3.reuse, PT ;  /* 0x000000030a00720c */ /* 0x080fe40003fc6270 */
[-C--:B------:R-:W-:Y:S02]  /*15460*/  ISETP.GE.AND P1, PT, R146, R3.reuse, PT ;  /* 0x000000039200720c */ /* 0x080fe40003f26270 */
[-C--:B------:R-:W-:Y:S02]  /*15470*/  ISETP.GE.AND P5, PT, R18, R3.reuse, PT ;  /* 0x000000031200720c */ /* 0x080fe40003fa6270 */
[-C--:B------:R-:W-:Y:S02]  /*15480*/  ISETP.GE.AND P3, PT, R6, R3.reuse, PT ;  /* 0x000000030600720c */ /* 0x080fe40003f66270 */
[----:B------:R-:W-:-:S03]  /*15490*/  ISETP.GE.AND P2, PT, R10, R3, PT ;  /* 0x000000030a00720c */ /* 0x000fc60003f46270 */
[----:B------:R-:W-:-:S04]  /*154a0*/  @!P4 LEA R4, P0, R66, R234, 0x1 ;  /* 0x000000ea4204c211 */ /* 0x000fc800078008ff */
[-C--:B------:R-:W-:Y:S01]  /*154b0*/  @!P4 LEA.HI.X R5, R66, R235.reuse, R67, 0x1, P0 ;  /* 0x000000eb4205c211 */ /* 0x080fe200000f0c43 */
[----:B------:R-:W-:Y:S01]  /*154c0*/  @!PT LDS RZ, [RZ] ;  /* 0x00000000fffff984 */ /* 0x000fe20000000800 */
[----:B------:R-:W-:Y:S01]  /*154d0*/  @!PT LDS RZ, [RZ] ;  /* 0x00000000fffff984 */ /* 0x000fe20000000800 */
[----:B------:R-:W-:Y:S01]  /*154e0*/  @!PT LDS RZ, [RZ] ;  /* 0x00000000fffff984 */ /* 0x000fe20000000800 */
[----:B------:R1:W-:Y:S01]  /*154f0*/  @!P1 LDGSTS.E.BYPASS.LTC128B.128 [R241+0x8000], [R234.64] ;  /* 0x08000000eaf19fae */ /* 0x0003e2000b901d46 */
[C---:B------:R-:W-:Y:S01]  /*15500*/  @!P6 LEA R8, P0, R168.reuse, R234, 0x6 ;  /* 0x000000eaa808e211 */ /* 0x040fe200078030ff */
[----:B------:R-:W-:Y:S02]  /*15510*/  @!P5 IMAD R2, R169, 0x60, RZ ;  /* 0x00000060a902d824 */ /* 0x000fe400078e02ff */
[----:B------:R1:W-:Y:S01]  /*15520*/  @!P1 LDGSTS.E.BYPASS.LTC128B.128 [R241+0xa000], [R234.64+0x80] ;  /* 0x0a000080eaf19fae */ /* 0x0003e2000b901d46 */
[C---:B------:R-:W-:Y:S01]  /*15530*/  @!P5 IMAD.WIDE.U32 R6, R168.reuse, 0x60, R234 ;  /* 0x00000060a806d825 */ /* 0x040fe200078e00ea */
[----:B------:R-:W-:Y:S02]  /*15540*/  @!P6 LEA.HI.X R9, R168, R235, R169, 0x6, P0 ;  /* 0x000000eba809e211 */ /* 0x000fe400000f34a9 */
[----:B------:R1:W-:Y:S01]  /*15550*/  @!P1 LDGSTS.E.BYPASS.LTC128B.128 [R241+0xc000], [R234.64+0x100] ;  /* 0x0c000100eaf19fae */ /* 0x0003e2000b901d46 */
[----:B------:R-:W-:-:S02]  /*15560*/  @!P5 IMAD.IADD R11, R2, 0x1, R7 ;  /* 0x00000001020bd824 */ /* 0x000fc400078e0207 */
[----:B------:R-:W-:Y:S01]  /*15570*/  @!P5 IMAD.MOV.U32 R10, RZ, RZ, R6 ;  /* 0x000000ffff0ad224 */ /* 0x000fe200078e0006 */
[----:B------:R1:W-:Y:S01]  /*15580*/  @!P1 LDGSTS.E.BYPASS.LTC128B.128 [R241+0xe000], [R234.64+0x180] ;  /* 0x0e000180eaf19fae */ /* 0x0003e2000b901d46 */
[----:B------:R-:W-:Y:S01]  /*15590*/  IMAD.SHL.U32 R2, R62, 0x40, RZ ;  /* 0x000000403e027824 */ /* 0x000fe200078e00ff */
[-C--:B------:R-:W-:Y:S02]  /*155a0*/  ISETP.GE.AND P1, PT, R18, R3.reuse, PT ;  /* 0x000000031200720c */ /* 0x080fe40003f26270 */
[----:B------:R4:W-:Y:S04]  /*155b0*/  @!P4 LDGSTS.E.BYPASS.LTC128B.128 [R241+0x8800], [R4.64] ;  /* 0x0880000004f1cfae */ /* 0x0009e8000b901d46 */
[----:B------:R4:W-:Y:S04]  /*155c0*/  @!P4 LDGSTS.E.BYPASS.LTC128B.128 [R241+0xa800], [R4.64+0x80] ;  /* 0x0a80008004f1cfae */ /* 0x0009e8000b901d46 */
[----:B------:R4:W-:Y:S03]  /*155d0*/  @!P4 LDGSTS.E.BYPASS.LTC128B.128 [R241+0xc800], [R4.64+0x100] ;  /* 0x0c80010004f1cfae */ /* 0x0009e6000b901d46 */
[----:B------:R-:W-:Y:S01]  /*155e0*/  @!P1 IMAD R0, R171, 0x60, RZ ;  /* 0x00000060ab009824 */ /* 0x000fe200078e02ff */
[----:B------:R4:W-:Y:S01]  /*155f0*/  @!P4 LDGSTS.E.BYPASS.LTC128B.128 [R241+0xe800], [R4.64+0x180] ;  /* 0x0e80018004f1cfae */ /* 0x0009e2000b901d46 */
[C---:B------:R-:W-:Y:S01]  /*15600*/  ISETP.GE.AND P4, PT, R146.reuse, R3, PT ;  /* 0x000000039200720c */ /* 0x040fe20003f86270 */
[----:B------:R-:W-:Y:S01]  /*15610*/  IMAD.SHL.U32 R146, R146, 0x8, RZ ;  /* 0x0000000892927824 */ /* 0x000fe200078e00ff */
[----:B------:R-:W-:Y:S01]  /*15620*/  LOP3.LUT R3, R2, 0x1c0, RZ, 0xc0, !PT ;  /* 0x000001c002037812 */ /* 0x000fe200078ec0ff */
[----:B------:R2:W-:Y:S01]  /*15630*/  @!P6 LDGSTS.E.BYPASS.LTC128B.128 [R241+0x9000], [R8.64] ;  /* 0x0900000008f1efae */ /* 0x0005e2000b901d46 */
[----:B------:R-:W-:-:S02]  /*15640*/  IMAD.SHL.U32 R2, R68, 0x40, RZ ;  /* 0x0000004044027824 */ /* 0x000fc400078e00ff */
[----:B------:R-:W-:Y:S01]  /*15650*/  LOP3.LUT R146, R3, 0x8, R146, 0xf8, !PT ;  /* 0x0000000803927812 */ /* 0x000fe200078ef892 */
[----:B------:R2:W-:Y:S01]  /*15660*/  @!P6 LDGSTS.E.BYPASS.LTC128B.128 [R241+0xb000], [R8.64+0x80] ;  /* 0x0b00008008f1efae */ /* 0x0005e2000b901d46 */
[----:B------:R-:W-:Y:S01]  /*15670*/  SHF.R.U32.HI R3, RZ, 0x3, R3 ;  /* 0x00000003ff037819 */ /* 0x000fe20000011603 */
[----:B------:R-:W-:Y:S01]  /*15680*/  @!P1 IMAD.WIDE.U32 R6, R170, 0x60, R246 ;  /* 0x00000060aa069825 */ /* 0x000fe200078e00f6 */
[----:B------:R-:W-:Y:S01]  /*15690*/  LOP3.LUT R2, R2, 0x1c0, RZ, 0xc0, !PT ;  /* 0x000001c002027812 */ /* 0x000fe200078ec0ff */
[----:B------:R2:W-:Y:S01]  /*156a0*/  @!P6 LDGSTS.E.BYPASS.LTC128B.128 [R241+0xd000], [R8.64+0x100] ;  /* 0x0d00010008f1efae */ /* 0x0005e2000b901d46 */
[----:B------:R-:W-:Y:S01]  /*156b0*/  LOP3.LUT R228, R146, R3, RZ, 0x3c, !PT ;  /* 0x0000000392e47212 */ /* 0x000fe200078e3cff */
[----:B------:R-:W-:Y:S01]  /*156c0*/  @!P1 IMAD.IADD R7, R0, 0x1, R7 ;  /* 0x0000000100079824 */ /* 0x000fe200078e0207 */
[----:B------:R-:W-:Y:S01]  /*156d0*/  SHF.R.U32.HI R3, RZ, 0x3, R2 ;  /* 0x00000003ff037819 */ /* 0x000fe20000011602 */
[----:B------:R2:W-:Y:S02]  /*156e0*/  @!P6 LDGSTS.E.BYPASS.LTC128B.128 [R241+0xf000], [R8.64+0x180] ;  /* 0x0f00018008f1efae */ /* 0x0005e4000b901d46 */
[----:B------:R-:W-:-:S02]  /*156f0*/  IMAD R228, R69, 0x200, R228 ;  /* 0x0000020045e47824 */ /* 0x000fc400078e02e4 */
[----:B------:R3:W-:Y:S01]  /*15700*/  @!P5 LDGSTS.E.BYPASS.LTC128B.128 [R241+0x9800], [R10.64] ;  /* 0x098000000af1dfae */ /* 0x0007e2000b901d46 */
[----:B------:R-:W-:-:S03]  /*15710*/  IMAD.SHL.U32 R69, R69, 0x8, RZ ;  /* 0x0000000845457824 */ /* 0x000fc600078e00ff */
[----:B------:R3:W-:Y:S02]  /*15720*/  @!P5 LDGSTS.E.BYPASS.LTC128B.128 [R241+0xb800], [R10.64+0x80] ;  /* 0x0b8000800af1dfae */ /* 0x0007e4000b901d46 */
[----:B------:R-:W-:Y:S02]  /*15730*/  LOP3.LUT R0, R2, 0x8, R69, 0xf8, !PT ;  /* 0x0000000802007812 */ /* 0x000fe400078ef845 */
[----:B------:R3:W-:Y:S01]  /*15740*/  @!P5 LDGSTS.E.BYPASS.LTC128B.128 [R241+0xd800], [R10.64+0x100] ;  /* 0x0d8001000af1dfae */ /* 0x0007e2000b901d46 */
[C---:B----4-:R-:W-:Y:S02]  /*15750*/  @!P3 LEA R4, P0, R63.reuse, R246, 0x1 ;  /* 0x000000f63f04b211 */ /* 0x050fe400078008ff */
[----:B------:R-:W-:Y:S01]  /*15760*/  LOP3.LUT R0, R0, R3, RZ, 0x3c, !PT ;  /* 0x0000000300007212 */ /* 0x000fe200078e3cff */
[----:B------:R3:W-:Y:S01]  /*15770*/  @!P5 LDGSTS.E.BYPASS.LTC128B.128 [R241+0xf800], [R10.64+0x180] ;  /* 0x0f8001800af1dfae */ /* 0x0007e2000b901d46 */
[----:B------:R-:W-:-:S03]  /*15780*/  @!P3 LEA.HI.X R5, R63, R247, R64, 0x1, P0 ;  /* 0x000000f73f05b211 */ /* 0x000fc600000f0c40 */
[----:B------:R-:W0:Y:S04]  /*15790*/  LDGDEPBAR ;  /* 0x00000000000079af */ /* 0x000e280000000000 */
[----:B------:R-:W4:Y:S01]  /*157a0*/  LD.E R2, [R28.64+0x188] ;  /* 0x000188061c027980 */ /* 0x000f22000c101900 */
[----:B--2---:R-:W-:-:S04]  /*157b0*/  @!P2 LEA R8, P0, R170, R246, 0x6 ;  /* 0x000000f6aa08a211 */ /* 0x004fc800078030ff */
[----:B------:R-:W-:Y:S01]  /*157c0*/  @!P2 LEA.HI.X R9, R170, R247, R171, 0x6, P0 ;  /* 0x000000f7aa09a211 */ /* 0x000fe200000f34ab */
[----:B------:R-:W-:-:S04]  /*157d0*/  DEPBAR.LE SB0, 0x0 ;  /* 0x000080000000791a */ /* 0x000fc80000000000 */
[----:B------:R-:W-:Y:S01]  /*157e0*/  BAR.SYNC.DEFER_BLOCKING 0x0 ;  /* 0x0000000000007b1d */ /* 0x000fe20000010000 */
[----:B------:R-:W-:Y:S02]  /*157f0*/  IMAD.IADD R229, R0, 0x1, R229 ;  /* 0x0000000100e57824 */ /* 0x000fe400078e02e5 */
[----:B------:R-:W-:Y:S02]  /*15800*/  IMAD.SHL.U32 R228, R228, 0x2, RZ ;  /* 0x00000002e4e47824 */ /* 0x000fe400078e00ff */
[----:B------:R-:W-:Y:S01]  /*15810*/  IMAD.SHL.U32 R229, R229, 0x2, RZ ;  /* 0x00000002e5e57824 */ /* 0x000fe200078e00ff */
        /* <DEDUP_REMOVED lines=45> */
[----:B------:R-:W1:Y:S01]  /*15af0*/  LDSM.16.M88.4 R24, [R228+0x8000] ;  /* 0x00800000e418783b */ /* 0x000e620000000200 */
[----:B------:R-:W-:-:S03]  /*15b00*/  R2P PR, R62, 0x6 ;  /* 0x000000063e007804 */ /* 0x000fc60000000000 */
[----:B---3--:R-:W3:Y:S01]  /*15b10*/  LDSM.16.M88.4 R16, [R228+0x8800] ;  /* 0x00880000e410783b */ /* 0x008ee20000000200 */
[----:B------:R-:W-:Y:S01]  /*15b20*/  IADD3 R3, R228, 0x8000, RZ ;  /* 0x00008000e4037810 */ /* 0x000fe20007ffe0ff */
[----:B------:R-:W-:Y:S01]  /*15b30*/  IMAD R227, R54, 0x2, R229 ;  /* 0x0000000236e37824 */ /* 0x000fe200078e02e5 */
[----:B------:R-:W-:Y:S01]  /*15b40*/  IADD3 R226, R228, 0x8020, RZ ;  /* 0x00008020e4e27810 */ /* 0x000fe20007ffe0ff */
[----:B------:R-:W3:Y:S04]  /*15b50*/  LDSM.16.M88.4 R72, [R228+0x9000] ;  /* 0x00900000e448783b */ /* 0x000ee80000000200 */
[----:B------:R-:W-:Y:S02]  /*15b60*/  LDSM.16.M88.4 R40, [R227] ;  /* 0x00000000e328783b */ /* 0x000fe40000000200 */
[----:B------:R-:W-:-:S02]  /*15b70*/  @P1 IADD3 R226, R3, -0x20, RZ ;  /* 0xffffffe003e21810 */ /* 0x000fc40007ffe0ff */
[----:B------:R-:W-:Y:S04]  /*15b80*/  LDSM.16.M88.4 R36, [R228+0x9800] ;  /* 0x00980000e424783b */ /* 0x000fe80000000200 */
[----:B------:R-:W3:Y:S01]  /*15b90*/  LDSM.16.M88.4 R8, [R226] ;  /* 0x00000000e208783b */ /* 0x000ee20000000200 */
[----:B------:R-:W-:-:S03]  /*15ba0*/  IMAD.MOV.U32 R3, RZ, RZ, 0x40 ;  /* 0x00000040ff037424 */ /* 0x000fc600078e00ff */
[----:B------:R-:W4:Y:S02]  /*15bb0*/  LDSM.16.M88.4 R56, [R226+0x800] ;  /* 0x00080000e238783b */ /* 0x000f240000000200 */
[----:B------:R-:W-:Y:S01]  /*15bc0*/  SEL R3, R3, 0xffffffc0, !P2 ;  /* 0xffffffc003037807 */ /* 0x000fe20005000000 */
[----:B------:R-:W-:Y:S01]  /*15bd0*/  IMAD R225, R52, 0x2, R229 ;  /* 0x0000000234e17824 */ /* 0x000fe200078e02e5 */
[----:B------:R-:W4:Y:S03]  /*15be0*/  LDSM.16.M88.4 R48, [R226+0x1000] ;  /* 0x00100000e230783b */ /* 0x000f260000000200 */
[----:B------:R-:W-:Y:S01]  /*15bf0*/  IMAD.IADD R223, R228, 0x1, R3 ;  /* 0x00000001e4df7824 */ /* 0x000fe200078e0203 */
[----:B--2---:R-:W-:Y:S04]  /*15c00*/  LDSM.16.M88.4 R4, [R225] ;  /* 0x00000000e104783b */ /* 0x004fe80000000200 */
[----:B-----5:R-:W2:Y:S01]  /*15c10*/  LDSM.16.M88.4 R12, [R223+0x8000] ;  /* 0x00800000df0c783b */ /* 0x020ea20000000200 */
[C---:B-1----:R-:W-:Y:S03]  /*15c20*/  HMMA.16816.F32.BF16 R32, R64.reuse, R24, RZ ;  /* 0x000000184020723c */ /* 0x042fe600000418ff */
[----:B------:R-:W1:Y:S04]  /*15c30*/  LDSM.16.M88.4 R44, [R226+0x1800] ;  /* 0x00180000e22c783b */ /* 0x000e680000000200 */
[----:B------:R-:W-:Y:S01]  /*15c40*/  LDSM.16.M88.4 R88, [R229+0x2000] ;  /* 0x00200000e558783b */ /* 0x000fe20000000200 */
[C---:B------:R-:W-:Y:S03]  /*15c50*/  HMMA.16816.F32.BF16 R24, R64.reuse, R26, RZ ;  /* 0x0000001a4018723c */ /* 0x040fe600000418ff */
[----:B------:R-:W-:Y:S04]  /*15c60*/  LDSM.16.M88.4 R84, [R228+0xb000] ;  /* 0x00b00000e454783b */ /* 0x000fe80000000200 */
[----:B------:R-:W-:Y:S01]  /*15c70*/  LDSM.16.M88.4 R80, [R228+0xb800] ;  /* 0x00b80000e450783b */ /* 0x000fe20000000200 */
[----:B---3--:R-:W-:Y:S01]  /*15c80*/  HMMA.16816.F32.BF16 R20, R64, R16, RZ ;  /* 0x000000104014723c */ /* 0x008fe200000418ff */
[----:B------:R-:W-:-:S02]  /*15c90*/  LOP3.LUT R0, R0, R31, RZ, 0xfc, !PT ;  /* 0x0000001f00007212 */ /* 0x000fc400078efcff */
[----:B------:R-:W0:Y:S05]  /*15ca0*/  LDGDEPBAR ;  /* 0x00000000000079af */ /* 0x000e2a0000000000 */
[C---:B------:R-:W-:Y:S08]  /*15cb0*/  HMMA.16816.F32.BF16 R16, R64.reuse, R18, RZ ;  /* 0x000000124010723c */ /* 0x040ff000000418ff */
[C---:B------:R-:W-:Y:S08]  /*15cc0*/  HMMA.16816.F32.BF16 R76, R64.reuse, R72, RZ ;  /* 0x00000048404c723c */ /* 0x040ff000000418ff */
[----:B------:R-:W-:Y:S08]  /*15cd0*/  HMMA.16816.F32.BF16 R72, R64, R74, RZ ;  /* 0x0000004a4048723c */ /* 0x000ff000000418ff */
[C---:B------:R-:W-:Y:S08]  /*15ce0*/  HMMA.16816.F32.BF16 R32, R40.reuse, R8, R32 ;  /* 0x000000082820723c */ /* 0x040ff00000041820 */
[----:B------:R-:W-:Y:S01]  /*15cf0*/  HMMA.16816.F32.BF16 R24, R40, R10, R24 ;  /* 0x0000000a2818723c */ /* 0x000fe20000041818 */
[----:B------:R-:W-:Y:S07]  /*15d00*/  LDSM.16.M88.4 R8, [R223+0x9000] ;  /* 0x00900000df08783b */ /* 0x000fee0000000200 */
[C---:B------:R-:W-:Y:S08]  /*15d10*/  HMMA.16816.F32.BF16 R68, R64.reuse, R36, RZ ;  /* 0x000000244044723c */ /* 0x040ff000000418ff */
[----:B------:R-:W-:Y:S01]  /*15d20*/  HMMA.16816.F32.BF16 R64, R64, R38, RZ ;  /* 0x000000264040723c */ /* 0x000fe200000418ff */
[----:B------:R-:W3:Y:S07]  /*15d30*/  LDSM.16.M88.4 R36, [R223+0x8800] ;  /* 0x00880000df24783b */ /* 0x000eee0000000200 */
[C---:B----4-:R-:W-:Y:S08]  /*15d40*/  HMMA.16816.F32.BF16 R20, R40.reuse, R56, R20 ;  /* 0x000000382814723c */ /* 0x050ff00000041814 */
[----:B------:R-:W-:Y:S01]  /*15d50*/  HMMA.16816.F32.BF16 R16, R40, R58, R16 ;  /* 0x0000003a2810723c */ /* 0x000fe20000041810 */
[----:B------:R-:W4:Y:S01]  /*15d60*/  LDSM.16.M88.4 R56, [R223+0x9800] ;  /* 0x00980000df38783b */ /* 0x000f220000000200 */
[----:B------:R-:W-:-:S02]  /*15d70*/  IMAD R224, R52, 0x2, R227 ;  /* 0x0000000234e07824 */ /* 0x000fc400078e02e3 */
[----:B------:R-:W-:-:S04]  /*15d80*/  IMAD.IADD R219, R3, 0x1, R226 ;  /* 0x0000000103db7824 */ /* 0x000fc800078e02e2 */
[C---:B------:R-:W-:Y:S08]  /*15d90*/  HMMA.16816.F32.BF16 R76, R40.reuse, R48, R76 ;  /* 0x00000030284c723c */ /* 0x040ff0000004184c */
[----:B------:R-:W-:Y:S01]  /*15da0*/  HMMA.16816.F32.BF16 R72, R40, R50, R72 ;  /* 0x000000322848723c */ /* 0x000fe20000041848 */
[----:B------:R-:W-:Y:S07]  /*15db0*/  LDSM.16.M88.4 R48, [R219] ;  /* 0x00000000db30783b */ /* 0x000fee0000000200 */
[C---:B--2---:R-:W-:Y:S08]  /*15dc0*/  HMMA.16816.F32.BF16 R32, R4.reuse, R12, R32 ;  /* 0x0000000c0420723c */ /* 0x044ff00000041820 */
[----:B------:R-:W-:Y:S01]  /*15dd0*/  HMMA.16816.F32.BF16 R24, R4, R14, R24 ;  /* 0x0000000e0418723c */ /* 0x000fe20000041818 */
[----:B------:R-:W2:Y:S07]  /*15de0*/  LDSM.16.M88.4 R12, [R224] ;  /* 0x00000000e00c783b */ /* 0x000eae0000000200 */
[C---:B-1----:R-:W-:Y:S08]  /*15df0*/  HMMA.16816.F32.BF16 R68, R40.reuse, R44, R68 ;  /* 0x0000002c2844723c */ /* 0x042ff00000041844 */
[----:B------:R-:W-:Y:S01]  /*15e00*/  HMMA.16816.F32.BF16 R64, R40, R46, R64 ;  /* 0x0000002e2840723c */ /* 0x000fe20000041840 */
[----:B------:R-:W1:Y:S04]  /*15e10*/  LDSM.16.M88.4 R44, [R219+0x800] ;  /* 0x00080000db2c783b */ /* 0x000e680000000200 */
[----:B------:R-:W1:Y:S03]  /*15e20*/  LDSM.16.M88.4 R40, [R219+0x1000] ;  /* 0x00100000db28783b */ /* 0x000e660000000200 */
[C---:B---3--:R-:W-:Y:S08]  /*15e30*/  HMMA.16816.F32.BF16 R20, R4.reuse, R36, R20 ;  /* 0x000000240414723c */ /* 0x048ff00000041814 */
[C---:B------:R-:W-:Y:S01]  /*15e40*/  HMMA.16816.F32.BF16 R16, R4.reuse, R38, R16 ;  /* 0x000000260410723c */ /* 0x040fe20000041810 */
[----:B------:R-:W3:Y:S07]  /*15e50*/  LDSM.16.M88.4 R36, [R219+0x1800] ;  /* 0x00180000db24783b */ /* 0x000eee0000000200 */
[C---:B------:R-:W-:Y:S08]  /*15e60*/  HMMA.16816.F32.BF16 R76, R4.reuse, R8, R76 ;  /* 0x00000008044c723c */ /* 0x040ff0000004184c */
[C---:B------:R-:W-:Y:S01]  /*15e70*/  HMMA.16816.F32.BF16 R72, R4.reuse, R10, R72 ;  /* 0x0000000a0448723c */ /* 0x040fe20000041848 */
[----:B------:R-:W3:Y:S07]  /*15e80*/  LDSM.16.M88.4 R8, [R228+0xa000] ;  /* 0x00a00000e408783b */ /* 0x000eee0000000200 */
[C---:B----4-:R-:W-:Y:S08]  /*15e90*/  HMMA.16816.F32.BF16 R68, R4.reuse, R56, R68 ;  /* 0x000000380444723c */ /* 0x050ff00000041844 */
        /* <DEDUP_REMOVED lines=8> */
[----:B------:R-:W1:Y:S07]  /*15f20*/  LDSM.16.M88.4 R44, [R226+0x2800] ;  /* 0x00280000e22c783b */ /* 0x000e6e0000000200 */
[C---:B------:R-:W-:Y:S08]  /*15f30*/  HMMA.16816.F32.BF16 R76, R12.reuse, R40, R76 ;  /* 0x000000280c4c723c */ /* 0x040ff0000004184c */
[C---:B------:R-:W-:Y:S01]  /*15f40*/  HMMA.16816.F32.BF16 R72, R12.reuse, R42, R72 ;  /* 0x0000002a0c48723c */ /* 0x040fe20000041848 */
[----:B------:R-:W1:Y:S07]  /*15f50*/  LDSM.16.M88.4 R40, [R226+0x3000] ;  /* 0x00300000e228783b */ /* 0x000e6e0000000200 */
[C---:B---3--:R-:W-:Y:S08]  /*15f60*/  HMMA.16816.F32.BF16 R68, R12.reuse, R36, R68 ;  /* 0x000000240c44723c */ /* 0x048ff00000041844 */
[----:B------:R-:W-:Y:S01]  /*15f70*/  HMMA.16816.F32.BF16 R64, R12, R38, R64 ;  /* 0x000000260c40723c */ /* 0x000fe20000041840 */
[----:B------:R-:W3:Y:S04]  /*15f80*/  LDSM.16.M88.4 R36, [R226+0x3800] ;  /* 0x00380000e224783b */ /* 0x000ee80000000200 */
[----:B------:R-:W-:Y:S03]  /*15f90*/  LDSM.16.M88.4 R12, [R225+0x2000] ;  /* 0x00200000e10c783b */ /* 0x000fe60000000200 */
[C---:B------:R-:W-:Y:S08]  /*15fa0*/  HMMA.16816.F32.BF16 R32, R88.reuse, R8, R32 ;  /* 0x000000085820723c */ /* 0x040ff00000041820 */
[C---:B------:R-:W-:Y:S01]  /*15fb0*/  HMMA.16816.F32.BF16 R24, R88.reuse, R10, R24 ;  /* 0x0000000a5818723c */ /* 0x040fe20000041818 */
[----:B------:R-:W1:Y:S07]  /*15fc0*/  LDSM.16.M88.4 R8, [R223+0xa000] ;  /* 0x00a00000df08783b */ /* 0x000e6e0000000200 */
        /* <DEDUP_REMOVED lines=8> */
[----:B------:R-:W-:Y:S07]  /*16050*/  LDSM.16.M88.4 R80, [R219+0x3800] ;  /* 0x00380000db50783b */ /* 0x000fee0000000200 */
[C---:B--2---:R-:W-:Y:S08]  /*16060*/  HMMA.16816.F32.BF16 R32, R56.reuse, R48, R32 ;  /* 0x000000303820723c */ /* 0x044ff00000041820 */
        /* <DEDUP_REMOVED lines=8> */
[C---:B---3--:R-:W-:Y:S08]  /*160f0*/  HMMA.16816.F32.BF16 R68, R56.reuse, R36, R68 ;  /* 0x000000243844723c */ /* 0x048ff00000041844 */
[----:B------:R-:W-:Y:S01]  /*16100*/  HMMA.16816.F32.BF16 R64, R56, R38, R64 ;  /* 0x000000263840723c */ /* 0x000fe20000041840 */
[----:B------:R-:W-:Y:S04]  /*16110*/  LDSM.16.M88.4 R36, [R224+0x2000] ;  /* 0x00200000e024783b */ /* 0x000fe80000000200 */
[----:B------:R-:W-:Y:S03]  /*16120*/  LDSM.16.M88.4 R56, [R229+0x4000] ;  /* 0x00400000e538783b */ /* 0x000fe60000000200 */
[C---:B------:R-:W-:Y:S08]  /*16130*/  HMMA.16816.F32.BF16 R32, R12.reuse, R8, R32 ;  /* 0x000000080c20723c */ /* 0x040ff00000041820 */
        /* <DEDUP_REMOVED lines=32> */
[----:B------:R-:W2:Y:S07]  /*16340*/  LDSM.16.M88.4 R8, [R226+0x5800] ;  /* 0x00580000e208783b */ /* 0x000eae0000000200 */
[C---:B---3--:R-:W-:Y:S08]  /*16350*/  HMMA.16816.F32.BF16 R68, R56.reuse, R4, R68 ;  /* 0x000000043844723c */ /* 0x048ff00000041844 */
[----:B------:R-:W-:Y:S01]  /*16360*/  HMMA.16816.F32.BF16 R64, R56, R6, R64 ;  /* 0x000000063840723c */ /* 0x000fe20000041840 */
[----:B------:R-:W3:Y:S04]  /*16370*/  LDSM.16.M88.4 R4, [R223+0xc000] ;  /* 0x00c00000df04783b */ /* 0x000ee80000000200 */
[----:B------:R-:W-:Y:S03]  /*16380*/  LDSM.16.M88.4 R56, [R228+0xe000] ;  /* 0x00e00000e438783b */ /* 0x000fe60000000200 */
[C---:B------:R-:W-:Y:S08]  /*16390*/  HMMA.16816.F32.BF16 R32, R40.reuse, R36, R32 ;  /* 0x000000242820723c */ /* 0x040ff00000041820 */
        /* <DEDUP_REMOVED lines=17> */
[----:B------:R-:W3:Y:S07]  /*164b0*/  LDSM.16.M88.4 R36, [R219+0x5000] ;  /* 0x00500000db24783b */ /* 0x000eee0000000200 */
[C---:B-1----:R-:W-:Y:S08]  /*164c0*/  HMMA.16816.F32.BF16 R76, R48.reuse, R44, R76 ;  /* 0x0000002c304c723c */ /* 0x042ff0000004184c */
[C---:B------:R-:W-:Y:S01]  /*164d0*/  HMMA.16816.F32.BF16 R72, R48.reuse, R46, R72 ;  /* 0x0000002e3048723c */ /* 0x040fe20000041848 */
[----:B------:R-:W1:Y:S07]  /*164e0*/  LDSM.16.M88.4 R44, [R219+0x5800] ;  /* 0x00580000db2c783b */ /* 0x000e6e0000000200 */
[C---:B----4-:R-:W-:Y:S01]  /*164f0*/  HMMA.16816.F32.BF16 R80, R48.reuse, R12, R68 ;  /* 0x0000000c3050723c */ /* 0x050fe20000041844 */
[----:B------:R-:W4:Y:S07]  /*16500*/  LDSM.16.M88.4 R68, [R229+0x6000] ;  /* 0x00600000e544783b */ /* 0x000f2e0000000200 */
[----:B------:R-:W-:Y:S01]  /*16510*/  HMMA.16816.F32.BF16 R64, R48, R14, R64 ;  /* 0x0000000e3040723c */ /* 0x000fe20000041840 */
[----:B------:R-:W1:Y:S04]  /*16520*/  LDSM.16.M88.4 R12, [R228+0xe800] ;  /* 0x00e80000e40c783b */ /* 0x000e680000000200 */
        /* <DEDUP_REMOVED lines=10> */
[C---:B-1----:R-:W-:Y:S08]  /*165d0*/  HMMA.16816.F32.BF16 R80, R40.reuse, R44, R80 ;  /* 0x0000002c2850723c */ /* 0x042ff00000041850 */
[----:B------:R-:W-:Y:S01]  /*165e0*/  HMMA.16816.F32.BF16 R64, R40, R46, R64 ;  /* 0x0000002e2840723c */ /* 0x000fe20000041840 */
[----:B------:R-:W1:Y:S04]  /*165f0*/  LDSM.16.M88.4 R44, [R226+0x6800] ;  /* 0x00680000e22c783b */ /* 0x000e680000000200 */
[----:B------:R-:W1:Y:S03]  /*16600*/  LDSM.16.M88.4 R40, [R228+0xf800] ;  /* 0x00f80000e428783b */ /* 0x000e660000000200 */
[C---:B----4-:R-:W-:Y:S08]  /*16610*/  HMMA.16816.F32.BF16 R32, R68.reuse, R56, R32 ;  /* 0x000000384420723c */ /* 0x050ff00000041820 */
[C---:B------:R-:W-:Y:S01]  /*16620*/  HMMA.16816.F32.BF16 R24, R68.reuse, R58, R24 ;  /* 0x0000003a4418723c */ /* 0x040fe20000041818 */
[----:B------:R-:W-:Y:S07]  /*16630*/  LDSM.16.M88.4 R56, [R225+0x6000] ;  /* 0x00600000e138783b */ /* 0x000fee0000000200 */
[C---:B------:R-:W-:Y:S08]  /*16640*/  HMMA.16816.F32.BF16 R20, R68.reuse, R12, R20 ;  /* 0x0000000c4414723c */ /* 0x040ff00000041814 */
[C---:B--2---:R-:W-:Y:S08]  /*16650*/  HMMA.16816.F32.BF16 R76, R68.reuse, R8, R76 ;  /* 0x00000008444c723c */ /* 0x044ff0000004184c */
[C---:B------:R-:W-:Y:S01]  /*16660*/  HMMA.16816.F32.BF16 R16, R68.reuse, R14, R16 ;  /* 0x0000000e4410723c */ /* 0x040fe20000041810 */
[----:B------:R-:W-:Y:S07]  /*16670*/  LDSM.16.M88.4 R12, [R223+0xe000] ;  /* 0x00e00000df0c783b */ /* 0x000fee0000000200 */
[----:B------:R-:W-:Y:S01]  /*16680*/  HMMA.16816.F32.BF16 R72, R68, R10, R72 ;  /* 0x0000000a4448723c */ /* 0x000fe20000041848 */
[----:B------:R-:W2:Y:S07]  /*16690*/  LDSM.16.M88.4 R8, [R223+0xe800] ;  /* 0x00e80000df08783b */ /* 0x000eae0000000200 */
[C---:B---3--:R-:W-:Y:S08]  /*166a0*/  HMMA.16816.F32.BF16 R32, R36.reuse, R4, R32 ;  /* 0x000000042420723c */ /* 0x048ff00000041820 */
[C---:B------:R-:W-:Y:S01]  /*166b0*/  HMMA.16816.F32.BF16 R24, R36.reuse, R6, R24 ;  /* 0x000000062418723c */ /* 0x040fe20000041818 */
[----:B------:R-:W3:Y:S07]  /*166c0*/  LDSM.16.M88.4 R4, [R223+0xf000] ;  /* 0x00f00000df04783b */ /* 0x000eee0000000200 */
[----:B-1----:R-:W-:Y:S08]  /*166d0*/  HMMA.16816.F32.BF16 R20, R36, R44, R20 ;  /* 0x0000002c2414723c */ /* 0x002ff00000041814 */
[C---:B------:R-:W-:Y:S08]  /*166e0*/  HMMA.16816.F32.BF16 R80, R68.reuse, R40, R80 ;  /* 0x000000284450723c */ /* 0x040ff00000041850 */
[----:B------:R-:W-:Y:S01]  /*166f0*/  HMMA.16816.F32.BF16 R64, R68, R42, R64 ;  /* 0x0000002a4440723c */ /* 0x000fe20000041840 */
[----:B------:R-:W-:Y:S07]  /*16700*/  LDSM.16.M88.4 R40, [R223+0xf800] ;  /* 0x00f80000df28783b */ /* 0x000fee0000000200 */
[C---:B------:R-:W-:Y:S08]  /*16710*/  HMMA.16816.F32.BF16 R76, R36.reuse, R48, R76 ;  /* 0x00000030244c723c */ /* 0x040ff0000004184c */
[----:B------:R-:W-:Y:S08]  /*16720*/  HMMA.16816.F32.BF16 R16, R36, R46, R16 ;  /* 0x0000002e2410723c */ /* 0x000ff00000041810 */
[----:B--2---:R-:W-:Y:S07]  /*16730*/  HMMA.16816.F32.BF16 R20, R56, R8, R20 ;  /* 0x000000083814723c */ /* 0x004fee0000041814 */
[----:B------:R-:W-:Y:S01]  /*16740*/  SHF.R.S32.HI R8, RZ, 0x1f, R55 ;  /* 0x0000001fff087819 */ /* 0x000fe20000011437 */
[C---:B------:R-:W-:Y:S08]  /*16750*/  HMMA.16816.F32.BF16 R72, R36.reuse, R50, R72 ;  /* 0x000000322448723c */ /* 0x040ff00000041848 */
[C---:B------:R-:W-:Y:S08]  /*16760*/  HMMA.16816.F32.BF16 R80, R36.reuse, R84, R80 ;  /* 0x000000542450723c */ /* 0x040ff00000041850 */
[----:B------:R-:W-:Y:S01]  /*16770*/  HMMA.16816.F32.BF16 R64, R36, R86, R64 ;  /* 0x000000562440723c */ /* 0x000fe20000041840 */
[----:B------:R-:W-:Y:S07]  /*16780*/  LDSM.16.M88.4 R36, [R219+0x6000] ;  /* 0x00600000db24783b */ /* 0x000fee0000000200 */
[C---:B------:R-:W-:Y:S08]  /*16790*/  HMMA.16816.F32.BF16 R32, R56.reuse, R12, R32 ;  /* 0x0000000c3820723c */ /* 0x040ff00000041820 */
[C---:B------:R-:W-:Y:S01]  /*167a0*/  HMMA.16816.F32.BF16 R24, R56.reuse, R14, R24 ;  /* 0x0000000e3818723c */ /* 0x040fe20000041818 */
[----:B------:R-:W1:Y:S07]  /*167b0*/  LDSM.16.M88.4 R12, [R224+0x6000] ;  /* 0x00600000e00c783b */ /* 0x000e6e0000000200 */
[C---:B---3--:R-:W-:Y:S07]  /*167c0*/  HMMA.16816.F32.BF16 R76, R56.reuse, R4, R76 ;  /* 0x00000004384c723c */ /* 0x048fee000004184c */
[----:B------:R-:W-:Y:S01]  /*167d0*/  LEA.HI R4, R8, R55, RZ, 0x5 ;  /* 0x0000003708047211 */ /* 0x000fe200078f28ff */
[----:B------:R-:W-:Y:S01]  /*167e0*/  HMMA.16816.F32.BF16 R16, R56, R10, R16 ;  /* 0x0000000a3810723c */ /* 0x000fe20000041810 */
[----:B------:R-:W2:Y:S02]  /*167f0*/  LDSM.16.M88.4 R8, [R219+0x6800] ;  /* 0x00680000db08783b */ /* 0x000ea40000000200 */
[----:B------:R-:W-:-:S05]  /*16800*/  LOP3.LUT R4, R4, 0xffffffe0, RZ, 0xc0, !PT ;  /* 0xffffffe004047812 */ /* 0x000fca00078ec0ff */
[----:B------:R-:W-:Y:S01]  /*16810*/  IMAD.IADD R4, R55, 0x1, -R4 ;  /* 0x0000000137047824 */ /* 0x000fe200078e0a04 */
[----:B------:R-:W-:Y:S04]  /*16820*/  HMMA.16816.F32.BF16 R72, R56, R6, R72 ;  /* 0x000000063848723c */ /* 0x000fe80000041848 */
[----:B------:R-:W-:-:S04]  /*16830*/  SHF.R.S32.HI R3, RZ, 0x1f, R4 ;  /* 0x0000001fff037819 */ /* 0x000fc80000011404 */
[----:B------:R-:W-:Y:S02]  /*16840*/  LEA.HI R3, R3, R4, RZ, 0x2 ;  /* 0x0000000403037211 */ /* 0x000fe400078f10ff */
[----:B------:R-:W3:Y:S02]  /*16850*/  LDSM.16.M88.4 R4, [R219+0x7000] ;  /* 0x00700000db04783b */ /* 0x000ee40000000200 */
[----:B------:R-:W-:Y:S01]  /*16860*/  SHF.R.S32.HI R3, RZ, 0x2, R3 ;  /* 0x00000002ff037819 */ /* 0x000fe20000011403 */
[----:B-1----:R-:W-:Y:S04]  /*16870*/  HMMA.16816.F32.BF16 R32, R12, R36, R32 ;  /* 0x000000240c20723c */ /* 0x002fe80000041820 */
[----:B------:R-:W-:-:S04]  /*16880*/  IMAD R60, R60, 0x10, R3 ;  /* 0x000000103c3c7824 */ /* 0x000fc800078e0203 */
[----:B------:R-:W-:Y:S01]  /*16890*/  HMMA.16816.F32.BF16 R24, R12, R38, R24 ;  /* 0x000000260c18723c */ /* 0x000fe20000041818 */
[----:B------:R-:W-:-:S07]  /*168a0*/  IADD3 R61, R60, 0x1, R61 ;  /* 0x000000013c3d7810 */ /* 0x000fce0007ffe03d */
[----:B--2---:R-:W-:Y:S01]  /*168b0*/  HMMA.16816.F32.BF16 R36, R12, R8, R20 ;  /* 0x000000080c24723c */ /* 0x004fe20000041814 */
[----:B------:R-:W1:Y:S01]  /*168c0*/  LDSM.16.M88.4 R20, [R219+0x7800] ;  /* 0x00780000db14783b */ /* 0x000e620000000200 */
[----:B------:R-:W-:Y:S01]  /*168d0*/  IMAD.SHL.U32 R3, R55, 0x2, RZ ;  /* 0x0000000237037824 */ /* 0x000fe200078e00ff */
[----:B------:R-:W-:Y:S01]  /*168e0*/  IADD3 R61, R53, R61, -R240 ;  /* 0x0000003d353d7210 */ /* 0x000fe20007ffe8f0 */
[----:B------:R-:W-:-:S04]  /*168f0*/  DEPBAR.LE SB0, 0x0 ;  /* 0x000080000000791a */ /* 0x000fc80000000000 */
[----:B------:R-:W-:Y:S01]  /*16900*/  LOP3.LUT R3, R3, 0x6, RZ, 0xc0, !PT ;  /* 0x0000000603037812 */ /* 0x000fe200078ec0ff */
[----:B------:R-:W-:Y:S01]  /*16910*/  IMAD.IADD R2, R2, 0x1, R61 ;  /* 0x0000000102027824 */ /* 0x000fe200078e023d */
[----:B------:R-:W-:Y:S03]  /*16920*/  HMMA.16816.F32.BF16 R64, R56, R42, R64 ;  /* 0x0000002a3840723c */ /* 0x000fe60000041840 */
[----:B------:R-:W-:Y:S01]  /*16930*/  IMAD.IADD R3, R92, 0x1, R3 ;  /* 0x000000015c037824 */ /* 0x000fe200078e0203 */
[----:B------:R-:W-:-:S04]  /*16940*/  IADD3 R166, R2, 0x8, RZ ;  /* 0x0000000802a67810 */ /* 0x000fc80007ffe0ff */
[----:B------:R-:W-:Y:S01]  /*16950*/  HMMA.16816.F32.BF16 R16, R12, R10, R16 ;  /* 0x0000000a0c10723c */ /* 0x000fe20000041810 */
[C---:B------:R-:W-:Y:S02]  /*16960*/  IADD3 R31, R3.reuse, 0x1, RZ ;  /* 0x00000001031f7810 */ /* 0x040fe40007ffe0ff */
[-C--:B------:R-:W-:Y:S02]  /*16970*/  IMNMX R2, R2, R53.reuse, PT ;  /* 0x0000003502027217 */ /* 0x080fe40003800200 */
[----:B------:R-:W-:Y:S02]  /*16980*/  IMNMX R166, R166, R53, PT ;  /* 0x00000035a6a67217 */ /* 0x000fe40003800200 */
[----:B------:R-:W-:Y:S01]  /*16990*/  IADD3 R9, R3, 0x8, RZ ;  /* 0x0000000803097810 */ /* 0x000fe20007ffe0ff */
[----:B------:R-:W-:Y:S01]  /*169a0*/  HMMA.16816.F32.BF16 R80, R56, R40, R80 ;  /* 0x000000283850723c */ /* 0x000fe20000041850 */
[C---:B------:R-:W-:Y:S02]  /*169b0*/  ISETP.GE.AND P0, PT, R31.reuse, R2, PT ;  /* 0x000000021f00720c */ /* 0x040fe40003f06270 */
[----:B------:R-:W-:-:S02]  /*169c0*/  ISETP.GE.AND P3, PT, R31, R166, PT ;  /* 0x000000a61f00720c */ /* 0x000fc40003f66270 */
[C---:B------:R-:W-:Y:S02]  /*169d0*/  ISETP.GE.AND P4, PT, R9.reuse, R2, PT ;  /* 0x000000020900720c */ /* 0x040fe40003f86270 */
[----:B------:R-:W-:Y:S01]  /*169e0*/  ISETP.GE.AND P6, PT, R9, R166, PT ;  /* 0x000000a60900720c */ /* 0x000fe20003fc6270 */
[----:B---3--:R-:W-:Y:S01]  /*169f0*/  HMMA.16816.F32.BF16 R76, R12, R4, R76 ;  /* 0x000000040c4c723c */ /* 0x008fe2000004184c */
[C---:B------:R-:W-:Y:S02]  /*16a00*/  IADD3 R31, R3.reuse, 0x9, RZ ;  /* 0x00000009031f7810 */ /* 0x040fe40007ffe0ff */
[----:B------:R-:W-:Y:S02]  /*16a10*/  IADD3 R9, R3, 0x10, RZ ;  /* 0x0000001003097810 */ /* 0x000fe40007ffe0ff */
[----:B------:R-:W-:Y:S02]  /*16a20*/  FSEL R33, R33, -INF , !P0 ;  /* 0xff80000021217808 */ /* 0x000fe40004000000 */
[----:B------:R-:W-:-:S02]  /*16a30*/  ISETP.GE.AND P2, PT, R31, R2, PT ;  /* 0x000000021f00720c */ /* 0x000fc40003f46270 */
[----:B------:R-:W-:Y:S02]  /*16a40*/  ISETP.GE.AND P5, PT, R31, R166, PT ;  /* 0x000000a61f00720c */ /* 0x000fe40003fa6270 */
[C---:B------:R-:W-:Y:S02]  /*16a50*/  ISETP.GE.AND P1, PT, R9.reuse, R2, PT ;  /* 0x000000020900720c */ /* 0x040fe40003f26270 */
[----:B------:R-:W-:Y:S01]  /*16a60*/  ISETP.GE.AND P0, PT, R9, R166, PT ;  /* 0x000000a60900720c */ /* 0x000fe20003f06270 */
[----:B------:R-:W-:Y:S01]  /*16a70*/  HMMA.16816.F32.BF16 R72, R12, R6, R72 ;  /* 0x000000060c48723c */ /* 0x000fe20000041848 */
[C---:B------:R-:W-:Y:S02]  /*16a80*/  IADD3 R31, R3.reuse, 0x11, RZ ;  /* 0x00000011031f7810 */ /* 0x040fe40007ffe0ff */
[----:B------:R-:W-:Y:S02]  /*16a90*/  IADD3 R9, R3, 0x18, RZ ;  /* 0x0000001803097810 */ /* 0x000fe40007ffe0ff */
[----:B------:R-:W-:-:S02]  /*16aa0*/  FSEL R35, R35, -INF , !P3 ;  /* 0xff80000023237808 */ /* 0x000fc40005800000 */
[----:B------:R-:W-:Y:S02]  /*16ab0*/  IADD3 R5, R3, 0x19, RZ ;  /* 0x0000001903057810 */ /* 0x000fe40007ffe0ff */
[----:B------:R-:W-:Y:S02]  /*16ac0*/  FSEL R26, R26, -INF , !P6 ;  /* 0xff8000001a1a7808 */ /* 0x000fe40007000000 */
[----:B------:R-:W-:Y:S02]  /*16ad0*/  FSEL R25, R25, -INF , !P2 ;  /* 0xff80000019197808 */ /* 0x000fe40005000000 */
[-C--:B------:R-:W-:Y:S02]  /*16ae0*/  ISETP.GE.AND P3, PT, R31, R2.reuse, PT ;  /* 0x000000021f00720c */ /* 0x080fe40003f66270 */
[C---:B------:R-:W-:Y:S02]  /*16af0*/  ISETP.GE.AND P6, PT, R9.reuse, R2, PT ;  /* 0x000000020900720c */ /* 0x040fe40003fc6270 */
[----:B------:R-:W-:Y:S01]  /*16b00*/  ISETP.GE.AND P2, PT, R9, R166, PT ;  /* 0x000000a60900720c */ /* 0x000fe20003f46270 */
[----:B-1----:R-:W-:Y:S01]  /*16b10*/  HMMA.16816.F32.BF16 R64, R12, R22, R64 ;  /* 0x000000160c40723c */ /* 0x002fe20000041840 */
[----:B------:R-:W-:-:S02]  /*16b20*/  FSEL R11, R24, -INF , !P4 ;  /* 0xff800000180b7808 */ /* 0x000fc40006000000 */
[----:B------:R-:W-:Y:S02]  /*16b30*/  IADD3 R9, R3, 0x20, RZ ;  /* 0x0000002003097810 */ /* 0x000fe40007ffe0ff */
[----:B------:R-:W-:Y:S02]  /*16b40*/  ISETP.GE.AND P4, PT, R31, R166, PT ;  /* 0x000000a61f00720c */ /* 0x000fe40003f86270 */
[----:B------:R-:W-:Y:S02]  /*16b50*/  FSEL R27, R27, -INF , !P5 ;  /* 0xff8000001b1b7808 */ /* 0x000fe40006800000 */
[----:B------:R-:W-:Y:S02]  /*16b60*/  FSEL R4, R36, -INF , !P1 ;  /* 0xff80000024047808 */ /* 0x000fe40004800000 */
[C---:B------:R-:W-:Y:S02]  /*16b70*/  ISETP.GE.AND P5, PT, R5.reuse, R2, PT ;  /* 0x000000020500720c */ /* 0x040fe40003fa6270 */
[----:B------:R-:W-:-:S02]  /*16b80*/  ISETP.GE.AND P1, PT, R5, R166, PT ;  /* 0x000000a60500720c */ /* 0x000fc40003f26270 */
[----:B------:R-:W-:Y:S02]  /*16b90*/  IADD3 R7, R3, 0x21, RZ ;  /* 0x0000002103077810 */ /* 0x000fe40007ffe0ff */
[----:B------:R-:W-:Y:S02]  /*16ba0*/  FSEL R8, R38, -INF , !P0 ;  /* 0xff80000026087808 */ /* 0x000fe40004000000 */
[----:B------:R-:W-:Y:S02]  /*16bb0*/  FSEL R5, R37, -INF , !P3 ;  /* 0xff80000025057808 */ /* 0x000fe40005800000 */
[C---:B------:R-:W-:Y:S02]  /*16bc0*/  ISETP.GE.AND P0, PT, R9.reuse, R2, PT ;  /* 0x000000020900720c */ /* 0x040fe40003f06270 */
[----:B------:R-:W-:Y:S02]  /*16bd0*/  ISETP.GE.AND P3, PT, R9, R166, PT ;  /* 0x000000a60900720c */ /* 0x000fe40003f66270 */
[----:B------:R-:W-:-:S02]  /*16be0*/  FSEL R24, R39, -INF , !P4 ;  /* 0xff80000027187808 */ /* 0x000fc40006000000 */
[----:B------:R-:W-:Y:S02]  /*16bf0*/  FSEL R9, R16, -INF , !P6 ;  /* 0xff80000010097808 */ /* 0x000fe40007000000 */
[C---:B------:R-:W-:Y:S02]  /*16c00*/  ISETP.GE.AND P4, PT, R7.reuse, R2, PT ;  /* 0x000000020700720c */ /* 0x040fe40003f86270 */
[----:B------:R-:W-:Y:S02]  /*16c10*/  ISETP.GE.AND P6, PT, R7, R166, PT ;  /* 0x000000a60700720c */ /* 0x000fe40003fc6270 */
[----:B------:R-:W-:Y:S01]  /*16c20*/  IADD3 R7, R3, 0x28, RZ ;  /* 0x0000002803077810 */ /* 0x000fe20007ffe0ff */
[----:B------:R-:W-:Y:S01]  /*16c30*/  HMMA.16816.F32.BF16 R80, R12, R20, R80 ;  /* 0x000000140c50723c */ /* 0x000fe20000041850 */
[----:B------:R-:W-:Y:S02]  /*16c40*/  FSEL R18, R18, -INF , !P2 ;  /* 0xff80000012127808 */ /* 0x000fe40005000000 */
[----:B------:R-:W-:-:S02]  /*16c50*/  FSEL R10, R17, -INF , !P5 ;  /* 0xff800000110a7808 */ /* 0x000fc40006800000 */
[C---:B------:R-:W-:Y:S02]  /*16c60*/  ISETP.GE.AND P2, PT, R7.reuse, R2, PT ;  /* 0x000000020700720c */ /* 0x040fe40003f46270 */
[----:B------:R-:W-:Y:S02]  /*16c70*/  ISETP.GE.AND P5, PT, R7, R166, PT ;  /* 0x000000a60700720c */ /* 0x000fe40003fa6270 */
[C---:B------:R-:W-:Y:S02]  /*16c80*/  IADD3 R21, R3.reuse, 0x29, RZ ;  /* 0x0000002903157810 */ /* 0x040fe40007ffe0ff */
[----:B------:R-:W-:Y:S02]  /*16c90*/  IADD3 R7, R3, 0x30, RZ ;  /* 0x0000003003077810 */ /* 0x000fe40007ffe0ff */
[----:B------:R-:W-:Y:S02]  /*16ca0*/  FSEL R19, R19, -INF , !P1 ;  /* 0xff80000013137808 */ /* 0x000fe40004800000 */
[----:B------:R-:W-:-:S02]  /*16cb0*/  FSEL R186, R78, -INF , !P3 ;  /* 0xff8000004eba7808 */ /* 0x000fc40005800000 */
[----:B------:R-:W-:Y:S02]  /*16cc0*/  FSEL R185, R77, -INF , !P4 ;  /* 0xff8000004db97808 */ /* 0x000fe40006000000 */
[-C--:B------:R-:W-:Y:S02]  /*16cd0*/  ISETP.GE.AND P1, PT, R21, R2.reuse, PT ;  /* 0x000000021500720c */ /* 0x080fe40003f26270 */
[C---:B------:R-:W-:Y:S02]  /*16ce0*/  ISETP.GE.AND P3, PT, R7.reuse, R2, PT ;  /* 0x000000020700720c */ /* 0x040fe40003f66270 */
[----:B------:R-:W-:Y:S02]  /*16cf0*/  ISETP.GE.AND P4, PT, R7, R166, PT ;  /* 0x000000a60700720c */ /* 0x000fe40003f86270 */
[----:B------:R-:W-:Y:S02]  /*16d00*/  IADD3 R7, R3, 0x38, RZ ;  /* 0x0000003803077810 */ /* 0x000fe40007ffe0ff */
[----:B------:R-:W-:-:S02]  /*16d10*/  FSEL R187, R73, -INF , !P1 ;  /* 0xff80000049bb7808 */ /* 0x000fc40004800000 */
[----:B------:R-:W-:Y:S02]  /*16d20*/  FSEL R182, R76, -INF , !P0 ;  /* 0xff8000004cb67808 */ /* 0x000fe40004000000 */
[-C--:B------:R-:W-:Y:S02]  /*16d30*/  ISETP.GE.AND P1, PT, R7, R166.reuse, PT ;  /* 0x000000a60700720c */ /* 0x080fe40003f26270 */
[----:B------:R-:W-:Y:S02]  /*16d40*/  ISETP.GE.AND P0, PT, R21, R166, PT ;  /* 0x000000a61500720c */ /* 0x000fe40003f06270 */
[----:B------:R-:W-:Y:S02]  /*16d50*/  FSEL R31, R66, -INF , !P1 ;  /* 0xff800000421f7808 */ /* 0x000fe40004800000 */
[----:B------:R-:W-:Y:S02]  /*16d60*/  FSEL R188, R74, -INF , !P5 ;  /* 0xff8000004abc7808 */ /* 0x000fe40006800000 */
[----:B------:R-:W-:-:S02]  /*16d70*/  FSEL R191, R75, -INF , !P0 ;  /* 0xff8000004bbf7808 */ /* 0x000fc40004000000 */
[----:B------:R-:W-:Y:S02]  /*16d80*/  ISETP.GE.AND P1, PT, R165, 0x2, PT ;  /* 0x00000002a500780c */ /* 0x000fe40003f26270 */
[-C--:B------:R-:W-:Y:S02]  /*16d90*/  ISETP.GE.AND P5, PT, R7, R2.reuse, PT ;  /* 0x000000020700720c */ /* 0x080fe40003fa6270 */
[C---:B------:R-:W-:Y:S02]  /*16da0*/  ISETP.GE.AND P0, PT, R3.reuse, R2, PT ;  /* 0x000000020300720c */ /* 0x040fe40003f06270 */
[----:B------:R-:W-:Y:S02]  /*16db0*/  IADD3 R7, R3, 0x39, RZ ;  /* 0x0000003903077810 */ /* 0x000fe40007ffe0ff */
[----:B------:R-:W-:Y:S02]  /*16dc0*/  FSEL R32, R32, -INF , !P0 ;  /* 0xff80000020207808 */ /* 0x000fe40004000000 */
[----:B------:R-:W-:-:S02]  /*16dd0*/  ISETP.GE.AND P0, PT, R7, R166, PT ;  /* 0x000000a60700720c */ /* 0x000fc40003f06270 */
[----:B------:R-:W-:Y:S02]  /*16de0*/  IADD3 R13, R3, 0x31, RZ ;  /* 0x00000031030d7810 */ /* 0x000fe40007ffe0ff */
[----:B------:R-:W-:Y:S02]  /*16df0*/  FSEL R189, R79, -INF , !P6 ;  /* 0xff8000004fbd7808 */ /* 0x000fe40007000000 */
[----:B------:R-:W-:Y:S02]  /*16e00*/  FSEL R184, R72, -INF , !P2 ;  /* 0xff80000048b87808 */ /* 0x000fe40005000000 */
[----:B------:R-:W-:Y:S02]  /*16e10*/  FSEL R197, R80, -INF , !P3 ;  /* 0xff80000050c57808 */ /* 0x000fe40005800000 */
[----:B------:R-:W-:Y:S02]  /*16e20*/  FSEL R192, R82, -INF , !P4 ;  /* 0xff80000052c07808 */ /* 0x000fe40006000000 */
[----:B------:R-:W-:Y:S01]  /*16e30*/  FSEL R30, R67, -INF , !P0 ;  /* 0xff800000431e7808 */ /* 0x000fe20004000000 */
[----:B------:R-:W-:Y:S01]  /*16e40*/  BSSY B1, `(.L_x_2692) ;  /* 0x000007d000017945 */ /* 0x000fe20003800000 */
[----:B------:R-:W-:-:S02]  /*16e50*/  ISETP.GE.AND P6, PT, R13, R2, PT ;  /* 0x000000020d00720c */ /* 0x000fc40003fc6270 */
[-C--:B------:R-:W-:Y:S02]  /*16e60*/  ISETP.GE.AND P2, PT, R13, R166.reuse, PT ;  /* 0x000000a60d00720c */ /* 0x080fe40003f46270 */
[----:B------:R-:W-:Y:S02]  /*16e70*/  ISETP.GE.AND P3, PT, R3, R166, PT ;  /* 0x000000a60300720c */ /* 0x000fe40003f66270 */
[----:B------:R-:W-:Y:S02]  /*16e80*/  ISETP.GE.AND P4, PT, R7, R2, PT ;  /* 0x000000020700720c */ /* 0x000fe40003f86270 */
[----:B------:R-:W-:Y:S02]  /*16e90*/  ISETP.NE.U32.AND P0, PT, R244, RZ, PT ;  /* 0x000000fff400720c */ /* 0x000fe40003f05070 */
[----:B------:R-:W-:Y:S02]  /*16ea0*/  FSEL R34, R34, -INF , !P3 ;  /* 0xff80000022227808 */ /* 0x000fe40005800000 */
[----:B------:R-:W-:-:S02]  /*16eb0*/  FSEL R196, R81, -INF , !P6 ;  /* 0xff80000051c47808 */ /* 0x000fc40007000000 */
[----:B------:R-:W-:Y:S02]  /*16ec0*/  FSEL R190, R83, -INF , !P2 ;  /* 0xff80000053be7808 */ /* 0x000fe40005000000 */
[----:B------:R-:W-:Y:S02]  /*16ed0*/  FSEL R194, R64, -INF , !P5 ;  /* 0xff80000040c27808 */ /* 0x000fe40006800000 */
[----:B------:R-:W-:Y:S02]  /*16ee0*/  FSEL R193, R65, -INF , !P4 ;  /* 0xff80000041c17808 */ /* 0x000fe40006000000 */
[----:B------:R-:W-:Y:S02]  /*16ef0*/  ISETP.NE.AND.EX P0, PT, R245, RZ, PT, P0 ;  /* 0x000000fff500720c */ /* 0x000fe40003f05300 */
        /* <DEDUP_REMOVED lines=14> */
[----:B------:R-:W-:Y:S01]  /*16fe0*/  IADD3 R167, R226, 0x7800, RZ ;  /* 0x00007800e2a77810 */ /* 0x000fe20007ffe0ff */
[----:B------:R-:W-:Y:S06]  /*16ff0*/  BAR.SYNC.DEFER_BLOCKING 0x0 ;  /* 0x0000000000007b1d */ /* 0x000fec0000010000 */
[----:B------:R-:W-:Y:S05]  /*17000*/  @!P1 BRA `(.L_x_2693) ;  /* 0x0000060000009947 */ /* 0x000fea0003800000 */
[----:B------:R-:W-:Y:S01]  /*17010*/  BSSY B0, `(.L_x_2694) ;  /* 0x0000041000007945 */ /* 0x000fe20003800000 */
[----:B------:R-:W-:Y:S05]  /*17020*/  @!P0 BRA `(.L_x_2695) ;  /* 0x000003c000008947 */ /* 0x000fea0003800000 */
[----:B------:R-:W2:Y:S01]  /*17030*/  LD.E R17, [R28.64+0x170] ;  /* 0x000170061c117980 */ /* 0x000ea2000c101900 */
[----:B------:R-:W-:Y:S02]  /*17040*/  IADD3 R14, R92, -0x40, RZ ;  /* 0xffffffc05c0e7810 */ /* 0x000fe40007ffe0ff */
[----:B------:R-:W-:-:S02]  /*17050*/  IABS R7, R92 ;  /* 0x0000005c00077213 */ /* 0x000fc40000000000 */
[-C--:B--2---:R-:W-:Y:S02]  /*17060*/  IABS R12, R17.reuse ;  /* 0x00000011000c7213 */ /* 0x084fe40000000000 */
[-C--:B------:R-:W-:Y:S02]  /*17070*/  IABS R6, R17.reuse ;  /* 0x0000001100067213 */ /* 0x080fe40000000000 */
[----:B------:R-:W1:Y:S01]  /*17080*/  I2F.RP R13, R12 ;  /* 0x0000000c000d7306 */ /* 0x000e620000209400 */
[----:B------:R-:W-:Y:S02]  /*17090*/  LOP3.LUT R92, R92, R17, RZ, 0x3c, !PT ;  /* 0x000000115c5c7212 */ /* 0x000fe400078e3cff */
[----:B------:R-:W-:Y:S02]  /*170a0*/  IMAD.MOV R6, RZ, RZ, -R6 ;  /* 0x000000ffff067224 */ /* 0x000fe400078e0a06 */
[----:B------:R-:W-:-:S03]  /*170b0*/  ISETP.GE.AND P4, PT, R92, RZ, PT ;  /* 0x000000ff5c00720c */ /* 0x000fc60003f86270 */
        /* <DEDUP_REMOVED lines=21> */
[----:B------:R-:W-:Y:S02]  /*17210*/  ISETP.GE.AND P2, PT, R14, RZ, PT ;  /* 0x000000ff0e00720c */ /* 0x000fe40003f46270 */
[----:B------:R-:W-:-:S02]  /*17220*/  @!P3 IADD3 R13, R13, 0x1, RZ ;  /* 0x000000010d0db810 */ /* 0x000fc40007ffe0ff */
[----:B------:R-:W-:Y:S02]  /*17230*/  ISETP.NE.AND P3, PT, R17, RZ, PT ;  /* 0x000000ff1100720c */ /* 0x000fe40003f65270 */
[----:B------:R-:W-:-:S03]  /*17240*/  LOP3.LUT R12, RZ, R17, RZ, 0x33, !PT ;  /* 0x00000011ff0c7212 */ /* 0x000fc600078e33ff */
[----:B------:R-:W-:Y:S02]  /*17250*/  @P6 IADD3 R15, R15, 0x1, RZ ;  /* 0x000000010f0f6810 */ /* 0x000fe40007ffe0ff */
[----:B------:R-:W-:-:S03]  /*17260*/  @P5 IADD3 R13, R13, 0x1, RZ ;  /* 0x000000010d0d5810 */ /* 0x000fc60007ffe0ff */
[----:B------:R-:W-:Y:S02]  /*17270*/  @!P4 IMAD.MOV R15, RZ, RZ, -R15 ;  /* 0x000000ffff0fc224 */ /* 0x000fe400078e0a0f */
[----:B------:R-:W-:-:S03]  /*17280*/  @!P2 IMAD.MOV R13, RZ, RZ, -R13 ;  /* 0x000000ffff0da224 */ /* 0x000fc600078e0a0d */
[C---:B------:R-:W-:Y:S02]  /*17290*/  SEL R7, R12.reuse, R15, !P3 ;  /* 0x0000000f0c077207 */ /* 0x040fe40005800000 */
[----:B------:R-:W-:Y:S01]  /*172a0*/  SEL R12, R12, R13, !P3 ;  /* 0x0000000d0c0c7207 */ /* 0x000fe20005800000 */
[----:B------:R-:W3:Y:S02]  /*172b0*/  LD.E.64 R14, [R28.64+0x38] ;  /* 0x000038061c0e7980 */ /* 0x000ee4000c101b00 */
        /* <DEDUP_REMOVED lines=19> */
.L_x_2695:
[----:B------:R-:W2:Y:S02]  /*173f0*/  LD.E R7, [R28.64+0x38] ;  /* 0x000038061c077980 */ /* 0x000ea4000c101900 */
[----:B--2---:R-:W-:-:S04]  /*17400*/  LEA R7, -R7, RZ, 0x6 ;  /* 0x000000ff07077211 */ /* 0x004fc800078e31ff */
[----:B------:R-:W-:Y:S02]  /*17410*/  SHF.R.S32.HI R12, RZ, 0x1f, R7 ;  /* 0x0000001fff0c7819 */ /* 0x000fe40000011407 */
.L_x_2696:
[----:B------:R-:W-:Y:S05]  /*17420*/  BSYNC B0 ;  /* 0x0000000000007941 */ /* 0x000fea0003800000 */
.L_x_2694:
[C---:B------:R-:W-:Y:S01]  /*17430*/  IMAD.SHL.U32 R3, R168.reuse, 0x20, RZ ;  /* 0x00000020a8037824 */ /* 0x040fe200078e00ff */
[C---:B------:R-:W-:Y:S02]  /*17440*/  LEA R234, P3, R7.reuse, R234, 0x1 ;  /* 0x000000ea07ea7211 */ /* 0x040fe400078608ff */
[----:B------:R-:W-:Y:S02]  /*17450*/  SHF.L.U64.HI R6, R168, 0x5, R169 ;  /* 0x00000005a8067819 */ /* 0x000fe400000102a9 */
[----:B------:R-:W-:Y:S02]  /*17460*/  IADD3 R14, P2, R234, R3, RZ ;  /* 0x00000003ea0e7210 */ /* 0x000fe40007f5e0ff */
[----:B------:R-:W-:Y:S02]  /*17470*/  LEA.HI.X R235, R7, R235, R12, 0x1, P3 ;  /* 0x000000eb07eb7211 */ /* 0x000fe400018f0c0c */
[----:B------:R-:W-:-:S03]  /*17480*/  IADD3 R12, P3, R14, R3, RZ ;  /* 0x000000030e0c7210 */ /* 0x000fc60007f7e0ff */
[--C-:B------:R-:W-:Y:S01]  /*17490*/  IMAD.X R15, R235, 0x1, R6.reuse, P2 ;  /* 0x00000001eb0f7824 */ /* 0x100fe200010e0606 */
[----:B------:R-:W-:Y:S01]  /*174a0*/  @!PT LDS RZ, [RZ] ;  /* 0x00000000fffff984 */ /* 0x000fe20000000800 */
[----:B------:R-:W-:Y:S01]  /*174b0*/  @!PT LDS RZ, [RZ] ;  /* 0x00000000fffff984 */ /* 0x000fe20000000800 */
[----:B------:R-:W-:Y:S01]  /*174c0*/  @!PT LDS RZ, [RZ] ;  /* 0x00000000fffff984 */ /* 0x000fe20000000800 */
[----:B------:R1:W-:Y:S01]  /*174d0*/  LDGSTS.E.BYPASS.LTC128B.128 [R241+0x8000], [R234.64] ;  /* 0x08000000eaf17fae */ /* 0x0003e2000b901d46 */
[----:B------:R-:W-:Y:S02]  /*174e0*/  IADD3 R16, P2, R12, R3, RZ ;  /* 0x000000030c107210 */ /* 0x000fe40007f5e0ff */
[--C-:B------:R-:W-:Y:S01]  /*174f0*/  IMAD.X R13, R15, 0x1, R6.reuse, P3 ;  /* 0x000000010f0d7824 */ /* 0x100fe200018e0606 */
[----:B------:R1:W-:Y:S03]  /*17500*/  LDGSTS.E.BYPASS.LTC128B.128 [R241+0xa000], [R234.64+0x80] ;  /* 0x0a000080eaf17fae */ /* 0x0003e6000b901d46 */
[----:B------:R-:W-:Y:S01]  /*17510*/  IMAD.X R17, R13, 0x1, R6, P2 ;  /* 0x000000010d117824 */ /* 0x000fe200010e0606 */
        /* <DEDUP_REMOVED lines=15> */
.L_x_2693:
[----:B------:R-:W-:Y:S05]  /*17610*/  BSYNC B1 ;  /* 0x0000000000017941 */ /* 0x000fea0003800000 */
.L_x_2692:
[----:B------:R-:W2:Y:S01]  /*17620*/  LD.E R28, [R28.64+0xdc] ;  /* 0x0000dc061c1c7980 */ /* 0x000ea2000c101900 */
[----:B------:R-:W-:-:S02]  /*17630*/  FMNMX.FTZ R6, R32, R33, !PT ;  /* 0x0000002120067209 */ /* 0x000fc40007810000 */
[----:B------:R-:W-:Y:S02]  /*17640*/  FMNMX.FTZ R7, R34, R35, !PT ;  /* 0x0000002322077209 */ /* 0x000fe40007810000 */
[----:B------:R-:W-:Y:S02]  /*17650*/  FMNMX.FTZ R6, R11, R6, !PT ;  /* 0x000000060b067209 */ /* 0x000fe40007810000 */
[----:B-1----:R-:W-:Y:S02]  /*17660*/  FMNMX.FTZ R12, R26, R7, !PT ;  /* 0x000000071a0c7209 */ /* 0x002fe40007810000 */
[----:B------:R-:W-:Y:S02]  /*17670*/  FMNMX.FTZ R3, R25, R6, !PT ;  /* 0x0000000619037209 */ /* 0x000fe40007810000 */
[----:B------:R-:W-:Y:S02]  /*17680*/  SHF.L.U32 R233, R0, 0x1, RZ ;  /* 0x0000000100e97819 */ /* 0x000fe400000006ff */
[----:B------:R-:W-:-:S02]  /*17690*/  FMNMX.FTZ R6, R4, R3, !PT ;  /* 0x0000000304067209 */ /* 0x000fc40007810000 */
[-C--:B------:R-:W-:Y:S01]  /*176a0*/  LEA R232, R54, R233.reuse, 0x1 ;  /* 0x000000e936e87211 */ /* 0x080fe200078e08ff */
[----:B------:R-:W-:Y:S01]  /*176b0*/  LDSM.16.MT88.4 R156, [R233+0x10000] ;  /* 0x01000000e99c783b */ /* 0x000fe20000004200 */
[----:B------:R-:W-:Y:S02]  /*176c0*/  FMNMX.FTZ R6, R5, R6, !PT ;  /* 0x0000000605067209 */ /* 0x000fe40007810000 */
[C---:B------:R-:W-:Y:S01]  /*176d0*/  LEA R231, R52.reuse, R233, 0x1 ;  /* 0x000000e934e77211 */ /* 0x040fe200078e08ff */
[----:B------:R-:W-:Y:S01]  /*176e0*/  LDSM.16.MT88.4 R40, [R232+0x10000] ;  /* 0x01000000e828783b */ /* 0x000fe20000004200 */
[----:B------:R-:W-:Y:S02]  /*176f0*/  FMNMX.FTZ R3, R9, R6, !PT ;  /* 0x0000000609037209 */ /* 0x000fe40007810000 */
[----:B------:R-:W-:Y:S01]  /*17700*/  LEA R230, R52, R232, 0x1 ;  /* 0x000000e834e67211 */ /* 0x000fe200078e08ff */
[----:B------:R-:W-:Y:S01]  /*17710*/  LDSM.16.MT88.4 R48, [R231+0x10000] ;  /* 0x01000000e730783b */ /* 0x000fe20000004200 */
[----:B------:R-:W-:-:S03]  /*17720*/  FMNMX.FTZ R3, R10, R3, !PT ;  /* 0x000000030a037209 */ /* 0x000fc60007810000 */
[----:B------:R-:W-:Y:S01]  /*17730*/  LDSM.16.MT88.4 R56, [R230+0x10000] ;  /* 0x01000000e638783b */ /* 0x000fe20000004200 */
[----:B------:R-:W-:Y:S02]  /*17740*/  FMNMX.FTZ R6, R182, R3, !PT ;  /* 0x00000003b6067209 */ /* 0x000fe40007810000 */
        /* <DEDUP_REMOVED lines=22> */
[----:B------:R-:W-:Y:S03]  /*178b0*/  LDSM.16.MT88.4 R120, [R230+0x14000] ;  /* 0x01400000e678783b */ /* 0x000fe60000004200 */
[----:B------:R-:W-:Y:S01]  /*178c0*/  FMNMX.FTZ R3, R191, R6, !PT ;  /* 0x00000006bf037209 */ /* 0x000fe20007810000 */
[----:B------:R-:W1:Y:S03]  /*178d0*/  SHFL.BFLY PT, R7, R12, 0x2, 0x1f ;  /* 0x0c401f000c077f89 */ /* 0x000e6600000e0000 */
[----:B------:R-:W-:Y:S01]  /*178e0*/  FMNMX.FTZ R3, R192, R3, !PT ;  /* 0x00000003c0037209 */ /* 0x000fe20007810000 */
[----:B------:R-:W-:Y:S03]  /*178f0*/  LDSM.16.MT88.4 R128, [R233+0x16000] ;  /* 0x01600000e980783b */ /* 0x000fe60000004200 */
[----:B------:R-:W-:Y:S01]  /*17900*/  FMNMX.FTZ R6, R190, R3, !PT ;  /* 0x00000003be067209 */ /* 0x000fe20007810000 */
[----:B------:R-:W-:Y:S03]  /*17910*/  LDSM.16.MT88.4 R152, [R232+0x16000] ;  /* 0x01600000e898783b */ /* 0x000fe60000004200 */
[----:B------:R-:W-:Y:S01]  /*17920*/  FMNMX.FTZ R13, R31, R6, !PT ;  /* 0x000000061f0d7209 */ /* 0x000fe20007810000 */
[----:B------:R-:W-:Y:S03]  /*17930*/  LDSM.16.MT88.4 R140, [R231+0x16000] ;  /* 0x01600000e78c783b */ /* 0x000fe60000004200 */
[----:B------:R-:W-:Y:S01]  /*17940*/  FMNMX.FTZ R13, R30, R13, !PT ;  /* 0x0000000d1e0d7209 */ /* 0x000fe20007810000 */
[----:B------:R-:W-:Y:S04]  /*17950*/  LDSM.16.MT88.4 R20, [R233+0x12800] ;  /* 0x01280000e914783b */ /* 0x000fe80000004200 */
        /* <DEDUP_REMOVED lines=21> */
[-CC-:B------:R-:W-:Y:S02]  /*17ab0*/  FFMA.FTZ R183, R26, R28.reuse, -R29.reuse ;  /* 0x0000001c1ab77223 */ /* 0x180fe4000001081d */
[-C--:B------:R-:W-:Y:S01]  /*17ac0*/  FFMA.FTZ R174, R27, R28.reuse, -R29 ;  /* 0x0000001c1bae7223 */ /* 0x080fe2000001081d */
[----:B------:R-:W1:Y:S01]  /*17ad0*/  MUFU.EX2 R178, R178 ;  /* 0x000000b200b27308 */ /* 0x000e620000000800 */
[-CC-:B------:R-:W-:Y:S02]  /*17ae0*/  FFMA.FTZ R177, R4, R28.reuse, -R195.reuse ;  /* 0x0000001c04b17223 */ /* 0x180fe400000108c3 */
[-CC-:B------:R-:W-:Y:S02]  /*17af0*/  FFMA.FTZ R172, R5, R28.reuse, -R195.reuse ;  /* 0x0000001c05ac7223 */ /* 0x180fe400000108c3 */
[----:B------:R-:W2:Y:S01]  /*17b00*/  LDSM.16.MT88.4 R4, [R230+0x16000] ;  /* 0x01600000e604783b */ /* 0x000ea20000004200 */
[-CC-:B------:R-:W-:Y:S02]  /*17b10*/  FFMA.FTZ R35, R9, R28.reuse, -R195.reuse ;  /* 0x0000001c09237223 */ /* 0x180fe400000108c3 */
[----:B------:R-:W-:Y:S01]  /*17b20*/  MUFU.EX2 R176, R176 ;  /* 0x000000b000b07308 */ /* 0x000fe20000000800 */
[----:B------:R-:W-:-:S02]  /*17b30*/  FFMA.FTZ R32, R10, R28, -R195 ;  /* 0x0000001c0a207223 */ /* 0x000fc400000108c3 */
[-CC-:B------:R-:W-:Y:S02]  /*17b40*/  FFMA.FTZ R175, R8, R28.reuse, -R29.reuse ;  /* 0x0000001c08af7223 */ /* 0x180fe4000001081d */
[----:B------:R-:W3:Y:S01]  /*17b50*/  LDSM.16.MT88.4 R8, [R233+0x10800] ;  /* 0x01080000e908783b */ /* 0x000ee20000004200 */
[-CC-:B------:R-:W-:Y:S02]  /*17b60*/  FFMA.FTZ R34, R24, R28.reuse, -R29.reuse ;  /* 0x0000001c18227223 */ /* 0x180fe4000001081d */
[----:B------:R-:W4:Y:S01]  /*17b70*/  MUFU.EX2 R173, R173 ;  /* 0x000000ad00ad7308 */ /* 0x000f220000000800 */
[----:B-1----:R-:W-:Y:S01]  /*17b80*/  F2FP.BF16.PACK_AB R144, R178, R179 ;  /* 0x000000b3b290723e */ /* 0x002fe200000010ff */
[-CC-:B------:R-:W-:Y:S01]  /*17b90*/  FFMA.FTZ R33, R18, R28.reuse, -R29.reuse ;  /* 0x0000001c12217223 */ /* 0x180fe2000001081d */
[----:B------:R-:W-:Y:S01]  /*17ba0*/  LDSM.16.MT88.4 R24, [R230+0x10800] ;  /* 0x01080000e618783b */ /* 0x000fe20000004200 */
[-C--:B------:R-:W-:Y:S02]  /*17bb0*/  FFMA.FTZ R0, R19, R28.reuse, -R29 ;  /* 0x0000001c13007223 */ /* 0x080fe4000001081d */
[-CC-:B------:R-:W-:Y:S01]  /*17bc0*/  FFMA.FTZ R182, R182, R28.reuse, -R195.reuse ;  /* 0x0000001cb6b67223 */ /* 0x180fe200000108c3 */
[----:B------:R-:W1:Y:S01]  /*17bd0*/  LDSM.16.MT88.4 R16, [R232+0x10800] ;  /* 0x01080000e810783b */ /* 0x000e620000004200 */
[----:B------:R-:W-:Y:S01]  /*17be0*/  MUFU.EX2 R181, R181 ;  /* 0x000000b500b57308 */ /* 0x000fe20000000800 */
[----:B------:R-:W-:-:S02]  /*17bf0*/  FFMA.FTZ R185, R185, R28, -R195 ;  /* 0x0000001cb9b97223 */ /* 0x000fc400000108c3 */
[-CC-:B------:R-:W-:Y:S02]  /*17c00*/  FFMA.FTZ R184, R184, R28.reuse, -R195.reuse ;  /* 0x0000001cb8b87223 */ /* 0x180fe400000108c3 */
[-C--:B------:R-:W-:Y:S02]  /*17c10*/  FFMA.FTZ R187, R187, R28.reuse, -R195 ;  /* 0x0000001cbbbb7223 */ /* 0x080fe400000108c3 */
[--C-:B------:R-:W-:Y:S01]  /*17c20*/  FFMA.FTZ R186, R186, R28, -R29.reuse ;  /* 0x0000001cbaba7223 */ /* 0x100fe2000001081d */
[----:B------:R-:W5:Y:S01]  /*17c30*/  MUFU.EX2 R180, R180 ;  /* 0x000000b400b47308 */ /* 0x000f620000000800 */
[----:B----4-:R-:W-:Y:S01]  /*17c40*/  F2FP.BF16.PACK_AB R146, R173, R176 ;  /* 0x000000b0ad92723e */ /* 0x010fe200000010ff */
[-CC-:B------:R-:W-:Y:S02]  /*17c50*/  FFMA.FTZ R189, R189, R28.reuse, -R29.reuse ;  /* 0x0000001cbdbd7223 */ /* 0x180fe4000001081d */
[-CC-:B------:R-:W-:Y:S02]  /*17c60*/  FFMA.FTZ R188, R188, R28.reuse, -R29.reuse ;  /* 0x0000001cbcbc7223 */ /* 0x180fe4000001081d */
[----:B------:R-:W-:-:S02]  /*17c70*/  FFMA.FTZ R191, R191, R28, -R29 ;  /* 0x0000001cbfbf7223 */ /* 0x000fc4000001081d */
[----:B------:R-:W-:Y:S01]  /*17c80*/  MUFU.EX2 R183, R183 ;  /* 0x000000b700b77308 */ /* 0x000fe20000000800 */
[-CC-:B------:R-:W-:Y:S02]  /*17c90*/  FFMA.FTZ R197, R197, R28.reuse, -R195.reuse ;  /* 0x0000001cc5c57223 */ /* 0x180fe400000108c3 */
[-CC-:B------:R-:W-:Y:S02]  /*17ca0*/  FFMA.FTZ R196, R196, R28.reuse, -R195.reuse ;  /* 0x0000001cc4c47223 */ /* 0x180fe400000108c3 */
[-CC-:B------:R-:W-:Y:S02]  /*17cb0*/  FFMA.FTZ R194, R194, R28.reuse, -R195.reuse ;  /* 0x0000001cc2c27223 */ /* 0x180fe400000108c3 */
[-C--:B------:R-:W-:Y:S01]  /*17cc0*/  FFMA.FTZ R193, R193, R28.reuse, -R195 ;  /* 0x0000001cc1c17223 */ /* 0x080fe200000108c3 */
[----:B------:R-:W4:Y:S01]  /*17cd0*/  MUFU.EX2 R174, R174 ;  /* 0x000000ae00ae7308 */ /* 0x000f220000000800 */
[----:B-----5:R-:W-:Y:S01]  /*17ce0*/  F2FP.BF16.PACK_AB R145, R180, R181 ;  /* 0x000000b5b491723e */ /* 0x020fe200000010ff */
[----:B------:R-:W-:-:S02]  /*17cf0*/  FFMA.FTZ R195, R190, R28, -R29 ;  /* 0x0000001cbec37223 */ /* 0x000fc4000001081d */
[-CC-:B------:R-:W-:Y:S02]  /*17d00*/  FFMA.FTZ R192, R192, R28.reuse, -R29.reuse ;  /* 0x0000001cc0c07223 */ /* 0x180fe4000001081d */
[-CC-:B------:R-:W-:Y:S02]  /*17d10*/  FFMA.FTZ R190, R31, R28.reuse, -R29.reuse ;  /* 0x0000001c1fbe7223 */ /* 0x180fe4000001081d */
[----:B------:R-:W-:Y:S01]  /*17d20*/  MUFU.EX2 R177, R177 ;  /* 0x000000b100b17308 */ /* 0x000fe20000000800 */
[----:B------:R-:W-:Y:S02]  /*17d30*/  FFMA.FTZ R249, R30, R28, -R29 ;  /* 0x0000001c1ef97223 */ /* 0x000fe4000001081d */
[----:B------:R-:W-:Y:S01]  /*17d40*/  LDSM.16.MT88.4 R28, [R231+0x11800] ;  /* 0x01180000e71c783b */ /* 0x000fe20000004200 */
[----:B------:R-:W-:Y:S02]  /*17d50*/  FADD.FTZ R179, R179, R178 ;  /* 0x000000b2b3b37221 */ /* 0x000fe40000010000 */
[----:B------:R-:W-:Y:S01]  /*17d60*/  FADD.FTZ R180, R181, R180 ;  /* 0x000000b4b5b47221 */ /* 0x000fe20000010000 */
[----:B----4-:R-:W-:Y:S01]  /*17d70*/  F2FP.BF16.PACK_AB R147, R174, R183 ;  /* 0x000000b7ae93723e */ /* 0x010fe200000010ff */
[----:B------:R-:W4:Y:S01]  /*17d80*/  MUFU.EX2 R172, R172 ;  /* 0x000000ac00ac7308 */ /* 0x000f220000000800 */
[----:B------:R-:W-:-:S02]  /*17d90*/  FADD.FTZ R176, R176, R179 ;  /* 0x000000b3b0b07221 */ /* 0x000fc40000010000 */
[----:B------:R-:W-:Y:S02]  /*17da0*/  FADD.FTZ R183, R183, R180 ;  /* 0x000000b4b7b77221 */ /* 0x000fe40000010000 */
[----:B------:R-:W-:Y:S01]  /*17db0*/  FADD.FTZ R176, R173, R176 ;  /* 0x000000b0adb07221 */ /* 0x000fe20000010000 */
[C---:B------:R-:W-:Y:S01]  /*17dc0*/  HMMA.16816.F32.BF16 R160, R144.reuse, R156, RZ ;  /* 0x0000009c90a0723c */ /* 0x040fe200000418ff */
[----:B------:R-:W-:Y:S01]  /*17dd0*/  FADD.FTZ R174, R174, R183 ;  /* 0x000000b7aeae7221 */ /* 0x000fe20000010000 */
        /* <DEDUP_REMOVED lines=166> */
[----:B------:R-:W-:Y:S07]  /*18840*/  LDSM.16.MT88.4 R24, [R230+0x11800] ;  /* 0x01180000e618783b */ /* 0x000fee0000004200 */
[C---:B----4-:R-:W-:Y:S08]  /*18850*/  HMMA.16816.F32.BF16 R136, R4.reuse, R20, R136 ;  /* 0x000000140488723c */ /* 0x050ff00000041888 */
[C---:B------:R-:W-:Y:S01]  /*18860*/  HMMA.16816.F32.BF16 R140, R4.reuse, R22, R140 ;  /* 0x00000016048c723c */ /* 0x040fe2000004188c */
[----:B------:R-:W-:Y:S07]  /*18870*/  LDSM.16.MT88.4 R20, [R232+0x13800] ;  /* 0x01380000e814783b */ /* 0x000fee0000004200 */
[C---:B--2---:R-:W-:Y:S08]  /*18880*/  HMMA.16816.F32.BF16 R148, R4.reuse, R12, R148 ;  /* 0x0000000c0494723c */ /* 0x044ff00000041894 */
[----:B------:R-:W-:Y:S01]  /*18890*/  HMMA.16816.F32.BF16 R144, R4, R14, R144 ;  /* 0x0000000e0490723c */ /* 0x000fe20000041890 */
[----:B------:R-:W2:Y:S06]  /*188a0*/  LDSM.16.MT88.4 R12, [R233+0x13800] ;  /* 0x01380000e90c783b */ /* 0x000eac0000004200 */
        /* <DEDUP_REMOVED lines=12> */
[----:B------:R-:W-:-:S03]  /*18970*/  FADD.FTZ R249, R249, R190 ;  /* 0x000000bef9f97221 */ /* 0x000fc60000010000 */
[----:B------:R-:W-:Y:S02]  /*18980*/  STL [R1], R204 ;  /* 0x000000cc01007387 */ /* 0x000fe40000100800 */
[C---:B------:R-:W-:Y:S02]  /*18990*/  HMMA.16816.F32.BF16 R40, R4.reuse, R10, R40 ;  /* 0x0000000a0428723c */ /* 0x040fe40000041828 */
[----:B------:R-:W1:Y:S06]  /*189a0*/  LDSM.16.MT88.4 R8, [R230+0x13800] ;  /* 0x01380000e608783b */ /* 0x000e6c0000004200 */
        /* <DEDUP_REMOVED lines=28> */
[C---:B------:R-:W-:Y:S08]  /*18b70*/  HMMA.16816.F32.BF16 R96, R4.reuse, R30, R96 ;  /* 0x0000001e0460723c */ /* 0x040ff00000041860 */
[C---:B-----5:R-:W-:Y:S08]  /*18b80*/  HMMA.16816.F32.BF16 R108, R4.reuse, R24, R108 ;  /* 0x00000018046c723c */ /* 0x060ff0000004186c */
[C---:B------:R-:W-:Y:S08]  /*18b90*/  HMMA.16816.F32.BF16 R112, R4.reuse, R26, R112 ;  /* 0x0000001a0470723c */ /* 0x040ff00000041870 */
[C---:B------:R-:W-:Y:S08]  /*18ba0*/  HMMA.16816.F32.BF16 R116, R4.reuse, R20, R116 ;  /* 0x000000140474723c */ /* 0x040ff00000041874 */
[C---:B------:R-:W-:Y:S08]  /*18bb0*/  HMMA.16816.F32.BF16 R120, R4.reuse, R22, R120 ;  /* 0x000000160478723c */ /* 0x040ff00000041878 */
[C---:B---3--:R-:W-:Y:S08]  /*18bc0*/  HMMA.16816.F32.BF16 R132, R4.reuse, R16, R132 ;  /* 0x000000100484723c */ /* 0x048ff00000041884 */
        /* <DEDUP_REMOVED lines=51> */
[----:B------:R-:W-:-:S02]  /*18f00*/  ISETP.NE.AND P2, PT, R11, RZ, PT ;  /* 0x000000ff0b00720c */ /* 0x000fc40003f45270 */
[----:B------:R-:W-:-:S05]  /*18f10*/  LOP3.LUT R7, RZ, R11, RZ, 0x33, !PT ;  /* 0x0000000bff077212 */ /* 0x000fca00078e33ff */
[----:B------:R-:W-:Y:S02]  /*18f20*/  @P5 IADD3 R8, R8, 0x1, RZ ;  /* 0x0000000108085810 */ /* 0x000fe40007ffe0ff */
[----:B------:R-:W-:-:S03]  /*18f30*/  @P6 IADD3 R9, R9, 0x1, RZ ;  /* 0x0000000109096810 */ /* 0x000fc60007ffe0ff */
[----:B------:R-:W-:Y:S01]  /*18f40*/  @!P1 IMAD.MOV R8, RZ, RZ, -R8 ;  /* 0x000000ffff089224 */ /* 0x000fe200078e0a08 */
[----:B------:R-:W-:-:S04]  /*18f50*/  @!P3 IADD3 R9, -R9, RZ, RZ ;  /* 0x000000ff0909b210 */ /* 0x000fc80007ffe1ff */
[C---:B------:R-:W-:Y:S02]  /*18f60*/  SEL R4, R7.reuse, R8, !P2 ;  /* 0x0000000807047207 */ /* 0x040fe40005000000 */
[----:B------:R-:W-:Y:S02]  /*18f70*/  SEL R7, R7, R9, !P2 ;  /* 0x0000000907077207 */ /* 0x000fe40005000000 */
[----:B------:R-:W3:Y:S01]  /*18f80*/  LD.E.64 R8, [R200.64+0x40] ;  /* 0x00004004c8087980 */ /* 0x000ee2000c101b00 */
        /* <DEDUP_REMOVED lines=18> */
.L_x_2699:
[----:B------:R-:W-:Y:S02]  /*190b0*/  ULDC.64 UR4, c[0x0][0x118] ;  /* 0x0000460000047ab9 */ /* 0x000fe40000000a00 */
[----:B------:R-:W2:Y:S02]  /*190c0*/  LD.E R6, [R200.64+0x40] ;  /* 0x00004004c8067980 */ /* 0x000ea4000c101900 */
[----:B--2---:R-:W-:-:S04]  /*190d0*/  LEA R6, -R6, RZ, 0x6 ;  /* 0x000000ff06067211 */ /* 0x004fc800078e31ff */
[----:B------:R-:W-:Y:S02]  /*190e0*/  SHF.R.S32.HI R5, RZ, 0x1f, R6 ;  /* 0x0000001fff057819 */ /* 0x000fe40000011406 */
.L_x_2700:
[----:B------:R-:W-:Y:S05]  /*190f0*/  BSYNC B0 ;  /* 0x0000000000007941 */ /* 0x000fea0003800000 */
.L_x_2698:
[----:B------:R-:W-:Y:S01]  /*19100*/  IMAD.SHL.U32 R0, R170, 0x20, RZ ;  /* 0x00000020aa007824 */ /* 0x000fe200078e00ff */
[----:B------:R-:W-:Y:S01]  /*19110*/  LEA R246, P2, R6, R246, 0x1 ;  /* 0x000000f606f67211 */ /* 0x000fe200078408ff */
[----:B------:R-:W-:Y:S01]  /*19120*/  ULDC.64 UR4, c[0x0][0x118] ;  /* 0x0000460000047ab9 */ /* 0x000fe20000000a00 */
[----:B------:R-:W-:Y:S01]  /*19130*/  SHF.L.U64.HI R4, R170, 0x5, R171 ;  /* 0x00000005aa047819 */ /* 0x000fe200000102ab */
[----:B------:R-:W-:Y:S01]  /*19140*/  BSSY B1, `(.L_x_2701) ;  /* 0x00001a7000017945 */ /* 0x000fe20003800000 */
[----:B------:R-:W-:Y:S02]  /*19150*/  IADD3 R8, P1, R0, R246, RZ ;  /* 0x000000f600087210 */ /* 0x000fe40007f3e0ff */
[----:B------:R-:W-:Y:S02]  /*19160*/  LEA.HI.X R247, R6, R247, R5, 0x1, P2 ;  /* 0x000000f706f77211 */ /* 0x000fe400010f0c05 */
[----:B------:R-:W-:-:S03]  /*19170*/  IADD3 R10, P2, R0, R8, RZ ;  /* 0x00000008000a7210 */ /* 0x000fc60007f5e0ff */
[----:B------:R-:W-:Y:S01]  /*19180*/  IMAD.X R9, R4, 0x1, R247, P1 ;  /* 0x0000000104097824 */ /* 0x000fe200008e06f7 */
[----:B------:R-:W-:Y:S01]  /*19190*/  @!PT LDS RZ, [RZ] ;  /* 0x00000000fffff984 */ /* 0x000fe20000000800 */
[----:B------:R-:W-:Y:S01]  /*191a0*/  @!PT LDS RZ, [RZ] ;  /* 0x00000000fffff984 */ /* 0x000fe20000000800 */
[----:B------:R-:W-:Y:S01]  /*191b0*/  @!PT LDS RZ, [RZ] ;  /* 0x00000000fffff984 */ /* 0x000fe20000000800 */
[----:B------:R1:W-:Y:S01]  /*191c0*/  LDGSTS.E.BYPASS.LTC128B.128 [R241+0x10000], [R246.64] ;  /* 0x10000000f6f17fae */ /* 0x0003e2000b901d44 */
[----:B------:R-:W-:Y:S02]  /*191d0*/  IADD3 R28, P1, R0, R10, RZ ;  /* 0x0000000a001c7210 */ /* 0x000fe40007f3e0ff */
[C---:B------:R-:W-:Y:S01]  /*191e0*/  IMAD.X R11, R4.reuse, 0x1, R9, P2 ;  /* 0x00000001040b7824 */ /* 0x040fe200010e0609 */
[----:B------:R1:W-:Y:S03]  /*191f0*/  LDGSTS.E.BYPASS.LTC128B.128 [R241+0x12000], [R246.64+0x80] ;  /* 0x12000080f6f17fae */ /* 0x0003e6000b901d44 */
[----:B------:R-:W-:Y:S01]  /*19200*/  IMAD.X R29, R4, 0x1, R11, P1 ;  /* 0x00000001041d7824 */ /* 0x000fe200008e060b */
[----:B------:R1:W-:Y:S01]  /*19210*/  LDGSTS.E.BYPASS.LTC128B.128 [R241+0x14000], [R246.64+0x100] ;  /* 0x14000100f6f17fae */ /* 0x0003e2000b901d44 */
[----:B------:R-:W-:-:S03]  /*19220*/  ISETP.GE.AND P1, PT, R165, 0x3, PT ;  /* 0x00000003a500780c */ /* 0x000fc60003f26270 */
        /* <DEDUP_REMOVED lines=15> */
[----:B------:R-:W4:Y:S04]  /*19320*/  LDSM.16.M88.4 R176, [R228+0x8800] ;  /* 0x00880000e4b0783b */ /* 0x000f280000000200 */
[----:B------:R-:W5:Y:S04]  /*19330*/  LDSM.16.M88.4 R32, [R228+0x9000] ;  /* 0x00900000e420783b */ /* 0x000f680000000200 */
[----:B------:R-:W3:Y:S04]  /*19340*/  LDSM.16.M88.4 R184, [R228+0x9800] ;  /* 0x00980000e4b8783b */ /* 0x000ee80000000200 */
[----:B------:R-:W-:Y:S04]  /*19350*/  LDSM.16.M88.4 R20, [R227] ;  /* 0x00000000e314783b */ /* 0x000fe80000000200 */
[----:B------:R-:W1:Y:S04]  /*19360*/  LDSM.16.M88.4 R16, [R226] ;  /* 0x00000000e210783b */ /* 0x000e680000000200 */
[----:B------:R-:W1:Y:S04]  /*19370*/  LDSM.16.M88.4 R12, [R222] ;  /* 0x00000000de0c783b */ /* 0x000e680000000200 */
[----:B------:R-:W1:Y:S04]  /*19380*/  LDSM.16.M88.4 R192, [R221] ;  /* 0x00000000ddc0783b */ /* 0x000e680000000200 */
[----:B------:R-:W1:Y:S04]  /*19390*/  LDSM.16.M88.4 R188, [R220] ;  /* 0x00000000dcbc783b */ /* 0x000e680000000200 */
[----:B------:R-:W-:Y:S01]  /*193a0*/  LDSM.16.M88.4 R196, [R223+0x9000] ;  /* 0x00900000dfc4783b */ /* 0x000fe20000000200 */
[C---:B--2---:R-:W-:Y:S03]  /*193b0*/  HMMA.16816.F32.BF16 R8, R24.reuse, R4, RZ ;  /* 0x000000041808723c */ /* 0x044fe600000418ff */
[----:B------:R-:W2:Y:S04]  /*193c0*/  S2R R0, SR_TID.X ;  /* 0x0000000000007919 */ /* 0x000ea80000002100 */
[----:B------:R-:W0:Y:S01]  /*193d0*/  LDGDEPBAR ;  /* 0x00000000000079af */ /* 0x000e220000000000 */
[C---:B----4-:R-:W-:Y:S08]  /*193e0*/  HMMA.16816.F32.BF16 R180, R24.reuse, R176, RZ ;  /* 0x000000b018b4723c */ /* 0x050ff000000418ff */
[C---:B------:R-:W-:Y:S08]  /*193f0*/  HMMA.16816.F32.BF16 R4, R24.reuse, R6, RZ ;  /* 0x000000061804723c */ /* 0x040ff000000418ff */
[----:B------:R-:W-:Y:S01]  /*19400*/  HMMA.16816.F32.BF16 R176, R24, R178, RZ ;  /* 0x000000b218b0723c */ /* 0x000fe200000418ff */
[----:B--2---:R-:W-:-:S05]  /*19410*/  IMAD.SHL.U32 R0, R0, 0x2, RZ ;  /* 0x0000000200007824 */ /* 0x004fca00078e00ff */
[----:B------:R-:W-:Y:S02]  /*19420*/  LOP3.LUT R0, R0, 0x6, RZ, 0xc0, !PT ;  /* 0x0000000600007812 */ /* 0x000fe400078ec0ff */
[----:B-----5:R-:W-:Y:S03]  /*19430*/  HMMA.16816.F32.BF16 R172, R24, R32, RZ ;  /* 0x0000002018ac723c */ /* 0x020fe600000418ff */
[----:B------:R-:W-:-:S05]  /*19440*/  IMAD R205, R243, 0x40, R0 ;  /* 0x00000040f3cd7824 */ /* 0x000fca00078e0200 */
[----:B------:R-:W-:Y:S01]  /*19450*/  HMMA.16816.F32.BF16 R32, R24, R34, RZ ;  /* 0x000000221820723c */ /* 0x000fe200000418ff */
[----:B------:R-:W-:-:S04]  /*19460*/  IADD3 R165, R205, 0x8, RZ ;  /* 0x00000008cda57810 */ /* 0x000fc80007ffe0ff */
[C---:B------:R-:W-:Y:S02]  /*19470*/  ISETP.GE.AND P4, PT, R165.reuse, R2, PT ;  /* 0x00000002a500720c */ /* 0x040fe40003f86270 */
[----:B------:R-:W-:Y:S01]  /*19480*/  ISETP.GE.AND P6, PT, R165, R166, PT ;  /* 0x000000a6a500720c */ /* 0x000fe20003fc6270 */
[C---:B---3--:R-:W-:Y:S08]  /*19490*/  HMMA.16816.F32.BF16 R28, R24.reuse, R184, RZ ;  /* 0x000000b8181c723c */ /* 0x048ff000000418ff */
        /* <DEDUP_REMOVED lines=13> */
[----:B------:R-:W3:Y:S04]  /*19570*/  LDSM.16.M88.4 R188, [R223+0x9800] ;  /* 0x00980000dfbc783b */ /* 0x000ee80000000200 */
        /* <DEDUP_REMOVED lines=22> */
[----:B------:R-:W3:Y:S07]  /*196e0*/  LDSM.16.M88.4 R20, [R228+0xb800] ;  /* 0x00b80000e414783b */ /* 0x000eee0000000200 */
[C---:B----4-:R-:W-:Y:S08]  /*196f0*/  HMMA.16816.F32.BF16 R28, R192.reuse, R196, R28 ;  /* 0x000000c4c01c723c */ /* 0x050ff0000004181c */
[----:B------:R-:W-:Y:S01]  /*19700*/  HMMA.16816.F32.BF16 R24, R192, R198, R24 ;  /* 0x000000c6c018723c */ /* 0x000fe20000041818 */
[----:B------:R-:W-:Y:S04]  /*19710*/  LDSM.16.M88.4 R192, [R218] ;  /* 0x00000000dac0783b */ /* 0x000fe80000000200 */
[----:B------:R-:W-:Y:S03]  /*19720*/  LDSM.16.M88.4 R196, [R223+0xa000] ;  /* 0x00a00000dfc4783b */ /* 0x000fe60000000200 */
[C---:B-1----:R-:W-:Y:S08]  /*19730*/  HMMA.16816.F32.BF16 R8, R16.reuse, R188, R8 ;  /* 0x000000bc1008723c */ /* 0x042ff00000041808 */
[C---:B--2---:R-:W-:Y:S08]  /*19740*/  HMMA.16816.F32.BF16 R172, R16.reuse, R12, R172 ;  /* 0x0000000c10ac723c */ /* 0x044ff000000418ac */
[C---:B------:R-:W-:Y:S01]  /*19750*/  HMMA.16816.F32.BF16 R32, R16.reuse, R14, R32 ;  /* 0x0000000e1020723c */ /* 0x040fe20000041820 */
[----:B------:R-:W1:Y:S07]  /*19760*/  LDSM.16.M88.4 R12, [R227+0x2000] ;  /* 0x00200000e30c783b */ /* 0x000e6e0000000200 */
[C---:B------:R-:W-:Y:S01]  /*19770*/  HMMA.16816.F32.BF16 R4, R16.reuse, R190, R4 ;  /* 0x000000be1004723c */ /* 0x040fe20000041804 */
[----:B------:R-:W2:Y:S07]  /*19780*/  LDSM.16.M88.4 R188, [R217] ;  /* 0x00000000d9bc783b */ /* 0x000eae0000000200 */
[C---:B------:R-:W-:Y:S08]  /*19790*/  HMMA.16816.F32.BF16 R180, R16.reuse, R184, R180 ;  /* 0x000000b810b4723c */ /* 0x040ff000000418b4 */
[C---:B------:R-:W-:Y:S01]  /*197a0*/  HMMA.16816.F32.BF16 R176, R16.reuse, R186, R176 ;  /* 0x000000ba10b0723c */ /* 0x040fe200000418b0 */
[----:B------:R-:W4:Y:S07]  /*197b0*/  LDSM.16.M88.4 R184, [R216] ;  /* 0x00000000d8b8783b */ /* 0x000f2e0000000200 */
[C---:B---3--:R-:W-:Y:S08]  /*197c0*/  HMMA.16816.F32.BF16 R28, R16.reuse, R20, R28 ;  /* 0x00000014101c723c */ /* 0x048ff0000004181c */
[----:B------:R-:W-:Y:S01]  /*197d0*/  HMMA.16816.F32.BF16 R24, R16, R22, R24 ;  /* 0x000000161018723c */ /* 0x000fe20000041818 */
[----:B------:R-:W3:Y:S04]  /*197e0*/  LDSM.16.M88.4 R16, [R215] ;  /* 0x00000000d710783b */ /* 0x000ee80000000200 */
[----:B------:R-:W5:Y:S03]  /*197f0*/  LDSM.16.M88.4 R20, [R225+0x2000] ;  /* 0x00200000e114783b */ /* 0x000f660000000200 */
        /* <DEDUP_REMOVED lines=10> */
[----:B------:R-:W-:Y:S01]  /*198a0*/  HMMA.16816.F32.BF16 R24, R12, R18, R24 ;  /* 0x000000120c18723c */ /* 0x000fe20000041818 */
[----:B------:R-:W-:Y:S04]  /*198b0*/  LDSM.16.M88.4 R16, [R224+0x2000] ;  /* 0x00200000e010783b */ /* 0x000fe80000000200 */
[----:B------:R-:W3:Y:S03]  /*198c0*/  LDSM.16.M88.4 R12, [R219+0x2000] ;  /* 0x00200000db0c783b */ /* 0x000ee60000000200 */
[C---:B-----5:R-:W-:Y:S08]  /*198d0*/  HMMA.16816.F32.BF16 R8, R20.reuse, R196, R8 ;  /* 0x000000c41408723c */ /* 0x060ff00000041808 */
        /* <DEDUP_REMOVED lines=24> */
[----:B------:R-:W4:Y:S03]  /*19a60*/  LDSM.16.M88.4 R16, [R214] ;  /* 0x00000000d610783b */ /* 0x000f260000000200 */
[C---:B---3--:R-:W-:Y:S08]  /*19a70*/  HMMA.16816.F32.BF16 R8, R184.reuse, R12, R8 ;  /* 0x0000000cb808723c */ /* 0x048ff00000041808 */
        /* <DEDUP_REMOVED lines=12> */
[C---:B----4-:R-:W-:Y:S08]  /*19b40*/  HMMA.16816.F32.BF16 R8, R20.reuse, R16, R8 ;  /* 0x000000101408723c */ /* 0x050ff00000041808 */
[C---:B------:R-:W-:Y:S01]  /*19b50*/  HMMA.16816.F32.BF16 R4, R20.reuse, R18, R4 ;  /* 0x000000121404723c */ /* 0x040fe20000041804 */
[----:B------:R-:W4:Y:S07]  /*19b60*/  LDSM.16.M88.4 R16, [R223+0xc000] ;  /* 0x00c00000df10783b */ /* 0x000f2e0000000200 */
[C---:B---3--:R-:W-:Y:S08]  /*19b70*/  HMMA.16816.F32.BF16 R180, R20.reuse, R12, R180 ;  /* 0x0000000c14b4723c */ /* 0x048ff000000418b4 */
[C---:B------:R-:W-:Y:S01]  /*19b80*/  HMMA.16816.F32.BF16 R176, R20.reuse, R14, R176 ;  /* 0x0000000e14b0723c */ /* 0x040fe200000418b0 */
[----:B------:R-:W3:Y:S07]  /*19b90*/  LDSM.16.M88.4 R12, [R223+0xc800] ;  /* 0x00c80000df0c783b */ /* 0x000eee0000000200 */
[C---:B-1----:R-:W-:Y:S08]  /*19ba0*/  HMMA.16816.F32.BF16 R172, R20.reuse, R192, R172 ;  /* 0x000000c014ac723c */ /* 0x042ff000000418ac */
[C---:B------:R-:W-:Y:S01]  /*19bb0*/  HMMA.16816.F32.BF16 R32, R20.reuse, R194, R32 ;  /* 0x000000c21420723c */ /* 0x040fe20000041820 */
[----:B------:R-:W-:Y:S07]  /*19bc0*/  LDSM.16.M88.4 R192, [R224+0x4000] ;  /* 0x00400000e0c0783b */ /* 0x000fee0000000200 */
[C---:B--2---:R-:W-:Y:S08]  /*19bd0*/  HMMA.16816.F32.BF16 R28, R20.reuse, R188, R28 ;  /* 0x000000bc141c723c */ /* 0x044ff0000004181c */
[----:B------:R-:W-:Y:S01]  /*19be0*/  HMMA.16816.F32.BF16 R24, R20, R190, R24 ;  /* 0x000000be1418723c */ /* 0x000fe20000041818 */
[----:B------:R-:W1:Y:S04]  /*19bf0*/  LDSM.16.M88.4 R188, [R223+0xd800] ;  /* 0x00d80000dfbc783b */ /* 0x000e680000000200 */
[----:B------:R-:W-:Y:S03]  /*19c00*/  LDSM.16.M88.4 R20, [R219+0x4000] ;  /* 0x00400000db14783b */ /* 0x000fe60000000200 */
        /* <DEDUP_REMOVED lines=14> */
[C---:B---3--:R-:W-:Y:S08]  /*19cf0*/  HMMA.16816.F32.BF16 R180, R192.reuse, R12, R180 ;  /* 0x0000000cc0b4723c */ /* 0x048ff000000418b4 */
[C---:B------:R-:W-:Y:S01]  /*19d00*/  HMMA.16816.F32.BF16 R176, R192.reuse, R14, R176 ;  /* 0x0000000ec0b0723c */ /* 0x040fe200000418b0 */
[----:B------:R-:W1:Y:S07]  /*19d10*/  LDSM.16.M88.4 R12, [R229+0x6000] ;  /* 0x00600000e50c783b */ /* 0x000e6e0000000200 */
        /* <DEDUP_REMOVED lines=27> */
[----:B------:R-:W-:Y:S07]  /*19ed0*/  LDSM.16.M88.4 R188, [R223+0xf000] ;  /* 0x00f00000dfbc783b */ /* 0x000fee0000000200 */
[C---:B----4-:R-:W-:Y:S08]  /*19ee0*/  HMMA.16816.F32.BF16 R172, R16.reuse, R184, R172 ;  /* 0x000000b810ac723c */ /* 0x050ff000000418ac */
[C---:B------:R-:W-:Y:S01]  /*19ef0*/  HMMA.16816.F32.BF16 R32, R16.reuse, R186, R32 ;  /* 0x000000ba1020723c */ /* 0x040fe20000041820 */
[----:B------:R-:W2:Y:S07]  /*19f00*/  LDSM.16.M88.4 R184, [R223+0xf800] ;  /* 0x00f80000dfb8783b */ /* 0x000eae0000000200 */
[C---:B---3--:R-:W-:Y:S08]  /*19f10*/  HMMA.16816.F32.BF16 R28, R16.reuse, R20, R28 ;  /* 0x00000014101c723c */ /* 0x048ff0000004181c */
[----:B------:R-:W-:Y:S01]  /*19f20*/  HMMA.16816.F32.BF16 R24, R16, R22, R24 ;  /* 0x000000161018723c */ /* 0x000fe20000041818 */
[----:B------:R-:W-:Y:S04]  /*19f30*/  LDSM.16.M88.4 R20, [R224+0x6000] ;  /* 0x00600000e014783b */ /* 0x000fe80000000200 */
[----:B------:R-:W3:Y:S03]  /*19f40*/  LDSM.16.M88.4 R16, [R219+0x6000] ;  /* 0x00600000db10783b */ /* 0x000ee60000000200 */
[C---:B-----5:R-:W-:Y:S08]  /*19f50*/  HMMA.16816.F32.BF16 R8, R196.reuse, R12, R8 ;  /* 0x0000000cc408723c */ /* 0x060ff00000041808 */
[C---:B------:R-:W-:Y:S01]  /*19f60*/  HMMA.16816.F32.BF16 R4, R196.reuse, R14, R4 ;  /* 0x0000000ec404723c */ /* 0x040fe20000041804 */
[----:B------:R-:W4:Y:S07]  /*19f70*/  LDSM.16.M88.4 R12, [R219+0x6800] ;  /* 0x00680000db0c783b */ /* 0x000f2e0000000200 */
[C---:B-1----:R-:W-:Y:S08]  /*19f80*/  HMMA.16816.F32.BF16 R180, R196.reuse, R192, R180 ;  /* 0x000000c0c4b4723c */ /* 0x042ff000000418b4 */
[C---:B------:R-:W-:Y:S08]  /*19f90*/  HMMA.16816.F32.BF16 R176, R196.reuse, R194, R176 ;  /* 0x000000c2c4b0723c */ /* 0x040ff000000418b0 */
[----:B--2---:R-:W-:Y:S08]  /*19fa0*/  HMMA.16816.F32.BF16 R28, R196, R184, R28 ;  /* 0x000000b8c41c723c */ /* 0x004ff0000004181c */
[C---:B---3--:R-:W-:Y:S08]  /*19fb0*/  HMMA.16816.F32.BF16 R8, R20.reuse, R16, R8 ;  /* 0x000000101408723c */ /* 0x048ff00000041808 */
[----:B------:R-:W-:Y:S01]  /*19fc0*/  HMMA.16816.F32.BF16 R4, R20, R18, R4 ;  /* 0x000000121404723c */ /* 0x000fe20000041804 */
[----:B------:R-:W1:Y:S07]  /*19fd0*/  LDSM.16.M88.4 R16, [R219+0x7000] ;  /* 0x00700000db10783b */ /* 0x000e6e0000000200 */
[----:B------:R-:W-:Y:S01]  /*19fe0*/  HMMA.16816.F32.BF16 R24, R196, R186, R24 ;  /* 0x000000bac418723c */ /* 0x000fe20000041818 */
[----:B------:R-:W2:Y:S01]  /*19ff0*/  LDSM.16.M88.4 R184, [R219+0x7800] ;  /* 0x00780000dbb8783b */ /* 0x000ea20000000200 */
[----:B------:R-:W-:-:S06]  /*1a000*/  DEPBAR.LE SB0, 0x0 ;  /* 0x000080000000791a */ /* 0x000fcc0000000000 */
[----:B------:R-:W-:Y:S08]  /*1a010*/  HMMA.16816.F32.BF16 R172, R196, R188, R172 ;  /* 0x000000bcc4ac723c */ /* 0x000ff000000418ac */
[----:B----4-:R-:W-:Y:S01]  /*1a020*/  HMMA.16816.F32.BF16 R180, R20, R12, R180 ;  /* 0x0000000c14b4723c */ /* 0x010fe200000418b4 */
[----:B------:R-:W-:Y:S02]  /*1a030*/  FSEL R4, R4, -INF , !P4 ;  /* 0xff80000004047808 */ /* 0x000fe40006000000 */
[----:B------:R-:W-:-:S04]  /*1a040*/  FSEL R6, R6, -INF , !P6 ;  /* 0xff80000006067808 */ /* 0x000fc80007000000 */
[----:B------:R-:W-:Y:S01]  /*1a050*/  IADD3 R13, R205, 0x1, RZ ;  /* 0x00000001cd0d7810 */ /* 0x000fe20007ffe0ff */
[----:B------:R-:W-:Y:S01]  /*1a060*/  HMMA.16816.F32.BF16 R32, R196, R190, R32 ;  /* 0x000000bec420723c */ /* 0x000fe20000041820 */
[----:B------:R-:W-:Y:S02]  /*1a070*/  BAR.SYNC.DEFER_BLOCKING 0x0 ;  /* 0x0000000000007b1d */ /* 0x000fe40000010000 */
[C---:B------:R-:W-:Y:S02]  /*1a080*/  ISETP.GE.AND P5, PT, R13.reuse, R2, PT ;  /* 0x000000020d00720c */ /* 0x040fe40003fa6270 */
[----:B------:R-:W-:Y:S02]  /*1a090*/  ISETP.GE.AND P2, PT, R13, R166, PT ;  /* 0x000000a60d00720c */ /* 0x000fe40003f46270 */
[----:B------:R-:W-:Y:S01]  /*1a0a0*/  IADD3 R13, R205, 0x9, RZ ;  /* 0x00000009cd0d7810 */ /* 0x000fe20007ffe0ff */
[----:B------:R-:W-:Y:S01]  /*1a0b0*/  HMMA.16816.F32.BF16 R176, R20, R14, R176 ;  /* 0x0000000e14b0723c */ /* 0x000fe200000418b0 */
[----:B------:R-:W-:-:S02]  /*1a0c0*/  FSEL R9, R9, -INF , !P5 ;  /* 0xff80000009097808 */ /* 0x000fc40006800000 */
[C---:B------:R-:W-:Y:S02]  /*1a0d0*/  ISETP.GE.AND P3, PT, R13.reuse, R2, PT ;  /* 0x000000020d00720c */ /* 0x040fe40003f66270 */
[----:B------:R-:W-:Y:S02]  /*1a0e0*/  ISETP.GE.AND P5, PT, R13, R166, PT ;  /* 0x000000a60d00720c */ /* 0x000fe40003fa6270 */
[C---:B------:R-:W-:Y:S01]  /*1a0f0*/  IADD3 R13, R205.reuse, 0x10, RZ ;  /* 0x00000010cd0d7810 */ /* 0x040fe20007ffe0ff */
[----:B-1----:R-:W-:Y:S01]  /*1a100*/  HMMA.16816.F32.BF16 R172, R20, R16, R172 ;  /* 0x0000001014ac723c */ /* 0x002fe200000418ac */
[----:B------:R-:W-:Y:S02]  /*1a110*/  IADD3 R15, R205, 0x11, RZ ;  /* 0x00000011cd0f7810 */ /* 0x000fe40007ffe0ff */
[----:B------:R-:W-:Y:S02]  /*1a120*/  FSEL R11, R11, -INF , !P2 ;  /* 0xff8000000b0b7808 */ /* 0x000fe40005000000 */
[----:B------:R-:W-:-:S02]  /*1a130*/  FSEL R5, R5, -INF , !P3 ;  /* 0xff80000005057808 */ /* 0x000fc40005800000 */
[C---:B------:R-:W-:Y:S01]  /*1a140*/  ISETP.GE.AND P2, PT, R13.reuse, R2, PT ;  /* 0x000000020d00720c */ /* 0x040fe20003f46270 */
[C---:B------:R-:W-:Y:S01]  /*1a150*/  HMMA.16816.F32.BF16 R32, R20.reuse, R18, R32 ;  /* 0x000000121420723c */ /* 0x040fe20000041820 */
[----:B------:R-:W-:Y:S02]  /*1a160*/  ISETP.GE.AND P4, PT, R13, R166, PT ;  /* 0x000000a60d00720c */ /* 0x000fe40003f86270 */
[C---:B------:R-:W-:Y:S02]  /*1a170*/  ISETP.GE.AND P6, PT, R15.reuse, R2, PT ;  /* 0x000000020f00720c */ /* 0x040fe40003fc6270 */
[----:B------:R-:W-:Y:S02]  /*1a180*/  ISETP.GE.AND P3, PT, R15, R166, PT ;  /* 0x000000a60f00720c */ /* 0x000fe40003f66270 */
[C---:B------:R-:W-:Y:S01]  /*1a190*/  IADD3 R13, R205.reuse, 0x18, RZ ;  /* 0x00000018cd0d7810 */ /* 0x040fe20007ffe0ff */
[----:B--2---:R-:W-:Y:S01]  /*1a1a0*/  HMMA.16816.F32.BF16 R24, R20, R186, R24 ;  /* 0x000000ba1418723c */ /* 0x004fe20000041818 */
[----:B------:R-:W-:-:S02]  /*1a1b0*/  IADD3 R15, R205, 0x19, RZ ;  /* 0x00000019cd0f7810 */ /* 0x000fc40007ffe0ff */
[----:B------:R-:W-:Y:S02]  /*1a1c0*/  FSEL R7, R7, -INF , !P5 ;  /* 0xff80000007077808 */ /* 0x000fe40006800000 */
[----:B------:R-:W-:Y:S02]  /*1a1d0*/  FSEL R203, R180, -INF , !P2 ;  /* 0xff800000b4cb7808 */ /* 0x000fe40005000000 */
[----:B------:R-:W-:Y:S02]  /*1a1e0*/  FSEL R198, R182, -INF , !P4 ;  /* 0xff800000b6c67808 */ /* 0x000fe40006000000 */
[----:B------:R-:W-:Y:S02]  /*1a1f0*/  FSEL R202, R181, -INF , !P6 ;  /* 0xff800000b5ca7808 */ /* 0x000fe40007000000 */
[C---:B------:R-:W-:Y:S02]  /*1a200*/  ISETP.GE.AND P5, PT, R13.reuse, R2, PT ;  /* 0x000000020d00720c */ /* 0x040fe40003fa6270 */
[----:B------:R-:W-:-:S02]  /*1a210*/  ISETP.GE.AND P2, PT, R13, R166, PT ;  /* 0x000000a60d00720c */ /* 0x000fc40003f46270 */
[C---:B------:R-:W-:Y:S02]  /*1a220*/  ISETP.GE.AND P4, PT, R15.reuse, R2, PT ;  /* 0x000000020f00720c */ /* 0x040fe40003f86270 */
[----:B------:R-:W-:Y:S02]  /*1a230*/  ISETP.GE.AND P6, PT, R15, R166, PT ;  /* 0x000000a60f00720c */ /* 0x000fe40003fc6270 */
[----:B------:R-:W-:Y:S02]  /*1a240*/  FSEL R182, R176, -INF , !P5 ;  /* 0xff800000b0b67808 */ /* 0x000fe40006800000 */
[----:B------:R-:W-:Y:S02]  /*1a250*/  FSEL R197, R178, -INF , !P2 ;  /* 0xff800000b2c57808 */ /* 0x000fe40005000000 */
[----:B------:R-:W-:Y:S02]  /*1a260*/  FSEL R199, R177, -INF , !P4 ;  /* 0xff800000b1c77808 */ /* 0x000fe40006000000 */
[----:B------:R-:W-:-:S02]  /*1a270*/  FSEL R191, R179, -INF , !P6 ;  /* 0xff800000b3bf7808 */ /* 0x000fc40007000000 */
[----:B------:R-:W-:Y:S01]  /*1a280*/  HMMA.16816.F32.BF16 R176, R20, R184, R28 ;  /* 0x000000b814b0723c */ /* 0x000fe2000004181c */
[----:B------:R-:W-:Y:S02]  /*1a290*/  IADD3 R13, R205, 0x20, RZ ;  /* 0x00000020cd0d7810 */ /* 0x000fe40007ffe0ff */
[----:B------:R-:W-:Y:S02]  /*1a2a0*/  FSEL R189, R183, -INF , !P3 ;  /* 0xff800000b7bd7808 */ /* 0x000fe40005800000 */
[C---:B------:R-:W-:Y:S02]  /*1a2b0*/  ISETP.GE.AND P3, PT, R13.reuse, R2, PT ;  /* 0x000000020d00720c */ /* 0x040fe40003f66270 */
[----:B------:R-:W-:Y:S02]  /*1a2c0*/  ISETP.GE.AND P5, PT, R13, R166, PT ;  /* 0x000000a60d00720c */ /* 0x000fe40003fa6270 */
[C---:B------:R-:W-:Y:S02]  /*1a2d0*/  IADD3 R15, R205.reuse, 0x21, RZ ;  /* 0x00000021cd0f7810 */ /* 0x040fe40007ffe0ff */
[----:B------:R-:W-:-:S02]  /*1a2e0*/  IADD3 R13, R205, 0x28, RZ ;  /* 0x00000028cd0d7810 */ /* 0x000fc40007ffe0ff */
[----:B------:R-:W-:Y:S02]  /*1a2f0*/  FSEL R193, R172, -INF , !P3 ;  /* 0xff800000acc17808 */ /* 0x000fe40005800000 */
[-C--:B------:R-:W-:Y:S02]  /*1a300*/  ISETP.GE.AND P2, PT, R15, R2.reuse, PT ;  /* 0x000000020f00720c */ /* 0x080fe40003f46270 */
[C---:B------:R-:W-:Y:S02]  /*1a310*/  ISETP.GE.AND P6, PT, R13.reuse, R2, PT ;  /* 0x000000020d00720c */ /* 0x040fe40003fc6270 */
[-C--:B------:R-:W-:Y:S02]  /*1a320*/  ISETP.GE.AND P3, PT, R13, R166.reuse, PT ;  /* 0x000000a60d00720c */ /* 0x080fe40003f66270 */
[----:B------:R-:W-:Y:S02]  /*1a330*/  IADD3 R13, R205, 0x29, RZ ;  /* 0x00000029cd0d7810 */ /* 0x000fe40007ffe0ff */
[----:B------:R-:W-:-:S02]  /*1a340*/  ISETP.GE.AND P4, PT, R15, R166, PT ;  /* 0x000000a60f00720c */ /* 0x000fc40003f86270 */
[----:B------:R-:W-:Y:S02]  /*1a350*/  IADD3 R15, R205, 0x30, RZ ;  /* 0x00000030cd0f7810 */ /* 0x000fe40007ffe0ff */
[----:B------:R-:W-:Y:S02]  /*1a360*/  FSEL R190, R174, -INF , !P5 ;  /* 0xff800000aebe7808 */ /* 0x000fe40006800000 */
[----:B------:R-:W-:Y:S02]  /*1a370*/  FSEL R195, R173, -INF , !P2 ;  /* 0xff800000adc37808 */ /* 0x000fe40005000000 */
[C---:B------:R-:W-:Y:S02]  /*1a380*/  ISETP.GE.AND P5, PT, R13.reuse, R2, PT ;  /* 0x000000020d00720c */ /* 0x040fe40003fa6270 */
[----:B------:R-:W-:Y:S02]  /*1a390*/  ISETP.GE.AND P2, PT, R13, R166, PT ;  /* 0x000000a60d00720c */ /* 0x000fe40003f46270 */
[----:B------:R-:W-:-:S02]  /*1a3a0*/  FSEL R31, R175, -INF , !P4 ;  /* 0xff800000af1f7808 */ /* 0x000fc40006000000 */
[----:B------:R-:W-:Y:S02]  /*1a3b0*/  IADD3 R13, R205, 0x31, RZ ;  /* 0x00000031cd0d7810 */ /* 0x000fe40007ffe0ff */
[----:B------:R-:W-:Y:S02]  /*1a3c0*/  ISETP.GE.AND P4, PT, R15, R2, PT ;  /* 0x000000020f00720c */ /* 0x000fe40003f86270 */
[----:B------:R-:W-:Y:S02]  /*1a3d0*/  FSEL R194, R32, -INF , !P6 ;  /* 0xff80000020c27808 */ /* 0x000fe40007000000 */
[----:B------:R-:W-:Y:S02]  /*1a3e0*/  FSEL R192, R34, -INF , !P3 ;  /* 0xff80000022c07808 */ /* 0x000fe40005800000 */
[----:B------:R-:W-:Y:S02]  /*1a3f0*/  FSEL R196, R33, -INF , !P5 ;  /* 0xff80000021c47808 */ /* 0x000fe40006800000 */
[----:B------:R-:W-:-:S02]  /*1a400*/  ISETP.GE.AND P6, PT, R15, R166, PT ;  /* 0x000000a60f00720c */ /* 0x000fc40003fc6270 */
[C---:B------:R-:W-:Y:S02]  /*1a410*/  ISETP.GE.AND P3, PT, R13.reuse, R2, PT ;  /* 0x000000020d00720c */ /* 0x040fe40003f66270 */
[----:B------:R-:W-:Y:S02]  /*1a420*/  ISETP.GE.AND P5, PT, R13, R166, PT ;  /* 0x000000a60d00720c */ /* 0x000fe40003fa6270 */
[----:B------:R-:W-:Y:S02]  /*1a430*/  FSEL R188, R35, -INF , !P2 ;  /* 0xff80000023bc7808 */ /* 0x000fe40005000000 */
[C---:B------:R-:W-:Y:S02]  /*1a440*/  IADD3 R13, R205.reuse, 0x38, RZ ;  /* 0x00000038cd0d7810 */ /* 0x040fe40007ffe0ff */
[----:B------:R-:W-:Y:S02]  /*1a450*/  FSEL R30, R176, -INF , !P4 ;  /* 0xff800000b01e7808 */ /* 0x000fe40006000000 */
[----:B------:R-:W-:-:S02]  /*1a460*/  ISETP.GE.AND P2, PT, R205, R2, PT ;  /* 0x00000002cd00720c */ /* 0x000fc40003f46270 */
[C---:B------:R-:W-:Y:S02]  /*1a470*/  ISETP.GE.AND P4, PT, R205.reuse, R166, PT ;  /* 0x000000a6cd00720c */ /* 0x040fe40003f86270 */
[----:B------:R-:W-:Y:S02]  /*1a480*/  IADD3 R205, R205, 0x39, RZ ;  /* 0x00000039cdcd7810 */ /* 0x000fe40007ffe0ff */
[----:B------:R-:W-:Y:S02]  /*1a490*/  FSEL R180, R178, -INF , !P6 ;  /* 0xff800000b2b47808 */ /* 0x000fe40007000000 */
[----:B------:R-:W-:Y:S02]  /*1a4a0*/  FSEL R29, R177, -INF , !P3 ;  /* 0xff800000b11d7808 */ /* 0x000fe40005800000 */
[C---:B------:R-:W-:Y:S02]  /*1a4b0*/  ISETP.GE.AND P6, PT, R13.reuse, R2, PT ;  /* 0x000000020d00720c */ /* 0x040fe40003fc6270 */
[----:B------:R-:W-:-:S02]  /*1a4c0*/  ISETP.GE.AND P3, PT, R13, R166, PT ;  /* 0x000000a60d00720c */ /* 0x000fc40003f66270 */
[----:B------:R-:W-:Y:S02]  /*1a4d0*/  FSEL R179, R179, -INF , !P5 ;  /* 0xff800000b3b37808 */ /* 0x000fe40006800000 */
[----:B------:R-:W-:Y:S02]  /*1a4e0*/  FSEL R13, R8, -INF , !P2 ;  /* 0xff800000080d7808 */ /* 0x000fe40005000000 */
[C---:B------:R-:W-:Y:S02]  /*1a4f0*/  ISETP.GE.AND P5, PT, R205.reuse, R2, PT ;  /* 0x00000002cd00720c */ /* 0x040fe40003fa6270 */
[----:B------:R-:W-:Y:S02]  /*1a500*/  ISETP.GE.AND P2, PT, R205, R166, PT ;  /* 0x000000a6cd00720c */ /* 0x000fe40003f46270 */
[----:B------:R-:W-:Y:S02]  /*1a510*/  FSEL R10, R10, -INF , !P4 ;  /* 0xff8000000a0a7808 */ /* 0x000fe40006000000 */
[----:B------:R-:W-:-:S02]  /*1a520*/  FSEL R28, R24, -INF , !P6 ;  /* 0xff800000181c7808 */ /* 0x000fc40007000000 */
[----:B------:R-:W-:Y:S02]  /*1a530*/  FSEL R176, R26, -INF , !P3 ;  /* 0xff8000001ab07808 */ /* 0x000fe40005800000 */
[----:B------:R-:W-:Y:S02]  /*1a540*/  FSEL R181, R25, -INF , !P5 ;  /* 0xff80000019b57808 */ /* 0x000fe40006800000 */
[----:B------:R-:W-:Y:S01]  /*1a550*/  FSEL R174, R27, -INF , !P2 ;  /* 0xff8000001bae7808 */ /* 0x000fe20005000000 */
[----:B------:R-:W-:Y:S05]  /*1a560*/  @!P1 BRA `(.L_x_2702) ;  /* 0x0000064000009947 */ /* 0x000fea0003800000 */
[----:B------:R-:W-:Y:S01]  /*1a570*/  BSSY B0, `(.L_x_2703) ;  /* 0x0000044000007945 */ /* 0x000fe20003800000 */
[----:B------:R-:W-:Y:S05]  /*1a580*/  @!P0 BRA `(.L_x_2704) ;  /* 0x000003e000008947 */ /* 0x000fea0003800000 */
[----:B------:R-:W-:Y:S02]  /*1a590*/  ULDC.64 UR4, c[0x0][0x118] ;  /* 0x0000460000047ab9 */ /* 0x000fe40000000a00 */
[----:B------:R-:W2:Y:S01]  /*1a5a0*/  LD.E R19, [R200.64+0x170] ;  /* 0x00017004c8137980 */ /* 0x000ea2000c101900 */
[----:B------:R-:W-:-:S05]  /*1a5b0*/  IMAD.SHL.U32 R0, R243, 0x40, RZ ;  /* 0x00000040f3007824 */ /* 0x000fca00078e00ff */
[C---:B------:R-:W-:Y:S02]  /*1a5c0*/  IADD3 R16, R0.reuse, -0x40, RZ ;  /* 0xffffffc000107810 */ /* 0x040fe40007ffe0ff */
[----:B------:R-:W-:Y:S02]  /*1a5d0*/  IABS R8, R0 ;  /* 0x0000000000087213 */ /* 0x000fe40000000000 */
[----:B------:R-:W-:Y:S02]  /*1a5e0*/  IABS R2, R16 ;  /* 0x0000001000027213 */ /* 0x000fe40000000000 */
[-C--:B--2---:R-:W-:Y:S02]  /*1a5f0*/  IABS R12, R19.reuse ;  /* 0x00000013000c7213 */ /* 0x084fe40000000000 */
[-C--:B------:R-:W-:Y:S02]  /*1a600*/  IABS R15, R19.reuse ;  /* 0x00000013000f7213 */ /* 0x080fe40000000000 */
[----:B------:R-:W1:Y:S01]  /*1a610*/  I2F.RP R14, R12 ;  /* 0x0000000c000e7306 */ /* 0x000e620000209400 */
[----:B------:R-:W-:-:S02]  /*1a620*/  LOP3.LUT R0, R0, R19, RZ, 0x3c, !PT ;  /* 0x0000001300007212 */ /* 0x000fc400078e3cff */
[----:B------:R-:W-:Y:S01]  /*1a630*/  IMAD.MOV R15, RZ, RZ, -R15 ;  /* 0x000000ffff0f7224 */ /* 0x000fe200078e0a0f */
[----:B------:R-:W-:Y:S02]  /*1a640*/  LOP3.LUT R16, R16, R19, RZ, 0x3c, !PT ;  /* 0x0000001310107212 */ /* 0x000fe400078e3cff */
        /* <DEDUP_REMOVED lines=8> */
[----:B------:R-:W-:Y:S02]  /*1a6d0*/  IMAD.HI.U32 R21, R23, R21, R22 ;  /* 0x0000001517157227 */ /* 0x000fe400078e0016 */
[----:B------:R-:W2:Y:S04]  /*1a6e0*/  LD.E.64 R22, [R200.64+0x20] ;  /* 0x00002004c8167980 */ /* 0x000ea8000c101b00 */
        /* <DEDUP_REMOVED lines=10> */
[----:B------:R-:W-:Y:S01]  /*1a790*/  ISETP.GE.U32.AND P4, PT, R15, R12, PT ;  /* 0x0000000c0f00720c */ /* 0x000fe20003f86070 */
[----:B------:R-:W3:Y:S01]  /*1a7a0*/  LD.E.64 R20, [R200.64+0x38] ;  /* 0x00003804c8147980 */ /* 0x000ee2000c101b00 */
[----:B------:R-:W-:Y:S02]  /*1a7b0*/  @!P1 IADD3 R14, R14, 0x1, RZ ;  /* 0x000000010e0e9810 */ /* 0x000fe40007ffe0ff */
[----:B------:R-:W-:-:S02]  /*1a7c0*/  ISETP.NE.AND P1, PT, R19, RZ, PT ;  /* 0x000000ff1300720c */ /* 0x000fc40003f25270 */
[----:B------:R-:W-:-:S05]  /*1a7d0*/  LOP3.LUT R15, RZ, R19, RZ, 0x33, !PT ;  /* 0x00000013ff0f7212 */ /* 0x000fca00078e33ff */
        /* <DEDUP_REMOVED lines=15> */
[----:B------:R-:W-:-:S04]  /*1a8d0*/  IMAD R2, R20, R17, R2 ;  /* 0x0000001114027224 */ /* 0x000fc800078e0202 */
[----:B------:R-:W-:Y:S02]  /*1a8e0*/  IMAD.IADD R19, R19, 0x1, R2 ;  /* 0x0000000113137824 */ /* 0x000fe400078e0202 */
[----:B----4-:R-:W-:-:S04]  /*1a8f0*/  IMAD.IADD R15, R0, 0x1, -R15 ;  /* 0x00000001000f7824 */ /* 0x010fc800078e0a0f */
[----:B--2---:R-:W-:Y:S01]  /*1a900*/  IMAD R17, R23, R15, RZ ;  /* 0x0000000f17117224 */ /* 0x004fe200078e02ff */
[----:B------:R-:W-:Y:S01]  /*1a910*/  SHF.R.S32.HI R0, RZ, 0x1f, R15 ;  /* 0x0000001fff007819 */ /* 0x000fe2000001140f */
[----:B------:R-:W-:-:S04]  /*1a920*/  IMAD.WIDE.U32 R18, R15, R22, R18 ;  /* 0x000000160f127225 */ /* 0x000fc800078e0012 */
[----:B------:R-:W-:Y:S02]  /*1a930*/  IMAD R0, R22, R0, R17 ;  /* 0x0000000016007224 */ /* 0x000fe400078e0211 */
[----:B------:R-:W-:-:S03]  /*1a940*/  IMAD.MOV.U32 R8, RZ, RZ, R18 ;  /* 0x000000ffff087224 */ /* 0x000fc600078e0012 */
[----:B------:R-:W-:Y:S01]  /*1a950*/  IADD3 R2, R19, R0, RZ ;  /* 0x0000000013027210 */ /* 0x000fe20007ffe0ff */
[----:B------:R-:W-:Y:S05]  /*1a960*/  BRA `(.L_x_2705) ;  /* 0x0000004000007947 */ /* 0x000fea0003800000 */
.L_x_2704:
[----:B------:R-:W-:Y:S02]  /*1a970*/  ULDC.64 UR4, c[0x0][0x118] ;  /* 0x0000460000047ab9 */ /* 0x000fe40000000a00 */
[----:B------:R-:W2:Y:S02]  /*1a980*/  LD.E R8, [R200.64+0x38] ;  /* 0x00003804c8087980 */ /* 0x000ea4000c101900 */
[----:B--2---:R-:W-:-:S04]  /*1a990*/  LEA R8, -R8, RZ, 0x6 ;  /* 0x000000ff08087211 */ /* 0x004fc800078e31ff */
[----:B------:R-:W-:Y:S02]  /*1a9a0*/  SHF.R.S32.HI R2, RZ, 0x1f, R8 ;  /* 0x0000001fff027819 */ /* 0x000fe40000011408 */
.L_x_2705:
[----:B------:R-:W-:Y:S05]  /*1a9b0*/  BSYNC B0 ;  /* 0x0000000000007941 */ /* 0x000fea0003800000 */
.L_x_2703:
[----:B------:R-:W-:Y:S01]  /*1a9c0*/  IMAD.SHL.U32 R15, R168, 0x20, RZ ;  /* 0x00000020a80f7824 */ /* 0x000fe200078e00ff */
[----:B------:R-:W-:Y:S01]  /*1a9d0*/  LEA R234, P1, R8, R234, 0x1 ;  /* 0x000000ea08ea7211 */ /* 0x000fe200078208ff */
[----:B------:R-:W-:Y:S01]  /*1a9e0*/  ULDC.64 UR4, c[0x0][0x118] ;  /* 0x0000460000047ab9 */ /* 0x000fe20000000a00 */
        /* <DEDUP_REMOVED lines=28> */
.L_x_2702:
[----:B------:R-:W-:Y:S05]  /*1abb0*/  BSYNC B1 ;  /* 0x0000000000017941 */ /* 0x000fea0003800000 */
.L_x_2701:
[----:B------:R-:W-:Y:S01]  /*1abc0*/  ULDC.64 UR4, c[0x0][0x118] ;  /* 0x0000460000047ab9 */ /* 0x000fe20000000a00 */
[----:B------:R-:W-:Y:S01]  /*1abd0*/  FMNMX.FTZ R0, R164, R13, !PT ;  /* 0x0000000da4007209 */ /* 0x000fe20007810000 */
[----:B------:R-:W2:Y:S03]  /*1abe0*/  LD.E R178, [R200.64+0xdc] ;  /* 0x0000dc04c8b27980 */ /* 0x000ea6000c101900 */
[----:B-1----:R-:W-:Y:S01]  /*1abf0*/  FMNMX.FTZ R15, R9, R0, !PT ;  /* 0x00000000090f7209 */ /* 0x002fe20007810000 */
[----:B------:R-:W-:Y:S03]  /*1ac00*/  LDSM.16.MT88.4 R20, [R230+0x16000] ;  /* 0x01600000e614783b */ /* 0x000fe60000004200 */
[----:B------:R-:W-:Y:S01]  /*1ac10*/  FMNMX.FTZ R0, R4, R15, !PT ;  /* 0x0000000f04007209 */ /* 0x000fe20007810000 */
[----:B------:R-:W-:Y:S03]  /*1ac20*/  LDSM.16.MT88.4 R24, [R230+0x10800] ;  /* 0x01080000e618783b */ /* 0x000fe60000004200 */
        /* <DEDUP_REMOVED lines=44> */
[-C--:B------:R-:W-:Y:S02]  /*1aef0*/  FFMA.FTZ R35, R9, R178.reuse, -R183 ;  /* 0x000000b209237223 */ /* 0x080fe400000108b7 */
[-CC-:B------:R-:W-:Y:S02]  /*1af00*/  FFMA.FTZ R32, R10, R178.reuse, -R177.reuse ;  /* 0x000000b20a207223 */ /* 0x180fe400000108b1 */
[-C--:B------:R-:W-:Y:S02]  /*1af10*/  FFMA.FTZ R2, R11, R178.reuse, -R177 ;  /* 0x000000b20b027223 */ /* 0x080fe400000108b1 */
[----:B------:R-:W1:Y:S01]  /*1af20*/  LDSM.16.MT88.4 R8, [R231+0x10000] ;  /* 0x01000000e708783b */ /* 0x000e620000004200 */
[-CC-:B------:R-:W-:Y:S01]  /*1af30*/  FFMA.FTZ R34, R4, R178.reuse, -R183.reuse ;  /* 0x000000b204227223 */ /* 0x180fe200000108b7 */
[----:B------:R-:W-:Y:S01]  /*1af40*/  FSEL R4, R165, RZ, P0 ;  /* 0x000000ffa5047208 */ /* 0x000fe20000000000 */
[-CC-:B------:R-:W-:Y:S01]  /*1af50*/  FFMA.FTZ R33, R5, R178.reuse, -R183.reuse ;  /* 0x000000b205217223 */ /* 0x180fe200000108b7 */
[----:B------:R-:W-:Y:S01]  /*1af60*/  FSEL R5, R172, RZ, P1 ;  /* 0x000000ffac057208 */ /* 0x000fe20000800000 */
[----:B------:R-:W-:Y:S01]  /*1af70*/  FFMA.FTZ R166, R13, R178, -R183 ;  /* 0x000000b20da67223 */ /* 0x000fe200000108b7 */
[----:B------:R-:W-:Y:S01]  /*1af80*/  MUFU.EX2 R35, R35 ;  /* 0x0000002300237308 */ /* 0x000fe20000000800 */
[----:B------:R-:W-:Y:S01]  /*1af90*/  FADD.FTZ R3, R3, -R4 ;  /* 0x8000000403037221 */ /* 0x000fe20000010000 */
[----:B------:R-:W2:Y:S01]  /*1afa0*/  LDSM.16.MT88.4 R12, [R232+0x10000] ;  /* 0x01000000e80c783b */ /* 0x000ea20000004200 */
[----:B------:R-:W-:-:S02]  /*1afb0*/  FADD.FTZ R5, R164, -R5 ;  /* 0x80000005a4057221 */ /* 0x000fc40000010000 */
[-CC-:B------:R-:W-:Y:S02]  /*1afc0*/  FFMA.FTZ R0, R6, R178.reuse, -R177.reuse ;  /* 0x000000b206007223 */ /* 0x180fe400000108b1 */
[-C--:B------:R-:W-:Y:S01]  /*1afd0*/  FFMA.FTZ R173, R7, R178.reuse, -R177 ;  /* 0x000000b207ad7223 */ /* 0x080fe200000108b1 */
[----:B------:R-:W3:Y:S01]  /*1afe0*/  MUFU.EX2 R166, R166 ;  /* 0x000000a600a67308 */ /* 0x000ee20000000800 */
[C---:B------:R-:W-:Y:S02]  /*1aff0*/  FMUL.FTZ R175, R178.reuse, R5 ;  /* 0x00000005b2af7220 */ /* 0x040fe40000410000 */
[----:B------:R-:W-:Y:S02]  /*1b000*/  FMUL.FTZ R3, R178, R3 ;  /* 0x00000003b2037220 */ /* 0x000fe40000410000 */
[-CC-:B------:R-:W-:Y:S02]  /*1b010*/  FFMA.FTZ R164, R203, R178.reuse, -R183.reuse ;  /* 0x000000b2cba47223 */ /* 0x180fe400000108b7 */
[-CC-:B------:R-:W-:Y:S01]  /*1b020*/  FFMA.FTZ R185, R202, R178.reuse, -R183.reuse ;  /* 0x000000b2cab97223 */ /* 0x180fe200000108b7 */
[----:B------:R-:W-:Y:S01]  /*1b030*/  MUFU.EX2 R34, R34 ;  /* 0x0000002200227308 */ /* 0x000fe20000000800 */
[----:B------:R-:W-:-:S02]  /*1b040*/  FFMA.FTZ R182, R182, R178, -R183 ;  /* 0x000000b2b6b67223 */ /* 0x000fc400000108b7 */
[-C--:B------:R-:W-:Y:S02]  /*1b050*/  FFMA.FTZ R187, R199, R178.reuse, -R183 ;  /* 0x000000b2c7bb7223 */ /* 0x080fe400000108b7 */
[-CC-:B------:R-:W-:Y:S02]  /*1b060*/  FFMA.FTZ R184, R198, R178.reuse, -R177.reuse ;  /* 0x000000b2c6b87223 */ /* 0x180fe400000108b1 */
[--C-:B------:R-:W-:Y:S01]  /*1b070*/  FFMA.FTZ R189, R189, R178, -R177.reuse ;  /* 0x000000b2bdbd7223 */ /* 0x100fe200000108b1 */
[----:B------:R-:W4:Y:S01]  /*1b080*/  MUFU.EX2 R33, R33 ;  /* 0x0000002100217308 */ /* 0x000f220000000800 */
[----:B---3--:R-:W-:Y:S01]  /*1b090*/  F2FP.BF16.PACK_AB R4, R35, R166 ;  /* 0x000000a62304723e */ /* 0x008fe200000010ff */
[-CC-:B------:R-:W-:Y:S02]  /*1b0a0*/  FFMA.FTZ R186, R197, R178.reuse, -R177.reuse ;  /* 0x000000b2c5ba7223 */ /* 0x180fe400000108b1 */
[-C--:B------:R-:W-:Y:S02]  /*1b0b0*/  FFMA.FTZ R191, R191, R178.reuse, -R177 ;  /* 0x000000b2bfbf7223 */ /* 0x080fe400000108b1 */
[----:B------:R-:W-:-:S02]  /*1b0c0*/  FFMA.FTZ R198, R195, R178, -R183 ;  /* 0x000000b2c3c67223 */ /* 0x000fc400000108b7 */
[----:B------:R-:W-:Y:S01]  /*1b0d0*/  MUFU.EX2 R32, R32 ;  /* 0x0000002000207308 */ /* 0x000fe20000000800 */
[-CC-:B------:R-:W-:Y:S02]  /*1b0e0*/  FFMA.FTZ R193, R193, R178.reuse, -R183.reuse ;  /* 0x000000b2c1c17223 */ /* 0x180fe400000108b7 */
[-CC-:B------:R-:W-:Y:S02]  /*1b0f0*/  FFMA.FTZ R194, R194, R178.reuse, -R183.reuse ;  /* 0x000000b2c2c27223 */ /* 0x180fe400000108b7 */
[-C--:B------:R-:W-:Y:S02]  /*1b100*/  FFMA.FTZ R195, R196, R178.reuse, -R183 ;  /* 0x000000b2c4c37223 */ /* 0x080fe400000108b7 */
[--C-:B------:R-:W-:Y:S01]  /*1b110*/  FFMA.FTZ R190, R190, R178, -R177.reuse ;  /* 0x000000b2bebe7223 */ /* 0x100fe200000108b1 */
[----:B------:R-:W3:Y:S01]  /*1b120*/  MUFU.EX2 R2, R2 ;  /* 0x0000000200027308 */ /* 0x000ee20000000800 */
[----:B----4-:R-:W-:Y:S01]  /*1b130*/  F2FP.BF16.PACK_AB R6, R33, R34 ;  /* 0x000000222106723e */ /* 0x010fe200000010ff */
[----:B------:R-:W-:-:S02]  /*1b140*/  FFMA.FTZ R197, R31, R178, -R177 ;  /* 0x000000b21fc57223 */ /* 0x000fc400000108b1 */
[-CC-:B------:R-:W-:Y:S02]  /*1b150*/  FFMA.FTZ R192, R192, R178.reuse, -R177.reuse ;  /* 0x000000b2c0c07223 */ /* 0x180fe400000108b1 */
[-C--:B------:R-:W-:Y:S02]  /*1b160*/  FFMA.FTZ R199, R188, R178.reuse, -R177 ;  /* 0x000000b2bcc77223 */ /* 0x080fe400000108b1 */
[----:B------:R-:W-:Y:S01]  /*1b170*/  MUFU.EX2 R0, R0 ;  /* 0x0000000000007308 */ /* 0x000fe20000000800 */
[-CC-:B------:R-:W-:Y:S02]  /*1b180*/  FFMA.FTZ R188, R30, R178.reuse, -R183.reuse ;  /* 0x000000b21ebc7223 */ /* 0x180fe400000108b7 */
[-CC-:B------:R-:W-:Y:S02]  /*1b190*/  FFMA.FTZ R201, R29, R178.reuse, -R183.reuse ;  /* 0x000000b21dc97223 */ /* 0x180fe400000108b7 */
[----:B------:R-:W-:Y:S02]  /*1b1a0*/  FFMA.FTZ R196, R28, R178, -R183 ;  /* 0x000000b21cc47223 */ /* 0x000fe400000108b7 */
[----:B------:R-:W-:Y:S01]  /*1b1b0*/  LDSM.16.MT88.4 R28, [R231+0x17000] ;  /* 0x01700000e71c783b */ /* 0x000fe20000004200 */
[----:B------:R-:W4:Y:S01]  /*1b1c0*/  MUFU.EX2 R173, R173 ;  /* 0x000000ad00ad7308 */ /* 0x000f220000000800 */
[----:B---3--:R-:W-:Y:S01]  /*1b1d0*/  F2FP.BF16.PACK_AB R5, R2, R32 ;  /* 0x000000200205723e */ /* 0x008fe200000010ff */
[----:B------:R-:W-:-:S02]  /*1b1e0*/  FFMA.FTZ R180, R180, R178, -R177 ;  /* 0x000000b2b4b47223 */ /* 0x000fc400000108b1 */
[-CC-:B------:R-:W-:Y:S02]  /*1b1f0*/  FFMA.FTZ R179, R179, R178.reuse, -R177.reuse ;  /* 0x000000b2b3b37223 */ /* 0x180fe400000108b1 */
[-C--:B------:R-:W-:Y:S02]  /*1b200*/  FFMA.FTZ R176, R176, R178.reuse, -R177 ;  /* 0x000000b2b0b07223 */ /* 0x080fe400000108b1 */
[----:B------:R-:W3:Y:S01]  /*1b210*/  MUFU.EX2 R175, R175 ;  /* 0x000000af00af7308 */ /* 0x000ee20000000800 */
[-C--:B------:R-:W-:Y:S02]  /*1b220*/  FFMA.FTZ R181, R181, R178.reuse, -R183 ;  /* 0x000000b2b5b57223 */ /* 0x080fe400000108b7 */
[----:B------:R-:W-:-:S05]  /*1b230*/  FFMA.FTZ R177, R174, R178, -R177 ;  /* 0x000000b2aeb17223 */ /* 0x000fca00000108b1 */
        /* <DEDUP_REMOVED lines=26> */
[C---:B------:R-:W-:Y:S01]  /*1b3e0*/  HMMA.16816.F32.BF16 R160, R4.reuse, R16, R160 ;  /* 0x0000001004a0723c */ /* 0x040fe200000418a0 */
[----:B------:R-:W-:Y:S02]  /*1b3f0*/  FMUL.FTZ R37, R37, R175 ;  /* 0x000000af25257220 */ /* 0x000fe40000410000 */
[-C--:B------:R-:W-:Y:S01]  /*1b400*/  FMUL.FTZ R38, R38, R3.reuse ;  /* 0x0000000326267220 */ /* 0x080fe20000410000 */
[----:B------:R-:W-:Y:S01]  /*1b410*/  MUFU.EX2 R184, R184 ;  /* 0x000000b800b87308 */ /* 0x000fe20000000800 */
[----:B------:R-:W-:Y:S02]  /*1b420*/  FMUL.FTZ R39, R39, R3 ;  /* 0x0000000327277220 */ /* 0x000fe40000410000 */
[-C--:B------:R-:W-:Y:S01]  /*1b430*/  FMUL.FTZ R40, R40, R175.reuse ;  /* 0x000000af28287220 */ /* 0x080fe20000410000 */
[----:B------:R-:W-:Y:S01]  /*1b440*/  HMMA.16816.F32.BF16 R156, R4, R18, R156 ;  /* 0x00000012049c723c */ /* 0x000fe2000004189c */
[----:B------:R-:W4:Y:S01]  /*1b450*/  LDSM.16.MT88.4 R16, [R230+0x10000] ;  /* 0x01000000e610783b */ /* 0x000f220000004200 */
[----:B------:R-:W-:-:S02]  /*1b460*/  FMUL.FTZ R41, R41, R175 ;  /* 0x000000af29297220 */ /* 0x000fc40000410000 */
[-C--:B------:R-:W-:Y:S01]  /*1b470*/  FMUL.FTZ R42, R42, R3.reuse ;  /* 0x000000032a2a7220 */ /* 0x080fe20000410000 */
[----:B------:R-:W5:Y:S01]  /*1b480*/  MUFU.EX2 R189, R189 ;  /* 0x000000bd00bd7308 */ /* 0x000f620000000800 */
[----:B------:R-:W-:Y:S02]  /*1b490*/  FMUL.FTZ R43, R43, R3 ;  /* 0x000000032b2b7220 */ /* 0x000fe40000410000 */
[C---:B--2---:R-:W-:Y:S01]  /*1b4a0*/  HMMA.16816.F32.BF16 R36, R4.reuse, R12, R36 ;  /* 0x0000000c0424723c */ /* 0x044fe20000041824 */
[-C--:B------:R-:W-:Y:S02]  /*1b4b0*/  FMUL.FTZ R68, R68, R175.reuse ;  /* 0x000000af44447220 */ /* 0x080fe40000410000 */
[----:B------:R-:W-:Y:S02]  /*1b4c0*/  FMUL.FTZ R69, R69, R175 ;  /* 0x000000af45457220 */ /* 0x000fe40000410000 */
[-C--:B------:R-:W-:Y:S01]  /*1b4d0*/  FMUL.FTZ R70, R70, R3.reuse ;  /* 0x0000000346467220 */ /* 0x080fe20000410000 */
[----:B------:R-:W-:Y:S01]  /*1b4e0*/  MUFU.EX2 R186, R186 ;  /* 0x000000ba00ba7308 */ /* 0x000fe20000000800 */
[----:B------:R-:W-:Y:S01]  /*1b4f0*/  FMUL.FTZ R71, R71, R3 ;  /* 0x0000000347477220 */ /* 0x000fe20000410000 */
[----:B------:R-:W-:Y:S01]  /*1b500*/  HMMA.16816.F32.BF16 R40, R4, R14, R40 ;  /* 0x0000000e0428723c */ /* 0x000fe20000041828 */
[----:B------:R-:W2:Y:S01]  /*1b510*/  LDSM.16.MT88.4 R12, [R233+0x12000] ;  /* 0x01200000e90c783b */ /* 0x000ea20000004200 */
[----:B------:R-:W-:-:S02]  /*1b520*/  FMUL.FTZ R72, R72, R175 ;  /* 0x000000af48487220 */ /* 0x000fc40000410000 */
[----:B------:R-:W-:Y:S02]  /*1b530*/  FMUL.FTZ R73, R73, R175 ;  /* 0x000000af49497220 */ /* 0x000fe40000410000 */
[-C--:B------:R-:W-:Y:S01]  /*1b540*/  FMUL.FTZ R74, R74, R3.reuse ;  /* 0x000000034a4a7220 */ /* 0x080fe20000410000 */
[----:B------:R-:W2:Y:S01]  /*1b550*/  MUFU.EX2 R191, R191 ;  /* 0x000000bf00bf7308 */ /* 0x000ea20000000800 */
[----:B------:R-:W-:Y:S01]  /*1b560*/  FMUL.FTZ R75, R75, R3 ;  /* 0x000000034b4b7220 */ /* 0x000fe20000410000 */
[C---:B-1----:R-:W-:Y:S01]  /*1b570*/  HMMA.16816.F32.BF16 R68, R4.reuse, R8, R68 ;  /* 0x000000080444723c */ /* 0x042fe20000041844 */
[-C--:B------:R-:W-:Y:S02]  /*1b580*/  FMUL.FTZ R52, R52, R175.reuse ;  /* 0x000000af34347220 */ /* 0x080fe40000410000 */
[----:B------:R-:W-:Y:S02]  /*1b590*/  FMUL.FTZ R53, R53, R175 ;  /* 0x000000af35357220 */ /* 0x000fe40000410000 */
[-C--:B------:R-:W-:Y:S01]  /*1b5a0*/  FMUL.FTZ R54, R54, R3.reuse ;  /* 0x0000000336367220 */ /* 0x080fe20000410000 */
[----:B------:R-:W1:Y:S01]  /*1b5b0*/  MUFU.EX2 R193, R193 ;  /* 0x000000c100c17308 */ /* 0x000e620000000800 */
[----:B------:R-:W-:Y:S01]  /*1b5c0*/  FMUL.FTZ R55, R55, R3 ;  /* 0x0000000337377220 */ /* 0x000fe20000410000 */
[----:B------:R-:W-:Y:S01]  /*1b5d0*/  HMMA.16816.F32.BF16 R72, R4, R10, R72 ;  /* 0x0000000a0448723c */ /* 0x000fe20000041848 */
[-C--:B------:R-:W-:Y:S01]  /*1b5e0*/  FMUL.FTZ R56, R56, R175.reuse ;  /* 0x000000af38387220 */ /* 0x080fe20000410000 */
[----:B------:R-:W1:Y:S01]  /*1b5f0*/  LDSM.16.MT88.4 R8, [R233+0x14000] ;  /* 0x01400000e908783b */ /* 0x000e620000004200 */
[----:B------:R-:W-:-:S02]  /*1b600*/  FMUL.FTZ R57, R57, R175 ;  /* 0x000000af39397220 */ /* 0x000fc40000410000 */
[-C--:B------:R-:W-:Y:S01]  /*1b610*/  FMUL.FTZ R58, R58, R3.reuse ;  /* 0x000000033a3a7220 */ /* 0x080fe20000410000 */
[----:B------:R-:W1:Y:S01]  /*1b620*/  MUFU.EX2 R198, R198 ;  /* 0x000000c600c67308 */ /* 0x000e620000000800 */
[----:B------:R-:W-:Y:S01]  /*1b630*/  FMUL.FTZ R59, R59, R3 ;  /* 0x000000033b3b7220 */ /* 0x000fe20000410000 */
[C---:B----4-:R-:W-:Y:S01]  /*1b640*/  HMMA.16816.F32.BF16 R52, R4.reuse, R16, R52 ;  /* 0x000000100434723c */ /* 0x050fe20000041834 */
[-C--:B------:R-:W-:Y:S02]  /*1b650*/  FMUL.FTZ R60, R60, R175.reuse ;  /* 0x000000af3c3c7220 */ /* 0x080fe40000410000 */
[----:B------:R-:W-:Y:S02]  /*1b660*/  FMUL.FTZ R61, R61, R175 ;  /* 0x000000af3d3d7220 */ /* 0x000fe40000410000 */
[-C--:B------:R-:W-:Y:S01]  /*1b670*/  FMUL.FTZ R62, R62, R3.reuse ;  /* 0x000000033e3e7220 */ /* 0x080fe20000410000 */
[----:B------:R-:W-:Y:S01]  /*1b680*/  MUFU.EX2 R194, R194 ;  /* 0x000000c200c27308 */ /* 0x000fe20000000800 */
[----:B------:R-:W-:Y:S01]  /*1b690*/  FMUL.FTZ R63, R63, R3 ;  /* 0x000000033f3f7220 */ /* 0x000fe20000410000 */
[----:B------:R-:W-:Y:S01]  /*1b6a0*/  HMMA.16816.F32.BF16 R56, R4, R18, R56 ;  /* 0x000000120438723c */ /* 0x000fe20000041838 */
[----:B------:R-:W4:Y:S01]  /*1b6b0*/  LDSM.16.MT88.4 R16, [R231+0x12000] ;  /* 0x01200000e710783b */ /* 0x000f220000004200 */
[----:B------:R-:W-:-:S02]  /*1b6c0*/  FMUL.FTZ R64, R64, R175 ;  /* 0x000000af40407220 */ /* 0x000fc40000410000 */
[----:B------:R-:W-:Y:S02]  /*1b6d0*/  FMUL.FTZ R65, R65, R175 ;  /* 0x000000af41417220 */ /* 0x000fe40000410000 */
[-C--:B------:R-:W-:Y:S01]  /*1b6e0*/  FMUL.FTZ R66, R66, R3.reuse ;  /* 0x0000000342427220 */ /* 0x080fe20000410000 */
[----:B------:R-:W-:Y:S01]  /*1b6f0*/  MUFU.EX2 R195, R195 ;  /* 0x000000c300c37308 */ /* 0x000fe20000000800 */
[----:B------:R-:W-:Y:S01]  /*1b700*/  FMUL.FTZ R67, R67, R3 ;  /* 0x0000000343437220 */ /* 0x000fe20000410000 */
        /* <DEDUP_REMOVED lines=17> */
[----:B------:R-:W-:Y:S01]  /*1b820*/  MUFU.EX2 R192, R192 ;  /* 0x000000c000c07308 */ /* 0x000fe20000000800 */
        /* <DEDUP_REMOVED lines=19> */
[----:B------:R-:W1:Y:S01]  /*1b960*/  MUFU.EX2 R201, R201 ;  /* 0x000000c900c97308 */ /* 0x000e620000000800 */
        /* <DEDUP_REMOVED lines=12> */
[----:B------:R-:W-:Y:S01]  /*1ba30*/  MUFU.EX2 R181, R181 ;  /* 0x000000b500b57308 */ /* 0x000fe20000000800 */
        /* <DEDUP_REMOVED lines=27> */
[----:B--2---:R-:W-:Y:S01]  /*1bbf0*/  HMMA.16816.F32.BF16 R108, R4, R12, R108 ;  /* 0x0000000c046c723c */ /* 0x004fe2000004186c */
[-C--:B------:R-:W-:Y:S02]  /*1bc00*/  FMUL.FTZ R136, R136, R175.reuse ;  /* 0x000000af88887220 */ /* 0x080fe40000410000 */
[----:B------:R-:W-:Y:S02]  /*1bc10*/  FMUL.FTZ R137, R137, R175 ;  /* 0x000000af89897220 */ /* 0x000fe40000410000 */
[----:B------:R-:W-:-:S02]  /*1bc20*/  FMUL.FTZ R138, R138, R3 ;  /* 0x000000038a8a7220 */ /* 0x000fc40000410000 */
[----:B------:R-:W-:Y:S01]  /*1bc30*/  FMUL.FTZ R139, R139, R3 ;  /* 0x000000038b8b7220 */ /* 0x000fe20000410000 */
[C---:B------:R-:W-:Y:S01]  /*1bc40*/  HMMA.16816.F32.BF16 R112, R4.reuse, R14, R112 ;  /* 0x0000000e0470723c */ /* 0x040fe20000041870 */
[----:B------:R-:W2:Y:S01]  /*1bc50*/  LDSM.16.MT88.4 R12, [R232+0x16000] ;  /* 0x01600000e80c783b */ /* 0x000ea20000004200 */
[-C--:B------:R-:W-:Y:S02]  /*1bc60*/  FMUL.FTZ R140, R140, R175.reuse ;  /* 0x000000af8c8c7220 */ /* 0x080fe40000410000 */
[----:B------:R-:W-:Y:S02]  /*1bc70*/  FMUL.FTZ R141, R141, R175 ;  /* 0x000000af8d8d7220 */ /* 0x000fe40000410000 */
[-C--:B------:R-:W-:Y:S02]  /*1bc80*/  FMUL.FTZ R142, R142, R3.reuse ;  /* 0x000000038e8e7220 */ /* 0x080fe40000410000 */
[----:B------:R-:W-:Y:S01]  /*1bc90*/  FMUL.FTZ R143, R143, R3 ;  /* 0x000000038f8f7220 */ /* 0x000fe20000410000 */
[----:B-1----:R-:W-:Y:S01]  /*1bca0*/  HMMA.16816.F32.BF16 R136, R4, R8, R136 ;  /* 0x000000080488723c */ /* 0x002fe20000041888 */
[----:B------:R-:W-:-:S02]  /*1bcb0*/  FMUL.FTZ R124, R124, R175 ;  /* 0x000000af7c7c7220 */ /* 0x000fc40000410000 */
[----:B------:R-:W-:Y:S02]  /*1bcc0*/  FMUL.FTZ R125, R125, R175 ;  /* 0x000000af7d7d7220 */ /* 0x000fe40000410000 */
[-C--:B------:R-:W-:Y:S02]  /*1bcd0*/  FMUL.FTZ R126, R126, R3.reuse ;  /* 0x000000037e7e7220 */ /* 0x080fe40000410000 */
[----:B------:R-:W-:Y:S01]  /*1bce0*/  FMUL.FTZ R127, R127, R3 ;  /* 0x000000037f7f7220 */ /* 0x000fe20000410000 */
[----:B------:R-:W-:Y:S01]  /*1bcf0*/  HMMA.16816.F32.BF16 R140, R4, R10, R140 ;  /* 0x0000000a048c723c */ /* 0x000fe2000004188c */
[-C--:B------:R-:W-:Y:S01]  /*1bd00*/  FMUL.FTZ R128, R128, R175.reuse ;  /* 0x000000af80807220 */ /* 0x080fe20000410000 */
[----:B------:R-:W1:Y:S01]  /*1bd10*/  LDSM.16.MT88.4 R8, [R231+0x10800] ;  /* 0x01080000e708783b */ /* 0x000e620000004200 */
[----:B------:R-:W-:Y:S02]  /*1bd20*/  FMUL.FTZ R129, R129, R175 ;  /* 0x000000af81817220 */ /* 0x000fe40000410000 */
[----:B------:R-:W-:-:S02]  /*1bd30*/  FMUL.FTZ R130, R130, R3 ;  /* 0x0000000382827220 */ /* 0x000fc40000410000 */
[----:B------:R-:W-:Y:S01]  /*1bd40*/  FMUL.FTZ R131, R131, R3 ;  /* 0x0000000383837220 */ /* 0x000fe20000410000 */
[C---:B----4-:R-:W-:Y:S01]  /*1bd50*/  HMMA.16816.F32.BF16 R124, R4.reuse, R16, R124 ;  /* 0x00000010047c723c */ /* 0x050fe2000004187c */
[-C--:B------:R-:W-:Y:S02]  /*1bd60*/  FMUL.FTZ R132, R132, R175.reuse ;  /* 0x000000af84847220 */ /* 0x080fe40000410000 */
[----:B------:R-:W-:Y:S02]  /*1bd70*/  FMUL.FTZ R133, R133, R175 ;  /* 0x000000af85857220 */ /* 0x000fe40000410000 */
[-C--:B------:R-:W-:Y:S02]  /*1bd80*/  FMUL.FTZ R134, R134, R3.reuse ;  /* 0x0000000386867220 */ /* 0x080fe40000410000 */
[----:B------:R-:W-:Y:S01]  /*1bd90*/  FMUL.FTZ R135, R135, R3 ;  /* 0x0000000387877220 */ /* 0x000fe20000410000 */
[----:B------:R-:W-:Y:S01]  /*1bda0*/  HMMA.16816.F32.BF16 R128, R4, R18, R128 ;  /* 0x000000120480723c */ /* 0x000fe20000041880 */
[----:B------:R-:W4:Y:S01]  /*1bdb0*/  LDSM.16.MT88.4 R16, [R233+0x10800] ;  /* 0x01080000e910783b */ /* 0x000f220000004200 */
[----:B------:R-:W-:-:S02]  /*1bdc0*/  FMUL.FTZ R152, R152, R175 ;  /* 0x000000af98987220 */ /* 0x000fc40000410000 */
[----:B------:R-:W-:Y:S02]  /*1bdd0*/  FMUL.FTZ R153, R153, R175 ;  /* 0x000000af99997220 */ /* 0x000fe40000410000 */
[-C--:B------:R-:W-:Y:S02]  /*1bde0*/  FMUL.FTZ R154, R154, R3.reuse ;  /* 0x000000039a9a7220 */ /* 0x080fe40000410000 */
[----:B------:R-:W-:Y:S01]  /*1bdf0*/  FMUL.FTZ R155, R155, R3 ;  /* 0x000000039b9b7220 */ /* 0x000fe20000410000 */
[----:B--2---:R-:W-:Y:S01]  /*1be00*/  HMMA.16816.F32.BF16 R132, R4, R12, R132 ;  /* 0x0000000c0484723c */ /* 0x004fe20000041884 */
[-C--:B------:R-:W-:Y:S02]  /*1be10*/  FMUL.FTZ R148, R148, R175.reuse ;  /* 0x000000af94947220 */ /* 0x080fe40000410000 */
[----:B------:R-:W-:Y:S02]  /*1be20*/  FMUL.FTZ R149, R149, R175 ;  /* 0x000000af95957220 */ /* 0x000fe40000410000 */
[----:B------:R-:W-:-:S02]  /*1be30*/  FMUL.FTZ R150, R150, R3 ;  /* 0x0000000396967220 */ /* 0x000fc40000410000 */
[----:B------:R-:W-:Y:S01]  /*1be40*/  FMUL.FTZ R151, R151, R3 ;  /* 0x0000000397977220 */ /* 0x000fe20000410000 */
[C---:B------:R-:W-:Y:S01]  /*1be50*/  HMMA.16816.F32.BF16 R152, R4.reuse, R14, R152 ;  /* 0x0000000e0498723c */ /* 0x040fe20000041898 */
[-C--:B------:R-:W-:Y:S01]  /*1be60*/  FMUL.FTZ R144, R144, R175.reuse ;  /* 0x000000af90907220 */ /* 0x080fe20000410000 */
[----:B------:R-:W2:Y:S01]  /*1be70*/  LDSM.16.MT88.4 R12, [R232+0x10800] ;  /* 0x01080000e80c783b */ /* 0x000ea20000004200 */
[----:B------:R-:W-:Y:S02]  /*1be80*/  FMUL.FTZ R145, R145, R175 ;  /* 0x000000af91917220 */ /* 0x000fe40000410000 */
[-C--:B------:R-:W-:Y:S02]  /*1be90*/  FMUL.FTZ R146, R146, R3.reuse ;  /* 0x0000000392927220 */ /* 0x080fe40000410000 */
[----:B------:R-:W-:Y:S01]  /*1bea0*/  FMUL.FTZ R147, R147, R3 ;  /* 0x0000000393937220 */ /* 0x000fe20000410000 */
[----:B------:R-:W-:Y:S01]  /*1beb0*/  HMMA.16816.F32.BF16 R148, R4, R20, R148 ;  /* 0x000000140494723c */ /* 0x000fe20000041894 */
[----:B------:R-:W-:-:S02]  /*1bec0*/  FFMA.FTZ R166, R204, R175, R166 ;  /* 0x000000afcca67223 */ /* 0x000fc400000100a6 */
[----:B------:R-:W-:Y:S02]  /*1bed0*/  FFMA.FTZ R3, R249, R3, R32 ;  /* 0x00000003f9037223 */ /* 0x000fe40000010020 */
[----:B------:R-:W-:Y:S02]  /*1bee0*/  FADD.FTZ R35, R35, R166 ;  /* 0x000000a623237221 */ /* 0x000fe40000010000 */
[----:B------:R-:W-:Y:S01]  /*1bef0*/  FADD.FTZ R3, R2, R3 ;  /* 0x0000000302037221 */ /* 0x000fe20000010000 */
[----:B------:R-:W-:Y:S01]  /*1bf00*/  HMMA.16816.F32.BF16 R144, R4, R22, R144 ;  /* 0x000000160490723c */ /* 0x000fe20000041890 */
[----:B------:R-:W2:Y:S01]  /*1bf10*/  LDSM.16.MT88.4 R20, [R233+0x12800] ;  /* 0x01280000e914783b */ /* 0x000ea20000004200 */
[----:B------:R-:W-:Y:S02]  /*1bf20*/  FADD.FTZ R34, R34, R35 ;  /* 0x0000002322227221 */ /* 0x000fe40000010000 */
[----:B------:R-:W-:Y:S02]  /*1bf30*/  FADD.FTZ R0, R0, R3 ;  /* 0x0000000300007221 */ /* 0x000fe40000010000 */
[----:B------:R-:W-:Y:S01]  /*1bf40*/  FADD.FTZ R33, R33, R34 ;  /* 0x0000002221217221 */ /* 0x000fe20000010000 */
[----:B---3--:R-:W-:Y:S01]  /*1bf50*/  F2FP.BF16.PACK_AB R4, R185, R164 ;  /* 0x000000a4b904723e */ /* 0x008fe200000010ff */
[----:B------:R-:W-:Y:S01]  /*1bf60*/  FADD.FTZ R173, R173, R0 ;  /* 0x00000000adad7221 */ /* 0x000fe20000010000 */
[----:B-----5:R-:W-:Y:S01]  /*1bf70*/  F2FP.BF16.PACK_AB R5, R189, R184 ;  /* 0x000000b8bd05723e */ /* 0x020fe200000010ff */
        /* <DEDUP_REMOVED lines=8> */
[C---:B-1----:R-:W-:Y:S01]  /*1c000*/  HMMA.16816.F32.BF16 R44, R4.reuse, R8, R44 ;  /* 0x00000008042c723c */ /* 0x042fe2000004182c */
[----:B------:R-:W-:Y:S02]  /*1c010*/  FADD.FTZ R186, R186, R189 ;  /* 0x000000bdbaba7221 */ /* 0x000fe40000010000 */
[----:B------:R-:W-:Y:S02]  /*1c020*/  FADD.FTZ R0, R187, R0 ;  /* 0x00000000bb007221 */ /* 0x000fe40000010000 */
[----:B------:R-:W-:Y:S02]  /*1c030*/  FADD.FTZ R191, R191, R186 ;  /* 0x000000babfbf7221 */ /* 0x000fe40000010000 */
[----:B------:R-:W-:Y:S01]  /*1c040*/  FADD.FTZ R3, R193, R0 ;  /* 0x00000000c1037221 */ /* 0x000fe20000010000 */
[----:B------:R-:W-:Y:S01]  /*1c050*/  HMMA.16816.F32.BF16 R48, R4, R10, R48 ;  /* 0x0000000a0430723c */ /* 0x000fe20000041830 */
[----:B------:R-:W1:Y:S02]  /*1c060*/  LDSM.16.MT88.4 R8, [R231+0x12800] ;  /* 0x01280000e708783b */ /* 0x000e640000004200 */
[----:B------:R-:W-:-:S05]  /*1c070*/  FADD.FTZ R3, R198, R3 ;  /* 0x00000003c6037221 */ /* 0x000fca0000010000 */
[C---:B----4-:R-:W-:Y:S08]  /*1c080*/  HMMA.16816.F32.BF16 R160, R4.reuse, R16, R160 ;  /* 0x0000001004a0723c */ /* 0x050ff000000418a0 */
        /* <DEDUP_REMOVED lines=20> */
[C---:B----4-:R-:W-:Y:S08]  /*1c1d0*/  HMMA.16816.F32.BF16 R92, R4.reuse, R24, R92 ;  /* 0x00000018045c723c */ /* 0x050ff0000004185c */
[C---:B------:R-:W-:Y:S01]  /*1c1e0*/  HMMA.16816.F32.BF16 R96, R4.reuse, R26, R96 ;  /* 0x0000001a0460723c */ /* 0x040fe20000041860 */
[----:B------:R-:W-:Y:S07]  /*1c1f0*/  LDSM.16.MT88.4 R24, [R231+0x16800] ;  /* 0x01680000e718783b */ /* 0x000fee0000004200 */
[C---:B-----5:R-:W-:Y:S08]  /*1c200*/  HMMA.16816.F32.BF16 R100, R4.reuse, R20, R100 ;  /* 0x000000140464723c */ /* 0x060ff00000041864 */
        /* <DEDUP_REMOVED lines=17> */
[C---:B-1----:R-:W-:Y:S08]  /*1c320*/  HMMA.16816.F32.BF16 R148, R4.reuse, R8, R148 ;  /* 0x000000080494723c */ /* 0x042ff00000041894 */
[----:B------:R-:W-:Y:S01]  /*1c330*/  HMMA.16816.F32.BF16 R144, R4, R10, R144 ;  /* 0x0000000a0490723c */ /* 0x000fe20000041890 */
[----:B------:R-:W1:Y:S06]  /*1c340*/  LDSM.16.MT88.4 R8, [R230+0x11000] ;  /* 0x01100000e608783b */ /* 0x000e6c0000004200 */
[----:B------:R-:W-:-:S02]  /*1c350*/  F2FP.BF16.PACK_AB R4, R198, R193 ;  /* 0x000000c1c604723e */ /* 0x000fc400000010ff */
[----:B------:R-:W-:Y:S01]  /*1c360*/  F2FP.BF16.PACK_AB R5, R197, R190 ;  /* 0x000000bec505723e */ /* 0x000fe200000010ff */
[----:B------:R-:W-:Y:S01]  /*1c370*/  FADD.FTZ R190, R190, R191 ;  /* 0x000000bfbebe7221 */ /* 0x000fe20000010000 */
[----:B------:R-:W-:Y:S01]  /*1c380*/  F2FP.BF16.PACK_AB R6, R195, R194 ;  /* 0x000000c2c306723e */ /* 0x000fe200000010ff */
[----:B------:R-:W-:Y:S01]  /*1c390*/  FADD.FTZ R194, R194, R3 ;  /* 0x00000003c2c27221 */ /* 0x000fe20000010000 */
[----:B------:R-:W-:Y:S01]  /*1c3a0*/  F2FP.BF16.PACK_AB R7, R199, R192 ;  /* 0x000000c0c707723e */ /* 0x000fe200000010ff */
[----:B------:R-:W-:Y:S01]  /*1c3b0*/  FADD.FTZ R197, R197, R190 ;  /* 0x000000bec5c57221 */ /* 0x000fe20000010000 */
[----:B------:R-:W-:Y:S01]  /*1c3c0*/  MOV R3, R165 ;  /* 0x000000a500037202 */ /* 0x000fe20000000f00 */
[----:B------:R-:W-:Y:S02]  /*1c3d0*/  FADD.FTZ R195, R195, R194 ;  /* 0x000000c2c3c37221 */ /* 0x000fe40000010000 */
[----:B------:R-:W-:Y:S02]  /*1c3e0*/  FADD.FTZ R192, R192, R197 ;  /* 0x000000c5c0c07221 */ /* 0x000fe40000010000 */
[----:B---3--:R-:W-:Y:S02]  /*1c3f0*/  HMMA.16816.F32.BF16 R36, R4, R16, R36 ;  /* 0x000000100424723c */ /* 0x008fe40000041824 */
[----:B------:R-:W-:-:S06]  /*1c400*/  FADD.FTZ R199, R199, R192 ;  /* 0x000000c0c7c77221 */ /* 0x000fcc0000010000 */
        /* <DEDUP_REMOVED lines=41> */
[C---:B------:R-:W-:Y:S08]  /*1c6a0*/  HMMA.16816.F32.BF16 R136, R4.reuse, R28, R136 ;  /* 0x0000001c0488723c */ /* 0x040ff00000041888 */
[C---:B------:R-:W-:Y:S01]  /*1c6b0*/  HMMA.16816.F32.BF16 R140, R4.reuse, R30, R140 ;  /* 0x0000001e048c723c */ /* 0x040fe2000004188c */
[----:B------:R-:W-:Y:S07]  /*1c6c0*/  LDSM.16.MT88.4 R28, [R231+0x15800] ;  /* 0x01580000e71c783b */ /* 0x000fee0000004200 */
[C---:B-----5:R-:W-:Y:S08]  /*1c6d0*/  HMMA.16816.F32.BF16 R148, R4.reuse, R24, R148 ;  /* 0x000000180494723c */ /* 0x060ff00000041894 */
        /* <DEDUP_REMOVED lines=26> */
[----:B------:R-:W4:Y:S07]  /*1c880*/  LDSM.16.MT88.4 R12, [R233+0x15800] ;  /* 0x01580000e90c783b */ /* 0x000f2e0000004200 */
        /* <DEDUP_REMOVED lines=12> */
[C---:B----4-:R-:W-:Y:S08]  /*1c950*/  HMMA.16816.F32.BF16 R92, R4.reuse, R12, R92 ;  /* 0x0000000c045c723c */ /* 0x050ff0000004185c */
[C---:B------:R-:W-:Y:S01]  /*1c960*/  HMMA.16816.F32.BF16 R96, R4.reuse, R14, R96 ;  /* 0x0000000e0460723c */ /* 0x040fe20000041860 */
[----:B------:R-:W4:Y:S07]  /*1c970*/  LDSM.16.MT88.4 R12, [R231+0x17800] ;  /* 0x01780000e70c783b */ /* 0x000f2e0000004200 */
[C---:B---3--:R-:W-:Y:S08]  /*1c980*/  HMMA.16816.F32.BF16 R124, R4.reuse, R16, R124 ;  /* 0x00000010047c723c */ /* 0x048ff0000004187c */
[C---:B------:R-:W-:Y:S01]  /*1c990*/  HMMA.16816.F32.BF16 R128, R4.reuse, R18, R128 ;  /* 0x000000120480723c */ /* 0x040fe20000041880 */
[----:B------:R-:W3:Y:S07]  /*1c9a0*/  LDSM.16.MT88.4 R16, [R230+0x17800] ;  /* 0x01780000e610783b */ /* 0x000eee0000004200 */
[C---:B-----5:R-:W-:Y:S08]  /*1c9b0*/  HMMA.16816.F32.BF16 R100, R4.reuse, R24, R100 ;  /* 0x000000180464723c */ /* 0x060ff00000041864 */
[C---:B------:R-:W-:Y:S08]  /*1c9c0*/  HMMA.16816.F32.BF16 R104, R4.reuse, R26, R104 ;  /* 0x0000001a0468723c */ /* 0x040ff00000041868 */
[C---:B------:R-:W-:Y:S08]  /*1c9d0*/  HMMA.16816.F32.BF16 R108, R4.reuse, R28, R108 ;  /* 0x0000001c046c723c */ /* 0x040ff0000004186c */
[C---:B------:R-:W-:Y:S08]  /*1c9e0*/  HMMA.16816.F32.BF16 R112, R4.reuse, R30, R112 ;  /* 0x0000001e0470723c */ /* 0x040ff00000041870 */
[C---:B--2---:R-:W-:Y:S08]  /*1c9f0*/  HMMA.16816.F32.BF16 R116, R4.reuse, R20, R116 ;  /* 0x000000140474723c */ /* 0x044ff00000041874 */
[C---:B------:R-:W-:Y:S08]  /*1ca00*/  HMMA.16816.F32.BF16 R120, R4.reuse, R22, R120 ;  /* 0x000000160478723c */ /* 0x040ff00000041878 */
[C---:B-1----:R-:W-:Y:S08]  /*1ca10*/  HMMA.16816.F32.BF16 R132, R4.reuse, R8, R132 ;  /* 0x000000080484723c */ /* 0x042ff00000041884 */
[C---:B------:R-:W-:Y:S08]  /*1ca20*/  HMMA.16816.F32.BF16 R152, R4.reuse, R10, R152 ;  /* 0x0000000a0498723c */ /* 0x040ff00000041898 */
[C---:B----4-:R-:W-:Y:S08]  /*1ca30*/  HMMA.16816.F32.BF16 R136, R4.reuse, R12, R136 ;  /* 0x0000000c0488723c */ /* 0x050ff00000041888 */
[C---:B------:R-:W-:Y:S08]  /*1ca40*/  HMMA.16816.F32.BF16 R140, R4.reuse, R14, R140 ;  /* 0x0000000e048c723c */ /* 0x040ff0000004188c */
[C---:B---3--:R-:W-:Y:S08]  /*1ca50*/  HMMA.16816.F32.BF16 R148, R4.reuse, R16, R148 ;  /* 0x000000100494723c */ /* 0x048ff00000041894 */
[----:B------:R-:W-:Y:S08]  /*1ca60*/  HMMA.16816.F32.BF16 R144, R4, R18, R144 ;  /* 0x000000120490723c */ /* 0x000ff00000041890 */
.L_x_2697:
[----:B------:R-:W-:-:S13]  /*1ca70*/  ISETP.GE.AND P0, PT, R243, 0x1, PT ;  /* 0x00000001f300780c */ /* 0x000fda0003f06270 */
[----:B------:R-:W-:Y:S05]  /*1ca80*/  @!P0 BRA `(.L_x_2706) ;  /* 0x000039f000008947 */ /* 0x000fea0003800000 */
[C---:B------:R-:W-:Y:S01]  /*1ca90*/  SHF.L.U64.HI R248, R170.reuse, 0x5, R171 ;  /* 0x00000005aaf87819 */ /* 0x040fe200000102ab */
[----:B------:R-:W-:Y:S01]  /*1caa0*/  IMAD.SHL.U32 R251, R170, 0x20, RZ ;  /* 0x00000020aafb7824 */ /* 0x000fe200078e00ff */
[C---:B------:R-:W-:Y:S01]  /*1cab0*/  SHF.L.U64.HI R250, R168.reuse, 0x5, R169 ;  /* 0x00000005a8fa7819 */ /* 0x040fe200000102a9 */
[----:B------:R-:W-:Y:S01]  /*1cac0*/  IMAD.SHL.U32 R252, R168, 0x20, RZ ;  /* 0x00000020a8fc7824 */ /* 0x000fe200078e00ff */
[----:B------:R-:W-:Y:S01]  /*1cad0*/  MOV R0, R3 ;  /* 0x0000000300007202 */ /* 0x000fe20000000f00 */
[----:B------:R-:W-:Y:S02]  /*1cae0*/  IMAD.MOV.U32 R165, RZ, RZ, R164 ;  /* 0x000000ffffa57224 */ /* 0x000fe400078e00a4 */
.L_x_2715:
        /* <DEDUP_REMOVED lines=25> */
[----:B------:R-:W-:Y:S02]  /*1cc80*/  ISETP.GE.AND P2, PT, R12, RZ, PT ;  /* 0x000000ff0c00720c */ /* 0x000fe40003f46270 */
[----:B------:R-:W2:Y:S01]  /*1cc90*/  LD.E.64 R12, [R2.64+0x40] ;  /* 0x00004004020c7980 */ /* 0x000ea2000c101b00 */
[--C-:B-1----:R-:W-:Y:S02]  /*1cca0*/  IMAD.MOV R5, RZ, RZ, -R15.reuse ;  /* 0x000000ffff057224 */ /* 0x102fe400078e0a0f */
[----:B------:R-:W-:Y:S02]  /*1ccb0*/  IMAD.MOV.U32 R14, RZ, RZ, RZ ;  /* 0x000000ffff0e7224 */ /* 0x000fe400078e00ff */
[----:B------:R-:W-:Y:S01]  /*1ccc0*/  IMAD R10, R5, R8, RZ ;  /* 0x00000008050a7224 */ /* 0x000fe200078e02ff */
[----:B------:R-:W-:Y:S02]  /*1ccd0*/  IABS R5, R4 ;  /* 0x0000000400057213 */ /* 0x000fe40000000000 */
[----:B------:R-:W-:Y:S01]  /*1cce0*/  LOP3.LUT R4, R4, R11, RZ, 0x3c, !PT ;  /* 0x0000000b04047212 */ /* 0x000fe200078e3cff */
[----:B------:R-:W-:Y:S02]  /*1ccf0*/  IMAD.HI.U32 R10, R15, R10, R14 ;  /* 0x0000000a0f0a7227 */ /* 0x000fe400078e000e */
[----:B------:R-:W3:Y:S01]  /*1cd00*/  LD.E.64 R14, [R2.64+0x28] ;  /* 0x00002804020e7980 */ /* 0x000ee2000c101b00 */
        /* <DEDUP_REMOVED lines=41> */
.L_x_2708:
[----:B------:R-:W-:Y:S02]  /*1cfa0*/  ULDC.64 UR4, c[0x0][0x118] ;  /* 0x0000460000047ab9 */ /* 0x000fe40000000a00 */
[----:B------:R-:W2:Y:S02]  /*1cfb0*/  LD.E R8, [R2.64+0x40] ;  /* 0x0000400402087980 */ /* 0x000ea4000c101900 */
[----:B--2---:R-:W-:Y:S04]  /*1cfc0*/  LEA R8, -R8, RZ, 0x6 ;  /* 0x000000ff08087211 */ /* 0x004fe800078e31ff */
[----:B------:R-:W-:Y:S02]  /*1cfd0*/  SHF.R.S32.HI R7, RZ, 0x1f, R8 ;  /* 0x0000001fff077819 */ /* 0x000fe40000011408 */
.L_x_2709:
[----:B------:R-:W-:Y:S05]  /*1cfe0*/  BSYNC B0 ;  /* 0x0000000000007941 */ /* 0x000fea0003800000 */
.L_x_2707:
[C---:B------:R-:W-:Y:S01]  /*1cff0*/  LEA R246, P0, R8.reuse, R246, 0x1 ;  /* 0x000000f608f67211 */ /* 0x040fe200078008ff */
[----:B------:R-:W-:Y:S01]  /*1d000*/  ULDC.64 UR4, c[0x0][0x118] ;  /* 0x0000460000047ab9 */ /* 0x000fe20000000a00 */
[----:B------:R-:W-:Y:S02]  /*1d010*/  BSSY B1, `(.L_x_2710) ;  /* 0x0000158000017945 */ /* 0x000fe40003800000 */
[----:B------:R-:W-:Y:S02]  /*1d020*/  LEA.HI.X R247, R8, R247, R7, 0x1, P0 ;  /* 0x000000f708f77211 */ /* 0x000fe400000f0c07 */
[C---:B------:R-:W-:Y:S03]  /*1d030*/  IADD3 R12, P0, R251.reuse, R246, RZ ;  /* 0x000000f6fb0c7210 */ /* 0x040fe60007f1e0ff */
[----:B------:R-:W-:Y:S01]  /*1d040*/  @!PT LDS RZ, [RZ] ;  /* 0x00000000fffff984 */ /* 0x000fe20000000800 */
[----:B------:R-:W-:Y:S01]  /*1d050*/  @!PT LDS RZ, [RZ] ;  /* 0x00000000fffff984 */ /* 0x000fe20000000800 */
[----:B------:R-:W-:Y:S01]  /*1d060*/  @!PT LDS RZ, [RZ] ;  /* 0x00000000fffff984 */ /* 0x000fe20000000800 */
[----:B------:R1:W-:Y:S02]  /*1d070*/  LDGSTS.E.BYPASS.LTC128B.128 [R241+0x10000], [R246.64] ;  /* 0x10000000f6f17fae */ /* 0x0003e4000b901d44 */
[C---:B------:R-:W-:Y:S01]  /*1d080*/  IMAD.X R13, R248.reuse, 0x1, R247, P0 ;  /* 0x00000001f80d7824 */ /* 0x040fe200000e06f7 */
[C---:B------:R-:W-:Y:S01]  /*1d090*/  IADD3 R6, P0, R251.reuse, R12, RZ ;  /* 0x0000000cfb067210 */ /* 0x040fe20007f1e0ff */
[----:B------:R1:W-:Y:S04]  /*1d0a0*/  LDGSTS.E.BYPASS.LTC128B.128 [R241+0x12000], [R246.64+0x80] ;  /* 0x12000080f6f17fae */ /* 0x0003e8000b901d44 */
[----:B------:R1:W-:Y:S01]  /*1d0b0*/  LDGSTS.E.BYPASS.LTC128B.128 [R241+0x14000], [R246.64+0x100] ;  /* 0x14000100f6f17fae */ /* 0x0003e2000b901d44 */
[C---:B------:R-:W-:Y:S01]  /*1d0c0*/  IMAD.X R7, R248.reuse, 0x1, R13, P0 ;  /* 0x00000001f8077824 */ /* 0x040fe200000e060d */
[----:B------:R-:W-:Y:S02]  /*1d0d0*/  IADD3 R4, P0, R251, R6, RZ ;  /* 0x00000006fb047210 */ /* 0x000fe40007f1e0ff */
[----:B------:R1:W-:Y:S03]  /*1d0e0*/  LDGSTS.E.BYPASS.LTC128B.128 [R241+0x16000], [R246.64+0x180] ;  /* 0x16000180f6f17fae */ /* 0x0003e6000b901d44 */
[----:B------:R-:W-:Y:S01]  /*1d0f0*/  IMAD.X R5, R248, 0x1, R7, P0 ;  /* 0x00000001f8057824 */ /* 0x000fe200000e0607 */
[----:B------:R2:W-:Y:S01]  /*1d100*/  LDGSTS.E.BYPASS.LTC128B.128 [R241+0x10800], [R12.64] ;  /* 0x108000000cf17fae */ /* 0x0005e2000b901d44 */
[----:B------:R-:W-:Y:S03]  /*1d110*/  ISETP.GE.AND P0, PT, R243, 0x2, PT ;  /* 0x00000002f300780c */ /* 0x000fe60003f06270 */
        /* <DEDUP_REMOVED lines=12> */
[----:B------:R-:W3:Y:S04]  /*1d1e0*/  LDSM.16.M88.4 R8, [R228+0x8000] ;  /* 0x00800000e408783b */ /* 0x000ee80000000200 */
[----:B------:R-:W2:Y:S04]  /*1d1f0*/  LDSM.16.M88.4 R16, [R228+0x8800] ;  /* 0x00880000e410783b */ /* 0x000ea80000000200 */
        /* <DEDUP_REMOVED lines=8> */
[C---:B---3--:R-:W-:Y:S03]  /*1d280*/  HMMA.16816.F32.BF16 R4, R32.reuse, R8, RZ ;  /* 0x000000082004723c */ /* 0x048fe600000418ff */
[----:B------:R-:W-:Y:S04]  /*1d290*/  LDSM.16.M88.4 R192, [R225] ;  /* 0x00000000e1c0783b */ /* 0x000fe80000000200 */
[----:B------:R-:W3:Y:S01]  /*1d2a0*/  LDSM.16.M88.4 R196, [R223+0x8000] ;  /* 0x00800000dfc4783b */ /* 0x000ee20000000200 */
[C---:B------:R-:W-:Y:S03]  /*1d2b0*/  HMMA.16816.F32.BF16 R8, R32.reuse, R10, RZ ;  /* 0x0000000a2008723c */ /* 0x040fe600000418ff */
[----:B------:R-:W1:Y:S04]  /*1d2c0*/  LDSM.16.M88.4 R200, [R223+0x8800] ;  /* 0x00880000dfc8783b */ /* 0x000e680000000200 */
[----:B------:R-:W-:Y:S01]  /*1d2d0*/  LDSM.16.M88.4 R204, [R223+0x9800] ;  /* 0x00980000dfcc783b */ /* 0x000fe20000000200 */
[C---:B--2---:R-:W-:Y:S08]  /*1d2e0*/  HMMA.16816.F32.BF16 R12, R32.reuse, R16, RZ ;  /* 0x00000010200c723c */ /* 0x044ff000000418ff */
[C---:B------:R-:W-:Y:S08]  /*1d2f0*/  HMMA.16816.F32.BF16 R16, R32.reuse, R18, RZ ;  /* 0x000000122010723c */ /* 0x040ff000000418ff */
[C---:B----4-:R-:W-:Y:S08]  /*1d300*/  HMMA.16816.F32.BF16 R20, R32.reuse, R24, RZ ;  /* 0x000000182014723c */ /* 0x050ff000000418ff */
[C---:B------:R-:W-:Y:S08]  /*1d310*/  HMMA.16816.F32.BF16 R24, R32.reuse, R26, RZ ;  /* 0x0000001a2018723c */ /* 0x040ff000000418ff */
[C---:B-----5:R-:W-:Y:S08]  /*1d320*/  HMMA.16816.F32.BF16 R28, R32.reuse, R168, RZ ;  /* 0x000000a8201c723c */ /* 0x060ff000000418ff */
[----:B------:R-:W-:Y:S01]  /*1d330*/  HMMA.16816.F32.BF16 R32, R32, R170, RZ ;  /* 0x000000aa2020723c */ /* 0x000fe200000418ff */
[----:B------:R-:W2:Y:S07]  /*1d340*/  LDSM.16.M88.4 R168, [R223+0x9000] ;  /* 0x00900000dfa8783b */ /* 0x000eae0000000200 */
        /* <DEDUP_REMOVED lines=8> */
[----:B------:R-:W4:Y:S07]  /*1d3d0*/  LDSM.16.M88.4 R184, [R219+0x800] ;  /* 0x00080000dbb8783b */ /* 0x000f2e0000000200 */
[C---:B------:R-:W-:Y:S08]  /*1d3e0*/  HMMA.16816.F32.BF16 R28, R172.reuse, R188, R28 ;  /* 0x000000bcac1c723c */ /* 0x040ff0000004181c */
[----:B------:R-:W-:Y:S01]  /*1d3f0*/  HMMA.16816.F32.BF16 R32, R172, R190, R32 ;  /* 0x000000beac20723c */ /* 0x000fe20000041820 */
[----:B------:R-:W5:Y:S04]  /*1d400*/  LDSM.16.M88.4 R172, [R219+0x1000] ;  /* 0x00100000dbac783b */ /* 0x000f680000000200 */
[----:B------:R-:W1:Y:S03]  /*1d410*/  LDSM.16.M88.4 R188, [R219+0x1800] ;  /* 0x00180000dbbc783b */ /* 0x000e660000000200 */
[C---:B---3--:R-:W-:Y:S08]  /*1d420*/  HMMA.16816.F32.BF16 R4, R192.reuse, R196, R4 ;  /* 0x000000c4c004723c */ /* 0x048ff00000041804 */
        /* <DEDUP_REMOVED lines=10> */
[----:B------:R-:W3:Y:S04]  /*1d4d0*/  LDSM.16.M88.4 R192, [R228+0xb000] ;  /* 0x00b00000e4c0783b */ /* 0x000ee80000000200 */
[----:B------:R-:W2:Y:S03]  /*1d4e0*/  LDSM.16.M88.4 R204, [R228+0xb800] ;  /* 0x00b80000e4cc783b */ /* 0x000ea60000000200 */
[C---:B-1----:R-:W-:Y:S08]  /*1d4f0*/  HMMA.16816.F32.BF16 R4, R176.reuse, R180, R4 ;  /* 0x000000b4b004723c */ /* 0x042ff00000041804 */
[C---:B------:R-:W-:Y:S01]  /*1d500*/  HMMA.16816.F32.BF16 R8, R176.reuse, R182, R8 ;  /* 0x000000b6b008723c */ /* 0x040fe20000041808 */
[----:B------:R-:W-:Y:S07]  /*1d510*/  LDSM.16.M88.4 R180, [R218] ;  /* 0x00000000dab4783b */ /* 0x000fee0000000200 */
[C---:B----4-:R-:W-:Y:S08]  /*1d520*/  HMMA.16816.F32.BF16 R12, R176.reuse, R184, R12 ;  /* 0x000000b8b00c723c */ /* 0x050ff0000004180c */
[C---:B------:R-:W-:Y:S01]  /*1d530*/  HMMA.16816.F32.BF16 R16, R176.reuse, R186, R16 ;  /* 0x000000bab010723c */ /* 0x040fe20000041810 */
[----:B------:R-:W-:Y:S07]  /*1d540*/  LDSM.16.M88.4 R184, [R217] ;  /* 0x00000000d9b8783b */ /* 0x000fee0000000200 */
[C---:B-----5:R-:W-:Y:S08]  /*1d550*/  HMMA.16816.F32.BF16 R20, R176.reuse, R172, R20 ;  /* 0x000000acb014723c */ /* 0x060ff00000041814 */
[C---:B------:R-:W-:Y:S01]  /*1d560*/  HMMA.16816.F32.BF16 R24, R176.reuse, R174, R24 ;  /* 0x000000aeb018723c */ /* 0x040fe20000041818 */
[----:B------:R-:W1:Y:S07]  /*1d570*/  LDSM.16.M88.4 R172, [R227+0x2000] ;  /* 0x00200000e3ac783b */ /* 0x000e6e0000000200 */
[C---:B------:R-:W-:Y:S08]  /*1d580*/  HMMA.16816.F32.BF16 R28, R176.reuse, R188, R28 ;  /* 0x000000bcb01c723c */ /* 0x040ff0000004181c */
[----:B------:R-:W-:Y:S01]  /*1d590*/  HMMA.16816.F32.BF16 R32, R176, R190, R32 ;  /* 0x000000beb020723c */ /* 0x000fe20000041820 */
[----:B------:R-:W4:Y:S04]  /*1d5a0*/  LDSM.16.M88.4 R176, [R216] ;  /* 0x00000000d8b0783b */ /* 0x000f280000000200 */
[----:B------:R-:W5:Y:S03]  /*1d5b0*/  LDSM.16.M88.4 R188, [R215] ;  /* 0x00000000d7bc783b */ /* 0x000f660000000200 */
        /* <DEDUP_REMOVED lines=22> */
[C---:B-----5:R-:W-:Y:S08]  /*1d720*/  HMMA.16816.F32.BF16 R28, R172.reuse, R188, R28 ;  /* 0x000000bcac1c723c */ /* 0x060ff0000004181c */
        /* <DEDUP_REMOVED lines=19> */
[C---:B------:R-:W-:Y:S08]  /*1d860*/  HMMA.16816.F32.BF16 R12, R176.reuse, R184, R12 ;  /* 0x000000b8b00c723c */ /* 0x040ff0000004180c */
[C---:B------:R-:W-:Y:S01]  /*1d870*/  HMMA.16816.F32.BF16 R16, R176.reuse, R186, R16 ;  /* 0x000000bab010723c */ /* 0x040fe20000041810 */
[----:B------:R-:W-:Y:S07]  /*1d880*/  LDSM.16.M88.4 R184, [R213] ;  /* 0x00000000d5b8783b */ /* 0x000fee0000000200 */
[C---:B----4-:R-:W-:Y:S08]  /*1d890*/  HMMA.16816.F32.BF16 R20, R176.reuse, R172, R20 ;  /* 0x000000acb014723c */ /* 0x050ff00000041814 */
[C---:B------:R-:W-:Y:S01]  /*1d8a0*/  HMMA.16816.F32.BF16 R24, R176.reuse, R174, R24 ;  /* 0x000000aeb018723c */ /* 0x040fe20000041818 */
[----:B------:R-:W1:Y:S07]  /*1d8b0*/  LDSM.16.M88.4 R172, [R227+0x4000] ;  /* 0x00400000e3ac783b */ /* 0x000e6e0000000200 */
[C---:B-----5:R-:W-:Y:S08]  /*1d8c0*/  HMMA.16816.F32.BF16 R28, R176.reuse, R188, R28 ;  /* 0x000000bcb01c723c */ /* 0x060ff0000004181c */
        /* <DEDUP_REMOVED lines=91> */
[C---:B-1----:R-:W-:Y:S08]  /*1de80*/  HMMA.16816.F32.BF16 R4, R176.reuse, R180, R4 ;  /* 0x000000b4b004723c */ /* 0x042ff00000041804 */
[C---:B------:R-:W-:Y:S08]  /*1de90*/  HMMA.16816.F32.BF16 R8, R176.reuse, R182, R8 ;  /* 0x000000b6b008723c */ /* 0x040ff00000041808 */
[C---:B------:R-:W-:Y:S08]  /*1dea0*/  HMMA.16816.F32.BF16 R12, R176.reuse, R184, R12 ;  /* 0x000000b8b00c723c */ /* 0x040ff0000004180c */
[C---:B------:R-:W-:Y:S08]  /*1deb0*/  HMMA.16816.F32.BF16 R16, R176.reuse, R186, R16 ;  /* 0x000000bab010723c */ /* 0x040ff00000041810 */
[C---:B----4-:R-:W-:Y:S08]  /*1dec0*/  HMMA.16816.F32.BF16 R20, R176.reuse, R172, R20 ;  /* 0x000000acb014723c */ /* 0x050ff00000041814 */
[C---:B------:R-:W-:Y:S08]  /*1ded0*/  HMMA.16816.F32.BF16 R24, R176.reuse, R174, R24 ;  /* 0x000000aeb018723c */ /* 0x040ff00000041818 */
[C---:B-----5:R-:W-:Y:S08]  /*1dee0*/  HMMA.16816.F32.BF16 R28, R176.reuse, R188, R28 ;  /* 0x000000bcb01c723c */ /* 0x060ff0000004181c */
[----:B------:R-:W-:Y:S01]  /*1def0*/  HMMA.16816.F32.BF16 R32, R176, R190, R32 ;  /* 0x000000beb020723c */ /* 0x000fe20000041820 */
[----:B------:R-:W-:Y:S07]  /*1df00*/  @!UPT UIADD3 URZ, URZ, URZ, URZ ;  /* 0x0000003f3f3ff290 */ /* 0x000fee000fffe03f */
        /* <DEDUP_REMOVED lines=10> */
[----:B------:R-:W-:Y:S01]  /*1dfb0*/  IADD3 R174, R174, -0x40, RZ ;  /* 0xffffffc0aeae7810 */ /* 0x000fe20007ffe0ff */
[----:B------:R-:W3:Y:S01]  /*1dfc0*/  LD.E.64 R178, [R2.64+0x20] ;  /* 0x0000200402b27980 */ /* 0x000ee2000c101b00 */
[-C--:B--2---:R-:W-:Y:S02]  /*1dfd0*/  IABS R171, R173.reuse ;  /* 0x000000ad00ab7213 */ /* 0x084fe40000000000 */
[-C--:B------:R-:W-:Y:S02]  /*1dfe0*/  IABS R169, R173.reuse ;  /* 0x000000ad00a97213 */ /* 0x080fe40000000000 */
[----:B------:R-:W1:Y:S03]  /*1dff0*/  I2F.RP R168, R171 ;  /* 0x000000ab00a87306 */ /* 0x000e660000209400 */
[----:B------:R-:W-:Y:S07]  /*1e000*/  IMAD.MOV R169, RZ, RZ, -R169 ;  /* 0x000000ffffa97224 */ /* 0x000fee00078e0aa9 */
[----:B-1----:R-:W1:Y:S02]  /*1e010*/  MUFU.RCP R164, R168 ;  /* 0x000000a800a47308 */ /* 0x002e640000001000 */
[----:B-1----:R-:W-:Y:S02]  /*1e020*/  IADD3 R176, R164, 0xffffffe, RZ ;  /* 0x0ffffffea4b07810 */ /* 0x002fe40007ffe0ff */
[----:B------:R-:W-:Y:S06]  /*1e030*/  IABS R164, R170 ;  /* 0x000000aa00a47213 */ /* 0x000fec0000000000 */
[----:B------:R-:W1:Y:S01]  /*1e040*/  F2I.FTZ.U32.TRUNC.NTZ R177, R176 ;  /* 0x000000b000b17305 */ /* 0x000e62000021f000 */
[----:B------:R-:W-:Y:S04]  /*1e050*/  LOP3.LUT R170, R170, R173, RZ, 0x3c, !PT ;  /* 0x000000adaaaa7212 */ /* 0x000fe800078e3cff */
        /* <DEDUP_REMOVED lines=49> */
.L_x_2713:
[----:B------:R-:W-:Y:S02]  /*1e370*/  ULDC.64 UR4, c[0x0][0x118] ;  /* 0x0000460000047ab9 */ /* 0x000fe40000000a00 */
[----:B------:R-:W2:Y:S02]  /*1e380*/  LD.E R172, [R2.64+0x38] ;  /* 0x0000380402ac7980 */ /* 0x000ea4000c101900 */
[----:B--2---:R-:W-:Y:S04]  /*1e390*/  LEA R172, -R172, RZ, 0x6 ;  /* 0x000000ffacac7211 */ /* 0x004fe800078e31ff */
[----:B------:R-:W-:Y:S02]  /*1e3a0*/  SHF.R.S32.HI R171, RZ, 0x1f, R172 ;  /* 0x0000001fffab7819 */ /* 0x000fe400000114ac */
.L_x_2714:
[----:B------:R-:W-:Y:S05]  /*1e3b0*/  BSYNC B0 ;  /* 0x0000000000007941 */ /* 0x000fea0003800000 */
.L_x_2712:
[C---:B------:R-:W-:Y:S01]  /*1e3c0*/  LEA R234, P0, R172.reuse, R234, 0x1 ;  /* 0x000000eaacea7211 */ /* 0x040fe200078008ff */
[----:B------:R-:W-:Y:S03]  /*1e3d0*/  ULDC.64 UR4, c[0x0][0x118] ;  /* 0x0000460000047ab9 */ /* 0x000fe60000000a00 */
[----:B------:R-:W-:Y:S02]  /*1e3e0*/  LEA.HI.X R235, R172, R235, R171, 0x1, P0 ;  /* 0x000000ebaceb7211 */ /* 0x000fe400000f0cab */
[----:B------:R-:W-:Y:S03]  /*1e3f0*/  IADD3 R172, P0, R252, R234, RZ ;  /* 0x000000eafcac7210 */ /* 0x000fe60007f1e0ff */
[----:B------:R-:W-:Y:S01]  /*1e400*/  @!PT LDS RZ, [RZ] ;  /* 0x00000000fffff984 */ /* 0x000fe20000000800 */
[----:B------:R-:W-:Y:S01]  /*1e410*/  @!PT LDS RZ, [RZ] ;  /* 0x00000000fffff984 */ /* 0x000fe20000000800 */
[----:B------:R-:W-:Y:S01]  /*1e420*/  @!PT LDS RZ, [RZ] ;  /* 0x00000000fffff984 */ /* 0x000fe20000000800 */
[----:B------:R1:W-:Y:S02]  /*1e430*/  LDGSTS.E.BYPASS.LTC128B.128 [R241+0x8000], [R234.64] ;  /* 0x08000000eaf17fae */ /* 0x0003e4000b901d44 */
[----:B------:R-:W-:Y:S01]  /*1e440*/  IMAD.X R173, R250, 0x1, R235, P0 ;  /* 0x00000001faad7824 */ /* 0x000fe200000e06eb */
[----:B------:R-:W-:Y:S01]  /*1e450*/  IADD3 R170, P0, R252, R172, RZ ;  /* 0x000000acfcaa7210 */ /* 0x000fe20007f1e0ff */
[----:B------:R1:W-:Y:S04]  /*1e460*/  LDGSTS.E.BYPASS.LTC128B.128 [R241+0xa000], [R234.64+0x80] ;  /* 0x0a000080eaf17fae */ /* 0x0003e8000b901d44 */
[----:B------:R1:W-:Y:S01]  /*1e470*/  LDGSTS.E.BYPASS.LTC128B.128 [R241+0xc000], [R234.64+0x100] ;  /* 0x0c000100eaf17fae */ /* 0x0003e2000b901d44 */
[----:B------:R-:W-:Y:S01]  /*1e480*/  IMAD.X R171, R250, 0x1, R173, P0 ;  /* 0x00000001faab7824 */ /* 0x000fe200000e06ad */
[----:B------:R-:W-:Y:S02]  /*1e490*/  IADD3 R168, P0, R252, R170, RZ ;  /* 0x000000aafca87210 */ /* 0x000fe40007f1e0ff */
[----:B------:R1:W-:Y:S03]  /*1e4a0*/  LDGSTS.E.BYPASS.LTC128B.128 [R241+0xe000], [R234.64+0x180] ;  /* 0x0e000180eaf17fae */ /* 0x0003e6000b901d44 */
[----:B------:R-:W-:Y:S01]  /*1e4b0*/  IMAD.X R169, R250, 0x1, R171, P0 ;  /* 0x00000001faa97824 */ /* 0x000fe200000e06ab */
        /* <DEDUP_REMOVED lines=13> */
.L_x_2711:
[----:B------:R-:W-:Y:S05]  /*1e590*/  BSYNC B1 ;  /* 0x0000000000017941 */ /* 0x000fea0003800000 */
.L_x_2710:
[----:B------:R-:W-:Y:S01]  /*1e5a0*/  ULDC.64 UR4, c[0x0][0x118] ;  /* 0x0000460000047ab9 */ /* 0x000fe20000000a00 */
[----:B------:R-:W-:Y:S01]  /*1e5b0*/  FMNMX.FTZ R164, R4, R165, !PT ;  /* 0x000000a504a47209 */ /* 0x000fe20007810000 */
[----:B------:R2:W3:Y:S01]  /*1e5c0*/  LD.E R166, [R2.64+0xdc] ;  /* 0x0000dc0402a67980 */ /* 0x0004e2000c101900 */
[----:B-1----:R-:W-:Y:S02]  /*1e5d0*/  FMNMX.FTZ R168, R6, R0, !PT ;  /* 0x0000000006a87209 */ /* 0x002fe40007810000 */
        /* <DEDUP_REMOVED lines=10> */
[----:B------:R-:W4:Y:S01]  /*1e680*/  LDL.LU R206, [R1] ;  /* 0x0000000001ce7983 */ /* 0x000f220000300800 */
[----:B------:R-:W-:Y:S03]  /*1e690*/  FMNMX.FTZ R164, R14, R171, !PT ;  /* 0x000000ab0ea47209 */ /* 0x000fe60007810000 */
[----:B------:R-:W-:Y:S01]  /*1e6a0*/  LDSM.16.MT88.4 R180, [R233+0x14800] ;  /* 0x01480000e9b4783b */ /* 0x000fe20000004200 */
[----:B--2---:R-:W-:Y:S02]  /*1e6b0*/  FMNMX.FTZ R2, R16, R169, !PT ;  /* 0x000000a910027209 */ /* 0x004fe40007810000 */
        /* <DEDUP_REMOVED lines=30> */
[----:B--2---:R-:W-:Y:S02]  /*1e8a0*/  FMNMX.FTZ R3, R168, R3, !PT ;  /* 0x00000003a8037209 */ /* 0x004fe40007810000 */
[----:B------:R-:W1:Y:S01]  /*1e8b0*/  LDSM.16.MT88.4 R168, [R233+0x10000] ;  /* 0x01000000e9a8783b */ /* 0x000e620000004200 */
[C---:B---3--:R-:W-:Y:S02]  /*1e8c0*/  FMUL.FTZ R199, R166.reuse, R164 ;  /* 0x000000a4a6c77220 */ /* 0x048fe40000410000 */
[C---:B------:R-:W-:Y:S02]  /*1e8d0*/  FMUL.FTZ R197, R166.reuse, R3 ;  /* 0x00000003a6c57220 */ /* 0x040fe40000410000 */
[----:B------:R-:W-:Y:S01]  /*1e8e0*/  FMUL.FTZ R2, R166, R165 ;  /* 0x000000a5a6027220 */ /* 0x000fe20000410000 */
[----:B------:R-:W-:Y:S01]  /*1e8f0*/  FSEL R199, R199, RZ, P0 ;  /* 0x000000ffc7c77208 */ /* 0x000fe20000000000 */
[C---:B------:R-:W-:Y:S01]  /*1e900*/  FADD.FTZ R165, -R3.reuse, R0 ;  /* 0x0000000003a57221 */ /* 0x040fe20000010100 */
[----:B------:R-:W-:Y:S03]  /*1e910*/  FSETP.NEU.FTZ.AND P0, PT, R3, -INF , PT ;  /* 0xff8000000300780b */ /* 0x000fe60003f1d000 */
[-CC-:B------:R-:W-:Y:S01]  /*1e920*/  FFMA.FTZ R191, R4, R166.reuse, -R199.reuse ;  /* 0x000000a604bf7223 */ /* 0x180fe200000108c7 */
[----:B------:R-:W-:Y:S01]  /*1e930*/  FSEL R197, R197, RZ, P0 ;  /* 0x000000ffc5c57208 */ /* 0x000fe20000000000 */
[-CC-:B------:R-:W-:Y:S01]  /*1e940*/  FFMA.FTZ R190, R8, R166.reuse, -R199.reuse ;  /* 0x000000a608be7223 */ /* 0x180fe200000108c7 */
[----:B------:R-:W2:Y:S01]  /*1e950*/  MUFU.EX2 R2, R2 ;  /* 0x0000000200027308 */ /* 0x000ea20000000800 */
[-C--:B------:R-:W-:Y:S01]  /*1e960*/  FFMA.FTZ R193, R9, R166.reuse, -R199 ;  /* 0x000000a609c17223 */ /* 0x080fe200000108c7 */
[----:B------:R-:W-:Y:S01]  /*1e970*/  ISETP.GT.AND P0, PT, R243, 0x1, PT ;  /* 0x00000001f300780c */ /* 0x000fe20003f04270 */
[-CC-:B------:R-:W-:Y:S02]  /*1e980*/  FFMA.FTZ R188, R6, R166.reuse, -R197.reuse ;  /* 0x000000a606bc7223 */ /* 0x180fe400000108c5 */
[-CC-:B------:R-:W-:Y:S02]  /*1e990*/  FFMA.FTZ R189, R7, R166.reuse, -R197.reuse ;  /* 0x000000a607bd7223 */ /* 0x180fe400000108c5 */
[-CC-:B------:R-:W-:Y:S02]  /*1e9a0*/  FFMA.FTZ R192, R10, R166.reuse, -R197.reuse ;  /* 0x000000a60ac07223 */ /* 0x180fe400000108c5 */
[-C--:B------:R-:W-:Y:S01]  /*1e9b0*/  FFMA.FTZ R195, R11, R166.reuse, -R197 ;  /* 0x000000a60bc37223 */ /* 0x080fe200000108c5 */
[----:B------:R-:W-:Y:S01]  /*1e9c0*/  MUFU.EX2 R191, R191 ;  /* 0x000000bf00bf7308 */ /* 0x000fe20000000800 */
[----:B------:R-:W-:Y:S02]  /*1e9d0*/  FMUL.FTZ R0, R166, R165 ;  /* 0x000000a5a6007220 */ /* 0x000fe40000410000 */
[-CC-:B------:R-:W-:Y:S02]  /*1e9e0*/  FFMA.FTZ R165, R5, R166.reuse, -R199.reuse ;  /* 0x000000a605a57223 */ /* 0x180fe400000108c7 */
[-C--:B------:R-:W-:Y:S02]  /*1e9f0*/  FFMA.FTZ R202, R32, R166.reuse, -R199 ;  /* 0x000000a620ca7223 */ /* 0x080fe400000108c7 */
[-C--:B------:R-:W-:Y:S02]  /*1ea00*/  FFMA.FTZ R204, R34, R166.reuse, -R197 ;  /* 0x000000a622cc7223 */ /* 0x080fe400000108c5 */
[-CC-:B------:R-:W-:Y:S01]  /*1ea10*/  FFMA.FTZ R194, R12, R166.reuse, -R199.reuse ;  /* 0x000000a60cc27223 */ /* 0x180fe200000108c7 */
[----:B------:R-:W3:Y:S01]  /*1ea20*/  MUFU.EX2 R0, R0 ;  /* 0x0000000000007308 */ /* 0x000ee20000000800 */
[-C--:B------:R-:W-:Y:S02]  /*1ea30*/  FFMA.FTZ R201, R13, R166.reuse, -R199 ;  /* 0x000000a60dc97223 */ /* 0x080fe400000108c7 */
[--C-:B------:R-:W-:Y:S02]  /*1ea40*/  FFMA.FTZ R196, R14, R166, -R197.reuse ;  /* 0x000000a60ec47223 */ /* 0x100fe400000108c5 */
        /* <DEDUP_REMOVED lines=17> */
[----:B------:R-:W5:Y:S01]  /*1eb60*/  LDSM.16.MT88.4 R156, [R230+0x10000] ;  /* 0x01000000e69c783b */ /* 0x000f620000004200 */
[----:B--2---:R-:W-:Y:S01]  /*1eb70*/  F2FP.BF16.PACK_AB R160, R165, R191 ;  /* 0x000000bfa5a0723e */ /* 0x004fe200000010ff */
[C---:B------:R-:W-:Y:S02]  /*1eb80*/  FMUL.FTZ R38, R0.reuse, R38 ;  /* 0x0000002600267220 */ /* 0x040fe40000410000 */
[C---:B------:R-:W-:Y:S02]  /*1eb90*/  FMUL.FTZ R39, R0.reuse, R39 ;  /* 0x0000002700277220 */ /* 0x040fe40000410000 */
[C---:B------:R-:W-:Y:S01]  /*1eba0*/  FMUL.FTZ R42, R0.reuse, R42 ;  /* 0x0000002a002a7220 */ /* 0x040fe20000410000 */
[----:B------:R-:W-:Y:S01]  /*1ebb0*/  MUFU.EX2 R190, R190 ;  /* 0x000000be00be7308 */ /* 0x000fe20000000800 */
[C---:B------:R-:W-:Y:S02]  /*1ebc0*/  FMUL.FTZ R43, R0.reuse, R43 ;  /* 0x0000002b002b7220 */ /* 0x040fe40000410000 */
[C---:B------:R-:W-:Y:S02]  /*1ebd0*/  FMUL.FTZ R46, R0.reuse, R46 ;  /* 0x0000002e002e7220 */ /* 0x040fe40000410000 */
[----:B------:R-:W-:Y:S02]  /*1ebe0*/  FMUL.FTZ R47, R0, R47 ;  /* 0x0000002f002f7220 */ /* 0x000fe40000410000 */
[C---:B------:R-:W-:Y:S02]  /*1ebf0*/  FMUL.FTZ R12, R2.reuse, R152 ;  /* 0x00000098020c7220 */ /* 0x040fe40000410000 */
[----:B------:R-:W-:Y:S01]  /*1ec00*/  FMUL.FTZ R13, R2, R153 ;  /* 0x00000099020d7220 */ /* 0x000fe20000410000 */
[----:B------:R-:W2:Y:S01]  /*1ec10*/  MUFU.EX2 R193, R193 ;  /* 0x000000c100c17308 */ /* 0x000ea20000000800 */
        /* <DEDUP_REMOVED lines=43> */
[----:B------:R-:W-:Y:S01]  /*1eed0*/  MUFU.EX2 R204, R204 ;  /* 0x000000cc00cc7308 */ /* 0x000fe20000000800 */
        /* <DEDUP_REMOVED lines=72> */
[C---:B------:R-:W-:Y:S04]  /*1f360*/  FMUL.FTZ R120, R2.reuse, R120 ;  /* 0x0000007802787220 */ /* 0x040fe80000410000 */
[----:B------:R-:W-:Y:S01]  /*1f370*/  FMUL.FTZ R121, R2, R121 ;  /* 0x0000007902797220 */ /* 0x000fe20000410000 */
        /* <DEDUP_REMOVED lines=13> */
[C---:B------:R-:W-:Y:S02]  /*1f450*/  FMUL.FTZ R131, R0.reuse, R131 ;  /* 0x0000008300837220 */ /* 0x040fe40000410000 */
[----:B------:R-:W-:Y:S02]  /*1f460*/  FFMA.FTZ R203, R15, R166, -R197 ;  /* 0x000000a60fcb7223 */ /* 0x000fe400000108c5 */
[----:B------:R-:W-:Y:S02]  /*1f470*/  FMUL.FTZ R15, R0, R155 ;  /* 0x0000009b000f7220 */ /* 0x000fe40000410000 */
[----:B------:R-:W5:Y:S01]  /*1f480*/  LDSM.16.MT88.4 R152, [R230+0x16000] ;  /* 0x01600000e698783b */ /* 0x000f620000004200 */
[C---:B------:R-:W-:Y:S01]  /*1f490*/  HMMA.16816.F32.BF16 R128, R160.reuse, R158, R128 ;  /* 0x0000009ea080723c */ /* 0x040fe20000041880 */
[----:B------:R-:W2:Y:S02]  /*1f4a0*/  MUFU.EX2 R203, R203 ;  /* 0x000000cb00cb7308 */ /* 0x000ea40000000800 */
[C---:B------:R-:W-:Y:S02]  /*1f4b0*/  FMUL.FTZ R132, R2.reuse, R132 ;  /* 0x0000008402847220 */ /* 0x040fe40000410000 */
[----:B------:R-:W-:Y:S02]  /*1f4c0*/  FMUL.FTZ R133, R2, R133 ;  /* 0x0000008502857220 */ /* 0x000fe40000410000 */
[C---:B------:R-:W-:Y:S01]  /*1f4d0*/  FMUL.FTZ R134, R0.reuse, R134 ;  /* 0x0000008600867220 */ /* 0x040fe20000410000 */
[----:B------:R-:W2:Y:S01]  /*1f4e0*/  LDSM.16.MT88.4 R156, [R233+0x10800] ;  /* 0x01080000e99c783b */ /* 0x000ea20000004200 */
[----:B------:R-:W-:Y:S03]  /*1f4f0*/  FMUL.FTZ R135, R0, R135 ;  /* 0x0000008700877220 */ /* 0x000fe60000410000 */
[C---:B------:R-:W-:Y:S02]  /*1f500*/  FMUL.FTZ R136, R2.reuse, R136 ;  /* 0x0000008802887220 */ /* 0x040fe40000410000 */
[----:B------:R-:W-:Y:S02]  /*1f510*/  FMUL.FTZ R137, R2, R137 ;  /* 0x0000008902897220 */ /* 0x000fe40000410000 */
        /* <DEDUP_REMOVED lines=9> */
[C---:B---3--:R-:W-:Y:S04]  /*1f5b0*/  HMMA.16816.F32.BF16 R136, R160.reuse, R172, R136 ;  /* 0x000000aca088723c */ /* 0x048fe80000041888 */
[----:B------:R-:W-:Y:S02]  /*1f5c0*/  FFMA.FTZ R207, R19, R166, -R197 ;  /* 0x000000a613cf7223 */ /* 0x000fe400000108c5 */
[C---:B------:R-:W-:Y:S01]  /*1f5d0*/  FMUL.FTZ R140, R2.reuse, R140 ;  /* 0x0000008c028c7220 */ /* 0x040fe20000410000 */
[----:B------:R-:W3:Y:S01]  /*1f5e0*/  MUFU.EX2 R205, R205 ;  /* 0x000000cd00cd7308 */ /* 0x000ee20000000800 */
[----:B------:R-:W-:Y:S04]  /*1f5f0*/  FMUL.FTZ R141, R2, R141 ;  /* 0x0000008d028d7220 */ /* 0x000fe80000410000 */
[C---:B------:R-:W-:Y:S02]  /*1f600*/  FMUL.FTZ R142, R0.reuse, R142 ;  /* 0x0000008e008e7220 */ /* 0x040fe40000410000 */
[----:B------:R-:W-:Y:S02]  /*1f610*/  FMUL.FTZ R143, R0, R143 ;  /* 0x0000008f008f7220 */ /* 0x000fe40000410000 */
[C---:B------:R-:W-:Y:S01]  /*1f620*/  FMUL.FTZ R16, R2.reuse, R148 ;  /* 0x0000009402107220 */ /* 0x040fe20000410000 */
[----:B------:R-:W-:Y:S01]  /*1f630*/  MUFU.EX2 R200, R200 ;  /* 0x000000c800c87308 */ /* 0x000fe20000000800 */
[----:B--2---:R-:W-:Y:S01]  /*1f640*/  F2FP.BF16.PACK_AB R148, R201, R194 ;  /* 0x000000c2c994723e */ /* 0x004fe200000010ff */
[----:B------:R-:W-:Y:S01]  /*1f650*/  FMUL.FTZ R17, R2, R149 ;  /* 0x0000009502117220 */ /* 0x000fe20000410000 */
[----:B------:R-:W-:Y:S01]  /*1f660*/  F2FP.BF16.PACK_AB R149, R203, R196 ;  /* 0x000000c4cb95723e */ /* 0x000fe200000010ff */
[C---:B------:R-:W-:Y:S01]  /*1f670*/  HMMA.16816.F32.BF16 R140, R160.reuse, R174, R140 ;  /* 0x000000aea08c723c */ /* 0x040fe2000004188c */
[----:B------:R-:W2:Y:S02]  /*1f680*/  LDSM.16.MT88.4 R172, [R231+0x10800] ;  /* 0x01080000e7ac783b */ /* 0x000ea40000004200 */
[C---:B------:R-:W-:Y:S02]  /*1f690*/  FMUL.FTZ R18, R0.reuse, R150 ;  /* 0x0000009600127220 */ /* 0x040fe40000410000 */
[----:B------:R-:W-:Y:S01]  /*1f6a0*/  FMUL.FTZ R19, R0, R151 ;  /* 0x0000009700137220 */ /* 0x000fe20000410000 */
[----:B------:R-:W1:Y:S01]  /*1f6b0*/  MUFU.EX2 R207, R207 ;  /* 0x000000cf00cf7308 */ /* 0x000e620000000800 */
[C---:B------:R-:W-:Y:S02]  /*1f6c0*/  FMUL.FTZ R144, R2.reuse, R144 ;  /* 0x0000009002907220 */ /* 0x040fe40000410000 */
[----:B------:R-:W-:Y:S03]  /*1f6d0*/  FMUL.FTZ R145, R2, R145 ;  /* 0x0000009102917220 */ /* 0x000fe60000410000 */
[C---:B-----5:R-:W-:Y:S03]  /*1f6e0*/  HMMA.16816.F32.BF16 R16, R160.reuse, R152, R16 ;  /* 0x00000098a010723c */ /* 0x060fe60000041810 */
[C---:B------:R-:W-:Y:S01]  /*1f6f0*/  FMUL.FTZ R146, R0.reuse, R146 ;  /* 0x0000009200927220 */ /* 0x040fe20000410000 */
[----:B---3--:R-:W-:Y:S01]  /*1f700*/  F2FP.BF16.PACK_AB R150, R205, R198 ;  /* 0x000000c6cd96723e */ /* 0x008fe200000010ff */
[----:B------:R-:W-:Y:S02]  /*1f710*/  FMUL.FTZ R147, R0, R147 ;  /* 0x0000009300937220 */ /* 0x000fe40000410000 */
[----:B----4-:R-:W-:Y:S02]  /*1f720*/  FFMA.FTZ R191, R2, R206, R191 ;  /* 0x000000ce02bf7223 */ /* 0x010fe400000100bf */
[----:B------:R-:W-:Y:S03]  /*1f730*/  FFMA.FTZ R188, R0, R249, R188 ;  /* 0x000000f900bc7223 */ /* 0x000fe600000100bc */
[----:B------:R-:W-:Y:S01]  /*1f740*/  HMMA.16816.F32.BF16 R144, R160, R154, R144 ;  /* 0x0000009aa090723c */ /* 0x000fe20000041890 */
[----:B------:R-:W3:Y:S02]  /*1f750*/  LDSM.16.MT88.4 R152, [R230+0x10800] ;  /* 0x01080000e698783b */ /* 0x000ee40000004200 */
[----:B------:R-:W-:Y:S01]  /*1f760*/  FADD.FTZ R191, R165, R191 ;  /* 0x000000bfa5bf7221 */ /* 0x000fe20000010000 */
[----:B------:R-:W-:Y:S01]  /*1f770*/  IADD3 R0, R243, -0x1, RZ ;  /* 0xfffffffff3007810 */ /* 0x000fe20007ffe0ff */
[----:B------:R-:W-:Y:S01]  /*1f780*/  FADD.FTZ R189, R189, R188 ;  /* 0x000000bcbdbd7221 */ /* 0x000fe20000010000 */
[----:B-1----:R-:W-:Y:S01]  /*1f790*/  F2FP.BF16.PACK_AB R151, R207, R200 ;  /* 0x000000c8cf97723e */ /* 0x002fe200000010ff */
[----:B------:R-:W-:Y:S01]  /*1f7a0*/  FADD.FTZ R190, R190, R191 ;  /* 0x000000bfbebe7221 */ /* 0x000fe20000010000 */
[----:B------:R-:W-:Y:S01]  /*1f7b0*/  MOV R243, R0 ;  /* 0x0000000000f37202 */ /* 0x000fe20000000f00 */
[----:B------:R-:W1:Y:S03]  /*1f7c0*/  LDSM.16.MT88.4 R160, [R233+0x12800] ;  /* 0x01280000e9a0783b */ /* 0x000e660000004200 */
[----:B------:R-:W-:Y:S01]  /*1f7d0*/  FADD.FTZ R193, R193, R190 ;  /* 0x000000bec1c17221 */ /* 0x000fe20000010000 */
[C---:B------:R-:W-:Y:S05]  /*1f7e0*/  HMMA.16816.F32.BF16 R4, R148.reuse, R156, R4 ;  /* 0x0000009c9404723c */ /* 0x040fea0000041804 */
[----:B------:R-:W-:Y:S01]  /*1f7f0*/  FADD.FTZ R194, R194, R193 ;  /* 0x000000c1c2c27221 */ /* 0x000fe20000010000 */
[----:B------:R-:W-:Y:S01]  /*1f800*/  MOV R0, R3 ;  /* 0x0000000300007202 */ /* 0x000fe20000000f00 */
[----:B------:R-:W-:Y:S01]  /*1f810*/  FADD.FTZ R192, R192, R189 ;  /* 0x000000bdc0c07221 */ /* 0x000fe20000010000 */
[C---:B------:R-:W-:Y:S01]  /*1f820*/  HMMA.16816.F32.BF16 R8, R148.reuse, R158, R8 ;  /* 0x0000009e9408723c */ /* 0x040fe20000041808 */
[----:B------:R-:W4:Y:S03]  /*1f830*/  LDSM.16.MT88.4 R156, [R232+0x12800] ;  /* 0x01280000e89c783b */ /* 0x000f260000004200 */
[----:B------:R-:W-:Y:S01]  /*1f840*/  FADD.FTZ R201, R201, R194 ;  /* 0x000000c2c9c97221 */ /* 0x000fe20000010000 */
[----:B------:R-:W-:Y:S01]  /*1f850*/  MOV R165, R164 ;  /* 0x000000a400a57202 */ /* 0x000fe20000000f00 */
[----:B------:R-:W-:Y:S02]  /*1f860*/  FADD.FTZ R195, R195, R192 ;  /* 0x000000c0c3c37221 */ /* 0x000fe40000010000 */
[C---:B------:R-:W-:Y:S04]  /*1f870*/  HMMA.16816.F32.BF16 R36, R148.reuse, R168, R36 ;  /* 0x000000a89424723c */ /* 0x040fe80000041824 */
[----:B------:R-:W-:Y:S02]  /*1f880*/  FADD.FTZ R198, R198, R201 ;  /* 0x000000c9c6c67221 */ /* 0x000fe40000010000 */
[----:B------:R-:W-:Y:S02]  /*1f890*/  FADD.FTZ R196, R196, R195 ;  /* 0x000000c3c4c47221 */ /* 0x000fe40000010000 */
[C---:B------:R-:W-:Y:S01]  /*1f8a0*/  HMMA.16816.F32.BF16 R40, R148.reuse, R170, R40 ;  /* 0x000000aa9428723c */ /* 0x040fe20000041828 */
[----:B------:R-:W5:Y:S03]  /*1f8b0*/  LDSM.16.MT88.4 R168, [R230+0x12800] ;  /* 0x01280000e6a8783b */ /* 0x000f660000004200 */
[----:B------:R-:W-:Y:S02]  /*1f8c0*/  FADD.FTZ R205, R205, R198 ;  /* 0x000000c6cdcd7221 */ /* 0x000fe40000010000 */
[----:B------:R-:W-:Y:S02]  /*1f8d0*/  FADD.FTZ R203, R203, R196 ;  /* 0x000000c4cbcb7221 */ /* 0x000fe40000010000 */
[C---:B--2---:R-:W-:Y:S04]  /*1f8e0*/  HMMA.16816.F32.BF16 R44, R148.reuse, R172, R44 ;  /* 0x000000ac942c723c */ /* 0x044fe8000004182c */
[----:B------:R-:W-:Y:S04]  /*1f8f0*/  FADD.FTZ R200, R200, R203 ;  /* 0x000000cbc8c87221 */ /* 0x000fe80000010000 */
        /* <DEDUP_REMOVED lines=8> */
[----:B------:R-:W-:Y:S07]  /*1f980*/  LDSM.16.MT88.4 R160, [R232+0x16800] ;  /* 0x01680000e8a0783b */ /* 0x000fee0000004200 */
[C---:B----4-:R-:W-:Y:S08]  /*1f990*/  HMMA.16816.F32.BF16 R68, R148.reuse, R156, R68 ;  /* 0x0000009c9444723c */ /* 0x050ff00000041844 */
[C---:B------:R-:W-:Y:S01]  /*1f9a0*/  HMMA.16816.F32.BF16 R72, R148.reuse, R158, R72 ;  /* 0x0000009e9448723c */ /* 0x040fe20000041848 */
[----:B------:R-:W1:Y:S07]  /*1f9b0*/  LDSM.16.MT88.4 R156, [R233+0x16800] ;  /* 0x01680000e99c783b */ /* 0x000e6e0000004200 */
[C---:B------:R-:W-:Y:S08]  /*1f9c0*/  HMMA.16816.F32.BF16 R76, R148.reuse, R176, R76 ;  /* 0x000000b0944c723c */ /* 0x040ff0000004184c */
[C---:B------:R-:W-:Y:S01]  /*1f9d0*/  HMMA.16816.F32.BF16 R80, R148.reuse, R178, R80 ;  /* 0x000000b29450723c */ /* 0x040fe20000041850 */
[----:B------:R-:W-:Y:S07]  /*1f9e0*/  LDSM.16.MT88.4 R176, [R230+0x13000] ;  /* 0x01300000e6b0783b */ /* 0x000fee0000004200 */
[C---:B-----5:R-:W-:Y:S08]  /*1f9f0*/  HMMA.16816.F32.BF16 R84, R148.reuse, R168, R84 ;  /* 0x000000a89454723c */ /* 0x060ff00000041854 */
[C---:B------:R-:W-:Y:S01]  /*1fa00*/  HMMA.16816.F32.BF16 R88, R148.reuse, R170, R88 ;  /* 0x000000aa9458723c */ /* 0x040fe20000041858 */
[----:B------:R-:W4:Y:S07]  /*1fa10*/  LDSM.16.MT88.4 R168, [R231+0x16800] ;  /* 0x01680000e7a8783b */ /* 0x000f2e0000004200 */
        /* <DEDUP_REMOVED lines=8> */
[----:B------:R-:W5:Y:S01]  /*1faa0*/  LDSM.16.MT88.4 R20, [R230+0x16800] ;  /* 0x01680000e614783b */ /* 0x000f620000004200 */
[-CC-:B------:R-:W-:Y:S01]  /*1fab0*/  FFMA.FTZ R184, R24, R166.reuse, -R199.reuse ;  /* 0x000000a618b87223 */ /* 0x180fe200000108c7 */
[C---:B------:R-:W-:Y:S01]  /*1fac0*/  HMMA.16816.F32.BF16 R104, R148.reuse, R186, R104 ;  /* 0x000000ba9468723c */ /* 0x040fe20000041868 */
[----:B------:R-:W1:Y:S03]  /*1fad0*/  MUFU.EX2 R181, R181 ;  /* 0x000000b500b57308 */ /* 0x000e660000000800 */
[-C--:B------:R-:W-:Y:S03]  /*1fae0*/  FFMA.FTZ R185, R25, R166.reuse, -R199 ;  /* 0x000000a619b97223 */ /* 0x080fe600000108c7 */
[-CC-:B------:R-:W-:Y:S01]  /*1faf0*/  FFMA.FTZ R186, R26, R166.reuse, -R197.reuse ;  /* 0x000000a61aba7223 */ /* 0x180fe200000108c5 */
[C---:B--2---:R-:W-:Y:S03]  /*1fb00*/  HMMA.16816.F32.BF16 R108, R148.reuse, R172, R108 ;  /* 0x000000ac946c723c */ /* 0x044fe6000004186c */
[----:B------:R-:W-:Y:S01]  /*1fb10*/  MUFU.EX2 R182, R182 ;  /* 0x000000b600b67308 */ /* 0x000fe20000000800 */
[----:B------:R-:W-:Y:S02]  /*1fb20*/  FFMA.FTZ R187, R27, R166, -R197 ;  /* 0x000000a61bbb7223 */ /* 0x000fe400000108c5 */
[----:B------:R-:W-:Y:S02]  /*1fb30*/  LDSM.16.MT88.4 R24, [R230+0x11000] ;  /* 0x01100000e618783b */ /* 0x000fe40000004200 */
[C---:B------:R-:W-:Y:S05]  /*1fb40*/  HMMA.16816.F32.BF16 R112, R148.reuse, R174, R112 ;  /* 0x000000ae9470723c */ /* 0x040fea0000041870 */
[----:B------:R-:W2:Y:S01]  /*1fb50*/  MUFU.EX2 R183, R183 ;  /* 0x000000b700b77308 */ /* 0x000ea20000000800 */
[----:B------:R-:W-:Y:S02]  /*1fb60*/  LDSM.16.MT88.4 R172, [R233+0x13000] ;  /* 0x01300000e9ac783b */ /* 0x000fe40000004200 */
[C---:B---3--:R-:W-:Y:S07]  /*1fb70*/  HMMA.16816.F32.BF16 R116, R148.reuse, R152, R116 ;  /* 0x000000989474723c */ /* 0x048fee0000041874 */
[----:B------:R-:W-:Y:S01]  /*1fb80*/  MUFU.EX2 R184, R184 ;  /* 0x000000b800b87308 */ /* 0x000fe20000000800 */
[C---:B------:R-:W-:Y:S01]  /*1fb90*/  HMMA.16816.F32.BF16 R120, R148.reuse, R154, R120 ;  /* 0x0000009a9478723c */ /* 0x040fe20000041878 */
[----:B------:R-:W3:Y:S07]  /*1fba0*/  LDSM.16.MT88.4 R152, [R233+0x11000] ;  /* 0x01100000e998783b */ /* 0x000eee0000004200 */
[C---:B-1----:R-:W-:Y:S01]  /*1fbb0*/  HMMA.16816.F32.BF16 R124, R148.reuse, R156, R124 ;  /* 0x0000009c947c723c */ /* 0x042fe2000004187c */
[----:B------:R-:W1:Y:S07]  /*1fbc0*/  MUFU.EX2 R185, R185 ;  /* 0x000000b900b97308 */ /* 0x000e6e0000000800 */
[C---:B------:R-:W-:Y:S01]  /*1fbd0*/  HMMA.16816.F32.BF16 R128, R148.reuse, R158, R128 ;  /* 0x0000009e9480723c */ /* 0x040fe20000041880 */
[----:B------:R-:W1:Y:S02]  /*1fbe0*/  LDSM.16.MT88.4 R156, [R232+0x11000] ;  /* 0x01100000e89c783b */ /* 0x000e640000004200 */
[----:B------:R-:W-:Y:S05]  /*1fbf0*/  MUFU.EX2 R186, R186 ;  /* 0x000000ba00ba7308 */ /* 0x000fea0000000800 */
[C---:B------:R-:W-:Y:S05]  /*1fc00*/  HMMA.16816.F32.BF16 R132, R148.reuse, R160, R132 ;  /* 0x000000a09484723c */ /* 0x040fea0000041884 */
[----:B------:R-:W1:Y:S03]  /*1fc10*/  MUFU.EX2 R187, R187 ;  /* 0x000000bb00bb7308 */ /* 0x000e660000000800 */
[C---:B------:R-:W-:Y:S01]  /*1fc20*/  HMMA.16816.F32.BF16 R12, R148.reuse, R162, R12 ;  /* 0x000000a2940c723c */ /* 0x040fe2000004180c */
[----:B------:R-:W3:Y:S07]  /*1fc30*/  LDSM.16.MT88.4 R160, [R231+0x11000] ;  /* 0x01100000e7a0783b */ /* 0x000eee0000004200 */
[C---:B----4-:R-:W-:Y:S08]  /*1fc40*/  HMMA.16816.F32.BF16 R136, R148.reuse, R168, R136 ;  /* 0x000000a89488723c */ /* 0x050ff00000041888 */
[C---:B------:R-:W-:Y:S01]  /*1fc50*/  HMMA.16816.F32.BF16 R140, R148.reuse, R170, R140 ;  /* 0x000000aa948c723c */ /* 0x040fe2000004188c */
[----:B------:R-:W4:Y:S07]  /*1fc60*/  LDSM.16.MT88.4 R168, [R232+0x13000] ;  /* 0x01300000e8a8783b */ /* 0x000f2e0000004200 */
[C---:B-----5:R-:W-:Y:S07]  /*1fc70*/  HMMA.16816.F32.BF16 R16, R148.reuse, R20, R16 ;  /* 0x000000149410723c */ /* 0x060fee0000041810 */
[----:B------:R-:W-:Y:S01]  /*1fc80*/  F2FP.BF16.PACK_AB R20, R181, R180 ;  /* 0x000000b4b514723e */ /* 0x000fe200000010ff */
[----:B------:R-:W-:Y:S01]  /*1fc90*/  HMMA.16816.F32.BF16 R144, R148, R22, R144 ;  /* 0x000000169490723c */ /* 0x000fe20000041890 */
[----:B------:R-:W5:Y:S03]  /*1fca0*/  LDSM.16.MT88.4 R148, [R231+0x13000] ;  /* 0x01300000e794783b */ /* 0x000f660000004200 */
[----:B--2---:R-:W-:Y:S01]  /*1fcb0*/  F2FP.BF16.PACK_AB R21, R183, R182 ;  /* 0x000000b6b715723e */ /* 0x004fe200000010ff */
[----:B------:R-:W-:Y:S02]  /*1fcc0*/  FADD.FTZ R180, R180, R205 ;  /* 0x000000cdb4b47221 */ /* 0x000fe40000010000 */
[----:B-1----:R-:W-:Y:S01]  /*1fcd0*/  F2FP.BF16.PACK_AB R22, R185, R184 ;  /* 0x000000b8b916723e */ /* 0x002fe200000010ff */
[----:B------:R-:W-:Y:S01]  /*1fce0*/  FADD.FTZ R182, R182, R207 ;  /* 0x000000cfb6b67221 */ /* 0x000fe20000010000 */
[----:B------:R-:W-:Y:S03]  /*1fcf0*/  F2FP.BF16.PACK_AB R23, R187, R186 ;  /* 0x000000babb17723e */ /* 0x000fe600000010ff */
[----:B------:R-:W-:Y:S02]  /*1fd00*/  FADD.FTZ R181, R181, R180 ;  /* 0x000000b4b5b57221 */ /* 0x000fe40000010000 */
[----:B------:R-:W-:Y:S02]  /*1fd10*/  FADD.FTZ R183, R183, R182 ;  /* 0x000000b6b7b77221 */ /* 0x000fe40000010000 */
[C---:B---3--:R-:W-:Y:S05]  /*1fd20*/  HMMA.16816.F32.BF16 R4, R20.reuse, R152, R4 ;  /* 0x000000981404723c */ /* 0x048fea0000041804 */
        /* <DEDUP_REMOVED lines=23> */
[----:B------:R-:W3:Y:S07]  /*1fea0*/  LDSM.16.MT88.4 R148, [R231+0x15000] ;  /* 0x01500000e794783b */ /* 0x000eee0000004200 */
[C---:B------:R-:W-:Y:S07]  /*1feb0*/  HMMA.16816.F32.BF16 R84, R20.reuse, R176, R84 ;  /* 0x000000b01454723c */ /* 0x040fee0000041854 */
[-CC-:B------:R-:W-:Y:S01]  /*1fec0*/  FFMA.FTZ R176, R28, R166.reuse, -R199.reuse ;  /* 0x000000a61cb07223 */ /* 0x180fe200000108c7 */
[C---:B------:R-:W-:Y:S04]  /*1fed0*/  HMMA.16816.F32.BF16 R88, R20.reuse, R178, R88 ;  /* 0x000000b21458723c */ /* 0x040fe80000041858 */
[-CC-:B------:R-:W-:Y:S01]  /*1fee0*/  FFMA.FTZ R177, R29, R166.reuse, -R199.reuse ;  /* 0x000000a61db17223 */ /* 0x180fe200000108c7 */
[----:B------:R-:W-:Y:S01]  /*1fef0*/  MUFU.EX2 R176, R176 ;  /* 0x000000b000b07308 */ /* 0x000fe20000000800 */
[-C--:B------:R-:W-:Y:S02]  /*1ff00*/  FFMA.FTZ R199, R33, R166.reuse, -R199 ;  /* 0x000000a621c77223 */ /* 0x080fe400000108c7 */
[C---:B-1----:R-:W-:Y:S04]  /*1ff10*/  HMMA.16816.F32.BF16 R92, R20.reuse, R152, R92 ;  /* 0x00000098145c723c */ /* 0x042fe8000004185c */
[-CC-:B------:R-:W-:Y:S02]  /*1ff20*/  FFMA.FTZ R178, R30, R166.reuse, -R197.reuse ;  /* 0x000000a61eb27223 */ /* 0x180fe400000108c5 */
[-CC-:B------:R-:W-:Y:S01]  /*1ff30*/  FFMA.FTZ R179, R31, R166.reuse, -R197.reuse ;  /* 0x000000a61fb37223 */ /* 0x180fe200000108c5 */
[----:B------:R-:W-:Y:S01]  /*1ff40*/  MUFU.EX2 R199, R199 ;  /* 0x000000c700c77308 */ /* 0x000fe20000000800 */
[C---:B------:R-:W-:Y:S01]  /*1ff50*/  HMMA.16816.F32.BF16 R96, R20.reuse, R154, R96 ;  /* 0x0000009a1460723c */ /* 0x040fe20000041860 */
[----:B------:R-:W1:Y:S03]  /*1ff60*/  LDSM.16.MT88.4 R28, [R233+0x17000] ;  /* 0x01700000e91c783b */ /* 0x000e660000004200 */
[----:B------:R-:W-:Y:S04]  /*1ff70*/  FFMA.FTZ R197, R35, R166, -R197 ;  /* 0x000000a623c57223 */ /* 0x000fe800000108c5 */
[C---:B--2---:R-:W-:Y:S01]  /*1ff80*/  HMMA.16816.F32.BF16 R100, R20.reuse, R24, R100 ;  /* 0x000000181464723c */ /* 0x044fe20000041864 */
[----:B------:R-:W2:Y:S01]  /*1ff90*/  LDSM.16.MT88.4 R152, [R232+0x17000] ;  /* 0x01700000e898783b */ /* 0x000ea20000004200 */
[----:B------:R-:W4:Y:S06]  /*1ffa0*/  MUFU.EX2 R177, R177 ;  /* 0x000000b100b17308 */ /* 0x000f2c0000000800 */
[C---:B------:R-:W-:Y:S01]  /*1ffb0*/  HMMA.16816.F32.BF16 R104, R20.reuse, R26, R104 ;  /* 0x0000001a1468723c */ /* 0x040fe20000041868 */
[----:B------:R-:W5:Y:S03]  /*1ffc0*/  LDSM.16.MT88.4 R24, [R230+0x17000] ;  /* 0x01700000e618783b */ /* 0x000f660000004200 */
[----:B------:R-:W-:Y:S04]  /*1ffd0*/  MUFU.EX2 R178, R178 ;  /* 0x000000b200b27308 */ /* 0x000fe80000000800 */
[C---:B---3--:R-:W-:Y:S01]  /*1ffe0*/  HMMA.16816.F32.BF16 R108, R20.reuse, R148, R108 ;  /* 0x00000094146c723c */ /* 0x048fe2000004186c */
[----:B------:R-:W-:Y:S05]  /*1fff0*/  LDSM.16.MT88.4 R32, [R231+0x11800] ;  /* 0x01180000e720783b */ /* 0x000fea0000004200 */
[----:B------:R-:W3:Y:S02]  /*20000*/  MUFU.EX2 R179, R179 ;  /* 0x000000b300b37308 */ /* 0x000ee40000000800 */
[C---:B------:R-:W-:Y:S01]  /*20010*/  HMMA.16816.F32.BF16 R112, R20.reuse, R150, R112 ;  /* 0x000000961470723c */ /* 0x040fe20000041870 */
[----:B------:R-:W3:Y:S07]  /*20020*/  LDSM.16.MT88.4 R148, [R233+0x11800] ;  /* 0x01180000e994783b */ /* 0x000eee0000004200 */
[C---:B------:R-:W-:Y:S01]  /*20030*/  HMMA.16816.F32.BF16 R116, R20.reuse, R156, R116 ;  /* 0x0000009c1474723c */ /* 0x040fe20000041874 */
[----:B------:R-:W2:Y:S07]  /*20040*/  MUFU.EX2 R197, R197 ;  /* 0x000000c500c57308 */ /* 0x000eae0000000800 */
[C---:B------:R-:W-:Y:S08]  /*20050*/  HMMA.16816.F32.BF16 R120, R20.reuse, R158, R120 ;  /* 0x0000009e1478723c */ /* 0x040ff00000041878 */
[C---:B-1----:R-:W-:Y:S08]  /*20060*/  HMMA.16816.F32.BF16 R124, R20.reuse, R28, R124 ;  /* 0x0000001c147c723c */ /* 0x042ff0000004187c */
[C---:B------:R-:W-:Y:S01]  /*20070*/  HMMA.16816.F32.BF16 R128, R20.reuse, R30, R128 ;  /* 0x0000001e1480723c */ /* 0x040fe20000041880 */
[----:B------:R-:W1:Y:S07]  /*20080*/  LDSM.16.MT88.4 R28, [R230+0x11800] ;  /* 0x01180000e61c783b */ /* 0x000e6e0000004200 */
[C---:B--2---:R-:W-:Y:S08]  /*20090*/  HMMA.16816.F32.BF16 R132, R20.reuse, R152, R132 ;  /* 0x000000981484723c */ /* 0x044ff00000041884 */
[C---:B------:R-:W-:Y:S01]  /*200a0*/  HMMA.16816.F32.BF16 R12, R20.reuse, R154, R12 ;  /* 0x0000009a140c723c */ /* 0x040fe2000004180c */
[----:B------:R-:W-:Y:S07]  /*200b0*/  LDSM.16.MT88.4 R152, [R233+0x15800] ;  /* 0x01580000e998783b */ /* 0x000fee0000004200 */
[C---:B------:R-:W-:Y:S08]  /*200c0*/  HMMA.16816.F32.BF16 R136, R20.reuse, R160, R136 ;  /* 0x000000a01488723c */ /* 0x040ff00000041888 */
[C---:B------:R-:W-:Y:S08]  /*200d0*/  HMMA.16816.F32.BF16 R140, R20.reuse, R162, R140 ;  /* 0x000000a2148c723c */ /* 0x040ff0000004188c */
[C---:B-----5:R-:W-:Y:S08]  /*200e0*/  HMMA.16816.F32.BF16 R16, R20.reuse, R24, R16 ;  /* 0x000000181410723c */ /* 0x060ff00000041810 */
[----:B------:R-:W-:Y:S01]  /*200f0*/  HMMA.16816.F32.BF16 R144, R20, R26, R144 ;  /* 0x0000001a1490723c */ /* 0x000fe20000041890 */
[----:B------:R-:W2:Y:S06]  /*20100*/  LDSM.16.MT88.4 R24, [R233+0x13800] ;  /* 0x01380000e918783b */ /* 0x000eac0000004200 */
[----:B----4-:R-:W-:Y:S01]  /*20110*/  F2FP.BF16.PACK_AB R20, R177, R176 ;  /* 0x000000b0b114723e */ /* 0x010fe200000010ff */
[----:B------:R-:W-:Y:S01]  /*20120*/  FADD.FTZ R176, R176, R185 ;  /* 0x000000b9b0b07221 */ /* 0x000fe20000010000 */
[----:B---3--:R-:W-:Y:S03]  /*20130*/  F2FP.BF16.PACK_AB R21, R179, R178 ;  /* 0x000000b2b315723e */ /* 0x008fe600000010ff */
[----:B------:R-:W-:Y:S01]  /*20140*/  F2FP.BF16.PACK_AB R22, R199, R202 ;  /* 0x000000cac716723e */ /* 0x000fe200000010ff */
[----:B------:R-:W-:Y:S01]  /*20150*/  FADD.FTZ R177, R177, R176 ;  /* 0x000000b0b1b17221 */ /* 0x000fe20000010000 */
[----:B------:R-:W-:Y:S01]  /*20160*/  F2FP.BF16.PACK_AB R23, R197, R204 ;  /* 0x000000ccc517723e */ /* 0x000fe200000010ff */
[----:B------:R-:W-:Y:S02]  /*20170*/  FADD.FTZ R178, R178, R187 ;  /* 0x000000bbb2b27221 */ /* 0x000fe40000010000 */
[----:B------:R-:W-:Y:S02]  /*20180*/  FADD.FTZ R202, R202, R177 ;  /* 0x000000b1caca7221 */ /* 0x000fe40000010000 */
[----:B------:R-:W-:Y:S02]  /*20190*/  FADD.FTZ R179, R179, R178 ;  /* 0x000000b2b3b37221 */ /* 0x000fe40000010000 */
[C---:B------:R-:W-:Y:S01]  /*201a0*/  HMMA.16816.F32.BF16 R160, R20.reuse, R148, R4 ;  /* 0x0000009414a0723c */ /* 0x040fe20000041804 */
[----:B------:R-:W3:Y:S02]  /*201b0*/  LDSM.16.MT88.4 R4, [R232+0x13800] ;  /* 0x01380000e804783b */ /* 0x000ee40000004200 */
[----:B------:R-:W-:Y:S02]  /*201c0*/  FADD.FTZ R2, R199, R202 ;  /* 0x000000cac7027221 */ /* 0x000fe40000010000 */
[----:B------:R-:W-:Y:S03]  /*201d0*/  FADD.FTZ R204, R204, R179 ;  /* 0x000000b3cccc7221 */ /* 0x000fe60000010000 */
[C---:B------:R-:W-:Y:S01]  /*201e0*/  HMMA.16816.F32.BF16 R156, R20.reuse, R150, R8 ;  /* 0x00000096149c723c */ /* 0x040fe20000041808 */
[----:B------:R-:W4:Y:S03]  /*201f0*/  LDSM.16.MT88.4 R8, [R231+0x13800] ;  /* 0x01380000e708783b */ /* 0x000f260000004200 */
[----:B------:R-:W-:Y:S04]  /*20200*/  FADD.FTZ R249, R197, R204 ;  /* 0x000000ccc5f97221 */ /* 0x000fe80000010000 */
[C---:B------:R-:W-:Y:S01]  /*20210*/  HMMA.16816.F32.BF16 R36, R20.reuse, R168, R36 ;  /* 0x000000a81424723c */ /* 0x040fe20000041824 */
[----:B------:R-:W5:Y:S07]  /*20220*/  LDSM.16.MT88.4 R148, [R230+0x13800] ;  /* 0x01380000e694783b */ /* 0x000f6e0000004200 */
[C---:B------:R-:W-:Y:S01]  /*20230*/  HMMA.16816.F32.BF16 R40, R20.reuse, R170, R40 ;  /* 0x000000aa1428723c */ /* 0x040fe20000041828 */
[----:B------:R-:W-:Y:S07]  /*20240*/  LDSM.16.MT88.4 R168, [R230+0x15800] ;  /* 0x01580000e6a8783b */ /* 0x000fee0000004200 */
[C---:B------:R-:W-:Y:S01]  /*20250*/  HMMA.16816.F32.BF16 R44, R20.reuse, R32, R44 ;  /* 0x00000020142c723c */ /* 0x040fe2000004182c */
[----:B------:R-:W-:Y:S07]  /*20260*/  STL [R1], R2 ;  /* 0x0000000201007387 */ /* 0x000fee0000100800 */
        /* <DEDUP_REMOVED lines=31> */
[----:B------:R-:W-:Y:S01]  /*20460*/  HMMA.16816.F32.BF16 R144, R20, R10, R144 ;  /* 0x0000000a1490723c */ /* 0x000fe20000041890 */
[----:B------:R-:W-:-:S07]  /*20470*/  @P0 BRA `(.L_x_2715) ;  /* 0xffffc67000000947 */ /* 0x000fce000383ffff */
.L_x_2706:
        /* <DEDUP_REMOVED lines=12> */
.L_x_2729:
        /* <DEDUP_REMOVED lines=8> */
.L_x_2730:
        /* <DEDUP_REMOVED lines=300> */
[----:B------:R-:W1:Y:S01]  /*21880*/  LD.E.64 R80, [R8.64+0x88] ;  /* 0x0000880408507980 */ /* 0x000e62000c101b00 */
[----:B---3--:R-:W3:Y:S01]  /*21890*/  @P4 MUFU.LG2 R17, R11 ;  /* 0x0000000b00114308 */ /* 0x008ee20000000c00 */
        /* <DEDUP_REMOVED lines=28> */
.L_x_2719:
[----:B------:R-:W-:Y:S02]  /*21a60*/  ULDC.64 UR4, c[0x0][0x118] ;  /* 0x0000460000047ab9 */ /* 0x000fe40000000a00 */
[----:B------:R-:W2:Y:S04]  /*21a70*/  LD.E R2, [R8.64+0x60] ;  /* 0x0000600408027980 */ /* 0x000ea8000c101900 */
[----:B------:R-:W3:Y:S01]  /*21a80*/  LD.E R242, [R8.64+0xb4] ;  /* 0x0000b40408f27980 */ /* 0x000ee2000c101900 */
[----:B--2---:R-:W-:-:S04]  /*21a90*/  IMAD R3, R2, R238, R237 ;  /* 0x000000ee02037224 */ /* 0x004fc800078e02ed */
[----:B---3--:R-:W-:Y:S02]  /*21aa0*/  IMAD R242, R242, R3, RZ ;  /* 0x00000003f2f27224 */ /* 0x008fe400078e02ff */
.L_x_2720:
[----:B------:R-:W-:Y:S05]  /*21ab0*/  BSYNC B0 ;  /* 0x0000000000007941 */ /* 0x000fea0003800000 */
.L_x_2718:
[----:B------:R-:W-:Y:S02]  /*21ac0*/  ULDC.64 UR4, c[0x0][0x118] ;  /* 0x0000460000047ab9 */ /* 0x000fe40000000a00 */
[----:B------:R1:W5:Y:S04]  /*21ad0*/  LD.E.64 R82, [R8.64+0x70] ;  /* 0x0000700408527980 */ /* 0x000368000c101b00 */
[----:B------:R1:W5:Y:S01]  /*21ae0*/  LD.E.64 R84, [R8.64+0xa0] ;  /* 0x0000a00408547980 */ /* 0x000362000c101b00 */
[----:B------:R-:W-:Y:S01]  /*21af0*/  WARPSYNC 0xffffffff ;  /* 0xffffffff00007948 */ /* 0x000fe20003800000 */
[----:B------:R-:W-:Y:S01]  /*21b00*/  SHF.R.S32.HI R11, RZ, 0x1f, R12 ;  /* 0x0000001fff0b7819 */ /* 0x000fe2000001140c */
[----:B------:R-:W-:Y:S01]  /*21b10*/  BSSY B0, `(.L_x_2721) ;  /* 0x000002f000007945 */ /* 0x000fe20003800000 */
[----:B------:R-:W-:Y:S06]  /*21b20*/  BAR.SYNC.DEFER_BLOCKING 0x0 ;  /* 0x0000000000007b1d */ /* 0x000fec0000010000 */
[----:B------:R-:W2:Y:S01]  /*21b30*/  S2R R2, SR_TID.X ;  /* 0x0000000000027919 */ /* 0x000ea20000002100 */
[----:B-1----:R-:W-:-:S02]  /*21b40*/  LOP3.LUT R9, R10, 0xffffffe0, RZ, 0xc0, !PT ;  /* 0xffffffe00a097812 */ /* 0x002fc400078ec0ff */
[----:B------:R-:W-:Y:S01]  /*21b50*/  LEA.HI R10, R11, R12, RZ, 0x2 ;  /* 0x0000000c0b0a7211 */ /* 0x000fe200078f10ff */
[----:B------:R1:W3:Y:S02]  /*21b60*/  LDS.128 R72, [R241] ;  /* 0x00000000f1487984 */ /* 0x0002e40000000c00 */
[----:B------:R-:W-:Y:S01]  /*21b70*/  IMAD.IADD R9, R4, 0x1, -R9 ;  /* 0x0000000104097824 */ /* 0x000fe200078e0a09 */
[----:B------:R-:W-:Y:S01]  /*21b80*/  LOP3.LUT R11, R10, 0xffffffc, RZ, 0xc0, !PT ;  /* 0x0ffffffc0a0b7812 */ /* 0x000fe200078ec0ff */
[----:B------:R1:W4:Y:S01]  /*21b90*/  LDS.128 R68, [R241+0x800] ;  /* 0x00080000f1447984 */ /* 0x0003220000000c00 */
[----:B--2---:R-:W-:-:S03]  /*21ba0*/  SHF.R.S32.HI R3, RZ, 0x1f, R2 ;  /* 0x0000001fff037819 */ /* 0x004fc60000011402 */
[----:B------:R1:W2:Y:S01]  /*21bb0*/  LDS.128 R64, [R241+0x1000] ;  /* 0x00100000f1407984 */ /* 0x0002a20000000c00 */
[----:B------:R-:W-:Y:S02]  /*21bc0*/  LOP3.LUT P0, RZ, R9, 0x3, RZ, 0xc0, !PT ;  /* 0x0000000309ff7812 */ /* 0x000fe4000780c0ff */
[----:B------:R-:W-:Y:S01]  /*21bd0*/  LEA.HI R3, R3, R2, RZ, 0x5 ;  /* 0x0000000203037211 */ /* 0x000fe200078f28ff */
[----:B------:R1:W1:Y:S03]  /*21be0*/  LDS.128 R60, [R241+0x1800] ;  /* 0x00180000f13c7984 */ /* 0x0002660000000c00 */
[----:B------:R-:W-:Y:S01]  /*21bf0*/  LOP3.LUT R3, R3, 0xffffffe0, RZ, 0xc0, !PT ;  /* 0xffffffe003037812 */ /* 0x000fe200078ec0ff */
[----:B------:R1:W1:Y:S04]  /*21c00*/  LDS.128 R56, [R241+0x2000] ;  /* 0x00200000f1387984 */ /* 0x0002680000000c00 */
[----:B------:R1:W1:Y:S01]  /*21c10*/  LDS.128 R52, [R241+0x2800] ;  /* 0x00280000f1347984 */ /* 0x0002620000000c00 */
[----:B------:R-:W-:-:S03]  /*21c20*/  IMAD.IADD R3, R2, 0x1, -R3 ;  /* 0x0000000102037824 */ /* 0x000fc600078e0a03 */
[----:B------:R1:W1:Y:S02]  /*21c30*/  LDS.128 R48, [R241+0x3000] ;  /* 0x00300000f1307984 */ /* 0x0002640000000c00 */
[----:B------:R-:W-:Y:S02]  /*21c40*/  SHF.R.S32.HI R8, RZ, 0x1f, R3 ;  /* 0x0000001fff087819 */ /* 0x000fe40000011403 */
[----:B------:R1:W1:Y:S02]  /*21c50*/  LDS.128 R44, [R241+0x3800] ;  /* 0x00380000f12c7984 */ /* 0x0002640000000c00 */
[----:B------:R-:W-:Y:S01]  /*21c60*/  LEA.HI R8, R8, R3, RZ, 0x2 ;  /* 0x0000000308087211 */ /* 0x000fe200078f10ff */
[----:B------:R-:W-:Y:S01]  /*21c70*/  IMAD.IADD R3, R12, 0x1, -R11 ;  /* 0x000000010c037824 */ /* 0x000fe200078e0a0b */
[----:B------:R1:W1:Y:S02]  /*21c80*/  LDS.128 R40, [R241+0x4000] ;  /* 0x00400000f1287984 */ /* 0x0002640000000c00 */
[----:B------:R-:W-:-:S02]  /*21c90*/  SHF.R.S32.HI R8, RZ, 0x2, R8 ;  /* 0x00000002ff087819 */ /* 0x000fc40000011408 */
[----:B------:R1:W1:Y:S03]  /*21ca0*/  LDS.128 R36, [R241+0x4800] ;  /* 0x00480000f1247984 */ /* 0x0002660000000c00 */
[----:B------:R-:W-:Y:S01]  /*21cb0*/  IMAD R3, R3, 0x10, R8 ;  /* 0x0000001003037824 */ /* 0x000fe200078e0208 */
        /* <DEDUP_REMOVED lines=20> */
.L_x_2722:
[----:B--234-:R-:W-:Y:S05]  /*21e00*/  BSYNC B0 ;  /* 0x0000000000007941 */ /* 0x01cfea0003800000 */
.L_x_2721:
[----:B------:R-:W-:Y:S01]  /*21e10*/  LEA.HI R3, R5, R4, RZ, 0x3 ;  /* 0x0000000405037211 */ /* 0x000fe200078f18ff */
[----:B------:R-:W-:Y:S01]  /*21e20*/  IMAD.SHL.U32 R239, R239, 0x40, RZ ;  /* 0x00000040efef7824 */ /* 0x000fe200078e00ff */
[----:B------:R-:W-:Y:S02]  /*21e30*/  BSSY B0, `(.L_x_2723) ;  /* 0x0000023000007945 */ /* 0x000fe40003800000 */
[----:B------:R-:W-:Y:S01]  /*21e40*/  LOP3.LUT R3, R3, 0xfffffff8, RZ, 0xc0, !PT ;  /* 0xfffffff803037812 */ /* 0x000fe200078ec0ff */
[----:B------:R-:W-:-:S04]  /*21e50*/  IMAD R5, R81, R239, RZ ;  /* 0x000000ef51057224 */ /* 0x000fc800078e02ff */
[----:B------:R-:W-:Y:S01]  /*21e60*/  IMAD.IADD R3, R4, 0x1, -R3 ;  /* 0x0000000104037824 */ /* 0x000fe200078e0a03 */
[----:B------:R-:W-:-:S03]  /*21e70*/  SHF.R.S32.HI R4, RZ, 0x1f, R239 ;  /* 0x0000001fff047819 */ /* 0x000fc600000114ef */
[----:B------:R-:W-:Y:S01]  /*21e80*/  IMAD.SHL.U32 R8, R3, 0x8, RZ ;  /* 0x0000000803087824 */ /* 0x000fe200078e00ff */
[----:B------:R-:W-:Y:S01]  /*21e90*/  SHF.R.S32.HI R3, RZ, 0x1f, R2 ;  /* 0x0000001fff037819 */ /* 0x000fe20000011402 */
[----:B------:R-:W-:-:S03]  /*21ea0*/  IMAD R5, R80, R4, R5 ;  /* 0x0000000450057224 */ /* 0x000fc600078e0205 */
[----:B------:R-:W-:Y:S02]  /*21eb0*/  SHF.R.S32.HI R9, RZ, 0x1f, R8 ;  /* 0x0000001fff097819 */ /* 0x000fe40000011408 */
[----:B------:R-:W-:-:S03]  /*21ec0*/  LEA.HI R3, R3, R2, RZ, 0x3 ;  /* 0x0000000203037211 */ /* 0x000fc600078f18ff */
[----:B------:R-:W-:Y:S01]  /*21ed0*/  IMAD.WIDE.U32 R8, R80, R239, R8 ;  /* 0x000000ef50087225 */ /* 0x000fe200078e0008 */
[----:B------:R-:W-:-:S03]  /*21ee0*/  SHF.R.S32.HI R3, RZ, 0x3, R3 ;  /* 0x00000003ff037819 */ /* 0x000fc60000011403 */
[----:B------:R-:W-:Y:S01]  /*21ef0*/  IMAD.IADD R239, R240, 0x1, -R239 ;  /* 0x00000001f0ef7824 */ /* 0x000fe200078e0aef */
[----:B------:R-:W-:-:S04]  /*21f00*/  IADD3 R6, P0, R6, R8, RZ ;  /* 0x0000000806067210 */ /* 0x000fc80007f1e0ff */
[----:B------:R-:W-:Y:S01]  /*21f10*/  IADD3.X R7, R0, R9, R5, P0, !PT ;  /* 0x0000000900077210 */ /* 0x000fe200007fe405 */
[----:B------:R-:W-:Y:S01]  /*21f20*/  IMAD R5, R15, R237, RZ ;  /* 0x000000ed0f057224 */ /* 0x000fe200078e02ff */
[----:B------:R-:W-:Y:S02]  /*21f30*/  ISETP.GE.AND P0, PT, R3, R239, PT ;  /* 0x000000ef0300720c */ /* 0x000fe40003f06270 */
[----:B------:R-:W-:-:S05]  /*21f40*/  SHF.R.S32.HI R0, RZ, 0x1f, R237 ;  /* 0x0000001fff007819 */ /* 0x000fca00000114ed */
[C---:B------:R-:W-:Y:S01]  /*21f50*/  IMAD R0, R14.reuse, R0, R5 ;  /* 0x000000000e007224 */ /* 0x040fe200078e0205 */
[----:B------:R-:W-:Y:S01]  /*21f60*/  SHF.R.S32.HI R5, RZ, 0x1f, R3 ;  /* 0x0000001fff057819 */ /* 0x000fe20000011403 */
[----:B------:R-:W-:-:S04]  /*21f70*/  IMAD.WIDE.U32 R14, R14, R237, R6 ;  /* 0x000000ed0e0e7225 */ /* 0x000fc800078e0006 */
[----:B------:R-:W-:Y:S01]  /*21f80*/  IMAD.IADD R11, R15, 0x1, R0 ;  /* 0x000000010f0b7824 */ /* 0x000fe200078e0200 */
[----:B------:R-:W-:Y:S05]  /*21f90*/  @P0 BRA `(.L_x_2724) ;  /* 0x000000c000000947 */ /* 0x000fea0003800000 */
[----:B------:R-:W-:Y:S01]  /*21fa0*/  MOV R10, R14 ;  /* 0x0000000e000a7202 */ /* 0x000fe20000000f00 */
[----:B------:R-:W-:Y:S01]  /*21fb0*/  IMAD R0, R81, R3, RZ ;  /* 0x0000000351007224 */ /* 0x000fe200078e02ff */
[----:B------:R-:W-:-:S03]  /*21fc0*/  ULDC.64 UR4, c[0x0][0x118] ;  /* 0x0000460000047ab9 */ /* 0x000fc60000000a00 */
[----:B------:R-:W-:-:S04]  /*21fd0*/  IMAD.WIDE.U32 R6, R3, R80, R10 ;  /* 0x0000005003067225 */ /* 0x000fc800078e000a */
[----:B------:R-:W-:Y:S01]  /*21fe0*/  IMAD R0, R80, R5, R0 ;  /* 0x0000000550007224 */ /* 0x000fe200078e0200 */
[----:B-----5:R-:W-:-:S04]  /*21ff0*/  LEA R8, P0, R6, R82, 0x1 ;  /* 0x0000005206087211 */ /* 0x020fc800078008ff */
[----:B------:R-:W-:-:S04]  /*22000*/  IADD3 R7, R7, R0, RZ ;  /* 0x0000000007077210 */ /* 0x000fc80007ffe0ff */
[----:B------:R-:W-:-:S05]  /*22010*/  LEA.HI.X R9, R6, R83, R7, 0x1, P0 ;  /* 0x0000005306097211 */ /* 0x000fca00000f0c07 */
[----:B------:R2:W-:Y:S04]  /*22020*/  ST.E.128 [R8.64], R72 ;  /* 0x0000004808007985 */ /* 0x0005e8000c101d04 */
[----:B-1----:R2:W-:Y:S04]  /*22030*/  ST.E.128 [R8.64+0x80], R56 ;  /* 0x0000803808007985 */ /* 0x0025e8000c101d04 */
[----:B------:R2:W-:Y:S04]  /*22040*/  ST.E.128 [R8.64+0x100], R40 ;  /* 0x0001002808007985 */ /* 0x0005e8000c101d04 */
[----:B------:R2:W-:Y:S02]  /*22050*/  ST.E.128 [R8.64+0x180], R24 ;  /* 0x0001801808007985 */ /* 0x0005e4000c101d04 */
.L_x_2724:
[----:B------:R-:W-:Y:S05]  /*22060*/  BSYNC B0 ;  /* 0x0000000000007941 */ /* 0x000fea0003800000 */
.L_x_2723:
[----:B------:R-:W-:Y:S01]  /*22070*/  IADD3 R0, R3, 0x10, RZ ;  /* 0x0000001003007810 */ /* 0x000fe20007ffe0ff */
[----:B------:R-:W-:Y:S03]  /*22080*/  BSSY B0, `(.L_x_2725) ;  /* 0x0000012000007945 */ /* 0x000fe60003800000 */
[----:B------:R-:W-:-:S13]  /*22090*/  ISETP.GE.AND P0, PT, R0, R239, PT ;  /* 0x000000ef0000720c */ /* 0x000fda0003f06270 */
[----:B------:R-:W-:Y:S05]  /*220a0*/  @P0 BRA `(.L_x_2726) ;  /* 0x000000f000000947 */ /* 0x000fea0003800000 */
[----:B--2---:R-:W-:Y:S01]  /*220b0*/  IADD3 R9, P0, R3, 0x10, RZ ;  /* 0x0000001003097810 */ /* 0x004fe20007f1e0ff */
[----:B------:R-:W-:Y:S01]  /*220c0*/  IMAD.MOV.U32 R12, RZ, RZ, R14 ;  /* 0x000000ffff0c7224 */ /* 0x000fe200078e000e */
[----:B------:R-:W-:Y:S01]  /*220d0*/  MOV R13, R11 ;  /* 0x0000000b000d7202 */ /* 0x000fe20000000f00 */
[----:B------:R-:W-:Y:S02]  /*220e0*/  ULDC.64 UR4, c[0x0][0x118] ;  /* 0x0000460000047ab9 */ /* 0x000fe40000000a00 */
[----:B------:R-:W-:Y:S02]  /*220f0*/  IMAD.X R7, RZ, RZ, R5, P0 ;  /* 0x000000ffff077224 */ /* 0x000fe400000e0605 */
[----:B------:R-:W-:-:S04]  /*22100*/  IMAD.WIDE.U32 R12, R80, R9, R12 ;  /* 0x00000009500c7225 */ /* 0x000fc800078e000c */
[----:B------:R-:W-:Y:S01]  /*22110*/  IMAD R7, R7, R80, RZ ;  /* 0x0000005007077224 */ /* 0x000fe200078e02ff */
[----:B-----5:R-:W-:-:S03]  /*22120*/  LEA R6, P0, R12, R82, 0x1 ;  /* 0x000000520c067211 */ /* 0x020fc600078008ff */
[----:B------:R-:W-:-:S05]  /*22130*/  IMAD R7, R81, R9, R7 ;  /* 0x0000000951077224 */ /* 0x000fca00078e0207 */
[----:B------:R-:W-:-:S04]  /*22140*/  IADD3 R7, R13, R7, RZ ;  /* 0x000000070d077210 */ /* 0x000fc80007ffe0ff */
[----:B------:R-:W-:-:S05]  /*22150*/  LEA.HI.X R7, R12, R83, R7, 0x1, P0 ;  /* 0x000000530c077211 */ /* 0x000fca00000f0c07 */
[----:B------:R2:W-:Y:S04]  /*22160*/  ST.E.128 [R6.64], R68 ;  /* 0x0000004406007985 */ /* 0x0005e8000c101d04 */
[----:B-1----:R2:W-:Y:S04]  /*22170*/  ST.E.128 [R6.64+0x80], R52 ;  /* 0x0000803406007985 */ /* 0x0025e8000c101d04 */
[----:B------:R2:W-:Y:S04]  /*22180*/  ST.E.128 [R6.64+0x100], R36 ;  /* 0x0001002406007985 */ /* 0x0005e8000c101d04 */
[----:B------:R2:W-:Y:S02]  /*22190*/  ST.E.128 [R6.64+0x180], R20 ;  /* 0x0001801406007985 */ /* 0x0005e4000c101d04 */
.L_x_2726:
[----:B------:R-:W-:Y:S05]  /*221a0*/  BSYNC B0 ;  /* 0x0000000000007941 */ /* 0x000fea0003800000 */
.L_x_2725:
        /* <DEDUP_REMOVED lines=19> */
.L_x_2728:
[----:B------:R-:W-:Y:S05]  /*222e0*/  BSYNC B0 ;  /* 0x0000000000007941 */ /* 0x000fea0003800000 */
.L_x_2727:
[----:B------:R-:W-:Y:S01]  /*222f0*/  IADD3 R0, R3, 0x30, RZ ;  /* 0x0000003003007810 */ /* 0x000fe20007ffe0ff */
[----:B------:R-:W-:-:S03]  /*22300*/  IMAD.MOV.U32 R237, RZ, RZ, 0x0 ;  /* 0x00000000ffed7424 */ /* 0x000fc600078e00ff */
[----:B------:R-:W-:-:S13]  /*22310*/  ISETP.GE.AND P0, PT, R0, R239, PT ;  /* 0x000000ef0000720c */ /* 0x000fda0003f06270 */
[----:B------:R-:W-:Y:S05]  /*22320*/  @P0 RET.REL.NODEC R236 `(_ZN5flash24flash_fwd_splitkv_kernelI23Flash_fwd_kernel_traitsILi256ELi64ELi64ELi4ELb0ELb0EN7cutlass10bfloat16_tE19Flash_kernel_traitsILi256ELi64ELi64ELi4ES3_EELb1ELb0ELb0ELb0ELb1ELb0ELb0ELb1EEEvNS_16Flash_fwd_paramsE) ;  /* 0xfffddcd0ec000950 */ /* 0x000fea0003c3ffff */
[----:B------:R-:W-:Y:S01]  /*22330*/  IADD3 R3, P0, R3, 0x30, RZ ;  /* 0x0000003003037810 */ /* 0x000fe20007f1e0ff */
[----:B--2---:R-:W-:Y:S01]  /*22340*/  IMAD.MOV.U32 R7, RZ, RZ, R11 ;  /* 0x000000ffff077224 */ /* 0x004fe200078e000b */
[----:B------:R-:W-:Y:S01]  /*22350*/  MOV R6, R14 ;  /* 0x0000000e00067202 */ /* 0x000fe20000000f00 */
[----:B------:R-:W-:Y:S01]  /*22360*/  IMAD.MOV.U32 R237, RZ, RZ, 0x0 ;  /* 0x00000000ffed7424 */ /* 0x000fe200078e00ff */
[----:B------:R-:W-:Y:S01]  /*22370*/  IADD3.X R5, RZ, R5, RZ, P0, !PT ;  /* 0x00000005ff057210 */ /* 0x000fe200007fe4ff */
[----:B------:R-:W-:Y:S02]  /*22380*/  ULDC.64 UR4, c[0x0][0x118] ;  /* 0x0000460000047ab9 */ /* 0x000fe40000000a00 */
[----:B------:R-:W-:-:S04]  /*22390*/  IMAD.WIDE.U32 R6, R80, R3, R6 ;  /* 0x0000000350067225 */ /* 0x000fc800078e0006 */
[----:B------:R-:W-:Y:S01]  /*223a0*/  IMAD R5, R5, R80, RZ ;  /* 0x0000005005057224 */ /* 0x000fe200078e02ff */
[----:B-----5:R-:W-:-:S03]  /*223b0*/  LEA R2, P0, R6, R82, 0x1 ;  /* 0x0000005206027211 */ /* 0x020fc600078008ff */
[----:B------:R-:W-:-:S05]  /*223c0*/  IMAD R5, R81, R3, R5 ;  /* 0x0000000351057224 */ /* 0x000fca00078e0205 */
[----:B------:R-:W-:-:S04]  /*223d0*/  IADD3 R5, R7, R5, RZ ;  /* 0x0000000507057210 */ /* 0x000fc80007ffe0ff */
[----:B------:R-:W-:-:S05]  /*223e0*/  LEA.HI.X R3, R6, R83, R5, 0x1, P0 ;  /* 0x0000005306037211 */ /* 0x000fca00000f0c05 */
[----:B-1----:R1:W-:Y:S04]  /*223f0*/  ST.E.128 [R2.64], R60 ;  /* 0x0000003c02007985 */ /* 0x0023e8000c101d04 */
[----:B------:R1:W-:Y:S04]  /*22400*/  ST.E.128 [R2.64+0x80], R44 ;  /* 0x0000802c02007985 */ /* 0x0003e8000c101d04 */
[----:B------:R1:W-:Y:S04]  /*22410*/  ST.E.128 [R2.64+0x100], R28 ;  /* 0x0001001c02007985 */ /* 0x0003e8000c101d04 */
[----:B------:R1:W-:Y:S01]  /*22420*/  ST.E.128 [R2.64+0x180], R76 ;  /* 0x0001804c02007985 */ /* 0x0003e2000c101d04 */
[----:B------:R-:W-:Y:S05]  /*22430*/  RET.REL.NODEC R236 `(_ZN5flash24flash_fwd_splitkv_kernelI23Flash_fwd_kernel_traitsILi256ELi64ELi64ELi4ELb0ELb0EN7cutlass10bfloat16_tE19Flash_kernel_traitsILi256ELi64ELi64ELi4ES3_EELb1ELb0ELb0ELb0ELb1ELb0ELb0ELb1EEEvNS_16Flash_fwd_paramsE) ;  /* 0xfffddbc0ec007950 */ /* 0x000fea0003c3ffff */
.L_x_2716:
[----:B------:R2:W5:Y:S01]  /*22440*/  LDL R7, [R1] ;  /* 0x0000000001077983 */ /* 0x0005620000100800 */
[----:B------:R-:W-:-:S02]  /*22450*/  MOV R6, 0x2 ;  /* 0x0000000200067802 */ /* 0x000fc40000000f00 */
[----:B------:R-:W-:Y:S02]  /*22460*/  MOV R4, 0x22480 ;  /* 0x0002248000047802 */ /* 0x000fe40000000f00 */
[----:B-12--5:R-:W-:Y:S05]  /*22470*/  CALL.REL.NOINC `($__internal_18_$__cuda_sm70_shflsync_bfly_p) ;  /* 0x000000f000007944 */ /* 0x026fea0003c00000 */
[----:B-12---:R-:W-:Y:S05]  /*22480*/  BRA `(.L_x_2729) ;  /* 0xffffe0b000007947 */ /* 0x006fea000383ffff */
.L_x_2717:
[----:B------:R-:W-:Y:S02]  /*22490*/  MOV R6, 0x1 ;  /* 0x0000000100067802 */ /* 0x000fe40000000f00 */
[----:B------:R-:W-:Y:S02]  /*224a0*/  MOV R4, 0x224c0 ;  /* 0x000224c000047802 */ /* 0x000fe40000000f00 */
[----:B-1---5:R-:W-:Y:S05]  /*224b0*/  CALL.REL.NOINC `($__internal_18_$__cuda_sm70_shflsync_bfly_p) ;  /* 0x000000b000007944 */ /* 0x022fea0003c00000 */
[----:B--2---:R-:W-:Y:S01]  /*224c0*/  FADD.FTZ R11, R7, R6 ;  /* 0x00000006070b7221 */ /* 0x004fe20000010000 */
[----:B-1----:R-:W-:Y:S02]  /*224d0*/  MOV R7, R249 ;  /* 0x000000f900077202 */ /* 0x002fe40000000f00 */
[----:B------:R-:W-:Y:S02]  /*224e0*/  MOV R6, 0x2 ;  /* 0x0000000200067802 */ /* 0x000fe40000000f00 */
[----:B------:R-:W-:Y:S02]  /*224f0*/  MOV R4, 0x22510 ;  /* 0x0002251000047802 */ /* 0x000fe40000000f00 */
[----:B------:R-:W-:Y:S05]  /*22500*/  CALL.REL.NOINC `($__internal_18_$__cuda_sm70_shflsync_bfly_p) ;  /* 0x0000006000007944 */ /* 0x000fea0003c00000 */
[----:B--2---:R-:W-:Y:S01]  /*22510*/  FADD.FTZ R10, R249, R6 ;  /* 0x00000006f90a7221 */ /* 0x004fe20000010000 */
[----:B------:R-:W-:Y:S02]  /*22520*/  MOV R6, 0x1 ;  /* 0x0000000100067802 */ /* 0x000fe40000000f00 */
[----:B------:R-:W-:-:S02]  /*22530*/  MOV R4, 0x22560 ;  /* 0x0002256000047802 */ /* 0x000fc40000000f00 */
[----:B-1----:R-:W-:Y:S02]  /*22540*/  MOV R7, R10 ;  /* 0x0000000a00077202 */ /* 0x002fe40000000f00 */
[----:B------:R-:W-:Y:S05]  /*22550*/  CALL.REL.NOINC `($__internal_18_$__cuda_sm70_shflsync_bfly_p) ;  /* 0x0000001000007944 */ /* 0x000fea0003c00000 */
[----:B-12---:R-:W-:Y:S05]  /*22560*/  BRA `(.L_x_2730) ;  /* 0xffffe05000007947 */ /* 0x006fea000383ffff */
        .weak           $__internal_18_$__cuda_sm70_shflsync_bfly_p
        .type           $__internal_18_$__cuda_sm70_shflsync_bfly_p,@function
        .size           $__internal_18_$__cuda_sm70_shflsync_bfly_p,(.L_x_4883 - $__internal_18_$__cuda_sm70_shflsync_bfly_p)
$__internal_18_$__cuda_sm70_shflsync_bfly_p:
[----:B------:R-:W-:Y:S01]  /*22570*/  MOV R12, R4 ;  /* 0x00000004000c7202 */ /* 0x000fe20000000f00 */
[----:B------:R-:W-:Y:S04]  /*22580*/  WARPSYNC R0 ;  /* 0x0000000000007348 */ /* 0x000fe80003800000 */
[----:B------:R-:W-:Y:S01]  /*22590*/  MOV R13, 0x0 ;  /* 0x00000000000d7802 */ /* 0x000fe20000000f00 */
[----:B------:R1:W2:Y:S03]  /*225a0*/  SHFL.BFLY PT, R6, R7, R6, R5 ;  /* 0x0c00000607067389 */ /* 0x0002a600000e0005 */
[----:B------:R-:W-:Y:S05]  /*225b0*/  RET.REL.NODEC R12 `(_ZN5flash24flash_fwd_splitkv_kernelI23Flash_fwd_kernel_traitsILi256ELi64ELi64ELi4ELb0ELb0EN7cutlass10bfloat16_tE19Flash_kernel_traitsILi256ELi64ELi64ELi4ES3_EELb1ELb0ELb0ELb0ELb1ELb0ELb0ELb1EEEvNS_16Flash_fwd_paramsE) ;  /* 0xfffdda400c007950 */ /* 0x000fea0003c3ffff */
.L_x_2731:
        /* <DEDUP_REMOVED lines=12> */
.L_x_4883:


//--------------------- .text._ZN5flash24flash_fwd_splitkv_kernelI23Flash_fwd_kernel_traitsILi256ELi64ELi64ELi4ELb0ELb0EN7cutlass10bfloat16_tE19Flash_kernel_traitsILi256ELi64ELi64ELi4ES3_EELb1ELb0ELb0ELb0ELb1ELb1ELb0ELb1EEEvNS_16Flash_fwd_paramsE --------------------------
	.section	.text._ZN5flash24flash_fwd_splitkv_kernelI23Flash_fwd_kernel_traitsILi256ELi64ELi64ELi4ELb0ELb0EN7cutlass10bfloat16_tE19Flash_kernel_traitsILi256ELi64ELi64ELi4ES3_EELb1ELb0ELb0ELb0ELb1ELb1ELb0ELb1EEEvNS_16Flash_fwd_paramsE,"ax",@progbits
	.sectioninfo	@"SHI_REGISTERS=255"
	.align	128
        .global         _ZN5flash24flash_fwd_splitkv_kernelI23Flash_fwd_kernel_traitsILi256ELi64ELi64ELi4ELb0ELb0EN7cutlass10bfloat16_tE19Flash_kernel_traitsILi256ELi64ELi64ELi4ES3_EELb1ELb0ELb0ELb0ELb1ELb1ELb0ELb1EEEvNS_16Flash_fwd_paramsE
        .type           _ZN5flash24flash_fwd_splitkv_kernelI23Flash_fwd_kernel_traitsILi256ELi64ELi64ELi4ELb0ELb0EN7cutlass10bfloat16_tE19Flash_kernel_traitsILi256ELi64ELi64ELi4ES3_EELb1ELb0ELb0ELb0ELb1ELb1ELb0ELb1EEEvNS_16Flash_fwd_paramsE,@function
        .size           _ZN5flash24flash_fwd_splitkv_kernelI23Flash_fwd_kernel_traitsILi256ELi64ELi64ELi4ELb0ELb0EN7cutlass10bfloat16_tE19Flash_kernel_traitsILi256ELi64ELi64ELi4ES3_EELb1ELb0ELb0ELb0ELb1ELb1ELb0ELb1EEEvNS_16Flash_fwd_paramsE,(.L_x_4885 - _ZN5flash24flash_fwd_splitkv_kernelI23Flash_fwd_kernel_traitsILi256ELi64ELi64ELi4ELb0ELb0EN7cutlass10bfloat16_tE19Flash_kernel_traitsILi256ELi64ELi64ELi4ES3_EELb1ELb0ELb0ELb0ELb1ELb1ELb0ELb1EEEvNS_16Flash_fwd_paramsE)
        .other          _ZN5flash24flash_fwd_splitkv_kernelI23Flash_fwd_kernel_traitsILi256ELi64ELi64ELi4ELb0ELb0EN7cutlass10bfloat16_tE19Flash_kernel_traitsILi256ELi64ELi64ELi4ES3_EELb1ELb0ELb0ELb0ELb1ELb1ELb0ELb1EEEvNS_16Flash_fwd_paramsE,@"STO_CUDA_ENTRY STV_DEFAULT"
_ZN5flash24flash_fwd_splitkv_kernelI23Flash_fwd_kernel_traitsILi256ELi64ELi64ELi4ELb0ELb0EN7cutlass10bfloat16_tE19Flash_kernel_traitsILi256ELi64ELi64ELi4ES3_EELb1ELb0ELb0ELb0ELb1ELb1ELb0ELb1EEEvNS_16Flash_fwd_paramsE:
.text._ZN5flash24flash_fwd_splitkv_kernelI23Flash_fwd_kernel_traitsILi256ELi64ELi64ELi4ELb0ELb0EN7cutlass10bfloat16_tE19Flash_kernel_traitsILi256ELi64ELi64ELi4ES3_EELb1ELb0ELb0ELb0ELb1ELb1ELb0ELb1EEEvNS_16Flash_fwd_paramsE:
        /* <DEDUP_REMOVED lines=10> */
[----:B-123--:R-:W-:Y:S05]  /*00a0*/  CALL.REL.NOINC `($_ZN5flash24flash_fwd_splitkv_kernelI23Flash_fwd_kernel_traitsILi256ELi64ELi64ELi4ELb0ELb0EN7cutlass10bfloat16_tE19Flash_kernel_traitsILi256ELi64ELi64ELi4ES3_EELb1ELb0ELb0ELb0ELb1ELb1ELb0ELb1EEEvNS_16Flash_fwd_paramsE$_ZN5flash30compute_attn_1rowblock_splitkvI23Flash_fwd_kernel_traitsILi256ELi64ELi64ELi4ELb0ELb0EN7cutlass10bfloat16_tE19Flash_kernel_traitsILi256ELi64ELi64ELi4ES3_EELb1ELb0ELb0ELb0ELb1ELb1ELb0ELb1ENS_16Flash_fwd_paramsEEEvRKT8_iiiii) ;  /* 0x0000002000007944 */ /* 0x00efea0003c00000 */
[----:B------:R-:W-:Y:S05]  /*00b0*/  BSYNC B3 ;  /* 0x0000000000037941 */ /* 0x000fea0003800000 */
.L_x_2732:
[----:B------:R-:W-:Y:S05]  /*00c0*/  EXIT ;  /* 0x000000000000794d */ /* 0x000fea0003800000 */
        .type           $_ZN5flash24flash_fwd_splitkv_kernelI23Flash_fwd_kernel_traitsILi256ELi64ELi64ELi4ELb0ELb0EN7cutlass10bfloat16_tE19Flash_kernel_traitsILi256ELi64ELi64ELi4ES3_EELb1ELb0ELb0ELb0ELb1ELb1ELb0ELb1EEEvNS_16Flash_fwd_paramsE$_ZN5flash30compute_attn_1rowblock_splitkvI23Flash_fwd_kernel_traitsILi256ELi64ELi64ELi4ELb0ELb0EN7cutlass10bfloat16_tE19Flash_kernel_traitsILi256ELi64ELi64ELi4ES3_EELb1ELb0ELb0ELb0ELb1ELb1ELb0ELb1ENS_16Flash_fwd_paramsEEEvRKT8_iiiii,@function
        .size           $_ZN5flash24flash_fwd_splitkv_kernelI23Flash_fwd_kernel_traitsILi256ELi64ELi64ELi4ELb0ELb0EN7cutlass10bfloat16_tE19Flash_kernel_traitsILi256ELi64ELi64ELi4ES3_EELb1ELb0ELb0ELb0ELb1ELb1ELb0ELb1EEEvNS_16Flash_fwd_paramsE$_ZN5flash30compute_attn_1rowblock_splitkvI23Flash_fwd_kernel_traitsILi256ELi64ELi64ELi4ELb0ELb0EN7cutlass10bfloat16_tE19Flash_kernel_traitsILi256ELi64ELi64ELi4ES3_EELb1ELb0ELb0ELb0ELb1ELb1ELb0ELb1ENS_16Flash_fwd_paramsEEEvRKT8_iiiii,($__internal_19_$__cuda_sm70_shflsync_bfly_p - $_ZN5flash24flash_fwd_splitkv_kernelI23Flash_fwd_kernel_traitsILi256ELi64ELi64ELi4ELb0ELb0EN7cutlass10bfloat16_tE19Flash_kernel_traitsILi256ELi64ELi64ELi4ES3_EELb1ELb0ELb0ELb0ELb1ELb1ELb0ELb1EEEvNS_16Flash_fwd_paramsE$_ZN5flash30compute_attn_1rowblock_splitkvI23Flash_fwd_kernel_traitsILi256ELi64ELi64ELi4ELb0ELb0EN7cutlass10bfloat16_tE19Flash_kernel_traitsILi256ELi64ELi64ELi4ES3_EELb1ELb0ELb0ELb0ELb1ELb1ELb0ELb1ENS_16Flash_fwd_paramsEEEvRKT8_iiiii)
$_ZN5flash24flash_fwd_splitkv_kernelI23Flash_fwd_kernel_traitsILi256ELi64ELi64ELi4ELb0ELb0EN7cutlass10bfloat16_tE19Flash_kernel_traitsILi256ELi64ELi64ELi4ES3_EELb1ELb0ELb0ELb0ELb1ELb1ELb0ELb1EEEvNS_16Flash_fwd_paramsE$_ZN5flash30compute_attn_1rowblock_splitkvI23Flash_fwd_kernel_traitsILi256ELi64ELi64ELi4ELb0ELb0EN7cutlass10bfloat16_tE19Flash_kernel_traitsILi256ELi64ELi64ELi4ES3_EELb1ELb0ELb0ELb0ELb1ELb1ELb0ELb1ENS_16Flash_fwd_paramsEEEvRKT8_iiiii:
        /* <DEDUP_REMOVED lines=21> */
.L_x_2734:
[----:B------:R-:W-:Y:S05]  /*0220*/  BSYNC B0 ;  /* 0x0000000000007941 */ /* 0x000fea0003800000 */
.L_x_2733:
        /* <DEDUP_REMOVED lines=17> */
.L_x_2736:
[----:B------:R3:W5:Y:S02]  /*0340*/  LD.E R3, [R28.64+0xb8] ;  /* 0x0000b8061c037980 */ /* 0x000764000c101900 */
.L_x_2737:
[----:B------:R-:W-:Y:S05]  /*0350*/  BSYNC B0 ;  /* 0x0000000000007941 */ /* 0x000fea0003800000 */
.L_x_2735:
        /* <DEDUP_REMOVED lines=10> */
.L_x_2739:
[----:B------:R-:W3:Y:S01]  /*0400*/  LD.E.64 R2, [R28.64+0x108] ;  /* 0x000108061c027980 */ /* 0x000ee2000c101b00 */
[----:B------:R-:W-:Y:S01]  /*0410*/  BSSY B0, `(.L_x_2741) ;  /* 0x0000006000007945 */ /* 0x000fe20003800000 */
[----:B---3--:R-:W-:-:S04]  /*0420*/  ISETP.NE.U32.AND P1, PT, R2, RZ, PT ;  /* 0x000000ff0200720c */ /* 0x008fc80003f25070 */
[----:B------:R-:W-:Y:S01]  /*0430*/  ISETP.NE.AND.EX P1, PT, R3, RZ, PT, P1 ;  /* 0x000000ff0300720c */ /* 0x000fe20003f25310 */
[----:B------:R-:W-:-:S12]  /*0440*/  IMAD.MOV.U32 R3, RZ, RZ, RZ ;  /* 0x000000ffff037224 */ /* 0x000fd800078e00ff */
[----:B------:R-:W-:Y:S05]  /*0450*/  @!P1 BRA `(.L_x_2742) ;  /* 0x0000001000009947 */ /* 0x000fea0003800000 */
[----:B------:R3:W5:Y:S02]  /*0460*/  LD.E R3, [R28.64+0xbc] ;  /* 0x0000bc061c037980 */ /* 0x000764000c101900 */
.L_x_2742:
[----:B------:R-:W-:Y:S05]  /*0470*/  BSYNC B0 ;  /* 0x0000000000007941 */ /* 0x000fea0003800000 */
.L_x_2741:
[----:B-----5:R-:W-:Y:S02]  /*0480*/  IADD3 R52, R70, R3, RZ ;  /* 0x0000000346347210 */ /* 0x020fe40007ffe0ff */
.L_x_2740:
[----:B------:R-:W-:Y:S05]  /*0490*/  BSYNC B1 ;  /* 0x0000000000017941 */ /* 0x000fea0003800000 */
.L_x_2738:
[----:B------:R-:W-:Y:S01]  /*04a0*/  IMAD.SHL.U32 R61, R241, 0x40, RZ ;  /* 0x00000040f13d7824 */ /* 0x000fe200078e00ff */
[----:B------:R-:W-:Y:S01]  /*04b0*/  MOV R2, R238 ;  /* 0x000000ee00027202 */ /* 0x000fe20000000f00 */
[----:B------:R-:W-:-:S03]  /*04c0*/  IMAD.MOV.U32 R3, RZ, RZ, 0x0 ;  /* 0x00000000ff037424 */ /* 0x000fc600078e00ff */
[----:B------:R-:W-:-:S13]  /*04d0*/  ISETP.GT.AND P1, PT, R242, R61, PT ;  /* 0x0000003df200720c */ /* 0x000fda0003f24270 */
[----:B------:R-:W-:Y:S05]  /*04e0*/  @!P1 RET.REL.NODEC R2 `(_ZN5flash24flash_fwd_splitkv_kernelI23Flash_fwd_kernel_traitsILi256ELi64ELi64ELi4ELb0ELb0EN7cutlass10bfloat16_tE19Flash_kernel_traitsILi256ELi64ELi64ELi4ES3_EELb1ELb0ELb0ELb0ELb1ELb1ELb0ELb1EEEvNS_16Flash_fwd_paramsE) ;  /* 0xfffffb1002009950 */ /* 0x000fea0003c3ffff */
        /* <DEDUP_REMOVED lines=72> */
.L_x_2745:
[----:B-1----:R-:W-:Y:S05]  /*0970*/  BSYNC B0 ;  /* 0x0000000000007941 */ /* 0x002fea0003800000 */
.L_x_2744:
        /* <DEDUP_REMOVED lines=18> */
.L_x_2747:
[----:B------:R-:W-:Y:S05]  /*0aa0*/  BSYNC B0 ;  /* 0x0000000000007941 */ /* 0x000fea0003800000 */
.L_x_2746:
        /* <DEDUP_REMOVED lines=18> */
.L_x_2749:
[----:B------:R-:W-:Y:S05]  /*0bd0*/  BSYNC B0 ;  /* 0x0000000000007941 */ /* 0x000fea0003800000 */
.L_x_2748:
        /* <DEDUP_REMOVED lines=17> */
.L_x_2751:
[----:B------:R-:W-:Y:S05]  /*0cf0*/  BSYNC B0 ;  /* 0x0000000000007941 */ /* 0x000fea0003800000 */
.L_x_2750:
        /* <DEDUP_REMOVED lines=16> */
[----:B------:R-:W-:Y:S05]  /*0e00*/  @P4 RET.REL.NODEC R238 `(_ZN5flash24flash_fwd_splitkv_kernelI23Flash_fwd_kernel_traitsILi256ELi64ELi64ELi4ELb0ELb0EN7cutlass10bfloat16_tE19Flash_kernel_traitsILi256ELi64ELi64ELi4ES3_EELb1ELb0ELb0ELb0ELb1ELb1ELb0ELb1EEEvNS_16Flash_fwd_paramsE) ;  /* 0xfffff1f0ee004950 */ /* 0x000fea0003c3ffff */
[----:B-1----:R-:W-:Y:S02]  /*0e10*/  MOV R5, 0x7f800000 ;  /* 0x7f80000000057802 */ /* 0x002fe40000000f00 */
[----:B------:R-:W-:-:S03]  /*0e20*/  MOV R239, 0x0 ;  /* 0x0000000000ef7802 */ /* 0x000fc60000000f00 */
[----:B------:R1:W-:Y:S01]  /*0e30*/  ST.E [R2.64+0xc0], R5 ;  /* 0x0000c00502007985 */ /* 0x0003e2000c101906 */
[----:B------:R-:W-:Y:S05]  /*0e40*/  RET.REL.NODEC R238 `(_ZN5flash24flash_fwd_splitkv_kernelI23Flash_fwd_kernel_traitsILi256ELi64ELi64ELi4ELb0ELb0EN7cutlass10bfloat16_tE19Flash_kernel_traitsILi256ELi64ELi64ELi4ES3_EELb1ELb0ELb0ELb0ELb1ELb1ELb0ELb1EEEvNS_16Flash_fwd_paramsE) ;  /* 0xfffff1b0ee007950 */ /* 0x000fea0003c3ffff */
.L_x_2743:
        /* <DEDUP_REMOVED lines=25> */
[----:B--2---:R-:W2:Y:S04]  /*0fe0*/  LD.E.64 R18, [R28.64+0x20] ;  /* 0x000020061c127980 */ /* 0x004ea8000c101b00 */
        /* <DEDUP_REMOVED lines=8> */
[----:B------:R-:W3:Y:S01]  /*1070*/  F2I.FTZ.U32.TRUNC.NTZ R11, R10 ;  /* 0x0000000a000b7305 */ /* 0x000ee2000021f000 */
[----:B------:R-:W-:Y:S01]  /*1080*/  IABS R0, R2 ;  /* 0x0000000200007213 */ /* 0x000fe20000000000 */
[----:B---3--:R-:W-:Y:S02]  /*1090*/  IMAD.MOV R3, RZ, RZ, -R11 ;  /* 0x000000ffff037224 */ /* 0x008fe400078e0a0b */
[----:B------:R-:W-:Y:S02]  /*10a0*/  IMAD.MOV.U32 R10, RZ, RZ, RZ ;  /* 0x000000ffff0a7224 */ /* 0x000fe400078e00ff */
[----:B-----5:R-:W-:Y:S01]  /*10b0*/  IMAD R8, R3, R4, RZ ;  /* 0x0000000403087224 */ /* 0x020fe200078e02ff */
[----:B------:R-:W-:-:S03]  /*10c0*/  IABS R3, R5 ;  /* 0x0000000500037213 */ /* 0x000fc60000000000 */
[----:B------:R-:W-:Y:S01]  /*10d0*/  IMAD.HI.U32 R8, R11, R8, R10 ;  /* 0x000000080b087227 */ /* 0x000fe200078e000a */
[----:B------:R-:W-:Y:S01]  /*10e0*/  IADD3 R0, RZ, -R0, RZ ;  /* 0x80000000ff007210 */ /* 0x000fe20007ffe0ff */
[----:B------:R-:W3:Y:S04]  /*10f0*/  LD.E.64 R10, [R28.64+0x28] ;  /* 0x000028061c0a7980 */ /* 0x000ee8000c101b00 */
[----:B------:R-:W-:-:S04]  /*1100*/  IMAD.HI.U32 R9, R8, R3, RZ ;  /* 0x0000000308097227 */ /* 0x000fc800078e00ff */
[----:B------:R-:W-:-:S05]  /*1110*/  IMAD R3, R9, R0, R3 ;  /* 0x0000000009037224 */ /* 0x000fca00078e0203 */
[----:B------:R-:W-:Y:S02]  /*1120*/  ISETP.GT.U32.AND P2, PT, R4, R3, PT ;  /* 0x000000030400720c */ /* 0x000fe40003f44070 */
[----:B------:R-:W-:-:S11]  /*1130*/  LOP3.LUT R0, R5, R2, RZ, 0x3c, !PT ;  /* 0x0000000205007212 */ /* 0x000fd600078e3cff */
[----:B------:R-:W-:-:S05]  /*1140*/  @!P2 IMAD.IADD R3, R3, 0x1, -R4 ;  /* 0x000000010303a824 */ /* 0x000fca00078e0a04 */
[----:B------:R-:W-:Y:S02]  /*1150*/  ISETP.GE.U32.AND P3, PT, R3, R4, PT ;  /* 0x000000040300720c */ /* 0x000fe40003f66070 */
[----:B------:R-:W-:Y:S02]  /*1160*/  ISETP.GE.AND P1, PT, R0, RZ, PT ;  /* 0x000000ff0000720c */ /* 0x000fe40003f26270 */
[----:B------:R-:W-:Y:S02]  /*1170*/  @!P2 IADD3 R9, R9, 0x1, RZ ;  /* 0x000000010909a810 */ /* 0x000fe40007ffe0ff */
[----:B------:R-:W-:-:S07]  /*1180*/  ISETP.NE.AND P2, PT, R2, RZ, PT ;  /* 0x000000ff0200720c */ /* 0x000fce0003f45270 */
[----:B------:R-:W-:-:S05]  /*1190*/  @P3 IADD3 R9, R9, 0x1, RZ ;  /* 0x0000000109093810 */ /* 0x000fca0007ffe0ff */
[----:B------:R-:W-:Y:S01]  /*11a0*/  @!P1 IMAD.MOV R9, RZ, RZ, -R9 ;  /* 0x000000ffff099224 */ /* 0x000fe200078e0a09 */
[----:B------:R-:W-:-:S05]  /*11b0*/  @!P2 LOP3.LUT R9, RZ, R2, RZ, 0x33, !PT ;  /* 0x00000002ff09a212 */ /* 0x000fca00078e33ff */
[----:B------:R-:W-:-:S05]  /*11c0*/  IMAD.WIDE R20, R9, 0x4, R246 ;  /* 0x0000000409147825 */ /* 0x000fca00078e02f6 */
[----:B------:R1:W3:Y:S01]  /*11d0*/  LD.E R3, [R20.64] ;  /* 0x0000000614037980 */ /* 0x0002e2000c101900 */
[----:B----4-:R-:W-:-:S04]  /*11e0*/  IABS R8, R6 ;  /* 0x0000000600087213 */ /* 0x010fc80000000000 */
[----:B------:R-:W4:Y:S08]  /*11f0*/  I2F.RP R14, R8 ;  /* 0x00000008000e7306 */ /* 0x000f300000209400 */
[----:B----4-:R-:W4:Y:S02]  /*1200*/  MUFU.RCP R4, R14 ;  /* 0x0000000e00047308 */ /* 0x010f240000001000 */
[----:B----4-:R-:W-:-:S06]  /*1210*/  IADD3 R4, R4, 0xffffffe, RZ ;  /* 0x0ffffffe04047810 */ /* 0x010fcc0007ffe0ff */
[----:B-1----:R-:W1:Y:S01]  /*1220*/  F2I.FTZ.U32.TRUNC.NTZ R21, R4 ;  /* 0x0000000400157305 */ /* 0x002e62000021f000 */
[----:B------:R-:W-:Y:S01]  /*1230*/  IMAD.MOV.U32 R20, RZ, RZ, RZ ;  /* 0x000000ffff147224 */ /* 0x000fe200078e00ff */
[----:B------:R-:W-:Y:S02]  /*1240*/  IABS R7, R6 ;  /* 0x0000000600077213 */ /* 0x000fe40000000000 */
[----:B-1----:R-:W-:-:S05]  /*1250*/  IADD3 R0, RZ, -R21, RZ ;  /* 0x80000015ff007210 */ /* 0x002fca0007ffe0ff */
        /* <DEDUP_REMOVED lines=16> */
[----:B--2---:R-:W-:Y:S01]  /*1360*/  IMAD R8, R167, R2, RZ ;  /* 0x00000002a7087224 */ /* 0x004fe200078e02ff */
[----:B------:R-:W-:-:S04]  /*1370*/  SHF.R.S32.HI R9, RZ, 0x1f, R2 ;  /* 0x0000001fff097819 */ /* 0x000fc80000011402 */
[----:B------:R-:W-:Y:S02]  /*1380*/  @!P1 IMAD.MOV R4, RZ, RZ, -R4 ;  /* 0x000000ffff049224 */ /* 0x000fe400078e0a04 */
[----:B------:R-:W-:Y:S01]  /*1390*/  IMAD R8, R166, R9, R8 ;  /* 0x00000009a6087224 */ /* 0x000fe200078e0208 */
[----:B------:R-:W-:-:S05]  /*13a0*/  @!P2 LOP3.LUT R4, RZ, R6, RZ, 0x33, !PT ;  /* 0x00000006ff04a212 */ /* 0x000fca00078e33ff */
[----:B------:R-:W-:Y:S01]  /*13b0*/  IMAD R6, R13, R4, RZ ;  /* 0x000000040d067224 */ /* 0x000fe200078e02ff */
[----:B---3--:R-:W-:Y:S01]  /*13c0*/  SHF.R.S32.HI R0, RZ, 0x1f, R3 ;  /* 0x0000001fff007819 */ /* 0x008fe20000011403 */
[-C--:B------:R-:W-:Y:S02]  /*13d0*/  IMAD R7, R19, R3.reuse, RZ ;  /* 0x0000000313077224 */ /* 0x080fe400078e02ff */
[----:B------:R-:W-:-:S04]  /*13e0*/  IMAD.WIDE.U32 R14, R18, R3, RZ ;  /* 0x00000003120e7225 */ /* 0x000fc800078e00ff */
[----:B------:R-:W-:-:S05]  /*13f0*/  IMAD R7, R18, R0, R7 ;  /* 0x0000000012077224 */ /* 0x000fca00078e0207 */
[----:B------:R-:W-:Y:S01]  /*1400*/  IADD3 R15, R15, R7, RZ ;  /* 0x000000070f0f7210 */ /* 0x000fe20007ffe0ff */
[----:B------:R-:W-:-:S04]  /*1410*/  IMAD R7, R11, R3, RZ ;  /* 0x000000030b077224 */ /* 0x000fc800078e02ff */
[----:B------:R-:W-:Y:S01]  /*1420*/  IMAD.WIDE.U32 R14, R2, R166, R14 ;  /* 0x000000a6020e7225 */ /* 0x000fe200078e000e */
[----:B------:R-:W-:-:S04]  /*1430*/  SHF.R.S32.HI R11, RZ, 0x1f, R4 ;  /* 0x0000001fff0b7819 */ /* 0x000fc80000011404 */
[----:B------:R-:W-:Y:S01]  /*1440*/  IADD3 R15, R15, R8, RZ ;  /* 0x000000080f0f7210 */ /* 0x000fe20007ffe0ff */
[----:B------:R-:W-:-:S04]  /*1450*/  IMAD.WIDE.U32 R18, R10, R3, RZ ;  /* 0x000000030a127225 */ /* 0x000fc800078e00ff */
[----:B------:R-:W-:Y:S02]  /*1460*/  IMAD R7, R10, R0, R7 ;  /* 0x000000000a077224 */ /* 0x000fe400078e0207 */
[----:B------:R-:W-:Y:S02]  /*1470*/  IMAD R0, R12, R11, R6 ;  /* 0x0000000b0c007224 */ /* 0x000fe400078e0206 */
[----:B------:R-:W-:Y:S01]  /*1480*/  IMAD.WIDE.U32 R14, R4, R12, R14 ;  /* 0x0000000c040e7225 */ /* 0x000fe200078e000e */
[----:B------:R-:W-:-:S03]  /*1490*/  IADD3 R13, R19, R7, RZ ;  /* 0x00000007130d7210 */ /* 0x000fc60007ffe0ff */
[----:B------:R-:W-:Y:S01]  /*14a0*/  IMAD.IADD R7, R15, 0x1, R0 ;  /* 0x000000010f077824 */ /* 0x000fe200078e0200 */
[----:B------:R-:W-:Y:S01]  /*14b0*/  MOV R0, R14 ;  /* 0x0000000e00007202 */ /* 0x000fe20000000f00 */
[----:B------:R-:W-:Y:S01]  /*14c0*/  IMAD.MOV.U32 R6, RZ, RZ, R18 ;  /* 0x000000ffff067224 */ /* 0x000fe200078e0012 */
[----:B------:R-:W-:Y:S05]  /*14d0*/  BRA `(.L_x_2754) ;  /* 0x000004f000007947 */ /* 0x000fea0003800000 */
.L_x_2753:
        /* <DEDUP_REMOVED lines=22> */
[----:B------:R-:W-:Y:S01]  /*1640*/  @!P4 SHF.R.S32.HI R6, RZ, 0x1f, R12 ;  /* 0x0000001fff06c819 */ /* 0x000fe2000001140c */
[----:B----4-:R-:W-:-:S03]  /*1650*/  @!P4 IMAD R5, R167, R12, RZ ;  /* 0x0000000ca705c224 */ /* 0x010fc600078e02ff */
[----:B------:R-:W-:Y:S01]  /*1660*/  ISETP.GT.U32.AND P1, PT, R3, R0, PT ;  /* 0x000000000300720c */ /* 0x000fe20003f24070 */
[----:B------:R-:W-:Y:S02]  /*1670*/  @!P4 IMAD R5, R6, R166, R5 ;  /* 0x000000a60605c224 */ /* 0x000fe400078e0205 */
[----:B------:R-:W-:Y:S01]  /*1680*/  @!P4 IMAD.WIDE.U32 R22, R166, R12, RZ ;  /* 0x0000000ca616c225 */ /* 0x000fe200078e00ff */
[----:B-----5:R-:W-:-:S03]  /*1690*/  @!P4 SHF.R.S32.HI R6, RZ, 0x1f, R8 ;  /* 0x0000001fff06c819 */ /* 0x020fc60000011408 */
[----:B------:R-:W-:Y:S01]  /*16a0*/  @P4 IMAD.IADD R7, R12, 0x1, R13 ;  /* 0x000000010c074824 */ /* 0x000fe200078e020d */
[----:B------:R-:W-:Y:S01]  /*16b0*/  @!P4 IADD3 R23, R23, R5, RZ ;  /* 0x000000051717c210 */ /* 0x000fe20007ffe0ff */
[----:B--2---:R-:W-:-:S04]  /*16c0*/  @!P4 IMAD R5, R21, R8, RZ ;  /* 0x000000081505c224 */ /* 0x004fc800078e02ff */
[----:B------:R-:W-:Y:S01]  /*16d0*/  @!P1 IADD3 R0, R0, -R3, RZ ;  /* 0x8000000300009210 */ /* 0x000fe20007ffe0ff */
[-C--:B------:R-:W-:Y:S02]  /*16e0*/  @P4 IMAD R11, R167, R7.reuse, RZ ;  /* 0x00000007a70b4224 */ /* 0x080fe400078e02ff */
[----:B------:R-:W-:Y:S01]  /*16f0*/  @P4 IMAD.WIDE.U32 R24, R166, R7, RZ ;  /* 0x00000007a6184225 */ /* 0x000fe200078e00ff */
[----:B------:R-:W-:-:S03]  /*1700*/  ISETP.GE.U32.AND P3, PT, R0, R3, PT ;  /* 0x000000030000720c */ /* 0x000fc60003f66070 */
[C---:B------:R-:W-:Y:S02]  /*1710*/  @!P4 IMAD R5, R20.reuse, R6, R5 ;  /* 0x000000061405c224 */ /* 0x040fe400078e0205 */
[----:B------:R-:W-:Y:S01]  /*1720*/  @!P4 IMAD.WIDE.U32 R20, R20, R8, R22 ;  /* 0x000000081414c225 */ /* 0x000fe200078e0016 */
[----:B------:R-:W-:-:S03]  /*1730*/  @P4 MOV R10, R24 ;  /* 0x00000018000a4202 */ /* 0x000fc60000000f00 */
[----:B------:R-:W-:Y:S01]  /*1740*/  @P4 IMAD.IADD R11, R25, 0x1, R11 ;  /* 0x00000001190b4824 */ /* 0x000fe200078e020b */
[----:B------:R-:W-:Y:S01]  /*1750*/  LOP3.LUT R0, R239, R4, RZ, 0x3c, !PT ;  /* 0x00000004ef007212 */ /* 0x000fe200078e3cff */
[----:B------:R-:W-:Y:S01]  /*1760*/  @!P4 IMAD.IADD R11, R21, 0x1, R5 ;  /* 0x00000001150bc824 */ /* 0x000fe200078e0205 */
[----:B------:R-:W-:Y:S02]  /*1770*/  LEA R5, R165, 0xffffffc0, 0x6 ;  /* 0xffffffc0a5057811 */ /* 0x000fe400078e30ff */
[----:B------:R-:W-:Y:S01]  /*1780*/  @!P4 MOV R10, R20 ;  /* 0x00000014000ac202 */ /* 0x000fe20000000f00 */
[----:B------:R-:W-:Y:S01]  /*1790*/  @!P4 IMAD R6, R169, R12, RZ ;  /* 0x0000000ca906c224 */ /* 0x000fe200078e02ff */
[----:B------:R-:W-:Y:S01]  /*17a0*/  @!P4 SHF.R.S32.HI R3, RZ, 0x1f, R12 ;  /* 0x0000001fff03c819 */ /* 0x000fe2000001140c */
[----:B------:R-:W-:Y:S01]  /*17b0*/  IMAD R7, R167, R5, RZ ;  /* 0x00000005a7077224 */ /* 0x000fe200078e02ff */
[----:B------:R-:W-:Y:S02]  /*17c0*/  SHF.R.S32.HI R9, RZ, 0x1f, R5 ;  /* 0x0000001fff097819 */ /* 0x000fe40000011405 */
[----:B------:R-:W-:-:S02]  /*17d0*/  ISETP.GE.AND P2, PT, R0, RZ, PT ;  /* 0x000000ff0000720c */ /* 0x000fc40003f46270 */
[----:B------:R-:W-:Y:S01]  /*17e0*/  @!P1 IADD3 R2, R2, 0x1, RZ ;  /* 0x0000000102029810 */ /* 0x000fe20007ffe0ff */
[----:B------:R-:W-:Y:S01]  /*17f0*/  IMAD.WIDE.U32 R20, R166, R5, R10 ;  /* 0x00000005a6147225 */ /* 0x000fe200078e000a */
[----:B------:R-:W-:Y:S02]  /*1800*/  ISETP.NE.AND P1, PT, R4, RZ, PT ;  /* 0x000000ff0400720c */ /* 0x000fe40003f25270 */
[----:B------:R-:W-:Y:S01]  /*1810*/  @P3 IADD3 R2, R2, 0x1, RZ ;  /* 0x0000000102023810 */ /* 0x000fe20007ffe0ff */
[----:B------:R-:W-:Y:S02]  /*1820*/  @!P4 IMAD R3, R3, R168, R6 ;  /* 0x000000a80303c224 */ /* 0x000fe400078e0206 */
[----:B------:R-:W-:-:S04]  /*1830*/  @!P4 IMAD.WIDE.U32 R10, R168, R12, RZ ;  /* 0x0000000ca80ac225 */ /* 0x000fc800078e00ff */
[----:B------:R-:W-:Y:S02]  /*1840*/  IMAD R7, R9, R166, R7 ;  /* 0x000000a609077224 */ /* 0x000fe400078e0207 */
[----:B------:R-:W-:Y:S01]  /*1850*/  @!P4 IMAD.IADD R11, R11, 0x1, R3 ;  /* 0x000000010b0bc824 */ /* 0x000fe200078e0203 */
[----:B------:R-:W-:Y:S02]  /*1860*/  MOV R3, R2 ;  /* 0x0000000200037202 */ /* 0x000fe40000000f00 */
[----:B------:R-:W-:Y:S01]  /*1870*/  IADD3 R21, R21, R7, RZ ;  /* 0x0000000715157210 */ /* 0x000fe20007ffe0ff */
[----:B------:R-:W-:Y:S01]  /*1880*/  @!P4 IMAD R0, R19, R8, RZ ;  /* 0x000000081300c224 */ /* 0x000fe200078e02ff */
[----:B------:R-:W-:Y:S01]  /*1890*/  @!P4 SHF.R.S32.HI R7, RZ, 0x1f, R8 ;  /* 0x0000001fff07c819 */ /* 0x000fe20000011408 */
[----:B------:R-:W-:Y:S01]  /*18a0*/  @!P2 IMAD.MOV R3, RZ, RZ, -R3 ;  /* 0x000000ffff03a224 */ /* 0x000fe200078e0a03 */
[----:B------:R-:W-:Y:S02]  /*18b0*/  @!P1 LOP3.LUT R3, RZ, R4, RZ, 0x33, !PT ;  /* 0x00000004ff039212 */ /* 0x000fe400078e33ff */
[----:B------:R-:W-:Y:S01]  /*18c0*/  @P4 IADD3 R12, R12, R13, RZ ;  /* 0x0000000d0c0c4210 */ /* 0x000fe20007ffe0ff */
[----:B------:R-:W-:-:S02]  /*18d0*/  @!P4 IMAD R0, R18, R7, R0 ;  /* 0x000000071200c224 */ /* 0x000fc400078e0200 */
[----:B------:R-:W-:Y:S01]  /*18e0*/  @!P4 IMAD.WIDE.U32 R18, R18, R8, R10 ;  /* 0x000000081212c225 */ /* 0x000fe200078e000a */
[----:B------:R-:W-:-:S03]  /*18f0*/  SHF.R.S32.HI R11, RZ, 0x1f, R3 ;  /* 0x0000001fff0b7819 */ /* 0x000fc60000011403 */
[----:B------:R-:W-:Y:S02]  /*1900*/  IMAD R2, R15, R3, RZ ;  /* 0x000000030f027224 */ /* 0x000fe400078e02ff */
        /* <DEDUP_REMOVED lines=12> */
.L_x_2754:
[----:B-1----:R-:W-:Y:S05]  /*19d0*/  BSYNC B0 ;  /* 0x0000000000007941 */ /* 0x002fea0003800000 */
.L_x_2752:
        /* <DEDUP_REMOVED lines=10> */
[----:B------:R-:W-:Y:S02]  /*1a80*/  LOP3.LUT R23, R146, 0xfffffff8, RZ, 0xc0, !PT ;  /* 0xfffffff892177812 */ /* 0x000fe400078ec0ff */
[----:B------:R-:W-:-:S03]  /*1a90*/  SHF.R.S32.HI R146, RZ, 0x3, R146 ;  /* 0x00000003ff927819 */ /* 0x000fc60000011492 */
[----:B------:R-:W-:Y:S02]  /*1aa0*/  IMAD.IADD R62, R54, 0x1, -R23 ;  /* 0x00000001363e7824 */ /* 0x000fe400078e0a17 */
[----:B------:R-:W-:Y:S02]  /*1ab0*/  IMAD R22, R9, R168, RZ ;  /* 0x000000a809167224 */ /* 0x000fe400078e02ff */
[----:B------:R-:W-:Y:S02]  /*1ac0*/  IMAD.SHL.U32 R24, R62, 0x8, RZ ;  /* 0x000000083e187824 */ /* 0x000fe400078e00ff */
[----:B------:R-:W-:Y:S01]  /*1ad0*/  IMAD.SHL.U32 R9, R146, 0x40, RZ ;  /* 0x0000004092097824 */ /* 0x000fe200078e00ff */
[----:B------:R-:W-:Y:S02]  /*1ae0*/  LEA.HI R69, R3, R54, RZ, 0x4 ;  /* 0x0000003603457211 */ /* 0x000fe400078f20ff */
[----:B------:R-:W-:Y:S02]  /*1af0*/  IADD3 R30, P2, R24, R6, RZ ;  /* 0x00000006181e7210 */ /* 0x000fe40007f5e0ff */
[----:B------:R-:W-:-:S02]  /*1b00*/  SHF.R.S32.HI R25, RZ, 0x1f, R24 ;  /* 0x0000001fff197819 */ /* 0x000fc40000011418 */
[----:B------:R-:W-:Y:S01]  /*1b10*/  LOP3.LUT R9, R9, 0x1c0, RZ, 0xc0, !PT ;  /* 0x000001c009097812 */ /* 0x000fe200078ec0ff */
[----:B------:R-:W-:Y:S01]  /*1b20*/  IMAD R6, R17, R4, RZ ;  /* 0x0000000411067224 */ /* 0x000fe200078e02ff */
[----:B------:R-:W-:Y:S01]  /*1b30*/  LOP3.LUT R17, R69, 0xfffffff0, RZ, 0xc0, !PT ;  /* 0xfffffff045117812 */ /* 0x000fe200078ec0ff */
[----:B------:R-:W-:Y:S01]  /*1b40*/  IMAD.X R31, R25, 0x1, R13, P2 ;  /* 0x00000001191f7824 */ /* 0x000fe200010e060d */
[----:B------:R-:W-:Y:S02]  /*1b50*/  LOP3.LUT R142, R9, 0x38, R24, 0xf8, !PT ;  /* 0x00000038098e7812 */ /* 0x000fe400078ef818 */
[----:B------:R-:W-:Y:S02]  /*1b60*/  SHF.R.U32.HI R13, RZ, 0x3, R9 ;  /* 0x00000003ff0d7819 */ /* 0x000fe40000011609 */
[----:B------:R-:W-:Y:S01]  /*1b70*/  LEA.HI R9, R3, R54, RZ, 0x6 ;  /* 0x0000003603097211 */ /* 0x000fe200078f30ff */
[----:B------:R-:W-:Y:S01]  /*1b80*/  IMAD.IADD R17, R54, 0x1, -R17 ;  /* 0x0000000136117824 */ /* 0x000fe200078e0a11 */
[----:B------:R-:W-:Y:S01]  /*1b90*/  LOP3.LUT R142, R142, R13, RZ, 0x3c, !PT ;  /* 0x0000000d8e8e7212 */ /* 0x000fe200078e3cff */
[C---:B------:R-:W-:Y:S01]  /*1ba0*/  IMAD R22, R2.reuse, R169, R22 ;  /* 0x000000a902167224 */ /* 0x040fe200078e0216 */
[----:B------:R-:W-:Y:S01]  /*1bb0*/  SHF.L.U32 R9, R9, 0x3, RZ ;  /* 0x0000000309097819 */ /* 0x000fe200000006ff */
[----:B------:R-:W-:Y:S01]  /*1bc0*/  IMAD.WIDE.U32 R30, R2, R168, R30 ;  /* 0x000000a8021e7225 */ /* 0x000fe200078e001e */
[----:B------:R-:W-:-:S02]  /*1bd0*/  SHF.R.S32.HI R71, RZ, 0x1f, R240 ;  /* 0x0000001fff477819 */ /* 0x000fc400000114f0 */
[----:B------:R-:W-:Y:S02]  /*1be0*/  LOP3.LUT R142, R142, 0xfffffe00, R9, 0xf8, !PT ;  /* 0xfffffe008e8e7812 */ /* 0x000fe400078ef809 */
[----:B------:R-:W-:Y:S01]  /*1bf0*/  SHF.R.S32.HI R10, RZ, 0x1f, R17 ;  /* 0x0000001fff0a7819 */ /* 0x000fe20000011411 */
[----:B------:R-:W-:Y:S02]  /*1c00*/  IMAD.IADD R23, R31, 0x1, R22 ;  /* 0x000000011f177824 */ /* 0x000fe400078e0216 */
[----:B------:R-:W-:Y:S01]  /*1c10*/  IMAD.MOV.U32 R22, RZ, RZ, R30 ;  /* 0x000000ffff167224 */ /* 0x000fe200078e001e */
[----:B------:R-:W-:Y:S01]  /*1c20*/  LEA.HI R65, R10, R17, RZ, 0x3 ;  /* 0x000000110a417211 */ /* 0x000fe200078f18ff */
[-C--:B------:R-:W-:Y:S02]  /*1c30*/  IMAD R6, R11, R16.reuse, R6 ;  /* 0x000000100b067224 */ /* 0x080fe400078e0206 */
[----:B------:R-:W-:Y:S01]  /*1c40*/  IMAD.WIDE.U32 R22, R4, R16, R22 ;  /* 0x0000001004167225 */ /* 0x000fe200078e0016 */
[----:B------:R-:W-:-:S02]  /*1c50*/  LOP3.LUT R68, R65, 0xfffffff8, RZ, 0xc0, !PT ;  /* 0xfffffff841447812 */ /* 0x000fc400078ec0ff */
[----:B------:R-:W-:Y:S02]  /*1c60*/  SHF.R.S32.HI R147, RZ, 0x1f, R146 ;  /* 0x0000001fff937819 */ /* 0x000fe40000011492 */
[----:B------:R-:W-:Y:S01]  /*1c70*/  IADD3 R68, R17, -R68, RZ ;  /* 0x8000004411447210 */ /* 0x000fe20007ffe0ff */
[----:B------:R-:W-:Y:S02]  /*1c80*/  IMAD.IADD R23, R23, 0x1, R6 ;  /* 0x0000000117177824 */ /* 0x000fe400078e0206 */
        /* <DEDUP_REMOVED lines=12> */
[----:B------:R-:W-:Y:S02]  /*1d50*/  @P1 IMAD R13, R153, R244, RZ ;  /* 0x000000f4990d1224 */ /* 0x000fe400078e02ff */
[----:B---3--:R-:W-:-:S04]  /*1d60*/  @!P1 IMAD R2, R27, R240, RZ ;  /* 0x000000f01b029224 */ /* 0x008fc800078e02ff */
[C---:B------:R-:W-:Y:S02]  /*1d70*/  @!P1 IMAD R2, R26.reuse, R71, R2 ;  /* 0x000000471a029224 */ /* 0x040fe400078e0202 */
[----:B------:R-:W-:Y:S01]  /*1d80*/  @!P1 IMAD.WIDE.U32 R26, R26, R240, RZ ;  /* 0x000000f01a1a9225 */ /* 0x000fe200078e00ff */
[----:B------:R-:W-:-:S03]  /*1d90*/  @P1 IADD3 R13, R9, R13, RZ ;  /* 0x0000000d090d1210 */ /* 0x000fc60007ffe0ff */
[----:B------:R-:W-:Y:S02]  /*1da0*/  @!P1 IMAD.MOV.U32 R8, RZ, RZ, R26 ;  /* 0x000000ffff089224 */ /* 0x000fe400078e001a */
[----:B------:R-:W-:Y:S01]  /*1db0*/  @!P1 IMAD.IADD R13, R27, 0x1, R2 ;  /* 0x000000011b0d9824 */ /* 0x000fe200078e0202 */
[----:B------:R-:W-:-:S05]  /*1dc0*/  IADD3 R16, P1, R24, R0, RZ ;  /* 0x0000000018107210 */ /* 0x000fca0007f3e0ff */
[----:B------:R-:W-:Y:S02]  /*1dd0*/  IMAD.X R17, R25, 0x1, R7, P1 ;  /* 0x0000000119117824 */ /* 0x000fe400008e0607 */
[----:B------:R-:W-:Y:S01]  /*1de0*/  IMAD R7, R169, R146, RZ ;  /* 0x00000092a9077224 */ /* 0x000fe200078e02ff */
[----:B------:R-:W-:Y:S01]  /*1df0*/  SHF.R.S32.HI R2, RZ, 0x1f, R239 ;  /* 0x0000001fff027819 */ /* 0x000fe200000114ef */
[----:B------:R-:W-:Y:S02]  /*1e00*/  IMAD R9, R21, R239, RZ ;  /* 0x000000ef15097224 */ /* 0x000fe400078e02ff */
[----:B------:R-:W-:Y:S01]  /*1e10*/  IMAD R0, R147, R168, R7 ;  /* 0x000000a893007224 */ /* 0x000fe200078e0207 */
[----:B------:R-:W-:Y:S01]  /*1e20*/  SHF.R.S32.HI R7, RZ, 0x1f, R70 ;  /* 0x0000001fff077819 */ /* 0x000fe20000011446 */
[----:B------:R-:W-:Y:S01]  /*1e30*/  IMAD R2, R20, R2, R9 ;  /* 0x0000000214027224 */ /* 0x000fe200078e0209 */
[----:B------:R-:W-:Y:S01]  /*1e40*/  IADD3 R26, P2, R24, R8, RZ ;  /* 0x00000008181a7210 */ /* 0x000fe20007f5e0ff */
[----:B------:R-:W-:Y:S01]  /*1e50*/  IMAD.WIDE.U32 R16, R146, R166, R16 ;  /* 0x000000a692107225 */ /* 0x000fe200078e0010 */
[----:B------:R-:W-:-:S03]  /*1e60*/  LEA.HI R82, R7, R70, RZ, 0x6 ;  /* 0x0000004607527211 */ /* 0x000fc600078f30ff */
[----:B------:R-:W-:Y:S01]  /*1e70*/  IMAD.WIDE.U32 R8, R146, R168, R22 ;  /* 0x000000a892087225 */ /* 0x000fe200078e0016 */
[----:B------:R-:W-:Y:S02]  /*1e80*/  SHF.R.S32.HI R82, RZ, 0x6, R82 ;  /* 0x00000006ff527819 */ /* 0x000fe40000011452 */
[----:B------:R-:W-:Y:S01]  /*1e90*/  IADD3 R235, R17, R235, RZ ;  /* 0x000000eb11eb7210 */ /* 0x000fe20007ffe0ff */
[----:B------:R-:W-:Y:S01]  /*1ea0*/  IMAD.X R27, R25, 0x1, R13, P2 ;  /* 0x00000001191b7824 */ /* 0x000fe200010e060d */
[----:B----4-:R-:W-:Y:S01]  /*1eb0*/  LEA R236, P2, R16, R18, 0x1 ;  /* 0x0000001210ec7211 */ /* 0x010fe200078408ff */
[----:B------:R-:W-:Y:S01]  /*1ec0*/  IMAD.IADD R0, R9, 0x1, R0 ;  /* 0x0000000109007824 */ /* 0x000fe200078e0200 */
[----:B------:R-:W-:Y:S02]  /*1ed0*/  LEA R248, P1, R8, R14, 0x1 ;  /* 0x0000000e08f87211 */ /* 0x000fe400078208ff */
[----:B------:R-:W-:Y:S02]  /*1ee0*/  IMNMX R82, RZ, R82, !PT ;  /* 0x00000052ff527217 */ /* 0x000fe40007800200 */
[----:B------:R-:W-:-:S02]  /*1ef0*/  LEA.HI.X R235, R16, R19, R235, 0x1, P2 ;  /* 0x0000001310eb7211 */ /* 0x000fc400010f0ceb */
[----:B------:R-:W-:Y:S02]  /*1f00*/  LEA.HI.X R249, R8, R15, R0, 0x1, P1 ;  /* 0x0000000f08f97211 */ /* 0x000fe400008f0c00 */
[----:B------:R-:W-:Y:S02]  /*1f10*/  R2P PR, R68, 0x6 ;  /* 0x0000000644007804 */ /* 0x000fe40000000000 */
[----:B------:R-:W-:Y:S01]  /*1f20*/  ISETP.GT.AND P3, PT, R165, R82, PT ;  /* 0x00000052a500720c */ /* 0x000fe20003f64270 */
[----:B------:R-:W-:-:S04]  /*1f30*/  IMAD.WIDE.U32 R148, R239, R20, R26 ;  /* 0x00000014ef947225 */ /* 0x000fc800078e001a */
[----:B------:R-:W-:-:S04]  /*1f40*/  IMAD.WIDE R20, R241, 0x40, R146 ;  /* 0x00000040f1147825 */ /* 0x000fc800078e0292 */
[----:B------:R-:W-:Y:S02]  /*1f50*/  IMAD.IADD R149, R149, 0x1, R2 ;  /* 0x0000000195957824 */ /* 0x000fe400078e0202 */
        /* <DEDUP_REMOVED lines=8> */
[----:B-1----:R-:W2:Y:S04]  /*1fe0*/  LD.E.64 R26, [R28.64+0x120] ;  /* 0x000120061c1a7980 */ /* 0x002ea8000c101b00 */
        /* <DEDUP_REMOVED lines=158> */
.L_x_2811:
        /* <DEDUP_REMOVED lines=251> */
.L_x_2760:
[----:B------:R-:W-:Y:S05]  /*3980*/  BSYNC B0 ;  /* 0x0000000000007941 */ /* 0x000fea0003800000 */
.L_x_2759:
        /* <DEDUP_REMOVED lines=192> */
.L_x_2762:
[----:B------:R-:W-:Y:S05]  /*4590*/  BSYNC B0 ;  /* 0x0000000000007941 */ /* 0x000fea0003800000 */
.L_x_2761:
        /* <DEDUP_REMOVED lines=195> */
.L_x_2764:
[----:B------:R-:W-:Y:S05]  /*51d0*/  BSYNC B0 ;  /* 0x0000000000007941 */ /* 0x000fea0003800000 */
.L_x_2763:
        /* <DEDUP_REMOVED lines=197> */
.L_x_2766:
[----:B------:R-:W-:Y:S05]  /*5e30*/  BSYNC B0 ;  /* 0x0000000000007941 */ /* 0x000fea0003800000 */
.L_x_2765:
[----:B------:R-:W2:Y:S02]  /*5e40*/  LD.E R3, [R28.64+0xd0] ;  /* 0x0000d0061c037980 */ /* 0x000ea4000c101900 */
[----:B--2---:R-:W-:Y:S05]  /*5e50*/  IMAD.U32 R3, R3, -0x20, RZ ;  /* 0xffffffe003037824 */ /* 0x004fea00078e00ff */
[C---:B------:R-:W-:Y:S02]  /*5e60*/  LEA R26, P1, R3.reuse, R26, 0x1 ;  /* 0x0000001a031a7211 */ /* 0x040fe400078208ff */
[C---:B------:R-:W-:Y:S02]  /*5e70*/  LEA R56, P0, R3.reuse, R56, 0x1 ;  /* 0x0000003803387211 */ /* 0x040fe400078008ff */
[C---:B------:R-:W-:Y:S02]  /*5e80*/  LEA.HI.X.SX32 R27, R3.reuse, R27, 0x1, P1 ;  /* 0x0000001b031b7211 */ /* 0x040fe400008f0eff */
[----:B------:R-:W-:Y:S01]  /*5e90*/  LEA.HI.X.SX32 R57, R3, R57, 0x1, P0 ;  /* 0x0000003903397211 */ /* 0x000fe200000f0eff */
[----:B------:R-:W-:-:S05]  /*5ea0*/  BRA `(.L_x_2767) ;  /* 0x00005e6000007947 */ /* 0x000fca0003800000 */
.L_x_2758:
        /* <DEDUP_REMOVED lines=85> */
.L_x_2771:
[----:B------:R-:W-:Y:S05]  /*6400*/  BSYNC B0 ;  /* 0x0000000000007941 */ /* 0x000fea0003800000 */
.L_x_2770:
        /* <DEDUP_REMOVED lines=84> */
.L_x_2773:
[----:B------:R-:W-:Y:S05]  /*6950*/  BSYNC B0 ;  /* 0x0000000000007941 */ /* 0x000fea0003800000 */
.L_x_2772:
        /* <DEDUP_REMOVED lines=83> */
.L_x_2775:
[----:B------:R-:W-:Y:S05]  /*6e90*/  BSYNC B0 ;  /* 0x0000000000007941 */ /* 0x000fea0003800000 */
.L_x_2774:
        /* <DEDUP_REMOVED lines=84> */
.L_x_2777:
[----:B------:R-:W-:Y:S05]  /*73e0*/  BSYNC B0 ;  /* 0x0000000000007941 */ /* 0x000fea0003800000 */
.L_x_2776:
[----:B-----5:R3:W-:Y:S02]  /*73f0*/  ST.E.128 [R160.64+0x180], R8 ;  /* 0x00018008a0007985 */ /* 0x0207e4000c101d06 */
.L_x_2769:
[----:B------:R-:W-:Y:S05]  /*7400*/  BSYNC B1 ;  /* 0x0000000000017941 */ /* 0x000fea0003800000 */
.L_x_2768:
        /* <DEDUP_REMOVED lines=90> */
.L_x_2781:
[----:B------:R-:W-:Y:S05]  /*79b0*/  BSYNC B0 ;  /* 0x0000000000007941 */ /* 0x000fea0003800000 */
.L_x_2780:
        /* <DEDUP_REMOVED lines=92> */
.L_x_2783:
[----:B------:R-:W-:Y:S05]  /*7f80*/  BSYNC B0 ;  /* 0x0000000000007941 */ /* 0x000fea0003800000 */
.L_x_2782:
        /* <DEDUP_REMOVED lines=89> */
.L_x_2785:
[----:B------:R-:W-:Y:S05]  /*8520*/  BSYNC B0 ;  /* 0x0000000000007941 */ /* 0x000fea0003800000 */
.L_x_2784:
        /* <DEDUP_REMOVED lines=90> */
.L_x_2787:
[----:B------:R-:W-:Y:S05]  /*8ad0*/  BSYNC B0 ;  /* 0x0000000000007941 */ /* 0x000fea0003800000 */
.L_x_2786:
[----:B-----5:R3:W-:Y:S02]  /*8ae0*/  ST.E.128 [R42.64+0x180], R8 ;  /* 0x000180082a007985 */ /* 0x0207e4000c101d06 */
.L_x_2779:
[----:B------:R-:W-:Y:S05]  /*8af0*/  BSYNC B1 ;  /* 0x0000000000017941 */ /* 0x000fea0003800000 */
.L_x_2778:
        /* <DEDUP_REMOVED lines=93> */
.L_x_2791:
[----:B------:R-:W-:Y:S05]  /*90d0*/  BSYNC B0 ;  /* 0x0000000000007941 */ /* 0x000fea0003800000 */
.L_x_2790:
        /* <DEDUP_REMOVED lines=92> */
.L_x_2793:
[----:B------:R-:W-:Y:S05]  /*96a0*/  BSYNC B0 ;  /* 0x0000000000007941 */ /* 0x000fea0003800000 */
.L_x_2792:
        /* <DEDUP_REMOVED lines=89> */
.L_x_2795:
[----:B------:R-:W-:Y:S05]  /*9c40*/  BSYNC B0 ;  /* 0x0000000000007941 */ /* 0x000fea0003800000 */
.L_x_2794:
        /* <DEDUP_REMOVED lines=90> */
.L_x_2797:
[----:B------:R-:W-:Y:S05]  /*a1f0*/  BSYNC B0 ;  /* 0x0000000000007941 */ /* 0x000fea0003800000 */
.L_x_2796:
[----:B-----5:R4:W-:Y:S02]  /*a200*/  ST.E.128 [R42.64+0x180], R8 ;  /* 0x000180082a007985 */ /* 0x0209e4000c101d06 */
.L_x_2789:
[----:B------:R-:W-:Y:S05]  /*a210*/  BSYNC B1 ;  /* 0x0000000000017941 */ /* 0x000fea0003800000 */
.L_x_2788:
        /* <DEDUP_REMOVED lines=94> */
.L_x_2801:
[----:B------:R-:W-:Y:S05]  /*a800*/  BSYNC B0 ;  /* 0x0000000000007941 */ /* 0x000fea0003800000 */
.L_x_2800:
        /* <DEDUP_REMOVED lines=93> */
.L_x_2803:
[----:B------:R-:W-:Y:S05]  /*ade0*/  BSYNC B0 ;  /* 0x0000000000007941 */ /* 0x000fea0003800000 */
.L_x_2802:
        /* <DEDUP_REMOVED lines=89> */
.L_x_2805:
[----:B------:R-:W-:Y:S05]  /*b380*/  BSYNC B0 ;  /* 0x0000000000007941 */ /* 0x000fea0003800000 */
.L_x_2804:
        /* <DEDUP_REMOVED lines=90> */
.L_x_2807:
[----:B------:R-:W-:Y:S05]  /*b930*/  BSYNC B0 ;  /* 0x0000000000007941 */ /* 0x000fea0003800000 */
.L_x_2806:
[----:B-----5:R4:W-:Y:S02]  /*b940*/  ST.E.128 [R58.64+0x180], R8 ;  /* 0x000180083a007985 */ /* 0x0209e4000c101d06 */
.L_x_2799:
[----:B------:R-:W-:Y:S05]  /*b950*/  BSYNC B1 ;  /* 0x0000000000017941 */ /* 0x000fea0003800000 */
.L_x_2798:
[----:B------:R-:W5:Y:S02]  /*b960*/  LD.E R3, [R28.64+0xd0] ;  /* 0x0000d0061c037980 */ /* 0x000f64000c101900 */
[----:B-----5:R-:W-:Y:S05]  /*b970*/  IMAD.U32 R3, R3, -0x20, RZ ;  /* 0xffffffe003037824 */ /* 0x020fea00078e00ff */
[C---:B------:R-:W-:Y:S02]  /*b980*/  LEA R116, P1, R3.reuse, R116, 0x1 ;  /* 0x0000007403747211 */ /* 0x040fe400078208ff */
[C---:B------:R-:W-:Y:S02]  /*b990*/  LEA R114, P0, R3.reuse, R114, 0x1 ;  /* 0x0000007203727211 */ /* 0x040fe400078008ff */
[C---:B------:R-:W-:Y:S02]  /*b9a0*/  LEA.HI.X.SX32 R117, R3.reuse, R117, 0x1, P1 ;  /* 0x0000007503757211 */ /* 0x040fe400008f0eff */
[----:B------:R-:W-:Y:S01]  /*b9b0*/  LEA.HI.X.SX32 R115, R3, R115, 0x1, P0 ;  /* 0x0000007303737211 */ /* 0x000fe200000f0eff */
[----:B------:R-:W-:-:S05]  /*b9c0*/  BRA `(.L_x_2767) ;  /* 0x0000034000007947 */ /* 0x000fca0003800000 */
.L_x_2757:
        /* <DEDUP_REMOVED lines=52> */
.L_x_2767:
[----:B------:R-:W-:Y:S05]  /*bd10*/  BSYNC B2 ;  /* 0x0000000000027941 */ /* 0x000fea0003800000 */
.L_x_2756:
        /* <DEDUP_REMOVED lines=88> */
.L_x_2809:
        /* <DEDUP_REMOVED lines=8> */
.L_x_2810:
[----:B------:R-:W-:Y:S05]  /*c320*/  BSYNC B0 ;  /* 0x0000000000007941 */ /* 0x000fea0003800000 */
.L_x_2808:
[----:B------:R-:W-:Y:S04]  /*c330*/  IADD3 R17, R17, -0x1, RZ ;  /* 0xffffffff11117810 */ /* 0x000fe80007ffe0ff */
[----:B------:R-:W-:Y:S11]  /*c340*/  ISETP.GT.AND P0, PT, R17, R82, PT ;  /* 0x000000521100720c */ /* 0x000ff60003f04270 */
[----:B------:R-:W-:Y:S02]  /*c350*/  @!UPT UIADD3 URZ, URZ, URZ, URZ ;  /* 0x0000003f3f3ff290 */ /* 0x000fe4000fffe03f */
[----:B------:R-:W-:-:S05]  /*c360*/  @P0 BRA `(.L_x_2811) ;  /* 0xffff666000000947 */ /* 0x000fca000383ffff */
.L_x_2755:
[----:B-1----:R-:W-:Y:S01]  /*c370*/  WARPSYNC 0xffffffff ;  /* 0xffffffff00007948 */ /* 0x002fe20003800000 */
        /* <DEDUP_REMOVED lines=39> */
[----:B--2---:R-:W-:Y:S01]  /*c5f0*/  LEA R16, P1, R150, R154, 0x1 ;  /* 0x0000009a96107211 */ /* 0x004fe200078208ff */
        /* <DEDUP_REMOVED lines=61> */
.L_x_2818:
[----:B------:R-:W-:Y:S05]  /*c9d0*/  BSYNC B0 ;  /* 0x0000000000007941 */ /* 0x000fea0003800000 */
.L_x_2817:
        /* <DEDUP_REMOVED lines=46> */
.L_x_2820:
[----:B------:R-:W-:Y:S05]  /*ccc0*/  BSYNC B0 ;  /* 0x0000000000007941 */ /* 0x000fea0003800000 */
.L_x_2819:
        /* <DEDUP_REMOVED lines=44> */
.L_x_2822:
[----:B------:R-:W-:Y:S05]  /*cf90*/  BSYNC B0 ;  /* 0x0000000000007941 */ /* 0x000fea0003800000 */
.L_x_2821:
        /* <DEDUP_REMOVED lines=46> */
.L_x_2824:
[----:B------:R-:W-:Y:S05]  /*d280*/  BSYNC B0 ;  /* 0x0000000000007941 */ /* 0x000fea0003800000 */
.L_x_2823:
[----:B-----5:R3:W-:Y:S02]  /*d290*/  STS.128 [R243+0x6000], R20 ;  /* 0x00600014f3007388 */ /* 0x0207e40000000c00 */
.L_x_2816:
[----:B------:R-:W-:Y:S05]  /*d2a0*/  BSYNC B1 ;  /* 0x0000000000017941 */ /* 0x000fea0003800000 */
.L_x_2815:
        /* <DEDUP_REMOVED lines=56> */
.L_x_2828:
[----:B------:R-:W-:Y:S05]  /*d630*/  BSYNC B0 ;  /* 0x0000000000007941 */ /* 0x000fea0003800000 */
.L_x_2827:
        /* <DEDUP_REMOVED lines=44> */
.L_x_2830:
[----:B------:R-:W-:Y:S05]  /*d900*/  BSYNC B0 ;  /* 0x0000000000007941 */ /* 0x000fea0003800000 */
.L_x_2829:
        /* <DEDUP_REMOVED lines=45> */
.L_x_2832:
[----:B------:R-:W-:Y:S05]  /*dbe0*/  BSYNC B0 ;  /* 0x0000000000007941 */ /* 0x000fea0003800000 */
.L_x_2831:
        /* <DEDUP_REMOVED lines=44> */
.L_x_2834:
[----:B------:R-:W-:Y:S05]  /*deb0*/  BSYNC B0 ;  /* 0x0000000000007941 */ /* 0x000fea0003800000 */
.L_x_2833:
[----:B-----5:R2:W-:Y:S02]  /*dec0*/  STS.128 [R243+0x6800], R32 ;  /* 0x00680020f3007388 */ /* 0x0205e40000000c00 */
.L_x_2826:
[----:B------:R-:W-:Y:S05]  /*ded0*/  BSYNC B1 ;  /* 0x0000000000017941 */ /* 0x000fea0003800000 */
.L_x_2825:
        /* <DEDUP_REMOVED lines=56> */
.L_x_2838:
[----:B---3--:R-:W-:Y:S05]  /*e260*/  BSYNC B0 ;  /* 0x0000000000007941 */ /* 0x008fea0003800000 */
.L_x_2837:
        /* <DEDUP_REMOVED lines=44> */
.L_x_2840:
[----:B------:R-:W-:Y:S05]  /*e530*/  BSYNC B0 ;  /* 0x0000000000007941 */ /* 0x000fea0003800000 */
.L_x_2839:
        /* <DEDUP_REMOVED lines=44> */
.L_x_2842:
[----:B------:R-:W-:Y:S05]  /*e800*/  BSYNC B0 ;  /* 0x0000000000007941 */ /* 0x000fea0003800000 */
.L_x_2841:
        /* <DEDUP_REMOVED lines=44> */
.L_x_2844:
[----:B------:R-:W-:Y:S05]  /*ead0*/  BSYNC B0 ;  /* 0x0000000000007941 */ /* 0x000fea0003800000 */
.L_x_2843:
[----:B-----5:R2:W-:Y:S02]  /*eae0*/  STS.128 [R243+0x7000], R32 ;  /* 0x00700020f3007388 */ /* 0x0205e40000000c00 */
.L_x_2836:
[----:B------:R-:W-:Y:S05]  /*eaf0*/  BSYNC B1 ;  /* 0x0000000000017941 */ /* 0x000fea0003800000 */
.L_x_2835:
        /* <DEDUP_REMOVED lines=55> */
.L_x_2847:
[----:B---3--:R-:W-:Y:S05]  /*ee70*/  BSYNC B0 ;  /* 0x0000000000007941 */ /* 0x008fea0003800000 */
.L_x_2846:
        /* <DEDUP_REMOVED lines=44> */
.L_x_2849:
[----:B------:R-:W-:Y:S05]  /*f140*/  BSYNC B0 ;  /* 0x0000000000007941 */ /* 0x000fea0003800000 */
.L_x_2848:
        /* <DEDUP_REMOVED lines=44> */
.L_x_2851:
[----:B------:R-:W-:Y:S05]  /*f410*/  BSYNC B0 ;  /* 0x0000000000007941 */ /* 0x000fea0003800000 */
.L_x_2850:
        /* <DEDUP_REMOVED lines=44> */
.L_x_2853:
[----:B------:R-:W-:Y:S05]  /*f6e0*/  BSYNC B0 ;  /* 0x0000000000007941 */ /* 0x000fea0003800000 */
.L_x_2852:
[----:B-----5:R3:W-:Y:S01]  /*f6f0*/  STS.128 [R243+0x7800], R20 ;  /* 0x00780014f3007388 */ /* 0x0207e20000000c00 */
[----:B------:R-:W-:Y:S05]  /*f700*/  BRA `(.L_x_2845) ;  /* 0x00005c3000007947 */ /* 0x000fea0003800000 */
.L_x_2814:
        /* <DEDUP_REMOVED lines=85> */
.L_x_2857:
[----:B------:R-:W-:Y:S05]  /*fc60*/  BSYNC B0 ;  /* 0x0000000000007941 */ /* 0x000fea0003800000 */
.L_x_2856:
        /* <DEDUP_REMOVED lines=85> */
.L_x_2859:
[----:B------:R-:W-:Y:S05]  /*101c0*/  BSYNC B0 ;  /* 0x0000000000007941 */ /* 0x000fea0003800000 */
.L_x_2858:
        /* <DEDUP_REMOVED lines=85> */
.L_x_2861:
[----:B------:R-:W-:Y:S05]  /*10720*/  BSYNC B0 ;  /* 0x0000000000007941 */ /* 0x000fea0003800000 */
.L_x_2860:
        /* <DEDUP_REMOVED lines=85> */
.L_x_2863:
[----:B------:R-:W-:Y:S05]  /*10c80*/  BSYNC B0 ;  /* 0x0000000000007941 */ /* 0x000fea0003800000 */
.L_x_2862:
[----:B-----5:R3:W-:Y:S02]  /*10c90*/  STS.128 [R243+0x6000], R40 ;  /* 0x00600028f3007388 */ /* 0x0207e40000000c00 */
.L_x_2855:
[----:B------:R-:W-:Y:S05]  /*10ca0*/  BSYNC B1 ;  /* 0x0000000000017941 */ /* 0x000fea0003800000 */
.L_x_2854:
        /* <DEDUP_REMOVED lines=90> */
.L_x_2867:
[----:B------:R-:W-:Y:S05]  /*11250*/  BSYNC B0 ;  /* 0x0000000000007941 */ /* 0x000fea0003800000 */
.L_x_2866:
        /* <DEDUP_REMOVED lines=88> */
.L_x_2869:
[----:B------:R-:W-:Y:S05]  /*117e0*/  BSYNC B0 ;  /* 0x0000000000007941 */ /* 0x000fea0003800000 */
.L_x_2868:
        /* <DEDUP_REMOVED lines=88> */
.L_x_2871:
[----:B------:R-:W-:Y:S05]  /*11d70*/  BSYNC B0 ;  /* 0x0000000000007941 */ /* 0x000fea0003800000 */
.L_x_2870:
        /* <DEDUP_REMOVED lines=89> */
.L_x_2873:
[----:B------:R-:W-:Y:S05]  /*12310*/  BSYNC B0 ;  /* 0x0000000000007941 */ /* 0x000fea0003800000 */
.L_x_2872:
[----:B-----5:R1:W-:Y:S02]  /*12320*/  STS.128 [R243+0x6800], R20 ;  /* 0x00680014f3007388 */ /* 0x0203e40000000c00 */
.L_x_2865:
[----:B------:R-:W-:Y:S05]  /*12330*/  BSYNC B1 ;  /* 0x0000000000017941 */ /* 0x000fea0003800000 */
.L_x_2864:
        /* <DEDUP_REMOVED lines=91> */
.L_x_2877:
[----:B------:R-:W-:Y:S05]  /*128f0*/  BSYNC B0 ;  /* 0x0000000000007941 */ /* 0x000fea0003800000 */
.L_x_2876:
        /* <DEDUP_REMOVED lines=88> */
.L_x_2879:
[----:B------:R-:W-:Y:S05]  /*12e80*/  BSYNC B0 ;  /* 0x0000000000007941 */ /* 0x000fea0003800000 */
.L_x_2878:
        /* <DEDUP_REMOVED lines=88> */
.L_x_2881:
[----:B------:R-:W-:Y:S05]  /*13410*/  BSYNC B0 ;  /* 0x0000000000007941 */ /* 0x000fea0003800000 */
.L_x_2880:
        /* <DEDUP_REMOVED lines=88> */
.L_x_2883:
[----:B------:R-:W-:Y:S05]  /*139a0*/  BSYNC B0 ;  /* 0x0000000000007941 */ /* 0x000fea0003800000 */
.L_x_2882:
[----:B-----5:R1:W-:Y:S02]  /*139b0*/  STS.128 [R243+0x7000], R32 ;  /* 0x00700020f3007388 */ /* 0x0203e40000000c00 */
.L_x_2875:
[----:B------:R-:W-:Y:S05]  /*139c0*/  BSYNC B1 ;  /* 0x0000000000017941 */ /* 0x000fea0003800000 */
.L_x_2874:
        /* <DEDUP_REMOVED lines=90> */
.L_x_2885:
[----:B------:R-:W-:Y:S05]  /*13f70*/  BSYNC B0 ;  /* 0x0000000000007941 */ /* 0x000fea0003800000 */
.L_x_2884:
        /* <DEDUP_REMOVED lines=89> */
.L_x_2887:
[----:B------:R-:W-:Y:S05]  /*14510*/  BSYNC B0 ;  /* 0x0000000000007941 */ /* 0x000fea0003800000 */
.L_x_2886:
        /* <DEDUP_REMOVED lines=89> */
.L_x_2889:
[----:B------:R-:W-:Y:S05]  /*14ab0*/  BSYNC B0 ;  /* 0x0000000000007941 */ /* 0x000fea0003800000 */
.L_x_2888:
        /* <DEDUP_REMOVED lines=89> */
.L_x_2891:
[----:B------:R-:W-:Y:S05]  /*15050*/  BSYNC B0 ;  /* 0x0000000000007941 */ /* 0x000fea0003800000 */
.L_x_2890:
[----:B-----5:R1:W-:Y:S01]  /*15060*/  STS.128 [R243+0x7800], R20 ;  /* 0x00780014f3007388 */ /* 0x0203e20000000c00 */
[----:B------:R-:W-:Y:S05]  /*15070*/  BRA `(.L_x_2845) ;  /* 0x000002c000007947 */ /* 0x000fea0003800000 */
.L_x_2813:
        /* <DEDUP_REMOVED lines=44> */
.L_x_2845:
[----:B------:R-:W-:Y:S05]  /*15340*/  BSYNC B2 ;  /* 0x0000000000027941 */ /* 0x000fea0003800000 */
.L_x_2812:
[----:B------:R-:W-:Y:S02]  /*15350*/  IADD3 R245, R165, -0x1, RZ ;  /* 0xffffffffa5f57810 */ /* 0x000fe40007ffe0ff */
[----:B------:R-:W-:-:S03]  /*15360*/  SHF.R.S32.HI R0, RZ, 0x4, R69 ;  /* 0x00000004ff007819 */ /* 0x000fc60000011445 */
[----:B-1----:R-:W-:Y:S01]  /*15370*/  IMAD.SHL.U32 R3, R245, 0x40, RZ ;  /* 0x00000040f5037824 */ /* 0x002fe200078e00ff */
[----:B------:R-:W-:-:S03]  /*15380*/  LEA.HI R69, R69, R0, RZ, 0x1 ;  /* 0x0000000045457211 */ /* 0x000fc600078f08ff */
[----:B------:R-:W-:Y:S01]  /*15390*/  IMAD.IADD R5, R52, 0x1, -R3 ;  /* 0x0000000134057824 */ /* 0x000fe200078e0a03 */
[----:B------:R-:W-:-:S04]  /*153a0*/  LOP3.LUT R69, R69, 0xfffffffe, RZ, 0xc0, !PT ;  /* 0xfffffffe45457812 */ /* 0x000fc800078ec0ff */
[-C--:B------:R-:W-:Y:S01]  /*153b0*/  ISETP.GE.AND P1, PT, R146, R5.reuse, PT ;  /* 0x000000059200720c */ /* 0x080fe20003f26270 */
[----:B------:R-:W-:Y:S01]  /*153c0*/  IMAD.IADD R69, R0, 0x1, -R69 ;  /* 0x0000000100457824 */ /* 0x000fe200078e0a45 */
[-C--:B------:R-:W-:Y:S02]  /*153d0*/  ISETP.GE.AND P4, PT, R6, R5.reuse, PT ;  /* 0x000000050600720c */ /* 0x080fe40003f86270 */
[-C--:B------:R-:W-:Y:S02]  /*153e0*/  ISETP.GE.AND P5, PT, R18, R5.reuse, PT ;  /* 0x000000051200720c */ /* 0x080fe40003fa6270 */
[-C--:B------:R-:W-:Y:S02]  /*153f0*/  ISETP.GE.AND P6, PT, R10, R5.reuse, PT ;  /* 0x000000050a00720c */ /* 0x080fe40003fc6270 */
[-C--:B------:R-:W-:Y:S02]  /*15400*/  ISETP.GE.AND P3, PT, R6, R5.reuse, PT ;  /* 0x000000050600720c */ /* 0x080fe40003f66270 */
[----:B------:R-:W-:-:S03]  /*15410*/  ISETP.GE.AND P2, PT, R10, R5, PT ;  /* 0x000000050a00720c */ /* 0x000fc60003f46270 */
[----:B------:R-:W-:Y:S02]  /*15420*/  @!P1 IMAD.MOV.U32 R234, RZ, RZ, R236 ;  /* 0x000000ffffea9224 */ /* 0x000fe400078e00ec */
[CC--:B------:R-:W-:Y:S02]  /*15430*/  @!P4 LEA R6, P0, R66.reuse, R236.reuse, 0x1 ;  /* 0x000000ec4206c211 */ /* 0x0c0fe400078008ff */
[----:B------:R-:W-:Y:S01]  /*15440*/  @!P5 IMAD R2, R167, 0x60, RZ ;  /* 0x00000060a702d824 */ /* 0x000fe200078e02ff */
[----:B------:R-:W-:Y:S01]  /*15450*/  @!PT LDS RZ, [RZ] ;  /* 0x00000000fffff984 */ /* 0x000fe20000000800 */
[----:B------:R-:W-:Y:S01]  /*15460*/  @!PT LDS RZ, [RZ] ;  /* 0x00000000fffff984 */ /* 0x000fe20000000800 */
[----:B------:R-:W-:Y:S01]  /*15470*/  @!PT LDS RZ, [RZ] ;  /* 0x00000000fffff984 */ /* 0x000fe20000000800 */
[----:B------:R1:W-:Y:S01]  /*15480*/  @!P1 LDGSTS.E.BYPASS.LTC128B.128 [R243+0x8000], [R234.64] ;  /* 0x08000000eaf39fae */ /* 0x0003e2000b901d46 */
[-C--:B------:R-:W-:Y:S02]  /*15490*/  @!P4 LEA.HI.X R7, R66, R235.reuse, R67, 0x1, P0 ;  /* 0x000000eb4207c211 */ /* 0x080fe400000f0c43 */
[C---:B------:R-:W-:Y:S01]  /*154a0*/  @!P6 LEA R10, P0, R166.reuse, R236, 0x6 ;  /* 0x000000eca60ae211 */ /* 0x040fe200078030ff */
[----:B------:R1:W-:Y:S03]  /*154b0*/  @!P1 LDGSTS.E.BYPASS.LTC128B.128 [R243+0xa000], [R234.64+0x80] ;  /* 0x0a000080eaf39fae */ /* 0x0003e6000b901d46 */
[----:B------:R-:W-:Y:S01]  /*154c0*/  @!P6 LEA.HI.X R11, R166, R235, R167, 0x6, P0 ;  /* 0x000000eba60be211 */ /* 0x000fe200000f34a7 */
[----:B------:R1:W-:Y:S04]  /*154d0*/  @!P1 LDGSTS.E.BYPASS.LTC128B.128 [R243+0xc000], [R234.64+0x100] ;  /* 0x0c000100eaf39fae */ /* 0x0003e8000b901d46 */
[----:B------:R1:W-:Y:S01]  /*154e0*/  @!P1 LDGSTS.E.BYPASS.LTC128B.128 [R243+0xe000], [R234.64+0x180] ;  /* 0x0e000180eaf39fae */ /* 0x0003e2000b901d46 */
[----:B------:R-:W-:-:S03]  /*154f0*/  ISETP.GE.AND P1, PT, R18, R5, PT ;  /* 0x000000051200720c */ /* 0x000fc60003f26270 */
[----:B------:R2:W-:Y:S04]  /*15500*/  @!P4 LDGSTS.E.BYPASS.LTC128B.128 [R243+0x8800], [R6.64] ;  /* 0x0880000006f3cfae */ /* 0x0005e8000b901d46 */
[----:B------:R2:W-:Y:S04]  /*15510*/  @!P4 LDGSTS.E.BYPASS.LTC128B.128 [R243+0xa800], [R6.64+0x80] ;  /* 0x0a80008006f3cfae */ /* 0x0005e8000b901d46 */
[----:B------:R2:W-:Y:S02]  /*15520*/  @!P4 LDGSTS.E.BYPASS.LTC128B.128 [R243+0xc800], [R6.64+0x100] ;  /* 0x0c80010006f3cfae */ /* 0x0005e4000b901d46 */
[----:B------:R-:W-:-:S02]  /*15530*/  @!P1 IMAD R0, R169, 0x60, RZ ;  /* 0x00000060a9009824 */ /* 0x000fc400078e02ff */
[----:B------:R2:W-:Y:S01]  /*15540*/  @!P4 LDGSTS.E.BYPASS.LTC128B.128 [R243+0xe800], [R6.64+0x180] ;  /* 0x0e80018006f3cfae */ /* 0x0005e2000b901d46 */
[C---:B------:R-:W-:Y:S01]  /*15550*/  ISETP.GE.AND P4, PT, R146.reuse, R5, PT ;  /* 0x000000059200720c */ /* 0x040fe20003f86270 */
[----:B------:R-:W-:Y:S02]  /*15560*/  IMAD.SHL.U32 R146, R146, 0x8, RZ ;  /* 0x0000000892927824 */ /* 0x000fe400078e00ff */
[----:B------:R3:W-:Y:S04]  /*15570*/  @!P6 LDGSTS.E.BYPASS.LTC128B.128 [R243+0x9000], [R10.64] ;  /* 0x090000000af3efae */ /* 0x0007e8000b901d46 */
[----:B------:R3:W-:Y:S01]  /*15580*/  @!P6 LDGSTS.E.BYPASS.LTC128B.128 [R243+0xb000], [R10.64+0x80] ;  /* 0x0b0000800af3efae */ /* 0x0007e2000b901d46 */
[----:B-1----:R-:W-:-:S03]  /*15590*/  @!P5 IMAD.MOV.U32 R234, RZ, RZ, R236 ;  /* 0x000000ffffead224 */ /* 0x002fc600078e00ec */
[----:B------:R3:W-:Y:S01]  /*155a0*/  @!P6 LDGSTS.E.BYPASS.LTC128B.128 [R243+0xd000], [R10.64+0x100] ;  /* 0x0d0001000af3efae */ /* 0x0007e2000b901d46 */
[----:B------:R-:W-:-:S03]  /*155b0*/  @!P5 IMAD.WIDE.U32 R8, R166, 0x60, R234 ;  /* 0x00000060a608d825 */ /* 0x000fc600078e00ea */
[----:B------:R3:W-:Y:S01]  /*155c0*/  @!P6 LDGSTS.E.BYPASS.LTC128B.128 [R243+0xf000], [R10.64+0x180] ;  /* 0x0f0001800af3efae */ /* 0x0007e2000b901d46 */
[----:B----45:R-:W-:Y:S02]  /*155d0*/  @!P5 IMAD.IADD R13, R2, 0x1, R9 ;  /* 0x00000001020dd824 */ /* 0x030fe400078e0209 */
[----:B------:R-:W-:Y:S02]  /*155e0*/  IMAD.SHL.U32 R2, R62, 0x40, RZ ;  /* 0x000000403e027824 */ /* 0x000fe400078e00ff */
[----:B------:R-:W-:Y:S02]  /*155f0*/  @!P5 IMAD.MOV.U32 R12, RZ, RZ, R8 ;  /* 0x000000ffff0cd224 */ /* 0x000fe400078e0008 */
[----:B------:R-:W-:Y:S01]  /*15600*/  @!P1 IMAD.WIDE.U32 R8, R168, 0x60, R248 ;  /* 0x00000060a8089825 */ /* 0x000fe200078e00f8 */
[----:B------:R-:W-:Y:S02]  /*15610*/  LOP3.LUT R5, R2, 0x1c0, RZ, 0xc0, !PT ;  /* 0x000001c002057812 */ /* 0x000fe400078ec0ff */
[----:B------:R1:W-:Y:S01]  /*15620*/  @!P5 LDGSTS.E.BYPASS.LTC128B.128 [R243+0x9800], [R12.64] ;  /* 0x098000000cf3dfae */ /* 0x0003e2000b901d46 */
[----:B------:R-:W-:Y:S01]  /*15630*/  IMAD.SHL.U32 R2, R68, 0x40, RZ ;  /* 0x0000004044027824 */ /* 0x000fe200078e00ff */
[----:B------:R-:W-:Y:S01]  /*15640*/  LOP3.LUT R4, R5, 0x8, R146, 0xf8, !PT ;  /* 0x0000000805047812 */ /* 0x000fe200078ef892 */
[----:B------:R-:W-:Y:S01]  /*15650*/  @!P1 IMAD.IADD R9, R0, 0x1, R9 ;  /* 0x0000000100099824 */ /* 0x000fe200078e0209 */
[----:B------:R1:W-:Y:S01]  /*15660*/  @!P5 LDGSTS.E.BYPASS.LTC128B.128 [R243+0xb800], [R12.64+0x80] ;  /* 0x0b8000800cf3dfae */ /* 0x0003e2000b901d46 */
[----:B------:R-:W-:-:S02]  /*15670*/  SHF.R.U32.HI R5, RZ, 0x3, R5 ;  /* 0x00000003ff057819 */ /* 0x000fc40000011605 */
[----:B------:R-:W-:Y:S01]  /*15680*/  LOP3.LUT R2, R2, 0x1c0, RZ, 0xc0, !PT ;  /* 0x000001c002027812 */ /* 0x000fe200078ec0ff */
[----:B------:R1:W-:Y:S01]  /*15690*/  @!P5 LDGSTS.E.BYPASS.LTC128B.128 [R243+0xd800], [R12.64+0x100] ;  /* 0x0d8001000cf3dfae */ /* 0x0003e2000b901d46 */
[----:B------:R-:W-:Y:S02]  /*156a0*/  LOP3.LUT R4, R4, R5, RZ, 0x3c, !PT ;  /* 0x0000000504047212 */ /* 0x000fe400078e3cff */
[-C--:B--2---:R-:W-:Y:S01]  /*156b0*/  @!P3 LEA R6, P0, R63, R248.reuse, 0x1 ;  /* 0x000000f83f06b211 */ /* 0x084fe200078008ff */
[----:B------:R1:W-:Y:S02]  /*156c0*/  @!P5 LDGSTS.E.BYPASS.LTC128B.128 [R243+0xf800], [R12.64+0x180] ;  /* 0x0f8001800cf3dfae */ /* 0x0003e4000b901d46 */
[----:B------:R-:W-:Y:S01]  /*156d0*/  IMAD R229, R69, 0x200, R4 ;  /* 0x0000020045e57824 */ /* 0x000fe200078e0204 */
[----:B------:R-:W-:Y:S01]  /*156e0*/  @!P3 LEA.HI.X R7, R63, R249, R64, 0x1, P0 ;  /* 0x000000f93f07b211 */ /* 0x000fe200000f0c40 */
[----:B------:R-:W0:Y:S01]  /*156f0*/  LDGDEPBAR ;  /* 0x00000000000079af */ /* 0x000e220000000000 */
[----:B------:R-:W-:Y:S01]  /*15700*/  IMAD.SHL.U32 R69, R69, 0x8, RZ ;  /* 0x0000000845457824 */ /* 0x000fe200078e00ff */
[----:B------:R-:W-:Y:S01]  /*15710*/  @!P2 LEA R4, P0, R168, R248, 0x6 ;  /* 0x000000f8a804a211 */ /* 0x000fe200078030ff */
[----:B------:R-:W-:-:S03]  /*15720*/  IMAD.SHL.U32 R63, R65, 0x40, RZ ;  /* 0x00000040413f7824 */ /* 0x000fc600078e00ff */
[----:B------:R-:W-:Y:S02]  /*15730*/  LOP3.LUT R31, R2, 0x8, R69, 0xf8, !PT ;  /* 0x00000008021f7812 */ /* 0x000fe400078ef845 */
[----:B------:R-:W-:Y:S02]  /*15740*/  SHF.R.U32.HI R2, RZ, 0x3, R2 ;  /* 0x00000003ff027819 */ /* 0x000fe40000011602 */
[----:B------:R-:W-:Y:S02]  /*15750*/  LOP3.LUT R63, R63, 0xfffffe00, RZ, 0xc0, !PT ;  /* 0xfffffe003f3f7812 */ /* 0x000fe400078ec0ff */
[----:B------:R-:W-:Y:S02]  /*15760*/  LOP3.LUT R31, R31, R2, RZ, 0x3c, !PT ;  /* 0x000000021f1f7212 */ /* 0x000fe400078e3cff */
[----:B------:R-:W2:Y:S01]  /*15770*/  LD.E R2, [R28.64+0x188] ;  /* 0x000188061c027980 */ /* 0x000ea2000c101900 */
[----:B------:R-:W-:Y:S01]  /*15780*/  @!P2 LEA.HI.X R5, R168, R249, R169, 0x6, P0 ;  /* 0x000000f9a805a211 */ /* 0x000fe200000f34a9 */
[----:B------:R-:W-:Y:S01]  /*15790*/  IMAD R230, R60, 0x400, R63 ;  /* 0x000004003ce67824 */ /* 0x000fe200078e023f */
        /* <DEDUP_REMOVED lines=49> */
[----:B-1----:R-:W-:Y:S04]  /*15ab0*/  LDSM.16.M88.4 R4, [R230] ;  /* 0x00000000e604783b */ /* 0x002fe80000000200 */
[----:B---3--:R-:W1:Y:S04]  /*15ac0*/  LDSM.16.M88.4 R16, [R229+0x8000] ;  /* 0x00800000e510783b */ /* 0x008e680000000200 */
[----:B------:R-:W3:Y:S01]  /*15ad0*/  LDSM.16.M88.4 R36, [R229+0x8800] ;  /* 0x00880000e524783b */ /* 0x000ee20000000200 */
[----:B------:R-:W-:-:S02]  /*15ae0*/  R2P PR, R62, 0x6 ;  /* 0x000000063e007804 */ /* 0x000fc40000000000 */
[C---:B------:R-:W-:Y:S01]  /*15af0*/  IADD3 R0, R229.reuse, 0x8000, RZ ;  /* 0x00008000e5007810 */ /* 0x040fe20007ffe0ff */
[----:B------:R-:W3:Y:S01]  /*15b00*/  LDSM.16.M88.4 R56, [R229+0x9000] ;  /* 0x00900000e538783b */ /* 0x000ee20000000200 */
[----:B------:R-:W-:Y:S01]  /*15b10*/  IADD3 R227, R229, 0x8020, RZ ;  /* 0x00008020e5e37810 */ /* 0x000fe20007ffe0ff */
[--C-:B------:R-:W-:Y:S02]  /*15b20*/  IMAD R228, R55, 0x2, R230.reuse ;  /* 0x0000000237e47824 */ /* 0x100fe400078e02e6 */
[----:B------:R-:W4:Y:S01]  /*15b30*/  LDSM.16.M88.4 R44, [R229+0x9800] ;  /* 0x00980000e52c783b */ /* 0x000f220000000200 */
[----:B------:R-:W-:-:S03]  /*15b40*/  IMAD R226, R53, 0x2, R230 ;  /* 0x0000000235e27824 */ /* 0x000fc600078e02e6 */
[----:B------:R-:W2:Y:S02]  /*15b50*/  LD.E R30, [R28.64+0x18c] ;  /* 0x00018c061c1e7980 */ /* 0x000ea4000c101900 */
[----:B------:R-:W-:Y:S02]  /*15b60*/  @P1 IADD3 R227, R0, -0x20, RZ ;  /* 0xffffffe000e31810 */ /* 0x000fe40007ffe0ff */
[----:B------:R-:W-:Y:S04]  /*15b70*/  LDSM.16.M88.4 R8, [R228] ;  /* 0x00000000e408783b */ /* 0x000fe80000000200 */
[----:B------:R-:W4:Y:S04]  /*15b80*/  LDSM.16.M88.4 R40, [R227] ;  /* 0x00000000e328783b */ /* 0x000f280000000200 */
[----:B------:R-:W4:Y:S01]  /*15b90*/  LDSM.16.M88.4 R20, [R227+0x800] ;  /* 0x00080000e314783b */ /* 0x000f220000000200 */
[----:B------:R-:W-:-:S03]  /*15ba0*/  IMAD.MOV.U32 R0, RZ, RZ, 0x40 ;  /* 0x00000040ff007424 */ /* 0x000fc600078e00ff */
[----:B------:R-:W4:Y:S04]  /*15bb0*/  LDSM.16.M88.4 R32, [R227+0x1000] ;  /* 0x00100000e320783b */ /* 0x000f280000000200 */
[----:B------:R-:W4:Y:S01]  /*15bc0*/  LDSM.16.M88.4 R80, [R227+0x1800] ;  /* 0x00180000e350783b */ /* 0x000f220000000200 */
[C---:B-1----:R-:W-:Y:S03]  /*15bd0*/  HMMA.16816.F32.BF16 R12, R4.reuse, R16, RZ ;  /* 0x00000010040c723c */ /* 0x042fe600000418ff */
[----:B------:R-:W-:Y:S04]  /*15be0*/  LDSM.16.M88.4 R76, [R226] ;  /* 0x00000000e24c783b */ /* 0x000fe80000000200 */
[----:B------:R-:W0:Y:S01]  /*15bf0*/  LDGDEPBAR ;  /* 0x00000000000079af */ /* 0x000e220000000000 */
[C---:B---3--:R-:W-:Y:S08]  /*15c00*/  HMMA.16816.F32.BF16 R24, R4.reuse, R36, RZ ;  /* 0x000000240418723c */ /* 0x048ff000000418ff */
[C---:B------:R-:W-:Y:S01]  /*15c10*/  HMMA.16816.F32.BF16 R64, R4.reuse, R56, RZ ;  /* 0x000000380440723c */ /* 0x040fe200000418ff */
[----:B------:R-:W-:Y:S01]  /*15c20*/  IMAD R225, R53, 0x2, R228 ;  /* 0x0000000235e17824 */ /* 0x000fe200078e02e4 */
[----:B------:R-:W-:Y:S01]  /*15c30*/  SEL R0, R0, 0xffffffc0, !P2 ;  /* 0xffffffc000007807 */ /* 0x000fe20005000000 */
[----:B------:R-:W-:Y:S04]  /*15c40*/  LDSM.16.M88.4 R88, [R227+0x3000] ;  /* 0x00300000e358783b */ /* 0x000fe80000000200 */
[----:B------:R-:W-:Y:S01]  /*15c50*/  LDSM.16.M88.4 R92, [R227+0x6800] ;  /* 0x00680000e35c783b */ /* 0x000fe20000000200 */
[C---:B------:R-:W-:Y:S08]  /*15c60*/  HMMA.16816.F32.BF16 R16, R4.reuse, R18, RZ ;  /* 0x000000120410723c */ /* 0x040ff000000418ff */
[C---:B------:R-:W-:Y:S01]  /*15c70*/  HMMA.16816.F32.BF16 R36, R4.reuse, R38, RZ ;  /* 0x000000260424723c */ /* 0x040fe200000418ff */
[----:B------:R-:W-:Y:S01]  /*15c80*/  IMAD.IADD R224, R229, 0x1, R0 ;  /* 0x00000001e5e07824 */ /* 0x000fe200078e0200 */
[----:B------:R-:W-:Y:S04]  /*15c90*/  LDSM.16.M88.4 R72, [R225] ;  /* 0x00000000e148783b */ /* 0x000fe80000000200 */
[----:B------:R-:W-:Y:S02]  /*15ca0*/  LDSM.16.M88.4 R68, [R224+0x8000] ;  /* 0x00800000e044783b */ /* 0x000fe40000000200 */
[C---:B------:R-:W-:Y:S08]  /*15cb0*/  HMMA.16816.F32.BF16 R56, R4.reuse, R58, RZ ;  /* 0x0000003a0438723c */ /* 0x040ff000000418ff */
[C---:B----4-:R-:W-:Y:S08]  /*15cc0*/  HMMA.16816.F32.BF16 R48, R4.reuse, R44, RZ ;  /* 0x0000002c0430723c */ /* 0x050ff000000418ff */
[----:B------:R-:W-:Y:S01]  /*15cd0*/  HMMA.16816.F32.BF16 R4, R4, R46, RZ ;  /* 0x0000002e0404723c */ /* 0x000fe200000418ff */
[----:B------:R-:W1:Y:S07]  /*15ce0*/  LDSM.16.M88.4 R44, [R224+0x8800] ;  /* 0x00880000e02c783b */ /* 0x000e6e0000000200 */
[C---:B------:R-:W-:Y:S08]  /*15cf0*/  HMMA.16816.F32.BF16 R12, R8.reuse, R40, R12 ;  /* 0x00000028080c723c */ /* 0x040ff0000004180c */
[C---:B------:R-:W-:Y:S01]  /*15d00*/  HMMA.16816.F32.BF16 R16, R8.reuse, R42, R16 ;  /* 0x0000002a0810723c */ /* 0x040fe20000041810 */
[----:B------:R-:W3:Y:S07]  /*15d10*/  LDSM.16.M88.4 R40, [R224+0x9000] ;  /* 0x00900000e028783b */ /* 0x000eee0000000200 */
[C---:B------:R-:W-:Y:S08]  /*15d20*/  HMMA.16816.F32.BF16 R24, R8.reuse, R20, R24 ;  /* 0x000000140818723c */ /* 0x040ff00000041818 */
[----:B------:R-:W-:Y:S01]  /*15d30*/  HMMA.16816.F32.BF16 R36, R8, R22, R36 ;  /* 0x000000160824723c */ /* 0x000fe20000041824 */
[----:B------:R-:W4:Y:S01]  /*15d40*/  LDSM.16.M88.4 R20, [R224+0x9800] ;  /* 0x00980000e014783b */ /* 0x000f220000000200 */
[----:B------:R-:W-:-:S05]  /*15d50*/  IMAD.IADD R220, R0, 0x1, R227 ;  /* 0x0000000100dc7824 */ /* 0x000fca00078e02e3 */
[----:B------:R-:W-:Y:S01]  /*15d60*/  LDSM.16.M88.4 R84, [R220+0x1000] ;  /* 0x00100000dc54783b */ /* 0x000fe20000000200 */
[C---:B------:R-:W-:Y:S08]  /*15d70*/  HMMA.16816.F32.BF16 R64, R8.reuse, R32, R64 ;  /* 0x000000200840723c */ /* 0x040ff00000041840 */
[C---:B------:R-:W-:Y:S01]  /*15d80*/  HMMA.16816.F32.BF16 R56, R8.reuse, R34, R56 ;  /* 0x000000220838723c */ /* 0x040fe20000041838 */
[----:B------:R-:W-:Y:S07]  /*15d90*/  LDSM.16.M88.4 R32, [R220] ;  /* 0x00000000dc20783b */ /* 0x000fee0000000200 */
[C---:B------:R-:W-:Y:S08]  /*15da0*/  HMMA.16816.F32.BF16 R48, R8.reuse, R80, R48 ;  /* 0x000000500830723c */ /* 0x040ff00000041830 */
[----:B------:R-:W-:Y:S01]  /*15db0*/  HMMA.16816.F32.BF16 R4, R8, R82, R4 ;  /* 0x000000520804723c */ /* 0x000fe20000041804 */
[----:B------:R-:W4:Y:S04]  /*15dc0*/  LDSM.16.M88.4 R8, [R220+0x800] ;  /* 0x00080000dc08783b */ /* 0x000f280000000200 */
[----:B------:R-:W4:Y:S03]  /*15dd0*/  LDSM.16.M88.4 R80, [R220+0x1800] ;  /* 0x00180000dc50783b */ /* 0x000f260000000200 */
        /* <DEDUP_REMOVED lines=8> */
[----:B------:R-:W-:Y:S07]  /*15e60*/  LDSM.16.M88.4 R40, [R229+0xb000] ;  /* 0x00b00000e528783b */ /* 0x000fee0000000200 */
[C---:B----4-:R-:W-:Y:S08]  /*15e70*/  HMMA.16816.F32.BF16 R48, R76.reuse, R20, R48 ;  /* 0x000000144c30723c */ /* 0x050ff00000041830 */
[----:B------:R-:W-:Y:S01]  /*15e80*/  HMMA.16816.F32.BF16 R76, R76, R22, R4 ;  /* 0x000000164c4c723c */ /* 0x000fe20000041804 */
[----:B------:R-:W-:Y:S04]  /*15e90*/  LDSM.16.M88.4 R20, [R230+0x2000] ;  /* 0x00200000e614783b */ /* 0x000fe80000000200 */
[----:B------:R-:W1:Y:S03]  /*15ea0*/  LDSM.16.M88.4 R4, [R229+0xa800] ;  /* 0x00a80000e504783b */ /* 0x000e660000000200 */
[C---:B------:R-:W-:Y:S08]  /*15eb0*/  HMMA.16816.F32.BF16 R24, R72.reuse, R8, R24 ;  /* 0x000000084818723c */ /* 0x040ff00000041818 */
[C---:B------:R-:W-:Y:S01]  /*15ec0*/  HMMA.16816.F32.BF16 R36, R72.reuse, R10, R36 ;  /* 0x0000000a4824723c */ /* 0x040fe20000041824 */
[----:B------:R-:W-:Y:S07]  /*15ed0*/  LDSM.16.M88.4 R8, [R227+0x2000] ;  /* 0x00200000e308783b */ /* 0x000fee0000000200 */
[C---:B------:R-:W-:Y:S08]  /*15ee0*/  HMMA.16816.F32.BF16 R12, R72.reuse, R32, R12 ;  /* 0x00000020480c723c */ /* 0x040ff0000004180c */
[C---:B------:R-:W-:Y:S01]  /*15ef0*/  HMMA.16816.F32.BF16 R16, R72.reuse, R34, R16 ;  /* 0x000000224810723c */ /* 0x040fe20000041810 */
[----:B------:R-:W3:Y:S07]  /*15f00*/  LDSM.16.M88.4 R32, [R229+0xb800] ;  /* 0x00b80000e520783b */ /* 0x000eee0000000200 */
[C---:B------:R-:W-:Y:S08]  /*15f10*/  HMMA.16816.F32.BF16 R64, R72.reuse, R84, R64 ;  /* 0x000000544840723c */ /* 0x040ff00000041840 */
[C---:B------:R-:W-:Y:S01]  /*15f20*/  HMMA.16816.F32.BF16 R56, R72.reuse, R86, R56 ;  /* 0x000000564838723c */ /* 0x040fe20000041838 */
[----:B------:R-:W-:Y:S07]  /*15f30*/  LDSM.16.M88.4 R84, [R224+0xb800] ;  /* 0x00b80000e054783b */ /* 0x000fee0000000200 */
        /* <DEDUP_REMOVED lines=12> */
[----:B------:R-:W4:Y:S07]  /*16000*/  LDSM.16.M88.4 R40, [R224+0xa000] ;  /* 0x00a00000e028783b */ /* 0x000f2e0000000200 */
[C---:B---3--:R-:W-:Y:S08]  /*16010*/  HMMA.16816.F32.BF16 R48, R20.reuse, R32, R48 ;  /* 0x000000201430723c */ /* 0x048ff00000041830 */
[----:B------:R-:W-:Y:S01]  /*16020*/  HMMA.16816.F32.BF16 R76, R20, R34, R76 ;  /* 0x00000022144c723c */ /* 0x000fe2000004184c */
[----:B------:R-:W3:Y:S04]  /*16030*/  LDSM.16.M88.4 R20, [R224+0xa800] ;  /* 0x00a80000e014783b */ /* 0x000ee80000000200 */
[----:B------:R-:W-:Y:S03]  /*16040*/  LDSM.16.M88.4 R32, [R225+0x2000] ;  /* 0x00200000e120783b */ /* 0x000fe60000000200 */
[C---:B------:R-:W-:Y:S08]  /*16050*/  HMMA.16816.F32.BF16 R12, R68.reuse, R8, R12 ;  /* 0x00000008440c723c */ /* 0x040ff0000004180c */
[C---:B------:R-:W-:Y:S01]  /*16060*/  HMMA.16816.F32.BF16 R16, R68.reuse, R10, R16 ;  /* 0x0000000a4410723c */ /* 0x040fe20000041810 */
[----:B------:R-:W2:Y:S07]  /*16070*/  LDSM.16.M88.4 R8, [R224+0xb000] ;  /* 0x00b00000e008783b */ /* 0x000eae0000000200 */
[C---:B-1----:R-:W-:Y:S08]  /*16080*/  HMMA.16816.F32.BF16 R24, R68.reuse, R4, R24 ;  /* 0x000000044418723c */ /* 0x042ff00000041818 */
[C---:B------:R-:W-:Y:S01]  /*16090*/  HMMA.16816.F32.BF16 R36, R68.reuse, R6, R36 ;  /* 0x000000064424723c */ /* 0x040fe20000041824 */
[----:B------:R-:W1:Y:S07]  /*160a0*/  LDSM.16.M88.4 R4, [R220+0x2000] ;  /* 0x00200000dc04783b */ /* 0x000e6e0000000200 */
[C---:B------:R-:W-:Y:S08]  /*160b0*/  HMMA.16816.F32.BF16 R64, R68.reuse, R88, R64 ;  /* 0x000000584440723c */ /* 0x040ff00000041840 */
[----:B------:R-:W-:Y:S01]  /*160c0*/  HMMA.16816.F32.BF16 R56, R68, R90, R56 ;  /* 0x0000005a4438723c */ /* 0x000fe20000041838 */
[----:B------:R-:W-:Y:S07]  /*160d0*/  LDSM.16.M88.4 R88, [R227+0x5800] ;  /* 0x00580000e358783b */ /* 0x000fee0000000200 */
[C---:B----4-:R-:W-:Y:S08]  /*160e0*/  HMMA.16816.F32.BF16 R16, R80.reuse, R42, R16 ;  /* 0x0000002a5010723c */ /* 0x050ff00000041810 */
        /* <DEDUP_REMOVED lines=8> */
[----:B------:R-:W3:Y:S07]  /*16170*/  LDSM.16.M88.4 R20, [R229+0xc000] ;  /* 0x00c00000e514783b */ /* 0x000eee0000000200 */
[C---:B--2---:R-:W-:Y:S08]  /*16180*/  HMMA.16816.F32.BF16 R64, R80.reuse, R8, R64 ;  /* 0x000000085040723c */ /* 0x044ff00000041840 */
        /* <DEDUP_REMOVED lines=8> */
[----:B------:R-:W-:Y:S03]  /*16210*/  LDSM.16.M88.4 R80, [R229+0xd800] ;  /* 0x00d80000e550783b */ /* 0x000fe60000000200 */
[C---:B------:R-:W-:Y:S08]  /*16220*/  HMMA.16816.F32.BF16 R24, R32.reuse, R44, R24 ;  /* 0x0000002c2018723c */ /* 0x040ff00000041818 */
[----:B------:R-:W-:Y:S01]  /*16230*/  HMMA.16816.F32.BF16 R36, R32, R46, R36 ;  /* 0x0000002e2024723c */ /* 0x000fe20000041824 */
[----:B------:R-:W1:Y:S07]  /*16240*/  LDSM.16.M88.4 R44, [R228+0x4000] ;  /* 0x00400000e42c783b */ /* 0x000e6e0000000200 */
[C---:B---3--:R-:W-:Y:S08]  /*16250*/  HMMA.16816.F32.BF16 R16, R40.reuse, R22, R16 ;  /* 0x000000162810723c */ /* 0x048ff00000041810 */
[----:B------:R-:W-:Y:S01]  /*16260*/  HMMA.16816.F32.BF16 R12, R40, R20, R12 ;  /* 0x00000014280c723c */ /* 0x000fe2000004180c */
        /* <DEDUP_REMOVED lines=8> */
[C---:B--2---:R-:W-:Y:S08]  /*162f0*/  HMMA.16816.F32.BF16 R24, R40.reuse, R8, R24 ;  /* 0x000000082818723c */ /* 0x044ff00000041818 */
[----:B------:R-:W-:Y:S01]  /*16300*/  HMMA.16816.F32.BF16 R36, R40, R10, R36 ;  /* 0x0000000a2824723c */ /* 0x000fe20000041824 */
[----:B------:R-:W2:Y:S07]  /*16310*/  LDSM.16.M88.4 R8, [R226+0x4000] ;  /* 0x00400000e208783b */ /* 0x000eae0000000200 */
[C---:B-1----:R-:W-:Y:S08]  /*16320*/  HMMA.16816.F32.BF16 R16, R44.reuse, R86, R16 ;  /* 0x000000562c10723c */ /* 0x042ff00000041810 */
[----:B------:R-:W-:Y:S01]  /*16330*/  HMMA.16816.F32.BF16 R12, R44, R84, R12 ;  /* 0x000000542c0c723c */ /* 0x000fe2000004180c */
[----:B------:R-:W-:Y:S07]  /*16340*/  LDSM.16.M88.4 R84, [R229+0xe000] ;  /* 0x00e00000e554783b */ /* 0x000fee0000000200 */
[C---:B------:R-:W-:Y:S08]  /*16350*/  HMMA.16816.F32.BF16 R64, R40.reuse, R4, R64 ;  /* 0x000000042840723c */ /* 0x040ff00000041840 */
[C---:B------:R-:W-:Y:S01]  /*16360*/  HMMA.16816.F32.BF16 R56, R40.reuse, R6, R56 ;  /* 0x000000062838723c */ /* 0x040fe20000041838 */
[----:B------:R-:W1:Y:S07]  /*16370*/  LDSM.16.M88.4 R4, [R224+0xc800] ;  /* 0x00c80000e004783b */ /* 0x000e6e0000000200 */
[C---:B------:R-:W-:Y:S08]  /*16380*/  HMMA.16816.F32.BF16 R48, R40.reuse, R80, R48 ;  /* 0x000000502830723c */ /* 0x040ff00000041830 */
[----:B------:R-:W-:Y:S01]  /*16390*/  HMMA.16816.F32.BF16 R76, R40, R82, R76 ;  /* 0x00000052284c723c */ /* 0x000fe2000004184c */
[----:B------:R-:W-:Y:S04]  /*163a0*/  LDSM.16.M88.4 R80, [R225+0x4000] ;  /* 0x00400000e150783b */ /* 0x000fe80000000200 */
[----:B------:R-:W4:Y:S03]  /*163b0*/  LDSM.16.M88.4 R40, [R220+0x4000] ;  /* 0x00400000dc28783b */ /* 0x000f260000000200 */
[C---:B---3--:R-:W-:Y:S08]  /*163c0*/  HMMA.16816.F32.BF16 R24, R44.reuse, R72, R24 ;  /* 0x000000482c18723c */ /* 0x048ff00000041818 */
[----:B------:R-:W-:Y:S01]  /*163d0*/  HMMA.16816.F32.BF16 R36, R44, R74, R36 ;  /* 0x0000004a2c24723c */ /* 0x000fe20000041824 */
[----:B------:R-:W3:Y:S07]  /*163e0*/  LDSM.16.M88.4 R72, [R230+0x6000] ;  /* 0x00600000e648783b */ /* 0x000eee0000000200 */
        /* <DEDUP_REMOVED lines=8> */
[----:B------:R-:W1:Y:S07]  /*16470*/  LDSM.16.M88.4 R4, [R220+0x4800] ;  /* 0x00480000dc04783b */ /* 0x000e6e0000000200 */
[C---:B----4-:R-:W-:Y:S08]  /*16480*/  HMMA.16816.F32.BF16 R16, R80.reuse, R42, R16 ;  /* 0x0000002a5010723c */ /* 0x050ff00000041810 */
        /* <DEDUP_REMOVED lines=8> */
[----:B------:R-:W4:Y:S07]  /*16510*/  LDSM.16.M88.4 R32, [R227+0x6000] ;  /* 0x00600000e320783b */ /* 0x000f2e0000000200 */
[C---:B---3--:R-:W-:Y:S08]  /*16520*/  HMMA.16816.F32.BF16 R16, R72.reuse, R86, R16 ;  /* 0x000000564810723c */ /* 0x048ff00000041810 */
[----:B------:R-:W-:Y:S01]  /*16530*/  HMMA.16816.F32.BF16 R12, R72, R84, R12 ;  /* 0x00000054480c723c */ /* 0x000fe2000004180c */
[----:B------:R-:W-:Y:S07]  /*16540*/  LDSM.16.M88.4 R84, [R220+0x5800] ;  /* 0x00580000dc54783b */ /* 0x000fee0000000200 */
[C---:B--2---:R-:W-:Y:S08]  /*16550*/  HMMA.16816.F32.BF16 R48, R8.reuse, R20, R48 ;  /* 0x000000140830723c */ /* 0x044ff00000041830 */
[----:B------:R-:W-:Y:S01]  /*16560*/  HMMA.16816.F32.BF16 R76, R8, R22, R76 ;  /* 0x00000016084c723c */ /* 0x000fe2000004184c */
[----:B------:R-:W-:Y:S04]  /*16570*/  LDSM.16.M88.4 R8, [R226+0x6000] ;  /* 0x00600000e208783b */ /* 0x000fe80000000200 */
[----:B------:R-:W2:Y:S03]  /*16580*/  LDSM.16.M88.4 R20, [R224+0xe000] ;  /* 0x00e00000e014783b */ /* 0x000ea60000000200 */
[----:B-1----:R-:W-:Y:S08]  /*16590*/  HMMA.16816.F32.BF16 R24, R80, R4, R24 ;  /* 0x000000045018723c */ /* 0x002ff00000041818 */
[C---:B----4-:R-:W-:Y:S08]  /*165a0*/  HMMA.16816.F32.BF16 R16, R44.reuse, R34, R16 ;  /* 0x000000222c10723c */ /* 0x050ff00000041810 */
[----:B------:R-:W-:Y:S01]  /*165b0*/  HMMA.16816.F32.BF16 R12, R44, R32, R12 ;  /* 0x000000202c0c723c */ /* 0x000fe2000004180c */
[----:B------:R-:W-:Y:S07]  /*165c0*/  LDSM.16.M88.4 R32, [R224+0xe800] ;  /* 0x00e80000e020783b */ /* 0x000fee0000000200 */
[C---:B------:R-:W-:Y:S01]  /*165d0*/  HMMA.16816.F32.BF16 R36, R80.reuse, R6, R36 ;  /* 0x000000065024723c */ /* 0x040fe20000041824 */
[----:B------:R-:W1:Y:S07]  /*165e0*/  LDSM.16.M88.4 R4, [R225+0x6000] ;  /* 0x00600000e104783b */ /* 0x000e6e0000000200 */
[C---:B------:R-:W-:Y:S08]  /*165f0*/  HMMA.16816.F32.BF16 R64, R80.reuse, R68, R64 ;  /* 0x000000445040723c */ /* 0x040ff00000041840 */
[----:B------:R-:W-:Y:S01]  /*16600*/  HMMA.16816.F32.BF16 R56, R80, R70, R56 ;  /* 0x000000465038723c */ /* 0x000fe20000041838 */
[----:B------:R-:W3:Y:S07]  /*16610*/  LDSM.16.M88.4 R68, [R229+0xf000] ;  /* 0x00f00000e544783b */ /* 0x000eee0000000200 */
[----:B------:R-:W-:Y:S08]  /*16620*/  HMMA.16816.F32.BF16 R24, R72, R40, R24 ;  /* 0x000000284818723c */ /* 0x000ff00000041818 */
[C---:B--2---:R-:W-:Y:S08]  /*16630*/  HMMA.16816.F32.BF16 R16, R8.reuse, R22, R16 ;  /* 0x000000160810723c */ /* 0x044ff00000041810 */
[----:B------:R-:W-:Y:S01]  /*16640*/  HMMA.16816.F32.BF16 R12, R8, R20, R12 ;  /* 0x00000014080c723c */ /* 0x000fe2000004180c */
[----:B------:R-:W-:Y:S07]  /*16650*/  LDSM.16.M88.4 R20, [R220+0x6800] ;  /* 0x00680000dc14783b */ /* 0x000fee0000000200 */
[----:B------:R-:W-:Y:S01]  /*16660*/  HMMA.16816.F32.BF16 R36, R72, R42, R36 ;  /* 0x0000002a4824723c */ /* 0x000fe20000041824 */
[----:B------:R-:W2:Y:S07]  /*16670*/  LDSM.16.M88.4 R40, [R227+0x7000] ;  /* 0x00700000e328783b */ /* 0x000eae0000000200 */
[----:B------:R-:W-:Y:S08]  /*16680*/  HMMA.16816.F32.BF16 R24, R44, R92, R24 ;  /* 0x0000005c2c18723c */ /* 0x000ff00000041818 */
[C---:B-1----:R-:W-:Y:S08]  /*16690*/  HMMA.16816.F32.BF16 R16, R4.reuse, R90, R16 ;  /* 0x0000005a0410723c */ /* 0x042ff00000041810 */
[----:B------:R-:W-:Y:S01]  /*166a0*/  HMMA.16816.F32.BF16 R12, R4, R88, R12 ;  /* 0x00000058040c723c */ /* 0x000fe2000004180c */
[----:B------:R-:W1:Y:S07]  /*166b0*/  LDSM.16.M88.4 R88, [R229+0xf800] ;  /* 0x00f80000e558783b */ /* 0x000e6e0000000200 */
[----:B---3--:R-:W-:Y:S08]  /*166c0*/  HMMA.16816.F32.BF16 R64, R72, R68, R64 ;  /* 0x000000444840723c */ /* 0x008ff00000041840 */
[----:B------:R-:W-:Y:S08]  /*166d0*/  HMMA.16816.F32.BF16 R36, R44, R94, R36 ;  /* 0x0000005e2c24723c */ /* 0x000ff00000041824 */
[----:B------:R-:W-:Y:S01]  /*166e0*/  HMMA.16816.F32.BF16 R24, R8, R32, R24 ;  /* 0x000000200818723c */ /* 0x000fe20000041818 */
[----:B------:R-:W-:-:S02]  /*166f0*/  FMUL.FTZ R17, R17, R30 ;  /* 0x0000001e11117220 */ /* 0x000fc40000410000 */
[----:B------:R-:W-:-:S05]  /*16700*/  FMUL.FTZ R62, R12, R30 ;  /* 0x0000001e0c3e7220 */ /* 0x000fca0000410000 */
[----:B------:R-:W-:Y:S01]  /*16710*/  HMMA.16816.F32.BF16 R48, R80, R84, R48 ;  /* 0x000000545030723c */ /* 0x000fe20000041830 */
[-C--:B------:R-:W-:Y:S02]  /*16720*/  FMUL.FTZ R12, R13, R30.reuse ;  /* 0x0000001e0d0c7220 */ /* 0x080fe40000410000 */
[-C--:B------:R-:W-:Y:S02]  /*16730*/  FMUL.FTZ R13, R15, R30.reuse ;  /* 0x0000001e0f0d7220 */ /* 0x080fe40000410000 */
[-C--:B------:R-:W-:Y:S02]  /*16740*/  FMUL.FTZ R15, R16, R30.reuse ;  /* 0x0000001e100f7220 */ /* 0x080fe40000410000 */
[-C--:B------:R-:W-:Y:S01]  /*16750*/  FMUL.FTZ R68, R19, R30.reuse ;  /* 0x0000001e13447220 */ /* 0x080fe20000410000 */
[----:B--2---:R-:W-:Y:S01]  /*16760*/  HMMA.16816.F32.BF16 R64, R44, R40, R64 ;  /* 0x000000282c40723c */ /* 0x004fe20000041840 */
[----:B------:R2:W-:Y:S06]  /*16770*/  MUFU.TANH R40, R17 ;  /* 0x0000001100287308 */ /* 0x0005ec0000002400 */
[----:B------:R-:W-:Y:S01]  /*16780*/  FMUL.FTZ R41, R18, R30 ;  /* 0x0000001e12297220 */ /* 0x000fe20000410000 */
[----:B------:R-:W-:Y:S01]  /*16790*/  HMMA.16816.F32.BF16 R76, R80, R86, R76 ;  /* 0x00000056504c723c */ /* 0x000fe2000004184c */
[----:B------:R-:W3:Y:S07]  /*167a0*/  LDSM.16.M88.4 R80, [R224+0xf000] ;  /* 0x00f00000e050783b */ /* 0x000eee0000000200 */
[----:B------:R-:W-:Y:S01]  /*167b0*/  HMMA.16816.F32.BF16 R36, R8, R34, R36 ;  /* 0x000000220824723c */ /* 0x000fe20000041824 */
[----:B--2---:R-:W2:Y:S04]  /*167c0*/  LDSM.16.M88.4 R16, [R227+0x7800] ;  /* 0x00780000e310783b */ /* 0x004ea80000000200 */
[----:B------:R-:W4:Y:S03]  /*167d0*/  LDSM.16.M88.4 R32, [R220+0x7000] ;  /* 0x00700000dc20783b */ /* 0x000f260000000200 */
[----:B------:R-:W-:Y:S07]  /*167e0*/  HMMA.16816.F32.BF16 R24, R4, R20, R24 ;  /* 0x000000140418723c */ /* 0x000fee0000041818 */
[----:B------:R-:W-:Y:S01]  /*167f0*/  SHF.R.S32.HI R21, RZ, 0x1f, R54 ;  /* 0x0000001fff157819 */ /* 0x000fe20000011436 */
[----:B-1----:R-:W-:Y:S03]  /*16800*/  HMMA.16816.F32.BF16 R48, R72, R88, R48 ;  /* 0x000000584830723c */ /* 0x002fe60000041830 */
[----:B------:R-:W-:-:S04]  /*16810*/  LEA.HI R21, R21, R54, RZ, 0x5 ;  /* 0x0000003615157211 */ /* 0x000fc800078f28ff */
[----:B------:R-:W-:Y:S01]  /*16820*/  LOP3.LUT R21, R21, 0xffffffe0, RZ, 0xc0, !PT ;  /* 0xffffffe015157812 */ /* 0x000fe200078ec0ff */
[----:B------:R-:W-:Y:S04]  /*16830*/  HMMA.16816.F32.BF16 R56, R72, R70, R56 ;  /* 0x000000464838723c */ /* 0x000fe80000041838 */
[----:B------:R-:W-:-:S04]  /*16840*/  IMAD.IADD R0, R54, 0x1, -R21 ;  /* 0x0000000136007824 */ /* 0x000fc800078e0a15 */
[----:B------:R-:W-:Y:S01]  /*16850*/  HMMA.16816.F32.BF16 R36, R4, R22, R36 ;  /* 0x000000160424723c */ /* 0x000fe20000041824 */
[----:B------:R-:W1:Y:S07]  /*16860*/  LDSM.16.M88.4 R20, [R224+0xf800] ;  /* 0x00f80000e014783b */ /* 0x000e6e0000000200 */
[----:B------:R-:W-:Y:S08]  /*16870*/  HMMA.16816.F32.BF16 R76, R72, R90, R76 ;  /* 0x0000005a484c723c */ /* 0x000ff0000004184c */
[----:B---3--:R-:W-:Y:S08]  /*16880*/  HMMA.16816.F32.BF16 R64, R8, R80, R64 ;  /* 0x000000500840723c */ /* 0x008ff00000041840 */
[C---:B--2---:R-:W-:Y:S08]  /*16890*/  HMMA.16816.F32.BF16 R48, R44.reuse, R16, R48 ;  /* 0x000000102c30723c */ /* 0x044ff00000041830 */
[C---:B------:R-:W-:Y:S08]  /*168a0*/  HMMA.16816.F32.BF16 R56, R44.reuse, R42, R56 ;  /* 0x0000002a2c38723c */ /* 0x040ff00000041838 */
[----:B------:R-:W-:Y:S01]  /*168b0*/  HMMA.16816.F32.BF16 R76, R44, R18, R76 ;  /* 0x000000122c4c723c */ /* 0x000fe2000004184c */
[----:B------:R-:W2:Y:S07]  /*168c0*/  LDSM.16.M88.4 R16, [R220+0x7800] ;  /* 0x00780000dc10783b */ /* 0x000eae0000000200 */
[----:B----4-:R-:W-:Y:S08]  /*168d0*/  HMMA.16816.F32.BF16 R64, R4, R32, R64 ;  /* 0x000000200440723c */ /* 0x010ff00000041840 */
[----:B-1----:R-:W-:Y:S01]  /*168e0*/  HMMA.16816.F32.BF16 R48, R8, R20, R48 ;  /* 0x000000140830723c */ /* 0x002fe20000041830 */
[-C--:B------:R-:W-:Y:S01]  /*168f0*/  FMUL.FTZ R32, R37, R30.reuse ;  /* 0x0000001e25207220 */ /* 0x080fe20000410000 */
[----:B------:R-:W-:Y:S01]  /*16900*/  SHF.R.S32.HI R37, RZ, 0x1f, R0 ;  /* 0x0000001fff257819 */ /* 0x000fe20000011400 */
[----:B------:R-:W-:Y:S01]  /*16910*/  IMAD.SHL.U32 R54, R54, 0x2, RZ ;  /* 0x0000000236367824 */ /* 0x000fe200078e00ff */
[----:B------:R-:W1:Y:S01]  /*16920*/  MUFU.TANH R12, R12 ;  /* 0x0000000c000c7308 */ /* 0x000e620000002400 */
[----:B------:R-:W-:-:S03]  /*16930*/  FMUL.FTZ R24, R24, R30 ;  /* 0x0000001e18187220 */ /* 0x000fc60000410000 */
[----:B------:R-:W-:Y:S01]  /*16940*/  HMMA.16816.F32.BF16 R56, R8, R82, R56 ;  /* 0x000000520838723c */ /* 0x000fe20000041838 */
[----:B------:R-:W-:-:S03]  /*16950*/  LEA.HI R37, R37, R0, RZ, 0x2 ;  /* 0x0000000025257211 */ /* 0x000fc600078f10ff */
[----:B------:R-:W3:Y:S01]  /*16960*/  MUFU.TANH R13, R13 ;  /* 0x0000000d000d7308 */ /* 0x000ee20000002400 */
[----:B------:R-:W-:Y:S01]  /*16970*/  SHF.R.S32.HI R37, RZ, 0x2, R37 ;  /* 0x00000002ff257819 */ /* 0x000fe20000011425 */
[----:B------:R-:W-:Y:S01]  /*16980*/  FMUL.FTZ R26, R26, R30 ;  /* 0x0000001e1a1a7220 */ /* 0x000fe20000410000 */
[----:B------:R-:W-:-:S04]  /*16990*/  DEPBAR.LE SB0, 0x0 ;  /* 0x000080000000791a */ /* 0x000fc80000000000 */
[----:B------:R-:W-:Y:S01]  /*169a0*/  HMMA.16816.F32.BF16 R76, R8, R22, R76 ;  /* 0x00000016084c723c */ /* 0x000fe2000004184c */
[----:B------:R-:W-:Y:S02]  /*169b0*/  IMAD R60, R60, 0x10, R37 ;  /* 0x000000103c3c7824 */ /* 0x000fe400078e0225 */
[----:B------:R-:W-:-:S03]  /*169c0*/  FMUL.FTZ R37, R39, R30 ;  /* 0x0000001e27257220 */ /* 0x000fc60000410000 */
[----:B------:R-:W-:Y:S02]  /*169d0*/  IADD3 R61, R60, 0x1, R61 ;  /* 0x000000013c3d7810 */ /* 0x000fe40007ffe03d */
[----:B--2---:R-:W-:Y:S02]  /*169e0*/  HMMA.16816.F32.BF16 R48, R4, R16, R48 ;  /* 0x000000100430723c */ /* 0x004fe40000041830 */
[----:B------:R-:W-:Y:S02]  /*169f0*/  IADD3 R39, R52, R61, -R242 ;  /* 0x0000003d34277210 */ /* 0x000fe40007ffe8f2 */
[----:B------:R-:W-:-:S04]  /*16a00*/  LOP3.LUT R54, R54, 0x6, RZ, 0xc0, !PT ;  /* 0x0000000636367812 */ /* 0x000fc800078ec0ff */
[----:B------:R-:W-:Y:S01]  /*16a10*/  HMMA.16816.F32.BF16 R56, R4, R34, R56 ;  /* 0x000000220438723c */ /* 0x000fe20000041838 */
[----:B------:R-:W-:Y:S01]  /*16a20*/  IMAD.IADD R39, R2, 0x1, R39 ;  /* 0x0000000102277824 */ /* 0x000fe200078e0227 */
[----:B------:R-:W2:Y:S01]  /*16a30*/  MUFU.TANH R15, R15 ;  /* 0x0000000f000f7308 */ /* 0x000ea20000002400 */
[----:B------:R-:W-:Y:S01]  /*16a40*/  LOP3.LUT R0, R31, R63, RZ, 0xfc, !PT ;  /* 0x0000003f1f007212 */ /* 0x000fe200078efcff */
[----:B------:R-:W-:-:S03]  /*16a50*/  IMAD.IADD R31, R3, 0x1, R54 ;  /* 0x00000001031f7824 */ /* 0x000fc600078e0236 */
[----:B------:R-:W-:Y:S01]  /*16a60*/  IADD3 R35, R39, 0x8, RZ ;  /* 0x0000000827237810 */ /* 0x000fe20007ffe0ff */
[----:B------:R-:W-:Y:S01]  /*16a70*/  HMMA.16816.F32.BF16 R76, R4, R18, R76 ;  /* 0x00000012044c723c */ /* 0x000fe2000004184c */
[-C--:B------:R-:W-:Y:S01]  /*16a80*/  FMUL.FTZ R25, R25, R30.reuse ;  /* 0x0000001e19197220 */ /* 0x080fe20000410000 */
[----:B------:R-:W4:Y:S01]  /*16a90*/  MUFU.TANH R68, R68 ;  /* 0x0000004400447308 */ /* 0x000f220000002400 */
[----:B------:R-:W-:Y:S01]  /*16aa0*/  FMUL.FTZ R27, R27, R30 ;  /* 0x0000001e1b1b7220 */ /* 0x000fe20000410000 */
[-C--:B------:R-:W-:Y:S02]  /*16ab0*/  IMNMX R170, R35, R52.reuse, PT ;  /* 0x0000003423aa7217 */ /* 0x080fe40003800200 */
[----:B------:R-:W-:Y:S02]  /*16ac0*/  IMNMX R2, R39, R52, PT ;  /* 0x0000003427027217 */ /* 0x000fe40003800200 */
[C---:B------:R-:W-:Y:S02]  /*16ad0*/  IADD3 R35, R31.reuse, 0x1, RZ ;  /* 0x000000011f237810 */ /* 0x040fe40007ffe0ff */
[----:B------:R-:W1:Y:S01]  /*16ae0*/  MUFU.TANH R24, R24 ;  /* 0x0000001800187308 */ /* 0x000e620000002400 */
[----:B------:R-:W-:Y:S01]  /*16af0*/  IADD3 R21, R31, 0x8, RZ ;  /* 0x000000081f157810 */ /* 0x000fe20007ffe0ff */
[----:B------:R-:W-:Y:S01]  /*16b00*/  FMUL.FTZ R42, R36, R30 ;  /* 0x0000001e242a7220 */ /* 0x000fe20000410000 */
[----:B------:R-:W-:Y:S01]  /*16b10*/  ISETP.GE.AND P6, PT, R35, R2, PT ;  /* 0x000000022300720c */ /* 0x000fe20003fc6270 */
[----:B------:R-:W-:Y:S01]  /*16b20*/  FMUL.FTZ R36, R38, R30 ;  /* 0x0000001e26247220 */ /* 0x000fe20000410000 */
[----:B------:R-:W-:-:S03]  /*16b30*/  ISETP.GE.AND P5, PT, R21, R2, PT ;  /* 0x000000021500720c */ /* 0x000fc60003fa6270 */
[----:B------:R-:W2:Y:S01]  /*16b40*/  MUFU.TANH R41, R41 ;  /* 0x0000002900297308 */ /* 0x000ea20000002400 */
[----:B------:R-:W-:Y:S01]  /*16b50*/  ISETP.GE.AND P2, PT, R21, R170, PT ;  /* 0x000000aa1500720c */ /* 0x000fe20003f46270 */
[-C--:B------:R-:W-:Y:S01]  /*16b60*/  FMUL.FTZ R64, R64, R30.reuse ;  /* 0x0000001e40407220 */ /* 0x080fe20000410000 */
[----:B------:R-:W-:Y:S01]  /*16b70*/  IADD3 R21, R31, 0x10, RZ ;  /* 0x000000101f157810 */ /* 0x000fe20007ffe0ff */
[----:B------:R-:W-:Y:S01]  /*16b80*/  FMUL.FTZ R65, R65, R30 ;  /* 0x0000001e41417220 */ /* 0x000fe20000410000 */
[----:B------:R-:W-:Y:S01]  /*16b90*/  ISETP.GE.AND P4, PT, R35, R170, PT ;  /* 0x000000aa2300720c */ /* 0x000fe20003f86270 */
[-C--:B------:R-:W-:Y:S02]  /*16ba0*/  FMUL.FTZ R66, R66, R30.reuse ;  /* 0x0000001e42427220 */ /* 0x080fe40000410000 */
[----:B------:R-:W2:Y:S01]  /*16bb0*/  MUFU.TANH R26, R26 ;  /* 0x0000001a001a7308 */ /* 0x000ea20000002400 */
[C---:B------:R-:W-:Y:S02]  /*16bc0*/  IADD3 R35, R31.reuse, 0x9, RZ ;  /* 0x000000091f237810 */ /* 0x040fe40007ffe0ff */
[----:B------:R-:W-:Y:S01]  /*16bd0*/  IADD3 R9, R31, 0x11, RZ ;  /* 0x000000111f097810 */ /* 0x000fe20007ffe0ff */
[----:B------:R-:W-:Y:S01]  /*16be0*/  FMUL.FTZ R48, R48, R30 ;  /* 0x0000001e30307220 */ /* 0x000fe20000410000 */
[----:B-1----:R-:W-:-:S03]  /*16bf0*/  FSEL R22, R12, -INF , !P6 ;  /* 0xff8000000c167808 */ /* 0x002fc60007000000 */
[----:B------:R-:W1:Y:S01]  /*16c00*/  MUFU.TANH R25, R25 ;  /* 0x0000001900197308 */ /* 0x000e620000002400 */
[----:B------:R-:W-:Y:S01]  /*16c10*/  ISETP.GE.AND P3, PT, R21, R2, PT ;  /* 0x000000021500720c */ /* 0x000fe20003f66270 */
[----:B------:R-:W-:Y:S01]  /*16c20*/  FMUL.FTZ R67, R67, R30 ;  /* 0x0000001e43437220 */ /* 0x000fe20000410000 */
[----:B------:R-:W-:-:S05]  /*16c30*/  ISETP.GE.AND P6, PT, R21, R170, PT ;  /* 0x000000aa1500720c */ /* 0x000fca0003fc6270 */
[----:B------:R-:W1:Y:S01]  /*16c40*/  MUFU.TANH R27, R27 ;  /* 0x0000001b001b7308 */ /* 0x000e620000002400 */
[-C--:B------:R-:W-:Y:S01]  /*16c50*/  FMUL.FTZ R56, R56, R30.reuse ;  /* 0x0000001e38387220 */ /* 0x080fe20000410000 */
[----:B---3--:R-:W-:Y:S01]  /*16c60*/  FSEL R20, R13, -INF , !P4 ;  /* 0xff8000000d147808 */ /* 0x008fe20006000000 */
[----:B------:R-:W-:Y:S01]  /*16c70*/  FMUL.FTZ R57, R57, R30 ;  /* 0x0000001e39397220 */ /* 0x000fe20000410000 */
[----:B--2---:R-:W-:-:S04]  /*16c80*/  FSEL R21, R15, -INF , !P5 ;  /* 0xff8000000f157808 */ /* 0x004fc80006800000 */
[----:B------:R-:W2:Y:S01]  /*16c90*/  MUFU.TANH R33, R42 ;  /* 0x0000002a00217308 */ /* 0x000ea20000002400 */
[----:B------:R-:W-:Y:S01]  /*16ca0*/  ISETP.GE.AND P1, PT, R35, R170, PT ;  /* 0x000000aa2300720c */ /* 0x000fe20003f26270 */
[----:B------:R-:W-:Y:S01]  /*16cb0*/  FMUL.FTZ R58, R58, R30 ;  /* 0x0000001e3a3a7220 */ /* 0x000fe20000410000 */
[----:B------:R-:W-:Y:S01]  /*16cc0*/  ISETP.GE.AND P4, PT, R9, R2, PT ;  /* 0x000000020900720c */ /* 0x000fe20003f86270 */
[----:B------:R-:W-:Y:S01]  /*16cd0*/  FMUL.FTZ R59, R59, R30 ;  /* 0x0000001e3b3b7220 */ /* 0x000fe20000410000 */
[----:B------:R-:W-:-:S03]  /*16ce0*/  ISETP.GE.AND P5, PT, R9, R170, PT ;  /* 0x000000aa0900720c */ /* 0x000fc60003fa6270 */
[----:B------:R-:W3:Y:S01]  /*16cf0*/  MUFU.TANH R36, R36 ;  /* 0x0000002400247308 */ /* 0x000ee20000002400 */
[----:B------:R-:W-:-:S07]  /*16d00*/  IADD3 R9, R31, 0x19, RZ ;  /* 0x000000191f097810 */ /* 0x000fce0007ffe0ff */
[----:B------:R-:W1:Y:S01]  /*16d10*/  MUFU.TANH R37, R37 ;  /* 0x0000002500257308 */ /* 0x000e620000002400 */
[----:B------:R-:W-:-:S07]  /*16d20*/  ISETP.GE.AND P0, PT, R35, R2, PT ;  /* 0x000000022300720c */ /* 0x000fce0003f06270 */
[----:B------:R-:W1:Y:S01]  /*16d30*/  MUFU.TANH R182, R64 ;  /* 0x0000004000b67308 */ /* 0x000e620000002400 */
[----:B------:R-:W-:Y:S02]  /*16d40*/  IADD3 R11, R31, 0x18, RZ ;  /* 0x000000181f0b7810 */ /* 0x000fe40007ffe0ff */
[----:B----4-:R-:W-:-:S05]  /*16d50*/  FSEL R68, R68, -INF , !P1 ;  /* 0xff80000044447808 */ /* 0x010fca0004800000 */
[----:B------:R-:W4:Y:S01]  /*16d60*/  MUFU.TANH R32, R32 ;  /* 0x0000002000207308 */ /* 0x000f220000002400 */
[----:B------:R-:W-:-:S07]  /*16d70*/  FSEL R16, R24, -INF , !P3 ;  /* 0xff80000018107808 */ /* 0x000fce0005800000 */
[----:B------:R-:W-:Y:S01]  /*16d80*/  MUFU.TANH R183, R65 ;  /* 0x0000004100b77308 */ /* 0x000fe20000002400 */
[----:B------:R-:W-:-:S07]  /*16d90*/  ISETP.GE.AND P1, PT, R9, R2, PT ;  /* 0x000000020900720c */ /* 0x000fce0003f26270 */
[----:B------:R-:W1:Y:S01]  /*16da0*/  MUFU.TANH R186, R66 ;  /* 0x0000004200ba7308 */ /* 0x000e620000002400 */
[----:B------:R-:W-:Y:S02]  /*16db0*/  ISETP.GE.AND P3, PT, R9, R170, PT ;  /* 0x000000aa0900720c */ /* 0x000fe40003f66270 */
[----:B------:R-:W-:-:S05]  /*16dc0*/  IADD3 R9, R31, 0x20, RZ ;  /* 0x000000201f097810 */ /* 0x000fca0007ffe0ff */
[----:B------:R-:W1:Y:S01]  /*16dd0*/  MUFU.TANH R187, R67 ;  /* 0x0000004300bb7308 */ /* 0x000e620000002400 */
[----:B------:R-:W-:Y:S02]  /*16de0*/  FSEL R41, R41, -INF , !P2 ;  /* 0xff80000029297808 */ /* 0x000fe40005000000 */
[----:B------:R-:W-:-:S05]  /*16df0*/  IADD3 R15, R31, 0x21, RZ ;  /* 0x000000211f0f7810 */ /* 0x000fca0007ffe0ff */
[----:B------:R-:W1:Y:S01]  /*16e00*/  MUFU.TANH R184, R56 ;  /* 0x0000003800b87308 */ /* 0x000e620000002400 */
[----:B------:R-:W-:Y:S01]  /*16e10*/  ISETP.GE.AND P2, PT, R11, R2, PT ;  /* 0x000000020b00720c */ /* 0x000fe20003f46270 */
[----:B------:R-:W-:Y:S01]  /*16e20*/  FMUL.FTZ R76, R76, R30 ;  /* 0x0000001e4c4c7220 */ /* 0x000fe20000410000 */
[----:B------:R-:W-:-:S05]  /*16e30*/  FSEL R40, R40, -INF , !P0 ;  /* 0xff80000028287808 */ /* 0x000fca0004000000 */
[----:B------:R-:W-:Y:S01]  /*16e40*/  MUFU.TANH R185, R57 ;  /* 0x0000003900b97308 */ /* 0x000fe20000002400 */
[----:B------:R-:W-:Y:S02]  /*16e50*/  ISETP.GE.AND P0, PT, R11, R170, PT ;  /* 0x000000aa0b00720c */ /* 0x000fe40003f06270 */
[----:B------:R-:W-:-:S05]  /*16e60*/  FSEL R8, R26, -INF , !P6 ;  /* 0xff8000001a087808 */ /* 0x000fca0007000000 */
[----:B------:R-:W2:Y:S01]  /*16e70*/  MUFU.TANH R188, R58 ;  /* 0x0000003a00bc7308 */ /* 0x000ea20000002400 */
[----:B------:R-:W-:-:S07]  /*16e80*/  ISETP.GE.AND P6, PT, R9, R2, PT ;  /* 0x000000020900720c */ /* 0x000fce0003fc6270 */
[----:B------:R-:W2:Y:S01]  /*16e90*/  MUFU.TANH R189, R59 ;  /* 0x0000003b00bd7308 */ /* 0x000ea20000002400 */
[----:B-1----:R-:W-:-:S07]  /*16ea0*/  FSEL R11, R25, -INF , !P4 ;  /* 0xff800000190b7808 */ /* 0x002fce0006000000 */
[----:B------:R-:W1:Y:S01]  /*16eb0*/  MUFU.TANH R48, R48 ;  /* 0x0000003000307308 */ /* 0x000e620000002400 */
[----:B------:R-:W-:Y:S02]  /*16ec0*/  FSEL R13, R27, -INF , !P5 ;  /* 0xff8000001b0d7808 */ /* 0x000fe40006800000 */
[----:B------:R-:W-:Y:S02]  /*16ed0*/  ISETP.GE.AND P4, PT, R9, R170, PT ;  /* 0x000000aa0900720c */ /* 0x000fe40003f86270 */
[----:B------:R-:W-:Y:S02]  /*16ee0*/  ISETP.GE.AND P5, PT, R15, R2, PT ;  /* 0x000000020f00720c */ /* 0x000fe40003fa6270 */
[C---:B------:R-:W-:Y:S02]  /*16ef0*/  IADD3 R17, R31.reuse, 0x28, RZ ;  /* 0x000000281f117810 */ /* 0x040fe40007ffe0ff */
[----:B------:R-:W-:Y:S01]  /*16f00*/  IADD3 R7, R31, 0x29, RZ ;  /* 0x000000291f077810 */ /* 0x000fe20007ffe0ff */
[----:B------:R-:W1:Y:S01]  /*16f10*/  MUFU.TANH R192, R76 ;  /* 0x0000004c00c07308 */ /* 0x000e620000002400 */
[----:B--2---:R-:W-:-:S02]  /*16f20*/  FSEL R9, R33, -INF , !P2 ;  /* 0xff80000021097808 */ /* 0x004fc40005000000 */
[----:B------:R-:W-:Y:S02]  /*16f30*/  IADD3 R5, R31, 0x30, RZ ;  /* 0x000000301f057810 */ /* 0x000fe40007ffe0ff */
[----:B------:R-:W-:Y:S02]  /*16f40*/  ISETP.GE.AND P2, PT, R15, R170, PT ;  /* 0x000000aa0f00720c */ /* 0x000fe40003f46270 */
[----:B---3--:R-:W-:Y:S02]  /*16f50*/  FSEL R15, R36, -INF , !P0 ;  /* 0xff800000240f7808 */ /* 0x008fe40004000000 */
[----:B------:R-:W-:Y:S02]  /*16f60*/  FSEL R12, R37, -INF , !P3 ;  /* 0xff800000250c7808 */ /* 0x000fe40005800000 */
[----:B------:R-:W-:Y:S02]  /*16f70*/  FSEL R182, R182, -INF , !P6 ;  /* 0xff800000b6b67808 */ /* 0x000fe40007000000 */
[----:B------:R-:W-:-:S02]  /*16f80*/  ISETP.GE.AND P0, PT, R17, R2, PT ;  /* 0x000000021100720c */ /* 0x000fc40003f06270 */
[----:B----4-:R-:W-:Y:S02]  /*16f90*/  FSEL R10, R32, -INF , !P1 ;  /* 0xff800000200a7808 */ /* 0x010fe40004800000 */
[C---:B------:R-:W-:Y:S02]  /*16fa0*/  ISETP.GE.AND P3, PT, R7.reuse, R2, PT ;  /* 0x000000020700720c */ /* 0x040fe40003f66270 */
[-C--:B------:R-:W-:Y:S02]  /*16fb0*/  ISETP.GE.AND P6, PT, R7, R170.reuse, PT ;  /* 0x000000aa0700720c */ /* 0x080fe40003fc6270 */
[----:B------:R-:W-:Y:S02]  /*16fc0*/  FSEL R186, R186, -INF , !P4 ;  /* 0xff800000baba7808 */ /* 0x000fe40006000000 */
[----:B------:R-:W-:Y:S02]  /*16fd0*/  FSEL R183, R183, -INF , !P5 ;  /* 0xff800000b7b77808 */ /* 0x000fe40006800000 */
[----:B------:R-:W-:-:S02]  /*16fe0*/  ISETP.GE.AND P1, PT, R17, R170, PT ;  /* 0x000000aa1100720c */ /* 0x000fc40003f26270 */
[C---:B------:R-:W-:Y:S02]  /*16ff0*/  ISETP.GE.AND P4, PT, R5.reuse, R2, PT ;  /* 0x000000020500720c */ /* 0x040fe40003f86270 */
[----:B------:R-:W-:Y:S02]  /*17000*/  ISETP.GE.AND P5, PT, R5, R170, PT ;  /* 0x000000aa0500720c */ /* 0x000fe40003fa6270 */
[C---:B------:R-:W-:Y:S02]  /*17010*/  IADD3 R7, R31.reuse, 0x31, RZ ;  /* 0x000000311f077810 */ /* 0x040fe40007ffe0ff */
[----:B------:R-:W-:Y:S01]  /*17020*/  IADD3 R5, R31, 0x38, RZ ;  /* 0x000000381f057810 */ /* 0x000fe20007ffe0ff */
[-C--:B------:R-:W-:Y:S01]  /*17030*/  FMUL.FTZ R49, R49, R30.reuse ;  /* 0x0000001e31317220 */ /* 0x080fe20000410000 */
[----:B------:R-:W-:Y:S01]  /*17040*/  FSEL R187, R187, -INF , !P2 ;  /* 0xff800000bbbb7808 */ /* 0x000fe20005000000 */
[-C--:B------:R-:W-:Y:S01]  /*17050*/  FMUL.FTZ R50, R50, R30.reuse ;  /* 0x0000001e32327220 */ /* 0x080fe20000410000 */
[----:B------:R-:W-:Y:S01]  /*17060*/  FSEL R184, R184, -INF , !P0 ;  /* 0xff800000b8b87808 */ /* 0x000fe20004000000 */
[----:B------:R-:W-:Y:S01]  /*17070*/  FMUL.FTZ R51, R51, R30 ;  /* 0x0000001e33337220 */ /* 0x000fe20000410000 */
[----:B------:R-:W-:-:S02]  /*17080*/  ISETP.GE.AND P2, PT, R7, R2, PT ;  /* 0x000000020700720c */ /* 0x000fc40003f46270 */
[----:B------:R-:W-:Y:S02]  /*17090*/  ISETP.GE.AND P0, PT, R7, R170, PT ;  /* 0x000000aa0700720c */ /* 0x000fe40003f06270 */
[----:B------:R-:W-:Y:S02]  /*170a0*/  FSEL R188, R188, -INF , !P1 ;  /* 0xff800000bcbc7808 */ /* 0x000fe40004800000 */
[----:B------:R-:W-:Y:S02]  /*170b0*/  FSEL R185, R185, -INF , !P3 ;  /* 0xff800000b9b97808 */ /* 0x000fe40005800000 */
[----:B------:R-:W-:Y:S02]  /*170c0*/  FSEL R189, R189, -INF , !P6 ;  /* 0xff800000bdbd7808 */ /* 0x000fe40007000000 */
[----:B-1----:R-:W-:Y:S01]  /*170d0*/  FSEL R196, R48, -INF , !P4 ;  /* 0xff80000030c47808 */ /* 0x002fe20006000000 */
[----:B------:R-:W-:Y:S01]  /*170e0*/  FMUL.FTZ R77, R77, R30 ;  /* 0x0000001e4d4d7220 */ /* 0x000fe20000410000 */
[----:B------:R-:W-:-:S02]  /*170f0*/  ISETP.GE.AND P1, PT, R5, R2, PT ;  /* 0x000000020500720c */ /* 0x000fc40003f26270 */
[----:B------:R-:W-:Y:S01]  /*17100*/  ISETP.GE.AND P3, PT, R5, R170, PT ;  /* 0x000000aa0500720c */ /* 0x000fe20003f66270 */
[----:B------:R-:W-:Y:S01]  /*17110*/  FMUL.FTZ R5, R14, R30 ;  /* 0x0000001e0e057220 */ /* 0x000fe20000410000 */
[C---:B------:R-:W-:Y:S02]  /*17120*/  IADD3 R7, R31.reuse, 0x39, RZ ;  /* 0x000000391f077810 */ /* 0x040fe40007ffe0ff */
[C---:B------:R-:W-:Y:S02]  /*17130*/  ISETP.GE.AND P6, PT, R31.reuse, R2, PT ;  /* 0x000000021f00720c */ /* 0x040fe40003fc6270 */
[----:B------:R-:W-:Y:S01]  /*17140*/  ISETP.GE.AND P4, PT, R31, R170, PT ;  /* 0x000000aa1f00720c */ /* 0x000fe20003f86270 */
[-C--:B------:R-:W-:Y:S01]  /*17150*/  FMUL.FTZ R31, R78, R30.reuse ;  /* 0x0000001e4e1f7220 */ /* 0x080fe20000410000 */
[----:B------:R-:W-:Y:S01]  /*17160*/  MUFU.TANH R194, R49 ;  /* 0x0000003100c27308 */ /* 0x000fe20000002400 */
[----:B------:R-:W-:Y:S01]  /*17170*/  FMUL.FTZ R30, R79, R30 ;  /* 0x0000001e4f1e7220 */ /* 0x000fe20000410000 */
[----:B------:R-:W-:-:S06]  /*17180*/  FSEL R192, R192, -INF , !P1 ;  /* 0xff800000c0c07808 */ /* 0x000fcc0004800000 */
[----:B------:R-:W1:Y:S01]  /*17190*/  MUFU.TANH R191, R50 ;  /* 0x0000003200bf7308 */ /* 0x000e620000002400 */
[----:B------:R-:W-:-:S07]  /*171a0*/  ISETP.GE.AND P1, PT, R165, 0x2, PT ;  /* 0x00000002a500780c */ /* 0x000fce0003f26270 */
[----:B------:R-:W2:Y:S08]  /*171b0*/  MUFU.TANH R190, R51 ;  /* 0x0000003300be7308 */ /* 0x000eb00000002400 */
[----:B------:R-:W-:Y:S08]  /*171c0*/  MUFU.TANH R62, R62 ;  /* 0x0000003e003e7308 */ /* 0x000ff00000002400 */
[----:B------:R-:W-:Y:S08]  /*171d0*/  MUFU.TANH R5, R5 ;  /* 0x0000000500057308 */ /* 0x000ff00000002400 */
[----:B------:R-:W-:Y:S08]  /*171e0*/  MUFU.TANH R193, R77 ;  /* 0x0000004d00c17308 */ /* 0x000ff00000002400 */
[----:B------:R-:W3:Y:S08]  /*171f0*/  MUFU.TANH R31, R31 ;  /* 0x0000001f001f7308 */ /* 0x000ef00000002400 */
[----:B------:R-:W4:Y:S01]  /*17200*/  MUFU.TANH R30, R30 ;  /* 0x0000001e001e7308 */ /* 0x000f220000002400 */
[----:B-1----:R-:W-:-:S02]  /*17210*/  FSEL R191, R191, -INF , !P5 ;  /* 0xff800000bfbf7808 */ /* 0x002fc40006800000 */
[----:B------:R-:W-:Y:S02]  /*17220*/  FSEL R194, R194, -INF , !P2 ;  /* 0xff800000c2c27808 */ /* 0x000fe40005000000 */
[----:B--2---:R-:W-:Y:S01]  /*17230*/  FSEL R190, R190, -INF , !P0 ;  /* 0xff800000bebe7808 */ /* 0x004fe20004000000 */
[----:B------:R-:W-:Y:S01]  /*17240*/  BSSY B1, `(.L_x_2892) ;  /* 0x000007c000017945 */ /* 0x000fe20003800000 */
[C---:B------:R-:W-:Y:S02]  /*17250*/  ISETP.GE.AND P5, PT, R7.reuse, R2, PT ;  /* 0x000000020700720c */ /* 0x040fe40003fa6270 */
[----:B------:R-:W-:Y:S02]  /*17260*/  ISETP.GE.AND P2, PT, R7, R170, PT ;  /* 0x000000aa0700720c */ /* 0x000fe40003f46270 */
[----:B------:R-:W-:Y:S02]  /*17270*/  ISETP.NE.U32.AND P0, PT, R246, RZ, PT ;  /* 0x000000fff600720c */ /* 0x000fe40003f05070 */
[----:B------:R-:W-:-:S02]  /*17280*/  IADD3 R223, R227, 0x800, RZ ;  /* 0x00000800e3df7810 */ /* 0x000fc40007ffe0ff */
[----:B------:R-:W-:Y:S02]  /*17290*/  ISETP.NE.AND.EX P0, PT, R247, RZ, PT, P0 ;  /* 0x000000fff700720c */ /* 0x000fe40003f05300 */
        /* <DEDUP_REMOVED lines=13> */
[----:B------:R-:W-:Y:S02]  /*17370*/  IADD3 R208, R227, 0x7800, RZ ;  /* 0x00007800e3d07810 */ /* 0x000fe40007ffe0ff */
[----:B---3--:R-:W-:Y:S02]  /*17380*/  FSEL R31, R31, -INF , !P3 ;  /* 0xff8000001f1f7808 */ /* 0x008fe40005800000 */
[----:B------:R-:W-:Y:S02]  /*17390*/  FSEL R7, R62, -INF , !P6 ;  /* 0xff8000003e077808 */ /* 0x000fe40007000000 */
[----:B------:R-:W-:-:S02]  /*173a0*/  FSEL R5, R5, -INF , !P4 ;  /* 0xff80000005057808 */ /* 0x000fc40006000000 */
[----:B------:R-:W-:Y:S02]  /*173b0*/  FSEL R193, R193, -INF , !P5 ;  /* 0xff800000c1c17808 */ /* 0x000fe40006800000 */
[----:B----4-:R-:W-:Y:S01]  /*173c0*/  FSEL R30, R30, -INF , !P2 ;  /* 0xff8000001e1e7808 */ /* 0x010fe20005000000 */
[----:B------:R-:W-:Y:S06]  /*173d0*/  BAR.SYNC.DEFER_BLOCKING 0x0 ;  /* 0x0000000000007b1d */ /* 0x000fec0000010000 */
[----:B------:R-:W-:Y:S05]  /*173e0*/  @!P1 BRA `(.L_x_2893) ;  /* 0x0000061000009947 */ /* 0x000fea0003800000 */
[----:B------:R-:W-:Y:S01]  /*173f0*/  BSSY B0, `(.L_x_2894) ;  /* 0x0000041000007945 */ /* 0x000fe20003800000 */
        /* <DEDUP_REMOVED lines=12> */
[----:B------:R-:W-:Y:S01]  /*174c0*/  LOP3.LUT R3, RZ, R24, RZ, 0x33, !PT ;  /* 0x00000018ff037212 */ /* 0x000fe200078e33ff */
        /* <DEDUP_REMOVED lines=21> */
[----:B------:R-:W-:-:S05]  /*17620*/  ISETP.NE.AND P3, PT, R24, RZ, PT ;  /* 0x000000ff1800720c */ /* 0x000fca0003f65270 */
        /* <DEDUP_REMOVED lines=26> */
.L_x_2895:
[----:B------:R-:W2:Y:S02]  /*177d0*/  LD.E R14, [R28.64+0x38] ;  /* 0x000038061c0e7980 */ /* 0x000ea4000c101900 */
[----:B--2---:R-:W-:-:S04]  /*177e0*/  LEA R14, -R14, RZ, 0x6 ;  /* 0x000000ff0e0e7211 */ /* 0x004fc800078e31ff */
[----:B------:R-:W-:Y:S02]  /*177f0*/  SHF.R.S32.HI R6, RZ, 0x1f, R14 ;  /* 0x0000001fff067819 */ /* 0x000fe4000001140e */
.L_x_2896:
[----:B------:R-:W-:Y:S05]  /*17800*/  BSYNC B0 ;  /* 0x0000000000007941 */ /* 0x000fea0003800000 */
.L_x_2894:
[----:B------:R-:W-:Y:S01]  /*17810*/  IMAD.SHL.U32 R3, R166, 0x20, RZ ;  /* 0x00000020a6037824 */ /* 0x000fe200078e00ff */
[----:B------:R-:W-:Y:S02]  /*17820*/  LEA R236, P3, R14, R236, 0x1 ;  /* 0x000000ec0eec7211 */ /* 0x000fe400078608ff */
[----:B------:R-:W-:Y:S02]  /*17830*/  SHF.L.U64.HI R4, R166, 0x5, R167 ;  /* 0x00000005a6047819 */ /* 0x000fe400000102a7 */
[----:B------:R-:W-:Y:S01]  /*17840*/  IADD3 R18, P2, R236, R3, RZ ;  /* 0x00000003ec127210 */ /* 0x000fe20007f5e0ff */
[----:B------:R-:W-:Y:S01]  /*17850*/  IMAD.MOV.U32 R234, RZ, RZ, R236 ;  /* 0x000000ffffea7224 */ /* 0x000fe200078e00ec */
        /* <DEDUP_REMOVED lines=26> */
.L_x_2893:
[----:B------:R-:W-:Y:S05]  /*17a00*/  BSYNC B1 ;  /* 0x0000000000017941 */ /* 0x000fea0003800000 */
.L_x_2892:
[----:B------:R-:W2:Y:S01]  /*17a10*/  LD.E R28, [R28.64+0xdc] ;  /* 0x0000dc061c1c7980 */ /* 0x000ea2000c101900 */
[----:B------:R-:W-:-:S02]  /*17a20*/  FMNMX.FTZ R4, R7, R22, !PT ;  /* 0x0000001607047209 */ /* 0x000fc40007810000 */
[----:B-1----:R-:W-:Y:S02]  /*17a30*/  SHF.L.U32 R234, R0, 0x1, RZ ;  /* 0x0000000100ea7819 */ /* 0x002fe400000006ff */
[----:B------:R-:W-:Y:S02]  /*17a40*/  FMNMX.FTZ R3, R21, R4, !PT ;  /* 0x0000000415037209 */ /* 0x000fe40007810000 */
[-C--:B------:R-:W-:Y:S01]  /*17a50*/  LEA R233, R55, R234.reuse, 0x1 ;  /* 0x000000ea37e97211 */ /* 0x080fe200078e08ff */
[----:B------:R-:W-:Y:S01]  /*17a60*/  LDSM.16.MT88.4 R156, [R234+0x10000] ;  /* 0x01000000ea9c783b */ /* 0x000fe20000004200 */
[----:B------:R-:W-:Y:S02]  /*17a70*/  FMNMX.FTZ R3, R40, R3, !PT ;  /* 0x0000000328037209 */ /* 0x000fe40007810000 */
[----:B------:R-:W-:Y:S01]  /*17a80*/  LEA R232, R53, R234, 0x1 ;  /* 0x000000ea35e87211 */ /* 0x000fe200078e08ff */
[----:B------:R-:W-:Y:S01]  /*17a90*/  LDSM.16.MT88.4 R148, [R233+0x10000] ;  /* 0x01000000e994783b */ /* 0x000fe20000004200 */
[----:B------:R-:W-:-:S02]  /*17aa0*/  FMNMX.FTZ R4, R16, R3, !PT ;  /* 0x0000000310047209 */ /* 0x000fc40007810000 */
        /* <DEDUP_REMOVED lines=33> */
[----:B------:R-:W-:Y:S03]  /*17cc0*/  LDSM.16.MT88.4 R120, [R232+0x16000] ;  /* 0x01600000e878783b */ /* 0x000fe60000004200 */
[----:B------:R-:W-:Y:S01]  /*17cd0*/  FMNMX.FTZ R4, R189, R4, !PT ;  /* 0x00000004bd047209 */ /* 0x000fe20007810000 */
[----:B------:R-:W1:Y:S03]  /*17ce0*/  SHFL.BFLY PT, R17, R6, 0x2, 0x1f ;  /* 0x0c401f0006117f89 */ /* 0x000e6600000e0000 */
[----:B------:R-:W-:Y:S01]  /*17cf0*/  FMNMX.FTZ R3, R191, R4, !PT ;  /* 0x00000004bf037209 */ /* 0x000fe20007810000 */
[----:B------:R-:W-:Y:S03]  /*17d00*/  LDSM.16.MT88.4 R24, [R231+0x10800] ;  /* 0x01080000e718783b */ /* 0x000fe60000004200 */
        /* <DEDUP_REMOVED lines=22> */
[-CC-:B------:R-:W-:Y:S01]  /*17e70*/  FFMA.FTZ R178, R20, R28.reuse, -R29.reuse ;  /* 0x0000001c14b27223 */ /* 0x180fe2000001081d */
[----:B------:R-:W-:Y:S01]  /*17e80*/  LDSM.16.MT88.4 R4, [R231+0x16000] ;  /* 0x01600000e704783b */ /* 0x000fe20000004200 */
[----:B------:R-:W-:-:S02]  /*17e90*/  FFMA.FTZ R180, R41, R28, -R29 ;  /* 0x0000001c29b47223 */ /* 0x000fc4000001081d */
[-C--:B------:R-:W-:Y:S01]  /*17ea0*/  FFMA.FTZ R173, R68, R28.reuse, -R29 ;  /* 0x0000001c44ad7223 */ /* 0x080fe2000001081d */
[----:B------:R-:W1:Y:S01]  /*17eb0*/  LDSM.16.MT88.4 R40, [R234+0x12000] ;  /* 0x01200000ea28783b */ /* 0x000e620000004200 */
[----:B------:R-:W2:Y:S01]  /*17ec0*/  MUFU.EX2 R176, R176 ;  /* 0x000000b000b07308 */ /* 0x000ea20000000800 */
[-CC-:B------:R-:W-:Y:S02]  /*17ed0*/  FFMA.FTZ R171, R11, R28.reuse, -R195.reuse ;  /* 0x0000001c0bab7223 */ /* 0x180fe400000108c3 */
[-CC-:B------:R-:W-:Y:S01]  /*17ee0*/  FFMA.FTZ R35, R9, R28.reuse, -R195.reuse ;  /* 0x0000001c09237223 */ /* 0x180fe200000108c3 */
[----:B------:R-:W-:Y:S01]  /*17ef0*/  LDSM.16.MT88.4 R20, [R234+0x12800] ;  /* 0x01280000ea14783b */ /* 0x000fe20000004200 */
[-C--:B------:R-:W-:Y:S02]  /*17f00*/  FFMA.FTZ R32, R10, R28.reuse, -R195 ;  /* 0x0000001c0a207223 */ /* 0x080fe400000108c3 */
[-C--:B------:R-:W-:Y:S01]  /*17f10*/  FFMA.FTZ R175, R8, R28.reuse, -R29 ;  /* 0x0000001c08af7223 */ /* 0x080fe2000001081d */
[----:B------:R-:W-:Y:S01]  /*17f20*/  MUFU.EX2 R177, R177 ;  /* 0x000000b100b17308 */ /* 0x000fe20000000800 */
[----:B------:R-:W3:Y:S01]  /*17f30*/  LDSM.16.MT88.4 R8, [R234+0x10800] ;  /* 0x01080000ea08783b */ /* 0x000ee20000004200 */
[----:B------:R-:W-:-:S02]  /*17f40*/  FFMA.FTZ R174, R16, R28, -R195 ;  /* 0x0000001c10ae7223 */ /* 0x000fc400000108c3 */
[-CC-:B------:R-:W-:Y:S01]  /*17f50*/  FFMA.FTZ R34, R13, R28.reuse, -R29.reuse ;  /* 0x0000001c0d227223 */ /* 0x180fe2000001081d */
[----:B------:R-:W-:Y:S01]  /*17f60*/  LDSM.16.MT88.4 R16, [R233+0x10800] ;  /* 0x01080000e910783b */ /* 0x000fe20000004200 */
[-CC-:B------:R-:W-:Y:S02]  /*17f70*/  FFMA.FTZ R33, R15, R28.reuse, -R29.reuse ;  /* 0x0000001c0f217223 */ /* 0x180fe4000001081d */
[----:B------:R-:W4:Y:S01]  /*17f80*/  MUFU.EX2 R172, R172 ;  /* 0x000000ac00ac7308 */ /* 0x000f220000000800 */
[----:B--2---:R-:W-:Y:S01]  /*17f90*/  F2FP.BF16.PACK_AB R128, R176, R179 ;  /* 0x000000b3b080723e */ /* 0x004fe200000010ff */
[-C--:B------:R-:W-:Y:S02]  /*17fa0*/  FFMA.FTZ R0, R12, R28.reuse, -R29 ;  /* 0x0000001c0c007223 */ /* 0x080fe4000001081d */
[----:B------:R-:W2:Y:S01]  /*17fb0*/  LDSM.16.MT88.4 R12, [R232+0x10800] ;  /* 0x01080000e80c783b */ /* 0x000ea20000004200 */
[-CC-:B------:R-:W-:Y:S02]  /*17fc0*/  FFMA.FTZ R182, R182, R28.reuse, -R195.reuse ;  /* 0x0000001cb6b67223 */ /* 0x180fe400000108c3 */
[-CC-:B------:R-:W-:Y:S01]  /*17fd0*/  FFMA.FTZ R183, R183, R28.reuse, -R195.reuse ;  /* 0x0000001cb7b77223 */ /* 0x180fe200000108c3 */
[----:B------:R-:W-:Y:S01]  /*17fe0*/  MUFU.EX2 R181, R181 ;  /* 0x000000b500b57308 */ /* 0x000fe20000000800 */
[----:B------:R-:W-:-:S02]  /*17ff0*/  FFMA.FTZ R184, R184, R28, -R195 ;  /* 0x0000001cb8b87223 */ /* 0x000fc400000108c3 */
[-C--:B------:R-:W-:Y:S02]  /*18000*/  FFMA.FTZ R185, R185, R28.reuse, -R195 ;  /* 0x0000001cb9b97223 */ /* 0x080fe400000108c3 */
[-CC-:B------:R-:W-:Y:S02]  /*18010*/  FFMA.FTZ R186, R186, R28.reuse, -R29.reuse ;  /* 0x0000001cbaba7223 */ /* 0x180fe4000001081d */
[-CC-:B------:R-:W-:Y:S01]  /*18020*/  FFMA.FTZ R187, R187, R28.reuse, -R29.reuse ;  /* 0x0000001cbbbb7223 */ /* 0x180fe2000001081d */
[----:B------:R-:W5:Y:S01]  /*18030*/  MUFU.EX2 R178, R178 ;  /* 0x000000b200b27308 */ /* 0x000f620000000800 */
[----:B----4-:R-:W-:Y:S01]  /*18040*/  F2FP.BF16.PACK_AB R130, R172, R177 ;  /* 0x000000b1ac82723e */ /* 0x010fe200000010ff */
[-CC-:B------:R-:W-:Y:S02]  /*18050*/  FFMA.FTZ R188, R188, R28.reuse, -R29.reuse ;  /* 0x0000001cbcbc7223 */ /* 0x180fe4000001081d */
[-C--:B------:R-:W-:Y:S02]  /*18060*/  FFMA.FTZ R189, R189, R28.reuse, -R29 ;  /* 0x0000001cbdbd7223 */ /* 0x080fe4000001081d */
[----:B------:R-:W-:-:S02]  /*18070*/  FFMA.FTZ R197, R194, R28, -R195 ;  /* 0x0000001cc2c57223 */ /* 0x000fc400000108c3 */
[----:B------:R-:W-:Y:S01]  /*18080*/  MUFU.EX2 R180, R180 ;  /* 0x000000b400b47308 */ /* 0x000fe20000000800 */
[-CC-:B------:R-:W-:Y:S02]  /*18090*/  FFMA.FTZ R196, R196, R28.reuse, -R195.reuse ;  /* 0x0000001cc4c47223 */ /* 0x180fe400000108c3 */
[-CC-:B------:R-:W-:Y:S02]  /*180a0*/  FFMA.FTZ R192, R192, R28.reuse, -R195.reuse ;  /* 0x0000001cc0c07223 */ /* 0x180fe400000108c3 */
[-C--:B------:R-:W-:Y:S02]  /*180b0*/  FFMA.FTZ R193, R193, R28.reuse, -R195 ;  /* 0x0000001cc1c17223 */ /* 0x080fe400000108c3 */
[-CC-:B------:R-:W-:Y:S01]  /*180c0*/  FFMA.FTZ R191, R191, R28.reuse, -R29.reuse ;  /* 0x0000001cbfbf7223 */ /* 0x180fe2000001081d */
[----:B------:R-:W4:Y:S01]  /*180d0*/  MUFU.EX2 R173, R173 ;  /* 0x000000ad00ad7308 */ /* 0x000f220000000800 */
[----:B-----5:R-:W-:Y:S01]  /*180e0*/  F2FP.BF16.PACK_AB R129, R178, R181 ;  /* 0x000000b5b281723e */ /* 0x020fe200000010ff */
[----:B------:R-:W-:-:S02]  /*180f0*/  FFMA.FTZ R190, R190, R28, -R29 ;  /* 0x0000001cbebe7223 */ /* 0x000fc4000001081d */
[-CC-:B------:R-:W-:Y:S02]  /*18100*/  FFMA.FTZ R194, R31, R28.reuse, -R29.reuse ;  /* 0x0000001c1fc27223 */ /* 0x180fe4000001081d */
[----:B------:R-:W-:Y:S02]  /*18110*/  FFMA.FTZ R251, R30, R28, -R29 ;  /* 0x0000001c1efb7223 */ /* 0x000fe4000001081d */
[----:B------:R-:W-:Y:S01]  /*18120*/  MUFU.EX2 R174, R174 ;  /* 0x000000ae00ae7308 */ /* 0x000fe20000000800 */
[----:B------:R-:W-:Y:S01]  /*18130*/  LDSM.16.MT88.4 R28, [R232+0x11800] ;  /* 0x01180000e81c783b */ /* 0x000fe20000004200 */
[----:B------:R-:W-:Y:S02]  /*18140*/  FADD.FTZ R176, R179, R176 ;  /* 0x000000b0b3b07221 */ /* 0x000fe40000010000 */
[----:B------:R-:W-:Y:S02]  /*18150*/  FADD.FTZ R181, R181, R178 ;  /* 0x000000b2b5b57221 */ /* 0x000fe40000010000 */
[----:B------:R-:W-:Y:S01]  /*18160*/  FADD.FTZ R177, R177, R176 ;  /* 0x000000b0b1b17221 */ /* 0x000fe20000010000 */
[----:B----4-:R-:W-:Y:S01]  /*18170*/  F2FP.BF16.PACK_AB R131, R173, R180 ;  /* 0x000000b4ad83723e */ /* 0x010fe200000010ff */
[----:B------:R-:W4:Y:S02]  /*18180*/  MUFU.EX2 R171, R171 ;  /* 0x000000ab00ab7308 */ /* 0x000f240000000800 */
[----:B------:R-:W-:-:S02]  /*18190*/  FADD.FTZ R177, R172, R177 ;  /* 0x000000b1acb17221 */ /* 0x000fc40000010000 */
        /* <DEDUP_REMOVED lines=12> */
[C---:B-1----:R-:W-:Y:S03]  /*18260*/  HMMA.16816.F32.BF16 R36, R128.reuse, R40, RZ ;  /* 0x000000288024723c */ /* 0x042fe600000418ff */
        /* <DEDUP_REMOVED lines=8> */
[----:B------:R-:W-:Y:S05]  /*182f0*/  MUFU.EX2 R185, R185 ;  /* 0x000000b900b97308 */ /* 0x000fea0000000800 */
        /* <DEDUP_REMOVED lines=167> */
[----:B------:R-:W-:Y:S02]  /*18d70*/  STL [R1+0x8], R202 ;  /* 0x000008ca01007387 */ /* 0x000fe40000100800 */
        /* <DEDUP_REMOVED lines=114> */
.L_x_2899:
[----:B------:R-:W-:Y:S02]  /*194a0*/  ULDC.64 UR4, c[0x0][0x118] ;  /* 0x0000460000047ab9 */ /* 0x000fe40000000a00 */
[----:B------:R-:W2:Y:S02]  /*194b0*/  LD.E R6, [R200.64+0x40] ;  /* 0x00004004c8067980 */ /* 0x000ea4000c101900 */
[----:B--2---:R-:W-:-:S04]  /*194c0*/  LEA R6, -R6, RZ, 0x6 ;  /* 0x000000ff06067211 */ /* 0x004fc800078e31ff */
[----:B------:R-:W-:Y:S02]  /*194d0*/  SHF.R.S32.HI R5, RZ, 0x1f, R6 ;  /* 0x0000001fff057819 */ /* 0x000fe40000011406 */
.L_x_2900:
[----:B------:R-:W-:Y:S05]  /*194e0*/  BSYNC B0 ;  /* 0x0000000000007941 */ /* 0x000fea0003800000 */
.L_x_2898:
[----:B------:R-:W-:Y:S01]  /*194f0*/  IMAD.SHL.U32 R0, R168, 0x20, RZ ;  /* 0x00000020a8007824 */ /* 0x000fe200078e00ff */
[----:B------:R-:W-:Y:S01]  /*19500*/  LEA R248, P2, R6, R248, 0x1 ;  /* 0x000000f806f87211 */ /* 0x000fe200078408ff */
[----:B------:R-:W-:Y:S01]  /*19510*/  ULDC.64 UR4, c[0x0][0x118] ;  /* 0x0000460000047ab9 */ /* 0x000fe20000000a00 */
[----:B------:R-:W-:Y:S02]  /*19520*/  SHF.L.U64.HI R4, R168, 0x5, R169 ;  /* 0x00000005a8047819 */ /* 0x000fe400000102a9 */
        /* <DEDUP_REMOVED lines=28> */
[----:B------:R-:W3:Y:S04]  /*196f0*/  LDSM.16.M88.4 R12, [R229+0x8800] ;  /* 0x00880000e50c783b */ /* 0x000ee80000000200 */
[----:B------:R-:W2:Y:S04]  /*19700*/  LDSM.16.M88.4 R4, [R229+0x9000] ;  /* 0x00900000e504783b */ /* 0x000ea80000000200 */
[----:B------:R-:W5:Y:S04]  /*19710*/  LDSM.16.M88.4 R192, [R229+0x9800] ;  /* 0x00980000e5c0783b */ /* 0x000f680000000200 */
[----:B------:R-:W-:Y:S04]  /*19720*/  LDSM.16.M88.4 R172, [R228] ;  /* 0x00000000e4ac783b */ /* 0x000fe80000000200 */
[----:B------:R-:W1:Y:S04]  /*19730*/  LDSM.16.M88.4 R32, [R227] ;  /* 0x00000000e320783b */ /* 0x000e680000000200 */
[----:B------:R-:W1:Y:S04]  /*19740*/  LDSM.16.M88.4 R28, [R223] ;  /* 0x00000000df1c783b */ /* 0x000e680000000200 */
[----:B------:R-:W1:Y:S04]  /*19750*/  LDSM.16.M88.4 R180, [R222] ;  /* 0x00000000deb4783b */ /* 0x000e680000000200 */
[----:B------:R-:W1:Y:S04]  /*19760*/  LDSM.16.M88.4 R176, [R221] ;  /* 0x00000000ddb0783b */ /* 0x000e680000000200 */
[----:B------:R-:W-:Y:S01]  /*19770*/  LDSM.16.M88.4 R196, [R224+0xa000] ;  /* 0x00a00000e0c4783b */ /* 0x000fe20000000200 */
[----:B----4-:R-:W-:Y:S03]  /*19780*/  HMMA.16816.F32.BF16 R24, R184, R20, RZ ;  /* 0x00000014b818723c */ /* 0x010fe600000418ff */
[----:B------:R-:W4:Y:S01]  /*19790*/  LD.E R0, [R200.64+0x18c] ;  /* 0x00018c04c8007980 */ /* 0x000f22000c101900 */
[----:B------:R-:W-:-:S03]  /*197a0*/  ISETP.GE.AND P1, PT, R165, 0x3, PT ;  /* 0x00000003a500780c */ /* 0x000fc60003f26270 */
[----:B------:R-:W0:Y:S01]  /*197b0*/  LDGDEPBAR ;  /* 0x00000000000079af */ /* 0x000e220000000000 */
[C---:B---3--:R-:W-:Y:S08]  /*197c0*/  HMMA.16816.F32.BF16 R16, R184.reuse, R12, RZ ;  /* 0x0000000cb810723c */ /* 0x048ff000000418ff */
[C---:B--2---:R-:W-:Y:S08]  /*197d0*/  HMMA.16816.F32.BF16 R8, R184.reuse, R4, RZ ;  /* 0x00000004b808723c */ /* 0x044ff000000418ff */
[C---:B------:R-:W-:Y:S08]  /*197e0*/  HMMA.16816.F32.BF16 R20, R184.reuse, R22, RZ ;  /* 0x00000016b814723c */ /* 0x040ff000000418ff */
[C---:B------:R-:W-:Y:S08]  /*197f0*/  HMMA.16816.F32.BF16 R12, R184.reuse, R14, RZ ;  /* 0x0000000eb80c723c */ /* 0x040ff000000418ff */
[C---:B------:R-:W-:Y:S08]  /*19800*/  HMMA.16816.F32.BF16 R4, R184.reuse, R6, RZ ;  /* 0x00000006b804723c */ /* 0x040ff000000418ff */
[C---:B-----5:R-:W-:Y:S08]  /*19810*/  HMMA.16816.F32.BF16 R188, R184.reuse, R192, RZ ;  /* 0x000000c0b8bc723c */ /* 0x060ff000000418ff */
[----:B------:R-:W-:Y:S01]  /*19820*/  HMMA.16816.F32.BF16 R184, R184, R194, RZ ;  /* 0x000000c2b8b8723c */ /* 0x000fe200000418ff */
[----:B------:R-:W-:Y:S07]  /*19830*/  LDSM.16.M88.4 R192, [R224+0x8800] ;  /* 0x00880000e0c0783b */ /* 0x000fee0000000200 */
[C---:B-1----:R-:W-:Y:S08]  /*19840*/  HMMA.16816.F32.BF16 R24, R172.reuse, R32, R24 ;  /* 0x00000020ac18723c */ /* 0x042ff00000041818 */
[C---:B------:R-:W-:Y:S01]  /*19850*/  HMMA.16816.F32.BF16 R20, R172.reuse, R34, R20 ;  /* 0x00000022ac14723c */ /* 0x040fe20000041814 */
[----:B------:R-:W1:Y:S07]  /*19860*/  LDSM.16.M88.4 R32, [R226] ;  /* 0x00000000e220783b */ /* 0x000e6e0000000200 */
[C---:B------:R-:W-:Y:S08]  /*19870*/  HMMA.16816.F32.BF16 R16, R172.reuse, R28, R16 ;  /* 0x0000001cac10723c */ /* 0x040ff00000041810 */
[C---:B------:R-:W-:Y:S01]  /*19880*/  HMMA.16816.F32.BF16 R12, R172.reuse, R30, R12 ;  /* 0x0000001eac0c723c */ /* 0x040fe2000004180c */
[----:B------:R-:W2:Y:S07]  /*19890*/  LDSM.16.M88.4 R28, [R224+0x8000] ;  /* 0x00800000e01c783b */ /* 0x000eae0000000200 */
[C---:B------:R-:W-:Y:S08]  /*198a0*/  HMMA.16816.F32.BF16 R8, R172.reuse, R180, R8 ;  /* 0x000000b4ac08723c */ /* 0x040ff00000041808 */
[C---:B------:R-:W-:Y:S01]  /*198b0*/  HMMA.16816.F32.BF16 R4, R172.reuse, R182, R4 ;  /* 0x000000b6ac04723c */ /* 0x040fe20000041804 */
[----:B------:R-:W3:Y:S07]  /*198c0*/  LDSM.16.M88.4 R180, [R224+0x9000] ;  /* 0x00900000e0b4783b */ /* 0x000eee0000000200 */
[C---:B------:R-:W-:Y:S08]  /*198d0*/  HMMA.16816.F32.BF16 R188, R172.reuse, R176, R188 ;  /* 0x000000b0acbc723c */ /* 0x040ff000000418bc */
[----:B------:R-:W-:Y:S01]  /*198e0*/  HMMA.16816.F32.BF16 R184, R172, R178, R184 ;  /* 0x000000b2acb8723c */ /* 0x000fe200000418b8 */
[----:B------:R-:W5:Y:S04]  /*198f0*/  LDSM.16.M88.4 R176, [R224+0x9800] ;  /* 0x00980000e0b0783b */ /* 0x000f680000000200 */
[----:B------:R-:W-:Y:S03]  /*19900*/  LDSM.16.M88.4 R172, [R225] ;  /* 0x00000000e1ac783b */ /* 0x000fe60000000200 */
[C---:B-1----:R-:W-:Y:S08]  /*19910*/  HMMA.16816.F32.BF16 R16, R32.reuse, R192, R16 ;  /* 0x000000c02010723c */ /* 0x042ff00000041810 */
[C---:B--2---:R-:W-:Y:S08]  /*19920*/  HMMA.16816.F32.BF16 R24, R32.reuse, R28, R24 ;  /* 0x0000001c2018723c */ /* 0x044ff00000041818 */
        /* <DEDUP_REMOVED lines=8> */
[----:B------:R-:W-:Y:S01]  /*199b0*/  HMMA.16816.F32.BF16 R12, R32, R194, R12 ;  /* 0x000000c2200c723c */ /* 0x000fe2000004180c */
[----:B------:R-:W5:Y:S04]  /*199c0*/  LDSM.16.M88.4 R192, [R220+0x800] ;  /* 0x00080000dcc0783b */ /* 0x000f680000000200 */
        /* <DEDUP_REMOVED lines=10> */
[C---:B-----5:R-:W-:Y:S08]  /*19a70*/  HMMA.16816.F32.BF16 R16, R172.reuse, R192, R16 ;  /* 0x000000c0ac10723c */ /* 0x060ff00000041810 */
        /* <DEDUP_REMOVED lines=8> */
[----:B------:R-:W2:Y:S07]  /*19b00*/  LDSM.16.M88.4 R180, [R218] ;  /* 0x00000000dab4783b */ /* 0x000eae0000000200 */
[C---:B---3--:R-:W-:Y:S08]  /*19b10*/  HMMA.16816.F32.BF16 R8, R32.reuse, R176, R8 ;  /* 0x000000b02008723c */ /* 0x048ff00000041808 */
[C---:B------:R-:W-:Y:S01]  /*19b20*/  HMMA.16816.F32.BF16 R4, R32.reuse, R178, R4 ;  /* 0x000000b22004723c */ /* 0x040fe20000041804 */
[----:B------:R-:W3:Y:S07]  /*19b30*/  LDSM.16.M88.4 R176, [R217] ;  /* 0x00000000d9b0783b */ /* 0x000eee0000000200 */
[C---:B-----5:R-:W-:Y:S08]  /*19b40*/  HMMA.16816.F32.BF16 R188, R32.reuse, R172, R188 ;  /* 0x000000ac20bc723c */ /* 0x060ff000000418bc */
[----:B------:R-:W-:Y:S01]  /*19b50*/  HMMA.16816.F32.BF16 R184, R32, R174, R184 ;  /* 0x000000ae20b8723c */ /* 0x000fe200000418b8 */
[----:B------:R-:W5:Y:S04]  /*19b60*/  LDSM.16.M88.4 R32, [R216] ;  /* 0x00000000d820783b */ /* 0x000f680000000200 */
[----:B------:R-:W4:Y:S03]  /*19b70*/  LDSM.16.M88.4 R172, [R226+0x2000] ;  /* 0x00200000e2ac783b */ /* 0x000f260000000200 */
[C---:B-1----:R-:W-:Y:S08]  /*19b80*/  HMMA.16816.F32.BF16 R24, R28.reuse, R192, R24 ;  /* 0x000000c01c18723c */ /* 0x042ff00000041818 */
[C---:B--2---:R-:W-:Y:S08]  /*19b90*/  HMMA.16816.F32.BF16 R16, R28.reuse, R180, R16 ;  /* 0x000000b41c10723c */ /* 0x044ff00000041810 */
[C---:B------:R-:W-:Y:S01]  /*19ba0*/  HMMA.16816.F32.BF16 R12, R28.reuse, R182, R12 ;  /* 0x000000b61c0c723c */ /* 0x040fe2000004180c */
[----:B------:R-:W1:Y:S07]  /*19bb0*/  LDSM.16.M88.4 R180, [R224+0xb000] ;  /* 0x00b00000e0b4783b */ /* 0x000e6e0000000200 */
[C---:B------:R-:W-:Y:S01]  /*19bc0*/  HMMA.16816.F32.BF16 R20, R28.reuse, R194, R20 ;  /* 0x000000c21c14723c */ /* 0x040fe20000041814 */
[----:B------:R-:W2:Y:S07]  /*19bd0*/  LDSM.16.M88.4 R192, [R224+0xa800] ;  /* 0x00a80000e0c0783b */ /* 0x000eae0000000200 */
[C---:B---3--:R-:W-:Y:S08]  /*19be0*/  HMMA.16816.F32.BF16 R8, R28.reuse, R176, R8 ;  /* 0x000000b01c08723c */ /* 0x048ff00000041808 */
[C---:B------:R-:W-:Y:S01]  /*19bf0*/  HMMA.16816.F32.BF16 R4, R28.reuse, R178, R4 ;  /* 0x000000b21c04723c */ /* 0x040fe20000041804 */
[----:B------:R-:W3:Y:S07]  /*19c00*/  LDSM.16.M88.4 R176, [R224+0xb800] ;  /* 0x00b80000e0b0783b */ /* 0x000eee0000000200 */
[C---:B-----5:R-:W-:Y:S08]  /*19c10*/  HMMA.16816.F32.BF16 R188, R28.reuse, R32, R188 ;  /* 0x000000201cbc723c */ /* 0x060ff000000418bc */
[----:B------:R-:W-:Y:S01]  /*19c20*/  HMMA.16816.F32.BF16 R184, R28, R34, R184 ;  /* 0x000000221cb8723c */ /* 0x000fe200000418b8 */
[----:B------:R-:W-:Y:S04]  /*19c30*/  LDSM.16.M88.4 R32, [R225+0x2000] ;  /* 0x00200000e120783b */ /* 0x000fe80000000200 */
[----:B------:R-:W5:Y:S03]  /*19c40*/  LDSM.16.M88.4 R28, [R220+0x2000] ;  /* 0x00200000dc1c783b */ /* 0x000f660000000200 */
[C---:B----4-:R-:W-:Y:S08]  /*19c50*/  HMMA.16816.F32.BF16 R24, R172.reuse, R196, R24 ;  /* 0x000000c4ac18723c */ /* 0x050ff00000041818 */
        /* <DEDUP_REMOVED lines=27> */
[----:B------:R-:W4:Y:S07]  /*19e10*/  LDSM.16.M88.4 R28, [R214] ;  /* 0x00000000d61c783b */ /* 0x000f2e0000000200 */
[C---:B------:R-:W-:Y:S08]  /*19e20*/  HMMA.16816.F32.BF16 R16, R176.reuse, R196, R16 ;  /* 0x000000c4b010723c */ /* 0x040ff00000041810 */
[C---:B------:R-:W-:Y:S01]  /*19e30*/  HMMA.16816.F32.BF16 R12, R176.reuse, R198, R12 ;  /* 0x000000c6b00c723c */ /* 0x040fe2000004180c */
[----:B------:R-:W5:Y:S07]  /*19e40*/  LDSM.16.M88.4 R196, [R213] ;  /* 0x00000000d5c4783b */ /* 0x000f6e0000000200 */
[C---:B-1----:R-:W-:Y:S08]  /*19e50*/  HMMA.16816.F32.BF16 R188, R176.reuse, R180, R188 ;  /* 0x000000b4b0bc723c */ /* 0x042ff000000418bc */
[C---:B------:R-:W-:Y:S01]  /*19e60*/  HMMA.16816.F32.BF16 R184, R176.reuse, R182, R184 ;  /* 0x000000b6b0b8723c */ /* 0x040fe200000418b8 */
[----:B------:R-:W1:Y:S07]  /*19e70*/  LDSM.16.M88.4 R180, [R212] ;  /* 0x00000000d4b4783b */ /* 0x000e6e0000000200 */
        /* <DEDUP_REMOVED lines=13> */
[C---:B-1----:R-:W-:Y:S08]  /*19f50*/  HMMA.16816.F32.BF16 R188, R172.reuse, R180, R188 ;  /* 0x000000b4acbc723c */ /* 0x042ff000000418bc */
[----:B------:R-:W-:Y:S01]  /*19f60*/  HMMA.16816.F32.BF16 R184, R172, R182, R184 ;  /* 0x000000b6acb8723c */ /* 0x000fe200000418b8 */
[----:B------:R-:W1:Y:S04]  /*19f70*/  LDSM.16.M88.4 R180, [R224+0xd800] ;  /* 0x00d80000e0b4783b */ /* 0x000e680000000200 */
[----:B------:R-:W4:Y:S03]  /*19f80*/  LDSM.16.M88.4 R172, [R220+0x4000] ;  /* 0x00400000dcac783b */ /* 0x000f260000000200 */
        /* <DEDUP_REMOVED lines=8> */
[----:B------:R-:W5:Y:S07]  /*1a010*/  LDSM.16.M88.4 R192, [R220+0x5800] ;  /* 0x00580000dcc0783b */ /* 0x000f6e0000000200 */
[C---:B-1----:R-:W-:Y:S08]  /*1a020*/  HMMA.16816.F32.BF16 R188, R176.reuse, R180, R188 ;  /* 0x000000b4b0bc723c */ /* 0x042ff000000418bc */
[----:B------:R-:W-:Y:S01]  /*1a030*/  HMMA.16816.F32.BF16 R184, R176, R182, R184 ;  /* 0x000000b6b0b8723c */ /* 0x000fe200000418b8 */
[----:B------:R-:W-:Y:S04]  /*1a040*/  LDSM.16.M88.4 R180, [R230+0x6000] ;  /* 0x00600000e6b4783b */ /* 0x000fe80000000200 */
[----:B------:R-:W1:Y:S03]  /*1a050*/  LDSM.16.M88.4 R176, [R229+0xe000] ;  /* 0x00e00000e5b0783b */ /* 0x000e660000000200 */
[C---:B----4-:R-:W-:Y:S08]  /*1a060*/  HMMA.16816.F32.BF16 R24, R196.reuse, R172, R24 ;  /* 0x000000acc418723c */ /* 0x050ff00000041818 */
[C---:B------:R-:W-:Y:S01]  /*1a070*/  HMMA.16816.F32.BF16 R20, R196.reuse, R174, R20 ;  /* 0x000000aec414723c */ /* 0x040fe20000041814 */
[----:B------:R-:W4:Y:S07]  /*1a080*/  LDSM.16.M88.4 R172, [R229+0xe800] ;  /* 0x00e80000e5ac783b */ /* 0x000f2e0000000200 */
        /* <DEDUP_REMOVED lines=8> */
[----:B------:R-:W-:Y:S04]  /*1a110*/  LDSM.16.M88.4 R192, [R209] ;  /* 0x00000000d1c0783b */ /* 0x000fe80000000200 */
[----:B------:R-:W-:Y:S03]  /*1a120*/  LDSM.16.M88.4 R196, [R220+0x6800] ;  /* 0x00680000dcc4783b */ /* 0x000fe60000000200 */
[C---:B-1----:R-:W-:Y:S08]  /*1a130*/  HMMA.16816.F32.BF16 R24, R180.reuse, R176, R24 ;  /* 0x000000b0b418723c */ /* 0x042ff00000041818 */
[C---:B------:R-:W-:Y:S01]  /*1a140*/  HMMA.16816.F32.BF16 R20, R180.reuse, R178, R20 ;  /* 0x000000b2b414723c */ /* 0x040fe20000041814 */
[----:B------:R-:W-:Y:S07]  /*1a150*/  LDSM.16.M88.4 R176, [R228+0x6000] ;  /* 0x00600000e4b0783b */ /* 0x000fee0000000200 */
[C---:B----4-:R-:W-:Y:S08]  /*1a160*/  HMMA.16816.F32.BF16 R16, R180.reuse, R172, R16 ;  /* 0x000000acb410723c */ /* 0x050ff00000041810 */
        /* <DEDUP_REMOVED lines=8> */
[----:B------:R-:W3:Y:S03]  /*1a1f0*/  LDSM.16.M88.4 R28, [R224+0xe000] ;  /* 0x00e00000e01c783b */ /* 0x000ee60000000200 */
[C---:B-1----:R-:W-:Y:S08]  /*1a200*/  HMMA.16816.F32.BF16 R24, R176.reuse, R172, R24 ;  /* 0x000000acb018723c */ /* 0x042ff00000041818 */
[C---:B------:R-:W-:Y:S08]  /*1a210*/  HMMA.16816.F32.BF16 R20, R176.reuse, R174, R20 ;  /* 0x000000aeb014723c */ /* 0x040ff00000041814 */
[C---:B--2---:R-:W-:Y:S08]  /*1a220*/  HMMA.16816.F32.BF16 R16, R176.reuse, R32, R16 ;  /* 0x00000020b010723c */ /* 0x044ff00000041810 */
[C---:B------:R-:W-:Y:S01]  /*1a230*/  HMMA.16816.F32.BF16 R12, R176.reuse, R34, R12 ;  /* 0x00000022b00c723c */ /* 0x040fe2000004180c */
[----:B------:R-:W-:Y:S07]  /*1a240*/  LDSM.16.M88.4 R32, [R225+0x6000] ;  /* 0x00600000e120783b */ /* 0x000fee0000000200 */
[C---:B------:R-:W-:Y:S01]  /*1a250*/  HMMA.16816.F32.BF16 R172, R176.reuse, R192, R8 ;  /* 0x000000c0b0ac723c */ /* 0x040fe20000041808 */
[----:B------:R-:W1:Y:S07]  /*1a260*/  LDSM.16.M88.4 R8, [R220+0x6000] ;  /* 0x00600000dc08783b */ /* 0x000e6e0000000200 */
[----:B------:R-:W-:Y:S01]  /*1a270*/  HMMA.16816.F32.BF16 R4, R176, R194, R4 ;  /* 0x000000c2b004723c */ /* 0x000fe20000041804 */
[----:B------:R-:W2:Y:S07]  /*1a280*/  LDSM.16.M88.4 R192, [R224+0xe800] ;  /* 0x00e80000e0c0783b */ /* 0x000eae0000000200 */
[C---:B---3--:R-:W-:Y:S08]  /*1a290*/  HMMA.16816.F32.BF16 R24, R180.reuse, R28, R24 ;  /* 0x0000001cb418723c */ /* 0x048ff00000041818 */
[----:B------:R-:W-:Y:S01]  /*1a2a0*/  HMMA.16816.F32.BF16 R20, R180, R30, R20 ;  /* 0x0000001eb414723c */ /* 0x000fe20000041814 */
[----:B------:R-:W3:Y:S11]  /*1a2b0*/  LDSM.16.M88.4 R28, [R224+0xf000] ;  /* 0x00f00000e01c783b */ /* 0x000ef60000000200 */
[----:B------:R-:W-:Y:S04]  /*1a2c0*/  @!UPT UIADD3 URZ, URZ, URZ, URZ ;  /* 0x0000003f3f3ff290 */ /* 0x000fe8000fffe03f */
[C---:B-1----:R-:W-:Y:S08]  /*1a2d0*/  HMMA.16816.F32.BF16 R24, R32.reuse, R8, R24 ;  /* 0x000000082018723c */ /* 0x042ff00000041818 */
[----:B------:R-:W-:Y:S01]  /*1a2e0*/  HMMA.16816.F32.BF16 R20, R32, R10, R20 ;  /* 0x0000000a2014723c */ /* 0x000fe20000041814 */
[----:B------:R-:W1:Y:S07]  /*1a2f0*/  LDSM.16.M88.4 R8, [R208] ;  /* 0x00000000d008783b */ /* 0x000e6e0000000200 */
[C---:B--2---:R-:W-:Y:S08]  /*1a300*/  HMMA.16816.F32.BF16 R16, R180.reuse, R192, R16 ;  /* 0x000000c0b410723c */ /* 0x044ff00000041810 */
[C---:B---3--:R-:W-:Y:S08]  /*1a310*/  HMMA.16816.F32.BF16 R172, R180.reuse, R28, R172 ;  /* 0x0000001cb4ac723c */ /* 0x048ff000000418ac */
[----:B------:R-:W-:Y:S01]  /*1a320*/  HMMA.16816.F32.BF16 R4, R180, R30, R4 ;  /* 0x0000001eb404723c */ /* 0x000fe20000041804 */
[----:B------:R-:W2:Y:S01]  /*1a330*/  LDSM.16.M88.4 R28, [R220+0x7000] ;  /* 0x00700000dc1c783b */ /* 0x000ea20000000200 */
[----:B------:R-:W-:-:S02]  /*1a340*/  FMUL.FTZ R20, R20, R0 ;  /* 0x0000000014147220 */ /* 0x000fc40000410000 */
[-C--:B------:R-:W-:Y:S02]  /*1a350*/  FMUL.FTZ R21, R21, R0.reuse ;  /* 0x0000000015157220 */ /* 0x080fe40000410000 */
[-C--:B------:R-:W-:Y:S02]  /*1a360*/  FMUL.FTZ R171, R24, R0.reuse ;  /* 0x0000000018ab7220 */ /* 0x080fe40000410000 */
[-C--:B------:R-:W-:Y:S01]  /*1a370*/  FMUL.FTZ R24, R25, R0.reuse ;  /* 0x0000000019187220 */ /* 0x080fe20000410000 */
[----:B------:R-:W-:Y:S01]  /*1a380*/  HMMA.16816.F32.BF16 R16, R32, R196, R16 ;  /* 0x000000c42010723c */ /* 0x000fe20000041810 */
[-C--:B------:R-:W-:Y:S02]  /*1a390*/  FMUL.FTZ R25, R27, R0.reuse ;  /* 0x000000001b197220 */ /* 0x080fe40000410000 */
[----:B------:R-:W-:Y:S01]  /*1a3a0*/  MUFU.TANH R27, R21 ;  /* 0x00000015001b7308 */ /* 0x000fe20000002400 */
[-C--:B------:R-:W-:Y:S02]  /*1a3b0*/  FMUL.FTZ R192, R22, R0.reuse ;  /* 0x0000000016c07220 */ /* 0x080fe40000410000 */
[----:B------:R-:W-:-:S02]  /*1a3c0*/  FMUL.FTZ R193, R23, R0 ;  /* 0x0000000017c17220 */ /* 0x000fc40000410000 */
[----:B------:R-:W-:-:S03]  /*1a3d0*/  FMUL.FTZ R196, R26, R0 ;  /* 0x000000001ac47220 */ /* 0x000fc60000410000 */
[----:B------:R3:W-:Y:S01]  /*1a3e0*/  MUFU.TANH R26, R20 ;  /* 0x00000014001a7308 */ /* 0x0007e20000002400 */
[----:B------:R-:W-:Y:S01]  /*1a3f0*/  HMMA.16816.F32.BF16 R12, R180, R194, R12 ;  /* 0x000000c2b40c723c */ /* 0x000fe2000004180c */
[----:B---3--:R-:W3:Y:S07]  /*1a400*/  LDSM.16.M88.4 R20, [R224+0xf800] ;  /* 0x00f80000e014783b */ /* 0x008eee0000000200 */
[C---:B-1----:R-:W-:Y:S08]  /*1a410*/  HMMA.16816.F32.BF16 R188, R176.reuse, R8, R188 ;  /* 0x00000008b0bc723c */ /* 0x042ff000000418bc */
[----:B------:R-:W-:Y:S01]  /*1a420*/  HMMA.16816.F32.BF16 R184, R176, R10, R184 ;  /* 0x0000000ab0b8723c */ /* 0x000fe200000418b8 */
[----:B------:R-:W1:Y:S07]  /*1a430*/  LDSM.16.M88.4 R8, [R220+0x7800] ;  /* 0x00780000dc08783b */ /* 0x000e6e0000000200 */
[C---:B--2---:R-:W-:Y:S01]  /*1a440*/  HMMA.16816.F32.BF16 R172, R32.reuse, R28, R172 ;  /* 0x0000001c20ac723c */ /* 0x044fe200000418ac */
[----:B------:R-:W2:Y:S07]  /*1a450*/  S2R R29, SR_TID.X ;  /* 0x00000000001d7919 */ /* 0x000eae0000002100 */
[C---:B------:R-:W-:Y:S08]  /*1a460*/  HMMA.16816.F32.BF16 R4, R32.reuse, R30, R4 ;  /* 0x0000001e2004723c */ /* 0x040ff00000041804 */
[----:B------:R-:W-:Y:S08]  /*1a470*/  HMMA.16816.F32.BF16 R12, R32, R198, R12 ;  /* 0x000000c6200c723c */ /* 0x000ff0000004180c */
[C---:B---3--:R-:W-:Y:S08]  /*1a480*/  HMMA.16816.F32.BF16 R188, R180.reuse, R20, R188 ;  /* 0x00000014b4bc723c */ /* 0x048ff000000418bc */
[----:B------:R-:W-:Y:S01]  /*1a490*/  HMMA.16816.F32.BF16 R184, R180, R22, R184 ;  /* 0x00000016b4b8723c */ /* 0x000fe200000418b8 */
[----:B--2---:R-:W-:Y:S01]  /*1a4a0*/  IMAD.SHL.U32 R20, R29, 0x2, RZ ;  /* 0x000000021d147824 */ /* 0x004fe200078e00ff */
[----:B------:R-:W2:Y:S01]  /*1a4b0*/  MUFU.TANH R24, R24 ;  /* 0x0000001800187308 */ /* 0x000ea20000002400 */
[----:B------:R-:W-:Y:S01]  /*1a4c0*/  FMUL.FTZ R28, R18, R0 ;  /* 0x00000000121c7220 */ /* 0x000fe20000410000 */
[----:B------:R-:W-:-:S04]  /*1a4d0*/  DEPBAR.LE SB0, 0x0 ;  /* 0x000080000000791a */ /* 0x000fc80000000000 */
[----:B------:R-:W-:Y:S01]  /*1a4e0*/  LOP3.LUT R20, R20, 0x6, RZ, 0xc0, !PT ;  /* 0x0000000614147812 */ /* 0x000fe200078ec0ff */
[-C--:B------:R-:W-:Y:S01]  /*1a4f0*/  FMUL.FTZ R18, R12, R0.reuse ;  /* 0x000000000c127220 */ /* 0x080fe20000410000 */
[----:B------:R-:W3:Y:S01]  /*1a500*/  MUFU.TANH R25, R25 ;  /* 0x0000001900197308 */ /* 0x000ee20000002400 */
[-C--:B------:R-:W-:Y:S02]  /*1a510*/  FMUL.FTZ R16, R16, R0.reuse ;  /* 0x0000000010107220 */ /* 0x080fe40000410000 */
[-C--:B------:R-:W-:Y:S02]  /*1a520*/  FMUL.FTZ R12, R13, R0.reuse ;  /* 0x000000000d0c7220 */ /* 0x080fe40000410000 */
[-C--:B------:R-:W-:Y:S01]  /*1a530*/  FMUL.FTZ R13, R15, R0.reuse ;  /* 0x000000000f0d7220 */ /* 0x080fe20000410000 */
[C---:B-1----:R-:W-:Y:S01]  /*1a540*/  HMMA.16816.F32.BF16 R188, R32.reuse, R8, R188 ;  /* 0x0000000820bc723c */ /* 0x042fe200000418bc */
[----:B------:R-:W-:Y:S02]  /*1a550*/  IMAD R15, R245, 0x40, R20 ;  /* 0x00000040f50f7824 */ /* 0x000fe400078e0214 */
[-C--:B------:R-:W-:Y:S01]  /*1a560*/  FMUL.FTZ R19, R19, R0.reuse ;  /* 0x0000000013137220 */ /* 0x080fe20000410000 */
[----:B------:R-:W-:Y:S01]  /*1a570*/  MUFU.TANH R192, R192 ;  /* 0x000000c000c07308 */ /* 0x000fe20000002400 */
[-C--:B------:R-:W-:Y:S01]  /*1a580*/  FMUL.FTZ R17, R17, R0.reuse ;  /* 0x0000000011117220 */ /* 0x080fe20000410000 */
[C---:B------:R-:W-:Y:S01]  /*1a590*/  IADD3 R21, R15.reuse, 0x1, RZ ;  /* 0x000000010f157810 */ /* 0x040fe20007ffe0ff */
[----:B------:R-:W-:Y:S01]  /*1a5a0*/  FMUL.FTZ R172, R172, R0 ;  /* 0x00000000acac7220 */ /* 0x000fe20000410000 */
[----:B------:R-:W-:Y:S01]  /*1a5b0*/  HMMA.16816.F32.BF16 R184, R32, R10, R184 ;  /* 0x0000000a20b8723c */ /* 0x000fe200000418b8 */
[----:B------:R-:W-:-:S03]  /*1a5c0*/  IADD3 R9, R15, 0x8, RZ ;  /* 0x000000080f097810 */ /* 0x000fc60007ffe0ff */
[----:B------:R-:W-:Y:S01]  /*1a5d0*/  MUFU.TANH R193, R193 ;  /* 0x000000c100c17308 */ /* 0x000fe20000002400 */
[----:B------:R-:W-:Y:S01]  /*1a5e0*/  ISETP.GE.AND P5, PT, R21, R2, PT ;  /* 0x000000021500720c */ /* 0x000fe20003fa6270 */
[----:B------:R-:W-:-:S06]  /*1a5f0*/  FMUL.FTZ R165, R5, R0 ;  /* 0x0000000005a57220 */ /* 0x000fcc0000410000 */
[----:B------:R-:W1:Y:S01]  /*1a600*/  MUFU.TANH R16, R16 ;  /* 0x0000001000107308 */ /* 0x000e620000002400 */
[-C--:B------:R-:W-:Y:S01]  /*1a610*/  FMUL.FTZ R14, R14, R0.reuse ;  /* 0x000000000e0e7220 */ /* 0x080fe20000410000 */
[----:B------:R-:W-:Y:S01]  /*1a620*/  IADD3 R5, R15, 0x9, RZ ;  /* 0x000000090f057810 */ /* 0x000fe20007ffe0ff */
[----:B------:R-:W-:Y:S01]  /*1a630*/  FMUL.FTZ R173, R173, R0 ;  /* 0x00000000adad7220 */ /* 0x000fe20000410000 */
[----:B------:R-:W-:-:S04]  /*1a640*/  ISETP.GE.AND P6, PT, R21, R170, PT ;  /* 0x000000aa1500720c */ /* 0x000fc80003fc6270 */
[----:B------:R-:W4:Y:S01]  /*1a650*/  MUFU.TANH R19, R19 ;  /* 0x0000001300137308 */ /* 0x000f220000002400 */
[C---:B------:R-:W-:Y:S02]  /*1a660*/  ISETP.GE.AND P4, PT, R9.reuse, R2, PT ;  /* 0x000000020900720c */ /* 0x040fe40003f86270 */
[----:B------:R-:W-:Y:S02]  /*1a670*/  ISETP.GE.AND P2, PT, R9, R170, PT ;  /* 0x000000aa0900720c */ /* 0x000fe40003f46270 */
[----:B------:R-:W-:-:S03]  /*1a680*/  IADD3 R9, R15, 0x10, RZ ;  /* 0x000000100f097810 */ /* 0x000fc60007ffe0ff */
[----:B------:R-:W-:Y:S01]  /*1a690*/  MUFU.TANH R17, R17 ;  /* 0x0000001100117308 */ /* 0x000fe20000002400 */
[----:B--2---:R-:W-:Y:S01]  /*1a6a0*/  FSEL R8, R24, -INF , !P5 ;  /* 0xff80000018087808 */ /* 0x004fe20006800000 */
[----:B------:R-:W-:Y:S01]  /*1a6b0*/  FMUL.FTZ R31, R174, R0 ;  /* 0x00000000ae1f7220 */ /* 0x000fe20000410000 */
[----:B------:R-:W-:-:S05]  /*1a6c0*/  ISETP.GE.AND P3, PT, R5, R2, PT ;  /* 0x000000020500720c */ /* 0x000fca0003f66270 */
[----:B------:R-:W2:Y:S01]  /*1a6d0*/  MUFU.TANH R28, R28 ;  /* 0x0000001c001c7308 */ /* 0x000ea20000002400 */
[----:B------:R-:W-:Y:S01]  /*1a6e0*/  ISETP.GE.AND P5, PT, R5, R170, PT ;  /* 0x000000aa0500720c */ /* 0x000fe20003fa6270 */
[----:B------:R-:W-:Y:S01]  /*1a6f0*/  FMUL.FTZ R4, R4, R0 ;  /* 0x0000000004047220 */ /* 0x000fe20000410000 */
[----:B---3--:R-:W-:-:S05]  /*1a700*/  FSEL R5, R25, -INF , !P6 ;  /* 0xff80000019057808 */ /* 0x008fca0007000000 */
[----:B------:R-:W3:Y:S01]  /*1a710*/  MUFU.TANH R18, R18 ;  /* 0x0000001200127308 */ /* 0x000ee20000002400 */
[----:B------:R-:W-:Y:S02]  /*1a720*/  ISETP.GE.AND P6, PT, R9, R2, PT ;  /* 0x000000020900720c */ /* 0x000fe40003fc6270 */
[----:B------:R-:W-:-:S05]  /*1a730*/  IADD3 R23, R15, 0x11, RZ ;  /* 0x000000110f177810 */ /* 0x000fca0007ffe0ff */
[----:B------:R5:W2:Y:S01]  /*1a740*/  MUFU.TANH R195, R172 ;  /* 0x000000ac00c37308 */ /* 0x000aa20000002400 */
[----:B------:R-:W-:Y:S01]  /*1a750*/  IADD3 R21, R15, 0x18, RZ ;  /* 0x000000180f157810 */ /* 0x000fe20007ffe0ff */
[----:B------:R-:W-:Y:S01]  /*1a760*/  FMUL.FTZ R29, R175, R0 ;  /* 0x00000000af1d7220 */ /* 0x000fe20000410000 */
[----:B-1----:R-:W-:-:S05]  /*1a770*/  FSEL R22, R16, -INF , !P6 ;  /* 0xff80000010167808 */ /* 0x002fca0007000000 */
[----:B------:R1:W-:Y:S01]  /*1a780*/  MUFU.TANH R194, R173 ;  /* 0x000000ad00c27308 */ /* 0x0003e20000002400 */
[----:B-----5:R-:W-:-:S07]  /*1a790*/  FMUL.FTZ R172, R6, R0 ;  /* 0x0000000006ac7220 */ /* 0x020fce0000410000 */
[----:B------:R-:W-:Y:S01]  /*1a7a0*/  MUFU.TANH R12, R12 ;  /* 0x0000000c000c7308 */ /* 0x000fe20000002400 */
[----:B------:R-:W-:Y:S01]  /*1a7b0*/  FSEL R6, R192, -INF , !P2 ;  /* 0xff800000c0067808 */ /* 0x000fe20005000000 */
[----:B-1----:R-:W-:-:S06]  /*1a7c0*/  FMUL.FTZ R173, R7, R0 ;  /* 0x0000000007ad7220 */ /* 0x002fcc0000410000 */
[----:B------:R-:W1:Y:S01]  /*1a7d0*/  MUFU.TANH R14, R14 ;  /* 0x0000000e000e7308 */ /* 0x000e620000002400 */
[----:B------:R-:W-:Y:S02]  /*1a7e0*/  FSEL R7, R26, -INF , !P4 ;  /* 0xff8000001a077808 */ /* 0x000fe40006000000 */
[----:B------:R-:W-:Y:S02]  /*1a7f0*/  ISETP.GE.AND P4, PT, R9, R170, PT ;  /* 0x000000aa0900720c */ /* 0x000fe40003f86270 */
[----:B------:R-:W-:-:S03]  /*1a800*/  FSEL R9, R27, -INF , !P3 ;  /* 0xff8000001b097808 */ /* 0x000fc60005800000 */
[----:B------:R-:W5:Y:S01]  /*1a810*/  MUFU.TANH R172, R172 ;  /* 0x000000ac00ac7308 */ /* 0x000f620000002400 */
[C---:B------:R-:W-:Y:S02]  /*1a820*/  ISETP.GE.AND P3, PT, R23.reuse, R170, PT ;  /* 0x000000aa1700720c */ /* 0x040fe40003f66270 */
[----:B------:R-:W-:Y:S02]  /*1a830*/  ISETP.GE.AND P2, PT, R23, R2, PT ;  /* 0x000000021700720c */ /* 0x000fe40003f46270 */
[----:B------:R-:W-:-:S03]  /*1a840*/  ISETP.GE.AND P6, PT, R21, R170, PT ;  /* 0x000000aa1500720c */ /* 0x000fc60003fc6270 */
[----:B------:R1:W-:Y:S01]  /*1a850*/  MUFU.TANH R30, R4 ;  /* 0x00000004001e7308 */ /* 0x0003e20000002400 */
[----:B------:R-:W-:Y:S01]  /*1a860*/  IADD3 R11, R15, 0x20, RZ ;  /* 0x000000200f0b7810 */ /* 0x000fe20007ffe0ff */
[-C--:B------:R-:W-:Y:S01]  /*1a870*/  FMUL.FTZ R174, R188, R0.reuse ;  /* 0x00000000bcae7220 */ /* 0x080fe20000410000 */
[----:B----4-:R-:W-:Y:S01]  /*1a880*/  FSEL R26, R19, -INF , !P3 ;  /* 0xff800000131a7808 */ /* 0x010fe20005800000 */
[----:B------:R-:W-:-:S04]  /*1a890*/  FMUL.FTZ R179, R190, R0 ;  /* 0x00000000beb37220 */ /* 0x000fc80000410000 */
[----:B------:R-:W4:Y:S01]  /*1a8a0*/  MUFU.TANH R13, R13 ;  /* 0x0000000d000d7308 */ /* 0x000f220000002400 */
[----:B--2---:R-:W-:Y:S02]  /*1a8b0*/  FSEL R27, R28, -INF , !P4 ;  /* 0xff8000001c1b7808 */ /* 0x004fe40006000000 */
[----:B------:R-:W-:Y:S02]  /*1a8c0*/  FSEL R23, R17, -INF , !P2 ;  /* 0xff80000011177808 */ /* 0x000fe40005000000 */
[----:B-1----:R-:W-:-:S03]  /*1a8d0*/  FSEL R4, R193, -INF , !P5 ;  /* 0xff800000c1047808 */ /* 0x002fc60006800000 */
[----:B------:R-:W1:Y:S01]  /*1a8e0*/  MUFU.TANH R31, R31 ;  /* 0x0000001f001f7308 */ /* 0x000e620000002400 */
[-C--:B------:R-:W-:Y:S02]  /*1a8f0*/  ISETP.GE.AND P5, PT, R21, R2.reuse, PT ;  /* 0x000000021500720c */ /* 0x080fe40003fa6270 */
[----:B------:R-:W-:Y:S02]  /*1a900*/  IADD3 R21, R15, 0x19, RZ ;  /* 0x000000190f157810 */ /* 0x000fe40007ffe0ff */
[-C--:B------:R-:W-:Y:S02]  /*1a910*/  ISETP.GE.AND P3, PT, R11, R2.reuse, PT ;  /* 0x000000020b00720c */ /* 0x080fe40003f66270 */
[C---:B------:R-:W-:Y:S01]  /*1a920*/  ISETP.GE.AND P4, PT, R21.reuse, R2, PT ;  /* 0x000000021500720c */ /* 0x040fe20003f86270 */
[----:B------:R-:W2:Y:S01]  /*1a930*/  MUFU.TANH R29, R29 ;  /* 0x0000001d001d7308 */ /* 0x000ea20000002400 */
[----:B------:R-:W-:Y:S02]  /*1a940*/  ISETP.GE.AND P2, PT, R21, R170, PT ;  /* 0x000000aa1500720c */ /* 0x000fe40003f46270 */
[----:B------:R-:W-:-:S02]  /*1a950*/  IADD3 R17, R15, 0x28, RZ ;  /* 0x000000280f117810 */ /* 0x000fc40007ffe0ff */
[----:B---3--:R-:W-:-:S03]  /*1a960*/  FSEL R21, R18, -INF , !P5 ;  /* 0xff80000012157808 */ /* 0x008fc60006800000 */
[----:B------:R-:W3:Y:S01]  /*1a970*/  MUFU.TANH R165, R165 ;  /* 0x000000a500a57308 */ /* 0x000ee20000002400 */
[----:B------:R-:W-:Y:S01]  /*1a980*/  ISETP.GE.AND P5, PT, R11, R170, PT ;  /* 0x000000aa0b00720c */ /* 0x000fe20003fa6270 */
[-C--:B------:R-:W-:Y:S01]  /*1a990*/  FMUL.FTZ R10, R189, R0.reuse ;  /* 0x00000000bd0a7220 */ /* 0x080fe20000410000 */
[----:B------:R-:W-:Y:S01]  /*1a9a0*/  IADD3 R11, R15, 0x21, RZ ;  /* 0x000000210f0b7810 */ /* 0x000fe20007ffe0ff */
[-C--:B------:R-:W-:Y:S01]  /*1a9b0*/  FMUL.FTZ R178, R191, R0.reuse ;  /* 0x00000000bfb27220 */ /* 0x080fe20000410000 */
[----:B------:R-:W-:Y:S01]  /*1a9c0*/  FSEL R195, R195, -INF , !P3 ;  /* 0xff800000c3c37808 */ /* 0x000fe20005800000 */
[----:B------:R-:W-:Y:S01]  /*1a9d0*/  FMUL.FTZ R28, R184, R0 ;  /* 0x00000000b81c7220 */ /* 0x000fe20000410000 */
[----:B------:R-:W-:Y:S01]  /*1a9e0*/  ISETP.GE.AND P3, PT, R17, R170, PT ;  /* 0x000000aa1100720c */ /* 0x000fe20003f66270 */
[----:B------:R-:W1:Y:S01]  /*1a9f0*/  MUFU.TANH R173, R173 ;  /* 0x000000ad00ad7308 */ /* 0x000e620000002400 */
[----:B------:R-:W-:Y:S02]  /*1aa00*/  FSEL R25, R14, -INF , !P6 ;  /* 0xff8000000e197808 */ /* 0x000fe40007000000 */
[----:B------:R-:W-:-:S02]  /*1aa10*/  FSEL R20, R12, -INF , !P4 ;  /* 0xff8000000c147808 */ /* 0x000fc40006000000 */
[----:B------:R-:W-:-:S03]  /*1aa20*/  ISETP.GE.AND P6, PT, R11, R2, PT ;  /* 0x000000020b00720c */ /* 0x000fc60003fc6270 */
[----:B------:R-:W2:Y:S01]  /*1aa30*/  MUFU.TANH R174, R174 ;  /* 0x000000ae00ae7308 */ /* 0x000ea20000002400 */
[----:B------:R-:W-:Y:S01]  /*1aa40*/  ISETP.GE.AND P4, PT, R11, R170, PT ;  /* 0x000000aa0b00720c */ /* 0x000fe20003f86270 */
[----:B------:R-:W-:Y:S01]  /*1aa50*/  FMUL.FTZ R181, R185, R0 ;  /* 0x00000000b9b57220 */ /* 0x000fe20000410000 */
[----:B------:R-:W-:Y:S02]  /*1aa60*/  IADD3 R11, R15, 0x29, RZ ;  /* 0x000000290f0b7810 */ /* 0x000fe40007ffe0ff */
[----:B-----5:R-:W-:-:S03]  /*1aa70*/  FSEL R188, R172, -INF , !P3 ;  /* 0xff800000acbc7808 */ /* 0x020fc60005800000 */
[----:B------:R-:W5:Y:S01]  /*1aa80*/  MUFU.TANH R179, R179 ;  /* 0x000000b300b37308 */ /* 0x000f620000002400 */
[-C--:B------:R-:W-:Y:S01]  /*1aa90*/  FMUL.FTZ R172, R187, R0.reuse ;  /* 0x00000000bbac7220 */ /* 0x080fe20000410000 */
[----:B----4-:R-:W-:Y:S01]  /*1aaa0*/  FSEL R24, R13, -INF , !P2 ;  /* 0xff8000000d187808 */ /* 0x010fe20005000000 */
[----:B------:R-:W-:Y:S01]  /*1aab0*/  FMUL.FTZ R12, R186, R0 ;  /* 0x00000000ba0c7220 */ /* 0x000fe20000410000 */
[----:B-1----:R-:W-:Y:S02]  /*1aac0*/  FSEL R192, R31, -INF , !P5 ;  /* 0xff8000001fc07808 */ /* 0x002fe40006800000 */
[----:B------:R-:W-:Y:S02]  /*1aad0*/  FSEL R194, R194, -INF , !P6 ;  /* 0xff800000c2c27808 */ /* 0x000fe40007000000 */
[----:B------:R-:W1:Y:S01]  /*1aae0*/  MUFU.TANH R10, R10 ;  /* 0x0000000a000a7308 */ /* 0x000e620000002400 */
[-C--:B------:R-:W-:Y:S02]  /*1aaf0*/  ISETP.GE.AND P2, PT, R17, R2.reuse, PT ;  /* 0x000000021100720c */ /* 0x080fe40003f46270 */
[----:B------:R-:W-:-:S02]  /*1ab00*/  ISETP.GE.AND P5, PT, R11, R2, PT ;  /* 0x000000020b00720c */ /* 0x000fc40003fa6270 */
[----:B------:R-:W-:-:S03]  /*1ab10*/  ISETP.GE.AND P6, PT, R11, R170, PT ;  /* 0x000000aa0b00720c */ /* 0x000fc60003fc6270 */
[----:B------:R-:W4:Y:S01]  /*1ab20*/  MUFU.TANH R178, R178 ;  /* 0x000000b200b27308 */ /* 0x000f220000002400 */
[C---:B------:R-:W-:Y:S02]  /*1ab30*/  IADD3 R13, R15.reuse, 0x30, RZ ;  /* 0x000000300f0d7810 */ /* 0x040fe40007ffe0ff */
[----:B------:R-:W-:-:S05]  /*1ab40*/  IADD3 R11, R15, 0x31, RZ ;  /* 0x000000310f0b7810 */ /* 0x000fca0007ffe0ff */
[----:B------:R-:W1:Y:S01]  /*1ab50*/  MUFU.TANH R28, R28 ;  /* 0x0000001c001c7308 */ /* 0x000e620000002400 */
[----:B--2---:R-:W-:Y:S02]  /*1ab60*/  FSEL R190, R29, -INF , !P4 ;  /* 0xff8000001dbe7808 */ /* 0x004fe40006000000 */
[----:B------:R-:W-:Y:S02]  /*1ab70*/  FSEL R193, R30, -INF , !P2 ;  /* 0xff8000001ec17808 */ /* 0x000fe40005000000 */
[----:B---3--:R-:W-:-:S03]  /*1ab80*/  FSEL R186, R165, -INF , !P5 ;  /* 0xff800000a5ba7808 */ /* 0x008fc60006800000 */
[----:B------:R-:W-:Y:S01]  /*1ab90*/  MUFU.TANH R171, R171 ;  /* 0x000000ab00ab7308 */ /* 0x000fe20000002400 */
[C---:B------:R-:W-:Y:S02]  /*1aba0*/  ISETP.GE.AND P4, PT, R13.reuse, R2, PT ;  /* 0x000000020d00720c */ /* 0x040fe40003f86270 */
[----:B------:R-:W-:Y:S02]  /*1abb0*/  ISETP.GE.AND P2, PT, R13, R170, PT ;  /* 0x000000aa0d00720c */ /* 0x000fe40003f46270 */
[----:B------:R-:W-:-:S03]  /*1abc0*/  ISETP.GE.AND P3, PT, R11, R2, PT ;  /* 0x000000020b00720c */ /* 0x000fc60003f66270 */
[----:B------:R-:W-:Y:S01]  /*1abd0*/  MUFU.TANH R196, R196 ;  /* 0x000000c400c47308 */ /* 0x000fe20000002400 */
[----:B------:R-:W-:Y:S02]  /*1abe0*/  ISETP.GE.AND P5, PT, R11, R170, PT ;  /* 0x000000aa0b00720c */ /* 0x000fe40003fa6270 */
[----:B------:R-:W-:-:S05]  /*1abf0*/  IADD3 R11, R15, 0x38, RZ ;  /* 0x000000380f0b7810 */ /* 0x000fca0007ffe0ff */
[----:B------:R-:W-:Y:S01]  /*1ac00*/  MUFU.TANH R181, R181 ;  /* 0x000000b500b57308 */ /* 0x000fe20000002400 */
[----:B------:R-:W-:-:S07]  /*1ac10*/  FSEL R31, R173, -INF , !P6 ;  /* 0xff800000ad1f7808 */ /* 0x000fce0007000000 */
[----:B------:R-:W2:Y:S01]  /*1ac20*/  MUFU.TANH R0, R12 ;  /* 0x0000000c00007308 */ /* 0x000ea20000002400 */
[----:B------:R-:W-:-:S07]  /*1ac30*/  FSEL R30, R174, -INF , !P4 ;  /* 0xff800000ae1e7808 */ /* 0x000fce0006000000 */
[----:B------:R-:W3:Y:S01]  /*1ac40*/  MUFU.TANH R172, R172 ;  /* 0x000000ac00ac7308 */ /* 0x000ee20000002400 */
[----:B-----5:R-:W-:Y:S01]  /*1ac50*/  FSEL R179, R179, -INF , !P2 ;  /* 0xff800000b3b37808 */ /* 0x020fe20005000000 */
[----:B------:R-:W-:Y:S01]  /*1ac60*/  BAR.SYNC.DEFER_BLOCKING 0x0 ;  /* 0x0000000000007b1d */ /* 0x000fe20000010000 */
[C---:B------:R-:W-:Y:S02]  /*1ac70*/  ISETP.GE.AND P6, PT, R15.reuse, R2, PT ;  /* 0x000000020f00720c */ /* 0x040fe40003fc6270 */
[----:B------:R-:W-:Y:S02]  /*1ac80*/  ISETP.GE.AND P4, PT, R15, R170, PT ;  /* 0x000000aa0f00720c */ /* 0x000fe40003f86270 */
[----:B------:R-:W-:Y:S02]  /*1ac90*/  ISETP.GE.AND P2, PT, R11, R2, PT ;  /* 0x000000020b00720c */ /* 0x000fe40003f46270 */
[----:B------:R-:W-:Y:S02]  /*1aca0*/  IADD3 R15, R15, 0x39, RZ ;  /* 0x000000390f0f7810 */ /* 0x000fe40007ffe0ff */
[----:B-1----:R-:W-:-:S02]  /*1acb0*/  FSEL R29, R10, -INF , !P3 ;  /* 0xff8000000a1d7808 */ /* 0x002fc40005800000 */
[----:B----4-:R-:W-:Y:S02]  /*1acc0*/  FSEL R178, R178, -INF , !P5 ;  /* 0xff800000b2b27808 */ /* 0x010fe40006800000 */
[----:B------:R-:W-:Y:S01]  /*1acd0*/  FSEL R28, R28, -INF , !P2 ;  /* 0xff8000001c1c7808 */ /* 0x000fe20005000000 */
[----:B------:R-:W-:Y:S01]  /*1ace0*/  BSSY B1, `(.L_x_2901) ;  /* 0x000006f000017945 */ /* 0x000fe20003800000 */
[----:B------:R-:W-:Y:S02]  /*1acf0*/  ISETP.GE.AND P3, PT, R11, R170, PT ;  /* 0x000000aa0b00720c */ /* 0x000fe40003f66270 */
[C---:B------:R-:W-:Y:S02]  /*1ad00*/  ISETP.GE.AND P5, PT, R15.reuse, R2, PT ;  /* 0x000000020f00720c */ /* 0x040fe40003fa6270 */
[----:B------:R-:W-:Y:S02]  /*1ad10*/  ISETP.GE.AND P2, PT, R15, R170, PT ;  /* 0x000000aa0f00720c */ /* 0x000fe40003f46270 */
[----:B--2---:R-:W-:-:S02]  /*1ad20*/  FSEL R174, R0, -INF , !P3 ;  /* 0xff80000000ae7808 */ /* 0x004fc40005800000 */
[----:B------:R-:W-:Y:S02]  /*1ad30*/  FSEL R11, R171, -INF , !P6 ;  /* 0xff800000ab0b7808 */ /* 0x000fe40007000000 */
[----:B------:R-:W-:Y:S02]  /*1ad40*/  FSEL R181, R181, -INF , !P5 ;  /* 0xff800000b5b57808 */ /* 0x000fe40006800000 */
[----:B------:R-:W-:Y:S02]  /*1ad50*/  FSEL R196, R196, -INF , !P4 ;  /* 0xff800000c4c47808 */ /* 0x000fe40006000000 */
[----:B---3--:R-:W-:Y:S01]  /*1ad60*/  FSEL R172, R172, -INF , !P2 ;  /* 0xff800000acac7808 */ /* 0x008fe20005000000 */
        /* <DEDUP_REMOVED lines=65> */
.L_x_2904:
[----:B------:R-:W-:Y:S02]  /*1b180*/  ULDC.64 UR4, c[0x0][0x118] ;  /* 0x0000460000047ab9 */ /* 0x000fe40000000a00 */
[----:B------:R-:W2:Y:S02]  /*1b190*/  LD.E R10, [R200.64+0x38] ;  /* 0x00003804c80a7980 */ /* 0x000ea4000c101900 */
[----:B--2---:R-:W-:-:S04]  /*1b1a0*/  LEA R10, -R10, RZ, 0x6 ;  /* 0x000000ff0a0a7211 */ /* 0x004fc800078e31ff */
[----:B------:R-:W-:Y:S02]  /*1b1b0*/  SHF.R.S32.HI R2, RZ, 0x1f, R10 ;  /* 0x0000001fff027819 */ /* 0x000fe4000001140a */
.L_x_2905:
[----:B------:R-:W-:Y:S05]  /*1b1c0*/  BSYNC B0 ;  /* 0x0000000000007941 */ /* 0x000fea0003800000 */
.L_x_2903:
[----:B------:R-:W-:Y:S01]  /*1b1d0*/  LEA R236, P1, R10, R236, 0x1 ;  /* 0x000000ec0aec7211 */ /* 0x000fe200078208ff */
[C---:B------:R-:W-:Y:S01]  /*1b1e0*/  IMAD.SHL.U32 R13, R166.reuse, 0x20, RZ ;  /* 0x00000020a60d7824 */ /* 0x040fe200078e00ff */
[----:B------:R-:W-:Y:S01]  /*1b1f0*/  SHF.L.U64.HI R0, R166, 0x5, R167 ;  /* 0x00000005a6007819 */ /* 0x000fe200000102a7 */
[----:B------:R-:W-:Y:S01]  /*1b200*/  ULDC.64 UR4, c[0x0][0x118] ;  /* 0x0000460000047ab9 */ /* 0x000fe20000000a00 */
[----:B------:R-:W-:Y:S02]  /*1b210*/  LEA.HI.X R235, R10, R235, R2, 0x1, P1 ;  /* 0x000000eb0aeb7211 */ /* 0x000fe400008f0c02 */
[----:B------:R-:W-:-:S03]  /*1b220*/  IADD3 R14, P0, R236, R13, RZ ;  /* 0x0000000dec0e7210 */ /* 0x000fc60007f1e0ff */
[----:B------:R-:W-:Y:S01]  /*1b230*/  IMAD.MOV.U32 R237, RZ, RZ, R235 ;  /* 0x000000ffffed7224 */ /* 0x000fe200078e00eb */
[----:B------:R-:W-:Y:S01]  /*1b240*/  IADD3 R12, P1, R14, R13, RZ ;  /* 0x0000000d0e0c7210 */ /* 0x000fe20007f3e0ff */
[----:B------:R-:W-:-:S03]  /*1b250*/  IMAD.X R15, R235, 0x1, R0, P0 ;  /* 0x00000001eb0f7824 */ /* 0x000fc600000e0600 */
[----:B------:R-:W-:Y:S01]  /*1b260*/  @!PT LDS RZ, [RZ] ;  /* 0x00000000fffff984 */ /* 0x000fe20000000800 */
[----:B------:R-:W-:Y:S01]  /*1b270*/  @!PT LDS RZ, [RZ] ;  /* 0x00000000fffff984 */ /* 0x000fe20000000800 */
[----:B------:R-:W-:Y:S01]  /*1b280*/  @!PT LDS RZ, [RZ] ;  /* 0x00000000fffff984 */ /* 0x000fe20000000800 */
[----:B------:R1:W-:Y:S01]  /*1b290*/  LDGSTS.E.BYPASS.LTC128B.128 [R243+0x8000], [R236.64] ;  /* 0x08000000ecf37fae */ /* 0x0003e2000b901d44 */
[----:B------:R-:W-:Y:S01]  /*1b2a0*/  IADD3 R16, P0, R12, R13, RZ ;  /* 0x0000000d0c107210 */ /* 0x000fe20007f1e0ff */
[--C-:B------:R-:W-:Y:S02]  /*1b2b0*/  IMAD.X R13, R15, 0x1, R0.reuse, P1 ;  /* 0x000000010f0d7824 */ /* 0x100fe400008e0600 */
[----:B------:R1:W-:Y:S02]  /*1b2c0*/  LDGSTS.E.BYPASS.LTC128B.128 [R243+0xa000], [R236.64+0x80] ;  /* 0x0a000080ecf37fae */ /* 0x0003e4000b901d44 */
[----:B------:R-:W-:Y:S02]  /*1b2d0*/  IMAD.X R17, R13, 0x1, R0, P0 ;  /* 0x000000010d117824 */ /* 0x000fe400000e0600 */
        /* <DEDUP_REMOVED lines=15> */
.L_x_2902:
[----:B------:R-:W-:Y:S05]  /*1b3d0*/  BSYNC B1 ;  /* 0x0000000000017941 */ /* 0x000fea0003800000 */
.L_x_2901:
[----:B------:R-:W-:Y:S01]  /*1b3e0*/  ULDC.64 UR4, c[0x0][0x118] ;  /* 0x0000460000047ab9 */ /* 0x000fe20000000a00 */
[----:B-1----:R-:W-:Y:S01]  /*1b3f0*/  FMNMX.FTZ R13, R164, R11, !PT ;  /* 0x0000000ba40d7209 */ /* 0x002fe20007810000 */
[----:B------:R-:W2:Y:S01]  /*1b400*/  LD.E R176, [R200.64+0xdc] ;  /* 0x0000dc04c8b07980 */ /* 0x000ea2000c101900 */
[----:B------:R-:W-:-:S02]  /*1b410*/  FMNMX.FTZ R2, R3, R196, !PT ;  /* 0x000000c403027209 */ /* 0x000fc40007810000 */
[----:B------:R-:W-:Y:S01]  /*1b420*/  FMNMX.FTZ R0, R8, R13, !PT ;  /* 0x0000000d08007209 */ /* 0x000fe20007810000 */
[----:B------:R-:W-:Y:S03]  /*1b430*/  LDSM.16.MT88.4 R16, [R234+0x10000] ;  /* 0x01000000ea10783b */ /* 0x000fe60000004200 */
        /* <DEDUP_REMOVED lines=45> */
[-CC-:B------:R-:W-:Y:S02]  /*1b710*/  FFMA.FTZ R35, R8, R176.reuse, -R183.reuse ;  /* 0x000000b008237223 */ /* 0x180fe400000108b7 */
[-C--:B------:R-:W-:Y:S02]  /*1b720*/  FFMA.FTZ R33, R9, R176.reuse, -R183 ;  /* 0x000000b009217223 */ /* 0x080fe400000108b7 */
[----:B------:R-:W1:Y:S01]  /*1b730*/  LDSM.16.MT88.4 R8, [R232+0x10000] ;  /* 0x01000000e808783b */ /* 0x000e620000004200 */
[-CC-:B------:R-:W-:Y:S01]  /*1b740*/  FFMA.FTZ R2, R5, R176.reuse, -R177.reuse ;  /* 0x000000b005027223 */ /* 0x180fe200000108b1 */
[----:B------:R-:W-:Y:S01]  /*1b750*/  FSEL R5, R171, RZ, P1 ;  /* 0x000000ffab057208 */ /* 0x000fe20000800000 */
[-C--:B------:R-:W-:Y:S01]  /*1b760*/  FFMA.FTZ R173, R4, R176.reuse, -R177 ;  /* 0x000000b004ad7223 */ /* 0x080fe200000108b1 */
[----:B------:R-:W-:Y:S01]  /*1b770*/  FSEL R4, R165, RZ, P0 ;  /* 0x000000ffa5047208 */ /* 0x000fe20000000000 */
[----:B------:R-:W-:Y:S01]  /*1b780*/  FFMA.FTZ R34, R7, R176, -R183 ;  /* 0x000000b007227223 */ /* 0x000fe200000108b7 */
[----:B------:R-:W-:Y:S01]  /*1b790*/  MUFU.EX2 R170, R170 ;  /* 0x000000aa00aa7308 */ /* 0x000fe20000000800 */
[----:B------:R-:W-:-:S02]  /*1b7a0*/  FADD.FTZ R5, R164, -R5 ;  /* 0x80000005a4057221 */ /* 0x000fc40000010000 */
[----:B------:R-:W-:Y:S02]  /*1b7b0*/  FADD.FTZ R3, R3, -R4 ;  /* 0x8000000403037221 */ /* 0x000fe40000010000 */
[-CC-:B------:R-:W-:Y:S02]  /*1b7c0*/  FFMA.FTZ R32, R196, R176.reuse, -R177.reuse ;  /* 0x000000b0c4207223 */ /* 0x180fe400000108b1 */
[-C--:B------:R-:W-:Y:S01]  /*1b7d0*/  FFMA.FTZ R0, R6, R176.reuse, -R177 ;  /* 0x000000b006007223 */ /* 0x080fe200000108b1 */
[----:B------:R-:W2:Y:S01]  /*1b7e0*/  MUFU.EX2 R35, R35 ;  /* 0x0000002300237308 */ /* 0x000ea20000000800 */
[C---:B------:R-:W-:Y:S02]  /*1b7f0*/  FMUL.FTZ R175, R176.reuse, R5 ;  /* 0x00000005b0af7220 */ /* 0x040fe40000410000 */
[----:B------:R-:W-:Y:S02]  /*1b800*/  FMUL.FTZ R3, R176, R3 ;  /* 0x00000003b0037220 */ /* 0x000fe40000410000 */
[----:B------:R-:W-:-:S02]  /*1b810*/  FFMA.FTZ R164, R22, R176, -R183 ;  /* 0x000000b016a47223 */ /* 0x000fc400000108b7 */
[-CC-:B------:R-:W-:Y:S01]  /*1b820*/  FFMA.FTZ R185, R23, R176.reuse, -R183.reuse ;  /* 0x000000b017b97223 */ /* 0x180fe200000108b7 */
[----:B------:R-:W-:Y:S01]  /*1b830*/  MUFU.EX2 R34, R34 ;  /* 0x0000002200227308 */ /* 0x000fe20000000800 */
[-CC-:B------:R-:W-:Y:S02]  /*1b840*/  FFMA.FTZ R180, R21, R176.reuse, -R183.reuse ;  /* 0x000000b015b47223 */ /* 0x180fe400000108b7 */
[-C--:B------:R-:W-:Y:S02]  /*1b850*/  FFMA.FTZ R187, R20, R176.reuse, -R183 ;  /* 0x000000b014bb7223 */ /* 0x080fe400000108b7 */
[----:B------:R-:W-:Y:S01]  /*1b860*/  LDSM.16.MT88.4 R20, [R231+0x16000] ;  /* 0x01600000e714783b */ /* 0x000fe20000004200 */
[--C-:B------:R-:W-:Y:S02]  /*1b870*/  FFMA.FTZ R182, R27, R176, -R177.reuse ;  /* 0x000000b01bb67223 */ /* 0x100fe400000108b1 */
[----:B------:R-:W3:Y:S01]  /*1b880*/  MUFU.EX2 R33, R33 ;  /* 0x0000002100217308 */ /* 0x000ee20000000800 */
[----:B--2---:R-:W-:Y:S01]  /*1b890*/  F2FP.BF16.PACK_AB R4, R35, R170 ;  /* 0x000000aa2304723e */ /* 0x004fe200000010ff */
[----:B------:R-:W-:-:S02]  /*1b8a0*/  FFMA.FTZ R189, R26, R176, -R177 ;  /* 0x000000b01abd7223 */ /* 0x000fc400000108b1 */
[-CC-:B------:R-:W-:Y:S02]  /*1b8b0*/  FFMA.FTZ R184, R25, R176.reuse, -R177.reuse ;  /* 0x000000b019b87223 */ /* 0x180fe400000108b1 */
[-C--:B------:R-:W-:Y:S02]  /*1b8c0*/  FFMA.FTZ R191, R24, R176.reuse, -R177 ;  /* 0x000000b018bf7223 */ /* 0x080fe400000108b1 */
[----:B------:R-:W-:Y:S01]  /*1b8d0*/  MUFU.EX2 R32, R32 ;  /* 0x0000002000207308 */ /* 0x000fe20000000800 */
[----:B------:R-:W-:Y:S01]  /*1b8e0*/  LDSM.16.MT88.4 R24, [R231+0x10800] ;  /* 0x01080000e718783b */ /* 0x000fe20000004200 */
[-CC-:B------:R-:W-:Y:S02]  /*1b8f0*/  FFMA.FTZ R195, R195, R176.reuse, -R183.reuse ;  /* 0x000000b0c3c37223 */ /* 0x180fe400000108b7 */
[-CC-:B------:R-:W-:Y:S02]  /*1b900*/  FFMA.FTZ R194, R194, R176.reuse, -R183.reuse ;  /* 0x000000b0c2c27223 */ /* 0x180fe400000108b7 */
[----:B------:R-:W-:-:S02]  /*1b910*/  FFMA.FTZ R193, R193, R176, -R183 ;  /* 0x000000b0c1c17223 */ /* 0x000fc400000108b7 */
[----:B------:R-:W2:Y:S01]  /*1b920*/  MUFU.EX2 R2, R2 ;  /* 0x0000000200027308 */ /* 0x000ea20000000800 */
[----:B---3--:R-:W-:Y:S01]  /*1b930*/  F2FP.BF16.PACK_AB R6, R33, R34 ;  /* 0x000000222106723e */ /* 0x008fe200000010ff */
[-C--:B------:R-:W-:Y:S02]  /*1b940*/  FFMA.FTZ R186, R186, R176.reuse, -R183 ;  /* 0x000000b0baba7223 */ /* 0x080fe400000108b7 */
[-CC-:B------:R-:W-:Y:S02]  /*1b950*/  FFMA.FTZ R192, R192, R176.reuse, -R177.reuse ;  /* 0x000000b0c0c07223 */ /* 0x180fe400000108b1 */
[-CC-:B------:R-:W-:Y:S02]  /*1b960*/  FFMA.FTZ R197, R190, R176.reuse, -R177.reuse ;  /* 0x000000b0bec57223 */ /* 0x180fe400000108b1 */
[----:B------:R-:W-:Y:S01]  /*1b970*/  MUFU.EX2 R0, R0 ;  /* 0x0000000000007308 */ /* 0x000fe20000000800 */
[-CC-:B------:R-:W-:Y:S02]  /*1b980*/  FFMA.FTZ R188, R188, R176.reuse, -R177.reuse ;  /* 0x000000b0bcbc7223 */ /* 0x180fe400000108b1 */
[----:B------:R-:W-:-:S02]  /*1b990*/  FFMA.FTZ R199, R31, R176, -R177 ;  /* 0x000000b01fc77223 */ /* 0x000fc400000108b1 */
[-CC-:B------:R-:W-:Y:S02]  /*1b9a0*/  FFMA.FTZ R190, R30, R176.reuse, -R183.reuse ;  /* 0x000000b01ebe7223 */ /* 0x180fe400000108b7 */
[--C-:B------:R-:W-:Y:S01]  /*1b9b0*/  FFMA.FTZ R201, R29, R176, -R183.reuse ;  /* 0x000000b01dc97223 */ /* 0x100fe200000108b7 */
[----:B------:R-:W3:Y:S01]  /*1b9c0*/  MUFU.EX2 R173, R173 ;  /* 0x000000ad00ad7308 */ /* 0x000ee20000000800 */
[----:B--2---:R-:W-:Y:S01]  /*1b9d0*/  F2FP.BF16.PACK_AB R5, R2, R32 ;  /* 0x000000200205723e */ /* 0x004fe200000010ff */
[-C--:B------:R-:W-:Y:S02]  /*1b9e0*/  FFMA.FTZ R196, R28, R176.reuse, -R183 ;  /* 0x000000b01cc47223 */ /* 0x080fe400000108b7 */
[----:B------:R-:W-:Y:S01]  /*1b9f0*/  LDSM.16.MT88.4 R28, [R232+0x17000] ;  /* 0x01700000e81c783b */ /* 0x000fe20000004200 */
[-CC-:B------:R-:W-:Y:S02]  /*1ba00*/  FFMA.FTZ R179, R179, R176.reuse, -R177.reuse ;  /* 0x000000b0b3b37223 */ /* 0x180fe400000108b1 */
[-CC-:B------:R-:W-:Y:S01]  /*1ba10*/  FFMA.FTZ R178, R178, R176.reuse, -R177.reuse ;  /* 0x000000b0b2b27223 */ /* 0x180fe200000108b1 */
[----:B------:R-:W2:Y:S01]  /*1ba20*/  MUFU.EX2 R175, R175 ;  /* 0x000000af00af7308 */ /* 0x000ea20000000800 */
[----:B------:R-:W-:-:S02]  /*1ba30*/  FFMA.FTZ R174, R174, R176, -R177 ;  /* 0x000000b0aeae7223 */ /* 0x000fc400000108b1 */
[-C--:B------:R-:W-:Y:S02]  /*1ba40*/  FFMA.FTZ R181, R181, R176.reuse, -R183 ;  /* 0x000000b0b5b57223 */ /* 0x080fe400000108b7 */
[----:B------:R-:W-:-:S03]  /*1ba50*/  FFMA.FTZ R177, R172, R176, -R177 ;  /* 0x000000b0acb17223 */ /* 0x000fc600000108b1 */
        /* <DEDUP_REMOVED lines=36> */
[----:B------:R-:W4:Y:S01]  /*1bca0*/  MUFU.EX2 R189, R189 ;  /* 0x000000bd00bd7308 */ /* 0x000f220000000800 */
[----:B------:R-:W-:Y:S02]  /*1bcb0*/  FMUL.FTZ R151, R151, R3 ;  /* 0x0000000397977220 */ /* 0x000fe40000410000 */
[C---:B------:R-:W-:Y:S01]  /*1bcc0*/  HMMA.16816.F32.BF16 R152, R4.reuse, R12, R152 ;  /* 0x0000000c0498723c */ /* 0x040fe20000041898 */
[-C--:B------:R-:W-:Y:S02]  /*1bcd0*/  FMUL.FTZ R44, R44, R175.reuse ;  /* 0x000000af2c2c7220 */ /* 0x080fe40000410000 */
[----:B------:R-:W-:Y:S02]  /*1bce0*/  FMUL.FTZ R45, R45, R175 ;  /* 0x000000af2d2d7220 */ /* 0x000fe40000410000 */
[-C--:B------:R-:W-:Y:S01]  /*1bcf0*/  FMUL.FTZ R46, R46, R3.reuse ;  /* 0x000000032e2e7220 */ /* 0x080fe20000410000 */
[----:B------:R-:W-:Y:S01]  /*1bd00*/  MUFU.EX2 R184, R184 ;  /* 0x000000b800b87308 */ /* 0x000fe20000000800 */
[----:B------:R-:W-:Y:S01]  /*1bd10*/  FMUL.FTZ R47, R47, R3 ;  /* 0x000000032f2f7220 */ /* 0x000fe20000410000 */
[----:B------:R-:W-:Y:S01]  /*1bd20*/  HMMA.16816.F32.BF16 R148, R4, R14, R148 ;  /* 0x0000000e0494723c */ /* 0x000fe20000041894 */
[----:B------:R-:W5:Y:S01]  /*1bd30*/  LDSM.16.MT88.4 R12, [R234+0x12000] ;  /* 0x01200000ea0c783b */ /* 0x000f620000004200 */
        /* <DEDUP_REMOVED lines=18> */
[C---:B---3--:R-:W-:Y:S01]  /*1be60*/  HMMA.16816.F32.BF16 R136, R4.reuse, R16, R136 ;  /* 0x000000100488723c */ /* 0x048fe20000041888 */
[-C--:B------:R-:W-:Y:S02]  /*1be70*/  FMUL.FTZ R36, R36, R175.reuse ;  /* 0x000000af24247220 */ /* 0x080fe40000410000 */
[----:B------:R-:W-:Y:S02]  /*1be80*/  FMUL.FTZ R37, R37, R175 ;  /* 0x000000af25257220 */ /* 0x000fe40000410000 */
[-C--:B------:R-:W-:Y:S01]  /*1be90*/  FMUL.FTZ R38, R38, R3.reuse ;  /* 0x0000000326267220 */ /* 0x080fe20000410000 */
[----:B------:R-:W-:Y:S01]  /*1bea0*/  MUFU.EX2 R193, R193 ;  /* 0x000000c100c17308 */ /* 0x000fe20000000800 */
[----:B------:R-:W-:Y:S01]  /*1beb0*/  FMUL.FTZ R39, R39, R3 ;  /* 0x0000000327277220 */ /* 0x000fe20000410000 */
[----:B------:R-:W-:Y:S01]  /*1bec0*/  HMMA.16816.F32.BF16 R132, R4, R18, R132 ;  /* 0x000000120484723c */ /* 0x000fe20000041884 */
[----:B------:R-:W3:Y:S01]  /*1bed0*/  LDSM.16.MT88.4 R16, [R232+0x12000] ;  /* 0x01200000e810783b */ /* 0x000ee20000004200 */
[----:B------:R-:W-:-:S02]  /*1bee0*/  FMUL.FTZ R40, R40, R175 ;  /* 0x000000af28287220 */ /* 0x000fc40000410000 */
[----:B------:R-:W-:Y:S02]  /*1bef0*/  FMUL.FTZ R41, R41, R175 ;  /* 0x000000af29297220 */ /* 0x000fe40000410000 */
[-C--:B------:R-:W-:Y:S01]  /*1bf00*/  FMUL.FTZ R42, R42, R3.reuse ;  /* 0x000000032a2a7220 */ /* 0x080fe20000410000 */
[----:B------:R-:W-:Y:S01]  /*1bf10*/  MUFU.EX2 R186, R186 ;  /* 0x000000ba00ba7308 */ /* 0x000fe20000000800 */
[----:B------:R-:W-:Y:S01]  /*1bf20*/  FMUL.FTZ R43, R43, R3 ;  /* 0x000000032b2b7220 */ /* 0x000fe20000410000 */
[C---:B-----5:R-:W-:Y:S01]  /*1bf30*/  HMMA.16816.F32.BF16 R36, R4.reuse, R12, R36 ;  /* 0x0000000c0424723c */ /* 0x060fe20000041824 */
        /* <DEDUP_REMOVED lines=36> */
[----:B------:R-:W1:Y:S01]  /*1c180*/  MUFU.EX2 R201, R201 ;  /* 0x000000c900c97308 */ /* 0x000e620000000800 */
        /* <DEDUP_REMOVED lines=40> */
[----:B-----5:R-:W-:Y:S01]  /*1c410*/  HMMA.16816.F32.BF16 R84, R4, R12, R84 ;  /* 0x0000000c0454723c */ /* 0x020fe20000041854 */
[-C--:B------:R-:W-:Y:S02]  /*1c420*/  FMUL.FTZ R116, R116, R175.reuse ;  /* 0x000000af74747220 */ /* 0x080fe40000410000 */
[----:B------:R-:W-:Y:S02]  /*1c430*/  FMUL.FTZ R117, R117, R175 ;  /* 0x000000af75757220 */ /* 0x000fe40000410000 */
[----:B------:R-:W-:-:S02]  /*1c440*/  FMUL.FTZ R118, R118, R3 ;  /* 0x0000000376767220 */ /* 0x000fc40000410000 */
[----:B------:R-:W-:Y:S01]  /*1c450*/  FMUL.FTZ R119, R119, R3 ;  /* 0x0000000377777220 */ /* 0x000fe20000410000 */
[C---:B------:R-:W-:Y:S01]  /*1c460*/  HMMA.16816.F32.BF16 R88, R4.reuse, R14, R88 ;  /* 0x0000000e0458723c */ /* 0x040fe20000041858 */
[----:B------:R-:W5:Y:S01]  /*1c470*/  LDSM.16.MT88.4 R12, [R233+0x16000] ;  /* 0x01600000e90c783b */ /* 0x000f620000004200 */
        /* <DEDUP_REMOVED lines=15> */
[C---:B---3--:R-:W-:Y:S01]  /*1c570*/  HMMA.16816.F32.BF16 R100, R4.reuse, R16, R100 ;  /* 0x000000100464723c */ /* 0x048fe20000041864 */
[-C--:B------:R-:W-:Y:S02]  /*1c580*/  FMUL.FTZ R108, R108, R175.reuse ;  /* 0x000000af6c6c7220 */ /* 0x080fe40000410000 */
[----:B------:R-:W-:Y:S02]  /*1c590*/  FMUL.FTZ R109, R109, R175 ;  /* 0x000000af6d6d7220 */ /* 0x000fe40000410000 */
[-C--:B------:R-:W-:Y:S02]  /*1c5a0*/  FMUL.FTZ R110, R110, R3.reuse ;  /* 0x000000036e6e7220 */ /* 0x080fe40000410000 */
[----:B------:R-:W-:Y:S01]  /*1c5b0*/  FMUL.FTZ R111, R111, R3 ;  /* 0x000000036f6f7220 */ /* 0x000fe20000410000 */
[----:B------:R-:W-:Y:S01]  /*1c5c0*/  HMMA.16816.F32.BF16 R104, R4, R18, R104 ;  /* 0x000000120468723c */ /* 0x000fe20000041868 */
[----:B------:R-:W3:Y:S01]  /*1c5d0*/  LDSM.16.MT88.4 R16, [R234+0x10800] ;  /* 0x01080000ea10783b */ /* 0x000ee20000004200 */
[----:B------:R-:W-:-:S02]  /*1c5e0*/  FMUL.FTZ R112, R112, R175 ;  /* 0x000000af70707220 */ /* 0x000fc40000410000 */
[----:B------:R-:W-:Y:S02]  /*1c5f0*/  FMUL.FTZ R113, R113, R175 ;  /* 0x000000af71717220 */ /* 0x000fe40000410000 */
[-C--:B------:R-:W-:Y:S02]  /*1c600*/  FMUL.FTZ R114, R114, R3.reuse ;  /* 0x0000000372727220 */ /* 0x080fe40000410000 */
[----:B------:R-:W-:Y:S01]  /*1c610*/  FMUL.FTZ R115, R115, R3 ;  /* 0x0000000373737220 */ /* 0x000fe20000410000 */
[----:B-----5:R-:W-:Y:S01]  /*1c620*/  HMMA.16816.F32.BF16 R108, R4, R12, R108 ;  /* 0x0000000c046c723c */ /* 0x020fe2000004186c */
[-C--:B------:R-:W-:Y:S02]  /*1c630*/  FMUL.FTZ R124, R124, R175.reuse ;  /* 0x000000af7c7c7220 */ /* 0x080fe40000410000 */
[----:B------:R-:W-:Y:S02]  /*1c640*/  FMUL.FTZ R125, R125, R175 ;  /* 0x000000af7d7d7220 */ /* 0x000fe40000410000 */
[----:B------:R-:W-:-:S02]  /*1c650*/  FMUL.FTZ R126, R126, R3 ;  /* 0x000000037e7e7220 */ /* 0x000fc40000410000 */
[----:B------:R-:W-:Y:S01]  /*1c660*/  FMUL.FTZ R127, R127, R3 ;  /* 0x000000037f7f7220 */ /* 0x000fe20000410000 */
[C---:B------:R-:W-:Y:S01]  /*1c670*/  HMMA.16816.F32.BF16 R112, R4.reuse, R14, R112 ;  /* 0x0000000e0470723c */ /* 0x040fe20000041870 */
[-C--:B------:R-:W-:Y:S01]  /*1c680*/  FMUL.FTZ R128, R128, R175.reuse ;  /* 0x000000af80807220 */ /* 0x080fe20000410000 */
[----:B------:R-:W5:Y:S01]  /*1c690*/  LDSM.16.MT88.4 R12, [R233+0x10800] ;  /* 0x01080000e90c783b */ /* 0x000f620000004200 */
        /* <DEDUP_REMOVED lines=9> */
[----:B------:R-:W5:Y:S01]  /*1c730*/  LDSM.16.MT88.4 R20, [R234+0x12800] ;  /* 0x01280000ea14783b */ /* 0x000f620000004200 */
[----:B------:R-:W-:Y:S02]  /*1c740*/  FADD.FTZ R34, R34, R35 ;  /* 0x0000002322227221 */ /* 0x000fe40000010000 */
[----:B------:R-:W-:Y:S02]  /*1c750*/  FADD.FTZ R0, R0, R3 ;  /* 0x0000000300007221 */ /* 0x000fe40000010000 */
[----:B------:R-:W-:Y:S01]  /*1c760*/  FADD.FTZ R33, R33, R34 ;  /* 0x0000002221217221 */ /* 0x000fe20000010000 */
[----:B--2---:R-:W-:Y:S01]  /*1c770*/  F2FP.BF16.PACK_AB R4, R185, R164 ;  /* 0x000000a4b904723e */ /* 0x004fe200000010ff */
        /* <DEDUP_REMOVED lines=12> */
[----:B------:R-:W-:Y:S02]  /*1c840*/  FADD.FTZ R0, R187, R0 ;  /* 0x00000000bb007221 */ /* 0x000fe40000010000 */
[----:B------:R-:W-:-:S03]  /*1c850*/  FADD.FTZ R191, R191, R184 ;  /* 0x000000b8bfbf7221 */ /* 0x000fc60000010000 */
[C---:B------:R-:W-:Y:S01]  /*1c860*/  HMMA.16816.F32.BF16 R140, R4.reuse, R10, R140 ;  /* 0x0000000a048c723c */ /* 0x040fe2000004188c */
[----:B------:R-:W1:Y:S07]  /*1c870*/  LDSM.16.MT88.4 R8, [R232+0x12800] ;  /* 0x01280000e808783b */ /* 0x000e6e0000004200 */
[C---:B---3--:R-:W-:Y:S08]  /*1c880*/  HMMA.16816.F32.BF16 R160, R4.reuse, R16, R160 ;  /* 0x0000001004a0723c */ /* 0x048ff000000418a0 */
        /* <DEDUP_REMOVED lines=115> */
[----:B--2---:R-:W-:Y:S01]  /*1cfc0*/  HMMA.16816.F32.BF16 R160, R4, R16, R160 ;  /* 0x0000001004a0723c */ /* 0x004fe200000418a0 */
[----:B------:R-:W-:Y:S02]  /*1cfd0*/  FADD.FTZ R0, R181, R196 ;  /* 0x000000c4b5007221 */ /* 0x000fe40000010000 */
[----:B------:R-:W-:-:S03]  /*1cfe0*/  FADD.FTZ R251, R177, R174 ;  /* 0x000000aeb1fb7221 */ /* 0x000fc60000010000 */
[----:B------:R-:W-:Y:S02]  /*1cff0*/  STL [R1+0x8], R0 ;  /* 0x0000080001007387 */ /* 0x000fe40000100800 */
[C---:B------:R-:W-:Y:S02]  /*1d000*/  HMMA.16816.F32.BF16 R156, R4.reuse, R18, R156 ;  /* 0x00000012049c723c */ /* 0x040fe4000004189c */
[----:B------:R-:W2:Y:S06]  /*1d010*/  LDSM.16.MT88.4 R16, [R233+0x13800] ;  /* 0x01380000e910783b */ /* 0x000eac0000004200 */
        /* <DEDUP_REMOVED lines=35> */
[C---:B----4-:R-:W-:Y:S08]  /*1d250*/  HMMA.16816.F32.BF16 R116, R4.reuse, R12, R116 ;  /* 0x0000000c0474723c */ /* 0x050ff00000041874 */
[C---:B------:R-:W-:Y:S08]  /*1d260*/  HMMA.16816.F32.BF16 R120, R4.reuse, R14, R120 ;  /* 0x0000000e0478723c */ /* 0x040ff00000041878 */
[C---:B--2---:R-:W-:Y:S08]  /*1d270*/  HMMA.16816.F32.BF16 R124, R4.reuse, R16, R124 ;  /* 0x00000010047c723c */ /* 0x044ff0000004187c */
[----:B------:R-:W-:Y:S08]  /*1d280*/  HMMA.16816.F32.BF16 R128, R4, R18, R128 ;  /* 0x000000120480723c */ /* 0x000ff00000041880 */
.L_x_2897:
[----:B------:R-:W-:-:S13]  /*1d290*/  ISETP.GE.AND P0, PT, R245, 0x1, PT ;  /* 0x00000001f500780c */ /* 0x000fda0003f06270 */
[----:B------:R-:W-:Y:S05]  /*1d2a0*/  @!P0 BRA `(.L_x_2906) ;  /* 0x00003fb000008947 */ /* 0x000fea0003800000 */
[C---:B------:R-:W-:Y:S01]  /*1d2b0*/  SHF.L.U64.HI R4, R166.reuse, 0x5, R167 ;  /* 0x00000005a6047819 */ /* 0x040fe200000102a7 */
[----:B------:R-:W-:Y:S01]  /*1d2c0*/  IMAD.SHL.U32 R2, R166, 0x20, RZ ;  /* 0x00000020a6027824 */ /* 0x000fe200078e00ff */
[C---:B------:R-:W-:Y:S01]  /*1d2d0*/  SHF.L.U64.HI R250, R168.reuse, 0x5, R169 ;  /* 0x00000005a8fa7819 */ /* 0x040fe200000102a9 */
[----:B------:R-:W-:Y:S01]  /*1d2e0*/  IMAD.SHL.U32 R252, R168, 0x20, RZ ;  /* 0x00000020a8fc7824 */ /* 0x000fe200078e00ff */
[----:B------:R-:W-:Y:S01]  /*1d2f0*/  MOV R0, R3 ;  /* 0x0000000300007202 */ /* 0x000fe20000000f00 */
[----:B------:R1:W-:Y:S01]  /*1d300*/  STL [R1], R4 ;  /* 0x0000000401007387 */ /* 0x0003e20000100800 */
[----:B------:R-:W-:-:S03]  /*1d310*/  IMAD.MOV.U32 R165, RZ, RZ, R164 ;  /* 0x000000ffffa57224 */ /* 0x000fc600078e00a4 */
[----:B------:R1:W-:Y:S04]  /*1d320*/  STL [R1+0x4], R2 ;  /* 0x0000040201007387 */ /* 0x0003e80000100800 */
.L_x_2915:
        /* <DEDUP_REMOVED lines=75> */
.L_x_2908:
[----:B------:R-:W-:Y:S02]  /*1d7e0*/  ULDC.64 UR4, c[0x0][0x118] ;  /* 0x0000460000047ab9 */ /* 0x000fe40000000a00 */
[----:B------:R-:W2:Y:S02]  /*1d7f0*/  LD.E R8, [R2.64+0x40] ;  /* 0x0000400402087980 */ /* 0x000ea4000c101900 */
[----:B--2---:R-:W-:Y:S04]  /*1d800*/  LEA R8, -R8, RZ, 0x6 ;  /* 0x000000ff08087211 */ /* 0x004fe800078e31ff */
[----:B------:R-:W-:Y:S02]  /*1d810*/  SHF.R.S32.HI R7, RZ, 0x1f, R8 ;  /* 0x0000001fff077819 */ /* 0x000fe40000011408 */
.L_x_2909:
[----:B------:R-:W-:Y:S05]  /*1d820*/  BSYNC B0 ;  /* 0x0000000000007941 */ /* 0x000fea0003800000 */
.L_x_2907:
[C---:B------:R-:W-:Y:S01]  /*1d830*/  LEA R248, P0, R8.reuse, R248, 0x1 ;  /* 0x000000f808f87211 */ /* 0x040fe200078008ff */
[----:B------:R-:W-:Y:S01]  /*1d840*/  ULDC.64 UR4, c[0x0][0x118] ;  /* 0x0000460000047ab9 */ /* 0x000fe20000000a00 */
[----:B------:R-:W-:Y:S02]  /*1d850*/  BSSY B1, `(.L_x_2910) ;  /* 0x000019b000017945 */ /* 0x000fe40003800000 */
[----:B------:R-:W-:Y:S02]  /*1d860*/  LEA.HI.X R249, R8, R249, R7, 0x1, P0 ;  /* 0x000000f908f97211 */ /* 0x000fe400000f0c07 */
[----:B------:R-:W-:Y:S03]  /*1d870*/  IADD3 R12, P0, R252, R248, RZ ;  /* 0x000000f8fc0c7210 */ /* 0x000fe60007f1e0ff */
[----:B------:R-:W-:Y:S01]  /*1d880*/  @!PT LDS RZ, [RZ] ;  /* 0x00000000fffff984 */ /* 0x000fe20000000800 */
[----:B------:R-:W-:Y:S01]  /*1d890*/  @!PT LDS RZ, [RZ] ;  /* 0x00000000fffff984 */ /* 0x000fe20000000800 */
[----:B------:R-:W-:Y:S01]  /*1d8a0*/  @!PT LDS RZ, [RZ] ;  /* 0x00000000fffff984 */ /* 0x000fe20000000800 */
[----:B------:R1:W-:Y:S01]  /*1d8b0*/  LDGSTS.E.BYPASS.LTC128B.128 [R243+0x10000], [R248.64] ;  /* 0x10000000f8f37fae */ /* 0x0003e2000b901d44 */
[----:B------:R-:W-:Y:S02]  /*1d8c0*/  IADD3.X R13, R250, R249, RZ, P0, !PT ;  /* 0x000000f9fa0d7210 */ /* 0x000fe400007fe4ff */
[----:B------:R-:W-:Y:S02]  /*1d8d0*/  IADD3 R6, P0, R252, R12, RZ ;  /* 0x0000000cfc067210 */ /* 0x000fe40007f1e0ff */
[----:B------:R1:W-:Y:S02]  /*1d8e0*/  LDGSTS.E.BYPASS.LTC128B.128 [R243+0x12000], [R248.64+0x80] ;  /* 0x12000080f8f37fae */ /* 0x0003e4000b901d44 */
[----:B------:R-:W-:Y:S02]  /*1d8f0*/  IADD3.X R7, R250, R13, RZ, P0, !PT ;  /* 0x0000000dfa077210 */ /* 0x000fe400007fe4ff */
[----:B------:R-:W-:Y:S01]  /*1d900*/  IADD3 R4, P0, R252, R6, RZ ;  /* 0x00000006fc047210 */ /* 0x000fe20007f1e0ff */
[----:B------:R1:W-:Y:S03]  /*1d910*/  LDGSTS.E.BYPASS.LTC128B.128 [R243+0x14000], [R248.64+0x100] ;  /* 0x14000100f8f37fae */ /* 0x0003e6000b901d44 */
[----:B------:R-:W-:Y:S02]  /*1d920*/  IADD3.X R5, R250, R7, RZ, P0, !PT ;  /* 0x00000007fa057210 */ /* 0x000fe400007fe4ff */
[----:B------:R1:W-:Y:S01]  /*1d930*/  LDGSTS.E.BYPASS.LTC128B.128 [R243+0x16000], [R248.64+0x180] ;  /* 0x16000180f8f37fae */ /* 0x0003e2000b901d44 */
[----:B------:R-:W-:Y:S04]  /*1d940*/  ISETP.GE.AND P0, PT, R245, 0x2, PT ;  /* 0x00000002f500780c */ /* 0x000fe80003f06270 */
[----:B------:R2:W-:Y:S05]  /*1d950*/  LDGSTS.E.BYPASS.LTC128B.128 [R243+0x10800], [R12.64] ;  /* 0x108000000cf37fae */ /* 0x0005ea000b901d44 */
[----:B------:R2:W-:Y:S05]  /*1d960*/  LDGSTS.E.BYPASS.LTC128B.128 [R243+0x12800], [R12.64+0x80] ;  /* 0x128000800cf37fae */ /* 0x0005ea000b901d44 */
[----:B------:R2:W-:Y:S05]  /*1d970*/  LDGSTS.E.BYPASS.LTC128B.128 [R243+0x14800], [R12.64+0x100] ;  /* 0x148001000cf37fae */ /* 0x0005ea000b901d44 */
[----:B------:R2:W-:Y:S05]  /*1d980*/  LDGSTS.E.BYPASS.LTC128B.128 [R243+0x16800], [R12.64+0x180] ;  /* 0x168001800cf37fae */ /* 0x0005ea000b901d44 */
        /* <DEDUP_REMOVED lines=8> */
[----:B------:R-:W-:Y:S05]  /*1da10*/  LDSM.16.M88.4 R32, [R230] ;  /* 0x00000000e620783b */ /* 0x000fea0000000200 */
[----:B------:R-:W3:Y:S05]  /*1da20*/  LDSM.16.M88.4 R8, [R229+0x8000] ;  /* 0x00800000e508783b */ /* 0x000eea0000000200 */
[----:B------:R-:W2:Y:S05]  /*1da30*/  LDSM.16.M88.4 R16, [R229+0x8800] ;  /* 0x00880000e510783b */ /* 0x000eaa0000000200 */
[----:B------:R-:W4:Y:S05]  /*1da40*/  LDSM.16.M88.4 R24, [R229+0x9000] ;  /* 0x00900000e518783b */ /* 0x000f2a0000000200 */
[----:B------:R-:W0:Y:S05]  /*1da50*/  LDGDEPBAR ;  /* 0x00000000000079af */ /* 0x000e2a0000000000 */
[----:B------:R-:W5:Y:S05]  /*1da60*/  LDSM.16.M88.4 R168, [R229+0x9800] ;  /* 0x00980000e5a8783b */ /* 0x000f6a0000000200 */
[----:B------:R-:W-:Y:S05]  /*1da70*/  LDSM.16.M88.4 R172, [R228] ;  /* 0x00000000e4ac783b */ /* 0x000fea0000000200 */
[----:B------:R-:W1:Y:S05]  /*1da80*/  LDSM.16.M88.4 R176, [R227] ;  /* 0x00000000e3b0783b */ /* 0x000e6a0000000200 */
        /* <DEDUP_REMOVED lines=8> */
[----:B------:R-:W1:Y:S02]  /*1db10*/  LDSM.16.M88.4 R200, [R224+0x8800] ;  /* 0x00880000e0c8783b */ /* 0x000e640000000200 */
[C---:B------:R-:W-:Y:S03]  /*1db20*/  HMMA.16816.F32.BF16 R16, R32.reuse, R18, RZ ;  /* 0x000000122010723c */ /* 0x040fe600000418ff */
[----:B------:R-:W-:Y:S05]  /*1db30*/  LDSM.16.M88.4 R204, [R224+0x9800] ;  /* 0x00980000e0cc783b */ /* 0x000fea0000000200 */
[C---:B----4-:R-:W-:Y:S01]  /*1db40*/  HMMA.16816.F32.BF16 R20, R32.reuse, R24, RZ ;  /* 0x000000182014723c */ /* 0x050fe200000418ff */
[----:B------:R-:W4:Y:S07]  /*1db50*/  LD.E R164, [R2.64+0x18c] ;  /* 0x00018c0402a47980 */ /* 0x000f2e000c101900 */
[C---:B------:R-:W-:Y:S08]  /*1db60*/  HMMA.16816.F32.BF16 R24, R32.reuse, R26, RZ ;  /* 0x0000001a2018723c */ /* 0x040ff000000418ff */
[C---:B-----5:R-:W-:Y:S08]  /*1db70*/  HMMA.16816.F32.BF16 R28, R32.reuse, R168, RZ ;  /* 0x000000a8201c723c */ /* 0x060ff000000418ff */
[----:B------:R-:W-:Y:S01]  /*1db80*/  HMMA.16816.F32.BF16 R32, R32, R170, RZ ;  /* 0x000000aa2020723c */ /* 0x000fe200000418ff */
[----:B------:R-:W5:Y:S07]  /*1db90*/  LDSM.16.M88.4 R168, [R224+0x9000] ;  /* 0x00900000e0a8783b */ /* 0x000f6e0000000200 */
[C---:B-1----:R-:W-:Y:S08]  /*1dba0*/  HMMA.16816.F32.BF16 R4, R172.reuse, R176, R4 ;  /* 0x000000b0ac04723c */ /* 0x042ff00000041804 */
[C---:B------:R-:W-:Y:S01]  /*1dbb0*/  HMMA.16816.F32.BF16 R8, R172.reuse, R178, R8 ;  /* 0x000000b2ac08723c */ /* 0x040fe20000041808 */
[----:B------:R-:W-:Y:S07]  /*1dbc0*/  LDSM.16.M88.4 R176, [R225] ;  /* 0x00000000e1b0783b */ /* 0x000fee0000000200 */
[C---:B------:R-:W-:Y:S08]  /*1dbd0*/  HMMA.16816.F32.BF16 R12, R172.reuse, R180, R12 ;  /* 0x000000b4ac0c723c */ /* 0x040ff0000004180c */
[C---:B------:R-:W-:Y:S01]  /*1dbe0*/  HMMA.16816.F32.BF16 R16, R172.reuse, R182, R16 ;  /* 0x000000b6ac10723c */ /* 0x040fe20000041810 */
[----:B------:R-:W1:Y:S07]  /*1dbf0*/  LDSM.16.M88.4 R180, [R220] ;  /* 0x00000000dcb4783b */ /* 0x000e6e0000000200 */
[C---:B---3--:R-:W-:Y:S08]  /*1dc00*/  HMMA.16816.F32.BF16 R20, R172.reuse, R184, R20 ;  /* 0x000000b8ac14723c */ /* 0x048ff00000041814 */
[C---:B------:R-:W-:Y:S01]  /*1dc10*/  HMMA.16816.F32.BF16 R24, R172.reuse, R186, R24 ;  /* 0x000000baac18723c */ /* 0x040fe20000041818 */
[----:B------:R-:W3:Y:S07]  /*1dc20*/  LDSM.16.M88.4 R184, [R220+0x800] ;  /* 0x00080000dcb8783b */ /* 0x000eee0000000200 */
[C---:B------:R-:W-:Y:S08]  /*1dc30*/  HMMA.16816.F32.BF16 R28, R172.reuse, R188, R28 ;  /* 0x000000bcac1c723c */ /* 0x040ff0000004181c */
[----:B------:R-:W-:Y:S01]  /*1dc40*/  HMMA.16816.F32.BF16 R32, R172, R190, R32 ;  /* 0x000000beac20723c */ /* 0x000fe20000041820 */
[----:B------:R-:W1:Y:S05]  /*1dc50*/  LDSM.16.M88.4 R172, [R220+0x1000] ;  /* 0x00100000dcac783b */ /* 0x000e6a0000000200 */
[----:B------:R-:W1:Y:S02]  /*1dc60*/  LDSM.16.M88.4 R188, [R220+0x1800] ;  /* 0x00180000dcbc783b */ /* 0x000e640000000200 */
[C---:B--2---:R-:W-:Y:S08]  /*1dc70*/  HMMA.16816.F32.BF16 R4, R192.reuse, R196, R4 ;  /* 0x000000c4c004723c */ /* 0x044ff00000041804 */
[C---:B------:R-:W-:Y:S01]  /*1dc80*/  HMMA.16816.F32.BF16 R8, R192.reuse, R198, R8 ;  /* 0x000000c6c008723c */ /* 0x040fe20000041808 */
[----:B------:R-:W-:Y:S07]  /*1dc90*/  LDSM.16.M88.4 R196, [R229+0xa000] ;  /* 0x00a00000e5c4783b */ /* 0x000fee0000000200 */
[C---:B------:R-:W-:Y:S08]  /*1dca0*/  HMMA.16816.F32.BF16 R12, R192.reuse, R200, R12 ;  /* 0x000000c8c00c723c */ /* 0x040ff0000004180c */
[C---:B------:R-:W-:Y:S01]  /*1dcb0*/  HMMA.16816.F32.BF16 R16, R192.reuse, R202, R16 ;  /* 0x000000cac010723c */ /* 0x040fe20000041810 */
[----:B------:R-:W-:Y:S07]  /*1dcc0*/  LDSM.16.M88.4 R200, [R229+0xa800] ;  /* 0x00a80000e5c8783b */ /* 0x000fee0000000200 */
[C---:B-----5:R-:W-:Y:S08]  /*1dcd0*/  HMMA.16816.F32.BF16 R20, R192.reuse, R168, R20 ;  /* 0x000000a8c014723c */ /* 0x060ff00000041814 */
[C---:B------:R-:W-:Y:S01]  /*1dce0*/  HMMA.16816.F32.BF16 R24, R192.reuse, R170, R24 ;  /* 0x000000aac018723c */ /* 0x040fe20000041818 */
[----:B------:R-:W2:Y:S07]  /*1dcf0*/  LDSM.16.M88.4 R168, [R230+0x2000] ;  /* 0x00200000e6a8783b */ /* 0x000eae0000000200 */
[C---:B------:R-:W-:Y:S08]  /*1dd00*/  HMMA.16816.F32.BF16 R28, R192.reuse, R204, R28 ;  /* 0x000000ccc01c723c */ /* 0x040ff0000004181c */
[----:B------:R-:W-:Y:S01]  /*1dd10*/  HMMA.16816.F32.BF16 R32, R192, R206, R32 ;  /* 0x000000cec020723c */ /* 0x000fe20000041820 */
[----:B------:R-:W5:Y:S05]  /*1dd20*/  LDSM.16.M88.4 R192, [R229+0xb000] ;  /* 0x00b00000e5c0783b */ /* 0x000f6a0000000200 */
[----:B------:R-:W2:Y:S02]  /*1dd30*/  LDSM.16.M88.4 R204, [R229+0xb800] ;  /* 0x00b80000e5cc783b */ /* 0x000ea40000000200 */
[C---:B-1----:R-:W-:Y:S08]  /*1dd40*/  HMMA.16816.F32.BF16 R4, R176.reuse, R180, R4 ;  /* 0x000000b4b004723c */ /* 0x042ff00000041804 */
[C---:B------:R-:W-:Y:S01]  /*1dd50*/  HMMA.16816.F32.BF16 R8, R176.reuse, R182, R8 ;  /* 0x000000b6b008723c */ /* 0x040fe20000041808 */
[----:B------:R-:W-:Y:S07]  /*1dd60*/  LDSM.16.M88.4 R180, [R219] ;  /* 0x00000000dbb4783b */ /* 0x000fee0000000200 */
[C---:B---3--:R-:W-:Y:S08]  /*1dd70*/  HMMA.16816.F32.BF16 R12, R176.reuse, R184, R12 ;  /* 0x000000b8b00c723c */ /* 0x048ff0000004180c */
[C---:B------:R-:W-:Y:S01]  /*1dd80*/  HMMA.16816.F32.BF16 R16, R176.reuse, R186, R16 ;  /* 0x000000bab010723c */ /* 0x040fe20000041810 */
[----:B------:R-:W-:Y:S07]  /*1dd90*/  LDSM.16.M88.4 R184, [R218] ;  /* 0x00000000dab8783b */ /* 0x000fee0000000200 */
[C---:B------:R-:W-:Y:S08]  /*1dda0*/  HMMA.16816.F32.BF16 R20, R176.reuse, R172, R20 ;  /* 0x000000acb014723c */ /* 0x040ff00000041814 */
[C---:B------:R-:W-:Y:S01]  /*1ddb0*/  HMMA.16816.F32.BF16 R24, R176.reuse, R174, R24 ;  /* 0x000000aeb018723c */ /* 0x040fe20000041818 */
[----:B------:R-:W1:Y:S07]  /*1ddc0*/  LDSM.16.M88.4 R172, [R228+0x2000] ;  /* 0x00200000e4ac783b */ /* 0x000e6e0000000200 */
[C---:B------:R-:W-:Y:S08]  /*1ddd0*/  HMMA.16816.F32.BF16 R28, R176.reuse, R188, R28 ;  /* 0x000000bcb01c723c */ /* 0x040ff0000004181c */
[----:B------:R-:W-:Y:S01]  /*1dde0*/  HMMA.16816.F32.BF16 R32, R176, R190, R32 ;  /* 0x000000beb020723c */ /* 0x000fe20000041820 */
[----:B------:R-:W3:Y:S05]  /*1ddf0*/  LDSM.16.M88.4 R176, [R217] ;  /* 0x00000000d9b0783b */ /* 0x000eea0000000200 */
[----:B------:R-:W1:Y:S02]  /*1de00*/  LDSM.16.M88.4 R188, [R216] ;  /* 0x00000000d8bc783b */ /* 0x000e640000000200 */
        /* <DEDUP_REMOVED lines=24> */
[----:B------:R-:W3:Y:S05]  /*1df90*/  LDSM.16.M88.4 R172, [R220+0x3000] ;  /* 0x00300000dcac783b */ /* 0x000eea0000000200 */
        /* <DEDUP_REMOVED lines=17> */
[C---:B------:R-:W-:Y:S08]  /*1e0b0*/  HMMA.16816.F32.BF16 R12, R176.reuse, R184, R12 ;  /* 0x000000b8b00c723c */ /* 0x040ff0000004180c */
[C---:B------:R-:W-:Y:S01]  /*1e0c0*/  HMMA.16816.F32.BF16 R16, R176.reuse, R186, R16 ;  /* 0x000000bab010723c */ /* 0x040fe20000041810 */
[----:B------:R-:W-:Y:S07]  /*1e0d0*/  LDSM.16.M88.4 R184, [R214] ;  /* 0x00000000d6b8783b */ /* 0x000fee0000000200 */
[C---:B---3--:R-:W-:Y:S08]  /*1e0e0*/  HMMA.16816.F32.BF16 R20, R176.reuse, R172, R20 ;  /* 0x000000acb014723c */ /* 0x048ff00000041814 */
        /* <DEDUP_REMOVED lines=44> */
[----:B------:R-:W-:Y:S02]  /*1e3b0*/  LDSM.16.M88.4 R204, [R210] ;  /* 0x00000000d2cc783b */ /* 0x000fe40000000200 */
[C---:B-1----:R-:W-:Y:S08]  /*1e3c0*/  HMMA.16816.F32.BF16 R4, R176.reuse, R180, R4 ;  /* 0x000000b4b004723c */ /* 0x042ff00000041804 */
[C---:B------:R-:W-:Y:S01]  /*1e3d0*/  HMMA.16816.F32.BF16 R8, R176.reuse, R182, R8 ;  /* 0x000000b6b008723c */ /* 0x040fe20000041808 */
[----:B------:R-:W-:Y:S07]  /*1e3e0*/  LDSM.16.M88.4 R180, [R228+0x6000] ;  /* 0x00600000e4b4783b */ /* 0x000fee0000000200 */
        /* <DEDUP_REMOVED lines=15> */
[----:B------:R-:W2:Y:S07]  /*1e4e0*/  LDSM.16.M88.4 R200, [R224+0xe000] ;  /* 0x00e00000e0c8783b */ /* 0x000eae0000000200 */
[C---:B-----5:R-:W-:Y:S08]  /*1e4f0*/  HMMA.16816.F32.BF16 R20, R168.reuse, R192, R20 ;  /* 0x000000c0a814723c */ /* 0x060ff00000041814 */
[C---:B------:R-:W-:Y:S01]  /*1e500*/  HMMA.16816.F32.BF16 R24, R168.reuse, R194, R24 ;  /* 0x000000c2a818723c */ /* 0x040fe20000041818 */
[----:B------:R-:W-:Y:S07]  /*1e510*/  LDSM.16.M88.4 R192, [R225+0x6000] ;  /* 0x00600000e1c0783b */ /* 0x000fee0000000200 */
[C---:B-1----:R-:W-:Y:S08]  /*1e520*/  HMMA.16816.F32.BF16 R28, R168.reuse, R172, R28 ;  /* 0x000000aca81c723c */ /* 0x042ff0000004181c */
[----:B------:R-:W-:Y:S01]  /*1e530*/  HMMA.16816.F32.BF16 R32, R168, R174, R32 ;  /* 0x000000aea820723c */ /* 0x000fe20000041820 */
[----:B------:R-:W1:Y:S05]  /*1e540*/  LDSM.16.M88.4 R168, [R224+0xe800] ;  /* 0x00e80000e0a8783b */ /* 0x000e6a0000000200 */
[----:B------:R-:W5:Y:S02]  /*1e550*/  LDSM.16.M88.4 R172, [R224+0xf000] ;  /* 0x00f00000e0ac783b */ /* 0x000f640000000200 */
[C---:B------:R-:W-:Y:S08]  /*1e560*/  HMMA.16816.F32.BF16 R4, R180.reuse, R184, R4 ;  /* 0x000000b8b404723c */ /* 0x040ff00000041804 */
[C---:B------:R-:W-:Y:S01]  /*1e570*/  HMMA.16816.F32.BF16 R8, R180.reuse, R186, R8 ;  /* 0x000000bab408723c */ /* 0x040fe20000041808 */
[----:B------:R-:W1:Y:S07]  /*1e580*/  LDSM.16.M88.4 R184, [R224+0xf800] ;  /* 0x00f80000e0b8783b */ /* 0x000e6e0000000200 */
[C---:B------:R-:W-:Y:S08]  /*1e590*/  HMMA.16816.F32.BF16 R12, R180.reuse, R204, R12 ;  /* 0x000000ccb40c723c */ /* 0x040ff0000004180c */
[C---:B------:R-:W-:Y:S01]  /*1e5a0*/  HMMA.16816.F32.BF16 R16, R180.reuse, R206, R16 ;  /* 0x000000ceb410723c */ /* 0x040fe20000041810 */
[----:B------:R-:W1:Y:S07]  /*1e5b0*/  LDSM.16.M88.4 R204, [R220+0x6000] ;  /* 0x00600000dccc783b */ /* 0x000e6e0000000200 */
[C---:B---3--:R-:W-:Y:S08]  /*1e5c0*/  HMMA.16816.F32.BF16 R20, R180.reuse, R176, R20 ;  /* 0x000000b0b414723c */ /* 0x048ff00000041814 */
[C---:B------:R-:W-:Y:S08]  /*1e5d0*/  HMMA.16816.F32.BF16 R24, R180.reuse, R178, R24 ;  /* 0x000000b2b418723c */ /* 0x040ff00000041818 */
[C---:B------:R-:W-:Y:S08]  /*1e5e0*/  HMMA.16816.F32.BF16 R28, R180.reuse, R188, R28 ;  /* 0x000000bcb41c723c */ /* 0x040ff0000004181c */
[----:B------:R-:W-:Y:S08]  /*1e5f0*/  HMMA.16816.F32.BF16 R32, R180, R190, R32 ;  /* 0x000000beb420723c */ /* 0x000ff00000041820 */
[C---:B--2---:R-:W-:Y:S08]  /*1e600*/  HMMA.16816.F32.BF16 R4, R196.reuse, R200, R4 ;  /* 0x000000c8c404723c */ /* 0x044ff00000041804 */
[C---:B------:R-:W-:Y:S08]  /*1e610*/  HMMA.16816.F32.BF16 R8, R196.reuse, R202, R8 ;  /* 0x000000cac408723c */ /* 0x040ff00000041808 */
[C---:B-1----:R-:W-:Y:S08]  /*1e620*/  HMMA.16816.F32.BF16 R12, R196.reuse, R168, R12 ;  /* 0x000000a8c40c723c */ /* 0x042ff0000004180c */
[C---:B------:R-:W-:Y:S01]  /*1e630*/  HMMA.16816.F32.BF16 R16, R196.reuse, R170, R16 ;  /* 0x000000aac410723c */ /* 0x040fe20000041810 */
[----:B------:R-:W1:Y:S07]  /*1e640*/  LDSM.16.M88.4 R168, [R220+0x6800] ;  /* 0x00680000dca8783b */ /* 0x000e6e0000000200 */
[C---:B-----5:R-:W-:Y:S08]  /*1e650*/  HMMA.16816.F32.BF16 R20, R196.reuse, R172, R20 ;  /* 0x000000acc414723c */ /* 0x060ff00000041814 */
[C---:B------:R-:W-:Y:S08]  /*1e660*/  HMMA.16816.F32.BF16 R24, R196.reuse, R174, R24 ;  /* 0x000000aec418723c */ /* 0x040ff00000041818 */
[C---:B------:R-:W-:Y:S08]  /*1e670*/  HMMA.16816.F32.BF16 R28, R196.reuse, R184, R28 ;  /* 0x000000b8c41c723c */ /* 0x040ff0000004181c */
[----:B------:R-:W-:Y:S08]  /*1e680*/  HMMA.16816.F32.BF16 R32, R196, R186, R32 ;  /* 0x000000bac420723c */ /* 0x000ff00000041820 */
[C---:B------:R-:W-:Y:S08]  /*1e690*/  HMMA.16816.F32.BF16 R4, R192.reuse, R204, R4 ;  /* 0x000000ccc004723c */ /* 0x040ff00000041804 */
[C---:B------:R-:W-:Y:S08]  /*1e6a0*/  HMMA.16816.F32.BF16 R8, R192.reuse, R206, R8 ;  /* 0x000000cec008723c */ /* 0x040ff00000041808 */
[C---:B-1----:R-:W-:Y:S08]  /*1e6b0*/  HMMA.16816.F32.BF16 R12, R192.reuse, R168, R12 ;  /* 0x000000a8c00c723c */ /* 0x042ff0000004180c */
[-C--:B----4-:R-:W-:Y:S01]  /*1e6c0*/  FMUL.FTZ R200, R4, R164.reuse ;  /* 0x000000a404c87220 */ /* 0x090fe20000410000 */
        /* <DEDUP_REMOVED lines=39> */
[-C--:B------:R-:W-:Y:S01]  /*1e940*/  FMUL.FTZ R27, R27, R164.reuse ;  /* 0x000000a41b1b7220 */ /* 0x080fe20000410000 */
[C---:B---3--:R-:W-:Y:S06]  /*1e950*/  HMMA.16816.F32.BF16 R28, R192.reuse, R8, R28 ;  /* 0x00000008c01c723c */ /* 0x048fec000004181c */
[----:B------:R3:W1:Y:S02]  /*1e960*/  MUFU.TANH R197, R14 ;  /* 0x0000000e00c57308 */ /* 0x0006640000002400 */
[----:B------:R-:W-:Y:S08]  /*1e970*/  HMMA.16816.F32.BF16 R32, R192, R10, R32 ;  /* 0x0000000ac020723c */ /* 0x000ff00000041820 */
[----:B------:R3:W1:Y:S08]  /*1e980*/  MUFU.TANH R198, R15 ;  /* 0x0000000f00c67308 */ /* 0x0006700000002400 */
        /* <DEDUP_REMOVED lines=39> */
[-C--:B--2---:R-:W-:Y:S04]  /*1ec00*/  IABS R7, R12.reuse ;  /* 0x0000000c00077213 */ /* 0x084fe80000000000 */
[----:B------:R-:W2:Y:S10]  /*1ec10*/  I2F.RP R5, R7 ;  /* 0x0000000700057306 */ /* 0x000eb40000209400 */
[----:B--2---:R-:W2:Y:S02]  /*1ec20*/  MUFU.RCP R4, R5 ;  /* 0x0000000500047308 */ /* 0x004ea40000001000 */
[----:B--23--:R-:W-:Y:S02]  /*1ec30*/  IADD3 R14, R4, 0xffffffe, RZ ;  /* 0x0ffffffe040e7810 */ /* 0x00cfe40007ffe0ff */
[----:B------:R-:W-:Y:S06]  /*1ec40*/  IABS R4, R9 ;  /* 0x0000000900047213 */ /* 0x000fec0000000000 */
[----:B------:R-:W2:Y:S01]  /*1ec50*/  F2I.FTZ.U32.TRUNC.NTZ R15, R14 ;  /* 0x0000000e000f7305 */ /* 0x000ea2000021f000 */
[-C--:B------:R-:W-:Y:S02]  /*1ec60*/  IABS R5, R12.reuse ;  /* 0x0000000c00057213 */ /* 0x080fe40000000000 */
[-C--:B------:R-:W-:Y:S03]  /*1ec70*/  LOP3.LUT R9, R9, R12.reuse, RZ, 0x3c, !PT ;  /* 0x0000000c09097212 */ /* 0x080fe600078e3cff */
[----:B------:R-:W-:Y:S01]  /*1ec80*/  IMAD.MOV R5, RZ, RZ, -R5 ;  /* 0x000000ffff057224 */ /* 0x000fe200078e0a05 */
[----:B------:R-:W-:Y:S01]  /*1ec90*/  ISETP.GE.AND P0, PT, R9, RZ, PT ;  /* 0x000000ff0900720c */ /* 0x000fe20003f06270 */
[--C-:B--2---:R-:W-:Y:S02]  /*1eca0*/  IMAD.MOV R6, RZ, RZ, -R15.reuse ;  /* 0x000000ffff067224 */ /* 0x104fe400078e0a0f */
[----:B------:R-:W-:Y:S02]  /*1ecb0*/  IMAD.MOV.U32 R14, RZ, RZ, RZ ;  /* 0x000000ffff0e7224 */ /* 0x000fe400078e00ff */
[----:B-1----:R-:W-:Y:S01]  /*1ecc0*/  IMAD R13, R6, R7, RZ ;  /* 0x00000007060d7224 */ /* 0x002fe200078e02ff */
        /* <DEDUP_REMOVED lines=25> */
[-C--:B------:R-:W-:Y:S01]  /*1ee60*/  LEA R18, P1, R9, R246.reuse, 0x2 ;  /* 0x000000f609127211 */ /* 0x080fe200078210ff */
[----:B------:R-:W3:Y:S01]  /*1ee70*/  LD.E.64 R10, [R2.64+0x38] ;  /* 0x00003804020a7980 */ /* 0x000ee2000c101b00 */
[----:B------:R-:W-:Y:S02]  /*1ee80*/  LEA R16, P0, R7, R246, 0x2 ;  /* 0x000000f607107211 */ /* 0x000fe400078010ff */
[-C--:B------:R-:W-:Y:S02]  /*1ee90*/  LEA.HI.X.SX32 R19, R9, R247.reuse, 0x2, P1 ;  /* 0x000000f709137211 */ /* 0x080fe400008f16ff */
[C---:B------:R-:W-:Y:S01]  /*1eea0*/  LEA.HI.X.SX32 R17, R7.reuse, R247, 0x2, P0 ;  /* 0x000000f707117211 */ /* 0x040fe200000f16ff */
[----:B------:R-:W-:Y:S02]  /*1eeb0*/  IMAD.IADD R7, R7, 0x1, -R9 ;  /* 0x0000000107077824 */ /* 0x000fe400078e0a09 */
[----:B------:R-:W4:Y:S02]  /*1eec0*/  LD.E R4, [R18.64] ;  /* 0x0000000412047980 */ /* 0x000f24000c101900 */
[----:B------:R-:W-:Y:S02]  /*1eed0*/  IMAD R12, R12, R7, -0x40 ;  /* 0xffffffc00c0c7424 */ /* 0x000fe400078e0207 */
[----:B------:R-:W4:Y:S03]  /*1eee0*/  LD.E R5, [R16.64] ;  /* 0x0000000410057980 */ /* 0x000f26000c101900 */
[----:B------:R-:W-:Y:S01]  /*1eef0*/  SHF.R.S32.HI R7, RZ, 0x1f, R12 ;  /* 0x0000001fff077819 */ /* 0x000fe2000001140c */
        /* <DEDUP_REMOVED lines=11> */
.L_x_2913:
[----:B------:R-:W-:Y:S02]  /*1efb0*/  ULDC.64 UR4, c[0x0][0x118] ;  /* 0x0000460000047ab9 */ /* 0x000fe40000000a00 */
[----:B------:R-:W2:Y:S02]  /*1efc0*/  LD.E R12, [R2.64+0x38] ;  /* 0x00003804020c7980 */ /* 0x000ea4000c101900 */
[----:B--2---:R-:W-:Y:S04]  /*1efd0*/  LEA R12, -R12, RZ, 0x6 ;  /* 0x000000ff0c0c7211 */ /* 0x004fe800078e31ff */
[----:B------:R-:W-:Y:S02]  /*1efe0*/  SHF.R.S32.HI R7, RZ, 0x1f, R12 ;  /* 0x0000001fff077819 */ /* 0x000fe4000001140c */
.L_x_2914:
[----:B------:R-:W-:Y:S05]  /*1eff0*/  BSYNC B0 ;  /* 0x0000000000007941 */ /* 0x000fea0003800000 */
.L_x_2912:
[----:B------:R-:W2:Y:S01]  /*1f000*/  LDL R4, [R1+0x4] ;  /* 0x0000040001047983 */ /* 0x000ea20000100800 */
[C---:B------:R-:W-:Y:S01]  /*1f010*/  LEA R236, P0, R12.reuse, R236, 0x1 ;  /* 0x000000ec0cec7211 */ /* 0x040fe200078008ff */
[----:B------:R-:W-:Y:S02]  /*1f020*/  ULDC.64 UR4, c[0x0][0x118] ;  /* 0x0000460000047ab9 */ /* 0x000fe40000000a00 */
[----:B------:R-:W4:Y:S01]  /*1f030*/  LDL R10, [R1] ;  /* 0x00000000010a7983 */ /* 0x000f220000100800 */
[----:B------:R-:W-:Y:S05]  /*1f040*/  LEA.HI.X R235, R12, R235, R7, 0x1, P0 ;  /* 0x000000eb0ceb7211 */ /* 0x000fea00000f0c07 */
[--C-:B------:R-:W-:Y:S05]  /*1f050*/  IMAD.MOV.U32 R237, RZ, RZ, R235.reuse ;  /* 0x000000ffffed7224 */ /* 0x100fea00078e00eb */
[----:B------:R-:W-:Y:S01]  /*1f060*/  @!PT LDS RZ, [RZ] ;  /* 0x00000000fffff984 */ /* 0x000fe20000000800 */
[----:B------:R-:W-:Y:S01]  /*1f070*/  @!PT LDS RZ, [RZ] ;  /* 0x00000000fffff984 */ /* 0x000fe20000000800 */
[----:B------:R-:W-:Y:S01]  /*1f080*/  @!PT LDS RZ, [RZ] ;  /* 0x00000000fffff984 */ /* 0x000fe20000000800 */
[----:B------:R3:W-:Y:S04]  /*1f090*/  LDGSTS.E.BYPASS.LTC128B.128 [R243+0x8000], [R236.64] ;  /* 0x08000000ecf37fae */ /* 0x0007e8000b901d44 */
[----:B------:R3:W-:Y:S04]  /*1f0a0*/  LDGSTS.E.BYPASS.LTC128B.128 [R243+0xa000], [R236.64+0x80] ;  /* 0x0a000080ecf37fae */ /* 0x0007e8000b901d44 */
[----:B------:R3:W-:Y:S04]  /*1f0b0*/  LDGSTS.E.BYPASS.LTC128B.128 [R243+0xc000], [R236.64+0x100] ;  /* 0x0c000100ecf37fae */ /* 0x0007e8000b901d44 */
[----:B------:R3:W-:Y:S01]  /*1f0c0*/  LDGSTS.E.BYPASS.LTC128B.128 [R243+0xe000], [R236.64+0x180] ;  /* 0x0e000180ecf37fae */ /* 0x0007e2000b901d44 */
[----:B--2---:R-:W-:Y:S05]  /*1f0d0*/  IADD3 R8, P0, R4, R236, RZ ;  /* 0x000000ec04087210 */ /* 0x004fea0007f1e0ff */
[----:B----4-:R-:W-:Y:S01]  /*1f0e0*/  IMAD.X R9, R10, 0x1, R235, P0 ;  /* 0x000000010a097824 */ /* 0x010fe200000e06eb */
[----:B------:R-:W-:Y:S04]  /*1f0f0*/  IADD3 R6, P0, R4, R8, RZ ;  /* 0x0000000804067210 */ /* 0x000fe80007f1e0ff */
[----:B------:R3:W-:Y:S01]  /*1f100*/  LDGSTS.E.BYPASS.LTC128B.128 [R243+0x8800], [R8.64] ;  /* 0x0880000008f37fae */ /* 0x0007e2000b901d44 */
[----:B------:R-:W-:Y:S01]  /*1f110*/  IMAD.X R7, R10, 0x1, R9, P0 ;  /* 0x000000010a077824 */ /* 0x000fe200000e0609 */
[----:B------:R-:W-:Y:S02]  /*1f120*/  IADD3 R4, P0, R4, R6, RZ ;  /* 0x0000000604047210 */ /* 0x000fe40007f1e0ff */
        /* <DEDUP_REMOVED lines=13> */
.L_x_2911:
[----:B--2-4-:R-:W-:Y:S05]  /*1f200*/  BSYNC B1 ;  /* 0x0000000000017941 */ /* 0x014fea0003800000 */
.L_x_2910:
[----:B------:R-:W-:Y:S01]  /*1f210*/  ULDC.64 UR4, c[0x0][0x118] ;  /* 0x0000460000047ab9 */ /* 0x000fe20000000a00 */
[----:B-1-3--:R-:W-:Y:S01]  /*1f220*/  FMNMX.FTZ R7, R200, R165, !PT ;  /* 0x000000a5c8077209 */ /* 0x00afe20007810000 */
[----:B------:R1:W2:Y:S01]  /*1f230*/  LD.E R167, [R2.64+0xdc] ;  /* 0x0000dc0402a77980 */ /* 0x0002a2000c101900 */
        /* <DEDUP_REMOVED lines=59> */
[-C--:B------:R-:W-:Y:S02]  /*1f5f0*/  FFMA.FTZ R191, R204, R167.reuse, -R178 ;  /* 0x000000a7ccbf7223 */ /* 0x080fe400000108b2 */
[-CC-:B------:R-:W-:Y:S01]  /*1f600*/  FFMA.FTZ R188, R202, R167.reuse, -R170.reuse ;  /* 0x000000a7cabc7223 */ /* 0x180fe200000108aa */
[----:B------:R-:W2:Y:S01]  /*1f610*/  MUFU.EX2 R0, R0 ;  /* 0x0000000000007308 */ /* 0x000ea20000000800 */
[-C--:B------:R-:W-:Y:S02]  /*1f620*/  FFMA.FTZ R165, R201, R167.reuse, -R170 ;  /* 0x000000a7c9a57223 */ /* 0x080fe400000108aa */
[-C--:B------:R-:W-:Y:S02]  /*1f630*/  FFMA.FTZ R200, R175, R167.reuse, -R178 ;  /* 0x000000a7afc87223 */ /* 0x080fe400000108b2 */
[-CC-:B------:R-:W-:Y:S02]  /*1f640*/  FFMA.FTZ R201, R173, R167.reuse, -R170.reuse ;  /* 0x000000a7adc97223 */ /* 0x180fe400000108aa */
[-C--:B------:R-:W-:Y:S02]  /*1f650*/  FFMA.FTZ R202, R172, R167.reuse, -R170 ;  /* 0x000000a7acca7223 */ /* 0x080fe400000108aa */
[-CC-:B------:R-:W-:Y:S01]  /*1f660*/  FFMA.FTZ R179, R179, R167.reuse, -R178.reuse ;  /* 0x000000a7b3b37223 */ /* 0x180fe200000108b2 */
        /* <DEDUP_REMOVED lines=71> */
[C---:B------:R-:W-:Y:S04]  /*1fae0*/  HMMA.16816.F32.BF16 R8, R160.reuse, R14, R8 ;  /* 0x0000000ea008723c */ /* 0x040fe80000041808 */
[C---:B------:R-:W-:Y:S02]  /*1faf0*/  FMUL.FTZ R13, R2.reuse, R153 ;  /* 0x00000099020d7220 */ /* 0x040fe40000410000 */
[----:B------:R-:W-:Y:S02]  /*1fb00*/  FMUL.FTZ R64, R2, R64 ;  /* 0x0000004002407220 */ /* 0x000fe40000410000 */
[C---:B------:R-:W-:Y:S04]  /*1fb10*/  FMUL.FTZ R14, R0.reuse, R154 ;  /* 0x0000009a000e7220 */ /* 0x040fe80000410000 */
[----:B------:R-:W-:Y:S02]  /*1fb20*/  FMUL.FTZ R15, R0, R155 ;  /* 0x0000009b000f7220 */ /* 0x000fe40000410000 */
[----:B------:R-:W1:Y:S01]  /*1fb30*/  LDSM.16.MT88.4 R152, [R231+0x10000] ;  /* 0x01000000e798783b */ /* 0x000e620000004200 */
        /* <DEDUP_REMOVED lines=11> */
[----:B------:R-:W2:Y:S01]  /*1fbf0*/  LDSM.16.MT88.4 R144, [R234+0x12000] ;  /* 0x01200000ea90783b */ /* 0x000ea20000004200 */
[C---:B------:R-:W-:Y:S02]  /*1fc00*/  FMUL.FTZ R70, R0.reuse, R70 ;  /* 0x0000004600467220 */ /* 0x040fe40000410000 */
[----:B------:R-:W-:Y:S02]  /*1fc10*/  FMUL.FTZ R71, R0, R71 ;  /* 0x0000004700477220 */ /* 0x000fe40000410000 */
[C---:B------:R-:W-:Y:S03]  /*1fc20*/  HMMA.16816.F32.BF16 R20, R160.reuse, R28, R20 ;  /* 0x0000001ca014723c */ /* 0x040fe60000041814 */
[C---:B------:R-:W-:Y:S02]  /*1fc30*/  FMUL.FTZ R72, R2.reuse, R72 ;  /* 0x0000004802487220 */ /* 0x040fe40000410000 */
[C---:B------:R-:W-:Y:S02]  /*1fc40*/  FMUL.FTZ R73, R2.reuse, R73 ;  /* 0x0000004902497220 */ /* 0x040fe40000410000 */
[C---:B------:R-:W-:Y:S01]  /*1fc50*/  FMUL.FTZ R28, R2.reuse, R136 ;  /* 0x00000088021c7220 */ /* 0x040fe20000410000 */
[C---:B------:R-:W-:Y:S04]  /*1fc60*/  HMMA.16816.F32.BF16 R24, R160.reuse, R30, R24 ;  /* 0x0000001ea018723c */ /* 0x040fe80000041818 */
[----:B------:R-:W-:Y:S02]  /*1fc70*/  FMUL.FTZ R29, R2, R137 ;  /* 0x00000089021d7220 */ /* 0x000fe40000410000 */
[C---:B------:R-:W-:Y:S02]  /*1fc80*/  FMUL.FTZ R74, R0.reuse, R74 ;  /* 0x0000004a004a7220 */ /* 0x040fe40000410000 */
[C---:B------:R-:W-:Y:S04]  /*1fc90*/  FMUL.FTZ R30, R0.reuse, R138 ;  /* 0x0000008a001e7220 */ /* 0x040fe80000410000 */
[C---:B------:R-:W-:Y:S02]  /*1fca0*/  FMUL.FTZ R31, R0.reuse, R139 ;  /* 0x0000008b001f7220 */ /* 0x040fe40000410000 */
[----:B------:R-:W3:Y:S01]  /*1fcb0*/  LDSM.16.MT88.4 R136, [R233+0x12000] ;  /* 0x01200000e988783b */ /* 0x000ee20000004200 */
        /* <DEDUP_REMOVED lines=10> */
[C---:B--2---:R-:W-:Y:S04]  /*1fd60*/  HMMA.16816.F32.BF16 R36, R160.reuse, R144, R36 ;  /* 0x00000090a024723c */ /* 0x044fe80000041824 */
[C---:B------:R-:W-:Y:S02]  /*1fd70*/  FMUL.FTZ R82, R0.reuse, R82 ;  /* 0x0000005200527220 */ /* 0x040fe40000410000 */
[----:B------:R-:W-:Y:S02]  /*1fd80*/  FMUL.FTZ R83, R0, R83 ;  /* 0x0000005300537220 */ /* 0x000fe40000410000 */
[C---:B------:R-:W-:Y:S01]  /*1fd90*/  HMMA.16816.F32.BF16 R40, R160.reuse, R146, R40 ;  /* 0x00000092a028723c */ /* 0x040fe20000041828 */
[----:B------:R-:W-:Y:S03]  /*1fda0*/  LDSM.16.MT88.4 R144, [R232+0x10800] ;  /* 0x01080000e890783b */ /* 0x000fe60000004200 */
        /* <DEDUP_REMOVED lines=58> */
[-CC-:B------:R-:W-:Y:S02]  /*20150*/  FFMA.FTZ R195, R199, R167.reuse, -R178.reuse ;  /* 0x000000a7c7c37223 */ /* 0x180fe400000108b2 */
[-CC-:B------:R-:W-:Y:S02]  /*20160*/  FFMA.FTZ R199, R174, R167.reuse, -R178.reuse ;  /* 0x000000a7aec77223 */ /* 0x180fe400000108b2 */
[C---:B------:R-:W-:Y:S01]  /*20170*/  HMMA.16816.F32.BF16 R104, R160.reuse, R134, R104 ;  /* 0x00000086a068723c */ /* 0x040fe20000041868 */
[----:B------:R-:W2:Y:S01]  /*20180*/  LDSM.16.MT88.4 R132, [R231+0x16000] ;  /* 0x01600000e784783b */ /* 0x000ea20000004200 */
[----:B------:R-:W-:Y:S02]  /*20190*/  MUFU.EX2 R195, R195 ;  /* 0x000000c300c37308 */ /* 0x000fe40000000800 */
[-C--:B------:R-:W-:Y:S02]  /*201a0*/  FFMA.FTZ R196, R196, R167.reuse, -R178 ;  /* 0x000000a7c4c47223 */ /* 0x080fe400000108b2 */
[-CC-:B------:R-:W-:Y:S02]  /*201b0*/  FFMA.FTZ R197, R197, R167.reuse, -R170.reuse ;  /* 0x000000a7c5c57223 */ /* 0x180fe400000108aa */
[C---:B---3--:R-:W-:Y:S01]  /*201c0*/  HMMA.16816.F32.BF16 R108, R160.reuse, R140, R108 ;  /* 0x0000008ca06c723c */ /* 0x048fe2000004186c */
[----:B------:R-:W-:Y:S03]  /*201d0*/  LDSM.16.MT88.4 R172, [R233+0x14800] ;  /* 0x01480000e9ac783b */ /* 0x000fe60000004200 */
[----:B------:R-:W-:Y:S01]  /*201e0*/  FFMA.FTZ R198, R198, R167, -R170 ;  /* 0x000000a7c6c67223 */ /* 0x000fe200000108aa */
[----:B------:R-:W3:Y:S01]  /*201f0*/  MUFU.EX2 R196, R196 ;  /* 0x000000c400c47308 */ /* 0x000ee20000000800 */
[C---:B------:R-:W-:Y:S02]  /*20200*/  FMUL.FTZ R120, R2.reuse, R120 ;  /* 0x0000007802787220 */ /* 0x040fe40000410000 */
[C---:B------:R-:W-:Y:S01]  /*20210*/  HMMA.16816.F32.BF16 R112, R160.reuse, R142, R112 ;  /* 0x0000008ea070723c */ /* 0x040fe20000041870 */
[----:B------:R-:W4:Y:S03]  /*20220*/  LDSM.16.MT88.4 R140, [R234+0x10800] ;  /* 0x01080000ea8c783b */ /* 0x000f260000004200 */
[----:B------:R-:W-:Y:S02]  /*20230*/  FMUL.FTZ R121, R2, R121 ;  /* 0x0000007902797220 */ /* 0x000fe40000410000 */
[C---:B------:R-:W-:Y:S01]  /*20240*/  FMUL.FTZ R122, R0.reuse, R122 ;  /* 0x0000007a007a7220 */ /* 0x040fe20000410000 */
[----:B------:R-:W-:Y:S01]  /*20250*/  MUFU.EX2 R197, R197 ;  /* 0x000000c500c57308 */ /* 0x000fe20000000800 */
[----:B------:R-:W-:Y:S01]  /*20260*/  FMUL.FTZ R123, R0, R123 ;  /* 0x0000007b007b7220 */ /* 0x000fe20000410000 */
[C---:B-1----:R-:W-:Y:S03]  /*20270*/  HMMA.16816.F32.BF16 R116, R160.reuse, R136, R116 ;  /* 0x00000088a074723c */ /* 0x042fe60000041874 */
[C---:B------:R-:W-:Y:S02]  /*20280*/  FMUL.FTZ R124, R2.reuse, R124 ;  /* 0x0000007c027c7220 */ /* 0x040fe40000410000 */
[----:B------:R-:W-:Y:S02]  /*20290*/  FMUL.FTZ R125, R2, R125 ;  /* 0x0000007d027d7220 */ /* 0x000fe40000410000 */
[C---:B------:R-:W-:Y:S01]  /*202a0*/  FMUL.FTZ R126, R0.reuse, R126 ;  /* 0x0000007e007e7220 */ /* 0x040fe20000410000 */
[C---:B------:R-:W-:Y:S01]  /*202b0*/  HMMA.16816.F32.BF16 R120, R160.reuse, R138, R120 ;  /* 0x0000008aa078723c */ /* 0x040fe20000041878 */
[----:B------:R-:W1:Y:S01]  /*202c0*/  MUFU.EX2 R198, R198 ;  /* 0x000000c600c67308 */ /* 0x000e620000000800 */
[----:B------:R-:W5:Y:S02]  /*202d0*/  LDSM.16.MT88.4 R136, [R233+0x10800] ;  /* 0x01080000e988783b */ /* 0x000f640000004200 */
[----:B------:R-:W-:Y:S02]  /*202e0*/  FMUL.FTZ R127, R0, R127 ;  /* 0x0000007f007f7220 */ /* 0x000fe40000410000 */
[C---:B------:R-:W-:Y:S02]  /*202f0*/  FMUL.FTZ R128, R2.reuse, R128 ;  /* 0x0000008002807220 */ /* 0x040fe40000410000 */
[----:B------:R-:W-:Y:S03]  /*20300*/  FMUL.FTZ R129, R2, R129 ;  /* 0x0000008102817220 */ /* 0x000fe60000410000 */
[C---:B--2---:R-:W-:Y:S01]  /*20310*/  HMMA.16816.F32.BF16 R124, R160.reuse, R132, R124 ;  /* 0x00000084a07c723c */ /* 0x044fe2000004187c */
[----:B------:R-:W2:Y:S02]  /*20320*/  MUFU.EX2 R199, R199 ;  /* 0x000000c700c77308 */ /* 0x000ea40000000800 */
[C---:B------:R-:W-:Y:S02]  /*20330*/  FMUL.FTZ R130, R0.reuse, R130 ;  /* 0x0000008200827220 */ /* 0x040fe40000410000 */
[----:B------:R-:W-:Y:S02]  /*20340*/  FMUL.FTZ R131, R0, R131 ;  /* 0x0000008300837220 */ /* 0x000fe40000410000 */
[----:B---3--:R-:W-:Y:S01]  /*20350*/  F2FP.BF16.PACK_AB R132, R196, R195 ;  /* 0x000000c3c484723e */ /* 0x008fe200000010ff */
[--C-:B------:R-:W-:Y:S04]  /*20360*/  FFMA.FTZ R204, R187, R167, -R178.reuse ;  /* 0x000000a7bbcc7223 */ /* 0x100fe800000108b2 */
[----:B------:R-:W-:Y:S01]  /*20370*/  HMMA.16816.F32.BF16 R128, R160, R134, R128 ;  /* 0x00000086a080723c */ /* 0x000fe20000041880 */
[----:B------:R-:W-:Y:S01]  /*20380*/  LDSM.16.MT88.4 R160, [R234+0x14800] ;  /* 0x01480000eaa0783b */ /* 0x000fe20000004200 */
[----:B------:R-:W-:Y:S01]  /*20390*/  MUFU.EX2 R204, R204 ;  /* 0x000000cc00cc7308 */ /* 0x000fe20000000800 */
[----:B-1----:R-:W-:Y:S01]  /*203a0*/  F2FP.BF16.PACK_AB R133, R198, R197 ;  /* 0x000000c5c685723e */ /* 0x002fe200000010ff */
[-C--:B------:R-:W-:Y:S02]  /*203b0*/  FFMA.FTZ R203, R203, R167.reuse, -R178 ;  /* 0x000000a7cbcb7223 */ /* 0x080fe400000108b2 */
[--C-:B------:R-:W-:Y:S01]  /*203c0*/  FFMA.FTZ R205, R186, R167, -R170.reuse ;  /* 0x000000a7bacd7223 */ /* 0x100fe200000108aa */
[----:B------:R-:W-:Y:S01]  /*203d0*/  F2FP.BF16.PACK_AB R135, R202, R201 ;  /* 0x000000c9ca87723e */ /* 0x000fe200000010ff */
[-C--:B------:R-:W-:Y:S04]  /*203e0*/  FFMA.FTZ R206, R184, R167.reuse, -R170 ;  /* 0x000000a7b8ce7223 */ /* 0x080fe800000108aa */
[-CC-:B------:R-:W-:Y:S01]  /*203f0*/  FFMA.FTZ R207, R185, R167.reuse, -R178.reuse ;  /* 0x000000a7b9cf7223 */ /* 0x180fe200000108b2 */
[----:B--2---:R-:W-:Y:S01]  /*20400*/  F2FP.BF16.PACK_AB R134, R199, R200 ;  /* 0x000000c8c786723e */ /* 0x004fe200000010ff */
[-C--:B------:R-:W-:Y:S01]  /*20410*/  FFMA.FTZ R237, R183, R167.reuse, -R178 ;  /* 0x000000a7b7ed7223 */ /* 0x080fe200000108b2 */
[----:B------:R-:W-:Y:S01]  /*20420*/  MUFU.EX2 R203, R203 ;  /* 0x000000cb00cb7308 */ /* 0x000fe20000000800 */
[-CC-:B------:R-:W-:Y:S02]  /*20430*/  FFMA.FTZ R182, R182, R167.reuse, -R170.reuse ;  /* 0x000000a7b6b67223 */ /* 0x180fe400000108aa */
[-CC-:B------:R-:W-:Y:S02]  /*20440*/  FFMA.FTZ R181, R181, R167.reuse, -R170.reuse ;  /* 0x000000a7b5b57223 */ /* 0x180fe400000108aa */
[C---:B----4-:R-:W-:Y:S05]  /*20450*/  HMMA.16816.F32.BF16 R4, R132.reuse, R140, R4 ;  /* 0x0000008c8404723c */ /* 0x050fea0000041804 */
[----:B------:R-:W-:Y:S01]  /*20460*/  MUFU.EX2 R187, R182 ;  /* 0x000000b600bb7308 */ /* 0x000fe20000000800 */
[-C--:B------:R-:W-:Y:S02]  /*20470*/  FFMA.FTZ R171, R171, R167.reuse, -R170 ;  /* 0x000000a7abab7223 */ /* 0x080fe400000108aa */
[C---:B------:R-:W-:Y:S01]  /*20480*/  HMMA.16816.F32.BF16 R8, R132.reuse, R142, R8 ;  /* 0x0000008e8408723c */ /* 0x040fe20000041808 */
[----:B------:R-:W1:Y:S03]  /*20490*/  LDSM.16.MT88.4 R140, [R233+0x12800] ;  /* 0x01280000e98c783b */ /* 0x000e660000004200 */
[-CC-:B------:R-:W-:Y:S02]  /*204a0*/  FFMA.FTZ R169, R169, R167.reuse, -R178.reuse ;  /* 0x000000a7a9a97223 */ /* 0x180fe400000108b2 */
[-C--:B------:R-:W-:Y:S01]  /*204b0*/  FFMA.FTZ R178, R176, R167.reuse, -R178 ;  /* 0x000000a7b0b27223 */ /* 0x080fe200000108b2 */
[----:B------:R-:W-:Y:S01]  /*204c0*/  MUFU.EX2 R182, R179 ;  /* 0x000000b300b67308 */ /* 0x000fe20000000800 */
[C---:B-----5:R-:W-:Y:S04]  /*204d0*/  HMMA.16816.F32.BF16 R12, R132.reuse, R136, R12 ;  /* 0x00000088840c723c */ /* 0x060fe8000004180c */
[-CC-:B------:R-:W-:Y:S02]  /*204e0*/  FFMA.FTZ R168, R168, R167.reuse, -R170.reuse ;  /* 0x000000a7a8a87223 */ /* 0x180fe400000108aa */
[----:B------:R-:W-:Y:S02]  /*204f0*/  FFMA.FTZ R170, R166, R167, -R170 ;  /* 0x000000a7a6aa7223 */ /* 0x000fe400000108aa */
[C---:B------:R-:W-:Y:S01]  /*20500*/  HMMA.16816.F32.BF16 R16, R132.reuse, R138, R16 ;  /* 0x0000008a8410723c */ /* 0x040fe20000041810 */
[----:B------:R-:W2:Y:S01]  /*20510*/  LDSM.16.MT88.4 R136, [R231+0x12800] ;  /* 0x01280000e788783b */ /* 0x000ea20000004200 */
[----:B------:R-:W-:Y:S02]  /*20520*/  MUFU.EX2 R184, R171 ;  /* 0x000000ab00b87308 */ /* 0x000fe40000000800 */
[----:B------:R-:W-:Y:S04]  /*20530*/  FFMA.FTZ R190, R0, R251, R190 ;  /* 0x000000fb00be7223 */ /* 0x000fe800000100be */
[C---:B------:R-:W-:Y:S04]  /*20540*/  HMMA.16816.F32.BF16 R20, R132.reuse, R144, R20 ;  /* 0x000000908414723c */ /* 0x040fe80000041814 */
[----:B------:R-:W-:Y:S01]  /*20550*/  MUFU.EX2 R185, R169 ;  /* 0x000000a900b97308 */ /* 0x000fe20000000800 */
[----:B------:R-:W-:Y:S03]  /*20560*/  FADD.FTZ R189, R189, R190 ;  /* 0x000000bebdbd7221 */ /* 0x000fe60000010000 */
[C---:B------:R-:W-:Y:S01]  /*20570*/  HMMA.16816.F32.BF16 R24, R132.reuse, R146, R24 ;  /* 0x000000928418723c */ /* 0x040fe20000041818 */
[----:B------:R-:W3:Y:S03]  /*20580*/  LDSM.16.MT88.4 R144, [R232+0x14800] ;  /* 0x01480000e890783b */ /* 0x000ee60000004200 */
[----:B------:R-:W-:Y:S02]  /*20590*/  FADD.FTZ R0, R188, R189 ;  /* 0x000000bdbc007221 */ /* 0x000fe40000010000 */
[----:B------:R-:W-:Y:S02]  /*205a0*/  MUFU.EX2 R183, R168 ;  /* 0x000000a800b77308 */ /* 0x000fe40000000800 */
[C---:B------:R-:W-:Y:S04]  /*205b0*/  HMMA.16816.F32.BF16 R28, R132.reuse, R148, R28 ;  /* 0x00000094841c723c */ /* 0x040fe8000004181c */
[----:B------:R-:W-:Y:S01]  /*205c0*/  FADD.FTZ R0, R165, R0 ;  /* 0x00000000a5007221 */ /* 0x000fe20000010000 */
[----:B------:R-:W-:Y:S03]  /*205d0*/  MOV R165, R164 ;  /* 0x000000a400a57202 */ /* 0x000fe60000000f00 */
        /* <DEDUP_REMOVED lines=8> */
[----:B------:R-:W-:Y:S03]  /*20660*/  LDSM.16.MT88.4 R152, [R232+0x11000] ;  /* 0x01100000e898783b */ /* 0x000fe60000004200 */
[----:B------:R-:W-:Y:S02]  /*20670*/  FADD.FTZ R201, R201, R198 ;  /* 0x000000c6c9c97221 */ /* 0x000fe40000010000 */
[----:B------:R-:W-:Y:S02]  /*20680*/  MUFU.EX2 R205, R205 ;  /* 0x000000cd00cd7308 */ /* 0x000fe40000000800 */
[C---:B-1----:R-:W-:Y:S04]  /*20690*/  HMMA.16816.F32.BF16 R44, R132.reuse, R140, R44 ;  /* 0x0000008c842c723c */ /* 0x042fe8000004182c */
[----:B------:R-:W-:Y:S04]  /*206a0*/  FADD.FTZ R202, R202, R201 ;  /* 0x000000c9caca7221 */ /* 0x000fe80000010000 */
[C---:B------:R-:W-:Y:S01]  /*206b0*/  HMMA.16816.F32.BF16 R48, R132.reuse, R142, R48 ;  /* 0x0000008e8430723c */ /* 0x040fe20000041830 */
[----:B------:R-:W1:Y:S01]  /*206c0*/  LDSM.16.MT88.4 R140, [R234+0x16800] ;  /* 0x01680000ea8c783b */ /* 0x000e620000004200 */
[----:B------:R-:W1:Y:S02]  /*206d0*/  MUFU.EX2 R206, R206 ;  /* 0x000000ce00ce7308 */ /* 0x000e640000000800 */
[----:B-----5:R-:W-:Y:S04]  /*206e0*/  MOV R167, R181 ;  /* 0x000000b500a77202 */ /* 0x020fe80000000f00 */
[C---:B------:R-:W-:Y:S04]  /*206f0*/  HMMA.16816.F32.BF16 R52, R132.reuse, R156, R52 ;  /* 0x0000009c8434723c */ /* 0x040fe80000041834 */
[----:B------:R-:W-:Y:S04]  /*20700*/  MUFU.EX2 R207, R207 ;  /* 0x000000cf00cf7308 */ /* 0x000fe80000000800 */
[C---:B------:R-:W-:Y:S01]  /*20710*/  HMMA.16816.F32.BF16 R56, R132.reuse, R158, R56 ;  /* 0x0000009e8438723c */ /* 0x040fe20000041838 */
[----:B------:R-:W-:Y:S05]  /*20720*/  LDSM.16.MT88.4 R156, [R231+0x11000] ;  /* 0x01100000e79c783b */ /* 0x000fea0000004200 */
[----:B------:R-:W5:Y:S02]  /*20730*/  MUFU.EX2 R237, R237 ;  /* 0x000000ed00ed7308 */ /* 0x000f640000000800 */
[C---:B--2---:R-:W-:Y:S08]  /*20740*/  HMMA.16816.F32.BF16 R60, R132.reuse, R136, R60 ;  /* 0x00000088843c723c */ /* 0x044ff0000004183c */
[C---:B------:R-:W-:Y:S01]  /*20750*/  HMMA.16816.F32.BF16 R64, R132.reuse, R138, R64 ;  /* 0x0000008a8440723c */ /* 0x040fe20000041840 */
[----:B------:R-:W2:Y:S01]  /*20760*/  LDSM.16.MT88.4 R136, [R233+0x16800] ;  /* 0x01680000e988783b */ /* 0x000ea20000004200 */
[----:B------:R-:W1:Y:S06]  /*20770*/  MUFU.EX2 R166, R170 ;  /* 0x000000aa00a67308 */ /* 0x000e6c0000000800 */
[C---:B------:R-:W-:Y:S08]  /*20780*/  HMMA.16816.F32.BF16 R68, R132.reuse, R160, R68 ;  /* 0x000000a08444723c */ /* 0x040ff00000041844 */
[C---:B------:R-:W-:Y:S01]  /*20790*/  HMMA.16816.F32.BF16 R72, R132.reuse, R162, R72 ;  /* 0x000000a28448723c */ /* 0x040fe20000041848 */
[----:B------:R-:W-:Y:S07]  /*207a0*/  LDSM.16.MT88.4 R160, [R234+0x13000] ;  /* 0x01300000eaa0783b */ /* 0x000fee0000004200 */
[C---:B------:R-:W-:Y:S08]  /*207b0*/  HMMA.16816.F32.BF16 R76, R132.reuse, R172, R76 ;  /* 0x000000ac844c723c */ /* 0x040ff0000004184c */
[C---:B------:R-:W-:Y:S01]  /*207c0*/  HMMA.16816.F32.BF16 R80, R132.reuse, R174, R80 ;  /* 0x000000ae8450723c */ /* 0x040fe20000041850 */
[----:B------:R-:W-:Y:S07]  /*207d0*/  LDSM.16.MT88.4 R172, [R231+0x13000] ;  /* 0x01300000e7ac783b */ /* 0x000fee0000004200 */
        /* <DEDUP_REMOVED lines=15> */
[C---:B-1----:R-:W-:Y:S08]  /*208d0*/  HMMA.16816.F32.BF16 R124, R132.reuse, R140, R124 ;  /* 0x0000008c847c723c */ /* 0x042ff0000004187c */
[----:B------:R-:W-:Y:S01]  /*208e0*/  HMMA.16816.F32.BF16 R128, R132, R142, R128 ;  /* 0x0000008e8480723c */ /* 0x000fe20000041880 */
[----:B------:R-:W1:Y:S06]  /*208f0*/  LDSM.16.MT88.4 R140, [R232+0x13000] ;  /* 0x01300000e88c783b */ /* 0x000e6c0000004200 */
[----:B------:R-:W-:Y:S02]  /*20900*/  F2FP.BF16.PACK_AB R132, R203, R204 ;  /* 0x000000cccb84723e */ /* 0x000fe400000010ff */
[----:B------:R-:W-:Y:S03]  /*20910*/  F2FP.BF16.PACK_AB R133, R206, R205 ;  /* 0x000000cdce85723e */ /* 0x000fe600000010ff */
[----:B-----5:R-:W-:Y:S01]  /*20920*/  F2FP.BF16.PACK_AB R134, R237, R207 ;  /* 0x000000cfed86723e */ /* 0x020fe200000010ff */
[----:B------:R-:W-:Y:S01]  /*20930*/  FADD.FTZ R205, R205, R202 ;  /* 0x000000cacdcd7221 */ /* 0x000fe20000010000 */
[-C--:B------:R-:W-:Y:S03]  /*20940*/  F2FP.BF16.PACK_AB R135, R186, R187.reuse ;  /* 0x000000bbba87723e */ /* 0x080fe600000010ff */
[----:B------:R-:W-:Y:S04]  /*20950*/  FADD.FTZ R206, R206, R205 ;  /* 0x000000cdcece7221 */ /* 0x000fe80000010000 */
        /* <DEDUP_REMOVED lines=12> */
[C---:B------:R-:W-:Y:S07]  /*20a20*/  HMMA.16816.F32.BF16 R36, R132.reuse, R160, R36 ;  /* 0x000000a08424723c */ /* 0x040fee0000041824 */
[----:B------:R-:W-:Y:S01]  /*20a30*/  MOV R161, R186 ;  /* 0x000000ba00a17202 */ /* 0x000fe20000000f00 */
[C---:B------:R-:W-:Y:S01]  /*20a40*/  HMMA.16816.F32.BF16 R40, R132.reuse, R162, R40 ;  /* 0x000000a28428723c */ /* 0x040fe20000041828 */
[----:B------:R-:W4:Y:S03]  /*20a50*/  MUFU.EX2 R186, R180 ;  /* 0x000000b400ba7308 */ /* 0x000f260000000800 */
[----:B------:R-:W-:Y:S04]  /*20a60*/  MOV R160, R187 ;  /* 0x000000bb00a07202 */ /* 0x000fe80000000f00 */
[C---:B---3--:R-:W-:Y:S03]  /*20a70*/  HMMA.16816.F32.BF16 R44, R132.reuse, R144, R44 ;  /* 0x00000090842c723c */ /* 0x048fe6000004182c */
[----:B------:R3:W5:Y:S05]  /*20a80*/  MUFU.EX2 R187, R177 ;  /* 0x000000b100bb7308 */ /* 0x00076a0000000800 */
[C---:B------:R-:W-:Y:S01]  /*20a90*/  HMMA.16816.F32.BF16 R48, R132.reuse, R146, R48 ;  /* 0x000000928430723c */ /* 0x040fe20000041830 */
[----:B------:R-:W4:Y:S07]  /*20aa0*/  LDSM.16.MT88.4 R144, [R233+0x15000] ;  /* 0x01500000e990783b */ /* 0x000f2e0000004200 */
[C---:B-1----:R-:W-:Y:S08]  /*20ab0*/  HMMA.16816.F32.BF16 R52, R132.reuse, R140, R52 ;  /* 0x0000008c8434723c */ /* 0x042ff00000041834 */
[C---:B------:R-:W-:Y:S01]  /*20ac0*/  HMMA.16816.F32.BF16 R56, R132.reuse, R142, R56 ;  /* 0x0000008e8438723c */ /* 0x040fe20000041838 */
[----:B------:R-:W1:Y:S07]  /*20ad0*/  LDSM.16.MT88.4 R140, [R232+0x15000] ;  /* 0x01500000e88c783b */ /* 0x000e6e0000004200 */
[C---:B------:R-:W-:Y:S01]  /*20ae0*/  HMMA.16816.F32.BF16 R60, R132.reuse, R172, R60 ;  /* 0x000000ac843c723c */ /* 0x040fe2000004183c */
[----:B---3--:R-:W-:Y:S07]  /*20af0*/  LDSM.16.MT88.4 R176, [R232+0x11800] ;  /* 0x01180000e8b0783b */ /* 0x008fee0000004200 */
[C---:B------:R-:W-:Y:S01]  /*20b00*/  HMMA.16816.F32.BF16 R64, R132.reuse, R174, R64 ;  /* 0x000000ae8440723c */ /* 0x040fe20000041840 */
[----:B------:R-:W-:Y:S07]  /*20b10*/  LDSM.16.MT88.4 R172, [R233+0x11800] ;  /* 0x01180000e9ac783b */ /* 0x000fee0000004200 */
[C---:B--2---:R-:W-:Y:S08]  /*20b20*/  HMMA.16816.F32.BF16 R68, R132.reuse, R136, R68 ;  /* 0x000000888444723c */ /* 0x044ff00000041844 */
        /* <DEDUP_REMOVED lines=8> */
[C---:B------:R-:W-:Y:S07]  /*20bb0*/  HMMA.16816.F32.BF16 R92, R132.reuse, R148, R92 ;  /* 0x00000094845c723c */ /* 0x040fee000004185c */
[----:B------:R-:W-:Y:S01]  /*20bc0*/  MOV R148, R160 ;  /* 0x000000a000947202 */ /* 0x000fe20000000f00 */
[C---:B------:R-:W-:Y:S04]  /*20bd0*/  HMMA.16816.F32.BF16 R96, R132.reuse, R150, R96 ;  /* 0x000000968460723c */ /* 0x040fe80000041860 */
[----:B------:R-:W-:Y:S04]  /*20be0*/  MOV R149, R161 ;  /* 0x000000a100957202 */ /* 0x000fe80000000f00 */
[C---:B--2---:R-:W-:Y:S07]  /*20bf0*/  HMMA.16816.F32.BF16 R100, R132.reuse, R136, R100 ;  /* 0x000000888464723c */ /* 0x044fee0000041864 */
[----:B------:R-:W-:Y:S01]  /*20c00*/  MOV R136, R182 ;  /* 0x000000b600887202 */ /* 0x000fe20000000f00 */
[C---:B------:R-:W-:Y:S04]  /*20c10*/  HMMA.16816.F32.BF16 R104, R132.reuse, R138, R104 ;  /* 0x0000008a8468723c */ /* 0x040fe80000041868 */
[----:B------:R-:W-:Y:S02]  /*20c20*/  MOV R137, R183 ;  /* 0x000000b700897202 */ /* 0x000fe40000000f00 */
[----:B------:R-:W2:Y:S02]  /*20c30*/  LDSM.16.MT88.4 R180, [R231+0x11800] ;  /* 0x01180000e7b4783b */ /* 0x000ea40000004200 */
[C---:B------:R-:W-:Y:S04]  /*20c40*/  HMMA.16816.F32.BF16 R108, R132.reuse, R152, R108 ;  /* 0x00000098846c723c */ /* 0x040fe8000004186c */
[----:B------:R-:W-:Y:S04]  /*20c50*/  F2FP.BF16.PACK_AB R171, R166, R137 ;  /* 0x00000089a6ab723e */ /* 0x000fe800000010ff */
[C---:B------:R-:W-:Y:S08]  /*20c60*/  HMMA.16816.F32.BF16 R112, R132.reuse, R154, R112 ;  /* 0x0000009a8470723c */ /* 0x040ff00000041870 */
[C---:B------:R-:W-:Y:S08]  /*20c70*/  HMMA.16816.F32.BF16 R116, R132.reuse, R156, R116 ;  /* 0x0000009c8474723c */ /* 0x040ff00000041874 */
[C---:B------:R-:W-:Y:S08]  /*20c80*/  HMMA.16816.F32.BF16 R120, R132.reuse, R158, R120 ;  /* 0x0000009e8478723c */ /* 0x040ff00000041878 */
[C---:B---3--:R-:W-:Y:S08]  /*20c90*/  HMMA.16816.F32.BF16 R124, R132.reuse, R144, R124 ;  /* 0x00000090847c723c */ /* 0x048ff0000004187c */
[----:B------:R-:W-:Y:S07]  /*20ca0*/  HMMA.16816.F32.BF16 R128, R132, R146, R128 ;  /* 0x000000928480723c */ /* 0x000fee0000041880 */
[----:B------:R-:W-:Y:S02]  /*20cb0*/  MOV R132, R185 ;  /* 0x000000b900847202 */ /* 0x000fe40000000f00 */
[----:B------:R-:W-:Y:S03]  /*20cc0*/  MOV R133, R184 ;  /* 0x000000b800857202 */ /* 0x000fe60000000f00 */
[----:B------:R-:W-:Y:S02]  /*20cd0*/  MOV R134, R186 ;  /* 0x000000ba00867202 */ /* 0x000fe40000000f00 */
[----:B-----5:R-:W-:Y:S02]  /*20ce0*/  MOV R135, R187 ;  /* 0x000000bb00877202 */ /* 0x020fe40000000f00 */
[----:B------:R-:W-:Y:S01]  /*20cf0*/  F2FP.BF16.PACK_AB R168, R134, R136 ;  /* 0x0000008886a8723e */ /* 0x000fe200000010ff */
[----:B------:R-:W3:Y:S01]  /*20d00*/  LDSM.16.MT88.4 R184, [R234+0x13800] ;  /* 0x01380000eab8783b */ /* 0x000ee20000004200 */
[----:B------:R-:W-:Y:S02]  /*20d10*/  F2FP.BF16.PACK_AB R169, R133, R135 ;  /* 0x0000008785a9723e */ /* 0x000fe400000010ff */
[----:B------:R-:W-:Y:S07]  /*20d20*/  F2FP.BF16.PACK_AB R170, R167, R132 ;  /* 0x00000084a7aa723e */ /* 0x000fee00000010ff */
[C---:B-1----:R-:W-:Y:S01]  /*20d30*/  HMMA.16816.F32.BF16 R160, R168.reuse, R140, R4 ;  /* 0x0000008ca8a0723c */ /* 0x042fe20000041804 */
[----:B------:R-:W1:Y:S07]  /*20d40*/  LDSM.16.MT88.4 R4, [R233+0x13800] ;  /* 0x01380000e904783b */ /* 0x000e6e0000004200 */
[C---:B------:R-:W-:Y:S01]  /*20d50*/  HMMA.16816.F32.BF16 R156, R168.reuse, R142, R8 ;  /* 0x0000008ea89c723c */ /* 0x040fe20000041808 */
[----:B------:R-:W4:Y:S07]  /*20d60*/  LDSM.16.MT88.4 R8, [R232+0x13800] ;  /* 0x01380000e808783b */ /* 0x000f2e0000004200 */
[C---:B------:R-:W-:Y:S01]  /*20d70*/  HMMA.16816.F32.BF16 R152, R168.reuse, R172, R12 ;  /* 0x000000aca898723c */ /* 0x040fe2000004180c */
[----:B------:R-:W5:Y:S06]  /*20d80*/  LDSM.16.MT88.4 R12, [R231+0x13800] ;  /* 0x01380000e70c783b */ /* 0x000f6c0000004200 */
[----:B------:R-:W-:Y:S02]  /*20d90*/  MOV R172, R148 ;  /* 0x0000009400ac7202 */ /* 0x000fe40000000f00 */
[----:B------:R-:W-:Y:S02]  /*20da0*/  MOV R173, R149 ;  /* 0x0000009500ad7202 */ /* 0x000fe40000000f00 */
[C---:B------:R-:W-:Y:S01]  /*20db0*/  HMMA.16816.F32.BF16 R148, R168.reuse, R174, R16 ;  /* 0x000000aea894723c */ /* 0x040fe20000041810 */
[----:B------:R-:W1:Y:S06]  /*20dc0*/  LDSM.16.MT88.4 R16, [R234+0x15800] ;  /* 0x01580000ea10783b */ /* 0x000e6c0000004200 */
[----:B------:R-:W-:Y:S01]  /*20dd0*/  MOV R174, R136 ;  /* 0x0000008800ae7202 */ /* 0x000fe20000000f00 */
[C---:B------:R-:W-:Y:S01]  /*20de0*/  HMMA.16816.F32.BF16 R144, R168.reuse, R176, R20 ;  /* 0x000000b0a890723c */ /* 0x040fe20000041814 */
[----:B------:R-:W1:Y:S03]  /*20df0*/  LDSM.16.MT88.4 R20, [R233+0x15800] ;  /* 0x01580000e914783b */ /* 0x000e660000004200 */
[----:B------:R-:W-:Y:S03]  /*20e00*/  MOV R175, R137 ;  /* 0x0000008900af7202 */ /* 0x000fe60000000f00 */
[----:B------:R-:W-:Y:S01]  /*20e10*/  MOV R176, R132 ;  /* 0x0000008400b07202 */ /* 0x000fe20000000f00 */
[C---:B------:R-:W-:Y:S01]  /*20e20*/  HMMA.16816.F32.BF16 R140, R168.reuse, R178, R24 ;  /* 0x000000b2a88c723c */ /* 0x040fe20000041818 */
[----:B------:R-:W1:Y:S03]  /*20e30*/  LDSM.16.MT88.4 R24, [R232+0x15800] ;  /* 0x01580000e818783b */ /* 0x000e660000004200 */
[----:B------:R-:W-:Y:S03]  /*20e40*/  MOV R177, R175 ;  /* 0x000000af00b17202 */ /* 0x000fe60000000f00 */
[----:B------:R-:W-:Y:S01]  /*20e50*/  MOV R179, R133 ;  /* 0x0000008500b37202 */ /* 0x000fe20000000f00 */
[C---:B--2---:R-:W-:Y:S01]  /*20e60*/  HMMA.16816.F32.BF16 R136, R168.reuse, R180, R28 ;  /* 0x000000b4a888723c */ /* 0x044fe2000004181c */
[----:B------:R-:W2:Y:S03]  /*20e70*/  LDSM.16.MT88.4 R28, [R231+0x15800] ;  /* 0x01580000e71c783b */ /* 0x000ea60000004200 */
[----:B------:R-:W-:Y:S03]  /*20e80*/  MOV R178, R134 ;  /* 0x0000008600b27202 */ /* 0x000fe60000000f00 */
[----:B------:R-:W-:Y:S02]  /*20e90*/  MOV R181, R135 ;  /* 0x0000008700b57202 */ /* 0x000fe40000000f00 */
[C---:B------:R-:W-:Y:S01]  /*20ea0*/  HMMA.16816.F32.BF16 R132, R168.reuse, R182, R32 ;  /* 0x000000b6a884723c */ /* 0x040fe20000041820 */
[----:B------:R-:W2:Y:S02]  /*20eb0*/  LDSM.16.MT88.4 R32, [R234+0x17800] ;  /* 0x01780000ea20783b */ /* 0x000ea40000004200 */
[----:B------:R-:W-:Y:S04]  /*20ec0*/  MOV R180, R174 ;  /* 0x000000ae00b47202 */ /* 0x000fe80000000f00 */
[----:B------:R-:W-:Y:S01]  /*20ed0*/  MOV R182, R172 ;  /* 0x000000ac00b67202 */ /* 0x000fe20000000f00 */
[C---:B---3--:R-:W-:Y:S01]  /*20ee0*/  HMMA.16816.F32.BF16 R36, R168.reuse, R184, R36 ;  /* 0x000000b8a824723c */ /* 0x048fe20000041824 */
[----:B------:R-:W3:Y:S03]  /*20ef0*/  LDL.LU R185, [R1+0x8] ;  /* 0x0000080001b97983 */ /* 0x000ee60000300800 */
[----:B------:R-:W-:Y:S01]  /*20f00*/  MOV R183, R173 ;  /* 0x000000ad00b77202 */ /* 0x000fe20000000f00 */
[----:B------:R-:W-:Y:S01]  /*20f10*/  FADD.FTZ R206, R182, R206 ;  /* 0x000000ceb6ce7221 */ /* 0x000fe20000010000 */
[----:B------:R-:W2:Y:S02]  /*20f20*/  LDSM.16.MT88.4 R172, [R233+0x17800] ;  /* 0x01780000e9ac783b */ /* 0x000ea40000004200 */
[C---:B------:R-:W-:Y:S08]  /*20f30*/  HMMA.16816.F32.BF16 R40, R168.reuse, R186, R40 ;  /* 0x000000baa828723c */ /* 0x040ff00000041828 */
[C---:B-1----:R-:W-:Y:S08]  /*20f40*/  HMMA.16816.F32.BF16 R44, R168.reuse, R4, R44 ;  /* 0x00000004a82c723c */ /* 0x042ff0000004182c */
[C---:B------:R-:W-:Y:S01]  /*20f50*/  HMMA.16816.F32.BF16 R48, R168.reuse, R6, R48 ;  /* 0x00000006a830723c */ /* 0x040fe20000041830 */
[----:B------:R-:W1:Y:S07]  /*20f60*/  LDSM.16.MT88.4 R4, [R232+0x17800] ;  /* 0x01780000e804783b */ /* 0x000e6e0000004200 */
        /* <DEDUP_REMOVED lines=17> */
[C---:B-1----:R-:W-:Y:S08]  /*21080*/  HMMA.16816.F32.BF16 R116, R168.reuse, R4, R116 ;  /* 0x00000004a874723c */ /* 0x042ff00000041874 */
[C---:B------:R-:W-:Y:S08]  /*21090*/  HMMA.16816.F32.BF16 R120, R168.reuse, R6, R120 ;  /* 0x00000006a878723c */ /* 0x040ff00000041878 */
        /* <DEDUP_REMOVED lines=13> */
[----:B------:R-:W-:Y:S02]  /*21170*/  FADD.FTZ R2, R237, R0 ;  /* 0x00000000ed027221 */ /* 0x000fe40000010000 */
[----:B------:R-:W-:Y:S02]  /*21180*/  FADD.FTZ R0, R183, R206 ;  /* 0x000000ceb7007221 */ /* 0x000fe40000010000 */
[----:B------:R-:W-:Y:S02]  /*21190*/  FADD.FTZ R2, R180, R2 ;  /* 0x00000002b4027221 */ /* 0x000fe40000010000 */
[----:B------:R-:W-:Y:S02]  /*211a0*/  FADD.FTZ R0, R181, R0 ;  /* 0x00000000b5007221 */ /* 0x000fe40000010000 */
[----:B------:R-:W-:Y:S02]  /*211b0*/  FADD.FTZ R2, R178, R2 ;  /* 0x00000002b2027221 */ /* 0x000fe40000010000 */
[----:B------:R-:W-:Y:S02]  /*211c0*/  FADD.FTZ R0, R179, R0 ;  /* 0x00000000b3007221 */ /* 0x000fe40000010000 */
[----:B------:R-:W-:Y:S02]  /*211d0*/  FADD.FTZ R2, R176, R2 ;  /* 0x00000002b0027221 */ /* 0x000fe40000010000 */
[----:B------:R-:W-:Y:S01]  /*211e0*/  FADD.FTZ R251, R177, R0 ;  /* 0x00000000b1fb7221 */ /* 0x000fe20000010000 */
[----:B------:R-:W-:Y:S01]  /*211f0*/  IADD3 R0, R245, -0x1, RZ ;  /* 0xfffffffff5007810 */ /* 0x000fe20007ffe0ff */
[----:B------:R-:W-:Y:S02]  /*21200*/  FADD.FTZ R2, R167, R2 ;  /* 0x00000002a7027221 */ /* 0x000fe40000010000 */
[----:B------:R-:W-:Y:S01]  /*21210*/  FADD.FTZ R251, R166, R251 ;  /* 0x000000fba6fb7221 */ /* 0x000fe20000010000 */
[----:B------:R-:W-:Y:S02]  /*21220*/  MOV R245, R0 ;  /* 0x0000000000f57202 */ /* 0x000fe40000000f00 */
[----:B------:R1:W-:Y:S01]  /*21230*/  STL [R1+0x8], R2 ;  /* 0x0000080201007387 */ /* 0x0003e20000100800 */
[----:B------:R-:W-:Y:S01]  /*21240*/  MOV R0, R3 ;  /* 0x0000000300007202 */ /* 0x000fe20000000f00 */
[----:B------:R-:W-:-:S05]  /*21250*/  @P0 BRA `(.L_x_2915) ;  /* 0xffffc0d000000947 */ /* 0x000fca000383ffff */
.L_x_2906:
        /* <DEDUP_REMOVED lines=10> */
[----:B------:R-:W2:Y:S04]  /*21300*/  LDL R4, [R1+0x8] ;  /* 0x0000080001047983 */ /* 0x000ea80000100800 */
[----:B--2---:R2:W3:Y:S02]  /*21310*/  SHFL.BFLY PT, R6, R4, 0x2, 0x1f ;  /* 0x0c401f0004067f89 */ /* 0x0044e400000e0000 */
.L_x_2929:
[----:B--2---:R-:W2:Y:S02]  /*21320*/  LDL.LU R4, [R1+0x8] ;  /* 0x0000080001047983 */ /* 0x004ea40000300800 */
[----:B--23--:R-:W-:Y:S01]  /*21330*/  FADD.FTZ R7, R6, R4 ;  /* 0x0000000406077221 */ /* 0x00cfe20000010000 */
[----:B------:R-:W-:Y:S05]  /*21340*/  BRA.DIV ~URZ, `(.L_x_2917) ;  /* 0x00001f227f007947 */ /* 0x000fea000b800000 */
[----:B------:R-:W2:Y:S04]  /*21350*/  SHFL.BFLY PT, R10, R251, 0x2, 0x1f ;  /* 0x0c401f00fb0a7f89 */ /* 0x000ea800000e0000 */
[----:B------:R-:W3:Y:S01]  /*21360*/  SHFL.BFLY PT, R0, R7, 0x1, 0x1f ;  /* 0x0c201f0007007f89 */ /* 0x000ee200000e0000 */
[----:B--2---:R-:W-:-:S02]  /*21370*/  FADD.FTZ R10, R10, R251 ;  /* 0x000000fb0a0a7221 */ /* 0x004fc40000010000 */
[----:B---3--:R-:W-:-:S03]  /*21380*/  FADD.FTZ R11, R7, R0 ;  /* 0x00000000070b7221 */ /* 0x008fc60000010000 */
[----:B------:R2:W3:Y:S04]  /*21390*/  SHFL.BFLY PT, R6, R10, 0x1, 0x1f ;  /* 0x0c201f000a067f89 */ /* 0x0004e800000e0000 */
.L_x_2930:
        /* <DEDUP_REMOVED lines=330> */
.L_x_2919:
[----:B------:R-:W-:Y:S02]  /*22840*/  ULDC.64 UR4, c[0x0][0x118] ;  /* 0x0000460000047ab9 */ /* 0x000fe40000000a00 */
[----:B------:R-:W2:Y:S04]  /*22850*/  LD.E R2, [R8.64+0x60] ;  /* 0x0000600408027980 */ /* 0x000ea8000c101900 */
[----:B------:R-:W3:Y:S01]  /*22860*/  LD.E R244, [R8.64+0xb4] ;  /* 0x0000b40408f47980 */ /* 0x000ee2000c101900 */
[----:B--2---:R-:W-:-:S04]  /*22870*/  IMAD R3, R2, R240, R239 ;  /* 0x000000f002037224 */ /* 0x004fc800078e02ef */
[----:B---3--:R-:W-:Y:S02]  /*22880*/  IMAD R244, R244, R3, RZ ;  /* 0x00000003f4f47224 */ /* 0x008fe400078e02ff */
.L_x_2920:
[----:B------:R-:W-:Y:S05]  /*22890*/  BSYNC B0 ;  /* 0x0000000000007941 */ /* 0x000fea0003800000 */
.L_x_2918:
        /* <DEDUP_REMOVED lines=52> */
.L_x_2922:
[----:B--234-:R-:W-:Y:S05]  /*22be0*/  BSYNC B0 ;  /* 0x0000000000007941 */ /* 0x01cfea0003800000 */
.L_x_2921:
        /* <DEDUP_REMOVED lines=37> */
.L_x_2924:
[----:B------:R-:W-:Y:S05]  /*22e40*/  BSYNC B0 ;  /* 0x0000000000007941 */ /* 0x000fea0003800000 */
.L_x_2923:
        /* <DEDUP_REMOVED lines=19> */
.L_x_2926:
[----:B------:R-:W-:Y:S05]  /*22f80*/  BSYNC B0 ;  /* 0x0000000000007941 */ /* 0x000fea0003800000 */
.L_x_2925:
        /* <DEDUP_REMOVED lines=19> */
.L_x_2928:
[----:B------:R-:W-:Y:S05]  /*230c0*/  BSYNC B0 ;  /* 0x0000000000007941 */ /* 0x000fea0003800000 */
.L_x_2927:
[----:B------:R-:W-:Y:S01]  /*230d0*/  IADD3 R0, R3, 0x30, RZ ;  /* 0x0000003003007810 */ /* 0x000fe20007ffe0ff */
[----:B------:R-:W-:-:S03]  /*230e0*/  IMAD.MOV.U32 R239, RZ, RZ, 0x0 ;  /* 0x00000000ffef7424 */ /* 0x000fc600078e00ff */
[----:B------:R-:W-:-:S13]  /*230f0*/  ISETP.GE.AND P0, PT, R0, R241, PT ;  /* 0x000000f10000720c */ /* 0x000fda0003f06270 */
[----:B------:R-:W-:Y:S05]  /*23100*/  @P0 RET.REL.NODEC R238 `(_ZN5flash24flash_fwd_splitkv_kernelI23Flash_fwd_kernel_traitsILi256ELi64ELi64ELi4ELb0ELb0EN7cutlass10bfloat16_tE19Flash_kernel_traitsILi256ELi64ELi64ELi4ES3_EELb1ELb0ELb0ELb0ELb1ELb1ELb0ELb1EEEvNS_16Flash_fwd_paramsE) ;  /* 0xfffdcef0ee000950 */ /* 0x000fea0003c3ffff */
        /* <DEDUP_REMOVED lines=16> */
[----:B------:R-:W-:Y:S05]  /*23210*/  RET.REL.NODEC R238 `(_ZN5flash24flash_fwd_splitkv_kernelI23Flash_fwd_kernel_traitsILi256ELi64ELi64ELi4ELb0ELb0EN7cutlass10bfloat16_tE19Flash_kernel_traitsILi256ELi64ELi64ELi4ES3_EELb1ELb0ELb0ELb0ELb1ELb1ELb0ELb1EEEvNS_16Flash_fwd_paramsE) ;  /* 0xfffdcde0ee007950 */ /* 0x000fea0003c3ffff */
.L_x_2916:
[----:B------:R2:W5:Y:S01]  /*23220*/  LDL R7, [R1+0x8] ;  /* 0x0000080001077983 */ /* 0x0005620000100800 */
[----:B------:R-:W-:-:S02]  /*23230*/  MOV R6, 0x2 ;  /* 0x0000000200067802 */ /* 0x000fc40000000f00 */
[----:B------:R-:W-:Y:S02]  /*23240*/  MOV R4, 0x23260 ;  /* 0x0002326000047802 */ /* 0x000fe40000000f00 */
[----:B-12--5:R-:W-:Y:S05]  /*23250*/  CALL.REL.NOINC `($__internal_19_$__cuda_sm70_shflsync_bfly_p) ;  /* 0x000000f000007944 */ /* 0x026fea0003c00000 */
[----:B-12---:R-:W-:Y:S05]  /*23260*/  BRA `(.L_x_2929) ;  /* 0xffffe0b000007947 */ /* 0x006fea000383ffff */
.L_x_2917:
[----:B------:R-:W-:Y:S02]  /*23270*/  MOV R6, 0x1 ;  /* 0x0000000100067802 */ /* 0x000fe40000000f00 */
[----:B------:R-:W-:Y:S02]  /*23280*/  MOV R4, 0x232a0 ;  /* 0x000232a000047802 */ /* 0x000fe40000000f00 */
[----:B-1---5:R-:W-:Y:S05]  /*23290*/  CALL.REL.NOINC `($__internal_19_$__cuda_sm70_shflsync_bfly_p) ;  /* 0x000000b000007944 */ /* 0x022fea0003c00000 */
[----:B--2---:R-:W-:Y:S01]  /*232a0*/  FADD.FTZ R11, R7, R6 ;  /* 0x00000006070b7221 */ /* 0x004fe20000010000 */
[----:B-1----:R-:W-:Y:S02]  /*232b0*/  MOV R7, R251 ;  /* 0x000000fb00077202 */ /* 0x002fe40000000f00 */
[----:B------:R-:W-:Y:S02]  /*232c0*/  MOV R6, 0x2 ;  /* 0x0000000200067802 */ /* 0x000fe40000000f00 */
[----:B------:R-:W-:Y:S02]  /*232d0*/  MOV R4, 0x232f0 ;  /* 0x000232f000047802 */ /* 0x000fe40000000f00 */
[----:B------:R-:W-:Y:S05]  /*232e0*/  CALL.REL.NOINC `($__internal_19_$__cuda_sm70_shflsync_bfly_p) ;  /* 0x0000006000007944 */ /* 0x000fea0003c00000 */
[----:B--2---:R-:W-:Y:S01]  /*232f0*/  FADD.FTZ R10, R251, R6 ;  /* 0x00000006fb0a7221 */ /* 0x004fe20000010000 */
[----:B------:R-:W-:Y:S02]  /*23300*/  MOV R6, 0x1 ;  /* 0x0000000100067802 */ /* 0x000fe40000000f00 */
[----:B------:R-:W-:-:S02]  /*23310*/  MOV R4, 0x23340 ;  /* 0x0002334000047802 */ /* 0x000fc40000000f00 */
[----:B-1----:R-:W-:Y:S02]  /*23320*/  MOV R7, R10 ;  /* 0x0000000a00077202 */ /* 0x002fe40000000f00 */
[----:B------:R-:W-:Y:S05]  /*23330*/  CALL.REL.NOINC `($__internal_19_$__cuda_sm70_shflsync_bfly_p) ;  /* 0x0000001000007944 */ /* 0x000fea0003c00000 */
[----:B-12---:R-:W-:Y:S05]  /*23340*/  BRA `(.L_x_2930) ;  /* 0xffffe05000007947 */ /* 0x006fea000383ffff */
        .weak           $__internal_19_$__cuda_sm70_shflsync_bfly_p
        .type           $__internal_19_$__cuda_sm70_shflsync_bfly_p,@function
        .size           $__internal_19_$__cuda_sm70_shflsync_bfly_p,(.L_x_4885 - $__internal_19_$__cuda_sm70_shflsync_bfly_p)
$__internal_19_$__cuda_sm70_shflsync_bfly_p:
[----:B------:R-:W-:Y:S01]  /*23350*/  MOV R12, R4 ;  /* 0x00000004000c7202 */ /* 0x000fe20000000f00 */
[----:B------:R-:W-:Y:S04]  /*23360*/  WARPSYNC R0 ;  /* 0x0000000000007348 */ /* 0x000fe80003800000 */
[----:B------:R-:W-:Y:S01]  /*23370*/  MOV R13, 0x0 ;  /* 0x00000000000d7802 */ /* 0x000fe20000000f00 */
[----:B------:R1:W2:Y:S03]  /*23380*/  SHFL.BFLY PT, R6, R7, R6, R5 ;  /* 0x0c00000607067389 */ /* 0x0002a600000e0005 */
[----:B------:R-:W-:Y:S05]  /*23390*/  RET.REL.NODEC R12 `(_ZN5flash24flash_fwd_splitkv_kernelI23Flash_fwd_kernel_traitsILi256ELi64ELi64ELi4ELb0ELb0EN7cutlass10bfloat16_tE19Flash_kernel_traitsILi256ELi64ELi64ELi4ES3_EELb1ELb0ELb0ELb0ELb1ELb1ELb0ELb1EEEvNS_16Flash_fwd_paramsE) ;  /* 0xfffdcc600c007950 */ /* 0x000fea0003c3ffff */
.L_x_2931:
        /* <DEDUP_REMOVED lines=14> */
.L_x_4885:


//--------------------- .text._ZN5flash24flash_fwd_splitkv_kernelI23Flash_fwd_kernel_traitsILi256ELi64ELi64ELi4ELb0ELb0EN7cutlass10bfloat16_tE19Flash_kernel_traitsILi256ELi64ELi64ELi4ES3_EELb1ELb0ELb1ELb0ELb0ELb0ELb0ELb1EEEvNS_16Flash_fwd_paramsE --------------------------
	.section	.text._ZN5flash24flash_fwd_splitkv_kernelI23Flash_fwd_kernel_traitsILi256ELi64ELi64ELi4ELb0ELb0EN7cutlass10bfloat16_tE19Flash_kernel_traitsILi256ELi64ELi64ELi4ES3_EELb1ELb0ELb1ELb0ELb0ELb0ELb0ELb1EEEvNS_16Flash_fwd_paramsE,"ax",@progbits
	.sectioninfo	@"SHI_REGISTERS=254"
	.align	128
        .global         _ZN5flash24flash_fwd_splitkv_kernelI23Flash_fwd_kernel_traitsILi256ELi64ELi64ELi4ELb0ELb0EN7cutlass10bfloat16_tE19Flash_kernel_traitsILi256ELi64ELi64ELi4ES3_EELb1ELb0ELb1ELb0ELb0ELb0ELb0ELb1EEEvNS_16Flash_fwd_paramsE
        .type           _ZN5flash24flash_fwd_splitkv_kernelI23Flash_fwd_kernel_traitsILi256ELi64ELi64ELi4ELb0ELb0EN7cutlass10bfloat16_tE19Flash_kernel_traitsILi256ELi64ELi64ELi4ES3_EELb1ELb0ELb1ELb0ELb0ELb0ELb0ELb1EEEvNS_16Flash_fwd_paramsE,@function
        .size           _ZN5flash24flash_fwd_splitkv_kernelI23Flash_fwd_kernel_traitsILi256ELi64ELi64ELi4ELb0ELb0EN7cutlass10bfloat16_tE19Flash_kernel_traitsILi256ELi64ELi64ELi4ES3_EELb1ELb0ELb1ELb0ELb0ELb0ELb0ELb1EEEvNS_16Flash_fwd_paramsE,(.L_x_4887 - _ZN5flash24flash_fwd_splitkv_kernelI23Flash_fwd_kernel_traitsILi256ELi64ELi64ELi4ELb0ELb0EN7cutlass10bfloat16_tE19Flash_kernel_traitsILi256ELi64ELi64ELi4ES3_EELb1ELb0ELb1ELb0ELb0ELb0ELb0ELb1EEEvNS_16Flash_fwd_paramsE)
        .other          _ZN5flash24flash_fwd_splitkv_kernelI23Flash_fwd_kernel_traitsILi256ELi64ELi64ELi4ELb0ELb0EN7cutlass10bfloat16_tE19Flash_kernel_traitsILi256ELi64ELi64ELi4ES3_EELb1ELb0ELb1ELb0ELb0ELb0ELb0ELb1EEEvNS_16Flash_fwd_paramsE,@"STO_CUDA_ENTRY STV_DEFAULT"
_ZN5flash24flash_fwd_splitkv_kernelI23Flash_fwd_kernel_traitsILi256ELi64ELi64ELi4ELb0ELb0EN7cutlass10bfloat16_tE19Flash_kernel_traitsILi256ELi64ELi64ELi4ES3_EELb1ELb0ELb1ELb0ELb0ELb0ELb0ELb1EEEvNS_16Flash_fwd_paramsE:
.text._ZN5flash24flash_fwd_splitkv_kernelI23Flash_fwd_kernel_traitsILi256ELi64ELi64ELi4ELb0ELb0EN7cutlass10bfloat16_tE19Flash_kernel_traitsILi256ELi64ELi64ELi4ES3_EELb1ELb0ELb1ELb0ELb0ELb0ELb0ELb1EEEvNS_16Flash_fwd_paramsE:
[----:B------:R-:W-:Y:S02]  /*0000*/  MOV R1, c[0x0][0x28] ;  /* 0x00000a0000017a02 */ /* 0x000fe40000000f00 */
[----:B------:R-:W1:Y:S01]  /*0010*/  S2R R240, SR_CTAID.X ;  /* 0x0000000000f07919 */ /* 0x000e620000002500 */
[----:B------:R-:W-:Y:S01]  /*0020*/  ULDC.64 UR4, c[0x0][0x40] ;  /* 0x0000100000047ab9 */ /* 0x000fe20000000a00 */
[----:B------:R-:W-:Y:S01]  /*0030*/  BSSY B4, `(.L_x_2932) ;  /* 0x0000007000047945 */ /* 0x000fe20003800000 */
[----:B------:R-:W-:Y:S01]  /*0040*/  UIADD3 UR4, UP0, UR4, 0x160, URZ ;  /* 0x0000016004047890 */ /* 0x000fe2000ff1e03f */
[----:B------:R-:W2:Y:S01]  /*0050*/  S2R R239, SR_CTAID.Y ;  /* 0x0000000000ef7919 */ /* 0x000ea20000002600 */
[----:B------:R-:W-:Y:S02]  /*0060*/  MOV R237, 0xa0 ;  /* 0x000000a000ed7802 */ /* 0x000fe40000000f00 */
[----:B------:R-:W-:Y:S01]  /*0070*/  UIADD3.X UR5, URZ, UR5, URZ, UP0, !UPT ;  /* 0x000000053f057290 */ /* 0x000fe200087fe43f */
[----:B------:R-:W3:Y:S06]  /*0080*/  S2R R238, SR_CTAID.Z ;  /* 0x0000000000ee7919 */ /* 0x000eec0000002700 */
[----:B-123--:R-:W-:Y:S05]  /*0090*/  CALL.REL.NOINC `($_ZN5flash24flash_fwd_splitkv_kernelI23Flash_fwd_kernel_traitsILi256ELi64ELi64ELi4ELb0ELb0EN7cutlass10bfloat16_tE19Flash_kernel_traitsILi256ELi64ELi64ELi4ES3_EELb1ELb0ELb1ELb0ELb0ELb0ELb0ELb1EEEvNS_16Flash_fwd_paramsE$_ZN5flash30compute_attn_1rowblock_splitkvI23Flash_fwd_kernel_traitsILi256ELi64ELi64ELi4ELb0ELb0EN7cutlass10bfloat16_tE19Flash_kernel_traitsILi256ELi64ELi64ELi4ES3_EELb1ELb0ELb1ELb0ELb0ELb0ELb0ELb1ENS_16Flash_fwd_paramsEEEvRKT8_iiiii) ;  /* 0x0000002000007944 */ /* 0x00efea0003c00000 */
[----:B------:R-:W-:Y:S05]  /*00a0*/  BSYNC B4 ;  /* 0x0000000000047941 */ /* 0x000fea0003800000 */
.L_x_2932:
[----:B------:R-:W-:Y:S05]  /*00b0*/  EXIT ;  /* 0x000000000000794d */ /* 0x000fea0003800000 */
        .type           $_ZN5flash24flash_fwd_splitkv_kernelI23Flash_fwd_kernel_traitsILi256ELi64ELi64ELi4ELb0ELb0EN7cutlass10bfloat16_tE19Flash_kernel_traitsILi256ELi64ELi64ELi4ES3_EELb1ELb0ELb1ELb0ELb0ELb0ELb0ELb1EEEvNS_16Flash_fwd_paramsE$_ZN5flash30compute_attn_1rowblock_splitkvI23Flash_fwd_kernel_traitsILi256ELi64ELi64ELi4ELb0ELb0EN7cutlass10bfloat16_tE19Flash_kernel_traitsILi256ELi64ELi64ELi4ES3_EELb1ELb0ELb1ELb0ELb0ELb0ELb0ELb1ENS_16Flash_fwd_paramsEEEvRKT8_iiiii,@function
        .size           $_ZN5flash24flash_fwd_splitkv_kernelI23Flash_fwd_kernel_traitsILi256ELi64ELi64ELi4ELb0ELb0EN7cutlass10bfloat16_tE19Flash_kernel_traitsILi256ELi64ELi64ELi4ES3_EELb1ELb0ELb1ELb0ELb0ELb0ELb0ELb1EEEvNS_16Flash_fwd_paramsE$_ZN5flash30compute_attn_1rowblock_splitkvI23Flash_fwd_kernel_traitsILi256ELi64ELi64ELi4ELb0ELb0EN7cutlass10bfloat16_tE19Flash_kernel_traitsILi256ELi64ELi64ELi4ES3_EELb1ELb0ELb1ELb0ELb0ELb0ELb0ELb1ENS_16Flash_fwd_paramsEEEvRKT8_iiiii,($__internal_20_$__cuda_sm70_shflsync_bfly_p - $_ZN5flash24flash_fwd_splitkv_kernelI23Flash_fwd_kernel_traitsILi256ELi64ELi64ELi4ELb0ELb0EN7cutlass10bfloat16_tE19Flash_kernel_traitsILi256ELi64ELi64ELi4ES3_EELb1ELb0ELb1ELb0ELb0ELb0ELb0ELb1EEEvNS_16Flash_fwd_paramsE$_ZN5flash30compute_attn_1rowblock_splitkvI23Flash_fwd_kernel_traitsILi256ELi64ELi64ELi4ELb0ELb0EN7cutlass10bfloat16_tE19Flash_kernel_traitsILi256ELi64ELi64ELi4ES3_EELb1ELb0ELb1ELb0ELb0ELb0ELb0ELb1ENS_16Flash_fwd_paramsEEEvRKT8_iiiii)
$_ZN5flash24flash_fwd_splitkv_kernelI23Flash_fwd_kernel_traitsILi256ELi64ELi64ELi4ELb0ELb0EN7cutlass10bfloat16_tE19Flash_kernel_traitsILi256ELi64ELi64ELi4ES3_EELb1ELb0ELb1ELb0ELb0ELb0ELb0ELb1EEEvNS_16Flash_fwd_paramsE$_ZN5flash30compute_attn_1rowblock_splitkvI23Flash_fwd_kernel_traitsILi256ELi64ELi64ELi4ELb0ELb0EN7cutlass10bfloat16_tE19Flash_kernel_traitsILi256ELi64ELi64ELi4ES3_EELb1ELb0ELb1ELb0ELb0ELb0ELb0ELb1ENS_16Flash_fwd_paramsEEEvRKT8_iiiii:
        /* <DEDUP_REMOVED lines=20> */
.L_x_2934:
[----:B------:R-:W-:Y:S05]  /*0200*/  BSYNC B0 ;  /* 0x0000000000007941 */ /* 0x000fea0003800000 */
.L_x_2933:
        /* <DEDUP_REMOVED lines=17> */
.L_x_2936:
[----:B------:R4:W5:Y:S02]  /*0320*/  LD.E R61, [R10.64+0xb8] ;  /* 0x0000b8060a3d7980 */ /* 0x000964000c101900 */
.L_x_2937:
[----:B------:R-:W-:Y:S05]  /*0330*/  BSYNC B0 ;  /* 0x0000000000007941 */ /* 0x000fea0003800000 */
.L_x_2935:
        /* <DEDUP_REMOVED lines=10> */
.L_x_2939:
[----:B------:R-:W2:Y:S01]  /*03e0*/  LD.E.64 R2, [R10.64+0x108] ;  /* 0x000108060a027980 */ /* 0x000ea2000c101b00 */
[----:B------:R-:W-:Y:S01]  /*03f0*/  BSSY B0, `(.L_x_2941) ;  /* 0x0000006000007945 */ /* 0x000fe20003800000 */
[----:B------:R-:W-:Y:S01]  /*0400*/  IMAD.MOV.U32 R54, RZ, RZ, RZ ;  /* 0x000000ffff367224 */ /* 0x000fe200078e00ff */
[----:B--2---:R-:W-:-:S04]  /*0410*/  ISETP.NE.U32.AND P0, PT, R2, RZ, PT ;  /* 0x000000ff0200720c */ /* 0x004fc80003f05070 */
[----:B------:R-:W-:-:S13]  /*0420*/  ISETP.NE.AND.EX P0, PT, R3, RZ, PT, P0 ;  /* 0x000000ff0300720c */ /* 0x000fda0003f05300 */
[----:B------:R-:W-:Y:S05]  /*0430*/  @!P0 BRA `(.L_x_2942) ;  /* 0x0000001000008947 */ /* 0x000fea0003800000 */
[----:B------:R2:W5:Y:S02]  /*0440*/  LD.E R54, [R10.64+0xbc] ;  /* 0x0000bc060a367980 */ /* 0x000564000c101900 */
.L_x_2942:
[----:B------:R-:W-:Y:S05]  /*0450*/  BSYNC B0 ;  /* 0x0000000000007941 */ /* 0x000fea0003800000 */
.L_x_2941:
[----:B-----5:R-:W-:Y:S02]  /*0460*/  IADD3 R54, R61, R54, RZ ;  /* 0x000000363d367210 */ /* 0x020fe40007ffe0ff */
.L_x_2940:
[----:B------:R-:W-:Y:S05]  /*0470*/  BSYNC B1 ;  /* 0x0000000000017941 */ /* 0x000fea0003800000 */
.L_x_2938:
[----:B------:R-:W-:Y:S01]  /*0480*/  IMAD.SHL.U32 R53, R240, 0x40, RZ ;  /* 0x00000040f0357824 */ /* 0x000fe200078e00ff */
[----:B------:R-:W-:Y:S01]  /*0490*/  MOV R2, R237 ;  /* 0x000000ed00027202 */ /* 0x000fe20000000f00 */
[----:B------:R-:W-:-:S03]  /*04a0*/  IMAD.MOV.U32 R3, RZ, RZ, 0x0 ;  /* 0x00000000ff037424 */ /* 0x000fc600078e00ff */
[----:B------:R-:W-:-:S13]  /*04b0*/  ISETP.GT.AND P0, PT, R241, R53, PT ;  /* 0x00000035f100720c */ /* 0x000fda0003f04270 */
[----:B------:R-:W-:Y:S05]  /*04c0*/  @!P0 RET.REL.NODEC R2 `(_ZN5flash24flash_fwd_splitkv_kernelI23Flash_fwd_kernel_traitsILi256ELi64ELi64ELi4ELb0ELb0EN7cutlass10bfloat16_tE19Flash_kernel_traitsILi256ELi64ELi64ELi4ES3_EELb1ELb0ELb1ELb0ELb0ELb0ELb0ELb1EEEvNS_16Flash_fwd_paramsE) ;  /* 0xfffffb3002008950 */ /* 0x000fea0003c3ffff */
        /* <DEDUP_REMOVED lines=21> */
[----:B---3--:R1:W3:Y:S04]  /*0620*/  LD.E.64 R4, [R10.64+0x88] ;  /* 0x000088060a047980 */ /* 0x0082e8000c101b00 */
[----:B------:R1:W4:Y:S04]  /*0630*/  LD.E.64 R14, [R10.64+0x90] ;  /* 0x000090060a0e7980 */ /* 0x000328000c101b00 */
[----:B--2---:R1:W2:Y:S04]  /*0640*/  LD.E R12, [R10.64+0x60] ;  /* 0x000060060a0c7980 */ /* 0x0042a8000c101900 */
[----:B------:R1:W2:Y:S04]  /*0650*/  @!P0 LD.E.64 R20, [R10.64+0x80] ;  /* 0x000080060a148980 */ /* 0x0002a8000c101b00 */
[----:B------:R1:W4:Y:S04]  /*0660*/  LD.E R7, [R10.64+0xb4] ;  /* 0x0000b4060a077980 */ /* 0x000328000c101900 */
[----:B------:R1:W5:Y:S04]  /*0670*/  LD.E R0, [R10.64+0xc0] ;  /* 0x0000c0060a007980 */ /* 0x000368000c101900 */
[----:B------:R1:W5:Y:S04]  /*0680*/  LD.E.64 R2, [R10.64+0x70] ;  /* 0x000070060a027980 */ /* 0x000368000c101b00 */
[----:B-1----:R-:W5:Y:S01]  /*0690*/  LD.E.64 R10, [R10.64+0xa0] ;  /* 0x0000a0060a0a7980 */ /* 0x002f62000c101b00 */
[----:B------:R-:W-:-:S04]  /*06a0*/  SHF.R.S32.HI R6, RZ, 0x1f, R58 ;  /* 0x0000001fff067819 */ /* 0x000fc8000001143a */
[----:B------:R-:W-:-:S04]  /*06b0*/  LEA.HI R6, R6, R58, RZ, 0x3 ;  /* 0x0000003a06067211 */ /* 0x000fc800078f18ff */
[----:B------:R-:W-:Y:S02]  /*06c0*/  LOP3.LUT R8, R6, 0xfffffff8, RZ, 0xc0, !PT ;  /* 0xfffffff806087812 */ /* 0x000fe400078ec0ff */
[----:B------:R-:W-:-:S03]  /*06d0*/  @!P0 SHF.R.S32.HI R16, RZ, 0x1f, R239 ;  /* 0x0000001fff108819 */ /* 0x000fc600000114ef */
[----:B------:R-:W-:-:S04]  /*06e0*/  IMAD.IADD R58, R58, 0x1, -R8 ;  /* 0x000000013a3a7824 */ /* 0x000fc800078e0a08 */
[----:B------:R-:W-:Y:S01]  /*06f0*/  IMAD.SHL.U32 R8, R58, 0x8, RZ ;  /* 0x000000083a087824 */ /* 0x000fe200078e00ff */
[----:B------:R-:W-:Y:S01]  /*0700*/  SHF.R.S32.HI R6, RZ, 0x3, R6 ;  /* 0x00000003ff067819 */ /* 0x000fe20000011406 */
[----:B------:R-:W-:Y:S01]  /*0710*/  IMAD.IADD R241, R241, 0x1, -R53 ;  /* 0x00000001f1f17824 */ /* 0x000fe200078e0a35 */
[----:B------:R-:W-:Y:S01]  /*0720*/  BSSY B0, `(.L_x_2944) ;  /* 0x000002c000007945 */ /* 0x000fe20003800000 */
[-C--:B---3--:R-:W-:Y:S02]  /*0730*/  @P0 IMAD R17, R5, R242.reuse, RZ ;  /* 0x000000f205110224 */ /* 0x088fe400078e02ff */
[----:B------:R-:W-:-:S04]  /*0740*/  @P0 IMAD.WIDE.U32 R18, R4, R242, RZ ;  /* 0x000000f204120225 */ /* 0x000fc800078e00ff */
[-C--:B--2---:R-:W-:Y:S02]  /*0750*/  @!P0 IMAD R9, R21, R239.reuse, RZ ;  /* 0x000000ef15098224 */ /* 0x084fe400078e02ff */
[----:B------:R-:W-:-:S04]  /*0760*/  @!P0 IMAD.WIDE.U32 R22, R20, R239, RZ ;  /* 0x000000ef14168225 */ /* 0x000fc800078e00ff */
        /* <DEDUP_REMOVED lines=17> */
[C---:B------:R-:W-:Y:S01]  /*0880*/  IADD3 R18, R8.reuse, 0x40, RZ ;  /* 0x0000004008127810 */ /* 0x040fe20007ffe0ff */
[----:B------:R-:W-:Y:S01]  /*0890*/  IMAD R53, R7, R12, R53 ;  /* 0x0000000c07357224 */ /* 0x000fe200078e0235 */
[----:B------:R-:W-:Y:S02]  /*08a0*/  SHF.R.S32.HI R12, RZ, 0x1f, R6 ;  /* 0x0000001fff0c7819 */ /* 0x000fe40000011406 */
[C---:B------:R-:W-:Y:S02]  /*08b0*/  IADD3 R17, R8.reuse, 0x80, RZ ;  /* 0x0000008008117810 */ /* 0x040fe40007ffe0ff */
[----:B------:R-:W-:Y:S02]  /*08c0*/  IADD3 R16, R8, 0xc0, RZ ;  /* 0x000000c008107810 */ /* 0x000fe40007ffe0ff */
[----:B------:R-:W-:Y:S01]  /*08d0*/  IADD3 R21, R239, R20, RZ ;  /* 0x00000014ef157210 */ /* 0x000fe20007ffe0ff */
[----:B------:R-:W-:Y:S05]  /*08e0*/  @P0 BRA `(.L_x_2945) ;  /* 0x000000f000000947 */ /* 0x000fea0003800000 */
[----:B------:R-:W-:Y:S01]  /*08f0*/  IMAD R7, R5, R6, RZ ;  /* 0x0000000605077224 */ /* 0x000fe200078e02ff */
[-C--:B-----5:R-:W-:Y:S01]  /*0900*/  ISETP.GE.AND P4, PT, R8, R0.reuse, PT ;  /* 0x000000000800720c */ /* 0x0a0fe20003f86270 */
[----:B------:R-:W-:Y:S01]  /*0910*/  IMAD.MOV.U32 R20, RZ, RZ, R238 ;  /* 0x000000ffff147224 */ /* 0x000fe200078e00ee */
[----:B------:R-:W-:Y:S01]  /*0920*/  ISETP.GE.AND P3, PT, R18, R0, PT ;  /* 0x000000001200720c */ /* 0x000fe20003f66270 */
        /* <DEDUP_REMOVED lines=11> */
.L_x_2945:
[----:B------:R-:W-:Y:S05]  /*09e0*/  BSYNC B0 ;  /* 0x0000000000007941 */ /* 0x000fea0003800000 */
.L_x_2944:
        /* <DEDUP_REMOVED lines=22> */
.L_x_2947:
[----:B------:R-:W-:Y:S05]  /*0b50*/  BSYNC B0 ;  /* 0x0000000000007941 */ /* 0x000fea0003800000 */
.L_x_2946:
        /* <DEDUP_REMOVED lines=22> */
.L_x_2949:
[----:B------:R-:W-:Y:S05]  /*0cc0*/  BSYNC B0 ;  /* 0x0000000000007941 */ /* 0x000fea0003800000 */
.L_x_2948:
        /* <DEDUP_REMOVED lines=21> */
.L_x_2951:
[----:B------:R-:W-:Y:S05]  /*0e20*/  BSYNC B0 ;  /* 0x0000000000007941 */ /* 0x000fea0003800000 */
.L_x_2950:
[----:B------:R-:W-:-:S04]  /*0e30*/  ISETP.NE.AND P4, PT, R58, RZ, PT ;  /* 0x000000ff3a00720c */ /* 0x000fc80003f85270 */
[-C--:B------:R-:W-:Y:S02]  /*0e40*/  ISETP.GE.OR P3, PT, R6, R241.reuse, P4 ;  /* 0x000000f10600720c */ /* 0x080fe40002766670 */
[-C--:B------:R-:W-:Y:S02]  /*0e50*/  ISETP.GE.OR P2, PT, R15, R241.reuse, P4 ;  /* 0x000000f10f00720c */ /* 0x080fe40002746670 */
[-C--:B------:R-:W-:Y:S02]  /*0e60*/  ISETP.GE.OR P1, PT, R14, R241.reuse, P4 ;  /* 0x000000f10e00720c */ /* 0x080fe40002726670 */
[----:B------:R-:W-:Y:S02]  /*0e70*/  IADD3 R6, P0, R53, R6, RZ ;  /* 0x0000000635067210 */ /* 0x000fe40007f1e0ff */
[----:B------:R-:W-:Y:S02]  /*0e80*/  ISETP.GE.OR P4, PT, R13, R241, P4 ;  /* 0x000000f10d00720c */ /* 0x000fe40002786670 */
[----:B------:R-:W-:-:S02]  /*0e90*/  LEA.HI.X.SX32 R12, R53, R12, 0x1, P0 ;  /* 0x0000000c350c7211 */ /* 0x000fc400000f0eff */
[C---:B--2--5:R-:W-:Y:S01]  /*0ea0*/  LEA R2, P0, R6.reuse, R10, 0x2 ;  /* 0x0000000a06027211 */ /* 0x064fe200078010ff */
[----:B------:R-:W-:Y:S02]  /*0eb0*/  @!P3 IMAD.MOV.U32 R5, RZ, RZ, 0x7f800000 ;  /* 0x7f800000ff05b424 */ /* 0x000fe400078e00ff */
[----:B------:R-:W-:Y:S01]  /*0ec0*/  @!P2 IMAD.MOV.U32 R4, RZ, RZ, 0x7f800000 ;  /* 0x7f800000ff04a424 */ /* 0x000fe200078e00ff */
[----:B------:R-:W-:Y:S01]  /*0ed0*/  LEA.HI.X R3, R6, R11, R12, 0x2, P0 ;  /* 0x0000000b06037211 */ /* 0x000fe200000f140c */
[----:B------:R-:W-:-:S04]  /*0ee0*/  @!P1 IMAD.MOV.U32 R0, RZ, RZ, 0x7f800000 ;  /* 0x7f800000ff009424 */ /* 0x000fc800078e00ff */
[----:B------:R2:W-:Y:S04]  /*0ef0*/  @!P3 ST.E [R2.64], R5 ;  /* 0x000000050200b985 */ /* 0x0005e8000c101906 */
[----:B------:R3:W-:Y:S04]  /*0f00*/  @!P2 ST.E [R2.64+0x40], R4 ;  /* 0x000040040200a985 */ /* 0x0007e8000c101906 */
[----:B------:R4:W-:Y:S01]  /*0f10*/  @!P1 ST.E [R2.64+0x80], R0 ;  /* 0x0000800002009985 */ /* 0x0009e2000c101906 */
[----:B--2---:R-:W-:Y:S02]  /*0f20*/  IMAD.MOV.U32 R5, RZ, RZ, 0x0 ;  /* 0x00000000ff057424 */ /* 0x004fe400078e00ff */
[----:B---3--:R-:W-:-:S04]  /*0f30*/  IMAD.MOV.U32 R4, RZ, RZ, R237 ;  /* 0x000000ffff047224 */ /* 0x008fc800078e00ed */
[----:B----4-:R-:W-:Y:S05]  /*0f40*/  @P4 RET.REL.NODEC R4 `(_ZN5flash24flash_fwd_splitkv_kernelI23Flash_fwd_kernel_traitsILi256ELi64ELi64ELi4ELb0ELb0EN7cutlass10bfloat16_tE19Flash_kernel_traitsILi256ELi64ELi64ELi4ES3_EELb1ELb0ELb1ELb0ELb0ELb0ELb0ELb1EEEvNS_16Flash_fwd_paramsE) ;  /* 0xfffff0b004004950 */ /* 0x010fea0003c3ffff */
[----:B------:R-:W-:-:S05]  /*0f50*/  MOV R0, 0x7f800000 ;  /* 0x7f80000000007802 */ /* 0x000fca0000000f00 */
[----:B------:R2:W-:Y:S02]  /*0f60*/  ST.E [R2.64+0xc0], R0 ;  /* 0x0000c00002007985 */ /* 0x0005e4000c101906 */
[----:B--2---:R-:W-:Y:S02]  /*0f70*/  MOV R2, R237 ;  /* 0x000000ed00027202 */ /* 0x004fe40000000f00 */
[----:B------:R-:W-:-:S04]  /*0f80*/  MOV R3, 0x0 ;  /* 0x0000000000037802 */ /* 0x000fc80000000f00 */
[----:B------:R-:W-:Y:S05]  /*0f90*/  RET.REL.NODEC R2 `(_ZN5flash24flash_fwd_splitkv_kernelI23Flash_fwd_kernel_traitsILi256ELi64ELi64ELi4ELb0ELb0EN7cutlass10bfloat16_tE19Flash_kernel_traitsILi256ELi64ELi64ELi4ES3_EELb1ELb0ELb1ELb0ELb0ELb0ELb0ELb1EEEvNS_16Flash_fwd_paramsE) ;  /* 0xfffff06002007950 */ /* 0x000fea0003c3ffff */
.L_x_2943:
        /* <DEDUP_REMOVED lines=28> */
[----:B---3--:R-:W3:Y:S01]  /*1160*/  LD.E.64 R18, [R10.64+0x20] ;  /* 0x000020060a127980 */ /* 0x008ee2000c101b00 */
[----:B------:R-:W-:-:S03]  /*1170*/  IABS R3, R2 ;  /* 0x0000000200037213 */ /* 0x000fc60000000000 */
[----:B------:R-:W3:Y:S04]  /*1180*/  LD.E.64 R50, [R10.64+0x38] ;  /* 0x000038060a327980 */ /* 0x000ee8000c101b00 */
[----:B-----5:R-:W3:Y:S04]  /*1190*/  LD.E.64 R14, [R10.64+0x50] ;  /* 0x000050060a0e7980 */ /* 0x020ee8000c101b00 */
        /* <DEDUP_REMOVED lines=43> */
[----:B------:R-:W-:Y:S01]  /*1450*/  ISETP.GT.U32.AND P1, PT, R8, R0, PT ;  /* 0x000000000800720c */ /* 0x000fe20003f24070 */
[----:B------:R-:W-:-:S12]  /*1460*/  IMAD.MOV R9, RZ, RZ, -R9 ;  /* 0x000000ffff097224 */ /* 0x000fd800078e0a09 */
        /* <DEDUP_REMOVED lines=9> */
[----:B------:R-:W-:Y:S02]  /*1500*/  @!P0 IMAD.MOV R16, RZ, RZ, -R16 ;  /* 0x000000ffff108224 */ /* 0x000fe400078e0a10 */
[----:B------:R-:W-:-:S04]  /*1510*/  @!P1 LOP3.LUT R16, RZ, R6, RZ, 0x33, !PT ;  /* 0x00000006ff109212 */ /* 0x000fc800078e33ff */
[----:B------:R-:W-:Y:S02]  /*1520*/  SHF.R.S32.HI R8, RZ, 0x1f, R16 ;  /* 0x0000001fff087819 */ /* 0x000fe40000011410 */
[----:B---3--:R-:W-:Y:S01]  /*1530*/  SHF.R.S32.HI R0, RZ, 0x1f, R3 ;  /* 0x0000001fff007819 */ /* 0x008fe20000011403 */
[----:B------:R-:W-:-:S04]  /*1540*/  IMAD R7, R19, R3, RZ ;  /* 0x0000000313077224 */ /* 0x000fc800078e02ff */
[C---:B------:R-:W-:Y:S02]  /*1550*/  IMAD R7, R18.reuse, R0, R7 ;  /* 0x0000000012077224 */ /* 0x040fe400078e0207 */
[----:B------:R-:W-:-:S05]  /*1560*/  IMAD.WIDE.U32 R18, R18, R3, RZ ;  /* 0x0000000312127225 */ /* 0x000fca00078e00ff */
[----:B------:R-:W-:Y:S01]  /*1570*/  IADD3 R19, R19, R7, RZ ;  /* 0x0000000713137210 */ /* 0x000fe20007ffe0ff */
[----:B------:R-:W-:-:S04]  /*1580*/  IMAD R7, R51, R17, RZ ;  /* 0x0000001133077224 */ /* 0x000fc800078e02ff */
[----:B------:R-:W-:Y:S02]  /*1590*/  IMAD R7, R50, R9, R7 ;  /* 0x0000000932077224 */ /* 0x000fe400078e0207 */
[----:B------:R-:W-:-:S05]  /*15a0*/  IMAD.WIDE.U32 R18, R17, R50, R18 ;  /* 0x0000003211127225 */ /* 0x000fca00078e0012 */
[----:B------:R-:W-:Y:S01]  /*15b0*/  IADD3 R19, R19, R7, RZ ;  /* 0x0000000713137210 */ /* 0x000fe20007ffe0ff */
[----:B------:R-:W-:Y:S02]  /*15c0*/  IMAD R7, R15, R16, RZ ;  /* 0x000000100f077224 */ /* 0x000fe400078e02ff */
[-C--:B--2---:R-:W-:Y:S02]  /*15d0*/  IMAD R6, R13, R3.reuse, RZ ;  /* 0x000000030d067224 */ /* 0x084fe400078e02ff */
[----:B------:R-:W-:Y:S02]  /*15e0*/  IMAD R7, R14, R8, R7 ;  /* 0x000000080e077224 */ /* 0x000fe400078e0207 */
        /* <DEDUP_REMOVED lines=8> */
.L_x_2953:
        /* <DEDUP_REMOVED lines=31> */
[----:B---3--:R-:W-:Y:S02]  /*1860*/  @!P4 IMAD R2, R23, R15, RZ ;  /* 0x0000000f1702c224 */ /* 0x008fe400078e02ff */
        /* <DEDUP_REMOVED lines=13> */
[----:B------:R-:W-:Y:S01]  /*1940*/  @!P4 MOV R14, R22 ;  /* 0x00000016000ec202 */ /* 0x000fe20000000f00 */
[----:B------:R-:W-:Y:S01]  /*1950*/  @!P4 IMAD R8, R49, R16, RZ ;  /* 0x000000103108c224 */ /* 0x000fe200078e02ff */
[----:B------:R-:W-:Y:S01]  /*1960*/  @!P4 SHF.R.S32.HI R0, RZ, 0x1f, R16 ;  /* 0x0000001fff00c819 */ /* 0x000fe20000011410 */
[----:B------:R-:W-:Y:S01]  /*1970*/  IMAD R12, R51, R2, RZ ;  /* 0x00000002330c7224 */ /* 0x000fe200078e02ff */
[----:B------:R-:W-:Y:S01]  /*1980*/  SHF.R.S32.HI R9, RZ, 0x1f, R2 ;  /* 0x0000001fff097819 */ /* 0x000fe20000011402 */
[----:B------:R-:W-:Y:S01]  /*1990*/  IMAD.MOV.U32 R24, RZ, RZ, R14 ;  /* 0x000000ffff187224 */ /* 0x000fe200078e000e */
[----:B------:R-:W-:Y:S01]  /*19a0*/  MOV R25, R13 ;  /* 0x0000000d00197202 */ /* 0x000fe20000000f00 */
[----:B------:R-:W-:Y:S01]  /*19b0*/  @!P4 IMAD R0, R0, R48, R8 ;  /* 0x000000300000c224 */ /* 0x000fe200078e0208 */
[----:B------:R-:W-:Y:S01]  /*19c0*/  @P2 IADD3 R6, R6, 0x1, RZ ;  /* 0x0000000106062810 */ /* 0x000fe20007ffe0ff */
[----:B------:R-:W-:Y:S01]  /*19d0*/  @!P4 IMAD.WIDE.U32 R22, R48, R16, RZ ;  /* 0x000000103016c225 */ /* 0x000fe200078e00ff */
[----:B------:R-:W-:-:S03]  /*19e0*/  @P4 IADD3 R16, R16, R17, RZ ;  /* 0x0000001110104210 */ /* 0x000fc60007ffe0ff */
[----:B------:R-:W-:Y:S02]  /*19f0*/  IMAD R12, R9, R50, R12 ;  /* 0x00000032090c7224 */ /* 0x000fe400078e020c */
[----:B------:R-:W-:-:S04]  /*1a00*/  IMAD.WIDE.U32 R24, R50, R2, R24 ;  /* 0x0000000232187225 */ /* 0x000fc800078e0018 */
[----:B------:R-:W-:Y:S01]  /*1a10*/  @!P4 IMAD.IADD R23, R23, 0x1, R0 ;  /* 0x000000011717c824 */ /* 0x000fe200078e0200 */
[----:B------:R-:W-:Y:S01]  /*1a20*/  @!P4 SHF.R.S32.HI R0, RZ, 0x1f, R15 ;  /* 0x0000001fff00c819 */ /* 0x000fe2000001140f */
[----:B------:R-:W-:Y:S01]  /*1a30*/  @!P1 IMAD.MOV R6, RZ, RZ, -R6 ;  /* 0x000000ffff069224 */ /* 0x000fe200078e0a06 */
[----:B------:R-:W-:Y:S01]  /*1a40*/  @!P0 LOP3.LUT R6, RZ, R7, RZ, 0x33, !PT ;  /* 0x00000007ff068212 */ /* 0x000fe200078e33ff */
[----:B------:R-:W-:Y:S01]  /*1a50*/  @!P4 IMAD R3, R21, R15, RZ ;  /* 0x0000000f1503c224 */ /* 0x000fe200078e02ff */
[----:B------:R-:W-:Y:S02]  /*1a60*/  IADD3 R13, R25, R12, RZ ;  /* 0x0000000c190d7210 */ /* 0x000fe40007ffe0ff */
[----:B------:R-:W-:Y:S01]  /*1a70*/  MOV R12, R24 ;  /* 0x00000018000c7202 */ /* 0x000fe20000000f00 */
[----:B------:R-:W-:Y:S01]  /*1a80*/  @!P4 IMAD R0, R20, R0, R3 ;  /* 0x000000001400c224 */ /* 0x000fe200078e0203 */
[----:B------:R-:W-:Y:S01]  /*1a90*/  SHF.R.S32.HI R8, RZ, 0x1f, R6 ;  /* 0x0000001fff087819 */ /* 0x000fe20000011406 */
[----:B------:R-:W-:-:S02]  /*1aa0*/  @P4 IMAD R21, R49, R16, RZ ;  /* 0x0000001031154224 */ /* 0x000fc400078e02ff */
[----:B------:R-:W-:Y:S02]  /*1ab0*/  IMAD R3, R19, R6, RZ ;  /* 0x0000000613037224 */ /* 0x000fe400078e02ff */
[----:B------:R-:W-:-:S04]  /*1ac0*/  @P4 IMAD.WIDE.U32 R16, R48, R16, RZ ;  /* 0x0000001030104225 */ /* 0x000fc800078e00ff */
[----:B------:R-:W-:Y:S01]  /*1ad0*/  @!P4 IMAD.WIDE.U32 R22, R20, R15, R22 ;  /* 0x0000000f1416c225 */ /* 0x000fe200078e0016 */
[----:B------:R-:W-:-:S03]  /*1ae0*/  @P4 IADD3 R21, R17, R21, RZ ;  /* 0x0000001511154210 */ /* 0x000fc60007ffe0ff */
        /* <DEDUP_REMOVED lines=9> */
.L_x_2954:
[----:B-1----:R-:W-:Y:S05]  /*1b80*/  BSYNC B0 ;  /* 0x0000000000007941 */ /* 0x002fea0003800000 */
.L_x_2952:
        /* <DEDUP_REMOVED lines=11> */
[----:B------:R-:W-:-:S05]  /*1c40*/  LOP3.LUT R18, R22, 0xfffffff0, RZ, 0xc0, !PT ;  /* 0xfffffff016127812 */ /* 0x000fca00078ec0ff */
[----:B------:R-:W-:Y:S01]  /*1c50*/  IMAD.IADD R18, R58, 0x1, -R18 ;  /* 0x000000013a127824 */ /* 0x000fe200078e0a12 */
[----:B------:R-:W-:-:S04]  /*1c60*/  LEA.HI R160, R52, R58, RZ, 0x3 ;  /* 0x0000003a34a07211 */ /* 0x000fc800078f18ff */
[----:B-1----:R-:W-:Y:S02]  /*1c70*/  SHF.R.S32.HI R4, RZ, 0x1f, R18 ;  /* 0x0000001fff047819 */ /* 0x002fe40000011412 */
[----:B------:R-:W-:Y:S02]  /*1c80*/  LOP3.LUT R55, R160, 0xfffffff8, RZ, 0xc0, !PT ;  /* 0xfffffff8a0377812 */ /* 0x000fe400078ec0ff */
[----:B------:R-:W-:-:S04]  /*1c90*/  LEA.HI R4, R4, R18, RZ, 0x3 ;  /* 0x0000001204047211 */ /* 0x000fc800078f18ff */
[----:B------:R-:W-:Y:S01]  /*1ca0*/  LOP3.LUT R5, R4, 0xfffffff8, RZ, 0xc0, !PT ;  /* 0xfffffff804057812 */ /* 0x000fe200078ec0ff */
[----:B------:R-:W-:Y:S01]  /*1cb0*/  IMAD.IADD R55, R58, 0x1, -R55 ;  /* 0x000000013a377824 */ /* 0x000fe200078e0a37 */
[----:B------:R-:W-:-:S03]  /*1cc0*/  SHF.R.S32.HI R160, RZ, 0x3, R160 ;  /* 0x00000003ffa07819 */ /* 0x000fc600000114a0 */
[----:B------:R-:W-:Y:S02]  /*1cd0*/  IMAD.IADD R5, R18, 0x1, -R5 ;  /* 0x0000000112057824 */ /* 0x000fe400078e0a05 */
[----:B------:R-:W-:Y:S02]  /*1ce0*/  IMAD.SHL.U32 R18, R55, 0x8, RZ ;  /* 0x0000000837127824 */ /* 0x000fe400078e00ff */
[----:B------:R-:W-:-:S03]  /*1cf0*/  IMAD.SHL.U32 R23, R160, 0x40, RZ ;  /* 0x00000040a0177824 */ /* 0x000fc600078e00ff */
[----:B------:R-:W-:Y:S02]  /*1d00*/  IADD3 R30, P1, R18, R19, RZ ;  /* 0x00000013121e7210 */ /* 0x000fe40007f3e0ff */
[----:B------:R-:W-:Y:S01]  /*1d10*/  SHF.R.S32.HI R19, RZ, 0x1f, R18 ;  /* 0x0000001fff137819 */ /* 0x000fe20000011412 */
[----:B-----5:R-:W-:Y:S01]  /*1d20*/  IMAD R9, R9, R48, RZ ;  /* 0x0000003009097224 */ /* 0x020fe200078e02ff */
[----:B------:R-:W-:Y:S02]  /*1d30*/  SHF.R.S32.HI R56, RZ, 0x4, R22 ;  /* 0x00000004ff387819 */ /* 0x000fe40000011416 */
[----:B------:R-:W-:Y:S01]  /*1d40*/  LOP3.LUT R23, R23, 0x1c0, RZ, 0xc0, !PT ;  /* 0x000001c017177812 */ /* 0x000fe200078ec0ff */
[----:B------:R-:W-:Y:S01]  /*1d50*/  IMAD.X R31, R19, 0x1, R21, P1 ;  /* 0x00000001131f7824 */ /* 0x000fe200008e0615 */
[----:B------:R-:W-:Y:S01]  /*1d60*/  LEA.HI R21, R52, R58, RZ, 0x6 ;  /* 0x0000003a34157211 */ /* 0x000fe200078f30ff */
[C---:B------:R-:W-:Y:S01]  /*1d70*/  IMAD R9, R17.reuse, R49, R9 ;  /* 0x0000003111097224 */ /* 0x040fe200078e0209 */
[----:B------:R-:W-:Y:S01]  /*1d80*/  LEA.HI R22, R22, R56, RZ, 0x1 ;  /* 0x0000003816167211 */ /* 0x000fe200078f08ff */
[----:B------:R-:W-:Y:S01]  /*1d90*/  IMAD.WIDE.U32 R30, R17, R48, R30 ;  /* 0x00000030111e7225 */ /* 0x000fe200078e001e */
[----:B------:R-:W-:-:S02]  /*1da0*/  LOP3.LUT R24, R23, 0x38, R18, 0xf8, !PT ;  /* 0x0000003817187812 */ /* 0x000fc400078ef812 */
[----:B------:R-:W-:Y:S01]  /*1db0*/  SHF.R.U32.HI R23, RZ, 0x3, R23 ;  /* 0x00000003ff177819 */ /* 0x000fe20000011617 */
[----:B------:R-:W-:Y:S01]  /*1dc0*/  IMAD.SHL.U32 R21, R21, 0x8, RZ ;  /* 0x0000000815157824 */ /* 0x000fe200078e00ff */
[----:B------:R-:W-:Y:S01]  /*1dd0*/  LOP3.LUT R22, R22, 0xfffffffe, RZ, 0xc0, !PT ;  /* 0xfffffffe16167812 */ /* 0x000fe200078ec0ff */
[----:B------:R-:W-:Y:S01]  /*1de0*/  IMAD.IADD R31, R31, 0x1, R9 ;  /* 0x000000011f1f7824 */ /* 0x000fe200078e0209 */
[----:B------:R-:W-:Y:S01]  /*1df0*/  LOP3.LUT R23, R24, R23, RZ, 0x3c, !PT ;  /* 0x0000001718177212 */ /* 0x000fe200078e3cff */
[----:B------:R-:W-:Y:S02]  /*1e00*/  IMAD R9, R29, R16, RZ ;  /* 0x000000101d097224 */ /* 0x000fe400078e02ff */
[----:B------:R-:W-:Y:S01]  /*1e10*/  IMAD.IADD R56, R56, 0x1, -R22 ;  /* 0x0000000138387824 */ /* 0x000fe200078e0a16 */
[----:B------:R-:W-:Y:S01]  /*1e20*/  LOP3.LUT R158, R23, 0xfffffe00, R21, 0xf8, !PT ;  /* 0xfffffe00179e7812 */ /* 0x000fe200078ef815 */
[-C--:B------:R-:W-:Y:S02]  /*1e30*/  IMAD R9, R8, R28.reuse, R9 ;  /* 0x0000001c08097224 */ /* 0x080fe400078e0209 */
[----:B------:R-:W-:Y:S01]  /*1e40*/  IMAD.WIDE.U32 R22, R16, R28, R30 ;  /* 0x0000001c10167225 */ /* 0x000fe200078e001e */
[----:B------:R-:W-:-:S02]  /*1e50*/  SHF.R.S32.HI R161, RZ, 0x1f, R160 ;  /* 0x0000001fffa17819 */ /* 0x000fc400000114a0 */
[----:B------:R-:W-:Y:S01]  /*1e60*/  SHF.R.S32.HI R57, RZ, 0x1f, R239 ;  /* 0x0000001fff397819 */ /* 0x000fe200000114ef */
[----:B------:R-:W-:Y:S02]  /*1e70*/  IMAD.SHL.U32 R17, R5, 0x40, RZ ;  /* 0x0000004005117824 */ /* 0x000fe400078e00ff */
[----:B------:R-:W-:Y:S02]  /*1e80*/  IMAD.IADD R23, R23, 0x1, R9 ;  /* 0x0000000117177824 */ /* 0x000fe400078e0209 */
[----:B------:R-:W-:Y:S01]  /*1e90*/  IMAD R184, R49, R160, RZ ;  /* 0x000000a031b87224 */ /* 0x000fe200078e02ff */
[----:B------:R-:W-:Y:S01]  /*1ea0*/  LOP3.LUT R17, R17, 0x1c0, RZ, 0xc0, !PT ;  /* 0x000001c011117812 */ /* 0x000fe200078ec0ff */
[----:B------:R-:W-:Y:S02]  /*1eb0*/  IMAD.SHL.U32 R21, R56, 0x8, RZ ;  /* 0x0000000838157824 */ /* 0x000fe400078e00ff */
[-C--:B------:R-:W-:Y:S02]  /*1ec0*/  IMAD R184, R161, R48.reuse, R184 ;  /* 0x00000030a1b87224 */ /* 0x080fe400078e02b8 */
[----:B------:R-:W-:Y:S01]  /*1ed0*/  IMAD.WIDE.U32 R22, R160, R48, R22 ;  /* 0x00000030a0167225 */ /* 0x000fe200078e0016 */
[----:B------:R-:W-:-:S02]  /*1ee0*/  LOP3.LUT R21, R17, 0x8, R21, 0xf8, !PT ;  /* 0x0000000811157812 */ /* 0x000fc400078ef815 */
[----:B------:R-:W-:Y:S01]  /*1ef0*/  SHF.R.U32.HI R41, RZ, 0x3, R17 ;  /* 0x00000003ff297819 */ /* 0x000fe20000011611 */
[----:B------:R-:W-:Y:S01]  /*1f00*/  IMAD.IADD R184, R23, 0x1, R184 ;  /* 0x0000000117b87824 */ /* 0x000fe200078e02b8 */
[C---:B------:R-:W-:Y:S02]  /*1f10*/  LOP3.LUT P5, RZ, R5.reuse, 0x4, RZ, 0xc0, !PT ;  /* 0x0000000405ff7812 */ /* 0x040fe400078ac0ff */
[----:B------:R-:W-:Y:S01]  /*1f20*/  LOP3.LUT P4, RZ, R5, 0x2, RZ, 0xc0, !PT ;  /* 0x0000000205ff7812 */ /* 0x000fe2000788c0ff */
[----:B------:R-:W-:Y:S01]  /*1f30*/  IMAD.SHL.U32 R4, R4, 0x40, RZ ;  /* 0x0000004004047824 */ /* 0x000fe200078e00ff */
[----:B------:R-:W-:Y:S02]  /*1f40*/  LOP3.LUT R41, R21, R41, RZ, 0x3c, !PT ;  /* 0x0000002915297212 */ /* 0x000fe400078e3cff */
[----:B------:R-:W-:Y:S02]  /*1f50*/  SHF.R.S32.HI R90, RZ, 0x1f, R61 ;  /* 0x0000001fff5a7819 */ /* 0x000fe4000001143d */
[----:B------:R-:W-:-:S02]  /*1f60*/  LOP3.LUT R41, R41, 0xfffffe00, R4, 0xf8, !PT ;  /* 0xfffffe0029297812 */ /* 0x000fc400078ef804 */
[----:B------:R-:W-:Y:S02]  /*1f70*/  SHF.R.S32.HI R165, RZ, 0x1f, R238 ;  /* 0x0000001fffa57819 */ /* 0x000fe400000114ee */
[----:B------:R-:W-:-:S04]  /*1f80*/  LEA.HI R90, R90, R61, RZ, 0x6 ;  /* 0x0000003d5a5a7211 */ /* 0x000fc800078f30ff */
[----:B------:R-:W-:-:S04]  /*1f90*/  SHF.R.S32.HI R90, RZ, 0x6, R90 ;  /* 0x00000006ff5a7819 */ /* 0x000fc8000001145a */
[----:B------:R-:W-:Y:S01]  /*1fa0*/  IMNMX R90, RZ, R90, !PT ;  /* 0x0000005aff5a7217 */ /* 0x000fe20007800200 */
[----:B------:R-:W-:-:S04]  /*1fb0*/  IMAD.WIDE R172, R240, 0x40, R160 ;  /* 0x00000040f0ac7825 */ /* 0x000fc800078e02a0 */
        /* <DEDUP_REMOVED lines=16> */
[----:B------:R-:W-:Y:S02]  /*20c0*/  @P0 IMAD.MOV.U32 R17, RZ, RZ, R24 ;  /* 0x000000ffff110224 */ /* 0x000fe400078e0018 */
[----:B---3--:R-:W-:-:S04]  /*20d0*/  @!P0 IMAD R9, R27, R239, RZ ;  /* 0x000000ef1b098224 */ /* 0x008fc800078e02ff */
[C---:B------:R-:W-:Y:S02]  /*20e0*/  @!P0 IMAD R9, R26.reuse, R57, R9 ;  /* 0x000000391a098224 */ /* 0x040fe400078e0209 */
[----:B------:R-:W-:Y:S01]  /*20f0*/  @!P0 IMAD.WIDE.U32 R26, R26, R239, RZ ;  /* 0x000000ef1a1a8225 */ /* 0x000fe200078e00ff */
[----:B------:R-:W-:-:S03]  /*2100*/  LEA R185, P1, R22, R12, 0x1 ;  /* 0x0000000c16b97211 */ /* 0x000fc600078208ff */
[----:B------:R-:W-:Y:S02]  /*2110*/  @!P0 IMAD.MOV.U32 R17, RZ, RZ, R26 ;  /* 0x000000ffff118224 */ /* 0x000fe400078e001a */
[----:B------:R-:W-:Y:S01]  /*2120*/  @P0 IMAD R5, R15, R242, RZ ;  /* 0x000000f20f050224 */ /* 0x000fe200078e02ff */
[----:B------:R-:W-:Y:S02]  /*2130*/  LEA.HI.X R184, R22, R13, R184, 0x1, P1 ;  /* 0x0000000d16b87211 */ /* 0x000fe400008f0cb8 */
[C---:B------:R-:W-:Y:S01]  /*2140*/  IADD3 R13, R18.reuse, 0x40, RZ ;  /* 0x00000040120d7810 */ /* 0x040fe20007ffe0ff */
[----:B------:R-:W-:Y:S01]  /*2150*/  @P0 IMAD.IADD R5, R25, 0x1, R5 ;  /* 0x0000000119050824 */ /* 0x000fe200078e0205 */
[----:B------:R-:W-:Y:S01]  /*2160*/  IADD3 R24, P2, R18, R17, RZ ;  /* 0x0000001112187210 */ /* 0x000fe20007f5e0ff */
[----:B------:R-:W-:Y:S02]  /*2170*/  @!P0 IMAD.IADD R5, R27, 0x1, R9 ;  /* 0x000000011b058824 */ /* 0x000fe400078e0209 */
[----:B------:R-:W-:-:S02]  /*2180*/  @P0 IMAD.MOV.U32 R176, RZ, RZ, R14 ;  /* 0x000000ffffb00224 */ /* 0x000fc400078e000e */
[--C-:B------:R-:W-:Y:S02]  /*2190*/  @P0 IMAD.MOV.U32 R177, RZ, RZ, R15.reuse ;  /* 0x000000ffffb10224 */ /* 0x100fe400078e000f */
[----:B------:R-:W-:Y:S02]  /*21a0*/  @!P0 IMAD.MOV.U32 R176, RZ, RZ, R14 ;  /* 0x000000ffffb08224 */ /* 0x000fe400078e000e */
[----:B------:R-:W-:Y:S01]  /*21b0*/  @!P0 IMAD.MOV.U32 R177, RZ, RZ, R15 ;  /* 0x000000ffffb18224 */ /* 0x000fe200078e000f */
[-C--:B----4-:R-:W-:Y:S01]  /*21c0*/  ISETP.GE.AND P0, PT, R13, R63.reuse, PT ;  /* 0x0000003f0d00720c */ /* 0x090fe20003f06270 */
[----:B------:R-:W-:Y:S01]  /*21d0*/  IMAD R4, R7, R238, RZ ;  /* 0x000000ee07047224 */ /* 0x000fe200078e02ff */
[C---:B------:R-:W-:Y:S01]  /*21e0*/  IADD3 R9, R18.reuse, 0xc0, RZ ;  /* 0x000000c012097810 */ /* 0x040fe20007ffe0ff */
[----:B------:R-:W-:Y:S01]  /*21f0*/  IMAD.X R25, R19, 0x1, R5, P2 ;  /* 0x0000000113197824 */ /* 0x000fe200010e0605 */
[----:B------:R-:W-:Y:S02]  /*2200*/  ISETP.GE.AND P1, PT, R18, R63, PT ;  /* 0x0000003f1200720c */ /* 0x000fe40003f26270 */
[----:B------:R-:W-:-:S02]  /*2210*/  SEL R5, RZ, 0xffffffff, P0 ;  /* 0xffffffffff057807 */ /* 0x000fc40000000000 */
[----:B------:R-:W-:Y:S01]  /*2220*/  IADD3 R12, R18, 0x80, RZ ;  /* 0x00000080120c7810 */ /* 0x000fe20007ffe0ff */
[----:B------:R-:W-:Y:S01]  /*2230*/  IMAD R4, R6, R165, R4 ;  /* 0x000000a506047224 */ /* 0x000fe200078e0204 */
[-C--:B------:R-:W-:Y:S01]  /*2240*/  ISETP.GE.AND P0, PT, R9, R63.reuse, PT ;  /* 0x0000003f0900720c */ /* 0x080fe20003f06270 */
[----:B------:R-:W-:Y:S01]  /*2250*/  IMAD.WIDE.U32 R14, R238, R6, R24 ;  /* 0x00000006ee0e7225 */ /* 0x000fe200078e0018 */
[----:B------:R-:W-:Y:S02]  /*2260*/  SEL R6, RZ, 0x1, P1 ;  /* 0x00000001ff067807 */ /* 0x000fe40000800000 */
[----:B------:R-:W-:Y:S02]  /*2270*/  ISETP.GE.AND P1, PT, R12, R63, PT ;  /* 0x0000003f0c00720c */ /* 0x000fe40003f26270 */
[----:B------:R-:W-:Y:S01]  /*2280*/  SEL R60, RZ, 0x8, P0 ;  /* 0x00000008ff3c7807 */ /* 0x000fe20000000000 */
[----:B------:R-:W-:Y:S01]  /*2290*/  IMAD.IADD R15, R15, 0x1, R4 ;  /* 0x000000010f0f7824 */ /* 0x000fe200078e0204 */
[----:B------:R-:W-:-:S02]  /*22a0*/  IADD3 R162, P0, R18, R3, RZ ;  /* 0x0000000312a27210 */ /* 0x000fc40007f1e0ff */
[----:B------:R-:W-:Y:S02]  /*22b0*/  SEL R4, RZ, 0x4, P1 ;  /* 0x00000004ff047807 */ /* 0x000fe40000800000 */
[----:B------:R-:W-:Y:S01]  /*22c0*/  ISETP.GT.AND P1, PT, R166, R90, PT ;  /* 0x0000005aa600720c */ /* 0x000fe20003f24270 */
[----:B------:R-:W-:Y:S02]  /*22d0*/  IMAD.X R163, R19, 0x1, R0, P0 ;  /* 0x0000000113a37824 */ /* 0x000fe400000e0600 */
[----:B------:R-:W-:Y:S02]  /*22e0*/  IMAD.SHL.U32 R5, R5, 0x2, RZ ;  /* 0x0000000205057824 */ /* 0x000fe400078e00ff */
[----:B------:R-:W-:Y:S02]  /*22f0*/  IMAD R174, R173, R176, RZ ;  /* 0x000000b0adae7224 */ /* 0x000fe400078e02ff */
[----:B------:R-:W-:Y:S01]  /*2300*/  IMAD.WIDE.U32 R162, R160, R50, R162 ;  /* 0x00000032a0a27225 */ /* 0x000fe200078e00a2 */
[----:B------:R-:W-:-:S03]  /*2310*/  LOP3.LUT R5, R5, 0x2, R6, 0xe2, !PT ;  /* 0x0000000205057812 */ /* 0x000fc600078ee206 */
[----:B------:R-:W-:Y:S01]  /*2320*/  IMAD R174, R172, R177, R174 ;  /* 0x000000b1acae7224 */ /* 0x000fe200078e02ae */
[----:B------:R-:W-:Y:S01]  /*2330*/  LEA R236, P0, R162, R170, 0x1 ;  /* 0x000000aaa2ec7211 */ /* 0x000fe200078008ff */
[----:B------:R-:W-:Y:S02]  /*2340*/  IMAD.IADD R169, R163, 0x1, R168 ;  /* 0x00000001a3a97824 */ /* 0x000fe400078e02a8 */
[----:B------:R-:W-:Y:S01]  /*2350*/  IMAD.WIDE.U32 R172, R172, R176, R14 ;  /* 0x000000b0acac7225 */ /* 0x000fe200078e000e */
[----:B------:R-:W-:Y:S02]  /*2360*/  LOP3.LUT R60, R60, R5, R4, 0xfe, !PT ;  /* 0x000000053c3c7212 */ /* 0x000fe400078efe04 */
[----:B------:R-:W-:Y:S01]  /*2370*/  LEA.HI.X R235, R162, R171, R169, 0x1, P0 ;  /* 0x000000aba2eb7211 */ /* 0x000fe200000f0ca9 */
[----:B------:R-:W-:Y:S02]  /*2380*/  @!P3 IMAD.MOV.U32 R20, RZ, RZ, RZ ;  /* 0x000000ffff14b224 */ /* 0x000fe400078e00ff */
        /* <DEDUP_REMOVED lines=14> */
[----:B------:R-:W-:Y:S01]  /*2470*/  IMAD.SHL.U32 R68, R48, 0x20, RZ ;  /* 0x0000002030447824 */ /* 0x000fe200078e00ff */
        /* <DEDUP_REMOVED lines=41> */
[----:B------:R-:W-:Y:S01]  /*2710*/  IMAD R3, R27, R16, RZ ;  /* 0x000000101b037224 */ /* 0x000fe200078e02ff */
        /* <DEDUP_REMOVED lines=71> */
[----:B------:R-:W-:Y:S01]  /*2b90*/  SHF.L.U32 R114, R182, 0x4, RZ ;  /* 0x00000004b6727819 */ /* 0x000fe200000006ff */
        /* <DEDUP_REMOVED lines=8> */
[----:B------:R-:W-:Y:S01]  /*2c20*/  IMAD.SHL.U32 R152, R150, 0x20, RZ ;  /* 0x0000002096987824 */ /* 0x000fe200078e00ff */
        /* <DEDUP_REMOVED lines=36> */
.L_x_3073:
[----:B------:R-:W-:Y:S01]  /*2e70*/  MOV R3, R118 ;  /* 0x0000007600037202 */ /* 0x000fe20000000f00 */
[----:B------:R-:W-:Y:S01]  /*2e80*/  IMAD.SHL.U32 R16, R14, 0x40, RZ ;  /* 0x000000400e107824 */ /* 0x000fe200078e00ff */
[----:B------:R-:W-:Y:S01]  /*2e90*/  BSSY B0, `(.L_x_2956) ;  /* 0x000001d000007945 */ /* 0x000fe20003800000 */
[----:B------:R-:W-:Y:S03]  /*2ea0*/  IMAD.MOV.U32 R2, RZ, RZ, R119 ;  /* 0x000000ffff027224 */ /* 0x000fe600078e0077 */
[----:B------:R-:W-:Y:S04]  /*2eb0*/  IADD3 R15, R16, -0x40, RZ ;  /* 0xffffffc0100f7810 */ /* 0x000fe80007ffe0ff */
[----:B------:R-:W-:Y:S01]  /*2ec0*/  IADD3 R167, R61, -R15, RZ ;  /* 0x8000000f3da77210 */ /* 0x000fe20007ffe0ff */
[----:B------:R-:W-:Y:S05]  /*2ed0*/  IMAD.IADD R188, R54, 0x1, -R15 ;  /* 0x0000000136bc7824 */ /* 0x000fea00078e0a0f */
[C---:B------:R-:W-:Y:S04]  /*2ee0*/  ISETP.GE.AND P2, PT, R160.reuse, R188, PT ;  /* 0x000000bca000720c */ /* 0x040fe80003f46270 */
[----:B------:R-:W-:Y:S11]  /*2ef0*/  ISETP.GE.AND P2, PT, R160, R167, !P2 ;  /* 0x000000a7a000720c */ /* 0x000ff60005746270 */
[----:B------:R-:W-:Y:S02]  /*2f00*/  @!UPT UIADD3 URZ, URZ, URZ, URZ ;  /* 0x0000003f3f3ff290 */ /* 0x000fe4000fffe03f */
[----:B-----5:R-:W-:-:S05]  /*2f10*/  @!P2 BRA `(.L_x_2957) ;  /* 0x000001400000a947 */ /* 0x020fca0003800000 */
        /* <DEDUP_REMOVED lines=20> */
.L_x_2957:
[----:B------:R-:W-:Y:S05]  /*3060*/  BSYNC B0 ;  /* 0x0000000000007941 */ /* 0x000fea0003800000 */
.L_x_2956:
        /* <DEDUP_REMOVED lines=21> */
.L_x_2959:
[----:B------:R-:W-:Y:S05]  /*31c0*/  BSYNC B0 ;  /* 0x0000000000007941 */ /* 0x000fea0003800000 */
.L_x_2958:
        /* <DEDUP_REMOVED lines=21> */
.L_x_2961:
[----:B------:R-:W-:Y:S05]  /*3320*/  BSYNC B0 ;  /* 0x0000000000007941 */ /* 0x000fea0003800000 */
.L_x_2960:
        /* <DEDUP_REMOVED lines=21> */
.L_x_2963:
[----:B------:R-:W-:Y:S05]  /*3480*/  BSYNC B0 ;  /* 0x0000000000007941 */ /* 0x000fea0003800000 */
.L_x_2962:
        /* <DEDUP_REMOVED lines=66> */
.L_x_2970:
[----:B------:R-:W-:Y:S05]  /*38b0*/  BSYNC B0 ;  /* 0x0000000000007941 */ /* 0x000fea0003800000 */
.L_x_2969:
        /* <DEDUP_REMOVED lines=51> */
.L_x_2972:
[----:B------:R-:W-:Y:S05]  /*3bf0*/  BSYNC B0 ;  /* 0x0000000000007941 */ /* 0x000fea0003800000 */
.L_x_2971:
        /* <DEDUP_REMOVED lines=51> */
.L_x_2974:
[----:B------:R-:W-:Y:S05]  /*3f30*/  BSYNC B0 ;  /* 0x0000000000007941 */ /* 0x000fea0003800000 */
.L_x_2973:
        /* <DEDUP_REMOVED lines=50> */
.L_x_2968:
[----:B------:R-:W-:Y:S05]  /*4260*/  BSYNC B1 ;  /* 0x0000000000017941 */ /* 0x000fea0003800000 */
.L_x_2967:
        /* <DEDUP_REMOVED lines=63> */
.L_x_2978:
[----:B------:R-:W-:Y:S05]  /*4660*/  BSYNC B0 ;  /* 0x0000000000007941 */ /* 0x000fea0003800000 */
.L_x_2977:
        /* <DEDUP_REMOVED lines=53> */
.L_x_2980:
[----:B------:R-:W-:Y:S05]  /*49c0*/  BSYNC B0 ;  /* 0x0000000000007941 */ /* 0x000fea0003800000 */
.L_x_2979:
        /* <DEDUP_REMOVED lines=53> */
.L_x_2982:
[----:B------:R-:W-:Y:S05]  /*4d20*/  BSYNC B0 ;  /* 0x0000000000007941 */ /* 0x000fea0003800000 */
.L_x_2981:
        /* <DEDUP_REMOVED lines=52> */
.L_x_2976:
[----:B------:R-:W-:Y:S05]  /*5070*/  BSYNC B1 ;  /* 0x0000000000017941 */ /* 0x000fea0003800000 */
.L_x_2975:
        /* <DEDUP_REMOVED lines=63> */
.L_x_2986:
[----:B------:R-:W-:Y:S05]  /*5470*/  BSYNC B0 ;  /* 0x0000000000007941 */ /* 0x000fea0003800000 */
.L_x_2985:
        /* <DEDUP_REMOVED lines=53> */
.L_x_2988:
[----:B------:R-:W-:Y:S05]  /*57d0*/  BSYNC B0 ;  /* 0x0000000000007941 */ /* 0x000fea0003800000 */
.L_x_2987:
        /* <DEDUP_REMOVED lines=53> */
.L_x_2990:
[----:B------:R-:W-:Y:S05]  /*5b30*/  BSYNC B0 ;  /* 0x0000000000007941 */ /* 0x000fea0003800000 */
.L_x_2989:
        /* <DEDUP_REMOVED lines=52> */
.L_x_2984:
[----:B------:R-:W-:Y:S05]  /*5e80*/  BSYNC B1 ;  /* 0x0000000000017941 */ /* 0x000fea0003800000 */
.L_x_2983:
        /* <DEDUP_REMOVED lines=67> */
.L_x_2994:
[----:B------:R-:W-:Y:S05]  /*62c0*/  BSYNC B0 ;  /* 0x0000000000007941 */ /* 0x000fea0003800000 */
.L_x_2993:
        /* <DEDUP_REMOVED lines=53> */
.L_x_2996:
[----:B------:R-:W-:Y:S05]  /*6620*/  BSYNC B0 ;  /* 0x0000000000007941 */ /* 0x000fea0003800000 */
.L_x_2995:
        /* <DEDUP_REMOVED lines=53> */
.L_x_2998:
[----:B------:R-:W-:Y:S05]  /*6980*/  BSYNC B0 ;  /* 0x0000000000007941 */ /* 0x000fea0003800000 */
.L_x_2997:
        /* <DEDUP_REMOVED lines=52> */
.L_x_2992:
[----:B------:R-:W-:Y:S05]  /*6cd0*/  BSYNC B1 ;  /* 0x0000000000017941 */ /* 0x000fea0003800000 */
.L_x_2991:
[----:B------:R-:W2:Y:S02]  /*6ce0*/  LD.E R0, [R10.64+0xd0] ;  /* 0x0000d0060a007980 */ /* 0x000ea4000c101900 */
[----:B--2---:R-:W-:Y:S05]  /*6cf0*/  IMAD.U32 R0, R0, -0x20, RZ ;  /* 0xffffffe000007824 */ /* 0x004fea00078e00ff */
[C---:B------:R-:W-:Y:S02]  /*6d00*/  LEA R20, P1, R0.reuse, R20, 0x1 ;  /* 0x0000001400147211 */ /* 0x040fe400078208ff */
[C---:B------:R-:W-:Y:S02]  /*6d10*/  LEA R42, P0, R0.reuse, R42, 0x1 ;  /* 0x0000002a002a7211 */ /* 0x040fe400078008ff */
[C---:B------:R-:W-:Y:S02]  /*6d20*/  LEA.HI.X.SX32 R21, R0.reuse, R21, 0x1, P1 ;  /* 0x0000001500157211 */ /* 0x040fe400008f0eff */
[----:B------:R-:W-:Y:S01]  /*6d30*/  LEA.HI.X.SX32 R43, R0, R43, 0x1, P0 ;  /* 0x0000002b002b7211 */ /* 0x000fe200000f0eff */
[----:B------:R-:W-:-:S05]  /*6d40*/  BRA `(.L_x_2999) ;  /* 0x00006a3000007947 */ /* 0x000fca0003800000 */
.L_x_2966:
        /* <DEDUP_REMOVED lines=94> */
.L_x_3005:
[----:B------:R-:W-:Y:S05]  /*7330*/  BSYNC B0 ;  /* 0x0000000000007941 */ /* 0x000fea0003800000 */
.L_x_3004:
[----:B-----5:R2:W-:Y:S02]  /*7340*/  ST.E.128 [R126.64], R24 ;  /* 0x000000187e007985 */ /* 0x0205e4000c101d06 */
.L_x_3003:
[----:B------:R-:W-:Y:S05]  /*7350*/  BSYNC B1 ;  /* 0x0000000000017941 */ /* 0x000fea0003800000 */
.L_x_3002:
        /* <DEDUP_REMOVED lines=92> */
.L_x_3009:
[----:B------:R-:W-:Y:S05]  /*7920*/  BSYNC B0 ;  /* 0x0000000000007941 */ /* 0x000fea0003800000 */
.L_x_3008:
[----:B-----5:R2:W-:Y:S02]  /*7930*/  ST.E.128 [R126.64+0x80], R24 ;  /* 0x000080187e007985 */ /* 0x0205e4000c101d06 */
.L_x_3007:
[----:B------:R-:W-:Y:S05]  /*7940*/  BSYNC B1 ;  /* 0x0000000000017941 */ /* 0x000fea0003800000 */
.L_x_3006:
        /* <DEDUP_REMOVED lines=92> */
.L_x_3013:
[----:B------:R-:W-:Y:S05]  /*7f10*/  BSYNC B0 ;  /* 0x0000000000007941 */ /* 0x000fea0003800000 */
.L_x_3012:
[----:B-----5:R2:W-:Y:S02]  /*7f20*/  ST.E.128 [R126.64+0x100], R24 ;  /* 0x000100187e007985 */ /* 0x0205e4000c101d06 */
.L_x_3011:
[----:B------:R-:W-:Y:S05]  /*7f30*/  BSYNC B1 ;  /* 0x0000000000017941 */ /* 0x000fea0003800000 */
.L_x_3010:
        /* <DEDUP_REMOVED lines=91> */
.L_x_3015:
[----:B------:R-:W-:Y:S05]  /*84f0*/  BSYNC B0 ;  /* 0x0000000000007941 */ /* 0x000fea0003800000 */
.L_x_3014:
[----:B-----5:R2:W-:Y:S02]  /*8500*/  ST.E.128 [R126.64+0x180], R24 ;  /* 0x000180187e007985 */ /* 0x0205e4000c101d06 */
.L_x_3001:
[----:B------:R-:W-:Y:S05]  /*8510*/  BSYNC B2 ;  /* 0x0000000000027941 */ /* 0x000fea0003800000 */
.L_x_3000:
        /* <DEDUP_REMOVED lines=97> */
.L_x_3021:
[----:B------:R-:W-:Y:S05]  /*8b30*/  BSYNC B0 ;  /* 0x0000000000007941 */ /* 0x000fea0003800000 */
.L_x_3020:
[C---:B------:R-:W-:Y:S04]  /*8b40*/  LEA R2, P0, R233.reuse, R126, 0x1 ;  /* 0x0000007ee9027211 */ /* 0x040fe800078008ff */
[----:B------:R-:W-:Y:S05]  /*8b50*/  LEA.HI.X R3, R233, R127, R234, 0x1, P0 ;  /* 0x0000007fe9037211 */ /* 0x000fea00000f0cea */
[----:B-----5:R2:W-:Y:S04]  /*8b60*/  ST.E.128 [R2.64], R24 ;  /* 0x0000001802007985 */ /* 0x0205e8000c101d06 */
.L_x_3019:
[----:B------:R-:W-:Y:S05]  /*8b70*/  BSYNC B1 ;  /* 0x0000000000017941 */ /* 0x000fea0003800000 */
.L_x_3018:
        /* <DEDUP_REMOVED lines=92> */
.L_x_3025:
[----:B------:R-:W-:Y:S05]  /*9140*/  BSYNC B0 ;  /* 0x0000000000007941 */ /* 0x000fea0003800000 */
.L_x_3024:
[C---:B------:R-:W-:Y:S04]  /*9150*/  LEA R2, P0, R87.reuse, R126, 0x1 ;  /* 0x0000007e57027211 */ /* 0x040fe800078008ff */
[----:B------:R-:W-:Y:S05]  /*9160*/  LEA.HI.X R3, R87, R127, R86, 0x1, P0 ;  /* 0x0000007f57037211 */ /* 0x000fea00000f0c56 */
[----:B-----5:R2:W-:Y:S04]  /*9170*/  ST.E.128 [R2.64], R24 ;  /* 0x0000001802007985 */ /* 0x0205e8000c101d06 */
.L_x_3023:
[----:B------:R-:W-:Y:S05]  /*9180*/  BSYNC B1 ;  /* 0x0000000000017941 */ /* 0x000fea0003800000 */
.L_x_3022:
        /* <DEDUP_REMOVED lines=92> */
.L_x_3029:
[----:B------:R-:W-:Y:S05]  /*9750*/  BSYNC B0 ;  /* 0x0000000000007941 */ /* 0x000fea0003800000 */
.L_x_3028:
[C---:B------:R-:W-:Y:S04]  /*9760*/  LEA R2, P0, R83.reuse, R126, 0x1 ;  /* 0x0000007e53027211 */ /* 0x040fe800078008ff */
[----:B------:R-:W-:Y:S05]  /*9770*/  LEA.HI.X R3, R83, R127, R82, 0x1, P0 ;  /* 0x0000007f53037211 */ /* 0x000fea00000f0c52 */
[----:B-----5:R2:W-:Y:S04]  /*9780*/  ST.E.128 [R2.64], R24 ;  /* 0x0000001802007985 */ /* 0x0205e8000c101d06 */
.L_x_3027:
[----:B------:R-:W-:Y:S05]  /*9790*/  BSYNC B1 ;  /* 0x0000000000017941 */ /* 0x000fea0003800000 */
.L_x_3026:
        /* <DEDUP_REMOVED lines=91> */
.L_x_3031:
[----:B------:R-:W-:Y:S05]  /*9d50*/  BSYNC B0 ;  /* 0x0000000000007941 */ /* 0x000fea0003800000 */
.L_x_3030:
[C---:B------:R-:W-:Y:S04]  /*9d60*/  LEA R2, P0, R77.reuse, R126, 0x1 ;  /* 0x0000007e4d027211 */ /* 0x040fe800078008ff */
[----:B------:R-:W-:Y:S05]  /*9d70*/  LEA.HI.X R3, R77, R127, R76, 0x1, P0 ;  /* 0x0000007f4d037211 */ /* 0x000fea00000f0c4c */
[----:B-----5:R2:W-:Y:S04]  /*9d80*/  ST.E.128 [R2.64], R24 ;  /* 0x0000001802007985 */ /* 0x0205e8000c101d06 */
.L_x_3017:
[----:B------:R-:W-:Y:S05]  /*9d90*/  BSYNC B2 ;  /* 0x0000000000027941 */ /* 0x000fea0003800000 */
.L_x_3016:
        /* <DEDUP_REMOVED lines=97> */
.L_x_3037:
[----:B------:R-:W-:Y:S05]  /*a3b0*/  BSYNC B0 ;  /* 0x0000000000007941 */ /* 0x000fea0003800000 */
.L_x_3036:
[C---:B------:R-:W-:Y:S04]  /*a3c0*/  LEA R2, P0, R88.reuse, R126, 0x1 ;  /* 0x0000007e58027211 */ /* 0x040fe800078008ff */
[----:B------:R-:W-:Y:S05]  /*a3d0*/  LEA.HI.X R3, R88, R127, R89, 0x1, P0 ;  /* 0x0000007f58037211 */ /* 0x000fea00000f0c59 */
[----:B-----5:R2:W-:Y:S04]  /*a3e0*/  ST.E.128 [R2.64], R24 ;  /* 0x0000001802007985 */ /* 0x0205e8000c101d06 */
.L_x_3035:
[----:B------:R-:W-:Y:S05]  /*a3f0*/  BSYNC B1 ;  /* 0x0000000000017941 */ /* 0x000fea0003800000 */
.L_x_3034:
        /* <DEDUP_REMOVED lines=92> */
.L_x_3041:
[----:B------:R-:W-:Y:S05]  /*a9c0*/  BSYNC B0 ;  /* 0x0000000000007941 */ /* 0x000fea0003800000 */
.L_x_3040:
[C---:B------:R-:W-:Y:S04]  /*a9d0*/  LEA R2, P0, R85.reuse, R126, 0x1 ;  /* 0x0000007e55027211 */ /* 0x040fe800078008ff */
[----:B------:R-:W-:Y:S05]  /*a9e0*/  LEA.HI.X R3, R85, R127, R84, 0x1, P0 ;  /* 0x0000007f55037211 */ /* 0x000fea00000f0c54 */
[----:B-----5:R2:W-:Y:S04]  /*a9f0*/  ST.E.128 [R2.64], R24 ;  /* 0x0000001802007985 */ /* 0x0205e8000c101d06 */
.L_x_3039:
[----:B------:R-:W-:Y:S05]  /*aa00*/  BSYNC B1 ;  /* 0x0000000000017941 */ /* 0x000fea0003800000 */
.L_x_3038:
        /* <DEDUP_REMOVED lines=92> */
.L_x_3045:
[----:B------:R-:W-:Y:S05]  /*afd0*/  BSYNC B0 ;  /* 0x0000000000007941 */ /* 0x000fea0003800000 */
.L_x_3044:
[C---:B------:R-:W-:Y:S04]  /*afe0*/  LEA R2, P0, R81.reuse, R126, 0x1 ;  /* 0x0000007e51027211 */ /* 0x040fe800078008ff */
[----:B------:R-:W-:Y:S05]  /*aff0*/  LEA.HI.X R3, R81, R127, R80, 0x1, P0 ;  /* 0x0000007f51037211 */ /* 0x000fea00000f0c50 */
[----:B-----5:R2:W-:Y:S04]  /*b000*/  ST.E.128 [R2.64], R24 ;  /* 0x0000001802007985 */ /* 0x0205e8000c101d06 */
.L_x_3043:
[----:B------:R-:W-:Y:S05]  /*b010*/  BSYNC B1 ;  /* 0x0000000000017941 */ /* 0x000fea0003800000 */
.L_x_3042:
        /* <DEDUP_REMOVED lines=91> */
.L_x_3047:
[----:B------:R-:W-:Y:S05]  /*b5d0*/  BSYNC B0 ;  /* 0x0000000000007941 */ /* 0x000fea0003800000 */
.L_x_3046:
[C---:B------:R-:W-:Y:S04]  /*b5e0*/  LEA R2, P0, R75.reuse, R126, 0x1 ;  /* 0x0000007e4b027211 */ /* 0x040fe800078008ff */
[----:B------:R-:W-:Y:S05]  /*b5f0*/  LEA.HI.X R3, R75, R127, R74, 0x1, P0 ;  /* 0x0000007f4b037211 */ /* 0x000fea00000f0c4a */
[----:B-----5:R2:W-:Y:S04]  /*b600*/  ST.E.128 [R2.64], R24 ;  /* 0x0000001802007985 */ /* 0x0205e8000c101d06 */
.L_x_3033:
[----:B------:R-:W-:Y:S05]  /*b610*/  BSYNC B2 ;  /* 0x0000000000027941 */ /* 0x000fea0003800000 */
.L_x_3032:
        /* <DEDUP_REMOVED lines=100> */
.L_x_3053:
[----:B------:R-:W-:Y:S05]  /*bc60*/  BSYNC B0 ;  /* 0x0000000000007941 */ /* 0x000fea0003800000 */
.L_x_3052:
[----:B------:R-:W-:Y:S02]  /*bc70*/  IMAD R0, R51, 0x60, RZ ;  /* 0x0000006033007824 */ /* 0x000fe400078e02ff */
[----:B------:R-:W-:Y:S05]  /*bc80*/  IMAD.WIDE.U32 R2, R50, 0x60, R126 ;  /* 0x0000006032027825 */ /* 0x000fea00078e007e */
[----:B------:R-:W-:Y:S05]  /*bc90*/  IADD3 R3, R3, R0, RZ ;  /* 0x0000000003037210 */ /* 0x000fea0007ffe0ff */
[----:B-----5:R2:W-:Y:S02]  /*bca0*/  ST.E.128 [R2.64], R24 ;  /* 0x0000001802007985 */ /* 0x0205e4000c101d06 */
.L_x_3051:
[----:B------:R-:W-:Y:S05]  /*bcb0*/  BSYNC B1 ;  /* 0x0000000000017941 */ /* 0x000fea0003800000 */
.L_x_3050:
        /* <DEDUP_REMOVED lines=92> */
.L_x_3057:
[----:B------:R-:W-:Y:S05]  /*c280*/  BSYNC B0 ;  /* 0x0000000000007941 */ /* 0x000fea0003800000 */
.L_x_3056:
[C---:B------:R-:W-:Y:S04]  /*c290*/  LEA R2, P0, R79.reuse, R126, 0x1 ;  /* 0x0000007e4f027211 */ /* 0x040fe800078008ff */
[----:B------:R-:W-:Y:S05]  /*c2a0*/  LEA.HI.X R3, R79, R127, R78, 0x1, P0 ;  /* 0x0000007f4f037211 */ /* 0x000fea00000f0c4e */
[----:B-----5:R2:W-:Y:S04]  /*c2b0*/  ST.E.128 [R2.64], R24 ;  /* 0x0000001802007985 */ /* 0x0205e8000c101d06 */
.L_x_3055:
[----:B------:R-:W-:Y:S05]  /*c2c0*/  BSYNC B1 ;  /* 0x0000000000017941 */ /* 0x000fea0003800000 */
.L_x_3054:
        /* <DEDUP_REMOVED lines=92> */
.L_x_3061:
[----:B------:R-:W-:Y:S05]  /*c890*/  BSYNC B0 ;  /* 0x0000000000007941 */ /* 0x000fea0003800000 */
.L_x_3060:
[C---:B------:R-:W-:Y:S04]  /*c8a0*/  LEA R2, P0, R73.reuse, R126, 0x1 ;  /* 0x0000007e49027211 */ /* 0x040fe800078008ff */
[----:B------:R-:W-:Y:S05]  /*c8b0*/  LEA.HI.X R3, R73, R127, R72, 0x1, P0 ;  /* 0x0000007f49037211 */ /* 0x000fea00000f0c48 */
[----:B-----5:R2:W-:Y:S04]  /*c8c0*/  ST.E.128 [R2.64], R24 ;  /* 0x0000001802007985 */ /* 0x0205e8000c101d06 */
.L_x_3059:
[----:B------:R-:W-:Y:S05]  /*c8d0*/  BSYNC B1 ;  /* 0x0000000000017941 */ /* 0x000fea0003800000 */
.L_x_3058:
        /* <DEDUP_REMOVED lines=15> */
[C---:B------:R-:W-:Y:S01]  /*c9d0*/  SHF.L.U32 R33, R26.reuse, 0x10, RZ ;  /* 0x000000101a217819 */ /* 0x040fe200000006ff */
[----:B------:R-:W-:Y:S01]  /*c9e0*/  IMAD.U32 R31, R25, 0x10000, RZ ;  /* 0x00010000191f7824 */ /* 0x000fe200078e00ff */
        /* <DEDUP_REMOVED lines=74> */
.L_x_3063:
[----:B------:R-:W-:Y:S05]  /*ce90*/  BSYNC B0 ;  /* 0x0000000000007941 */ /* 0x000fea0003800000 */
.L_x_3062:
[C---:B------:R-:W-:Y:S04]  /*cea0*/  LEA R2, P0, R71.reuse, R126, 0x1 ;  /* 0x0000007e47027211 */ /* 0x040fe800078008ff */
[----:B------:R-:W-:Y:S05]  /*ceb0*/  LEA.HI.X R3, R71, R127, R70, 0x1, P0 ;  /* 0x0000007f47037211 */ /* 0x000fea00000f0c46 */
[----:B-----5:R2:W-:Y:S04]  /*cec0*/  ST.E.128 [R2.64], R24 ;  /* 0x0000001802007985 */ /* 0x0205e8000c101d06 */
.L_x_3049:
[----:B------:R-:W-:Y:S05]  /*ced0*/  BSYNC B2 ;  /* 0x0000000000027941 */ /* 0x000fea0003800000 */
.L_x_3048:
        /* <DEDUP_REMOVED lines=11> */
.L_x_2965:
[----:B------:R-:W-:Y:S01]  /*cf90*/  BSSY B0, `(.L_x_3064) ;  /* 0x0000016000007945 */ /* 0x000fe20003800000 */
[----:B------:R-:W-:-:S05]  /*cfa0*/  @!P2 BRA `(.L_x_3065) ;  /* 0x000001400000a947 */ /* 0x000fca0003800000 */
[----:B------:R-:W-:Y:S02]  /*cfb0*/  ISETP.NE.AND P1, PT, R156, RZ, PT ;  /* 0x000000ff9c00720c */ /* 0x000fe40003f25270 */
[----:B------:R-:W-:Y:S11]  /*cfc0*/  ISETP.NE.AND P0, PT, R155, RZ, PT ;  /* 0x000000ff9b00720c */ /* 0x000ff60003f05270 */
[--C-:B------:R-:W-:Y:S02]  /*cfd0*/  @P1 IMAD.MOV.U32 R2, RZ, RZ, R121.reuse ;  /* 0x000000ffff021224 */ /* 0x100fe400078e0079 */
[--C-:B------:R-:W-:Y:S05]  /*cfe0*/  @P1 IMAD.MOV.U32 R3, RZ, RZ, R120.reuse ;  /* 0x000000ffff031224 */ /* 0x100fea00078e0078 */
[----:B-1----:R1:W2:Y:S02]  /*cff0*/  @P1 LD.E.128 R4, [R2.64] ;  /* 0x0000000602041980 */ /* 0x0022a4000c101d00 */
        /* <DEDUP_REMOVED lines=15> */
.L_x_3065:
[----:B------:R-:W-:Y:S05]  /*d0f0*/  BSYNC B0 ;  /* 0x0000000000007941 */ /* 0x000fea0003800000 */
.L_x_3064:
[C---:B------:R-:W-:Y:S01]  /*d100*/  ISETP.GE.AND P0, PT, R66.reuse, R188, PT ;  /* 0x000000bc4200720c */ /* 0x040fe20003f06270 */
[----:B------:R-:W-:Y:S03]  /*d110*/  BSSY B0, `(.L_x_3066) ;  /* 0x0000020000007945 */ /* 0x000fe60003800000 */
[----:B------:R-:W-:Y:S11]  /*d120*/  ISETP.GE.AND P0, PT, R66, R167, !P0 ;  /* 0x000000a74200720c */ /* 0x000ff60004706270 */
[----:B------:R-:W-:Y:S02]  /*d130*/  @!UPT UIADD3 URZ, URZ, URZ, URZ ;  /* 0x0000003f3f3ff290 */ /* 0x000fe4000fffe03f */
[----:B------:R-:W-:-:S05]  /*d140*/  @!P0 BRA `(.L_x_3067) ;  /* 0x000001c000008947 */ /* 0x000fca0003800000 */
[----:B------:R-:W-:Y:S02]  /*d150*/  ISETP.NE.AND P3, PT, R156, RZ, PT ;  /* 0x000000ff9c00720c */ /* 0x000fe40003f65270 */
[----:B------:R-:W-:Y:S11]  /*d160*/  ISETP.NE.AND P2, PT, R155, RZ, PT ;  /* 0x000000ff9b00720c */ /* 0x000ff60003f45270 */
[C---:B-1----:R-:W-:Y:S02]  /*d170*/  @P3 LEA R4, P0, R92.reuse, R121, 0x1 ;  /* 0x000000795c043211 */ /* 0x042fe400078008ff */
[C---:B------:R-:W-:Y:S02]  /*d180*/  @P3 LEA R22, P1, R233.reuse, R126, 0x1 ;  /* 0x0000007ee9163211 */ /* 0x040fe400078208ff */
        /* <DEDUP_REMOVED lines=24> */
.L_x_3067:
[----:B------:R-:W-:Y:S05]  /*d310*/  BSYNC B0 ;  /* 0x0000000000007941 */ /* 0x000fea0003800000 */
.L_x_3066:
        /* <DEDUP_REMOVED lines=33> */
.L_x_3069:
[----:B------:R-:W-:Y:S05]  /*d530*/  BSYNC B0 ;  /* 0x0000000000007941 */ /* 0x000fea0003800000 */
.L_x_3068:
        /* <DEDUP_REMOVED lines=36> */
.L_x_2999:
[----:B------:R-:W-:Y:S05]  /*d780*/  BSYNC B3 ;  /* 0x0000000000037941 */ /* 0x000fea0003800000 */
.L_x_2964:
        /* <DEDUP_REMOVED lines=91> */
.L_x_3071:
        /* <DEDUP_REMOVED lines=10> */
.L_x_3072:
[----:B------:R-:W-:Y:S05]  /*dde0*/  BSYNC B0 ;  /* 0x0000000000007941 */ /* 0x000fea0003800000 */
.L_x_3070:
[----:B------:R-:W-:Y:S04]  /*ddf0*/  IADD3 R14, R14, -0x1, RZ ;  /* 0xffffffff0e0e7810 */ /* 0x000fe80007ffe0ff */
[----:B------:R-:W-:Y:S11]  /*de00*/  ISETP.GT.AND P0, PT, R14, R90, PT ;  /* 0x0000005a0e00720c */ /* 0x000ff60003f04270 */
[----:B------:R-:W-:Y:S02]  /*de10*/  @!UPT UIADD3 URZ, URZ, URZ, URZ ;  /* 0x0000003f3f3ff290 */ /* 0x000fe4000fffe03f */
[----:B------:R-:W-:-:S05]  /*de20*/  @P0 BRA `(.L_x_3073) ;  /* 0xffff504000000947 */ /* 0x000fca000383ffff */
.L_x_2955:
        /* <DEDUP_REMOVED lines=73> */
[C---:B------:R-:W-:Y:S02]  /*e2c0*/  SHF.L.U32 R22, R25.reuse, 0x10, RZ ;  /* 0x0000001019167819 */ /* 0x040fe400000006ff */
[----:B------:R-:W-:-:S02]  /*e2d0*/  LOP3.LUT R14, R25, 0xffff0000, RZ, 0xc0, !PT ;  /* 0xffff0000190e7812 */ /* 0x000fc400078ec0ff */
[C---:B------:R-:W-:Y:S02]  /*e2e0*/  SHF.L.U32 R23, R24.reuse, 0x10, RZ ;  /* 0x0000001018177819 */ /* 0x040fe400000006ff */
[----:B------:R-:W-:Y:S02]  /*e2f0*/  LOP3.LUT R35, R24, 0xffff0000, RZ, 0xc0, !PT ;  /* 0xffff000018237812 */ /* 0x000fe400078ec0ff */
[C---:B------:R-:W-:Y:S02]  /*e300*/  SHF.L.U32 R34, R26.reuse, 0x10, RZ ;  /* 0x000000101a227819 */ /* 0x040fe400000006ff */
[----:B------:R-:W-:Y:S02]  /*e310*/  LOP3.LUT R38, R26, 0xffff0000, RZ, 0xc0, !PT ;  /* 0xffff00001a267812 */ /* 0x000fe400078ec0ff */
        /* <DEDUP_REMOVED lines=32> */
.L_x_3082:
[----:B------:R-:W-:Y:S05]  /*e520*/  BSYNC B0 ;  /* 0x0000000000007941 */ /* 0x000fea0003800000 */
.L_x_3081:
[----:B-----5:R3:W-:Y:S02]  /*e530*/  STS.128 [R243], R24 ;  /* 0x00000018f3007388 */ /* 0x0207e40000000c00 */
.L_x_3080:
[----:B------:R-:W-:Y:S05]  /*e540*/  BSYNC B1 ;  /* 0x0000000000017941 */ /* 0x000fea0003800000 */
.L_x_3079:
        /* <DEDUP_REMOVED lines=50> */
.L_x_3086:
[----:B------:R-:W-:Y:S05]  /*e870*/  BSYNC B0 ;  /* 0x0000000000007941 */ /* 0x000fea0003800000 */
.L_x_3085:
[----:B-----5:R1:W-:Y:S02]  /*e880*/  STS.128 [R243+0x2000], R24 ;  /* 0x00200018f3007388 */ /* 0x0203e40000000c00 */
.L_x_3084:
[----:B------:R-:W-:Y:S05]  /*e890*/  BSYNC B1 ;  /* 0x0000000000017941 */ /* 0x000fea0003800000 */
.L_x_3083:
        /* <DEDUP_REMOVED lines=50> */
.L_x_3090:
[----:B------:R-:W-:Y:S05]  /*ebc0*/  BSYNC B0 ;  /* 0x0000000000007941 */ /* 0x000fea0003800000 */
.L_x_3089:
[----:B-----5:R3:W-:Y:S02]  /*ebd0*/  STS.128 [R243+0x4000], R24 ;  /* 0x00400018f3007388 */ /* 0x0207e40000000c00 */
.L_x_3088:
[----:B------:R-:W-:Y:S05]  /*ebe0*/  BSYNC B1 ;  /* 0x0000000000017941 */ /* 0x000fea0003800000 */
.L_x_3087:
        /* <DEDUP_REMOVED lines=49> */
.L_x_3092:
[----:B------:R-:W-:Y:S05]  /*ef00*/  BSYNC B0 ;  /* 0x0000000000007941 */ /* 0x000fea0003800000 */
.L_x_3091:
[----:B-----5:R3:W-:Y:S02]  /*ef10*/  STS.128 [R243+0x6000], R24 ;  /* 0x00600018f3007388 */ /* 0x0207e40000000c00 */
.L_x_3078:
[----:B------:R-:W-:Y:S05]  /*ef20*/  BSYNC B2 ;  /* 0x0000000000027941 */ /* 0x000fea0003800000 */
.L_x_3077:
        /* <DEDUP_REMOVED lines=63> */
.L_x_3098:
[----:B------:R-:W-:Y:S05]  /*f320*/  BSYNC B0 ;  /* 0x0000000000007941 */ /* 0x000fea0003800000 */
.L_x_3097:
[----:B-----5:R3:W-:Y:S02]  /*f330*/  STS.128 [R243+0x800], R24 ;  /* 0x00080018f3007388 */ /* 0x0207e40000000c00 */
.L_x_3096:
[----:B------:R-:W-:Y:S05]  /*f340*/  BSYNC B1 ;  /* 0x0000000000017941 */ /* 0x000fea0003800000 */
.L_x_3095:
        /* <DEDUP_REMOVED lines=50> */
.L_x_3102:
[----:B------:R-:W-:Y:S05]  /*f670*/  BSYNC B0 ;  /* 0x0000000000007941 */ /* 0x000fea0003800000 */
.L_x_3101:
[----:B-----5:R3:W-:Y:S02]  /*f680*/  STS.128 [R243+0x2800], R24 ;  /* 0x00280018f3007388 */ /* 0x0207e40000000c00 */
.L_x_3100:
[----:B------:R-:W-:Y:S05]  /*f690*/  BSYNC B1 ;  /* 0x0000000000017941 */ /* 0x000fea0003800000 */
.L_x_3099:
        /* <DEDUP_REMOVED lines=50> */
.L_x_3106:
[----:B------:R-:W-:Y:S05]  /*f9c0*/  BSYNC B0 ;  /* 0x0000000000007941 */ /* 0x000fea0003800000 */
.L_x_3105:
[----:B-----5:R3:W-:Y:S02]  /*f9d0*/  STS.128 [R243+0x4800], R24 ;  /* 0x00480018f3007388 */ /* 0x0207e40000000c00 */
.L_x_3104:
[----:B------:R-:W-:Y:S05]  /*f9e0*/  BSYNC B1 ;  /* 0x0000000000017941 */ /* 0x000fea0003800000 */
.L_x_3103:
        /* <DEDUP_REMOVED lines=49> */
.L_x_3108:
[----:B------:R-:W-:Y:S05]  /*fd00*/  BSYNC B0 ;  /* 0x0000000000007941 */ /* 0x000fea0003800000 */
.L_x_3107:
[----:B-----5:R3:W-:Y:S02]  /*fd10*/  STS.128 [R243+0x6800], R24 ;  /* 0x00680018f3007388 */ /* 0x0207e40000000c00 */
.L_x_3094:
[----:B------:R-:W-:Y:S05]  /*fd20*/  BSYNC B2 ;  /* 0x0000000000027941 */ /* 0x000fea0003800000 */
.L_x_3093:
        /* <DEDUP_REMOVED lines=50> */
[----:B------:R-:W-:Y:S01]  /*10050*/  FMUL.FTZ R61, R61, R5 ;  /* 0x000000053d3d7220 */ /* 0x000fe20000410000 */
        /* <DEDUP_REMOVED lines=13> */
.L_x_3114:
[----:B------:R-:W-:Y:S05]  /*10130*/  BSYNC B0 ;  /* 0x0000000000007941 */ /* 0x000fea0003800000 */
.L_x_3113:
[----:B-----5:R3:W-:Y:S02]  /*10140*/  STS.128 [R243+0x1000], R24 ;  /* 0x00100018f3007388 */ /* 0x0207e40000000c00 */
.L_x_3112:
[----:B------:R-:W-:Y:S05]  /*10150*/  BSYNC B1 ;  /* 0x0000000000017941 */ /* 0x000fea0003800000 */
.L_x_3111:
        /* <DEDUP_REMOVED lines=50> */
.L_x_3118:
[----:B------:R-:W-:Y:S05]  /*10480*/  BSYNC B0 ;  /* 0x0000000000007941 */ /* 0x000fea0003800000 */
.L_x_3117:
[----:B-----5:R3:W-:Y:S02]  /*10490*/  STS.128 [R243+0x3000], R24 ;  /* 0x00300018f3007388 */ /* 0x0207e40000000c00 */
.L_x_3116:
[----:B------:R-:W-:Y:S05]  /*104a0*/  BSYNC B1 ;  /* 0x0000000000017941 */ /* 0x000fea0003800000 */
.L_x_3115:
        /* <DEDUP_REMOVED lines=50> */
.L_x_3122:
[----:B------:R-:W-:Y:S05]  /*107d0*/  BSYNC B0 ;  /* 0x0000000000007941 */ /* 0x000fea0003800000 */
.L_x_3121:
[----:B-----5:R3:W-:Y:S02]  /*107e0*/  STS.128 [R243+0x5000], R24 ;  /* 0x00500018f3007388 */ /* 0x0207e40000000c00 */
.L_x_3120:
[----:B------:R-:W-:Y:S05]  /*107f0*/  BSYNC B1 ;  /* 0x0000000000017941 */ /* 0x000fea0003800000 */
.L_x_3119:
[----:B------:R-:W-:-:S13]  /*10800*/  ISETP.GE.AND P0, PT, R9, R6, PT ;  /* 0x000000060900720c */ /* 0x000fda0003f06270 */
[----:B------:R1:W-:Y:S01]  /*10810*/  @P0 STS.128 [R243+0x7000], RZ ;  /* 0x007000fff3000388 */ /* 0x0003e20000000c00 */
[----:B------:R-:W-:Y:S05]  /*10820*/  @P0 BRA `(.L_x_3110) ;  /* 0x000002e000000947 */ /* 0x000fea0003800000 */
[----:B-1----:R-:W5:Y:S01]  /*10830*/  LD.E.128 R44, [R44.64+0x180] ;  /* 0x000180062c2c7980 */ /* 0x002f62000c101d00 */
[----:B------:R-:W-:Y:S01]  /*10840*/  ISETP.GE.AND P0, PT, R9, R0, PT ;  /* 0x000000000900720c */ /* 0x000fe20003f06270 */
[----:B------:R-:W-:-:S12]  /*10850*/  BSSY B0, `(.L_x_3123) ;  /* 0x000002a000007945 */ /* 0x000fd80003800000 */
[----:B------:R-:W-:Y:S05]  /*10860*/  @P0 BRA `(.L_x_3124) ;  /* 0x0000028000000947 */ /* 0x000fea0003800000 */
[----:B--2---:R1:W2:Y:S04]  /*10870*/  LD.E.64 R2, [R30.64+0xc0] ;  /* 0x0000c0061e027980 */ /* 0x0042a8000c101b00 */
[----:B----4-:R3:W4:Y:S02]  /*10880*/  LD.E.64 R4, [R22.64+0xc0] ;  /* 0x0000c00616047980 */ /* 0x010724000c101b00 */
[----:B---3-5:R-:W-:Y:S02]  /*10890*/  SHF.L.U32 R24, R44, 0x10, RZ ;  /* 0x000000102c187819 */ /* 0x028fe400000006ff */
[----:B------:R-:W-:Y:S02]  /*108a0*/  SHF.L.U32 R32, R46, 0x10, RZ ;  /* 0x000000102e207819 */ /* 0x000fe400000006ff */
[----:B------:R-:W-:-:S02]  /*108b0*/  LOP3.LUT R44, R44, 0xffff0000, RZ, 0xc0, !PT ;  /* 0xffff00002c2c7812 */ /* 0x000fc400078ec0ff */
[----:B------:R-:W-:Y:S02]  /*108c0*/  LOP3.LUT R46, R46, 0xffff0000, RZ, 0xc0, !PT ;  /* 0xffff00002e2e7812 */ /* 0x000fe400078ec0ff */
[C---:B-1----:R-:W-:Y:S01]  /*108d0*/  LOP3.LUT R30, R47.reuse, 0xffff0000, RZ, 0xc0, !PT ;  /* 0xffff00002f1e7812 */ /* 0x042fe200078ec0ff */
[----:B------:R-:W-:Y:S01]  /*108e0*/  IMAD.U32 R31, R47, 0x10000, RZ ;  /* 0x000100002f1f7824 */ /* 0x000fe200078e00ff */
[C---:B------:R-:W-:Y:S02]  /*108f0*/  LOP3.LUT R22, R45.reuse, 0xffff0000, RZ, 0xc0, !PT ;  /* 0xffff00002d167812 */ /* 0x040fe400078ec0ff */
[----:B------:R-:W-:Y:S02]  /*10900*/  SHF.L.U32 R23, R45, 0x10, RZ ;  /* 0x000000102d177819 */ /* 0x000fe400000006ff */
[C---:B--2---:R-:W-:Y:S01]  /*10910*/  LOP3.LUT R27, R2.reuse, 0xffff0000, RZ, 0xc0, !PT ;  /* 0xffff0000021b7812 */ /* 0x044fe200078ec0ff */
[----:B------:R-:W-:Y:S01]  /*10920*/  IMAD.U32 R2, R2, 0x10000, RZ ;  /* 0x0001000002027824 */ /* 0x000fe200078e00ff */
[----:B------:R-:W-:-:S02]  /*10930*/  LOP3.LUT R26, R3, 0xffff0000, RZ, 0xc0, !PT ;  /* 0xffff0000031a7812 */ /* 0x000fc400078ec0ff */
[----:B----4-:R-:W-:Y:S01]  /*10940*/  LOP3.LUT R29, R4, 0xffff0000, RZ, 0xc0, !PT ;  /* 0xffff0000041d7812 */ /* 0x010fe200078ec0ff */
[----:B------:R-:W-:Y:S01]  /*10950*/  FMUL.FTZ R25, R22, R27 ;  /* 0x0000001b16197220 */ /* 0x000fe20000410000 */
[----:B------:R-:W-:Y:S01]  /*10960*/  LOP3.LUT R28, R5, 0xffff0000, RZ, 0xc0, !PT ;  /* 0xffff0000051c7812 */ /* 0x000fe200078ec0ff */
[----:B------:R-:W-:Y:S01]  /*10970*/  FMUL.FTZ R33, R30, R26 ;  /* 0x0000001a1e217220 */ /* 0x000fe20000410000 */
[----:B------:R-:W-:Y:S01]  /*10980*/  SHF.L.U32 R3, R3, 0x10, RZ ;  /* 0x0000001003037819 */ /* 0x000fe200000006ff */
[-C--:B------:R-:W-:Y:S01]  /*10990*/  FMUL.FTZ R22, R22, R29.reuse ;  /* 0x0000001d16167220 */ /* 0x080fe20000410000 */
[----:B------:R-:W-:Y:S01]  /*109a0*/  SHF.L.U32 R4, R4, 0x10, RZ ;  /* 0x0000001004047819 */ /* 0x000fe200000006ff */
[----:B------:R-:W-:Y:S02]  /*109b0*/  FMUL.FTZ R30, R30, R28 ;  /* 0x0000001c1e1e7220 */ /* 0x000fe40000410000 */
[----:B------:R-:W-:Y:S02]  /*109c0*/  IMAD.U32 R5, R5, 0x10000, RZ ;  /* 0x0001000005057824 */ /* 0x000fe400078e00ff */
[----:B------:R-:W-:-:S02]  /*109d0*/  FFMA.FTZ R25, R23, R29, -R25 ;  /* 0x0000001d17197223 */ /* 0x000fc40000010819 */
[----:B------:R-:W-:Y:S02]  /*109e0*/  FFMA.FTZ R22, R23, R27, R22 ;  /* 0x0000001b17167223 */ /* 0x000fe40000010016 */
[C---:B------:R-:W-:Y:S02]  /*109f0*/  FFMA.FTZ R30, R31.reuse, R26, R30 ;  /* 0x0000001a1f1e7223 */ /* 0x040fe4000001001e */
[----:B------:R-:W-:Y:S01]  /*10a00*/  FMUL.FTZ R23, R44, R2 ;  /* 0x000000022c177220 */ /* 0x000fe20000410000 */
[----:B------:R-:W-:Y:S01]  /*10a10*/  F2FP.BF16.PACK_AB R22, R22, R25 ;  /* 0x000000191616723e */ /* 0x000fe200000010ff */
[----:B------:R-:W-:Y:S02]  /*10a20*/  FMUL.FTZ R26, R46, R3 ;  /* 0x000000032e1a7220 */ /* 0x000fe40000410000 */
[----:B------:R-:W-:Y:S01]  /*10a30*/  FFMA.FTZ R33, R31, R28, -R33 ;  /* 0x0000001c1f217223 */ /* 0x000fe20000010821 */
[----:B------:R-:W-:Y:S01]  /*10a40*/  MOV R45, R22 ;  /* 0x00000016002d7202 */ /* 0x000fe20000000f00 */
[----:B------:R-:W-:-:S02]  /*10a50*/  FMUL.FTZ R44, R44, R4 ;  /* 0x000000042c2c7220 */ /* 0x000fc40000410000 */
[----:B------:R-:W-:Y:S01]  /*10a60*/  FMUL.FTZ R46, R46, R5 ;  /* 0x000000052e2e7220 */ /* 0x000fe20000410000 */
[----:B------:R-:W-:Y:S01]  /*10a70*/  F2FP.BF16.PACK_AB R30, R30, R33 ;  /* 0x000000211e1e723e */ /* 0x000fe200000010ff */
[C---:B------:R-:W-:Y:S02]  /*10a80*/  FFMA.FTZ R23, R24.reuse, R4, -R23 ;  /* 0x0000000418177223 */ /* 0x040fe40000010817 */
[----:B------:R-:W-:Y:S01]  /*10a90*/  FFMA.FTZ R44, R24, R2, R44 ;  /* 0x00000002182c7223 */ /* 0x000fe2000001002c */
[----:B------:R-:W-:Y:S01]  /*10aa0*/  MOV R47, R30 ;  /* 0x0000001e002f7202 */ /* 0x000fe20000000f00 */
[C---:B------:R-:W-:Y:S02]  /*10ab0*/  FFMA.FTZ R26, R32.reuse, R5, -R26 ;  /* 0x00000005201a7223 */ /* 0x040fe4000001081a */
[----:B------:R-:W-:Y:S01]  /*10ac0*/  FFMA.FTZ R46, R32, R3, R46 ;  /* 0x00000003202e7223 */ /* 0x000fe2000001002e */
[----:B------:R-:W-:-:S04]  /*10ad0*/  F2FP.BF16.PACK_AB R44, R44, R23 ;  /* 0x000000172c2c723e */ /* 0x000fc800000010ff */
[----:B------:R-:W-:Y:S02]  /*10ae0*/  F2FP.BF16.PACK_AB R46, R46, R26 ;  /* 0x0000001a2e2e723e */ /* 0x000fe400000010ff */
.L_x_3124:
[----:B------:R-:W-:Y:S05]  /*10af0*/  BSYNC B0 ;  /* 0x0000000000007941 */ /* 0x000fea0003800000 */
.L_x_3123:
[----:B-----5:R1:W-:Y:S02]  /*10b00*/  STS.128 [R243+0x7000], R44 ;  /* 0x0070002cf3007388 */ /* 0x0203e40000000c00 */
.L_x_3110:
[----:B------:R-:W-:Y:S05]  /*10b10*/  BSYNC B2 ;  /* 0x0000000000027941 */ /* 0x000fea0003800000 */
.L_x_3109:
        /* <DEDUP_REMOVED lines=63> */
.L_x_3129:
[----:B------:R-:W-:Y:S05]  /*10f10*/  BSYNC B0 ;  /* 0x0000000000007941 */ /* 0x000fea0003800000 */
.L_x_3128:
[----:B-----5:R1:W-:Y:S02]  /*10f20*/  STS.128 [R243+0x1800], R20 ;  /* 0x00180014f3007388 */ /* 0x0203e40000000c00 */
.L_x_3127:
[----:B------:R-:W-:Y:S05]  /*10f30*/  BSYNC B1 ;  /* 0x0000000000017941 */ /* 0x000fea0003800000 */
.L_x_3126:
        /* <DEDUP_REMOVED lines=10> */
[----:B-----5:R-:W-:Y:S01]  /*10fe0*/  IMAD.U32 R28, R23, 0x10000, RZ ;  /* 0x00010000171c7824 */ /* 0x020fe200078e00ff */
[C---:B------:R-:W-:Y:S02]  /*10ff0*/  SHF.L.U32 R7, R21.reuse, 0x10, RZ ;  /* 0x0000001015077819 */ /* 0x040fe400000006ff */
[----:B------:R-:W-:Y:S02]  /*11000*/  LOP3.LUT R5, R21, 0xffff0000, RZ, 0xc0, !PT ;  /* 0xffff000015057812 */ /* 0x000fe400078ec0ff */
[----:B------:R-:W-:-:S02]  /*11010*/  SHF.L.U32 R8, R20, 0x10, RZ ;  /* 0x0000001014087819 */ /* 0x000fc400000006ff */
[----:B------:R-:W-:Y:S02]  /*11020*/  LOP3.LUT R30, R20, 0xffff0000, RZ, 0xc0, !PT ;  /* 0xffff0000141e7812 */ /* 0x000fe400078ec0ff */
        /* <DEDUP_REMOVED lines=35> */
.L_x_3133:
[----:B------:R-:W-:Y:S05]  /*11260*/  BSYNC B0 ;  /* 0x0000000000007941 */ /* 0x000fea0003800000 */
.L_x_3132:
[----:B-----5:R1:W-:Y:S02]  /*11270*/  STS.128 [R243+0x3800], R20 ;  /* 0x00380014f3007388 */ /* 0x0203e40000000c00 */
.L_x_3131:
[----:B------:R-:W-:Y:S05]  /*11280*/  BSYNC B1 ;  /* 0x0000000000017941 */ /* 0x000fea0003800000 */
.L_x_3130:
        /* <DEDUP_REMOVED lines=10> */
[C---:B-1---5:R-:W-:Y:S01]  /*11330*/  IMAD.U32 R23, R19.reuse, 0x10000, RZ ;  /* 0x0001000013177824 */ /* 0x062fe200078e00ff */
        /* <DEDUP_REMOVED lines=39> */
.L_x_3137:
[----:B------:R-:W-:Y:S05]  /*115b0*/  BSYNC B0 ;  /* 0x0000000000007941 */ /* 0x000fea0003800000 */
.L_x_3136:
[----:B-----5:R1:W-:Y:S02]  /*115c0*/  STS.128 [R243+0x5800], R16 ;  /* 0x00580010f3007388 */ /* 0x0203e40000000c00 */
.L_x_3135:
[----:B------:R-:W-:Y:S05]  /*115d0*/  BSYNC B1 ;  /* 0x0000000000017941 */ /* 0x000fea0003800000 */
.L_x_3134:
        /* <DEDUP_REMOVED lines=49> */
.L_x_3139:
[----:B------:R-:W-:Y:S05]  /*118f0*/  BSYNC B0 ;  /* 0x0000000000007941 */ /* 0x000fea0003800000 */
.L_x_3138:
[----:B-----5:R1:W-:Y:S01]  /*11900*/  STS.128 [R243+0x7800], R16 ;  /* 0x00780010f3007388 */ /* 0x0203e20000000c00 */
[----:B------:R-:W-:Y:S05]  /*11910*/  BRA `(.L_x_3125) ;  /* 0x00006a7000007947 */ /* 0x000fea0003800000 */
.L_x_3076:
        /* <DEDUP_REMOVED lines=65> */
[C---:B------:R-:W-:Y:S01]  /*11d30*/  SHF.L.U32 R23, R29.reuse, 0x10, RZ ;  /* 0x000000101d177819 */ /* 0x040fe200000006ff */
        /* <DEDUP_REMOVED lines=27> */
.L_x_3145:
[----:B------:R-:W-:Y:S05]  /*11ef0*/  BSYNC B0 ;  /* 0x0000000000007941 */ /* 0x000fea0003800000 */
.L_x_3144:
[----:B-----5:R3:W-:Y:S02]  /*11f00*/  STS.128 [R243], R32 ;  /* 0x00000020f3007388 */ /* 0x0207e40000000c00 */
.L_x_3143:
[----:B------:R-:W-:Y:S05]  /*11f10*/  BSYNC B1 ;  /* 0x0000000000017941 */ /* 0x000fea0003800000 */
.L_x_3142:
        /* <DEDUP_REMOVED lines=91> */
.L_x_3149:
[----:B------:R-:W-:Y:S05]  /*124d0*/  BSYNC B0 ;  /* 0x0000000000007941 */ /* 0x000fea0003800000 */
.L_x_3148:
[----:B-----5:R1:W-:Y:S02]  /*124e0*/  STS.128 [R243+0x2000], R32 ;  /* 0x00200020f3007388 */ /* 0x0203e40000000c00 */
.L_x_3147:
[----:B------:R-:W-:Y:S05]  /*124f0*/  BSYNC B1 ;  /* 0x0000000000017941 */ /* 0x000fea0003800000 */
.L_x_3146:
        /* <DEDUP_REMOVED lines=91> */
.L_x_3153:
[----:B------:R-:W-:Y:S05]  /*12ab0*/  BSYNC B0 ;  /* 0x0000000000007941 */ /* 0x000fea0003800000 */
.L_x_3152:
[----:B-----5:R3:W-:Y:S02]  /*12ac0*/  STS.128 [R243+0x4000], R32 ;  /* 0x00400020f3007388 */ /* 0x0207e40000000c00 */
.L_x_3151:
[----:B------:R-:W-:Y:S05]  /*12ad0*/  BSYNC B1 ;  /* 0x0000000000017941 */ /* 0x000fea0003800000 */
.L_x_3150:
        /* <DEDUP_REMOVED lines=38> */
[----:B-1----:R-:W-:Y:S02]  /*12d40*/  LOP3.LUT R64, R21, 0xffff0000, RZ, 0xc0, !PT ;  /* 0xffff000015407812 */ /* 0x002fe400078ec0ff */
        /* <DEDUP_REMOVED lines=51> */
.L_x_3155:
[----:B------:R-:W-:Y:S05]  /*13080*/  BSYNC B0 ;  /* 0x0000000000007941 */ /* 0x000fea0003800000 */
.L_x_3154:
[----:B-----5:R3:W-:Y:S02]  /*13090*/  STS.128 [R243+0x6000], R32 ;  /* 0x00600020f3007388 */ /* 0x0207e40000000c00 */
.L_x_3141:
[----:B------:R-:W-:Y:S05]  /*130a0*/  BSYNC B2 ;  /* 0x0000000000027941 */ /* 0x000fea0003800000 */
.L_x_3140:
        /* <DEDUP_REMOVED lines=98> */
.L_x_3161:
[----:B------:R-:W-:Y:S05]  /*136d0*/  BSYNC B0 ;  /* 0x0000000000007941 */ /* 0x000fea0003800000 */
.L_x_3160:
[----:B-----5:R3:W-:Y:S02]  /*136e0*/  STS.128 [R243+0x800], R32 ;  /* 0x00080020f3007388 */ /* 0x0207e40000000c00 */
.L_x_3159:
[----:B------:R-:W-:Y:S05]  /*136f0*/  BSYNC B1 ;  /* 0x0000000000017941 */ /* 0x000fea0003800000 */
.L_x_3158:
        /* <DEDUP_REMOVED lines=94> */
.L_x_3165:
[----:B------:R-:W-:Y:S05]  /*13ce0*/  BSYNC B0 ;  /* 0x0000000000007941 */ /* 0x000fea0003800000 */
.L_x_3164:
[----:B-----5:R3:W-:Y:S02]  /*13cf0*/  STS.128 [R243+0x2800], R32 ;  /* 0x00280020f3007388 */ /* 0x0207e40000000c00 */
.L_x_3163:
[----:B------:R-:W-:Y:S05]  /*13d00*/  BSYNC B1 ;  /* 0x0000000000017941 */ /* 0x000fea0003800000 */
.L_x_3162:
        /* <DEDUP_REMOVED lines=94> */
.L_x_3169:
[----:B------:R-:W-:Y:S05]  /*142f0*/  BSYNC B0 ;  /* 0x0000000000007941 */ /* 0x000fea0003800000 */
.L_x_3168:
[----:B-----5:R3:W-:Y:S02]  /*14300*/  STS.128 [R243+0x4800], R32 ;  /* 0x00480020f3007388 */ /* 0x0207e40000000c00 */
.L_x_3167:
[----:B------:R-:W-:Y:S05]  /*14310*/  BSYNC B1 ;  /* 0x0000000000017941 */ /* 0x000fea0003800000 */
.L_x_3166:
        /* <DEDUP_REMOVED lines=37> */
[----:B--2---:R-:W-:Y:S01]  /*14570*/  IMAD.U32 R64, R28, 0x10000, RZ ;  /* 0x000100001c407824 */ /* 0x004fe200078e00ff */
[----:B------:R-:W-:Y:S01]  /*14580*/  LOP3.LUT R66, R29, 0xffff0000, RZ, 0xc0, !PT ;  /* 0xffff00001d427812 */ /* 0x000fe200078ec0ff */
[----:B------:R-:W-:Y:S01]  /*14590*/  IMAD.U32 R65, R30, 0x10000, RZ ;  /* 0x000100001e417824 */ /* 0x000fe200078e00ff */
[----:B------:R-:W-:Y:S01]  /*145a0*/  LOP3.LUT R28, R28, 0xffff0000, RZ, 0xc0, !PT ;  /* 0xffff00001c1c7812 */ /* 0x000fe200078ec0ff */
[C---:B---3--:R-:W-:Y:S01]  /*145b0*/  IMAD.U32 R47, R24.reuse, 0x10000, RZ ;  /* 0x00010000182f7824 */ /* 0x048fe200078e00ff */
[----:B------:R-:W-:Y:S01]  /*145c0*/  LOP3.LUT R23, R24, 0xffff0000, RZ, 0xc0, !PT ;  /* 0xffff000018177812 */ /* 0x000fe200078ec0ff */
[----:B------:R-:W-:Y:S01]  /*145d0*/  IMAD.U32 R62, R26, 0x10000, RZ ;  /* 0x000100001a3e7824 */ /* 0x000fe200078e00ff */
[----:B------:R-:W-:-:S02]  /*145e0*/  SHF.L.U32 R22, R25, 0x10, RZ ;  /* 0x0000001019167819 */ /* 0x000fc400000006ff */
[----:B------:R-:W-:Y:S02]  /*145f0*/  LOP3.LUT R63, R25, 0xffff0000, RZ, 0xc0, !PT ;  /* 0xffff0000193f7812 */ /* 0x000fe400078ec0ff */
[----:B------:R-:W-:Y:S02]  /*14600*/  LOP3.LUT R25, R26, 0xffff0000, RZ, 0xc0, !PT ;  /* 0xffff00001a197812 */ /* 0x000fe400078ec0ff */
[C---:B------:R-:W-:Y:S02]  /*14610*/  SHF.L.U32 R24, R27.reuse, 0x10, RZ ;  /* 0x000000101b187819 */ /* 0x040fe400000006ff */
[----:B------:R-:W-:Y:S02]  /*14620*/  LOP3.LUT R26, R27, 0xffff0000, RZ, 0xc0, !PT ;  /* 0xffff00001b1a7812 */ /* 0x000fe400078ec0ff */
[----:B------:R-:W-:Y:S01]  /*14630*/  SHF.L.U32 R27, R29, 0x10, RZ ;  /* 0x000000101d1b7819 */ /* 0x000fe200000006ff */
[----:B------:R-:W-:Y:S01]  /*14640*/  @!P0 FADD.FTZ R23, -R23, -RZ ;  /* 0x800000ff17178221 */ /* 0x000fe20000010100 */
        /* <DEDUP_REMOVED lines=10> */
[----:B------:R-:W-:Y:S01]  /*146f0*/  FMUL.FTZ R28, R28, R23 ;  /* 0x000000171c1c7220 */ /* 0x000fe20000410000 */
        /* <DEDUP_REMOVED lines=18> */
[----:B------:R-:W-:-:S02]  /*14820*/  FFMA.FTZ R21, R21, R26, R30 ;  /* 0x0000001a15157223 */ /* 0x000fc4000001001e */
[----:B------:R-:W-:Y:S02]  /*14830*/  FFMA.FTZ R22, R46, R22, R27 ;  /* 0x000000162e167223 */ /* 0x000fe4000001001b */
[----:B------:R-:W-:Y:S02]  /*14840*/  FFMA.FTZ R4, R4, R33, R66 ;  /* 0x0000002104047223 */ /* 0x000fe40000010042 */
[----:B------:R-:W-:Y:S02]  /*14850*/  FFMA.FTZ R25, R61, R25, R29 ;  /* 0x000000193d197223 */ /* 0x000fe4000001001d */
[----:B------:R-:W-:Y:S01]  /*14860*/  FFMA.FTZ R20, R20, R34, R31 ;  /* 0x0000002214147223 */ /* 0x000fe2000001001f */
[----:B------:R-:W-:Y:S02]  /*14870*/  F2FP.BF16.PACK_AB R5, R5, R15 ;  /* 0x0000000f0505723e */ /* 0x000fe400000010ff */
[----:B------:R-:W-:Y:S02]  /*14880*/  F2FP.BF16.PACK_AB R32, R21, R32 ;  /* 0x000000201520723e */ /* 0x000fe400000010ff */
[----:B------:R-:W-:-:S02]  /*14890*/  F2FP.BF16.PACK_AB R4, R4, R22 ;  /* 0x000000160404723e */ /* 0x000fc400000010ff */
[----:B------:R-:W-:Y:S01]  /*148a0*/  F2FP.BF16.PACK_AB R25, R20, R25 ;  /* 0x000000191419723e */ /* 0x000fe200000010ff */
[----:B------:R-:W-:Y:S01]  /*148b0*/  IMAD.MOV.U32 R20, RZ, RZ, R5 ;  /* 0x000000ffff147224 */ /* 0x000fe200078e0005 */
[----:B------:R-:W-:Y:S01]  /*148c0*/  MOV R21, R4 ;  /* 0x0000000400157202 */ /* 0x000fe20000000f00 */
[----:B------:R-:W-:Y:S01]  /*148d0*/  IMAD.MOV.U32 R22, RZ, RZ, R32 ;  /* 0x000000ffff167224 */ /* 0x000fe200078e0020 */
[----:B------:R-:W-:Y:S02]  /*148e0*/  MOV R23, R25 ;  /* 0x0000001900177202 */ /* 0x000fe40000000f00 */
.L_x_3171:
[----:B------:R-:W-:Y:S05]  /*148f0*/  BSYNC B0 ;  /* 0x0000000000007941 */ /* 0x000fea0003800000 */
.L_x_3170:
[----:B-----5:R1:W-:Y:S02]  /*14900*/  STS.128 [R243+0x6800], R20 ;  /* 0x00680014f3007388 */ /* 0x0203e40000000c00 */
.L_x_3157:
[----:B------:R-:W-:Y:S05]  /*14910*/  BSYNC B2 ;  /* 0x0000000000027941 */ /* 0x000fea0003800000 */
.L_x_3156:
        /* <DEDUP_REMOVED lines=99> */
.L_x_3177:
[----:B------:R-:W-:Y:S05]  /*14f50*/  BSYNC B0 ;  /* 0x0000000000007941 */ /* 0x000fea0003800000 */
.L_x_3176:
[----:B-----5:R3:W-:Y:S02]  /*14f60*/  STS.128 [R243+0x1000], R32 ;  /* 0x00100020f3007388 */ /* 0x0207e40000000c00 */
.L_x_3175:
[----:B------:R-:W-:Y:S05]  /*14f70*/  BSYNC B1 ;  /* 0x0000000000017941 */ /* 0x000fea0003800000 */
.L_x_3174:
        /* <DEDUP_REMOVED lines=94> */
.L_x_3181:
[----:B------:R-:W-:Y:S05]  /*15560*/  BSYNC B0 ;  /* 0x0000000000007941 */ /* 0x000fea0003800000 */
.L_x_3180:
[----:B-----5:R3:W-:Y:S02]  /*15570*/  STS.128 [R243+0x3000], R32 ;  /* 0x00300020f3007388 */ /* 0x0207e40000000c00 */
.L_x_3179:
[----:B------:R-:W-:Y:S05]  /*15580*/  BSYNC B1 ;  /* 0x0000000000017941 */ /* 0x000fea0003800000 */
.L_x_3178:
        /* <DEDUP_REMOVED lines=94> */
.L_x_3185:
[----:B------:R-:W-:Y:S05]  /*15b70*/  BSYNC B0 ;  /* 0x0000000000007941 */ /* 0x000fea0003800000 */
.L_x_3184:
[----:B-----5:R3:W-:Y:S02]  /*15b80*/  STS.128 [R243+0x5000], R32 ;  /* 0x00500020f3007388 */ /* 0x0207e40000000c00 */
.L_x_3183:
[----:B------:R-:W-:Y:S05]  /*15b90*/  BSYNC B1 ;  /* 0x0000000000017941 */ /* 0x000fea0003800000 */
.L_x_3182:
        /* <DEDUP_REMOVED lines=62> */
[----:B----4-:R-:W-:Y:S01]  /*15f80*/  LOP3.LUT R26, R34, 0xffff0000, RZ, 0xc0, !PT ;  /* 0xffff0000221a7812 */ /* 0x010fe200078ec0ff */
[----:B------:R-:W-:-:S02]  /*15f90*/  FMUL.FTZ R63, R63, R27 ;  /* 0x0000001b3f3f7220 */ /* 0x000fc40000410000 */
[----:B------:R-:W-:Y:S02]  /*15fa0*/  FMUL.FTZ R30, R30, R22 ;  /* 0x000000161e1e7220 */ /* 0x000fe40000410000 */
        /* <DEDUP_REMOVED lines=23> */
[----:B------:R-:W-:-:S03]  /*16120*/  IMAD.MOV.U32 R26, RZ, RZ, R27 ;  /* 0x000000ffff1a7224 */ /* 0x000fc600078e001b */
[----:B------:R-:W-:Y:S01]  /*16130*/  F2FP.BF16.PACK_AB R23, R24, R23 ;  /* 0x000000171817723e */ /* 0x000fe200000010ff */
[----:B------:R-:W-:Y:S01]  /*16140*/  IMAD.MOV.U32 R24, RZ, RZ, R5 ;  /* 0x000000ffff187224 */ /* 0x000fe200078e0005 */
[----:B------:R-:W-:Y:S02]  /*16150*/  MOV R25, R4 ;  /* 0x0000000400197202 */ /* 0x000fe40000000f00 */
[----:B------:R-:W-:Y:S02]  /*16160*/  MOV R27, R23 ;  /* 0x00000017001b7202 */ /* 0x000fe40000000f00 */
.L_x_3187:
[----:B------:R-:W-:Y:S05]  /*16170*/  BSYNC B0 ;  /* 0x0000000000007941 */ /* 0x000fea0003800000 */
.L_x_3186:
[----:B-----5:R1:W-:Y:S02]  /*16180*/  STS.128 [R243+0x7000], R24 ;  /* 0x00700018f3007388 */ /* 0x0203e40000000c00 */
.L_x_3173:
[----:B------:R-:W-:Y:S05]  /*16190*/  BSYNC B2 ;  /* 0x0000000000027941 */ /* 0x000fea0003800000 */
.L_x_3172:
        /* <DEDUP_REMOVED lines=68> */
[----:B------:R-:W-:Y:S01]  /*165e0*/  FMUL.FTZ R25, R25, R28 ;  /* 0x0000001c19197220 */ /* 0x000fe20000410000 */
[----:B------:R-:W-:Y:S01]  /*165f0*/  SHF.L.U32 R28, R32, 0x10, RZ ;  /* 0x00000010201c7819 */ /* 0x000fe200000006ff */
[----:B------:R-:W-:Y:S01]  /*16600*/  FMUL.FTZ R27, R27, R30 ;  /* 0x0000001e1b1b7220 */ /* 0x000fe20000410000 */
[C---:B------:R-:W-:Y:S01]  /*16610*/  SHF.L.U32 R32, R34.reuse, 0x10, RZ ;  /* 0x0000001022207819 */ /* 0x040fe200000006ff */
[C---:B------:R-:W-:Y:S01]  /*16620*/  IMAD.U32 R22, R33.reuse, 0x10000, RZ ;  /* 0x0001000021167824 */ /* 0x040fe200078e00ff */
[----:B------:R-:W-:Y:S01]  /*16630*/  LOP3.LUT R33, R33, 0xffff0000, RZ, 0xc0, !PT ;  /* 0xffff000021217812 */ /* 0x000fe200078ec0ff */
[----:B------:R-:W-:Y:S01]  /*16640*/  FMUL.FTZ R63, R63, R47 ;  /* 0x0000002f3f3f7220 */ /* 0x000fe20000410000 */
[----:B------:R-:W-:Y:S01]  /*16650*/  LOP3.LUT R30, R34, 0xffff0000, RZ, 0xc0, !PT ;  /* 0xffff0000221e7812 */ /* 0x000fe200078ec0ff */
[----:B------:R-:W-:Y:S01]  /*16660*/  @!P0 FADD.FTZ R46, -R46, -RZ ;  /* 0x800000ff2e2e8221 */ /* 0x000fe20000010100 */
[----:B------:R-:W-:Y:S01]  /*16670*/  LOP3.LUT R34, R35, 0xffff0000, RZ, 0xc0, !PT ;  /* 0xffff000023227812 */ /* 0x000fe200078ec0ff */
[----:B------:R-:W-:-:S02]  /*16680*/  FMUL.FTZ R26, R26, R29 ;  /* 0x0000001d1a1a7220 */ /* 0x000fc40000410000 */
[----:B------:R-:W-:Y:S02]  /*16690*/  FMUL.FTZ R61, R61, R44 ;  /* 0x0000002c3d3d7220 */ /* 0x000fe40000410000 */
[----:B------:R-:W-:Y:S02]  /*166a0*/  IMAD.U32 R29, R35, 0x10000, RZ ;  /* 0x00010000231d7824 */ /* 0x000fe400078e00ff */
        /* <DEDUP_REMOVED lines=16> */
.L_x_3191:
[----:B------:R-:W-:Y:S05]  /*167b0*/  BSYNC B0 ;  /* 0x0000000000007941 */ /* 0x000fea0003800000 */
.L_x_3190:
[----:B-----5:R1:W-:Y:S02]  /*167c0*/  STS.128 [R243+0x1800], R20 ;  /* 0x00180014f3007388 */ /* 0x0203e40000000c00 */
.L_x_3189:
[----:B------:R-:W-:Y:S05]  /*167d0*/  BSYNC B1 ;  /* 0x0000000000017941 */ /* 0x000fea0003800000 */
.L_x_3188:
        /* <DEDUP_REMOVED lines=62> */
[C---:B----4-:R-:W-:Y:S01]  /*16bc0*/  LOP3.LUT R23, R32.reuse, 0xffff0000, RZ, 0xc0, !PT ;  /* 0xffff000020177812 */ /* 0x050fe200078ec0ff */
[----:B------:R-:W-:Y:S01]  /*16bd0*/  FMUL.FTZ R25, R25, R28 ;  /* 0x0000001c19197220 */ /* 0x000fe20000410000 */
[----:B------:R-:W-:Y:S01]  /*16be0*/  SHF.L.U32 R28, R32, 0x10, RZ ;  /* 0x00000010201c7819 */ /* 0x000fe200000006ff */
[----:B------:R-:W-:Y:S01]  /*16bf0*/  @!P0 FADD.FTZ R22, -R22, -RZ ;  /* 0x800000ff16168221 */ /* 0x000fe20000010100 */
[C---:B------:R-:W-:Y:S01]  /*16c00*/  SHF.L.U32 R32, R34.reuse, 0x10, RZ ;  /* 0x0000001022207819 */ /* 0x040fe200000006ff */
[----:B------:R-:W-:Y:S01]  /*16c10*/  FMUL.FTZ R27, R27, R30 ;  /* 0x0000001e1b1b7220 */ /* 0x000fe20000410000 */
[----:B------:R-:W-:Y:S01]  /*16c20*/  LOP3.LUT R30, R34, 0xffff0000, RZ, 0xc0, !PT ;  /* 0xffff0000221e7812 */ /* 0x000fe200078ec0ff */
[----:B------:R-:W-:Y:S01]  /*16c30*/  FMUL.FTZ R61, R61, R45 ;  /* 0x0000002d3d3d7220 */ /* 0x000fe20000410000 */
[----:B------:R-:W-:Y:S01]  /*16c40*/  LOP3.LUT R34, R35, 0xffff0000, RZ, 0xc0, !PT ;  /* 0xffff000023227812 */ /* 0x000fe200078ec0ff */
[----:B------:R-:W-:-:S02]  /*16c50*/  FMUL.FTZ R26, R26, R29 ;  /* 0x0000001d1a1a7220 */ /* 0x000fc40000410000 */
[----:B------:R-:W-:Y:S02]  /*16c60*/  @!P0 FADD.FTZ R46, -R46, -RZ ;  /* 0x800000ff2e2e8221 */ /* 0x000fe40000010100 */
[----:B------:R-:W-:Y:S02]  /*16c70*/  FMUL.FTZ R47, R47, R38 ;  /* 0x000000262f2f7220 */ /* 0x000fe40000410000 */
[----:B------:R-:W-:Y:S02]  /*16c80*/  IMAD.U32 R29, R35, 0x10000, RZ ;  /* 0x00010000231d7824 */ /* 0x000fe400078e00ff */
[----:B------:R-:W-:Y:S02]  /*16c90*/  FMUL.FTZ R24, R24, R22 ;  /* 0x0000001618187220 */ /* 0x000fe40000410000 */
[C---:B------:R-:W-:Y:S01]  /*16ca0*/  IMAD.U32 R22, R33.reuse, 0x10000, RZ ;  /* 0x0001000021167824 */ /* 0x040fe200078e00ff */
[----:B------:R-:W-:Y:S01]  /*16cb0*/  LOP3.LUT R33, R33, 0xffff0000, RZ, 0xc0, !PT ;  /* 0xffff000021217812 */ /* 0x000fe200078ec0ff */
[----:B------:R-:W-:-:S02]  /*16cc0*/  FFMA.FTZ R20, R20, R32, R61 ;  /* 0x0000002014147223 */ /* 0x000fc4000001003d */
[----:B------:R-:W-:Y:S02]  /*16cd0*/  FFMA.FTZ R19, R19, R30, R26 ;  /* 0x0000001e13137223 */ /* 0x000fe4000001001a */
[----:B------:R-:W-:Y:S02]  /*16ce0*/  FMUL.FTZ R62, R62, R46 ;  /* 0x0000002e3e3e7220 */ /* 0x000fe40000410000 */
        /* <DEDUP_REMOVED lines=13> */
.L_x_3195:
[----:B------:R-:W-:Y:S05]  /*16dc0*/  BSYNC B0 ;  /* 0x0000000000007941 */ /* 0x000fea0003800000 */
.L_x_3194:
[----:B-----5:R1:W-:Y:S02]  /*16dd0*/  STS.128 [R243+0x3800], R20 ;  /* 0x00380014f3007388 */ /* 0x0203e40000000c00 */
.L_x_3193:
[----:B------:R-:W-:Y:S05]  /*16de0*/  BSYNC B1 ;  /* 0x0000000000017941 */ /* 0x000fea0003800000 */
.L_x_3192:
        /* <DEDUP_REMOVED lines=71> */
[C---:B------:R-:W-:Y:S01]  /*17260*/  LOP3.LUT R29, R34.reuse, 0xffff0000, RZ, 0xc0, !PT ;  /* 0xffff0000221d7812 */ /* 0x040fe200078ec0ff */
        /* <DEDUP_REMOVED lines=23> */
.L_x_3199:
[----:B------:R-:W-:Y:S05]  /*173e0*/  BSYNC B0 ;  /* 0x0000000000007941 */ /* 0x000fea0003800000 */
.L_x_3198:
[----:B-----5:R1:W-:Y:S02]  /*173f0*/  STS.128 [R243+0x5800], R20 ;  /* 0x00580014f3007388 */ /* 0x0203e40000000c00 */
.L_x_3197:
[----:B------:R-:W-:Y:S05]  /*17400*/  BSYNC B1 ;  /* 0x0000000000017941 */ /* 0x000fea0003800000 */
.L_x_3196:
        /* <DEDUP_REMOVED lines=64> */
[----:B------:R-:W-:Y:S02]  /*17810*/  FMUL.FTZ R12, R12, R26 ;  /* 0x0000001a0c0c7220 */ /* 0x000fe40000410000 */
[----:B------:R-:W-:Y:S01]  /*17820*/  FMUL.FTZ R9, R9, R25 ;  /* 0x0000001909097220 */ /* 0x000fe20000410000 */
[----:B----4-:R-:W-:Y:S01]  /*17830*/  LOP3.LUT R25, R30, 0xffff0000, RZ, 0xc0, !PT ;  /* 0xffff00001e197812 */ /* 0x010fe200078ec0ff */
[----:B------:R-:W-:Y:S02]  /*17840*/  FMUL.FTZ R21, R21, R18 ;  /* 0x0000001215157220 */ /* 0x000fe40000410000 */
        /* <DEDUP_REMOVED lines=28> */
.L_x_3201:
[----:B------:R-:W-:Y:S05]  /*17a10*/  BSYNC B0 ;  /* 0x0000000000007941 */ /* 0x000fea0003800000 */
.L_x_3200:
[----:B-----5:R1:W-:Y:S01]  /*17a20*/  STS.128 [R243+0x7800], R20 ;  /* 0x00780014f3007388 */ /* 0x0203e20000000c00 */
[----:B------:R-:W-:Y:S05]  /*17a30*/  BRA `(.L_x_3125) ;  /* 0x0000095000007947 */ /* 0x000fea0003800000 */
.L_x_3075:
        /* <DEDUP_REMOVED lines=37> */
.L_x_3203:
[----:B------:R-:W-:Y:S05]  /*17c90*/  BSYNC B0 ;  /* 0x0000000000007941 */ /* 0x000fea0003800000 */
.L_x_3202:
        /* <DEDUP_REMOVED lines=36> */
.L_x_3205:
[----:B------:R-:W-:Y:S05]  /*17ee0*/  BSYNC B0 ;  /* 0x0000000000007941 */ /* 0x000fea0003800000 */
.L_x_3204:
        /* <DEDUP_REMOVED lines=36> */
.L_x_3207:
[----:B------:R-:W-:Y:S05]  /*18130*/  BSYNC B0 ;  /* 0x0000000000007941 */ /* 0x000fea0003800000 */
.L_x_3206:
        /* <DEDUP_REMOVED lines=37> */
.L_x_3125:
[----:B------:R-:W-:Y:S05]  /*18390*/  BSYNC B3 ;  /* 0x0000000000037941 */ /* 0x000fea0003800000 */
.L_x_3074:
[----:B------:R-:W-:Y:S01]  /*183a0*/  IADD3 R246, R166, -0x1, RZ ;  /* 0xffffffffa6f67810 */ /* 0x000fe20007ffe0ff */
[----:B------:R-:W-:Y:S01]  /*183b0*/  BSSY B0, `(.L_x_3208) ;  /* 0x0000025000007945 */ /* 0x000fe20003800000 */
[----:B------:R-:W-:-:S03]  /*183c0*/  LOP3.LUT R247, R60, 0xff, RZ, 0xc0, !PT ;  /* 0x000000ff3cf77812 */ /* 0x000fc600078ec0ff */
[----:B-1----:R-:W-:-:S04]  /*183d0*/  IMAD.SHL.U32 R8, R246, 0x40, RZ ;  /* 0x00000040f6087824 */ /* 0x002fc800078e00ff */
[----:B--2---:R-:W-:-:S05]  /*183e0*/  IMAD.IADD R2, R54, 0x1, -R8 ;  /* 0x0000000136027824 */ /* 0x004fca00078e0a08 */
        /* <DEDUP_REMOVED lines=33> */
.L_x_3209:
[----:B------:R-:W-:Y:S05]  /*18600*/  BSYNC B0 ;  /* 0x0000000000007941 */ /* 0x000fea0003800000 */
.L_x_3208:
        /* <DEDUP_REMOVED lines=10> */
[----:B--2--5:R-:W-:Y:S02]  /*186b0*/  @P4 LEA R16, P6, R3, R170, 0x1 ;  /* 0x000000aa03104211 */ /* 0x024fe400078c08ff */
        /* <DEDUP_REMOVED lines=27> */
.L_x_3211:
[----:B------:R-:W-:Y:S05]  /*18870*/  BSYNC B0 ;  /* 0x0000000000007941 */ /* 0x000fea0003800000 */
.L_x_3210:
        /* <DEDUP_REMOVED lines=10> */
[----:B------:R-:W-:-:S04]  /*18920*/  LEA R5, P0, R50, R162, 0x5 ;  /* 0x000000a232057211 */ /* 0x000fc800078028ff */
[----:B-1----:R-:W-:Y:S02]  /*18930*/  @P4 LEA R18, P6, R5, R170, 0x1 ;  /* 0x000000aa05124211 */ /* 0x002fe400078c08ff */
[----:B--2--5:R-:W-:-:S04]  /*18940*/  @!P5 LEA R6, P2, R0, R236, 0x1 ;  /* 0x000000ec0006d211 */ /* 0x024fc800078408ff */
        /* <DEDUP_REMOVED lines=27> */
.L_x_3213:
[----:B------:R-:W-:Y:S05]  /*18b00*/  BSYNC B0 ;  /* 0x0000000000007941 */ /* 0x000fea0003800000 */
.L_x_3212:
        /* <DEDUP_REMOVED lines=43> */
.L_x_3215:
[----:B------:R-:W-:Y:S05]  /*18dc0*/  BSYNC B0 ;  /* 0x0000000000007941 */ /* 0x000fea0003800000 */
.L_x_3214:
[----:B-12--5:R-:W2:Y:S04]  /*18dd0*/  LD.E.64 R16, [R10.64+0x1c0] ;  /* 0x0001c0060a107980 */ /* 0x026ea8000c101b00 */
[----:B---3--:R-:W3:Y:S01]  /*18de0*/  LD.E.64 R6, [R10.64+0x1b8] ;  /* 0x0001b8060a067980 */ /* 0x008ee2000c101b00 */
[----:B------:R-:W-:-:S03]  /*18df0*/  IMAD.MOV.U32 R164, RZ, RZ, R238 ;  /* 0x000000ffffa47224 */ /* 0x000fc600078e00ee */
[----:B----4-:R-:W4:Y:S04]  /*18e00*/  LD.E R0, [R10.64+0xd8] ;  /* 0x0000d8060a007980 */ /* 0x010f28000c101900 */
[----:B------:R-:W0:Y:S01]  /*18e10*/  LDGDEPBAR ;  /* 0x00000000000079af */ /* 0x000e220000000000 */
[----:B--2---:R-:W-:Y:S02]  /*18e20*/  IMAD R3, R17, R239, RZ ;  /* 0x000000ef11037224 */ /* 0x004fe400078e02ff */
[----:B------:R-:W-:-:S04]  /*18e30*/  IMAD.WIDE.U32 R12, R239, R16, R164 ;  /* 0x00000010ef0c7225 */ /* 0x000fc800078e00a4 */
[----:B------:R-:W-:Y:S01]  /*18e40*/  IMAD R3, R16, R57, R3 ;  /* 0x0000003910037224 */ /* 0x000fe200078e0203 */
[----:B---3--:R-:W-:-:S03]  /*18e50*/  LEA R6, P0, R12, R6, 0x2 ;  /* 0x000000060c067211 */ /* 0x008fc600078010ff */
[----:B------:R-:W-:-:S05]  /*18e60*/  IMAD.IADD R3, R13, 0x1, R3 ;  /* 0x000000010d037824 */ /* 0x000fca00078e0203 */
[----:B------:R-:W-:Y:S02]  /*18e70*/  LEA.HI.X R7, R12, R7, R3, 0x2, P0 ;  /* 0x000000070c077211 */ /* 0x000fe400000f1403 */
[----:B------:R1:W5:Y:S04]  /*18e80*/  LD.E R3, [R10.64+0x188] ;  /* 0x000188060a037980 */ /* 0x000368000c101900 */
[----:B------:R-:W2:Y:S01]  /*18e90*/  LD.E R5, [R6.64] ;  /* 0x0000000606057980 */ /* 0x000ea2000c101900 */
[----:B------:R-:W-:-:S04]  /*18ea0*/  DEPBAR.LE SB0, 0x0 ;  /* 0x000080000000791a */ /* 0x000fc80000000000 */
[----:B------:R-:W-:Y:S01]  /*18eb0*/  BAR.SYNC.DEFER_BLOCKING 0x0 ;  /* 0x0000000000007b1d */ /* 0x000fe20000010000 */
[----:B------:R-:W-:-:S05]  /*18ec0*/  ISETP.GE.AND P0, PT, R160, R2, PT ;  /* 0x00000002a000720c */ /* 0x000fca0003f06270 */
[----:B----4-:R-:W2:Y:S01]  /*18ed0*/  MUFU.RCP R0, R0 ;  /* 0x0000000000007308 */ /* 0x010ea20000001000 */
[----:B------:R-:W-:Y:S01]  /*18ee0*/  SHF.R.S32.HI R9, RZ, 0x1f, R59 ;  /* 0x0000001fff097819 */ /* 0x000fe2000001143b */
[----:B------:R-:W-:-:S06]  /*18ef0*/  IMAD.SHL.U32 R36, R58, 0x2, RZ ;  /* 0x000000023a247824 */ /* 0x000fcc00078e00ff */
[----:B------:R1:W-:Y:S04]  /*18f00*/  @P0 STS.128 [R243+0x10000], RZ ;  /* 0x010000fff3000388 */ /* 0x0003e80000000c00 */
[----:B------:R1:W-:Y:S04]  /*18f10*/  @P0 STS.128 [R243+0x12000], RZ ;  /* 0x012000fff3000388 */ /* 0x0003e80000000c00 */
[----:B------:R1:W-:Y:S04]  /*18f20*/  @P0 STS.128 [R243+0x14000], RZ ;  /* 0x014000fff3000388 */ /* 0x0003e80000000c00 */
[----:B------:R1:W-:Y:S01]  /*18f30*/  @P0 STS.128 [R243+0x16000], RZ ;  /* 0x016000fff3000388 */ /* 0x0003e20000000c00 */
[----:B------:R-:W-:Y:S01]  /*18f40*/  LEA.HI R9, R9, R59, RZ, 0x2 ;  /* 0x0000003b09097211 */ /* 0x000fe200078f10ff */
[----:B------:R-:W-:Y:S01]  /*18f50*/  BSSY B0, `(.L_x_3216) ;  /* 0x0000024000007945 */ /* 0x000fe20003800000 */
[----:B------:R-:W-:-:S02]  /*18f60*/  LOP3.LUT R36, R36, 0x6, RZ, 0xc0, !PT ;  /* 0x0000000624247812 */ /* 0x000fc400078ec0ff */
[----:B------:R-:W-:Y:S01]  /*18f70*/  SHF.R.S32.HI R9, RZ, 0x2, R9 ;  /* 0x00000002ff097819 */ /* 0x000fe20000011409 */
[----:B--2---:R-:W-:Y:S01]  /*18f80*/  FMUL.FTZ R0, R5, R0 ;  /* 0x0000000005007220 */ /* 0x004fe20000410000 */
[----:B------:R-:W-:Y:S05]  /*18f90*/  @P0 BRA `(.L_x_3217) ;  /* 0x000001f000000947 */ /* 0x000fea0003800000 */
[C---:B-1----:R-:W-:Y:S02]  /*18fa0*/  LOP3.LUT R5, R247.reuse, 0x1, RZ, 0xc0, !PT ;  /* 0x00000001f7057812 */ /* 0x042fe400078ec0ff */
[----:B------:R-:W-:Y:S02]  /*18fb0*/  R2P PR, R247, 0xe ;  /* 0x0000000ef7007804 */ /* 0x000fe40000000000 */
[----:B------:R-:W-:-:S11]  /*18fc0*/  ISETP.NE.U32.AND P0, PT, R5, 0x1, PT ;  /* 0x000000010500780c */ /* 0x000fd60003f05070 */
[----:B------:R-:W-:Y:S01]  /*18fd0*/  @P1 IMAD.MOV.U32 R16, RZ, RZ, R185 ;  /* 0x000000ffff101224 */ /* 0x000fe200078e00b9 */
        /* <DEDUP_REMOVED lines=27> */
.L_x_3217:
[----:B-1----:R-:W-:Y:S05]  /*19190*/  BSYNC B0 ;  /* 0x0000000000007941 */ /* 0x002fea0003800000 */
.L_x_3216:
        /* <DEDUP_REMOVED lines=40> */
.L_x_3219:
[----:B------:R-:W-:Y:S05]  /*19420*/  BSYNC B0 ;  /* 0x0000000000007941 */ /* 0x000fea0003800000 */
.L_x_3218:
        /* <DEDUP_REMOVED lines=42> */
.L_x_3221:
[----:B------:R-:W-:Y:S05]  /*196d0*/  BSYNC B0 ;  /* 0x0000000000007941 */ /* 0x000fea0003800000 */
.L_x_3220:
        /* <DEDUP_REMOVED lines=10> */
[----:B--2---:R-:W-:Y:S01]  /*19780*/  @P1 MOV R12, R185 ;  /* 0x000000b9000c1202 */ /* 0x004fe20000000f00 */
[--C-:B------:R-:W-:Y:S01]  /*19790*/  @P2 IMAD.MOV.U32 R6, RZ, RZ, R185.reuse ;  /* 0x000000ffff062224 */ /* 0x100fe200078e00b9 */
        /* <DEDUP_REMOVED lines=42> */
.L_x_3223:
[----:B------:R-:W-:Y:S05]  /*19a40*/  BSYNC B0 ;  /* 0x0000000000007941 */ /* 0x000fea0003800000 */
.L_x_3222:
[C---:B------:R-:W-:Y:S01]  /*19a50*/  IMAD.SHL.U32 R2, R55.reuse, 0x40, RZ ;  /* 0x0000004037027824 */ /* 0x040fe200078e00ff */
[----:B------:R-:W-:Y:S01]  /*19a60*/  R2P PR, R55, 0x6 ;  /* 0x0000000637007804 */ /* 0x000fe20000000000 */
[----:B------:R-:W-:Y:S01]  /*19a70*/  IMAD.SHL.U32 R160, R160, 0x8, RZ ;  /* 0x00000008a0a07824 */ /* 0x000fe200078e00ff */
[----:B------:R-:W0:Y:S01]  /*19a80*/  LDGDEPBAR ;  /* 0x00000000000079af */ /* 0x000e220000000000 */
[----:B------:R-:W-:Y:S01]  /*19a90*/  IMAD R230, R52, 0x400, R41 ;  /* 0x0000040034e67824 */ /* 0x000fe200078e0229 */
[----:B------:R-:W-:Y:S01]  /*19aa0*/  LOP3.LUT R2, R2, 0x1c0, RZ, 0xc0, !PT ;  /* 0x000001c002027812 */ /* 0x000fe200078ec0ff */
[----:B------:R-:W-:Y:S01]  /*19ab0*/  IMAD R9, R52, 0x10, R9 ;  /* 0x0000001034097824 */ /* 0x000fe200078e0209 */
[----:B------:R-:W-:Y:S01]  /*19ac0*/  BSSY B1, `(.L_x_3224) ;  /* 0x0000236000017945 */ /* 0x000fe20003800000 */
[----:B------:R-:W-:Y:S01]  /*19ad0*/  IMAD.SHL.U32 R230, R230, 0x2, RZ ;  /* 0x00000002e6e67824 */ /* 0x000fe200078e00ff */
[----:B------:R-:W-:Y:S01]  /*19ae0*/  LOP3.LUT R160, R2, 0x8, R160, 0xf8, !PT ;  /* 0x0000000802a07812 */ /* 0x000fe200078ef8a0 */
[----:B------:R-:W-:Y:S01]  /*19af0*/  IMAD.IADD R36, R8, 0x1, R36 ;  /* 0x0000000108247824 */ /* 0x000fe200078e0224 */
[----:B------:R-:W-:Y:S01]  /*19b00*/  SHF.R.U32.HI R229, RZ, 0x3, R2 ;  /* 0x00000003ffe57819 */ /* 0x000fe20000011602 */
[--C-:B------:R-:W-:Y:S01]  /*19b10*/  IMAD R228, R40, 0x2, R230.reuse ;  /* 0x0000000228e47824 */ /* 0x100fe200078e02e6 */
[----:B------:R-:W-:Y:S01]  /*19b20*/  LDSM.16.M88.4 R68, [R230] ;  /* 0x00000000e644783b */ /* 0x000fe20000000200 */
[C---:B------:R-:W-:Y:S01]  /*19b30*/  IMAD R226, R39.reuse, 0x2, R230 ;  /* 0x0000000227e27824 */ /* 0x040fe200078e02e6 */
[----:B------:R-:W-:Y:S01]  /*19b40*/  LOP3.LUT R229, R160, R229, RZ, 0x3c, !PT ;  /* 0x000000e5a0e57212 */ /* 0x000fe200078e3cff */
[----:B------:R-:W-:Y:S01]  /*19b50*/  IMAD R225, R39, 0x2, R228 ;  /* 0x0000000227e17824 */ /* 0x000fe200078e02e4 */
[----:B------:R-:W-:Y:S01]  /*19b60*/  IADD3 R53, R9, 0x1, R53 ;  /* 0x0000000109357810 */ /* 0x000fe20007ffe035 */
[----:B------:R-:W-:Y:S01]  /*19b70*/  I2F R37, R36 ;  /* 0x0000002400257306 */ /* 0x000fe20000201400 */
[----:B------:R-:W-:Y:S01]  /*19b80*/  LDSM.16.M88.4 R76, [R226] ;  /* 0x00000000e24c783b */ /* 0x000fe20000000200 */
[----:B------:R-:W-:Y:S01]  /*19b90*/  IMAD R229, R56, 0x200, R229 ;  /* 0x0000020038e57824 */ /* 0x000fe200078e02e5 */
[----:B------:R-:W-:-:S02]  /*19ba0*/  IADD3 R53, R54, R53, -R241 ;  /* 0x0000003536357210 */ /* 0x000fc40007ffe8f1 */
[----:B------:R-:W-:Y:S01]  /*19bb0*/  LDSM.16.M88.4 R56, [R228] ;  /* 0x00000000e438783b */ /* 0x000fe20000000200 */
[----:B------:R-:W-:Y:S01]  /*19bc0*/  IMAD.SHL.U32 R229, R229, 0x2, RZ ;  /* 0x00000002e5e57824 */ /* 0x000fe200078e00ff */
[----:B------:R-:W-:Y:S01]  /*19bd0*/  IADD3 R42, R36, 0x19, RZ ;  /* 0x00000019242a7810 */ /* 0x000fe20007ffe0ff */
[----:B-----5:R-:W-:-:S03]  /*19be0*/  IMAD.IADD R3, R3, 0x1, R53 ;  /* 0x0000000103037824 */ /* 0x020fc600078e0235 */
[----:B------:R-:W1:Y:S01]  /*19bf0*/  LDSM.16.M88.4 R44, [R229+0x8000] ;  /* 0x00800000e52c783b */ /* 0x000e620000000200 */
[C---:B------:R-:W-:Y:S01]  /*19c00*/  IADD3 R2, R229.reuse, 0x8000, RZ ;  /* 0x00008000e5027810 */ /* 0x040fe20007ffe0ff */
[----:B------:R-:W-:Y:S01]  /*19c10*/  I2F R38, R42 ;  /* 0x0000002a00267306 */ /* 0x000fe20000201400 */
[----:B------:R-:W-:Y:S01]  /*19c20*/  IADD3 R227, R229, 0x8020, RZ ;  /* 0x00008020e5e37810 */ /* 0x000fe20007ffe0ff */
[----:B------:R-:W2:Y:S01]  /*19c30*/  LDSM.16.M88.4 R28, [R229+0x8800] ;  /* 0x00880000e51c783b */ /* 0x000ea20000000200 */
        /* <DEDUP_REMOVED lines=8> */
[----:B--2---:R-:W2:Y:S01]  /*19cc0*/  LDSM.16.M88.4 R12, [R227] ;  /* 0x00000000e30c783b */ /* 0x004ea20000000200 */
[----:B------:R-:W-:Y:S01]  /*19cd0*/  IMAD.IADD R223, R229, 0x1, R2 ;  /* 0x00000001e5df7824 */ /* 0x000fe200078e0202 */
[----:B------:R-:W-:Y:S01]  /*19ce0*/  IADD3 R215, R227, 0x2000, RZ ;  /* 0x00002000e3d77810 */ /* 0x000fe20007ffe0ff */
[----:B------:R-:W-:Y:S01]  /*19cf0*/  IMAD.IADD R216, R2, 0x1, R227 ;  /* 0x0000000102d87824 */ /* 0x000fe200078e02e3 */
[----:B------:R-:W2:Y:S01]  /*19d00*/  LDSM.16.M88.4 R4, [R227+0x800] ;  /* 0x00080000e304783b */ /* 0x000ea20000000200 */
        /* <DEDUP_REMOVED lines=19> */
[C---:B------:R-:W-:Y:S01]  /*19e40*/  HMMA.16816.F32.BF16 R32, R68.reuse, R28, RZ ;  /* 0x0000001c4420723c */ /* 0x040fe200000418ff */
[----:B------:R-:W-:Y:S07]  /*19e50*/  LDSM.16.M88.4 R72, [R216+0x1000] ;  /* 0x00100000d848783b */ /* 0x000fee0000000200 */
[C---:B------:R-:W-:Y:S08]  /*19e60*/  HMMA.16816.F32.BF16 R44, R68.reuse, R46, RZ ;  /* 0x0000002e442c723c */ /* 0x040ff000000418ff */
[C---:B------:R-:W-:Y:S08]  /*19e70*/  HMMA.16816.F32.BF16 R28, R68.reuse, R30, RZ ;  /* 0x0000001e441c723c */ /* 0x040ff000000418ff */
[C---:B---3--:R-:W-:Y:S08]  /*19e80*/  HMMA.16816.F32.BF16 R24, R68.reuse, R84, RZ ;  /* 0x000000544418723c */ /* 0x048ff000000418ff */
[C---:B------:R-:W-:Y:S08]  /*19e90*/  HMMA.16816.F32.BF16 R84, R68.reuse, R86, RZ ;  /* 0x000000564454723c */ /* 0x040ff000000418ff */
[C---:B----4-:R-:W-:Y:S08]  /*19ea0*/  HMMA.16816.F32.BF16 R80, R68.reuse, R60, RZ ;  /* 0x0000003c4450723c */ /* 0x050ff000000418ff */
[----:B------:R-:W-:Y:S01]  /*19eb0*/  HMMA.16816.F32.BF16 R68, R68, R62, RZ ;  /* 0x0000003e4444723c */ /* 0x000fe200000418ff */
[----:B------:R-:W-:Y:S07]  /*19ec0*/  LDSM.16.M88.4 R60, [R225] ;  /* 0x00000000e13c783b */ /* 0x000fee0000000200 */
[C---:B--2---:R-:W-:Y:S08]  /*19ed0*/  HMMA.16816.F32.BF16 R48, R56.reuse, R12, R48 ;  /* 0x0000000c3830723c */ /* 0x044ff00000041830 */
[C---:B------:R-:W-:Y:S01]  /*19ee0*/  HMMA.16816.F32.BF16 R44, R56.reuse, R14, R44 ;  /* 0x0000000e382c723c */ /* 0x040fe2000004182c */
[----:B------:R-:W2:Y:S07]  /*19ef0*/  LDSM.16.M88.4 R12, [R216] ;  /* 0x00000000d80c783b */ /* 0x000eae0000000200 */
        /* <DEDUP_REMOVED lines=10> */
[C---:B------:R-:W-:Y:S08]  /*19fa0*/  HMMA.16816.F32.BF16 R48, R76.reuse, R20, R48 ;  /* 0x000000144c30723c */ /* 0x040ff00000041830 */
[C---:B------:R-:W-:Y:S01]  /*19fb0*/  HMMA.16816.F32.BF16 R44, R76.reuse, R22, R44 ;  /* 0x000000164c2c723c */ /* 0x040fe2000004182c */
[----:B------:R-:W2:Y:S07]  /*19fc0*/  LDSM.16.M88.4 R20, [R230+0x2000] ;  /* 0x00200000e614783b */ /* 0x000eae0000000200 */
[C---:B------:R-:W-:Y:S08]  /*19fd0*/  HMMA.16816.F32.BF16 R32, R76.reuse, R16, R32 ;  /* 0x000000104c20723c */ /* 0x040ff00000041820 */
        /* <DEDUP_REMOVED lines=17> */
[----:B------:R-:W1:Y:S07]  /*1a0f0*/  LDSM.16.M88.4 R72, [R227+0x3800] ;  /* 0x00380000e348783b */ /* 0x000e6e0000000200 */
[C---:B----4-:R-:W-:Y:S08]  /*1a100*/  HMMA.16816.F32.BF16 R80, R60.reuse, R64, R80 ;  /* 0x000000403c50723c */ /* 0x050ff00000041850 */
[----:B------:R-:W-:Y:S01]  /*1a110*/  HMMA.16816.F32.BF16 R76, R60, R66, R76 ;  /* 0x000000423c4c723c */ /* 0x000fe2000004184c */
[----:B------:R-:W-:Y:S04]  /*1a120*/  LDSM.16.M88.4 R64, [R223+0xa000] ;  /* 0x00a00000df40783b */ /* 0x000fe80000000200 */
[----:B------:R-:W-:Y:S03]  /*1a130*/  LDSM.16.M88.4 R60, [R223+0xa800] ;  /* 0x00a80000df3c783b */ /* 0x000fe60000000200 */
[C---:B------:R-:W-:Y:S08]  /*1a140*/  HMMA.16816.F32.BF16 R48, R20.reuse, R56, R48 ;  /* 0x000000381430723c */ /* 0x040ff00000041830 */
[C---:B------:R-:W-:Y:S01]  /*1a150*/  HMMA.16816.F32.BF16 R44, R20.reuse, R58, R44 ;  /* 0x0000003a142c723c */ /* 0x040fe2000004182c */
[----:B------:R-:W-:Y:S07]  /*1a160*/  LDSM.16.M88.4 R56, [R223+0xb000] ;  /* 0x00b00000df38783b */ /* 0x000fee0000000200 */
        /* <DEDUP_REMOVED lines=19> */
[C---:B------:R-:W-:Y:S08]  /*1a2a0*/  HMMA.16816.F32.BF16 R80, R68.reuse, R72, R80 ;  /* 0x000000484450723c */ /* 0x040ff00000041850 */
[----:B------:R-:W-:Y:S01]  /*1a2b0*/  HMMA.16816.F32.BF16 R76, R68, R74, R76 ;  /* 0x0000004a444c723c */ /* 0x000fe2000004184c */
[----:B------:R-:W-:Y:S04]  /*1a2c0*/  LDSM.16.M88.4 R72, [R230+0x4000] ;  /* 0x00400000e648783b */ /* 0x000fe80000000200 */
[----:B------:R-:W1:Y:S03]  /*1a2d0*/  LDSM.16.M88.4 R68, [R229+0xc000] ;  /* 0x00c00000e544783b */ /* 0x000e660000000200 */
[C---:B----4-:R-:W-:Y:S08]  /*1a2e0*/  HMMA.16816.F32.BF16 R48, R16.reuse, R64, R48 ;  /* 0x000000401030723c */ /* 0x050ff00000041830 */
[C---:B------:R-:W-:Y:S01]  /*1a2f0*/  HMMA.16816.F32.BF16 R44, R16.reuse, R66, R44 ;  /* 0x00000042102c723c */ /* 0x040fe2000004182c */
[----:B------:R-:W4:Y:S07]  /*1a300*/  LDSM.16.M88.4 R64, [R229+0xc800] ;  /* 0x00c80000e540783b */ /* 0x000f2e0000000200 */
[C---:B------:R-:W-:Y:S08]  /*1a310*/  HMMA.16816.F32.BF16 R32, R16.reuse, R60, R32 ;  /* 0x0000003c1020723c */ /* 0x040ff00000041820 */
        /* <DEDUP_REMOVED lines=16> */
[C---:B------:R-:W-:Y:S08]  /*1a420*/  HMMA.16816.F32.BF16 R84, R92.reuse, R98, R84 ;  /* 0x000000625c54723c */ /* 0x040ff00000041854 */
[C---:B------:R-:W-:Y:S08]  /*1a430*/  HMMA.16816.F32.BF16 R80, R92.reuse, R88, R80 ;  /* 0x000000585c50723c */ /* 0x040ff00000041850 */
[----:B------:R-:W-:Y:S01]  /*1a440*/  HMMA.16816.F32.BF16 R76, R92, R90, R76 ;  /* 0x0000005a5c4c723c */ /* 0x000fe2000004184c */
[----:B------:R-:W1:Y:S07]  /*1a450*/  LDSM.16.M88.4 R88, [R227+0x5800] ;  /* 0x00580000e358783b */ /* 0x000e6e0000000200 */
[C---:B------:R-:W-:Y:S08]  /*1a460*/  HMMA.16816.F32.BF16 R48, R72.reuse, R68, R48 ;  /* 0x000000444830723c */ /* 0x040ff00000041830 */
[C---:B------:R-:W-:Y:S08]  /*1a470*/  HMMA.16816.F32.BF16 R44, R72.reuse, R70, R44 ;  /* 0x00000046482c723c */ /* 0x040ff0000004182c */
[C---:B----4-:R-:W-:Y:S08]  /*1a480*/  HMMA.16816.F32.BF16 R32, R72.reuse, R64, R32 ;  /* 0x000000404820723c */ /* 0x050ff00000041820 */
[C---:B------:R-:W-:Y:S01]  /*1a490*/  HMMA.16816.F32.BF16 R28, R72.reuse, R66, R28 ;  /* 0x00000042481c723c */ /* 0x040fe2000004181c */
[----:B------:R-:W-:Y:S07]  /*1a4a0*/  LDSM.16.M88.4 R64, [R226+0x4000] ;  /* 0x00400000e240783b */ /* 0x000fee0000000200 */
[C---:B------:R-:W-:Y:S01]  /*1a4b0*/  HMMA.16816.F32.BF16 R68, R72.reuse, R60, R24 ;  /* 0x0000003c4844723c */ /* 0x040fe20000041818 */
[----:B------:R-:W4:Y:S07]  /*1a4c0*/  LDSM.16.M88.4 R24, [R223+0xc000] ;  /* 0x00c00000df18783b */ /* 0x000f2e0000000200 */
        /* <DEDUP_REMOVED lines=15> */
[C---:B------:R-:W-:Y:S08]  /*1a5c0*/  HMMA.16816.F32.BF16 R80, R20.reuse, R88, R80 ;  /* 0x000000581450723c */ /* 0x040ff00000041850 */
        /* <DEDUP_REMOVED lines=21> */
[C---:B------:R-:W-:Y:S08]  /*1a720*/  HMMA.16816.F32.BF16 R68, R60.reuse, R72, R68 ;  /* 0x000000483c44723c */ /* 0x040ff00000041844 */
[C---:B------:R-:W-:Y:S01]  /*1a730*/  HMMA.16816.F32.BF16 R84, R60.reuse, R74, R84 ;  /* 0x0000004a3c54723c */ /* 0x040fe20000041854 */
[----:B------:R-:W3:Y:S07]  /*1a740*/  LDSM.16.M88.4 R72, [R228+0x6000] ;  /* 0x00600000e448783b */ /* 0x000eee0000000200 */
[C---:B------:R-:W-:Y:S08]  /*1a750*/  HMMA.16816.F32.BF16 R80, R60.reuse, R20, R80 ;  /* 0x000000143c50723c */ /* 0x040ff00000041850 */
[----:B------:R-:W-:Y:S01]  /*1a760*/  HMMA.16816.F32.BF16 R76, R60, R22, R76 ;  /* 0x000000163c4c723c */ /* 0x000fe2000004184c */
[----:B------:R-:W2:Y:S07]  /*1a770*/  LDSM.16.M88.4 R20, [R227+0x6800] ;  /* 0x00680000e314783b */ /* 0x000eae0000000200 */
[C---:B-1----:R-:W-:Y:S08]  /*1a780*/  HMMA.16816.F32.BF16 R48, R16.reuse, R12, R48 ;  /* 0x0000000c1030723c */ /* 0x042ff00000041830 */
[C---:B------:R-:W-:Y:S01]  /*1a790*/  HMMA.16816.F32.BF16 R44, R16.reuse, R14, R44 ;  /* 0x0000000e102c723c */ /* 0x040fe2000004182c */
[----:B------:R-:W1:Y:S07]  /*1a7a0*/  LDSM.16.M88.4 R12, [R227+0x7000] ;  /* 0x00700000e30c783b */ /* 0x000e6e0000000200 */
[C---:B----4-:R-:W-:Y:S08]  /*1a7b0*/  HMMA.16816.F32.BF16 R32, R16.reuse, R56, R32 ;  /* 0x000000381020723c */ /* 0x050ff00000041820 */
[C---:B------:R-:W-:Y:S01]  /*1a7c0*/  HMMA.16816.F32.BF16 R28, R16.reuse, R58, R28 ;  /* 0x0000003a101c723c */ /* 0x040fe2000004181c */
[----:B------:R-:W-:Y:S07]  /*1a7d0*/  LDSM.16.M88.4 R56, [R223+0xe800] ;  /* 0x00e80000df38783b */ /* 0x000fee0000000200 */
[C---:B------:R-:W-:Y:S08]  /*1a7e0*/  HMMA.16816.F32.BF16 R68, R16.reuse, R24, R68 ;  /* 0x000000181044723c */ /* 0x040ff00000041844 */
[C---:B------:R-:W-:Y:S01]  /*1a7f0*/  HMMA.16816.F32.BF16 R84, R16.reuse, R26, R84 ;  /* 0x0000001a1054723c */ /* 0x040fe20000041854 */
[----:B------:R-:W-:Y:S07]  /*1a800*/  LDSM.16.M88.4 R24, [R227+0x7800] ;  /* 0x00780000e318783b */ /* 0x000fee0000000200 */
[C---:B--2---:R-:W-:Y:S08]  /*1a810*/  HMMA.16816.F32.BF16 R80, R16.reuse, R4, R80 ;  /* 0x000000041050723c */ /* 0x044ff00000041850 */
[----:B------:R-:W-:Y:S01]  /*1a820*/  HMMA.16816.F32.BF16 R76, R16, R6, R76 ;  /* 0x00000006104c723c */ /* 0x000fe2000004184c */
[----:B------:R-:W-:Y:S04]  /*1a830*/  LDSM.16.M88.4 R4, [R226+0x6000] ;  /* 0x00600000e204783b */ /* 0x000fe80000000200 */
[----:B------:R-:W2:Y:S03]  /*1a840*/  LDSM.16.M88.4 R16, [R223+0xe000] ;  /* 0x00e00000df10783b */ /* 0x000ea60000000200 */
[C---:B---3--:R-:W-:Y:S08]  /*1a850*/  HMMA.16816.F32.BF16 R44, R72.reuse, R66, R44 ;  /* 0x00000042482c723c */ /* 0x048ff0000004182c */
[C---:B------:R-:W-:Y:S08]  /*1a860*/  HMMA.16816.F32.BF16 R48, R72.reuse, R64, R48 ;  /* 0x000000404830723c */ /* 0x040ff00000041830 */
[C---:B------:R-:W-:Y:S01]  /*1a870*/  HMMA.16816.F32.BF16 R60, R72.reuse, R20, R32 ;  /* 0x00000014483c723c */ /* 0x040fe20000041820 */
[----:B------:R-:W-:Y:S07]  /*1a880*/  LDSM.16.M88.4 R32, [R223+0xf000] ;  /* 0x00f00000df20783b */ /* 0x000fee0000000200 */
[C---:B------:R-:W-:Y:S01]  /*1a890*/  HMMA.16816.F32.BF16 R64, R72.reuse, R22, R28 ;  /* 0x000000164840723c */ /* 0x040fe2000004181c */
[----:B------:R-:W-:Y:S04]  /*1a8a0*/  LDSM.16.M88.4 R20, [R225+0x6000] ;  /* 0x00600000e114783b */ /* 0x000fe80000000200 */
[----:B------:R-:W3:Y:S03]  /*1a8b0*/  LDSM.16.M88.4 R28, [R216+0x6000] ;  /* 0x00600000d81c783b */ /* 0x000ee60000000200 */
[C---:B-1----:R-:W-:Y:S08]  /*1a8c0*/  HMMA.16816.F32.BF16 R68, R72.reuse, R12, R68 ;  /* 0x0000000c4844723c */ /* 0x042ff00000041844 */
[----:B------:R-:W-:Y:S01]  /*1a8d0*/  HMMA.16816.F32.BF16 R84, R72, R14, R84 ;  /* 0x0000000e4854723c */ /* 0x000fe20000041854 */
[----:B------:R-:W1:Y:S07]  /*1a8e0*/  LDSM.16.M88.4 R12, [R216+0x6800] ;  /* 0x00680000d80c783b */ /* 0x000e6e0000000200 */
[C---:B--2---:R-:W-:Y:S08]  /*1a8f0*/  HMMA.16816.F32.BF16 R44, R4.reuse, R18, R44 ;  /* 0x00000012042c723c */ /* 0x044ff0000004182c */
[C---:B------:R-:W-:Y:S01]  /*1a900*/  HMMA.16816.F32.BF16 R48, R4.reuse, R16, R48 ;  /* 0x000000100430723c */ /* 0x040fe20000041830 */
[----:B------:R-:W2:Y:S07]  /*1a910*/  LDSM.16.M88.4 R16, [R223+0xf800] ;  /* 0x00f80000df10783b */ /* 0x000eae0000000200 */
[----:B------:R-:W-:Y:S08]  /*1a920*/  HMMA.16816.F32.BF16 R60, R4, R56, R60 ;  /* 0x00000038043c723c */ /* 0x000ff0000004183c */
[----:B------:R-:W-:Y:S07]  /*1a930*/  HMMA.16816.F32.BF16 R80, R72, R24, R80 ;  /* 0x000000184850723c */ /* 0x000fee0000041850 */
[----:B------:R-:W-:Y:S01]  /*1a940*/  IADD3 R25, R3, 0x8, RZ ;  /* 0x0000000803197810 */ /* 0x000fe20007ffe0ff */
[----:B---3--:R-:W-:Y:S01]  /*1a950*/  HMMA.16816.F32.BF16 R44, R20, R30, R44 ;  /* 0x0000001e142c723c */ /* 0x008fe2000004182c */
[----:B------:R-:W-:-:S02]  /*1a960*/  IADD3 R24, R36, 0x1, RZ ;  /* 0x0000000124187810 */ /* 0x000fc40007ffe0ff */
[----:B------:R-:W-:Y:S02]  /*1a970*/  IMNMX R3, R25, R54, PT ;  /* 0x0000003619037217 */ /* 0x000fe40003800200 */
[----:B------:R-:W3:Y:S01]  /*1a980*/  I2F R9, R24 ;  /* 0x0000001800097306 */ /* 0x000ee20000201400 */
[-C--:B------:R-:W-:Y:S02]  /*1a990*/  ISETP.GE.AND P6, PT, R24, R2.reuse, PT ;  /* 0x000000021800720c */ /* 0x080fe40003fc6270 */
[----:B------:R-:W-:Y:S01]  /*1a9a0*/  HMMA.16816.F32.BF16 R48, R20, R28, R48 ;  /* 0x0000001c1430723c */ /* 0x000fe20000041830 */
[----:B------:R-:W-:Y:S02]  /*1a9b0*/  IADD3 R30, R36, 0x9, RZ ;  /* 0x00000009241e7810 */ /* 0x000fe40007ffe0ff */
[----:B------:R-:W-:Y:S02]  /*1a9c0*/  ISETP.GE.AND P4, PT, R24, R3, PT ;  /* 0x000000031800720c */ /* 0x000fe40003f86270 */
[----:B------:R4:W-:Y:S01]  /*1a9d0*/  I2F R29, R30 ;  /* 0x0000001e001d7306 */ /* 0x0009e20000201400 */
[----:B------:R-:W-:-:S02]  /*1a9e0*/  ISETP.GE.AND P0, PT, R30, R2, PT ;  /* 0x000000021e00720c */ /* 0x000fc40003f06270 */
[----:B------:R-:W-:Y:S01]  /*1a9f0*/  HMMA.16816.F32.BF16 R68, R4, R32, R68 ;  /* 0x000000200444723c */ /* 0x000fe20000041844 */
[----:B------:R-:W-:-:S06]  /*1aa00*/  ISETP.GE.AND P1, PT, R30, R3, PT ;  /* 0x000000031e00720c */ /* 0x000fcc0003f26270 */
[C---:B------:R-:W-:Y:S01]  /*1aa10*/  IADD3 R32, R36.reuse, 0x8, RZ ;  /* 0x0000000824207810 */ /* 0x040fe20007ffe0ff */
[----:B------:R-:W-:Y:S01]  /*1aa20*/  HMMA.16816.F32.BF16 R64, R4, R58, R64 ;  /* 0x0000003a0440723c */ /* 0x000fe20000041840 */
[----:B------:R-:W-:Y:S02]  /*1aa30*/  IADD3 R33, R36, 0x10, RZ ;  /* 0x0000001024217810 */ /* 0x000fe40007ffe0ff */
[----:B------:R-:W2:Y:S01]  /*1aa40*/  I2F R28, R32 ;  /* 0x00000020001c7306 */ /* 0x000ea20000201400 */
[C---:B------:R-:W-:Y:S02]  /*1aa50*/  ISETP.GE.AND P2, PT, R32.reuse, R3, PT ;  /* 0x000000032000720c */ /* 0x040fe40003f46270 */
[-C--:B------:R-:W-:Y:S02]  /*1aa60*/  ISETP.GE.AND P5, PT, R32, R2.reuse, PT ;  /* 0x000000022000720c */ /* 0x080fe40003fa6270 */
[----:B-1----:R-:W-:Y:S01]  /*1aa70*/  HMMA.16816.F32.BF16 R60, R20, R12, R60 ;  /* 0x0000000c143c723c */ /* 0x002fe2000004183c */
[CC--:B---3--:R-:W-:Y:S01]  /*1aa80*/  FFMA.FTZ R31, R0.reuse, R9.reuse, R49 ;  /* 0x00000009001f7223 */ /* 0x0c8fe20000010031 */
[----:B------:R-:W-:Y:S01]  /*1aa90*/  ISETP.GE.AND P3, PT, R33, R2, PT ;  /* 0x000000022100720c */ /* 0x000fe20003f66270 */
[----:B------:R-:W1:Y:S01]  /*1aaa0*/  I2F R12, R33 ;  /* 0x00000021000c7306 */ /* 0x000e620000201400 */
[----:B----4-:R-:W-:Y:S01]  /*1aab0*/  FFMA.FTZ R30, R0, R9, R51 ;  /* 0x00000009001e7223 */ /* 0x010fe20000010033 */
[----:B------:R-:W-:-:S02]  /*1aac0*/  IADD3 R9, R36, 0x18, RZ ;  /* 0x0000001824097810 */ /* 0x000fc40007ffe0ff */
[----:B------:R-:W-:Y:S01]  /*1aad0*/  IADD3 R13, R36, 0x11, RZ ;  /* 0x00000011240d7810 */ /* 0x000fe20007ffe0ff */
[----:B------:R-:W-:Y:S01]  /*1aae0*/  HMMA.16816.F32.BF16 R76, R72, R26, R76 ;  /* 0x0000001a484c723c */ /* 0x000fe2000004184c */
[----:B------:R-:W3:Y:S01]  /*1aaf0*/  LDSM.16.M88.4 R24, [R216+0x7000] ;  /* 0x00700000d818783b */ /* 0x000ee20000000200 */
[----:B------:R-:W-:Y:S01]  /*1ab00*/  FSEL R31, R31, -INF , !P6 ;  /* 0xff8000001f1f7808 */ /* 0x000fe20007000000 */
[----:B------:R-:W-:Y:S01]  /*1ab10*/  I2F R32, R9 ;  /* 0x0000000900207306 */ /* 0x000fe20000201400 */
[----:B------:R-:W-:Y:S02]  /*1ab20*/  ISETP.GE.AND P6, PT, R33, R3, PT ;  /* 0x000000032100720c */ /* 0x000fe40003fc6270 */
[----:B------:R-:W-:Y:S02]  /*1ab30*/  FSEL R30, R30, -INF , !P4 ;  /* 0xff8000001e1e7808 */ /* 0x000fe40006000000 */
[----:B------:R-:W-:Y:S01]  /*1ab40*/  HMMA.16816.F32.BF16 R84, R4, R34, R84 ;  /* 0x000000220454723c */ /* 0x000fe20000041854 */
[----:B------:R-:W-:-:S02]  /*1ab50*/  ISETP.GE.AND P4, PT, R13, R2, PT ;  /* 0x000000020d00720c */ /* 0x000fc40003f86270 */
[----:B------:R-:W4:Y:S04]  /*1ab60*/  I2F R33, R13 ;  /* 0x0000000d00217306 */ /* 0x000f280000201400 */
[CC--:B--2---:R-:W-:Y:S01]  /*1ab70*/  FFMA.FTZ R35, R0.reuse, R28.reuse, R44 ;  /* 0x0000001c00237223 */ /* 0x0c4fe2000001002c */
[----:B------:R-:W-:Y:S01]  /*1ab80*/  HMMA.16816.F32.BF16 R80, R4, R16, R80 ;  /* 0x000000100450723c */ /* 0x000fe20000041850 */
[C---:B------:R-:W-:Y:S02]  /*1ab90*/  FFMA.FTZ R28, R0.reuse, R28, R46 ;  /* 0x0000001c001c7223 */ /* 0x040fe4000001002e */
[CC--:B------:R-:W-:Y:S01]  /*1aba0*/  FFMA.FTZ R34, R0.reuse, R29.reuse, R45 ;  /* 0x0000001d00227223 */ /* 0x0c0fe2000001002d */
[----:B------:R-:W-:Y:S01]  /*1abb0*/  FSEL R35, R35, -INF , !P5 ;  /* 0xff80000023237808 */ /* 0x000fe20006800000 */
[----:B------:R-:W-:Y:S01]  /*1abc0*/  FFMA.FTZ R29, R0, R29, R47 ;  /* 0x0000001d001d7223 */ /* 0x000fe2000001002f */
[----:B------:R-:W-:Y:S01]  /*1abd0*/  FSEL R28, R28, -INF , !P2 ;  /* 0xff8000001c1c7808 */ /* 0x000fe20005000000 */
[----:B-1----:R-:W-:Y:S01]  /*1abe0*/  FFMA.FTZ R16, R0, R12, R62 ;  /* 0x0000000c00107223 */ /* 0x002fe2000001003e */
[----:B------:R-:W-:Y:S01]  /*1abf0*/  FSEL R34, R34, -INF , !P0 ;  /* 0xff80000022227808 */ /* 0x000fe20004000000 */
[----:B------:R-:W-:Y:S01]  /*1ac00*/  HMMA.16816.F32.BF16 R64, R20, R14, R64 ;  /* 0x0000000e1440723c */ /* 0x000fe20000041840 */
[C---:B------:R-:W-:Y:S01]  /*1ac10*/  ISETP.GE.AND P2, PT, R9.reuse, R2, PT ;  /* 0x000000020900720c */ /* 0x040fe20003f46270 */
[C---:B----4-:R-:W-:Y:S01]  /*1ac20*/  FFMA.FTZ R61, R0.reuse, R33, R61 ;  /* 0x00000021003d7223 */ /* 0x050fe2000001003d */
[-C--:B------:R-:W-:Y:S01]  /*1ac30*/  ISETP.GE.AND P0, PT, R9, R3.reuse, PT ;  /* 0x000000030900720c */ /* 0x080fe20003f06270 */
[----:B------:R-:W-:Y:S01]  /*1ac40*/  FFMA.FTZ R9, R0, R12, R60 ;  /* 0x0000000c00097223 */ /* 0x000fe2000001003c */
[----:B------:R-:W-:-:S02]  /*1ac50*/  ISETP.GE.AND P5, PT, R13, R3, PT ;  /* 0x000000030d00720c */ /* 0x000fc40003fa6270 */
[----:B------:R-:W1:Y:S01]  /*1ac60*/  LDSM.16.M88.4 R12, [R216+0x7800] ;  /* 0x00780000d80c783b */ /* 0x000e620000000200 */
[----:B------:R-:W-:Y:S01]  /*1ac70*/  HMMA.16816.F32.BF16 R76, R4, R18, R76 ;  /* 0x00000012044c723c */ /* 0x000fe2000004184c */
[----:B------:R-:W-:Y:S01]  /*1ac80*/  FSEL R29, R29, -INF , !P1 ;  /* 0xff8000001d1d7808 */ /* 0x000fe20004800000 */
[----:B------:R-:W-:-:S04]  /*1ac90*/  DEPBAR.LE SB0, 0x0 ;  /* 0x000080000000791a */ /* 0x000fc80000000000 */
[----:B------:R-:W-:Y:S02]  /*1aca0*/  FSEL R9, R9, -INF , !P3 ;  /* 0xff80000009097808 */ /* 0x000fe40005800000 */
[C---:B---3--:R-:W-:Y:S01]  /*1acb0*/  HMMA.16816.F32.BF16 R68, R20.reuse, R24, R68 ;  /* 0x000000181444723c */ /* 0x048fe20000041844 */
[C---:B------:R-:W-:Y:S02]  /*1acc0*/  ISETP.GE.AND P1, PT, R42.reuse, R2, PT ;  /* 0x000000022a00720c */ /* 0x040fe40003f26270 */
[----:B------:R-:W-:Y:S02]  /*1acd0*/  ISETP.GE.AND P3, PT, R42, R3, PT ;  /* 0x000000032a00720c */ /* 0x000fe40003f66270 */
[C---:B------:R-:W-:Y:S02]  /*1ace0*/  IADD3 R42, R36.reuse, 0x21, RZ ;  /* 0x00000021242a7810 */ /* 0x040fe40007ffe0ff */
[C---:B------:R-:W-:Y:S01]  /*1acf0*/  IADD3 R6, R36.reuse, 0x28, RZ ;  /* 0x0000002824067810 */ /* 0x040fe20007ffe0ff */
[----:B------:R-:W-:Y:S01]  /*1ad00*/  HMMA.16816.F32.BF16 R84, R20, R26, R84 ;  /* 0x0000001a1454723c */ /* 0x000fe20000041854 */
[----:B------:R-:W2:Y:S01]  /*1ad10*/  I2F R5, R42 ;  /* 0x0000002a00057306 */ /* 0x000ea20000201400 */
[----:B------:R-:W-:Y:S01]  /*1ad20*/  IADD3 R17, R36, 0x20, RZ ;  /* 0x0000002024117810 */ /* 0x000fe20007ffe0ff */
[----:B------:R-:W-:Y:S01]  /*1ad30*/  FFMA.FTZ R18, R0, R38, R65 ;  /* 0x0000002600127223 */ /* 0x000fe20000010041 */
[----:B------:R-:W-:Y:S01]  /*1ad40*/  FSEL R16, R16, -INF , !P6 ;  /* 0xff80000010107808 */ /* 0x000fe20007000000 */
[----:B------:R-:W-:Y:S01]  /*1ad50*/  FFMA.FTZ R4, R0, R32, R64 ;  /* 0x0000002000047223 */ /* 0x000fe20000010040 */
[----:B------:R-:W-:-:S02]  /*1ad60*/  FSEL R24, R61, -INF , !P4 ;  /* 0xff8000003d187808 */ /* 0x000fc40006000000 */
[C---:B------:R-:W-:Y:S01]  /*1ad70*/  ISETP.GE.AND P6, PT, R17.reuse, R2, PT ;  /* 0x000000021100720c */ /* 0x040fe20003fc6270 */
[----:B------:R-:W3:Y:S01]  /*1ad80*/  I2F R7, R6 ;  /* 0x0000000600077306 */ /* 0x000ee20000201400 */
[-C--:B------:R-:W-:Y:S02]  /*1ad90*/  ISETP.GE.AND P4, PT, R17, R3.reuse, PT ;  /* 0x000000031100720c */ /* 0x080fe40003f86270 */
[----:B------:R-:W-:Y:S02]  /*1ada0*/  IADD3 R19, R36, 0x29, RZ ;  /* 0x0000002924137810 */ /* 0x000fe40007ffe0ff */
[----:B------:R-:W-:Y:S02]  /*1adb0*/  FSEL R18, R18, -INF , !P1 ;  /* 0xff80000012127808 */ /* 0x000fe40004800000 */
[----:B------:R-:W-:Y:S01]  /*1adc0*/  ISETP.GE.AND P1, PT, R6, R3, PT ;  /* 0x000000030600720c */ /* 0x000fe20003f26270 */
[----:B------:R4:W4:Y:S01]  /*1add0*/  I2F R25, R17 ;  /* 0x0000001100197306 */ /* 0x0009220000201400 */
[----:B------:R-:W-:Y:S01]  /*1ade0*/  FSEL R4, R4, -INF , !P2 ;  /* 0xff80000004047808 */ /* 0x000fe20005000000 */
[----:B--2---:R-:W-:Y:S01]  /*1adf0*/  FFMA.FTZ R71, R0, R5, R71 ;  /* 0x0000000500477223 */ /* 0x004fe20000010047 */
[----:B------:R-:W-:Y:S01]  /*1ae00*/  ISETP.GE.AND P2, PT, R42, R3, PT ;  /* 0x000000032a00720c */ /* 0x000fe20003f46270 */
[C---:B------:R-:W-:Y:S01]  /*1ae10*/  FFMA.FTZ R69, R0.reuse, R5, R69 ;  /* 0x0000000500457223 */ /* 0x040fe20000010045 */
[----:B-1----:R-:W-:Y:S02]  /*1ae20*/  HMMA.16816.F32.BF16 R76, R20, R14, R76 ;  /* 0x0000000e144c723c */ /* 0x002fe4000004184c */
[----:B------:R-:W-:Y:S01]  /*1ae30*/  FSEL R194, R71, -INF , !P2 ;  /* 0xff80000047c27808 */ /* 0x000fe20005000000 */
[----:B---3--:R-:W-:-:S02]  /*1ae40*/  FFMA.FTZ R84, R0, R7, R84 ;  /* 0x0000000700547223 */ /* 0x008fc40000010054 */
[----:B------:R-:W-:Y:S01]  /*1ae50*/  FFMA.FTZ R86, R0, R7, R86 ;  /* 0x0000000700567223 */ /* 0x000fe20000010056 */
[----:B------:R-:W-:Y:S02]  /*1ae60*/  IADD3 R7, R36, 0x38, RZ ;  /* 0x0000003824077810 */ /* 0x000fe40007ffe0ff */
[----:B------:R-:W-:Y:S02]  /*1ae70*/  HMMA.16816.F32.BF16 R80, R20, R12, R80 ;  /* 0x0000000c1450723c */ /* 0x000fe40000041850 */
[----:B------:R-:W-:Y:S01]  /*1ae80*/  FSEL R193, R86, -INF , !P1 ;  /* 0xff80000056c17808 */ /* 0x000fe20004800000 */
[C---:B----4-:R-:W-:Y:S01]  /*1ae90*/  FFMA.FTZ R17, R0.reuse, R33, R63 ;  /* 0x0000002100117223 */ /* 0x050fe2000001003f */
[----:B------:R-:W-:Y:S01]  /*1aea0*/  BAR.SYNC.DEFER_BLOCKING 0x0 ;  /* 0x0000000000007b1d */ /* 0x000fe20000010000 */
[C---:B------:R-:W-:Y:S01]  /*1aeb0*/  FFMA.FTZ R33, R0.reuse, R32, R66 ;  /* 0x0000002000217223 */ /* 0x040fe20000010042 */
[----:B------:R-:W-:Y:S01]  /*1aec0*/  ISETP.GE.AND P1, PT, R7, R2, PT ;  /* 0x000000020700720c */ /* 0x000fe20003f26270 */
[----:B------:R-:W-:Y:S01]  /*1aed0*/  FFMA.FTZ R32, R0, R38, R67 ;  /* 0x0000002600207223 */ /* 0x000fe20000010043 */
[----:B------:R-:W-:Y:S01]  /*1aee0*/  IADD3 R13, R36, 0x31, RZ ;  /* 0x00000031240d7810 */ /* 0x000fe20007ffe0ff */
[CC--:B------:R-:W-:Y:S01]  /*1aef0*/  FFMA.FTZ R68, R0.reuse, R25.reuse, R68 ;  /* 0x0000001900447223 */ /* 0x0c0fe20000010044 */
[----:B------:R-:W-:Y:S01]  /*1af00*/  FSEL R33, R33, -INF , !P0 ;  /* 0xff80000021217808 */ /* 0x000fe20004000000 */
[----:B------:R-:W-:Y:S01]  /*1af10*/  FFMA.FTZ R70, R0, R25, R70 ;  /* 0x0000001900467223 */ /* 0x000fe20000010046 */
[-C--:B------:R-:W-:Y:S01]  /*1af20*/  ISETP.GE.AND P0, PT, R6, R2.reuse, PT ;  /* 0x000000020600720c */ /* 0x080fe20003f06270 */
[----:B------:R-:W1:Y:S01]  /*1af30*/  I2F R5, R13 ;  /* 0x0000000d00057306 */ /* 0x000e620000201400 */
[----:B------:R-:W-:-:S02]  /*1af40*/  ISETP.GE.AND P2, PT, R13, R2, PT ;  /* 0x000000020d00720c */ /* 0x000fc40003f46270 */
[----:B------:R-:W-:Y:S02]  /*1af50*/  FSEL R183, R84, -INF , !P0 ;  /* 0xff80000054b77808 */ /* 0x000fe40004000000 */
[-C--:B------:R-:W-:Y:S02]  /*1af60*/  ISETP.GE.AND P0, PT, R13, R3.reuse, PT ;  /* 0x000000030d00720c */ /* 0x080fe40003f06270 */
[----:B------:R-:W-:Y:S01]  /*1af70*/  FSEL R32, R32, -INF , !P3 ;  /* 0xff80000020207808 */ /* 0x000fe20005800000 */
[----:B------:R-:W2:Y:S01]  /*1af80*/  I2F R6, R19 ;  /* 0x0000001300067306 */ /* 0x000ea20000201400 */
[----:B------:R-:W-:Y:S02]  /*1af90*/  FSEL R181, R68, -INF , !P6 ;  /* 0xff80000044b57808 */ /* 0x000fe40007000000 */
[C---:B------:R-:W-:Y:S02]  /*1afa0*/  ISETP.GE.AND P3, PT, R19.reuse, R2, PT ;  /* 0x000000021300720c */ /* 0x040fe40003f66270 */
[----:B------:R-:W-:-:S02]  /*1afb0*/  ISETP.GE.AND P6, PT, R19, R3, PT ;  /* 0x000000031300720c */ /* 0x000fc40003fc6270 */
[----:B------:R-:W-:Y:S01]  /*1afc0*/  FSEL R17, R17, -INF , !P5 ;  /* 0xff80000011117808 */ /* 0x000fe20006800000 */
[----:B------:R-:W3:Y:S01]  /*1afd0*/  I2F R13, R7 ;  /* 0x00000007000d7306 */ /* 0x000ee20000201400 */
[----:B------:R-:W-:Y:S01]  /*1afe0*/  ISETP.GE.AND P5, PT, R42, R2, PT ;  /* 0x000000022a00720c */ /* 0x000fe20003fa6270 */
[-C--:B-1----:R-:W-:Y:S01]  /*1aff0*/  FFMA.FTZ R81, R0, R5.reuse, R81 ;  /* 0x0000000500517223 */ /* 0x082fe20000010051 */
[----:B------:R-:W-:Y:S01]  /*1b000*/  FSEL R192, R70, -INF , !P4 ;  /* 0xff80000046c07808 */ /* 0x000fe20006000000 */
[C---:B------:R-:W-:Y:S01]  /*1b010*/  FFMA.FTZ R83, R0.reuse, R5, R83 ;  /* 0x0000000500537223 */ /* 0x040fe20000010053 */
[----:B------:R-:W-:Y:S01]  /*1b020*/  FSEL R182, R69, -INF , !P5 ;  /* 0xff80000045b67808 */ /* 0x000fe20006800000 */
[C---:B------:R-:W-:Y:S01]  /*1b030*/  FFMA.FTZ R5, R0.reuse, R37, R50 ;  /* 0x0000002500057223 */ /* 0x040fe20000010032 */
[----:B------:R-:W-:Y:S01]  /*1b040*/  FSEL R200, R81, -INF , !P2 ;  /* 0xff80000051c87808 */ /* 0x000fe20005000000 */
[-C--:B--2---:R-:W-:Y:S01]  /*1b050*/  FFMA.FTZ R85, R0, R6.reuse, R85 ;  /* 0x0000000600557223 */ /* 0x084fe20000010055 */
[----:B------:R-:W-:Y:S01]  /*1b060*/  IADD3 R19, R36, 0x30, RZ ;  /* 0x0000003024137810 */ /* 0x000fe20007ffe0ff */
[----:B------:R-:W-:Y:S01]  /*1b070*/  FFMA.FTZ R87, R0, R6, R87 ;  /* 0x0000000600577223 */ /* 0x000fe20000010057 */
[----:B------:R-:W-:-:S02]  /*1b080*/  IADD3 R6, R36, 0x39, RZ ;  /* 0x0000003924067810 */ /* 0x000fc40007ffe0ff */
[----:B------:R-:W1:Y:S01]  /*1b090*/  I2F R12, R19 ;  /* 0x00000013000c7306 */ /* 0x000e620000201400 */
[----:B------:R-:W-:Y:S02]  /*1b0a0*/  FSEL R186, R85, -INF , !P3 ;  /* 0xff80000055ba7808 */ /* 0x000fe40005800000 */
[----:B------:R-:W-:Y:S01]  /*1b0b0*/  ISETP.GE.AND P3, PT, R7, R3, PT ;  /* 0x000000030700720c */ /* 0x000fe20003f66270 */
[C---:B---3--:R-:W-:Y:S01]  /*1b0c0*/  FFMA.FTZ R76, R0.reuse, R13, R76 ;  /* 0x0000000d004c7223 */ /* 0x048fe2000001004c */
[C---:B------:R-:W-:Y:S01]  /*1b0d0*/  ISETP.GE.AND P5, PT, R19.reuse, R3, PT ;  /* 0x000000031300720c */ /* 0x040fe20003fa6270 */
[----:B------:R-:W-:Y:S01]  /*1b0e0*/  FFMA.FTZ R78, R0, R13, R78 ;  /* 0x0000000d004e7223 */ /* 0x000fe2000001004e */
[----:B------:R-:W-:Y:S01]  /*1b0f0*/  ISETP.GE.AND P4, PT, R19, R2, PT ;  /* 0x000000021300720c */ /* 0x000fe20003f86270 */
[----:B------:R2:W3:Y:S01]  /*1b100*/  I2F R7, R6 ;  /* 0x0000000600077306 */ /* 0x0004e20000201400 */
[----:B------:R-:W-:Y:S02]  /*1b110*/  FSEL R199, R76, -INF , !P1 ;  /* 0xff8000004cc77808 */ /* 0x000fe40004800000 */
[----:B------:R-:W-:-:S02]  /*1b120*/  ISETP.GE.AND P1, PT, R166, 0x2, PT ;  /* 0x00000002a600780c */ /* 0x000fc40003f26270 */
[----:B------:R-:W-:Y:S02]  /*1b130*/  ISETP.GE.AND P2, PT, R6, R3, PT ;  /* 0x000000030600720c */ /* 0x000fe40003f46270 */
[----:B------:R-:W-:Y:S01]  /*1b140*/  FSEL R191, R87, -INF , !P6 ;  /* 0xff80000057bf7808 */ /* 0x000fe20007000000 */
[CC--:B-1----:R-:W-:Y:S01]  /*1b150*/  FFMA.FTZ R82, R0.reuse, R12.reuse, R82 ;  /* 0x0000000c00527223 */ /* 0x0c2fe20000010052 */
[----:B------:R-:W-:Y:S01]  /*1b160*/  FSEL R195, R83, -INF , !P0 ;  /* 0xff80000053c37808 */ /* 0x000fe20004000000 */
[----:B------:R-:W-:Y:S01]  /*1b170*/  FFMA.FTZ R80, R0, R12, R80 ;  /* 0x0000000c00507223 */ /* 0x000fe20000010050 */
[-C--:B------:R-:W-:Y:S02]  /*1b180*/  ISETP.GE.AND P6, PT, R36, R2.reuse, PT ;  /* 0x000000022400720c */ /* 0x080fe40003fc6270 */
[----:B------:R-:W-:Y:S02]  /*1b190*/  FSEL R196, R82, -INF , !P5 ;  /* 0xff80000052c47808 */ /* 0x000fe40006800000 */
[----:B------:R-:W-:Y:S01]  /*1b1a0*/  ISETP.GE.AND P5, PT, R6, R2, PT ;  /* 0x000000020600720c */ /* 0x000fe20003fa6270 */
[----:B--2---:R-:W-:Y:S01]  /*1b1b0*/  FFMA.FTZ R6, R0, R37, R48 ;  /* 0x0000002500067223 */ /* 0x004fe20000010030 */
[----:B------:R-:W-:Y:S01]  /*1b1c0*/  FSEL R201, R80, -INF , !P4 ;  /* 0xff80000050c97808 */ /* 0x000fe20006000000 */
[----:B---3--:R-:W-:Y:S01]  /*1b1d0*/  FFMA.FTZ R77, R0, R7, R77 ;  /* 0x00000007004d7223 */ /* 0x008fe2000001004d */
[----:B------:R-:W-:Y:S01]  /*1b1e0*/  ISETP.GE.AND P4, PT, R36, R3, PT ;  /* 0x000000032400720c */ /* 0x000fe20003f86270 */
[----:B------:R-:W-:Y:S01]  /*1b1f0*/  FFMA.FTZ R79, R0, R7, R79 ;  /* 0x00000007004f7223 */ /* 0x000fe2000001004f */
[----:B------:R-:W-:-:S02]  /*1b200*/  ISETP.NE.U32.AND P0, PT, R244, RZ, PT ;  /* 0x000000fff400720c */ /* 0x000fc40003f05070 */
[----:B------:R-:W-:Y:S02]  /*1b210*/  FSEL R188, R78, -INF , !P3 ;  /* 0xff8000004ebc7808 */ /* 0x000fe40005800000 */
[----:B------:R-:W-:Y:S02]  /*1b220*/  ISETP.NE.AND.EX P0, PT, R245, RZ, PT, P0 ;  /* 0x000000fff500720c */ /* 0x000fe40003f05300 */
[----:B------:R-:W-:Y:S02]  /*1b230*/  FSEL R6, R6, -INF , !P6 ;  /* 0xff80000006067808 */ /* 0x000fe40007000000 */
[----:B------:R-:W-:Y:S02]  /*1b240*/  FSEL R5, R5, -INF , !P4 ;  /* 0xff80000005057808 */ /* 0x000fe40006000000 */
[----:B------:R-:W-:Y:S02]  /*1b250*/  FSEL R197, R77, -INF , !P5 ;  /* 0xff8000004dc57808 */ /* 0x000fe40006800000 */
[----:B------:R-:W-:Y:S01]  /*1b260*/  FSEL R187, R79, -INF , !P2 ;  /* 0xff8000004fbb7808 */ /* 0x000fe20005000000 */
        /* <DEDUP_REMOVED lines=33> */
[----:B------:R-:W-:-:S02]  /*1b480*/  ISETP.GE.AND P2, PT, R19, RZ, PT ;  /* 0x000000ff1300720c */ /* 0x000fc40003f46270 */
[----:B------:R-:W-:Y:S02]  /*1b490*/  ISETP.NE.AND P3, PT, R21, RZ, PT ;  /* 0x000000ff1500720c */ /* 0x000fe40003f65270 */
[----:B------:R-:W-:-:S03]  /*1b4a0*/  LOP3.LUT R7, RZ, R21, RZ, 0x33, !PT ;  /* 0x00000015ff077212 */ /* 0x000fc600078e33ff */
[----:B------:R-:W-:Y:S02]  /*1b4b0*/  @P6 IADD3 R20, R20, 0x1, RZ ;  /* 0x0000000114146810 */ /* 0x000fe40007ffe0ff */
[----:B------:R-:W-:-:S03]  /*1b4c0*/  @P5 IADD3 R15, R15, 0x1, RZ ;  /* 0x000000010f0f5810 */ /* 0x000fc60007ffe0ff */
[----:B------:R-:W-:Y:S02]  /*1b4d0*/  IMAD.MOV.U32 R12, RZ, RZ, R20 ;  /* 0x000000ffff0c7224 */ /* 0x000fe400078e0014 */
[----:B------:R-:W-:Y:S02]  /*1b4e0*/  IMAD.MOV.U32 R13, RZ, RZ, R15 ;  /* 0x000000ffff0d7224 */ /* 0x000fe400078e000f */
[----:B------:R-:W-:Y:S01]  /*1b4f0*/  @!P4 IMAD.MOV R12, RZ, RZ, -R12 ;  /* 0x000000ffff0cc224 */ /* 0x000fe200078e0a0c */
[----:B------:R-:W2:Y:S02]  /*1b500*/  LD.E.64 R14, [R10.64+0x38] ;  /* 0x000038060a0e7980 */ /* 0x000ea4000c101b00 */
[----:B------:R-:W-:Y:S02]  /*1b510*/  @!P2 IADD3 R13, -R13, RZ, RZ ;  /* 0x000000ff0d0da210 */ /* 0x000fe40007ffe1ff */
[C---:B------:R-:W-:Y:S02]  /*1b520*/  SEL R12, R7.reuse, R12, !P3 ;  /* 0x0000000c070c7207 */ /* 0x040fe40005800000 */
[----:B------:R-:W-:-:S03]  /*1b530*/  SEL R13, R7, R13, !P3 ;  /* 0x0000000d070d7207 */ /* 0x000fc60005800000 */
[----:B------:R-:W-:-:S04]  /*1b540*/  IMAD.WIDE R26, R12, 0x4, R244 ;  /* 0x000000040c1a7825 */ /* 0x000fc800078e02f4 */
[----:B------:R-:W-:Y:S01]  /*1b550*/  IMAD.WIDE R22, R13, 0x4, R244 ;  /* 0x000000040d167825 */ /* 0x000fe200078e02f4 */
[----:B------:R-:W3:Y:S04]  /*1b560*/  LD.E R8, [R26.64] ;  /* 0x000000061a087980 */ /* 0x000ee8000c101900 */
[----:B------:R1:W3:Y:S04]  /*1b570*/  LD.E R7, [R22.64] ;  /* 0x0000000616077980 */ /* 0x0002e8000c101900 */
        /* <DEDUP_REMOVED lines=15> */
.L_x_3227:
[----:B------:R-:W2:Y:S02]  /*1b670*/  LD.E R12, [R10.64+0x38] ;  /* 0x000038060a0c7980 */ /* 0x000ea4000c101900 */
[----:B--2---:R-:W-:-:S04]  /*1b680*/  LEA R12, -R12, RZ, 0x6 ;  /* 0x000000ff0c0c7211 */ /* 0x004fc800078e31ff */
[----:B------:R-:W-:Y:S02]  /*1b690*/  SHF.R.S32.HI R7, RZ, 0x1f, R12 ;  /* 0x0000001fff077819 */ /* 0x000fe4000001140c */
.L_x_3228:
[----:B------:R-:W-:Y:S05]  /*1b6a0*/  BSYNC B0 ;  /* 0x0000000000007941 */ /* 0x000fea0003800000 */
.L_x_3226:
        /* <DEDUP_REMOVED lines=15> */
[----:B------:R-:W-:-:S03]  /*1b7a0*/  @P5 LEA R36, P2, R8, R236, 0x1 ;  /* 0x000000ec08245211 */ /* 0x000fc600078408ff */
[----:B------:R-:W-:Y:S01]  /*1b7b0*/  @!PT LDS RZ, [RZ] ;  /* 0x00000000fffff984 */ /* 0x000fe20000000800 */
[----:B------:R-:W-:Y:S01]  /*1b7c0*/  @!PT LDS RZ, [RZ] ;  /* 0x00000000fffff984 */ /* 0x000fe20000000800 */
[----:B------:R-:W-:Y:S01]  /*1b7d0*/  @!PT LDS RZ, [RZ] ;  /* 0x00000000fffff984 */ /* 0x000fe20000000800 */
[----:B------:R1:W-:Y:S01]  /*1b7e0*/  @P5 LDGSTS.E.BYPASS.LTC128B.128 [R243+0xa000], [R46.64+0x80] ;  /* 0x0a0000802ef35fae */ /* 0x0003e2000b901d46 */
[CCC-:B------:R-:W-:Y:S02]  /*1b7f0*/  @P5 LEA.HI.X R37, R8.reuse, R235.reuse, R7.reuse, 0x1, P2 ;  /* 0x000000eb08255211 */ /* 0x1c0fe400010f0c07 */
[CC--:B------:R-:W-:Y:S01]  /*1b800*/  @P4 LEA R26, P2, R8.reuse, R236.reuse, 0x1 ;  /* 0x000000ec081a4211 */ /* 0x0c0fe200078408ff */
[----:B------:R1:W-:Y:S03]  /*1b810*/  @!P5 STS.128 [R243+0xa000], RZ ;  /* 0x00a000fff300d388 */ /* 0x0003e60000000c00 */
[C---:B------:R-:W-:Y:S01]  /*1b820*/  @P4 LEA.HI.X R27, R8.reuse, R235, R7, 0x1, P2 ;  /* 0x000000eb081b4211 */ /* 0x040fe200010f0c07 */
[----:B------:R-:W-:Y:S01]  /*1b830*/  @!PT LDS RZ, [RZ] ;  /* 0x00000000fffff984 */ /* 0x000fe20000000800 */
[----:B------:R-:W-:Y:S01]  /*1b840*/  @!PT LDS RZ, [RZ] ;  /* 0x00000000fffff984 */ /* 0x000fe20000000800 */
[----:B------:R-:W-:Y:S01]  /*1b850*/  @!PT LDS RZ, [RZ] ;  /* 0x00000000fffff984 */ /* 0x000fe20000000800 */
[----:B------:R1:W-:Y:S01]  /*1b860*/  @P4 LDGSTS.E.BYPASS.LTC128B.128 [R243+0xc000], [R46.64+0x100] ;  /* 0x0c0001002ef34fae */ /* 0x0003e2000b901d46 */
[----:B------:R-:W-:-:S03]  /*1b870*/  @P3 LEA R22, P2, R8, R236, 0x1 ;  /* 0x000000ec08163211 */ /* 0x000fc600078408ff */
[----:B------:R1:W-:Y:S01]  /*1b880*/  @!P4 STS.128 [R243+0xc000], RZ ;  /* 0x00c000fff300c388 */ /* 0x0003e20000000c00 */
[C---:B------:R-:W-:Y:S02]  /*1b890*/  @P3 LEA.HI.X R23, R8.reuse, R235, R7, 0x1, P2 ;  /* 0x000000eb08173211 */ /* 0x040fe400010f0c07 */
[----:B------:R-:W-:Y:S01]  /*1b8a0*/  IADD3 R8, P2, R8, R233, RZ ;  /* 0x000000e908087210 */ /* 0x000fe20007f5e0ff */
[----:B------:R-:W-:Y:S01]  /*1b8b0*/  @!PT LDS RZ, [RZ] ;  /* 0x00000000fffff984 */ /* 0x000fe20000000800 */
[----:B------:R-:W-:Y:S01]  /*1b8c0*/  @!PT LDS RZ, [RZ] ;  /* 0x00000000fffff984 */ /* 0x000fe20000000800 */
[----:B------:R-:W-:Y:S01]  /*1b8d0*/  @!PT LDS RZ, [RZ] ;  /* 0x00000000fffff984 */ /* 0x000fe20000000800 */
[----:B------:R1:W-:Y:S04]  /*1b8e0*/  @P3 LDGSTS.E.BYPASS.LTC128B.128 [R243+0xe000], [R46.64+0x180] ;  /* 0x0e0001802ef33fae */ /* 0x0003e8000b901d46 */
[----:B------:R-:W-:Y:S01]  /*1b8f0*/  IMAD.X R7, R7, 0x1, R234, P2 ;  /* 0x0000000107077824 */ /* 0x000fe200010e06ea */
[CC--:B------:R-:W-:Y:S01]  /*1b900*/  @P6 LEA R42, P2, R8.reuse, R236.reuse, 0x1 ;  /* 0x000000ec082a6211 */ /* 0x0c0fe200078408ff */
[----:B------:R1:W-:Y:S03]  /*1b910*/  @!P3 STS.128 [R243+0xe000], RZ ;  /* 0x00e000fff300b388 */ /* 0x0003e60000000c00 */
[C---:B------:R-:W-:Y:S01]  /*1b920*/  @P6 LEA.HI.X R43, R8.reuse, R235, R7, 0x1, P2 ;  /* 0x000000eb082b6211 */ /* 0x040fe200010f0c07 */
[----:B------:R-:W-:Y:S01]  /*1b930*/  @!PT LDS RZ, [RZ] ;  /* 0x00000000fffff984 */ /* 0x000fe20000000800 */
[----:B------:R-:W-:Y:S01]  /*1b940*/  @!PT LDS RZ, [RZ] ;  /* 0x00000000fffff984 */ /* 0x000fe20000000800 */
[----:B------:R-:W-:Y:S01]  /*1b950*/  @!PT LDS RZ, [RZ] ;  /* 0x00000000fffff984 */ /* 0x000fe20000000800 */
[----:B------:R1:W-:Y:S01]  /*1b960*/  @P6 LDGSTS.E.BYPASS.LTC128B.128 [R243+0x8800], [R44.64] ;  /* 0x088000002cf36fae */ /* 0x0003e2000b901d46 */
[----:B------:R-:W-:-:S03]  /*1b970*/  @P5 LEA R20, P2, R8, R236, 0x1 ;  /* 0x000000ec08145211 */ /* 0x000fc600078408ff */
[----:B------:R1:W-:Y:S01]  /*1b980*/  @!P6 STS.128 [R243+0x8800], RZ ;  /* 0x008800fff300e388 */ /* 0x0003e20000000c00 */
[CCC-:B------:R-:W-:Y:S02]  /*1b990*/  @P5 LEA.HI.X R21, R8.reuse, R235.reuse, R7.reuse, 0x1, P2 ;  /* 0x000000eb08155211 */ /* 0x1c0fe400010f0c07 */
[CC--:B------:R-:W-:Y:S01]  /*1b9a0*/  @P4 LEA R14, P2, R8.reuse, R236.reuse, 0x1 ;  /* 0x000000ec080e4211 */ /* 0x0c0fe200078408ff */
[----:B------:R-:W-:Y:S01]  /*1b9b0*/  @!PT LDS RZ, [RZ] ;  /* 0x00000000fffff984 */ /* 0x000fe20000000800 */
[----:B------:R-:W-:Y:S01]  /*1b9c0*/  @!PT LDS RZ, [RZ] ;  /* 0x00000000fffff984 */ /* 0x000fe20000000800 */
[----:B------:R-:W-:Y:S01]  /*1b9d0*/  @!PT LDS RZ, [RZ] ;  /* 0x00000000fffff984 */ /* 0x000fe20000000800 */
[----:B------:R1:W-:Y:S03]  /*1b9e0*/  @P5 LDGSTS.E.BYPASS.LTC128B.128 [R243+0xa800], [R36.64+0x80] ;  /* 0x0a80008024f35fae */ /* 0x0003e6000b901d46 */
[C---:B------:R-:W-:Y:S01]  /*1b9f0*/  @P4 LEA.HI.X R15, R8.reuse, R235, R7, 0x1, P2 ;  /* 0x000000eb080f4211 */ /* 0x040fe200010f0c07 */
[----:B------:R1:W-:Y:S01]  /*1ba00*/  @!P5 STS.128 [R243+0xa800], RZ ;  /* 0x00a800fff300d388 */ /* 0x0003e20000000c00 */
[----:B------:R-:W-:-:S03]  /*1ba10*/  @P3 LEA R12, P2, R8, R236, 0x1 ;  /* 0x000000ec080c3211 */ /* 0x000fc600078408ff */
[----:B------:R-:W-:Y:S01]  /*1ba20*/  @!PT LDS RZ, [RZ] ;  /* 0x00000000fffff984 */ /* 0x000fe20000000800 */
[----:B------:R-:W-:Y:S01]  /*1ba30*/  @!PT LDS RZ, [RZ] ;  /* 0x00000000fffff984 */ /* 0x000fe20000000800 */
[----:B------:R-:W-:Y:S01]  /*1ba40*/  @!PT LDS RZ, [RZ] ;  /* 0x00000000fffff984 */ /* 0x000fe20000000800 */
[----:B------:R1:W-:Y:S01]  /*1ba50*/  @P4 LDGSTS.E.BYPASS.LTC128B.128 [R243+0xc800], [R26.64+0x100] ;  /* 0x0c8001001af34fae */ /* 0x0003e2000b901d46 */
[C---:B------:R-:W-:Y:S02]  /*1ba60*/  @P3 LEA.HI.X R13, R8.reuse, R235, R7, 0x1, P2 ;  /* 0x000000eb080d3211 */ /* 0x040fe400010f0c07 */
[----:B------:R-:W-:Y:S01]  /*1ba70*/  IADD3 R8, P2, R8, R233, RZ ;  /* 0x000000e908087210 */ /* 0x000fe20007f5e0ff */
[----:B------:R1:W-:Y:S04]  /*1ba80*/  @!P4 STS.128 [R243+0xc800], RZ ;  /* 0x00c800fff300c388 */ /* 0x0003e80000000c00 */
[----:B------:R-:W-:Y:S01]  /*1ba90*/  IMAD.X R7, R7, 0x1, R234, P2 ;  /* 0x0000000107077824 */ /* 0x000fe200010e06ea */
        /* <DEDUP_REMOVED lines=11> */
[----:B------:R1:W-:Y:S01]  /*1bb50*/  @P6 LDGSTS.E.BYPASS.LTC128B.128 [R243+0x9000], [R42.64] ;  /* 0x090000002af36fae */ /* 0x0003e2000b901d46 */
        /* <DEDUP_REMOVED lines=8> */
[----:B------:R-:W-:Y:S01]  /*1bbe0*/  @P3 LEA R54, P2, R8, R236, 0x1 ;  /* 0x000000ec08363211 */ /* 0x000fe200078408ff */
[----:B------:R-:W-:-:S02]  /*1bbf0*/  IMAD.MOV.U32 R236, RZ, RZ, R46 ;  /* 0x000000ffffec7224 */ /* 0x000fc400078e002e */
        /* <DEDUP_REMOVED lines=34> */
.L_x_3225:
[----:B------:R-:W-:Y:S05]  /*1be20*/  BSYNC B1 ;  /* 0x0000000000017941 */ /* 0x000fea0003800000 */
.L_x_3224:
[----:B------:R-:W2:Y:S01]  /*1be30*/  LD.E R190, [R10.64+0xdc] ;  /* 0x0000dc060abe7980 */ /* 0x000ea2000c101900 */
[----:B------:R-:W-:-:S02]  /*1be40*/  FMNMX.FTZ R7, R6, R31, !PT ;  /* 0x0000001f06077209 */ /* 0x000fc40007810000 */
[----:B-1----:R-:W-:Y:S02]  /*1be50*/  FMNMX.FTZ R12, R5, R30, !PT ;  /* 0x0000001e050c7209 */ /* 0x002fe40007810000 */
        /* <DEDUP_REMOVED lines=28> */
[----:B------:R-:W-:Y:S01]  /*1c020*/  SHF.L.U32 R224, R41, 0x1, RZ ;  /* 0x0000000129e07819 */ /* 0x000fe200000006ff */
[----:B------:R-:W1:Y:S03]  /*1c030*/  SHFL.BFLY PT, R8, R7, 0x2, 0x1f ;  /* 0x0c401f0007087f89 */ /* 0x000e6600000e0000 */
[-C--:B------:R-:W-:Y:S01]  /*1c040*/  LEA R222, R40, R224.reuse, 0x1 ;  /* 0x000000e028de7211 */ /* 0x080fe200078e08ff */
[----:B------:R-:W-:Y:S01]  /*1c050*/  LDSM.16.MT88.4 R64, [R224+0x12000] ;  /* 0x01200000e040783b */ /* 0x000fe20000004200 */
[----:B------:R-:W-:-:S02]  /*1c060*/  LEA R221, R39, R224, 0x1 ;  /* 0x000000e027dd7211 */ /* 0x000fc400078e08ff */
[----:B------:R-:W-:Y:S01]  /*1c070*/  LEA R220, R39, R222, 0x1 ;  /* 0x000000de27dc7211 */ /* 0x000fe200078e08ff */
[----:B------:R-:W-:Y:S04]  /*1c080*/  LDSM.16.MT88.4 R40, [R222+0x10000] ;  /* 0x01000000de28783b */ /* 0x000fe80000004200 */
[----:B------:R-:W-:Y:S04]  /*1c090*/  LDSM.16.MT88.4 R156, [R224+0x10000] ;  /* 0x01000000e09c783b */ /* 0x000fe80000004200 */
[----:B------:R-:W-:Y:S04]  /*1c0a0*/  LDSM.16.MT88.4 R48, [R221+0x10000] ;  /* 0x01000000dd30783b */ /* 0x000fe80000004200 */
[----:B------:R-:W-:Y:S01]  /*1c0b0*/  LDSM.16.MT88.4 R56, [R220+0x10000] ;  /* 0x01000000dc38783b */ /* 0x000fe20000004200 */
[----:B-1----:R-:W-:-:S03]  /*1c0c0*/  FMNMX.FTZ R8, R7, R8, !PT ;  /* 0x0000000807087209 */ /* 0x002fc60007810000 */
[----:B------:R-:W-:Y:S04]  /*1c0d0*/  LDSM.16.MT88.4 R72, [R222+0x12000] ;  /* 0x01200000de48783b */ /* 0x000fe80000004200 */
[----:B------:R-:W1:Y:S04]  /*1c0e0*/  SHFL.BFLY PT, R7, R12, 0x2, 0x1f ;  /* 0x0c401f000c077f89 */ /* 0x000e6800000e0000 */
[----:B------:R-:W3:Y:S04]  /*1c0f0*/  SHFL.BFLY PT, R165, R8, 0x1, 0x1f ;  /* 0x0c201f0008a57f89 */ /* 0x000ee800000e0000 */
[----:B------:R-:W-:Y:S04]  /*1c100*/  LDSM.16.MT88.4 R80, [R221+0x12000] ;  /* 0x01200000dd50783b */ /* 0x000fe80000004200 */
[----:B------:R-:W-:Y:S04]  /*1c110*/  LDSM.16.MT88.4 R96, [R224+0x14000] ;  /* 0x01400000e060783b */ /* 0x000fe80000004200 */
[----:B------:R-:W-:Y:S04]  /*1c120*/  LDSM.16.MT88.4 R88, [R220+0x12000] ;  /* 0x01200000dc58783b */ /* 0x000fe80000004200 */
[----:B------:R-:W-:Y:S01]  /*1c130*/  LDSM.16.MT88.4 R104, [R222+0x14000] ;  /* 0x01400000de68783b */ /* 0x000fe20000004200 */
[----:B-1----:R-:W-:-:S03]  /*1c140*/  FMNMX.FTZ R7, R12, R7, !PT ;  /* 0x000000070c077209 */ /* 0x002fc60007810000 */
[----:B------:R-:W-:Y:S01]  /*1c150*/  LDSM.16.MT88.4 R112, [R221+0x14000] ;  /* 0x01400000dd70783b */ /* 0x000fe20000004200 */
[----:B---3--:R-:W-:-:S03]  /*1c160*/  FMNMX.FTZ R165, R8, R165, !PT ;  /* 0x000000a508a57209 */ /* 0x008fc60007810000 */
[----:B------:R-:W1:Y:S01]  /*1c170*/  SHFL.BFLY PT, R164, R7, 0x1, 0x1f ;  /* 0x0c201f0007a47f89 */ /* 0x000e6200000e0000 */
[----:B------:R-:W-:-:S03]  /*1c180*/  FSETP.NEU.FTZ.AND P2, PT, R165, -INF , PT ;  /* 0xff800000a500780b */ /* 0x000fc60003f5d000 */
[----:B------:R-:W3:Y:S04]  /*1c190*/  LDSM.16.MT88.4 R120, [R220+0x14000] ;  /* 0x01400000dc78783b */ /* 0x000ee80000004200 */
[----:B------:R-:W4:Y:S04]  /*1c1a0*/  LDSM.16.MT88.4 R128, [R224+0x16000] ;  /* 0x01600000e080783b */ /* 0x000f280000004200 */
[----:B------:R-:W5:Y:S04]  /*1c1b0*/  LDSM.16.MT88.4 R136, [R222+0x16000] ;  /* 0x01600000de88783b */ /* 0x000f680000004200 */
[----:B------:R-:W2:Y:S04]  /*1c1c0*/  LDSM.16.MT88.4 R152, [R221+0x16000] ;  /* 0x01600000dd98783b */ /* 0x000ea80000004200 */
[----:B------:R-:W-:Y:S01]  /*1c1d0*/  LDSM.16.MT88.4 R12, [R224+0x12800] ;  /* 0x01280000e00c783b */ /* 0x000fe20000004200 */
[----:B-1----:R-:W-:-:S03]  /*1c1e0*/  FMNMX.FTZ R164, R7, R164, !PT ;  /* 0x000000a407a47209 */ /* 0x002fc60007810000 */
[----:B------:R-:W-:Y:S01]  /*1c1f0*/  LDSM.16.MT88.4 R20, [R221+0x10800] ;  /* 0x01080000dd14783b */ /* 0x000fe20000004200 */
[C---:B--2---:R-:W-:Y:S02]  /*1c200*/  FMUL.FTZ R198, R190.reuse, R165 ;  /* 0x000000a5bec67220 */ /* 0x044fe40000410000 */
[----:B------:R-:W-:-:S03]  /*1c210*/  FMUL.FTZ R189, R190, R164 ;  /* 0x000000a4bebd7220 */ /* 0x000fc60000410000 */
        /* <DEDUP_REMOVED lines=11> */
[-CC-:B------:R-:W-:Y:S01]  /*1c2d0*/  FFMA.FTZ R173, R29, R190.reuse, -R189.reuse ;  /* 0x000000be1dad7223 */ /* 0x180fe200000108bd */
[----:B------:R-:W1:Y:S01]  /*1c2e0*/  MUFU.EX2 R176, R176 ;  /* 0x000000b000b07308 */ /* 0x000e620000000800 */
[-CC-:B------:R-:W-:Y:S01]  /*1c2f0*/  FFMA.FTZ R168, R4, R190.reuse, -R198.reuse ;  /* 0x000000be04a87223 */ /* 0x180fe200000108c6 */
[----:B------:R-:W-:Y:S01]  /*1c300*/  LDSM.16.MT88.4 R28, [R224+0x10800] ;  /* 0x01080000e01c783b */ /* 0x000fe20000004200 */
[-CC-:B------:R-:W-:Y:S02]  /*1c310*/  FFMA.FTZ R169, R24, R190.reuse, -R198.reuse ;  /* 0x000000be18a97223 */ /* 0x180fe400000108c6 */
[-CC-:B------:R-:W-:Y:S01]  /*1c320*/  FFMA.FTZ R174, R9, R190.reuse, -R198.reuse ;  /* 0x000000be09ae7223 */ /* 0x180fe200000108c6 */
[----:B------:R-:W2:Y:S01]  /*1c330*/  LDSM.16.MT88.4 R4, [R220+0x16000] ;  /* 0x01600000dc04783b */ /* 0x000ea20000004200 */
[-C--:B------:R-:W-:Y:S01]  /*1c340*/  FFMA.FTZ R9, R18, R190.reuse, -R198 ;  /* 0x000000be12097223 */ /* 0x080fe200000108c6 */
[----:B------:R-:W-:Y:S01]  /*1c350*/  MUFU.EX2 R175, R175 ;  /* 0x000000af00af7308 */ /* 0x000fe20000000800 */
[-CC-:B------:R-:W-:Y:S01]  /*1c360*/  FFMA.FTZ R172, R16, R190.reuse, -R189.reuse ;  /* 0x000000be10ac7223 */ /* 0x180fe200000108bd */
[----:B------:R-:W2:Y:S01]  /*1c370*/  LDSM.16.MT88.4 R24, [R222+0x10800] ;  /* 0x01080000de18783b */ /* 0x000ea20000004200 */
[----:B------:R-:W-:-:S02]  /*1c380*/  FFMA.FTZ R167, R17, R190, -R189 ;  /* 0x000000be11a77223 */ /* 0x000fc400000108bd */
[-CC-:B------:R-:W-:Y:S01]  /*1c390*/  FFMA.FTZ R171, R33, R190.reuse, -R189.reuse ;  /* 0x000000be21ab7223 */ /* 0x180fe200000108bd */
[----:B------:R-:W2:Y:S01]  /*1c3a0*/  LDSM.16.MT88.4 R16, [R220+0x10800] ;  /* 0x01080000dc10783b */ /* 0x000ea20000004200 */
[-C--:B------:R-:W-:Y:S01]  /*1c3b0*/  FFMA.FTZ R8, R32, R190.reuse, -R189 ;  /* 0x000000be20087223 */ /* 0x080fe200000108bd */
[----:B------:R-:W3:Y:S01]  /*1c3c0*/  MUFU.EX2 R170, R170 ;  /* 0x000000aa00aa7308 */ /* 0x000ee20000000800 */
[----:B-1----:R-:W-:Y:S01]  /*1c3d0*/  F2FP.BF16.PACK_AB R144, R176, R177 ;  /* 0x000000b1b090723e */ /* 0x002fe200000010ff */
[----:B------:R-:W-:Y:S01]  /*1c3e0*/  LDSM.16.MT88.4 R32, [R222+0x12800] ;  /* 0x01280000de20783b */ /* 0x000fe20000004200 */
        /* <DEDUP_REMOVED lines=8> */
[----:B------:R-:W1:Y:S01]  /*1c470*/  MUFU.EX2 R180, R180 ;  /* 0x000000b400b47308 */ /* 0x000e620000000800 */
[----:B---3--:R-:W-:Y:S01]  /*1c480*/  F2FP.BF16.PACK_AB R146, R170, R175 ;  /* 0x000000afaa92723e */ /* 0x008fe200000010ff */
[-CC-:B------:R-:W-:Y:S02]  /*1c490*/  FFMA.FTZ R191, R191, R190.reuse, -R189.reuse ;  /* 0x000000bebfbf7223 */ /* 0x180fe400000108bd */
[-C--:B------:R-:W-:Y:S02]  /*1c4a0*/  FFMA.FTZ R249, R197, R190.reuse, -R198 ;  /* 0x000000bec5f97223 */ /* 0x080fe400000108c6 */
[----:B------:R-:W-:-:S02]  /*1c4b0*/  FFMA.FTZ R195, R195, R190, -R189 ;  /* 0x000000bec3c37223 */ /* 0x000fc400000108bd */
[----:B------:R-:W-:Y:S01]  /*1c4c0*/  MUFU.EX2 R179, R179 ;  /* 0x000000b300b37308 */ /* 0x000fe20000000800 */
[-CC-:B------:R-:W-:Y:S02]  /*1c4d0*/  FFMA.FTZ R188, R188, R190.reuse, -R189.reuse ;  /* 0x000000bebcbc7223 */ /* 0x180fe400000108bd */
[----:B------:R-:W-:Y:S02]  /*1c4e0*/  FFMA.FTZ R248, R187, R190, -R189 ;  /* 0x000000bebbf87223 */ /* 0x000fe400000108bd */
[----:B------:R-:W-:-:S03]  /*1c4f0*/  FADD.FTZ R176, R177, R176 ;  /* 0x000000b0b1b07221 */ /* 0x000fc60000010000 */
[----:B------:R-:W3:Y:S01]  /*1c500*/  MUFU.EX2 R173, R173 ;  /* 0x000000ad00ad7308 */ /* 0x000ee20000000800 */
[----:B-1----:R-:W-:Y:S01]  /*1c510*/  F2FP.BF16.PACK_AB R145, R180, R178 ;  /* 0x000000b2b491723e */ /* 0x002fe200000010ff */
[----:B------:R-:W-:Y:S02]  /*1c520*/  FADD.FTZ R178, R178, R180 ;  /* 0x000000b4b2b27221 */ /* 0x000fe40000010000 */
[----:B------:R-:W-:-:S04]  /*1c530*/  FADD.FTZ R175, R175, R176 ;  /* 0x000000b0afaf7221 */ /* 0x000fc80000010000 */
[----:B------:R-:W-:Y:S01]  /*1c540*/  MUFU.EX2 R174, R174 ;  /* 0x000000ae00ae7308 */ /* 0x000fe20000000800 */
[----:B------:R-:W-:Y:S01]  /*1c550*/  FADD.FTZ R175, R170, R175 ;  /* 0x000000afaaaf7221 */ /* 0x000fe20000010000 */
[----:B---3--:R-:W-:-:S06]  /*1c560*/  F2FP.BF16.PACK_AB R147, R173, R179 ;  /* 0x000000b3ad93723e */ /* 0x008fcc00000010ff */
        /* <DEDUP_REMOVED lines=31> */
[C---:B----4-:R-:W-:Y:S02]  /*1c760*/  HMMA.16816.F32.BF16 R124, R144.reuse, R128, RZ ;  /* 0x00000080907c723c */ /* 0x050fe400000418ff */
[----:B------:R-:W-:Y:S06]  /*1c770*/  MUFU.EX2 R249, R249 ;  /* 0x000000f900f97308 */ /* 0x000fec0000000800 */
[C---:B-----5:R-:W-:Y:S02]  /*1c780*/  HMMA.16816.F32.BF16 R132, R144.reuse, R136, RZ ;  /* 0x000000889084723c */ /* 0x060fe400000418ff */
[----:B------:R-:W-:Y:S06]  /*1c790*/  MUFU.EX2 R195, R195 ;  /* 0x000000c300c37308 */ /* 0x000fec0000000800 */
[C---:B------:R-:W-:Y:S02]  /*1c7a0*/  HMMA.16816.F32.BF16 R140, R144.reuse, R152, RZ ;  /* 0x00000098908c723c */ /* 0x040fe400000418ff */
[----:B------:R-:W-:Y:S06]  /*1c7b0*/  MUFU.EX2 R188, R188 ;  /* 0x000000bc00bc7308 */ /* 0x000fec0000000800 */
[C---:B------:R-:W-:Y:S02]  /*1c7c0*/  HMMA.16816.F32.BF16 R156, R144.reuse, R158, RZ ;  /* 0x0000009e909c723c */ /* 0x040fe400000418ff */
[----:B------:R-:W-:Y:S06]  /*1c7d0*/  MUFU.EX2 R248, R248 ;  /* 0x000000f800f87308 */ /* 0x000fec0000000800 */
        /* <DEDUP_REMOVED lines=102> */
[C---:B----4-:R-:W-:Y:S08]  /*1ce40*/  HMMA.16816.F32.BF16 R76, R4.reuse, R16, R76 ;  /* 0x00000010044c723c */ /* 0x050ff0000004184c */
[C---:B------:R-:W-:Y:S01]  /*1ce50*/  HMMA.16816.F32.BF16 R80, R4.reuse, R18, R80 ;  /* 0x000000120450723c */ /* 0x040fe20000041850 */
[----:B------:R-:W3:Y:S07]  /*1ce60*/  LDSM.16.MT88.4 R16, [R221+0x15000] ;  /* 0x01500000dd10783b */ /* 0x000eee0000004200 */
        /* <DEDUP_REMOVED lines=11> */
[C---:B------:R-:W-:Y:S07]  /*1cf20*/  HMMA.16816.F32.BF16 R52, R4.reuse, R32, R52 ;  /* 0x000000200434723c */ /* 0x040fee0000041834 */
[-CC-:B------:R-:W-:Y:S01]  /*1cf30*/  FFMA.FTZ R32, R201, R190.reuse, -R198.reuse ;  /* 0x000000bec9207223 */ /* 0x180fe200000108c6 */
[----:B-1----:R-:W-:Y:S01]  /*1cf40*/  HMMA.16816.F32.BF16 R148, R4, R12, R148 ;  /* 0x0000000c0494723c */ /* 0x002fe20000041894 */
[----:B------:R-:W-:-:S04]  /*1cf50*/  FFMA.FTZ R33, R200, R190, -R198 ;  /* 0x000000bec8217223 */ /* 0x000fc800000108c6 */
[----:B------:R-:W1:Y:S03]  /*1cf60*/  MUFU.EX2 R32, R32 ;  /* 0x0000002000207308 */ /* 0x000e660000000800 */
[C---:B------:R-:W-:Y:S01]  /*1cf70*/  HMMA.16816.F32.BF16 R144, R4.reuse, R14, R144 ;  /* 0x0000000e0490723c */ /* 0x040fe20000041890 */
[----:B------:R-:W4:Y:S04]  /*1cf80*/  LDSM.16.MT88.4 R12, [R224+0x13800] ;  /* 0x01380000e00c783b */ /* 0x000f280000004200 */
[----:B------:R-:W5:Y:S03]  /*1cf90*/  MUFU.EX2 R33, R33 ;  /* 0x0000002100217308 */ /* 0x000f660000000800 */
[----:B------:R-:W-:Y:S01]  /*1cfa0*/  HMMA.16816.F32.BF16 R56, R4, R34, R56 ;  /* 0x000000220438723c */ /* 0x000fe20000041838 */
[----:B-1----:R-:W-:-:S06]  /*1cfb0*/  FADD.FTZ R183, R32, R183 ;  /* 0x000000b720b77221 */ /* 0x002fcc0000010000 */
[-C--:B------:R-:W-:Y:S01]  /*1cfc0*/  FFMA.FTZ R34, R199, R190.reuse, -R198 ;  /* 0x000000bec7227223 */ /* 0x080fe200000108c6 */
[----:B------:R-:W-:Y:S01]  /*1cfd0*/  HMMA.16816.F32.BF16 R60, R4, R28, R60 ;  /* 0x0000001c043c723c */ /* 0x000fe2000004183c */
[----:B------:R-:W-:-:S04]  /*1cfe0*/  FFMA.FTZ R35, R196, R190, -R189 ;  /* 0x000000bec4237223 */ /* 0x000fc800000108bd */
[----:B------:R-:W1:Y:S01]  /*1cff0*/  MUFU.EX2 R34, R34 ;  /* 0x0000002200227308 */ /* 0x000e620000000800 */
[----:B-----5:R-:W-:Y:S02]  /*1d000*/  FADD.FTZ R183, R33, R183 ;  /* 0x000000b721b77221 */ /* 0x020fe40000010000 */
[C---:B------:R-:W-:Y:S01]  /*1d010*/  HMMA.16816.F32.BF16 R64, R4.reuse, R30, R64 ;  /* 0x0000001e0440723c */ /* 0x040fe20000041840 */
[----:B------:R-:W5:Y:S04]  /*1d020*/  LDSM.16.MT88.4 R28, [R224+0x11800] ;  /* 0x01180000e01c783b */ /* 0x000f680000004200 */
[----:B------:R-:W2:Y:S03]  /*1d030*/  MUFU.EX2 R35, R35 ;  /* 0x0000002300237308 */ /* 0x000ea60000000800 */
[----:B------:R-:W-:Y:S01]  /*1d040*/  HMMA.16816.F32.BF16 R124, R4, R24, R124 ;  /* 0x00000018047c723c */ /* 0x000fe2000004187c */
[----:B-1----:R-:W-:-:S07]  /*1d050*/  FADD.FTZ R183, R34, R183 ;  /* 0x000000b722b77221 */ /* 0x002fce0000010000 */
[----:B------:R-:W-:Y:S01]  /*1d060*/  HMMA.16816.F32.BF16 R128, R4, R26, R128 ;  /* 0x0000001a0480723c */ /* 0x000fe20000041880 */
[----:B------:R-:W1:Y:S01]  /*1d070*/  LDSM.16.MT88.4 R24, [R222+0x11800] ;  /* 0x01180000de18783b */ /* 0x000e620000004200 */
[----:B--2---:R-:W-:-:S06]  /*1d080*/  FADD.FTZ R193, R35, R193 ;  /* 0x000000c123c17221 */ /* 0x004fcc0000010000 */
[----:B------:R-:W-:Y:S01]  /*1d090*/  HMMA.16816.F32.BF16 R132, R4, R20, R132 ;  /* 0x000000140484723c */ /* 0x000fe20000041884 */
[----:B------:R-:W-:-:S04]  /*1d0a0*/  FADD.FTZ R193, R195, R193 ;  /* 0x000000c1c3c17221 */ /* 0x000fc80000010000 */
[----:B------:R-:W-:-:S03]  /*1d0b0*/  FADD.FTZ R193, R188, R193 ;  /* 0x000000c1bcc17221 */ /* 0x000fc60000010000 */
[C---:B------:R-:W-:Y:S01]  /*1d0c0*/  HMMA.16816.F32.BF16 R136, R4.reuse, R22, R136 ;  /* 0x000000160488723c */ /* 0x040fe20000041888 */
[----:B------:R-:W2:Y:S07]  /*1d0d0*/  LDSM.16.MT88.4 R20, [R221+0x11800] ;  /* 0x01180000dd14783b */ /* 0x000eae0000004200 */
[C---:B---3--:R-:W-:Y:S08]  /*1d0e0*/  HMMA.16816.F32.BF16 R140, R4.reuse, R16, R140 ;  /* 0x00000010048c723c */ /* 0x048ff0000004188c */
[----:B------:R-:W-:Y:S01]  /*1d0f0*/  HMMA.16816.F32.BF16 R152, R4, R18, R152 ;  /* 0x000000120498723c */ /* 0x000fe20000041898 */
[----:B------:R-:W3:Y:S06]  /*1d100*/  LDSM.16.MT88.4 R16, [R220+0x11800] ;  /* 0x01180000dc10783b */ /* 0x000eec0000004200 */
[----:B------:R-:W-:-:S02]  /*1d110*/  F2FP.BF16.PACK_AB R4, R33, R32 ;  /* 0x000000202104723e */ /* 0x000fc400000010ff */
[----:B------:R-:W-:Y:S02]  /*1d120*/  F2FP.BF16.PACK_AB R5, R195, R35 ;  /* 0x00000023c305723e */ /* 0x000fe400000010ff */
[C---:B------:R-:W-:Y:S01]  /*1d130*/  F2FP.BF16.PACK_AB R6, R249.reuse, R34 ;  /* 0x00000022f906723e */ /* 0x040fe200000010ff */
[----:B------:R-:W-:Y:S01]  /*1d140*/  FADD.FTZ R249, R249, R183 ;  /* 0x000000b7f9f97221 */ /* 0x000fe20000010000 */
[C---:B------:R-:W-:Y:S01]  /*1d150*/  F2FP.BF16.PACK_AB R7, R248.reuse, R188 ;  /* 0x000000bcf807723e */ /* 0x040fe200000010ff */
[----:B------:R-:W-:-:S06]  /*1d160*/  FADD.FTZ R248, R248, R193 ;  /* 0x000000c1f8f87221 */ /* 0x000fcc0000010000 */
[C---:B----4-:R-:W-:Y:S08]  /*1d170*/  HMMA.16816.F32.BF16 R60, R4.reuse, R12, R60 ;  /* 0x0000000c043c723c */ /* 0x050ff0000004183c */
        /* <DEDUP_REMOVED lines=34> */
[C---:B-1----:R-:W-:Y:S08]  /*1d3a0*/  HMMA.16816.F32.BF16 R116, R4.reuse, R24, R116 ;  /* 0x000000180474723c */ /* 0x042ff00000041874 */
[C---:B------:R-:W-:Y:S08]  /*1d3b0*/  HMMA.16816.F32.BF16 R120, R4.reuse, R26, R120 ;  /* 0x0000001a0478723c */ /* 0x040ff00000041878 */
[C---:B--2---:R-:W-:Y:S08]  /*1d3c0*/  HMMA.16816.F32.BF16 R132, R4.reuse, R20, R132 ;  /* 0x000000140484723c */ /* 0x044ff00000041884 */
[C---:B------:R-:W-:Y:S08]  /*1d3d0*/  HMMA.16816.F32.BF16 R136, R4.reuse, R22, R136 ;  /* 0x000000160488723c */ /* 0x040ff00000041888 */
[C---:B---3--:R-:W-:Y:S08]  /*1d3e0*/  HMMA.16816.F32.BF16 R140, R4.reuse, R16, R140 ;  /* 0x00000010048c723c */ /* 0x048ff0000004188c */
[C---:B------:R-:W-:Y:S08]  /*1d3f0*/  HMMA.16816.F32.BF16 R152, R4.reuse, R18, R152 ;  /* 0x000000120498723c */ /* 0x040ff00000041898 */
[C---:B----4-:R-:W-:Y:S08]  /*1d400*/  HMMA.16816.F32.BF16 R148, R4.reuse, R12, R148 ;  /* 0x0000000c0494723c */ /* 0x050ff00000041894 */
[----:B------:R-:W-:Y:S01]  /*1d410*/  HMMA.16816.F32.BF16 R144, R4, R14, R144 ;  /* 0x0000000e0490723c */ /* 0x000fe20000041890 */
[----:B------:R-:W-:Y:S07]  /*1d420*/  @!P1 BRA `(.L_x_3229) ;  /* 0x00004d2000009947 */ /* 0x000fee0003800000 */
[----:B------:R-:W-:-:S04]  /*1d430*/  DEPBAR.LE SB0, 0x0 ;  /* 0x000080000000791a */ /* 0x000fc80000000000 */
[----:B------:R-:W-:Y:S01]  /*1d440*/  WARPSYNC 0xffffffff ;  /* 0xffffffff00007948 */ /* 0x000fe20003800000 */
[----:B------:R-:W-:Y:S01]  /*1d450*/  BSSY B0, `(.L_x_3230) ;  /* 0x0000046000007945 */ /* 0x000fe20003800000 */
[----:B------:R-:W-:Y:S01]  /*1d460*/  IADD3 R246, R166, -0x2, RZ ;  /* 0xfffffffea6f67810 */ /* 0x000fe20007ffe0ff */
        /* <DEDUP_REMOVED lines=64> */
.L_x_3231:
[----:B------:R-:W-:Y:S02]  /*1d870*/  ULDC.64 UR4, c[0x0][0x118] ;  /* 0x0000460000047ab9 */ /* 0x000fe40000000a00 */
[----:B------:R-:W2:Y:S02]  /*1d880*/  LD.E R6, [R10.64+0x40] ;  /* 0x000040040a067980 */ /* 0x000ea4000c101900 */
[----:B--2---:R-:W-:-:S04]  /*1d890*/  LEA R6, -R6, RZ, 0x6 ;  /* 0x000000ff06067211 */ /* 0x004fc800078e31ff */
[----:B------:R-:W-:Y:S02]  /*1d8a0*/  SHF.R.S32.HI R5, RZ, 0x1f, R6 ;  /* 0x0000001fff057819 */ /* 0x000fe40000011406 */
.L_x_3232:
[----:B------:R-:W-:Y:S05]  /*1d8b0*/  BSYNC B0 ;  /* 0x0000000000007941 */ /* 0x000fea0003800000 */
.L_x_3230:
        /* <DEDUP_REMOVED lines=51> */
[----:B---3--:R-:W-:Y:S02]  /*1dbf0*/  @P2 IMAD.MOV.U32 R4, RZ, RZ, R8 ;  /* 0x000000ffff042224 */ /* 0x008fe400078e0008 */
        /* <DEDUP_REMOVED lines=75> */
[----:B------:R-:W-:Y:S04]  /*1e0b0*/  LDSM.16.M88.4 R180, [R229+0x9000] ;  /* 0x00900000e5b4783b */ /* 0x000fe80000000200 */
[----:B---3--:R-:W5:Y:S04]  /*1e0c0*/  LDSM.16.M88.4 R4, [R229+0x8800] ;  /* 0x00880000e504783b */ /* 0x008f680000000200 */
[----:B------:R-:W-:Y:S04]  /*1e0d0*/  LDSM.16.M88.4 R188, [R228] ;  /* 0x00000000e4bc783b */ /* 0x000fe80000000200 */
[----:B-1----:R-:W1:Y:S04]  /*1e0e0*/  LDSM.16.M88.4 R32, [R229+0x9800] ;  /* 0x00980000e520783b */ /* 0x002e680000000200 */
[----:B------:R-:W3:Y:S04]  /*1e0f0*/  LDSM.16.M88.4 R28, [R227] ;  /* 0x00000000e31c783b */ /* 0x000ee80000000200 */
[----:B------:R-:W1:Y:S04]  /*1e100*/  LDSM.16.M88.4 R24, [R219] ;  /* 0x00000000db18783b */ /* 0x000e680000000200 */
[----:B------:R-:W1:Y:S04]  /*1e110*/  LDSM.16.M88.4 R196, [R218] ;  /* 0x00000000dac4783b */ /* 0x000e680000000200 */
[----:B------:R-:W1:Y:S04]  /*1e120*/  LDSM.16.M88.4 R192, [R217] ;  /* 0x00000000d9c0783b */ /* 0x000e680000000200 */
[----:B------:R-:W-:Y:S01]  /*1e130*/  LDSM.16.M88.4 R168, [R226] ;  /* 0x00000000e2a8783b */ /* 0x000fe20000000200 */
[C---:B----4-:R-:W-:Y:S03]  /*1e140*/  HMMA.16816.F32.BF16 R20, R172.reuse, R16, RZ ;  /* 0x00000010ac14723c */ /* 0x050fe600000418ff */
[----:B------:R-:W0:Y:S05]  /*1e150*/  LDGDEPBAR ;  /* 0x00000000000079af */ /* 0x000e2a0000000000 */
[C---:B-----5:R-:W-:Y:S08]  /*1e160*/  HMMA.16816.F32.BF16 R12, R172.reuse, R4, RZ ;  /* 0x00000004ac0c723c */ /* 0x060ff000000418ff */
[C---:B------:R-:W-:Y:S08]  /*1e170*/  HMMA.16816.F32.BF16 R16, R172.reuse, R18, RZ ;  /* 0x00000012ac10723c */ /* 0x040ff000000418ff */
[C---:B------:R-:W-:Y:S08]  /*1e180*/  HMMA.16816.F32.BF16 R4, R172.reuse, R6, RZ ;  /* 0x00000006ac04723c */ /* 0x040ff000000418ff */
[C---:B------:R-:W-:Y:S08]  /*1e190*/  HMMA.16816.F32.BF16 R184, R172.reuse, R180, RZ ;  /* 0x000000b4acb8723c */ /* 0x040ff000000418ff */
[C---:B------:R-:W-:Y:S08]  /*1e1a0*/  HMMA.16816.F32.BF16 R180, R172.reuse, R182, RZ ;  /* 0x000000b6acb4723c */ /* 0x040ff000000418ff */
[C---:B-1----:R-:W-:Y:S08]  /*1e1b0*/  HMMA.16816.F32.BF16 R176, R172.reuse, R32, RZ ;  /* 0x00000020acb0723c */ /* 0x042ff000000418ff */
[----:B------:R-:W-:Y:S01]  /*1e1c0*/  HMMA.16816.F32.BF16 R172, R172, R34, RZ ;  /* 0x00000022acac723c */ /* 0x000fe200000418ff */
[----:B------:R-:W1:Y:S07]  /*1e1d0*/  LDSM.16.M88.4 R32, [R223+0x8000] ;  /* 0x00800000df20783b */ /* 0x000e6e0000000200 */
        /* <DEDUP_REMOVED lines=11> */
[----:B------:R-:W5:Y:S04]  /*1e290*/  LDSM.16.M88.4 R192, [R223+0x9800] ;  /* 0x00980000dfc0783b */ /* 0x000f680000000200 */
[----:B------:R-:W-:Y:S03]  /*1e2a0*/  LDSM.16.M88.4 R188, [R216+0x1000] ;  /* 0x00100000d8bc783b */ /* 0x000fe60000000200 */
[C---:B-1----:R-:W-:Y:S08]  /*1e2b0*/  HMMA.16816.F32.BF16 R20, R168.reuse, R32, R20 ;  /* 0x00000020a814723c */ /* 0x042ff00000041814 */
[C---:B------:R-:W-:Y:S01]  /*1e2c0*/  HMMA.16816.F32.BF16 R16, R168.reuse, R34, R16 ;  /* 0x00000022a810723c */ /* 0x040fe20000041810 */
[----:B------:R-:W-:Y:S07]  /*1e2d0*/  LDSM.16.M88.4 R32, [R216] ;  /* 0x00000000d820783b */ /* 0x000fee0000000200 */
[C---:B---3--:R-:W-:Y:S08]  /*1e2e0*/  HMMA.16816.F32.BF16 R12, R168.reuse, R28, R12 ;  /* 0x0000001ca80c723c */ /* 0x048ff0000004180c */
[C---:B------:R-:W-:Y:S01]  /*1e2f0*/  HMMA.16816.F32.BF16 R4, R168.reuse, R30, R4 ;  /* 0x0000001ea804723c */ /* 0x040fe20000041804 */
[----:B------:R-:W1:Y:S07]  /*1e300*/  LDSM.16.M88.4 R28, [R225] ;  /* 0x00000000e11c783b */ /* 0x000e6e0000000200 */
[C---:B----4-:R-:W-:Y:S08]  /*1e310*/  HMMA.16816.F32.BF16 R184, R168.reuse, R24, R184 ;  /* 0x00000018a8b8723c */ /* 0x050ff000000418b8 */
[C---:B------:R-:W-:Y:S01]  /*1e320*/  HMMA.16816.F32.BF16 R180, R168.reuse, R26, R180 ;  /* 0x0000001aa8b4723c */ /* 0x040fe200000418b4 */
[----:B------:R-:W3:Y:S07]  /*1e330*/  LDSM.16.M88.4 R24, [R216+0x800] ;  /* 0x00080000d818783b */ /* 0x000eee0000000200 */
[C---:B-----5:R-:W-:Y:S08]  /*1e340*/  HMMA.16816.F32.BF16 R176, R168.reuse, R192, R176 ;  /* 0x000000c0a8b0723c */ /* 0x060ff000000418b0 */
        /* <DEDUP_REMOVED lines=8> */
[----:B------:R-:W3:Y:S07]  /*1e3d0*/  LDSM.16.M88.4 R24, [R229+0xa000] ;  /* 0x00a00000e518783b */ /* 0x000eee0000000200 */
[C---:B------:R-:W-:Y:S08]  /*1e3e0*/  HMMA.16816.F32.BF16 R184, R28.reuse, R188, R184 ;  /* 0x000000bc1cb8723c */ /* 0x040ff000000418b8 */
[C---:B------:R-:W-:Y:S01]  /*1e3f0*/  HMMA.16816.F32.BF16 R180, R28.reuse, R190, R180 ;  /* 0x000000be1cb4723c */ /* 0x040fe200000418b4 */
[----:B------:R-:W5:Y:S07]  /*1e400*/  LDSM.16.M88.4 R188, [R229+0xb000] ;  /* 0x00b00000e5bc783b */ /* 0x000f6e0000000200 */
[C---:B----4-:R-:W-:Y:S08]  /*1e410*/  HMMA.16816.F32.BF16 R176, R28.reuse, R168, R176 ;  /* 0x000000a81cb0723c */ /* 0x050ff000000418b0 */
[----:B------:R-:W-:Y:S01]  /*1e420*/  HMMA.16816.F32.BF16 R172, R28, R170, R172 ;  /* 0x000000aa1cac723c */ /* 0x000fe200000418ac */
[----:B------:R-:W4:Y:S04]  /*1e430*/  LDSM.16.M88.4 R168, [R229+0xb800] ;  /* 0x00b80000e5a8783b */ /* 0x000f280000000200 */
[----:B------:R-:W-:Y:S03]  /*1e440*/  LDSM.16.M88.4 R28, [R228+0x2000] ;  /* 0x00200000e41c783b */ /* 0x000fe60000000200 */
[C---:B-1----:R-:W-:Y:S08]  /*1e450*/  HMMA.16816.F32.BF16 R12, R32.reuse, R192, R12 ;  /* 0x000000c0200c723c */ /* 0x042ff0000004180c */
[C---:B---3--:R-:W-:Y:S08]  /*1e460*/  HMMA.16816.F32.BF16 R20, R32.reuse, R24, R20 ;  /* 0x000000182014723c */ /* 0x048ff00000041814 */
[C---:B------:R-:W-:Y:S01]  /*1e470*/  HMMA.16816.F32.BF16 R16, R32.reuse, R26, R16 ;  /* 0x0000001a2010723c */ /* 0x040fe20000041810 */
[----:B------:R-:W1:Y:S07]  /*1e480*/  LDSM.16.M88.4 R24, [R215] ;  /* 0x00000000d718783b */ /* 0x000e6e0000000200 */
[C---:B------:R-:W-:Y:S01]  /*1e490*/  HMMA.16816.F32.BF16 R4, R32.reuse, R194, R4 ;  /* 0x000000c22004723c */ /* 0x040fe20000041804 */
[----:B------:R-:W3:Y:S07]  /*1e4a0*/  LDSM.16.M88.4 R192, [R214] ;  /* 0x00000000d6c0783b */ /* 0x000eee0000000200 */
[C---:B-----5:R-:W-:Y:S08]  /*1e4b0*/  HMMA.16816.F32.BF16 R184, R32.reuse, R188, R184 ;  /* 0x000000bc20b8723c */ /* 0x060ff000000418b8 */
[C---:B------:R-:W-:Y:S01]  /*1e4c0*/  HMMA.16816.F32.BF16 R180, R32.reuse, R190, R180 ;  /* 0x000000be20b4723c */ /* 0x040fe200000418b4 */
[----:B------:R-:W5:Y:S07]  /*1e4d0*/  LDSM.16.M88.4 R188, [R213] ;  /* 0x00000000d5bc783b */ /* 0x000f6e0000000200 */
[C---:B----4-:R-:W-:Y:S08]  /*1e4e0*/  HMMA.16816.F32.BF16 R176, R32.reuse, R168, R176 ;  /* 0x000000a820b0723c */ /* 0x050ff000000418b0 */
[----:B------:R-:W-:Y:S01]  /*1e4f0*/  HMMA.16816.F32.BF16 R172, R32, R170, R172 ;  /* 0x000000aa20ac723c */ /* 0x000fe200000418ac */
[----:B------:R-:W4:Y:S04]  /*1e500*/  LDSM.16.M88.4 R168, [R212] ;  /* 0x00000000d4a8783b */ /* 0x000f280000000200 */
[----:B------:R-:W-:Y:S03]  /*1e510*/  LDSM.16.M88.4 R32, [R226+0x2000] ;  /* 0x00200000e220783b */ /* 0x000fe60000000200 */
[C---:B-1----:R-:W-:Y:S08]  /*1e520*/  HMMA.16816.F32.BF16 R20, R28.reuse, R24, R20 ;  /* 0x000000181c14723c */ /* 0x042ff00000041814 */
[C---:B------:R-:W-:Y:S01]  /*1e530*/  HMMA.16816.F32.BF16 R16, R28.reuse, R26, R16 ;  /* 0x0000001a1c10723c */ /* 0x040fe20000041810 */
[----:B------:R-:W1:Y:S07]  /*1e540*/  LDSM.16.M88.4 R24, [R223+0xa000] ;  /* 0x00a00000df18783b */ /* 0x000e6e0000000200 */
[C---:B---3--:R-:W-:Y:S08]  /*1e550*/  HMMA.16816.F32.BF16 R12, R28.reuse, R192, R12 ;  /* 0x000000c01c0c723c */ /* 0x048ff0000004180c */
[C---:B------:R-:W-:Y:S01]  /*1e560*/  HMMA.16816.F32.BF16 R4, R28.reuse, R194, R4 ;  /* 0x000000c21c04723c */ /* 0x040fe20000041804 */
[----:B------:R-:W3:Y:S07]  /*1e570*/  LDSM.16.M88.4 R192, [R223+0xb000] ;  /* 0x00b00000dfc0783b */ /* 0x000eee0000000200 */
[C---:B-----5:R-:W-:Y:S08]  /*1e580*/  HMMA.16816.F32.BF16 R184, R28.reuse, R188, R184 ;  /* 0x000000bc1cb8723c */ /* 0x060ff000000418b8 */
[C---:B------:R-:W-:Y:S01]  /*1e590*/  HMMA.16816.F32.BF16 R180, R28.reuse, R190, R180 ;  /* 0x000000be1cb4723c */ /* 0x040fe200000418b4 */
[----:B------:R-:W5:Y:S07]  /*1e5a0*/  LDSM.16.M88.4 R188, [R223+0xb800] ;  /* 0x00b80000dfbc783b */ /* 0x000f6e0000000200 */
[C---:B----4-:R-:W-:Y:S08]  /*1e5b0*/  HMMA.16816.F32.BF16 R176, R28.reuse, R168, R176 ;  /* 0x000000a81cb0723c */ /* 0x050ff000000418b0 */
[----:B------:R-:W-:Y:S01]  /*1e5c0*/  HMMA.16816.F32.BF16 R172, R28, R170, R172 ;  /* 0x000000aa1cac723c */ /* 0x000fe200000418ac */
[----:B------:R-:W-:Y:S04]  /*1e5d0*/  LDSM.16.M88.4 R168, [R225+0x2000] ;  /* 0x00200000e1a8783b */ /* 0x000fe80000000200 */
[----:B------:R-:W4:Y:S03]  /*1e5e0*/  LDSM.16.M88.4 R28, [R216+0x2000] ;  /* 0x00200000d81c783b */ /* 0x000f260000000200 */
        /* <DEDUP_REMOVED lines=19> */
[C---:B---3--:R-:W-:Y:S08]  /*1e720*/  HMMA.16816.F32.BF16 R184, R168.reuse, R192, R184 ;  /* 0x000000c0a8b8723c */ /* 0x048ff000000418b8 */
[C---:B------:R-:W-:Y:S01]  /*1e730*/  HMMA.16816.F32.BF16 R180, R168.reuse, R194, R180 ;  /* 0x000000c2a8b4723c */ /* 0x040fe200000418b4 */
[----:B------:R-:W-:Y:S07]  /*1e740*/  LDSM.16.M88.4 R192, [R209] ;  /* 0x00000000d1c0783b */ /* 0x000fee0000000200 */
[C---:B-----5:R-:W-:Y:S08]  /*1e750*/  HMMA.16816.F32.BF16 R176, R168.reuse, R188, R176 ;  /* 0x000000bca8b0723c */ /* 0x060ff000000418b0 */
[----:B------:R-:W-:Y:S01]  /*1e760*/  HMMA.16816.F32.BF16 R172, R168, R190, R172 ;  /* 0x000000bea8ac723c */ /* 0x000fe200000418ac */
[----:B------:R-:W3:Y:S04]  /*1e770*/  LDSM.16.M88.4 R188, [R229+0xd000] ;  /* 0x00d00000e5bc783b */ /* 0x000ee80000000200 */
[----:B------:R-:W5:Y:S03]  /*1e780*/  LDSM.16.M88.4 R168, [R229+0xd800] ;  /* 0x00d80000e5a8783b */ /* 0x000f660000000200 */
[C---:B----4-:R-:W-:Y:S08]  /*1e790*/  HMMA.16816.F32.BF16 R20, R32.reuse, R28, R20 ;  /* 0x0000001c2014723c */ /* 0x050ff00000041814 */
[C---:B------:R-:W-:Y:S01]  /*1e7a0*/  HMMA.16816.F32.BF16 R16, R32.reuse, R30, R16 ;  /* 0x0000001e2010723c */ /* 0x040fe20000041810 */
[----:B------:R-:W4:Y:S07]  /*1e7b0*/  LDSM.16.M88.4 R28, [R211] ;  /* 0x00000000d31c783b */ /* 0x000f2e0000000200 */
[C---:B-1----:R-:W-:Y:S08]  /*1e7c0*/  HMMA.16816.F32.BF16 R12, R32.reuse, R24, R12 ;  /* 0x00000018200c723c */ /* 0x042ff0000004180c */
[C---:B------:R-:W-:Y:S01]  /*1e7d0*/  HMMA.16816.F32.BF16 R4, R32.reuse, R26, R4 ;  /* 0x0000001a2004723c */ /* 0x040fe20000041804 */
[----:B------:R-:W1:Y:S07]  /*1e7e0*/  LDSM.16.M88.4 R24, [R210] ;  /* 0x00000000d218783b */ /* 0x000e6e0000000200 */
[C---:B---3--:R-:W-:Y:S08]  /*1e7f0*/  HMMA.16816.F32.BF16 R184, R32.reuse, R188, R184 ;  /* 0x000000bc20b8723c */ /* 0x048ff000000418b8 */
[C---:B------:R-:W-:Y:S01]  /*1e800*/  HMMA.16816.F32.BF16 R180, R32.reuse, R190, R180 ;  /* 0x000000be20b4723c */ /* 0x040fe200000418b4 */
[----:B------:R-:W3:Y:S07]  /*1e810*/  LDSM.16.M88.4 R188, [R208] ;  /* 0x00000000d0bc783b */ /* 0x000eee0000000200 */
        /* <DEDUP_REMOVED lines=15> */
[----:B------:R-:W3:Y:S07]  /*1e910*/  LDSM.16.M88.4 R188, [R223+0xd800] ;  /* 0x00d80000dfbc783b */ /* 0x000eee0000000200 */
[C---:B-----5:R-:W-:Y:S08]  /*1e920*/  HMMA.16816.F32.BF16 R20, R168.reuse, R32, R20 ;  /* 0x00000020a814723c */ /* 0x060ff00000041814 */
[C---:B------:R-:W-:Y:S01]  /*1e930*/  HMMA.16816.F32.BF16 R16, R168.reuse, R34, R16 ;  /* 0x00000022a810723c */ /* 0x040fe20000041810 */
[----:B------:R-:W4:Y:S07]  /*1e940*/  LDSM.16.M88.4 R32, [R216+0x4000] ;  /* 0x00400000d820783b */ /* 0x000f2e0000000200 */
[C---:B-1----:R-:W-:Y:S08]  /*1e950*/  HMMA.16816.F32.BF16 R184, R168.reuse, R24, R184 ;  /* 0x00000018a8b8723c */ /* 0x042ff000000418b8 */
[C---:B------:R-:W-:Y:S01]  /*1e960*/  HMMA.16816.F32.BF16 R180, R168.reuse, R26, R180 ;  /* 0x0000001aa8b4723c */ /* 0x040fe200000418b4 */
[----:B------:R-:W1:Y:S07]  /*1e970*/  LDSM.16.M88.4 R24, [R216+0x5800] ;  /* 0x00580000d818783b */ /* 0x000e6e0000000200 */
[C---:B------:R-:W-:Y:S08]  /*1e980*/  HMMA.16816.F32.BF16 R12, R168.reuse, R28, R12 ;  /* 0x0000001ca80c723c */ /* 0x040ff0000004180c */
[C---:B------:R-:W-:Y:S01]  /*1e990*/  HMMA.16816.F32.BF16 R4, R168.reuse, R30, R4 ;  /* 0x0000001ea804723c */ /* 0x040fe20000041804 */
[----:B------:R-:W5:Y:S07]  /*1e9a0*/  LDSM.16.M88.4 R28, [R216+0x4800] ;  /* 0x00480000d81c783b */ /* 0x000f6e0000000200 */
[C---:B---3--:R-:W-:Y:S08]  /*1e9b0*/  HMMA.16816.F32.BF16 R176, R168.reuse, R188, R176 ;  /* 0x000000bca8b0723c */ /* 0x048ff000000418b0 */
[----:B------:R-:W-:Y:S01]  /*1e9c0*/  HMMA.16816.F32.BF16 R172, R168, R190, R172 ;  /* 0x000000bea8ac723c */ /* 0x000fe200000418ac */
[----:B------:R-:W3:Y:S04]  /*1e9d0*/  LDSM.16.M88.4 R168, [R216+0x5000] ;  /* 0x00500000d8a8783b */ /* 0x000ee80000000200 */
[----:B------:R-:W-:Y:S03]  /*1e9e0*/  LDSM.16.M88.4 R188, [R230+0x6000] ;  /* 0x00600000e6bc783b */ /* 0x000fe60000000200 */
        /* <DEDUP_REMOVED lines=15> */
[----:B------:R-:W4:Y:S07]  /*1eae0*/  LDSM.16.M88.4 R32, [R207] ;  /* 0x00000000cf20783b */ /* 0x000f2e0000000200 */
[C---:B-1----:R-:W-:Y:S08]  /*1eaf0*/  HMMA.16816.F32.BF16 R176, R188.reuse, R24, R176 ;  /* 0x00000018bcb0723c */ /* 0x042ff000000418b0 */
[C---:B------:R-:W-:Y:S01]  /*1eb00*/  HMMA.16816.F32.BF16 R172, R188.reuse, R26, R172 ;  /* 0x0000001abcac723c */ /* 0x040fe200000418ac */
[----:B------:R-:W1:Y:S07]  /*1eb10*/  LDSM.16.M88.4 R24, [R205] ;  /* 0x00000000cd18783b */ /* 0x000e6e0000000200 */
[C---:B-----5:R-:W-:Y:S08]  /*1eb20*/  HMMA.16816.F32.BF16 R12, R188.reuse, R28, R12 ;  /* 0x0000001cbc0c723c */ /* 0x060ff0000004180c */
[C---:B------:R-:W-:Y:S01]  /*1eb30*/  HMMA.16816.F32.BF16 R4, R188.reuse, R30, R4 ;  /* 0x0000001ebc04723c */ /* 0x040fe20000041804 */
[----:B------:R-:W5:Y:S07]  /*1eb40*/  LDSM.16.M88.4 R28, [R206] ;  /* 0x00000000ce1c783b */ /* 0x000f6e0000000200 */
[C---:B---3--:R-:W-:Y:S08]  /*1eb50*/  HMMA.16816.F32.BF16 R184, R188.reuse, R168, R184 ;  /* 0x000000a8bcb8723c */ /* 0x048ff000000418b8 */
[----:B------:R-:W-:Y:S01]  /*1eb60*/  HMMA.16816.F32.BF16 R180, R188, R170, R180 ;  /* 0x000000aabcb4723c */ /* 0x000fe200000418b4 */
[----:B------:R-:W3:Y:S04]  /*1eb70*/  LDSM.16.M88.4 R188, [R204] ;  /* 0x00000000ccbc783b */ /* 0x000ee80000000200 */
        /* <DEDUP_REMOVED lines=12> */
[----:B------:R-:W-:Y:S07]  /*1ec40*/  LDSM.16.M88.4 R188, [R225+0x6000] ;  /* 0x00600000e1bc783b */ /* 0x000fee0000000200 */
[C---:B----4-:R-:W-:Y:S08]  /*1ec50*/  HMMA.16816.F32.BF16 R20, R168.reuse, R32, R20 ;  /* 0x00000020a814723c */ /* 0x050ff00000041814 */
[C---:B------:R-:W-:Y:S01]  /*1ec60*/  HMMA.16816.F32.BF16 R16, R168.reuse, R34, R16 ;  /* 0x00000022a810723c */ /* 0x040fe20000041810 */
[----:B------:R-:W3:Y:S07]  /*1ec70*/  LDSM.16.M88.4 R32, [R216+0x6000] ;  /* 0x00600000d820783b */ /* 0x000eee0000000200 */
[C---:B-1----:R-:W-:Y:S08]  /*1ec80*/  HMMA.16816.F32.BF16 R12, R168.reuse, R24, R12 ;  /* 0x00000018a80c723c */ /* 0x042ff0000004180c */
[C---:B------:R-:W-:Y:S01]  /*1ec90*/  HMMA.16816.F32.BF16 R4, R168.reuse, R26, R4 ;  /* 0x0000001aa804723c */ /* 0x040fe20000041804 */
[----:B------:R-:W1:Y:S07]  /*1eca0*/  LDSM.16.M88.4 R24, [R223+0xf800] ;  /* 0x00f80000df18783b */ /* 0x000e6e0000000200 */
[C---:B-----5:R-:W-:Y:S08]  /*1ecb0*/  HMMA.16816.F32.BF16 R184, R168.reuse, R28, R184 ;  /* 0x0000001ca8b8723c */ /* 0x060ff000000418b8 */
[----:B------:R-:W-:Y:S01]  /*1ecc0*/  HMMA.16816.F32.BF16 R180, R168, R30, R180 ;  /* 0x0000001ea8b4723c */ /* 0x000fe200000418b4 */
[----:B------:R-:W4:Y:S07]  /*1ecd0*/  LDSM.16.M88.4 R28, [R216+0x6800] ;  /* 0x00680000d81c783b */ /* 0x000f2e0000000200 */
[C---:B---3--:R-:W-:Y:S07]  /*1ece0*/  HMMA.16816.F32.BF16 R20, R188.reuse, R32, R20 ;  /* 0x00000020bc14723c */ /* 0x048fee0000041814 */
[----:B------:R-:W-:Y:S01]  /*1ecf0*/  IMAD.SHL.U32 R32, R167, 0x2, RZ ;  /* 0x00000002a7207824 */ /* 0x000fe200078e00ff */
[----:B------:R-:W-:Y:S04]  /*1ed00*/  HMMA.16816.F32.BF16 R16, R188, R34, R16 ;  /* 0x00000022bc10723c */ /* 0x000fe80000041810 */
[----:B------:R-:W-:-:S04]  /*1ed10*/  LOP3.LUT R32, R32, 0x6, RZ, 0xc0, !PT ;  /* 0x0000000620207812 */ /* 0x000fc800078ec0ff */
[----:B-1----:R-:W-:Y:S01]  /*1ed20*/  HMMA.16816.F32.BF16 R176, R168, R24, R176 ;  /* 0x00000018a8b0723c */ /* 0x002fe200000418b0 */
[----:B------:R-:W-:-:S05]  /*1ed30*/  IMAD R32, R246, 0x40, R32 ;  /* 0x00000040f6207824 */ /* 0x000fca00078e0220 */
[C---:B------:R-:W-:Y:S02]  /*1ed40*/  IADD3 R34, R32.reuse, 0x1, RZ ;  /* 0x0000000120227810 */ /* 0x040fe40007ffe0ff */
[----:B------:R-:W-:Y:S01]  /*1ed50*/  IADD3 R167, R32, 0x8, RZ ;  /* 0x0000000820a77810 */ /* 0x000fe20007ffe0ff */
[----:B------:R-:W-:Y:S01]  /*1ed60*/  HMMA.16816.F32.BF16 R172, R168, R26, R172 ;  /* 0x0000001aa8ac723c */ /* 0x000fe200000418ac */
[----:B------:R-:W1:Y:S01]  /*1ed70*/  I2F R33, R34 ;  /* 0x0000002200217306 */ /* 0x000e620000201400 */
[----:B------:R-:W3:Y:S01]  /*1ed80*/  LDSM.16.M88.4 R24, [R216+0x7000] ;  /* 0x00700000d818783b */ /* 0x000ee20000000200 */
[CC--:B------:R-:W-:Y:S02]  /*1ed90*/  ISETP.GE.AND P4, PT, R34.reuse, R2.reuse, PT ;  /* 0x000000022200720c */ /* 0x0c0fe40003f86270 */
[----:B------:R-:W-:Y:S02]  /*1eda0*/  ISETP.GE.AND P6, PT, R34, R3, PT ;  /* 0x000000032200720c */ /* 0x000fe40003fc6270 */
[----:B------:R-:W-:Y:S01]  /*1edb0*/  IADD3 R170, R32, 0x9, RZ ;  /* 0x0000000920aa7810 */ /* 0x000fe20007ffe0ff */
[----:B----4-:R-:W-:Y:S01]  /*1edc0*/  HMMA.16816.F32.BF16 R12, R188, R28, R12 ;  /* 0x0000001cbc0c723c */ /* 0x010fe2000004180c */
[----:B------:R-:W4:Y:S01]  /*1edd0*/  I2F R35, R167 ;  /* 0x000000a700237306 */ /* 0x000f220000201400 */
[----:B------:R-:W-:-:S05]  /*1ede0*/  ISETP.GE.AND P5, PT, R167, R2, PT ;  /* 0x00000002a700720c */ /* 0x000fca0003fa6270 */
[----:B------:R-:W-:Y:S01]  /*1edf0*/  IADD3 R28, R32, 0x10, RZ ;  /* 0x00000010201c7810 */ /* 0x000fe20007ffe0ff */
[----:B------:R-:W-:Y:S01]  /*1ee00*/  HMMA.16816.F32.BF16 R4, R188, R30, R4 ;  /* 0x0000001ebc04723c */ /* 0x000fe20000041804 */
[----:B------:R-:W5:Y:S01]  /*1ee10*/  I2F R168, R170 ;  /* 0x000000aa00a87306 */ /* 0x000f620000201400 */
[-C--:B-1----:R-:W-:Y:S01]  /*1ee20*/  FFMA.FTZ R169, R0, R33.reuse, R23 ;  /* 0x0000002100a97223 */ /* 0x082fe20000010017 */
[----:B------:R-:W-:Y:S01]  /*1ee30*/  IADD3 R29, R32, 0x19, RZ ;  /* 0x00000019201d7810 */ /* 0x000fe20007ffe0ff */
[----:B------:R-:W-:-:S03]  /*1ee40*/  FFMA.FTZ R21, R0, R33, R21 ;  /* 0x0000002100157223 */ /* 0x000fc60000010015 */
[----:B------:R-:W-:Y:S02]  /*1ee50*/  FSEL R169, R169, -INF , !P6 ;  /* 0xff800000a9a97808 */ /* 0x000fe40007000000 */
[----:B------:R-:W1:Y:S01]  /*1ee60*/  I2F R23, R28 ;  /* 0x0000001c00177306 */ /* 0x000e620000201400 */
[CC--:B----4-:R-:W-:Y:S01]  /*1ee70*/  FFMA.FTZ R16, R0.reuse, R35.reuse, R16 ;  /* 0x0000002300107223 */ /* 0x0d0fe20000010010 */
[----:B------:R-:W-:Y:S01]  /*1ee80*/  FSEL R34, R21, -INF , !P4 ;  /* 0xff80000015227808 */ /* 0x000fe20006000000 */
[----:B------:R-:W-:Y:S01]  /*1ee90*/  FFMA.FTZ R18, R0, R35, R18 ;  /* 0x0000002300127223 */ /* 0x000fe20000010012 */
[-C--:B------:R-:W-:Y:S02]  /*1eea0*/  ISETP.GE.AND P4, PT, R167, R3.reuse, PT ;  /* 0x00000003a700720c */ /* 0x080fe40003f86270 */
[----:B------:R-:W-:Y:S01]  /*1eeb0*/  FSEL R33, R16, -INF , !P5 ;  /* 0xff80000010217808 */ /* 0x000fe20006800000 */
[----:B-----5:R-:W-:Y:S01]  /*1eec0*/  FFMA.FTZ R17, R0, R168, R17 ;  /* 0x000000a800117223 */ /* 0x020fe20000010011 */
[----:B------:R-:W-:Y:S01]  /*1eed0*/  ISETP.GE.AND P6, PT, R170, R2, PT ;  /* 0x00000002aa00720c */ /* 0x000fe20003fc6270 */
[----:B------:R-:W-:Y:S01]  /*1eee0*/  FFMA.FTZ R19, R0, R168, R19 ;  /* 0x000000a800137223 */ /* 0x000fe20000010013 */
[----:B------:R-:W-:-:S02]  /*1eef0*/  ISETP.GE.AND P5, PT, R170, R3, PT ;  /* 0x00000003aa00720c */ /* 0x000fc40003fa6270 */
[----:B------:R-:W-:Y:S02]  /*1ef00*/  FSEL R199, R18, -INF , !P4 ;  /* 0xff80000012c77808 */ /* 0x000fe40006000000 */
[----:B------:R-:W-:Y:S01]  /*1ef10*/  FSEL R200, R17, -INF , !P6 ;  /* 0xff80000011c87808 */ /* 0x000fe20007000000 */
[----:B-1----:R-:W-:Y:S01]  /*1ef20*/  FFMA.FTZ R197, R0, R23, R12 ;  /* 0x0000001700c57223 */ /* 0x002fe2000001000c */
[----:B------:R-:W-:Y:S01]  /*1ef30*/  FSEL R12, R19, -INF , !P5 ;  /* 0xff800000130c7808 */ /* 0x000fe20006800000 */
[----:B---3--:R-:W-:Y:S01]  /*1ef40*/  HMMA.16816.F32.BF16 R184, R188, R24, R184 ;  /* 0x00000018bcb8723c */ /* 0x008fe200000418b8 */
[----:B------:R-:W1:Y:S01]  /*1ef50*/  LDSM.16.M88.4 R16, [R216+0x7800] ;  /* 0x00780000d810783b */ /* 0x000e620000000200 */
[----:B------:R-:W-:Y:S01]  /*1ef60*/  IADD3 R21, R32, 0x11, RZ ;  /* 0x0000001120157810 */ /* 0x000fe20007ffe0ff */
[----:B------:R-:W-:-:S04]  /*1ef70*/  DEPBAR.LE SB0, 0x0 ;  /* 0x000080000000791a */ /* 0x000fc80000000000 */
[----:B------:R3:W4:Y:S01]  /*1ef80*/  I2F R30, R21 ;  /* 0x00000015001e7306 */ /* 0x0007220000201400 */
[----:B------:R-:W-:Y:S01]  /*1ef90*/  IADD3 R31, R32, 0x18, RZ ;  /* 0x00000018201f7810 */ /* 0x000fe20007ffe0ff */
[----:B------:R-:W-:Y:S01]  /*1efa0*/  HMMA.16816.F32.BF16 R180, R188, R26, R180 ;  /* 0x0000001abcb4723c */ /* 0x000fe200000418b4 */
[----:B------:R-:W-:Y:S01]  /*1efb0*/  BAR.SYNC.DEFER_BLOCKING 0x0 ;  /* 0x0000000000007b1d */ /* 0x000fe20000010000 */
[CC--:B------:R-:W-:Y:S02]  /*1efc0*/  ISETP.GE.AND P4, PT, R28.reuse, R2.reuse, PT ;  /* 0x000000021c00720c */ /* 0x0c0fe40003f86270 */
[----:B------:R-:W-:Y:S02]  /*1efd0*/  ISETP.GE.AND P6, PT, R28, R3, PT ;  /* 0x000000031c00720c */ /* 0x000fe40003fc6270 */
[----:B------:R-:W-:Y:S01]  /*1efe0*/  FSEL R197, R197, -INF , !P4 ;  /* 0xff800000c5c57808 */ /* 0x000fe20006000000 */
[----:B------:R-:W5:Y:S01]  /*1eff0*/  I2F R28, R31 ;  /* 0x0000001f001c7306 */ /* 0x000f620000201400 */
[----:B------:R-:W-:-:S02]  /*1f000*/  ISETP.GE.AND P5, PT, R21, R2, PT ;  /* 0x000000021500720c */ /* 0x000fc40003fa6270 */
[----:B------:R-:W-:Y:S02]  /*1f010*/  ISETP.GE.AND P4, PT, R21, R3, PT ;  /* 0x000000031500720c */ /* 0x000fe40003f86270 */
[----:B------:R-:W-:Y:S01]  /*1f020*/  IADD3 R24, R32, 0x20, RZ ;  /* 0x0000002020187810 */ /* 0x000fe20007ffe0ff */
[C---:B---3--:R-:W-:Y:S02]  /*1f030*/  FFMA.FTZ R21, R0.reuse, R23, R14 ;  /* 0x0000001700157223 */ /* 0x048fe4000001000e */
[----:B------:R-:W3:Y:S01]  /*1f040*/  I2F R14, R29 ;  /* 0x0000001d000e7306 */ /* 0x000ee20000201400 */
[CC--:B----4-:R-:W-:Y:S02]  /*1f050*/  FFMA.FTZ R198, R0.reuse, R30.reuse, R13 ;  /* 0x0000001e00c67223 */ /* 0x0d0fe4000001000d */
[----:B------:R-:W-:Y:S01]  /*1f060*/  FSEL R21, R21, -INF , !P6 ;  /* 0xff80000015157808 */ /* 0x000fe20007000000 */
[C---:B------:R-:W-:Y:S01]  /*1f070*/  FFMA.FTZ R194, R0.reuse, R30, R15 ;  /* 0x0000001e00c27223 */ /* 0x040fe2000001000f */
[----:B------:R-:W-:Y:S01]  /*1f080*/  ISETP.GE.AND P6, PT, R31, R2, PT ;  /* 0x000000021f00720c */ /* 0x000fe20003fc6270 */
[----:B-----5:R-:W-:-:S02]  /*1f090*/  FFMA.FTZ R4, R0, R28, R4 ;  /* 0x0000001c00047223 */ /* 0x020fc40000010004 */
[----:B------:R-:W4:Y:S01]  /*1f0a0*/  I2F R13, R24 ;  /* 0x00000018000d7306 */ /* 0x000f220000201400 */
[----:B------:R-:W-:Y:S01]  /*1f0b0*/  IADD3 R15, R32, 0x21, RZ ;  /* 0x00000021200f7810 */ /* 0x000fe20007ffe0ff */
[----:B------:R-:W-:Y:S01]  /*1f0c0*/  FFMA.FTZ R195, R0, R28, R6 ;  /* 0x0000001c00c37223 */ /* 0x000fe20000010006 */
[----:B------:R-:W-:Y:S02]  /*1f0d0*/  FSEL R198, R198, -INF , !P5 ;  /* 0xff800000c6c67808 */ /* 0x000fe40006800000 */
[----:B------:R-:W-:Y:S02]  /*1f0e0*/  FSEL R196, R4, -INF , !P6 ;  /* 0xff80000004c47808 */ /* 0x000fe40007000000 */
[----:B------:R-:W-:Y:S01]  /*1f0f0*/  IADD3 R6, R32, 0x28, RZ ;  /* 0x0000002820067810 */ /* 0x000fe20007ffe0ff */
[----:B------:R-:W5:Y:S01]  /*1f100*/  I2F R4, R15 ;  /* 0x0000000f00047306 */ /* 0x000f620000201400 */
[----:B------:R-:W-:Y:S01]  /*1f110*/  ISETP.GE.AND P5, PT, R31, R3, PT ;  /* 0x000000031f00720c */ /* 0x000fe20003fa6270 */
[-C--:B---3--:R-:W-:Y:S01]  /*1f120*/  FFMA.FTZ R5, R0, R14.reuse, R5 ;  /* 0x0000000e00057223 */ /* 0x088fe20000010005 */
[----:B------:R-:W-:Y:S01]  /*1f130*/  FSEL R194, R194, -INF , !P4 ;  /* 0xff800000c2c27808 */ /* 0x000fe20006000000 */
[----:B------:R-:W-:Y:S01]  /*1f140*/  FFMA.FTZ R193, R0, R14, R7 ;  /* 0x0000000e00c17223 */ /* 0x000fe20000010007 */
[-C--:B------:R-:W-:Y:S01]  /*1f150*/  ISETP.GE.AND P4, PT, R29, R2.reuse, PT ;  /* 0x000000021d00720c */ /* 0x080fe20003f86270 */
[C---:B-1----:R-:W-:Y:S01]  /*1f160*/  HMMA.16816.F32.BF16 R176, R188.reuse, R16, R176 ;  /* 0x00000010bcb0723c */ /* 0x042fe200000418b0 */
[----:B------:R-:W-:Y:S01]  /*1f170*/  IADD3 R14, R32, 0x29, RZ ;  /* 0x00000029200e7810 */ /* 0x000fe20007ffe0ff */
[----:B------:R-:W1:Y:S01]  /*1f180*/  I2F R7, R6 ;  /* 0x0000000600077306 */ /* 0x000e620000201400 */
[----:B------:R-:W-:Y:S01]  /*1f190*/  FSEL R195, R195, -INF , !P5 ;  /* 0xff800000c3c37808 */ /* 0x000fe20006800000 */
[C---:B----4-:R-:W-:Y:S01]  /*1f1a0*/  FFMA.FTZ R26, R0.reuse, R13, R184 ;  /* 0x0000000d001a7223 */ /* 0x050fe200000100b8 */
[----:B------:R-:W-:Y:S01]  /*1f1b0*/  ISETP.GE.AND P6, PT, R29, R3, PT ;  /* 0x000000031d00720c */ /* 0x000fe20003fc6270 */
[----:B------:R-:W-:Y:S01]  /*1f1c0*/  FFMA.FTZ R25, R0, R13, R186 ;  /* 0x0000000d00197223 */ /* 0x000fe200000100ba */
[----:B------:R-:W-:Y:S01]  /*1f1d0*/  ISETP.GE.AND P5, PT, R24, R2, PT ;  /* 0x000000021800720c */ /* 0x000fe20003fa6270 */
[----:B------:R-:W-:Y:S01]  /*1f1e0*/  HMMA.16816.F32.BF16 R16, R188, R18, R172 ;  /* 0x00000012bc10723c */ /* 0x000fe200000418ac */
[----:B------:R-:W-:Y:S01]  /*1f1f0*/  FSEL R23, R5, -INF , !P4 ;  /* 0xff80000005177808 */ /* 0x000fe20006000000 */
[----:B-----5:R-:W-:Y:S01]  /*1f200*/  FFMA.FTZ R185, R0, R4, R185 ;  /* 0x0000000400b97223 */ /* 0x020fe200000100b9 */
[----:B------:R-:W3:Y:S01]  /*1f210*/  I2F R5, R14 ;  /* 0x0000000e00057306 */ /* 0x000ee20000201400 */
[----:B------:R-:W-:Y:S01]  /*1f220*/  IADD3 R13, R32, 0x30, RZ ;  /* 0x00000030200d7810 */ /* 0x000fe20007ffe0ff */
[----:B------:R-:W-:Y:S01]  /*1f230*/  IMAD.MOV.U32 R184, RZ, RZ, R9 ;  /* 0x000000ffffb87224 */ /* 0x000fe200078e0009 */
[----:B------:R-:W-:-:S02]  /*1f240*/  FSEL R193, R193, -INF , !P6 ;  /* 0xff800000c1c17808 */ /* 0x000fc40007000000 */
[----:B------:R-:W-:Y:S02]  /*1f250*/  FSEL R26, R26, -INF , !P5 ;  /* 0xff8000001a1a7808 */ /* 0x000fe40006800000 */
[C---:B------:R-:W-:Y:S01]  /*1f260*/  ISETP.GE.AND P6, PT, R15.reuse, R2, PT ;  /* 0x000000020f00720c */ /* 0x040fe20003fc6270 */
[C---:B-1----:R-:W-:Y:S01]  /*1f270*/  FFMA.FTZ R27, R0.reuse, R7, R180 ;  /* 0x00000007001b7223 */ /* 0x042fe200000100b4 */
[----:B------:R-:W-:Y:S01]  /*1f280*/  ISETP.GE.AND P5, PT, R15, R3, PT ;  /* 0x000000030f00720c */ /* 0x000fe20003fa6270 */
[----:B------:R-:W-:Y:S01]  /*1f290*/  FFMA.FTZ R30, R0, R7, R182 ;  /* 0x00000007001e7223 */ /* 0x000fe200000100b6 */
[----:B------:R-:W1:Y:S01]  /*1f2a0*/  I2F R15, R13 ;  /* 0x0000000d000f7306 */ /* 0x000e620000201400 */
[----:B------:R-:W-:Y:S01]  /*1f2b0*/  ISETP.GE.AND P4, PT, R24, R3, PT ;  /* 0x000000031800720c */ /* 0x000fe20003f86270 */
[----:B------:R-:W-:Y:S01]  /*1f2c0*/  FFMA.FTZ R24, R0, R4, R187 ;  /* 0x0000000400187223 */ /* 0x000fe200000100bb */
[----:B------:R-:W-:Y:S02]  /*1f2d0*/  IADD3 R4, R32, 0x31, RZ ;  /* 0x0000003120047810 */ /* 0x000fe40007ffe0ff */
[----:B------:R-:W-:Y:S01]  /*1f2e0*/  FSEL R25, R25, -INF , !P4 ;  /* 0xff80000019197808 */ /* 0x000fe20006000000 */
[CC--:B---3--:R-:W-:Y:S01]  /*1f2f0*/  FFMA.FTZ R181, R0.reuse, R5.reuse, R181 ;  /* 0x0000000500b57223 */ /* 0x0c8fe200000100b5 */
[----:B------:R-:W-:Y:S01]  /*1f300*/  FSEL R192, R185, -INF , !P6 ;  /* 0xff800000b9c07808 */ /* 0x000fe20007000000 */
[----:B------:R-:W-:Y:S01]  /*1f310*/  FFMA.FTZ R31, R0, R5, R183 ;  /* 0x00000005001f7223 */ /* 0x000fe200000100b7 */
[C---:B------:R-:W-:Y:S01]  /*1f320*/  ISETP.GE.AND P4, PT, R6.reuse, R2, PT ;  /* 0x000000020600720c */ /* 0x040fe20003f86270 */
[----:B------:R-:W-:Y:S01]  /*1f330*/  IMAD.MOV.U32 R185, RZ, RZ, R8 ;  /* 0x000000ffffb97224 */ /* 0x000fe200078e0008 */
[----:B------:R-:W-:-:S02]  /*1f340*/  ISETP.GE.AND P6, PT, R6, R3, PT ;  /* 0x000000030600720c */ /* 0x000fc40003fc6270 */
[----:B------:R-:W3:Y:S01]  /*1f350*/  I2F R6, R4 ;  /* 0x0000000400067306 */ /* 0x000ee20000201400 */
[----:B------:R-:W-:Y:S02]  /*1f360*/  IADD3 R7, R32, 0x38, RZ ;  /* 0x0000003820077810 */ /* 0x000fe40007ffe0ff */
[----:B------:R-:W-:Y:S01]  /*1f370*/  FSEL R27, R27, -INF , !P4 ;  /* 0xff8000001b1b7808 */ /* 0x000fe20006000000 */
[-C--:B-1----:R-:W-:Y:S01]  /*1f380*/  FFMA.FTZ R29, R0, R15.reuse, R176 ;  /* 0x0000000f001d7223 */ /* 0x082fe200000100b0 */
[----:B------:R-:W-:Y:S01]  /*1f390*/  FSEL R30, R30, -INF , !P6 ;  /* 0xff8000001e1e7808 */ /* 0x000fe20007000000 */
[----:B------:R-:W-:Y:S01]  /*1f3a0*/  FFMA.FTZ R175, R0, R15, R178 ;  /* 0x0000000f00af7223 */ /* 0x000fe200000100b2 */
[----:B------:R-:W-:Y:S01]  /*1f3b0*/  ISETP.GE.AND P4, PT, R14, R3, PT ;  /* 0x000000030e00720c */ /* 0x000fe20003f86270 */
[----:B------:R-:W1:Y:S01]  /*1f3c0*/  I2F R5, R7 ;  /* 0x0000000700057306 */ /* 0x000e620000201400 */
[----:B------:R-:W-:Y:S02]  /*1f3d0*/  ISETP.GE.AND P6, PT, R13, R2, PT ;  /* 0x000000020d00720c */ /* 0x000fe40003fc6270 */
[----:B------:R-:W-:-:S02]  /*1f3e0*/  FSEL R31, R31, -INF , !P4 ;  /* 0xff8000001f1f7808 */ /* 0x000fc40006000000 */
[----:B------:R-:W-:Y:S02]  /*1f3f0*/  FSEL R29, R29, -INF , !P6 ;  /* 0xff8000001d1d7808 */ /* 0x000fe40007000000 */
[----:B------:R-:W-:Y:S01]  /*1f400*/  ISETP.GE.AND P4, PT, R4, R2, PT ;  /* 0x000000020400720c */ /* 0x000fe20003f86270 */
[-C--:B---3--:R-:W-:Y:S01]  /*1f410*/  FFMA.FTZ R28, R0, R6.reuse, R177 ;  /* 0x00000006001c7223 */ /* 0x088fe200000100b1 */
[----:B------:R-:W-:Y:S01]  /*1f420*/  ISETP.GE.AND P6, PT, R4, R3, PT ;  /* 0x000000030400720c */ /* 0x000fe20003fc6270 */
[----:B------:R-:W-:Y:S01]  /*1f430*/  FFMA.FTZ R174, R0, R6, R179 ;  /* 0x0000000600ae7223 */ /* 0x000fe200000100b3 */
[----:B------:R-:W3:Y:S01]  /*1f440*/  I2F R4, R32 ;  /* 0x0000002000047306 */ /* 0x000ee20000201400 */
[----:B------:R-:W-:Y:S02]  /*1f450*/  FSEL R24, R24, -INF , !P5 ;  /* 0xff80000018187808 */ /* 0x000fe40006800000 */
[----:B------:R-:W-:Y:S02]  /*1f460*/  IADD3 R6, R32, 0x39, RZ ;  /* 0x0000003920067810 */ /* 0x000fe40007ffe0ff */
[----:B------:R-:W-:Y:S01]  /*1f470*/  ISETP.GE.AND P5, PT, R14, R2, PT ;  /* 0x000000020e00720c */ /* 0x000fe20003fa6270 */
[-C--:B-1----:R-:W-:Y:S01]  /*1f480*/  FFMA.FTZ R16, R0, R5.reuse, R16 ;  /* 0x0000000500107223 */ /* 0x082fe20000010010 */
[----:B------:R-:W-:Y:S01]  /*1f490*/  FSEL R28, R28, -INF , !P4 ;  /* 0xff8000001c1c7808 */ /* 0x000fe20006000000 */
[----:B------:R-:W-:Y:S01]  /*1f4a0*/  FFMA.FTZ R18, R0, R5, R18 ;  /* 0x0000000500127223 */ /* 0x000fe20000010012 */
[----:B------:R-:W-:Y:S01]  /*1f4b0*/  FSEL R189, R181, -INF , !P5 ;  /* 0xff800000b5bd7808 */ /* 0x000fe20006800000 */
[----:B------:R-:W1:Y:S01]  /*1f4c0*/  I2F R5, R6 ;  /* 0x0000000600057306 */ /* 0x000e620000201400 */
[----:B------:R-:W-:-:S02]  /*1f4d0*/  ISETP.GE.AND P4, PT, R7, R3, PT ;  /* 0x000000030700720c */ /* 0x000fc40003f86270 */
[----:B------:R-:W-:Y:S02]  /*1f4e0*/  ISETP.GE.AND P5, PT, R13, R3, PT ;  /* 0x000000030d00720c */ /* 0x000fe40003fa6270 */
[----:B------:R-:W-:Y:S01]  /*1f4f0*/  FSEL R170, R18, -INF , !P4 ;  /* 0xff80000012aa7808 */ /* 0x000fe20006000000 */
[CC--:B---3--:R-:W-:Y:S01]  /*1f500*/  FFMA.FTZ R20, R0.reuse, R4.reuse, R20 ;  /* 0x0000000400147223 */ /* 0x0c8fe20000010014 */
[----:B------:R-:W-:Y:S01]  /*1f510*/  FSEL R175, R175, -INF , !P5 ;  /* 0xff800000afaf7808 */ /* 0x000fe20006800000 */
[----:B------:R-:W-:Y:S01]  /*1f520*/  FFMA.FTZ R22, R0, R4, R22 ;  /* 0x0000000400167223 */ /* 0x000fe20000010016 */
[----:B------:R-:W-:Y:S02]  /*1f530*/  ISETP.GE.AND P4, PT, R166, 0x3, PT ;  /* 0x00000003a600780c */ /* 0x000fe40003f86270 */
[----:B------:R-:W-:Y:S02]  /*1f540*/  ISETP.GE.AND P5, PT, R7, R2, PT ;  /* 0x000000020700720c */ /* 0x000fe40003fa6270 */
[----:B------:R-:W-:-:S02]  /*1f550*/  FSEL R174, R174, -INF , !P6 ;  /* 0xff800000aeae7808 */ /* 0x000fc40007000000 */
[-C--:B------:R-:W-:Y:S01]  /*1f560*/  ISETP.GE.AND P6, PT, R32, R2.reuse, PT ;  /* 0x000000022000720c */ /* 0x080fe20003fc6270 */
[-C--:B-1----:R-:W-:Y:S01]  /*1f570*/  FFMA.FTZ R17, R0, R5.reuse, R17 ;  /* 0x0000000500117223 */ /* 0x082fe20000010011 */
[----:B------:R-:W-:Y:S01]  /*1f580*/  FSEL R176, R16, -INF , !P5 ;  /* 0xff80000010b07808 */ /* 0x000fe20006800000 */
[----:B------:R-:W-:Y:S01]  /*1f590*/  FFMA.FTZ R19, R0, R5, R19 ;  /* 0x0000000500137223 */ /* 0x000fe20000010013 */
[----:B------:R-:W-:Y:S02]  /*1f5a0*/  ISETP.GE.AND P5, PT, R32, R3, PT ;  /* 0x000000032000720c */ /* 0x000fe40003fa6270 */
[----:B------:R-:W-:Y:S02]  /*1f5b0*/  FSEL R4, R20, -INF , !P6 ;  /* 0xff80000014047808 */ /* 0x000fe40007000000 */
[----:B------:R-:W-:Y:S02]  /*1f5c0*/  ISETP.GE.AND P6, PT, R6, R2, PT ;  /* 0x000000020600720c */ /* 0x000fe40003fc6270 */
[----:B------:R-:W-:-:S02]  /*1f5d0*/  FSEL R2, R22, -INF , !P5 ;  /* 0xff80000016027808 */ /* 0x000fc40006800000 */
[----:B------:R-:W-:Y:S02]  /*1f5e0*/  ISETP.GE.AND P5, PT, R6, R3, PT ;  /* 0x000000030600720c */ /* 0x000fe40003fa6270 */
[----:B------:R-:W-:Y:S02]  /*1f5f0*/  FSEL R177, R17, -INF , !P6 ;  /* 0xff80000011b17808 */ /* 0x000fe40007000000 */
[----:B------:R-:W-:Y:S01]  /*1f600*/  FSEL R171, R19, -INF , !P5 ;  /* 0xff80000013ab7808 */ /* 0x000fe20006800000 */
[----:B------:R-:W-:Y:S05]  /*1f610*/  @!P4 BRA `(.L_x_3234) ;  /* 0x00000c800000c947 */ /* 0x000fea0003800000 */
[----:B--2---:R-:W-:Y:S01]  /*1f620*/  BSSY B0, `(.L_x_3235) ;  /* 0x0000045000007945 */ /* 0x004fe20003800000 */
        /* <DEDUP_REMOVED lines=36> */
[----:B------:R-:W-:Y:S02]  /*1f870*/  ISETP.GE.AND P0, PT, R9, RZ, PT ;  /* 0x000000ff0900720c */ /* 0x000fe40003f06270 */
[----:B------:R-:W-:Y:S01]  /*1f880*/  MOV R6, R13 ;  /* 0x0000000d00067202 */ /* 0x000fe20000000f00 */
[----:B------:R-:W2:Y:S01]  /*1f890*/  LD.E.64 R8, [R10.64+0x38] ;  /* 0x000038040a087980 */ /* 0x000ea2000c101b00 */
[----:B------:R-:W-:-:S03]  /*1f8a0*/  @P6 IADD3 R14, R14, 0x1, RZ ;  /* 0x000000010e0e6810 */ /* 0x000fc60007ffe0ff */
[----:B------:R-:W-:Y:S02]  /*1f8b0*/  @!P5 IMAD.MOV R6, RZ, RZ, -R6 ;  /* 0x000000ffff06d224 */ /* 0x000fe400078e0a06 */
[----:B------:R-:W-:-:S03]  /*1f8c0*/  IMAD.MOV.U32 R7, RZ, RZ, R14 ;  /* 0x000000ffff077224 */ /* 0x000fc600078e000e */
[----:B------:R-:W-:Y:S02]  /*1f8d0*/  SEL R6, R3, R6, !P4 ;  /* 0x0000000603067207 */ /* 0x000fe40006000000 */
[----:B------:R-:W-:-:S03]  /*1f8e0*/  @!P0 IADD3 R7, -R7, RZ, RZ ;  /* 0x000000ff07078210 */ /* 0x000fc60007ffe1ff */
[----:B------:R-:W-:Y:S01]  /*1f8f0*/  IMAD.WIDE R18, R6, 0x4, R244 ;  /* 0x0000000406127825 */ /* 0x000fe200078e02f4 */
[----:B------:R-:W-:-:S04]  /*1f900*/  SEL R7, R3, R7, !P4 ;  /* 0x0000000703077207 */ /* 0x000fc80006000000 */
[----:B------:R-:W3:Y:S01]  /*1f910*/  LD.E R5, [R18.64] ;  /* 0x0000000412057980 */ /* 0x000ee2000c101900 */
[----:B------:R-:W-:-:S05]  /*1f920*/  IMAD.WIDE R16, R7, 0x4, R244 ;  /* 0x0000000407107825 */ /* 0x000fca00078e02f4 */
        /* <DEDUP_REMOVED lines=11> */
[----:B----4-:R-:W-:Y:S02]  /*1f9e0*/  IMAD R5, R17, R3, RZ ;  /* 0x0000000311057224 */ /* 0x010fe400078e02ff */
[----:B------:R-:W-:-:S04]  /*1f9f0*/  IMAD.WIDE.U32 R8, R3, R16, R14 ;  /* 0x0000001003087225 */ /* 0x000fc800078e000e */
[----:B------:R-:W-:-:S04]  /*1fa00*/  IMAD R7, R16, R7, R5 ;  /* 0x0000000710077224 */ /* 0x000fc800078e0205 */
[----:B------:R-:W-:Y:S01]  /*1fa10*/  IMAD.IADD R7, R9, 0x1, R7 ;  /* 0x0000000109077824 */ /* 0x000fe200078e0207 */
[----:B------:R-:W-:Y:S05]  /*1fa20*/  BRA `(.L_x_3237) ;  /* 0x0000004000007947 */ /* 0x000fea0003800000 */
.L_x_3236:
[----:B------:R-:W-:Y:S02]  /*1fa30*/  ULDC.64 UR4, c[0x0][0x118] ;  /* 0x0000460000047ab9 */ /* 0x000fe40000000a00 */
[----:B------:R-:W2:Y:S02]  /*1fa40*/  LD.E R8, [R10.64+0x38] ;  /* 0x000038040a087980 */ /* 0x000ea4000c101900 */
[----:B--2---:R-:W-:-:S04]  /*1fa50*/  LEA R8, -R8, RZ, 0x6 ;  /* 0x000000ff08087211 */ /* 0x004fc800078e31ff */
[----:B------:R-:W-:Y:S02]  /*1fa60*/  SHF.R.S32.HI R7, RZ, 0x1f, R8 ;  /* 0x0000001fff077819 */ /* 0x000fe40000011408 */
.L_x_3237:
[----:B------:R-:W-:Y:S05]  /*1fa70*/  BSYNC B0 ;  /* 0x0000000000007941 */ /* 0x000fea0003800000 */
.L_x_3235:
[-C--:B------:R-:W-:Y:S01]  /*1fa80*/  @P3 IADD3 R6, P0, R8, R233.reuse, RZ ;  /* 0x000000e908063210 */ /* 0x080fe20007f1e0ff */
[----:B------:R-:W-:Y:S01]  /*1fa90*/  ULDC.64 UR4, c[0x0][0x118] ;  /* 0x0000460000047ab9 */ /* 0x000fe20000000a00 */
[----:B------:R-:W-:Y:S02]  /*1faa0*/  LOP3.LUT R5, R247, 0x1, RZ, 0xc0, !PT ;  /* 0x00000001f7057812 */ /* 0x000fe400078ec0ff */
[----:B------:R-:W-:Y:S01]  /*1fab0*/  @P3 LEA R178, P5, R6, R236, 0x1 ;  /* 0x000000ec06b23211 */ /* 0x000fe200078a08ff */
[----:B------:R-:W-:Y:S01]  /*1fac0*/  @P3 IMAD.X R3, R7, 0x1, R234, P0 ;  /* 0x0000000107033824 */ /* 0x000fe200000e06ea */
[CC--:B------:R-:W-:Y:S02]  /*1fad0*/  @P2 IADD3 R9, P0, R8.reuse, R233.reuse, RZ ;  /* 0x000000e908092210 */ /* 0x0c0fe40007f1e0ff */
[----:B------:R-:W-:Y:S02]  /*1fae0*/  ISETP.NE.U32.AND P6, PT, R5, 0x1, PT ;  /* 0x000000010500780c */ /* 0x000fe40003fc5070 */
[----:B------:R-:W-:-:S02]  /*1faf0*/  @P1 IADD3 R5, P4, R8, R233, RZ ;  /* 0x000000e908051210 */ /* 0x000fc40007f9e0ff */
[-C--:B------:R-:W-:Y:S01]  /*1fb00*/  @P3 LEA.HI.X R179, R6, R235.reuse, R3, 0x1, P5 ;  /* 0x000000eb06b33211 */ /* 0x080fe200028f0c03 */
[--C-:B------:R-:W-:Y:S01]  /*1fb10*/  @P2 IMAD.X R6, R7, 0x1, R234.reuse, P0 ;  /* 0x0000000107062824 */ /* 0x100fe200000e06ea */
[-C--:B------:R-:W-:Y:S01]  /*1fb20*/  @P2 LEA R172, P0, R9, R236.reuse, 0x1 ;  /* 0x000000ec09ac2211 */ /* 0x080fe200078008ff */
[----:B------:R-:W-:Y:S01]  /*1fb30*/  @P1 IMAD.X R3, R7, 0x1, R234, P4 ;  /* 0x0000000107031824 */ /* 0x000fe200020e06ea */
[----:B------:R-:W-:Y:S02]  /*1fb40*/  @P1 LEA R166, P4, R5, R236, 0x1 ;  /* 0x000000ec05a61211 */ /* 0x000fe400078808ff */
[----:B------:R-:W-:Y:S02]  /*1fb50*/  @P2 LEA.HI.X R173, R9, R235, R6, 0x1, P0 ;  /* 0x000000eb09ad2211 */ /* 0x000fe400000f0c06 */
[----:B------:R-:W-:Y:S02]  /*1fb60*/  IADD3 R6, P5, P0, R233, R233, R8 ;  /* 0x000000e9e9067210 */ /* 0x000fe400078be008 */
[----:B------:R-:W-:-:S02]  /*1fb70*/  @P1 LEA.HI.X R167, R5, R235, R3, 0x1, P4 ;  /* 0x000000eb05a71211 */ /* 0x000fc400020f0c03 */
[--C-:B------:R-:W-:Y:S02]  /*1fb80*/  IADD3.X R5, R234, R234, R7.reuse, P5, P0 ;  /* 0x000000eaea057210 */ /* 0x100fe40002fe0407 */
[-C--:B------:R-:W-:Y:S02]  /*1fb90*/  LEA R182, P4, R8, R236.reuse, 0x1 ;  /* 0x000000ec08b67211 */ /* 0x080fe400078808ff */
[CC--:B------:R-:W-:Y:S02]  /*1fba0*/  @!P6 LEA R180, P0, R6.reuse, R236.reuse, 0x1 ;  /* 0x000000ec06b4e211 */ /* 0x0c0fe400078008ff */
[----:B------:R-:W-:Y:S02]  /*1fbb0*/  @P3 LEA R18, P5, R6, R236, 0x1 ;  /* 0x000000ec06123211 */ /* 0x000fe400078a08ff */
[-C--:B------:R-:W-:Y:S02]  /*1fbc0*/  LEA.HI.X R183, R8, R235.reuse, R7, 0x1, P4 ;  /* 0x000000eb08b77211 */ /* 0x080fe400020f0c07 */
[----:B------:R-:W-:-:S02]  /*1fbd0*/  @!P6 LEA.HI.X R181, R6, R235, R5, 0x1, P0 ;  /* 0x000000eb06b5e211 */ /* 0x000fc400000f0c05 */
[C---:B------:R-:W-:Y:S01]  /*1fbe0*/  @P3 LEA.HI.X R19, R6.reuse, R235, R5, 0x1, P5 ;  /* 0x000000eb06133211 */ /* 0x040fe200028f0c05 */
[----:B------:R-:W-:Y:S01]  /*1fbf0*/  @P3 IMAD.MOV.U32 R9, RZ, RZ, R183 ;  /* 0x000000ffff093224 */ /* 0x000fe200078e00b7 */
[CC--:B------:R-:W-:Y:S01]  /*1fc00*/  @P2 LEA R16, P4, R6.reuse, R236.reuse, 0x1 ;  /* 0x000000ec06102211 */ /* 0x0c0fe200078808ff */
[----:B------:R-:W-:Y:S01]  /*1fc10*/  @!PT LDS RZ, [RZ] ;  /* 0x00000000fffff984 */ /* 0x000fe20000000800 */
[----:B------:R-:W-:Y:S01]  /*1fc20*/  @!PT LDS RZ, [RZ] ;  /* 0x00000000fffff984 */ /* 0x000fe20000000800 */
[----:B------:R-:W-:Y:S01]  /*1fc30*/  @!PT LDS RZ, [RZ] ;  /* 0x00000000fffff984 */ /* 0x000fe20000000800 */
[----:B------:R1:W-:Y:S01]  /*1fc40*/  @!P6 LDGSTS.E.BYPASS.LTC128B.128 [R243+0x8000], [R182.64] ;  /* 0x08000000b6f3efae */ /* 0x0003e2000b901d44 */
[C---:B------:R-:W-:Y:S02]  /*1fc50*/  @P1 LEA R14, P0, R6.reuse, R236, 0x1 ;  /* 0x000000ec060e1211 */ /* 0x040fe400078008ff */
[C---:B------:R-:W-:Y:S01]  /*1fc60*/  IADD3 R3, P5, R6.reuse, R233, RZ ;  /* 0x000000e906037210 */ /* 0x040fe20007fbe0ff */
[----:B------:R1:W-:Y:S01]  /*1fc70*/  @P6 STS.128 [R243+0x8000], RZ ;  /* 0x008000fff3006388 */ /* 0x0003e20000000c00 */
[CCC-:B------:R-:W-:Y:S02]  /*1fc80*/  @P2 LEA.HI.X R17, R6.reuse, R235.reuse, R5.reuse, 0x1, P4 ;  /* 0x000000eb06112211 */ /* 0x1c0fe400020f0c05 */
[----:B------:R-:W-:Y:S01]  /*1fc90*/  @P1 LEA.HI.X R15, R6, R235, R5, 0x1, P0 ;  /* 0x000000eb060f1211 */ /* 0x000fe200000f0c05 */
[----:B------:R-:W-:Y:S01]  /*1fca0*/  IMAD.X R5, R5, 0x1, R234, P5 ;  /* 0x0000000105057824 */ /* 0x000fe200028e06ea */
[----:B------:R-:W-:-:S02]  /*1fcb0*/  @!P6 IADD3 R8, P4, R8, R233, RZ ;  /* 0x000000e90808e210 */ /* 0x000fc40007f9e0ff */
[CC--:B------:R-:W-:Y:S02]  /*1fcc0*/  @P3 LEA R250, P5, R3.reuse, R236.reuse, 0x1 ;  /* 0x000000ec03fa3211 */ /* 0x0c0fe400078a08ff */
[-C--:B------:R-:W-:Y:S01]  /*1fcd0*/  @!P6 LEA R186, P0, R3, R236.reuse, 0x1 ;  /* 0x000000ec03bae211 */ /* 0x080fe200078008ff */
[----:B------:R-:W-:Y:S01]  /*1fce0*/  @!P6 IMAD.X R7, R7, 0x1, R234, P4 ;  /* 0x000000010707e824 */ /* 0x000fe200020e06ea */
[CC--:B------:R-:W-:Y:S02]  /*1fcf0*/  @P3 LEA.HI.X R251, R3.reuse, R235.reuse, R5, 0x1, P5 ;  /* 0x000000eb03fb3211 */ /* 0x0c0fe400028f0c05 */
[CC--:B------:R-:W-:Y:S02]  /*1fd00*/  @!P6 LEA R6, P5, R8.reuse, R236.reuse, 0x1 ;  /* 0x000000ec0806e211 */ /* 0x0c0fe400078a08ff */
[C---:B------:R-:W-:Y:S02]  /*1fd10*/  @P2 LEA R202, P4, R3.reuse, R236, 0x1 ;  /* 0x000000ec03ca2211 */ /* 0x040fe400078808ff */
[-C--:B------:R-:W-:Y:S01]  /*1fd20*/  @!P6 LEA.HI.X R7, R8, R235.reuse, R7, 0x1, P5 ;  /* 0x000000eb0807e211 */ /* 0x080fe200028f0c07 */
[----:B------:R-:W-:Y:S01]  /*1fd30*/  @P3 IMAD.MOV.U32 R8, RZ, RZ, R182 ;  /* 0x000000ffff083224 */ /* 0x000fe200078e00b6 */
[----:B------:R-:W-:-:S02]  /*1fd40*/  @!P6 LEA.HI.X R187, R3, R235, R5, 0x1, P0 ;  /* 0x000000eb03bbe211 */ /* 0x000fc400000f0c05 */
[C---:B------:R-:W-:Y:S01]  /*1fd50*/  @P1 LEA R190, P0, R3.reuse, R236, 0x1 ;  /* 0x000000ec03be1211 */ /* 0x040fe200078008ff */
[--C-:B------:R-:W-:Y:S01]  /*1fd60*/  IMAD.MOV.U32 R236, RZ, RZ, R182.reuse ;  /* 0x000000ffffec7224 */ /* 0x100fe200078e00b6 */
        /* <DEDUP_REMOVED lines=83> */
.L_x_3234:
[----:B--2---:R-:W-:Y:S05]  /*202a0*/  BSYNC B1 ;  /* 0x0000000000017941 */ /* 0x004fea0003800000 */
.L_x_3233:
        /* <DEDUP_REMOVED lines=16> */
[----:B------:R-:W-:Y:S01]  /*203b0*/  FMNMX.FTZ R6, R195, R6, !PT ;  /* 0x00000006c3067209 */ /* 0x000fe20007810000 */
[----:B-1----:R-:W-:Y:S01]  /*203c0*/  LDSM.16.MT88.4 R8, [R224+0x10000] ;  /* 0x01000000e008783b */ /* 0x002fe20000004200 */
        /* <DEDUP_REMOVED lines=17> */
[----:B------:R-:W-:-:S03]  /*204e0*/  FMNMX.FTZ R6, R171, R6, !PT ;  /* 0x00000006ab067209 */ /* 0x000fc60007810000 */
[----:B------:R-:W1:Y:S04]  /*204f0*/  SHFL.BFLY PT, R5, R7, 0x2, 0x1f ;  /* 0x0c401f0007057f89 */ /* 0x000e6800000e0000 */
[----:B------:R-:W3:Y:S01]  /*20500*/  SHFL.BFLY PT, R3, R6, 0x2, 0x1f ;  /* 0x0c401f0006037f89 */ /* 0x000ee200000e0000 */
[----:B-1----:R-:W-:Y:S02]  /*20510*/  FMNMX.FTZ R5, R7, R5, !PT ;  /* 0x0000000507057209 */ /* 0x002fe40007810000 */
[----:B---3--:R-:W-:-:S03]  /*20520*/  FMNMX.FTZ R3, R6, R3, !PT ;  /* 0x0000000306037209 */ /* 0x008fc60007810000 */
[----:B------:R-:W1:Y:S04]  /*20530*/  SHFL.BFLY PT, R168, R5, 0x1, 0x1f ;  /* 0x0c201f0005a87f89 */ /* 0x000e6800000e0000 */
[----:B------:R-:W3:Y:S01]  /*20540*/  SHFL.BFLY PT, R167, R3, 0x1, 0x1f ;  /* 0x0c201f0003a77f89 */ /* 0x000ee200000e0000 */
[----:B-1----:R-:W-:-:S04]  /*20550*/  FMNMX.FTZ R168, R5, R168, !PT ;  /* 0x000000a805a87209 */ /* 0x002fc80007810000 */
[----:B------:R-:W-:Y:S02]  /*20560*/  FSETP.NEU.FTZ.AND P1, PT, R168, -INF , PT ;  /* 0xff800000a800780b */ /* 0x000fe40003f3d000 */
[----:B---3--:R-:W-:-:S04]  /*20570*/  FMNMX.FTZ R167, R3, R167, !PT ;  /* 0x000000a703a77209 */ /* 0x008fc80007810000 */
[----:B------:R-:W-:-:S04]  /*20580*/  FSETP.NEU.FTZ.AND P0, PT, R167, -INF , PT ;  /* 0xff800000a700780b */ /* 0x000fc80003f1d000 */
[----:B------:R-:W-:-:S05]  /*20590*/  FSEL R5, R167, RZ, P0 ;  /* 0x000000ffa7057208 */ /* 0x000fca0000000000 */
[----:B------:R-:W-:Y:S02]  /*205a0*/  FADD.FTZ R5, R164, -R5 ;  /* 0x80000005a4057221 */ /* 0x000fe40000010000 */
[C---:B--2---:R-:W-:Y:S02]  /*205b0*/  FMUL.FTZ R178, R173.reuse, R168 ;  /* 0x000000a8adb27220 */ /* 0x044fe40000410000 */
[C---:B------:R-:W-:Y:S02]  /*205c0*/  FMUL.FTZ R172, R173.reuse, R167 ;  /* 0x000000a7adac7220 */ /* 0x040fe40000410000 */
[----:B------:R-:W-:Y:S01]  /*205d0*/  FMUL.FTZ R5, R173, R5 ;  /* 0x00000005ad057220 */ /* 0x000fe20000410000 */
[----:B------:R-:W-:Y:S02]  /*205e0*/  FSEL R178, R178, RZ, P1 ;  /* 0x000000ffb2b27208 */ /* 0x000fe40000800000 */
[----:B------:R-:W-:Y:S01]  /*205f0*/  FSEL R172, R172, RZ, P0 ;  /* 0x000000ffacac7208 */ /* 0x000fe20000000000 */
[----:B------:R-:W1:Y:S02]  /*20600*/  MUFU.EX2 R164, R5 ;  /* 0x0000000500a47308 */ /* 0x000e640000000800 */
[-CC-:B------:R-:W-:Y:S01]  /*20610*/  FFMA.FTZ R166, R4, R173.reuse, -R178.reuse ;  /* 0x000000ad04a67223 */ /* 0x180fe200000108b2 */
[----:B------:R-:W-:Y:S01]  /*20620*/  FSEL R4, R168, RZ, P1 ;  /* 0x000000ffa8047208 */ /* 0x000fe20000800000 */
[----:B------:R-:W-:-:S02]  /*20630*/  FFMA.FTZ R35, R34, R173, -R178 ;  /* 0x000000ad22237223 */ /* 0x000fc400000108b2 */
[-C--:B------:R-:W-:Y:S02]  /*20640*/  FFMA.FTZ R34, R33, R173.reuse, -R178 ;  /* 0x000000ad21227223 */ /* 0x080fe400000108b2 */
[----:B------:R-:W-:Y:S01]  /*20650*/  FADD.FTZ R4, R165, -R4 ;  /* 0x80000004a5047221 */ /* 0x000fe20000010000 */
[----:B------:R-:W-:Y:S01]  /*20660*/  MUFU.EX2 R166, R166 ;  /* 0x000000a600a67308 */ /* 0x000fe20000000800 */
[-C--:B------:R-:W-:Y:S02]  /*20670*/  FFMA.FTZ R32, R2, R173.reuse, -R172 ;  /* 0x000000ad02207223 */ /* 0x080fe400000108ac */
[-C--:B------:R-:W-:Y:S02]  /*20680*/  FFMA.FTZ R33, R200, R173.reuse, -R178 ;  /* 0x000000adc8217223 */ /* 0x080fe400000108b2 */
[-CC-:B------:R-:W-:Y:S02]  /*20690*/  FFMA.FTZ R3, R169, R173.reuse, -R172.reuse ;  /* 0x000000ada9037223 */ /* 0x180fe400000108ac */
[-CC-:B------:R-:W-:Y:S01]  /*206a0*/  FFMA.FTZ R2, R199, R173.reuse, -R172.reuse ;  /* 0x000000adc7027223 */ /* 0x180fe200000108ac */
[----:B------:R-:W-:Y:S01]  /*206b0*/  MUFU.EX2 R35, R35 ;  /* 0x0000002300237308 */ /* 0x000fe20000000800 */
[----:B------:R-:W-:-:S02]  /*206c0*/  FFMA.FTZ R165, R12, R173, -R172 ;  /* 0x000000ad0ca57223 */ /* 0x000fc400000108ac */
[----:B------:R-:W-:Y:S01]  /*206d0*/  FMUL.FTZ R4, R173, R4 ;  /* 0x00000004ad047220 */ /* 0x000fe20000410000 */
[----:B------:R-:W2:Y:S01]  /*206e0*/  LDSM.16.MT88.4 R12, [R221+0x10000] ;  /* 0x01000000dd0c783b */ /* 0x000ea20000004200 */
[-C--:B-1----:R-:W-:Y:S02]  /*206f0*/  FMUL.FTZ R162, R162, R164.reuse ;  /* 0x000000a4a2a27220 */ /* 0x082fe40000410000 */
[-C--:B------:R-:W-:Y:S01]  /*20700*/  FMUL.FTZ R163, R163, R164.reuse ;  /* 0x000000a4a3a37220 */ /* 0x080fe20000410000 */
[----:B------:R-:W-:Y:S01]  /*20710*/  MUFU.EX2 R34, R34 ;  /* 0x0000002200227308 */ /* 0x000fe20000000800 */
[-C--:B------:R-:W-:Y:S02]  /*20720*/  FMUL.FTZ R158, R158, R164.reuse ;  /* 0x000000a49e9e7220 */ /* 0x080fe40000410000 */
[-C--:B------:R-:W-:Y:S02]  /*20730*/  FMUL.FTZ R159, R159, R164.reuse ;  /* 0x000000a49f9f7220 */ /* 0x080fe40000410000 */
[----:B------:R-:W-:-:S02]  /*20740*/  FMUL.FTZ R38, R38, R164 ;  /* 0x000000a426267220 */ /* 0x000fc40000410000 */
[-C--:B------:R-:W-:Y:S01]  /*20750*/  FMUL.FTZ R39, R39, R164.reuse ;  /* 0x000000a427277220 */ /* 0x080fe20000410000 */
        /* <DEDUP_REMOVED lines=9> */
[----:B------:R-:W-:Y:S01]  /*207f0*/  FMUL.FTZ R55, R55, R164 ;  /* 0x000000a437377220 */ /* 0x000fe20000410000 */
        /* <DEDUP_REMOVED lines=9> */
[----:B------:R-:W-:Y:S01]  /*20890*/  FMUL.FTZ R70, R70, R164 ;  /* 0x000000a446467220 */ /* 0x000fe20000410000 */
        /* <DEDUP_REMOVED lines=9> */
[----:B------:R-:W-:Y:S01]  /*20930*/  FMUL.FTZ R83, R83, R164 ;  /* 0x000000a453537220 */ /* 0x000fe20000410000 */
        /* <DEDUP_REMOVED lines=17> */
[----:B------:R-:W1:Y:S01]  /*20a50*/  LDSM.16.MT88.4 R8, [R220+0x10000] ;  /* 0x01000000dc08783b */ /* 0x000e620000004200 */
[----:B------:R-:W-:-:S02]  /*20a60*/  FMUL.FTZ R45, R45, R169 ;  /* 0x000000a92d2d7220 */ /* 0x000fc40000410000 */
[-C--:B------:R-:W-:Y:S02]  /*20a70*/  FMUL.FTZ R48, R48, R169.reuse ;  /* 0x000000a930307220 */ /* 0x080fe40000410000 */
[-C--:B------:R-:W-:Y:S02]  /*20a80*/  FMUL.FTZ R49, R49, R169.reuse ;  /* 0x000000a931317220 */ /* 0x080fe40000410000 */
[-C--:B------:R-:W-:Y:S01]  /*20a90*/  FMUL.FTZ R52, R52, R169.reuse ;  /* 0x000000a934347220 */ /* 0x080fe20000410000 */
[----:B------:R-:W-:Y:S01]  /*20aa0*/  HMMA.16816.F32.BF16 R36, R4, R16, R36 ;  /* 0x000000100424723c */ /* 0x000fe20000041824 */
[-C--:B------:R-:W-:Y:S02]  /*20ab0*/  FMUL.FTZ R53, R53, R169.reuse ;  /* 0x000000a935357220 */ /* 0x080fe40000410000 */
[-C--:B------:R-:W-:Y:S02]  /*20ac0*/  FMUL.FTZ R56, R56, R169.reuse ;  /* 0x000000a938387220 */ /* 0x080fe40000410000 */
[----:B------:R-:W-:-:S02]  /*20ad0*/  FMUL.FTZ R57, R57, R169 ;  /* 0x000000a939397220 */ /* 0x000fc40000410000 */
[-C--:B------:R-:W-:Y:S01]  /*20ae0*/  FMUL.FTZ R60, R60, R169.reuse ;  /* 0x000000a93c3c7220 */ /* 0x080fe20000410000 */
[C---:B------:R-:W-:Y:S01]  /*20af0*/  HMMA.16816.F32.BF16 R40, R4.reuse, R18, R40 ;  /* 0x000000120428723c */ /* 0x040fe20000041828 */
[----:B------:R-:W3:Y:S01]  /*20b00*/  LDSM.16.MT88.4 R16, [R224+0x12000] ;  /* 0x01200000e010783b */ /* 0x000ee20000004200 */
        /* <DEDUP_REMOVED lines=11> */
[-C--:B------:R-:W-:Y:S02]  /*20bc0*/  FMUL.FTZ R77, R77, R169.reuse ;  /* 0x000000a94d4d7220 */ /* 0x080fe40000410000 */
[----:B------:R-:W-:-:S02]  /*20bd0*/  FMUL.FTZ R80, R80, R169 ;  /* 0x000000a950507220 */ /* 0x000fc40000410000 */
[C---:B-1----:R-:W-:Y:S01]  /*20be0*/  HMMA.16816.F32.BF16 R52, R4.reuse, R8, R52 ;  /* 0x000000080434723c */ /* 0x042fe20000041834 */
        /* <DEDUP_REMOVED lines=96> */
[-C--:B------:R-:W-:Y:S01]  /*211f0*/  FFMA.FTZ R182, R23, R173.reuse, -R178 ;  /* 0x000000ad17b67223 */ /* 0x080fe200000108b2 */
[----:B------:R-:W-:Y:S01]  /*21200*/  HMMA.16816.F32.BF16 R128, R4, R10, R128 ;  /* 0x0000000a0480723c */ /* 0x000fe20000041880 */
[----:B------:R-:W1:Y:S01]  /*21210*/  LDSM.16.MT88.4 R8, [R220+0x16000] ;  /* 0x01600000dc08783b */ /* 0x000e620000004200 */
[----:B------:R-:W-:-:S02]  /*21220*/  FFMA.FTZ R183, R21, R173, -R172 ;  /* 0x000000ad15b77223 */ /* 0x000fc400000108ac */
[-CC-:B------:R-:W-:Y:S01]  /*21230*/  FFMA.FTZ R179, R197, R173.reuse, -R178.reuse ;  /* 0x000000adc5b37223 */ /* 0x180fe200000108b2 */
[----:B------:R-:W4:Y:S01]  /*21240*/  LDSM.16.MT88.4 R20, [R224+0x10800] ;  /* 0x01080000e014783b */ /* 0x000f220000004200 */
[-CC-:B------:R-:W-:Y:S01]  /*21250*/  FFMA.FTZ R180, R198, R173.reuse, -R178.reuse ;  /* 0x000000adc6b47223 */ /* 0x180fe200000108b2 */
[----:B------:R-:W-:Y:S01]  /*21260*/  MUFU.EX2 R182, R182 ;  /* 0x000000b600b67308 */ /* 0x000fe20000000800 */
[-C--:B------:R-:W-:Y:S01]  /*21270*/  FFMA.FTZ R181, R196, R173.reuse, -R178 ;  /* 0x000000adc4b57223 */ /* 0x080fe200000108b2 */
[C---:B---3--:R-:W-:Y:S01]  /*21280*/  HMMA.16816.F32.BF16 R132, R4.reuse, R16, R132 ;  /* 0x000000100484723c */ /* 0x048fe20000041884 */
[-CC-:B------:R-:W-:Y:S02]  /*21290*/  FFMA.FTZ R187, R194, R173.reuse, -R172.reuse ;  /* 0x000000adc2bb7223 */ /* 0x180fe400000108ac */
[-CC-:B------:R-:W-:Y:S02]  /*212a0*/  FFMA.FTZ R186, R195, R173.reuse, -R172.reuse ;  /* 0x000000adc3ba7223 */ /* 0x180fe400000108ac */
[-C--:B------:R-:W-:Y:S01]  /*212b0*/  FFMA.FTZ R188, R193, R173.reuse, -R172 ;  /* 0x000000adc1bc7223 */ /* 0x080fe200000108ac */
[----:B------:R-:W-:Y:S01]  /*212c0*/  MUFU.EX2 R179, R179 ;  /* 0x000000b300b37308 */ /* 0x000fe20000000800 */
[-CC-:B------:R-:W-:Y:S01]  /*212d0*/  FFMA.FTZ R191, R192, R173.reuse, -R178.reuse ;  /* 0x000000adc0bf7223 */ /* 0x180fe200000108b2 */
[----:B------:R-:W-:Y:S01]  /*212e0*/  HMMA.16816.F32.BF16 R136, R4, R18, R136 ;  /* 0x000000120488723c */ /* 0x000fe20000041888 */
[----:B------:R-:W3:Y:S01]  /*212f0*/  LDSM.16.MT88.4 R16, [R222+0x10800] ;  /* 0x01080000de10783b */ /* 0x000ee20000004200 */
[----:B------:R-:W-:-:S02]  /*21300*/  FFMA.FTZ R190, R26, R173, -R178 ;  /* 0x000000ad1abe7223 */ /* 0x000fc400000108b2 */
[-C--:B------:R-:W-:Y:S02]  /*21310*/  FFMA.FTZ R192, R27, R173.reuse, -R178 ;  /* 0x000000ad1bc07223 */ /* 0x080fe400000108b2 */
[----:B------:R-:W5:Y:S01]  /*21320*/  MUFU.EX2 R180, R180 ;  /* 0x000000b400b47308 */ /* 0x000f620000000800 */
[-CC-:B------:R-:W-:Y:S01]  /*21330*/  FFMA.FTZ R193, R25, R173.reuse, -R172.reuse ;  /* 0x000000ad19c17223 */ /* 0x180fe200000108ac */
[C---:B--2---:R-:W-:Y:S01]  /*21340*/  HMMA.16816.F32.BF16 R140, R4.reuse, R12, R140 ;  /* 0x0000000c048c723c */ /* 0x044fe2000004188c */
[-C--:B------:R-:W-:Y:S02]  /*21350*/  FFMA.FTZ R194, R24, R173.reuse, -R172 ;  /* 0x000000ad18c27223 */ /* 0x080fe400000108ac */
[----:B------:R-:W-:Y:S01]  /*21360*/  LDSM.16.MT88.4 R24, [R224+0x11000] ;  /* 0x01100000e018783b */ /* 0x000fe20000004200 */
[-C--:B------:R-:W-:Y:S02]  /*21370*/  FFMA.FTZ R189, R189, R173.reuse, -R178 ;  /* 0x000000adbdbd7223 */ /* 0x080fe400000108b2 */
[----:B------:R-:W2:Y:S01]  /*21380*/  MUFU.EX2 R181, R181 ;  /* 0x000000b500b57308 */ /* 0x000ea20000000800 */
[-CC-:B------:R-:W-:Y:S01]  /*21390*/  FFMA.FTZ R195, R30, R173.reuse, -R172.reuse ;  /* 0x000000ad1ec37223 */ /* 0x180fe200000108ac */
[----:B------:R-:W-:Y:S01]  /*213a0*/  HMMA.16816.F32.BF16 R152, R4, R14, R152 ;  /* 0x0000000e0498723c */ /* 0x000fe20000041898 */
[----:B------:R-:W3:Y:S01]  /*213b0*/  LDSM.16.MT88.4 R12, [R221+0x10800] ;  /* 0x01080000dd0c783b */ /* 0x000ee20000004200 */
[----:B------:R-:W-:-:S02]  /*213c0*/  FFMA.FTZ R196, R31, R173, -R172 ;  /* 0x000000ad1fc47223 */ /* 0x000fc400000108ac */
[-CC-:B------:R-:W-:Y:S02]  /*213d0*/  FFMA.FTZ R197, R29, R173.reuse, -R178.reuse ;  /* 0x000000ad1dc57223 */ /* 0x180fe400000108b2 */
[----:B------:R-:W-:Y:S01]  /*213e0*/  MUFU.EX2 R183, R183 ;  /* 0x000000b700b77308 */ /* 0x000fe20000000800 */
[-CC-:B------:R-:W-:Y:S01]  /*213f0*/  FFMA.FTZ R198, R28, R173.reuse, -R178.reuse ;  /* 0x000000ad1cc67223 */ /* 0x180fe200000108b2 */
[C---:B-1----:R-:W-:Y:S01]  /*21400*/  HMMA.16816.F32.BF16 R148, R4.reuse, R8, R148 ;  /* 0x000000080494723c */ /* 0x042fe20000041894 */
[----:B------:R-:W-:Y:S01]  /*21410*/  LDSM.16.MT88.4 R28, [R220+0x17000] ;  /* 0x01700000dc1c783b */ /* 0x000fe20000004200 */
[-CC-:B------:R-:W-:Y:S02]  /*21420*/  FFMA.FTZ R176, R176, R173.reuse, -R178.reuse ;  /* 0x000000adb0b07223 */ /* 0x180fe400000108b2 */
[-C--:B------:R-:W-:Y:S02]  /*21430*/  FFMA.FTZ R177, R177, R173.reuse, -R178 ;  /* 0x000000adb1b17223 */ /* 0x080fe400000108b2 */
[----:B------:R-:W1:Y:S01]  /*21440*/  MUFU.EX2 R187, R187 ;  /* 0x000000bb00bb7308 */ /* 0x000e620000000800 */
[-CC-:B------:R-:W-:Y:S01]  /*21450*/  FFMA.FTZ R175, R175, R173.reuse, -R172.reuse ;  /* 0x000000adafaf7223 */ /* 0x180fe200000108ac */
[----:B------:R-:W-:Y:S01]  /*21460*/  HMMA.16816.F32.BF16 R144, R4, R10, R144 ;  /* 0x0000000a0490723c */ /* 0x000fe20000041890 */
[----:B------:R-:W3:Y:S01]  /*21470*/  LDSM.16.MT88.4 R8, [R220+0x10800] ;  /* 0x01080000dc08783b */ /* 0x000ee20000004200 */
[----:B------:R-:W-:-:S02]  /*21480*/  FFMA.FTZ R174, R174, R173, -R172 ;  /* 0x000000adaeae7223 */ /* 0x000fc400000108ac */
[--C-:B------:R-:W-:Y:S02]  /*21490*/  FFMA.FTZ R170, R170, R173, -R172.reuse ;  /* 0x000000adaaaa7223 */ /* 0x100fe400000108ac */
[----:B------:R-:W-:Y:S01]  /*214a0*/  MUFU.EX2 R186, R186 ;  /* 0x000000ba00ba7308 */ /* 0x000fe20000000800 */
[----:B-----5:R-:W-:Y:S01]  /*214b0*/  F2FP.BF16.PACK_AB R4, R180, R179 ;  /* 0x000000b3b404723e */ /* 0x020fe200000010ff */
[----:B------:R-:W-:Y:S01]  /*214c0*/  FFMA.FTZ R171, R171, R173, -R172 ;  /* 0x000000adabab7223 */ /* 0x000fe200000108ac */
[----:B--2---:R-:W-:Y:S01]  /*214d0*/  F2FP.BF16.PACK_AB R6, R182, R181 ;  /* 0x000000b5b606723e */ /* 0x004fe200000010ff */
[----:B------:R-:W-:Y:S02]  /*214e0*/  FFMA.FTZ R166, R249, R169, R166 ;  /* 0x000000a9f9a67223 */ /* 0x000fe400000100a6 */
[----:B------:R-:W-:Y:S01]  /*214f0*/  FFMA.FTZ R32, R248, R164, R32 ;  /* 0x000000a4f8207223 */ /* 0x000fe20000010020 */
[----:B------:R-:W-:Y:S01]  /*21500*/  MOV R164, R167 ;  /* 0x000000a700a47202 */ /* 0x000fe20000000f00 */
[----:B------:R-:W2:Y:S01]  /*21510*/  MUFU.EX2 R188, R188 ;  /* 0x000000bc00bc7308 */ /* 0x000ea20000000800 */
[----:B-1----:R-:W-:Y:S01]  /*21520*/  F2FP.BF16.PACK_AB R5, R187, R183 ;  /* 0x000000b7bb05723e */ /* 0x002fe200000010ff */
[----:B------:R-:W-:-:S02]  /*21530*/  FADD.FTZ R35, R35, R166 ;  /* 0x000000a623237221 */ /* 0x000fc40000010000 */
[----:B------:R-:W-:Y:S02]  /*21540*/  FADD.FTZ R3, R3, R32 ;  /* 0x0000002003037221 */ /* 0x000fe40000010000 */
[----:B------:R-:W-:Y:S02]  /*21550*/  FADD.FTZ R35, R34, R35 ;  /* 0x0000002322237221 */ /* 0x000fe40000010000 */
[----:B------:R-:W1:Y:S01]  /*21560*/  MUFU.EX2 R190, R190 ;  /* 0x000000be00be7308 */ /* 0x000e620000000800 */
[----:B------:R-:W-:Y:S02]  /*21570*/  FADD.FTZ R3, R2, R3 ;  /* 0x0000000302037221 */ /* 0x000fe40000010000 */
[----:B------:R-:W-:Y:S02]  /*21580*/  FADD.FTZ R33, R33, R35 ;  /* 0x0000002321217221 */ /* 0x000fe40000010000 */
[----:B------:R-:W-:Y:S02]  /*21590*/  FADD.FTZ R165, R165, R3 ;  /* 0x00000003a5a57221 */ /* 0x000fe40000010000 */
[----:B------:R-:W-:Y:S01]  /*215a0*/  FADD.FTZ R33, R179, R33 ;  /* 0x00000021b3217221 */ /* 0x000fe20000010000 */
[----:B--2---:R-:W-:Y:S01]  /*215b0*/  F2FP.BF16.PACK_AB R7, R188, R186 ;  /* 0x000000babc07723e */ /* 0x004fe200000010ff */
[----:B------:R-:W-:Y:S01]  /*215c0*/  MUFU.EX2 R191, R191 ;  /* 0x000000bf00bf7308 */ /* 0x000fe20000000800 */
[----:B------:R-:W-:-:S02]  /*215d0*/  FADD.FTZ R165, R183, R165 ;  /* 0x000000a5b7a57221 */ /* 0x000fc40000010000 */
[----:B------:R-:W-:Y:S02]  /*215e0*/  FADD.FTZ R180, R180, R33 ;  /* 0x00000021b4b47221 */ /* 0x000fe40000010000 */
[----:B------:R-:W-:Y:S01]  /*215f0*/  FADD.FTZ R187, R187, R165 ;  /* 0x000000a5bbbb7221 */ /* 0x000fe20000010000 */
[C---:B----4-:R-:W-:Y:S01]  /*21600*/  HMMA.16816.F32.BF16 R160, R4.reuse, R20, R160 ;  /* 0x0000001404a0723c */ /* 0x050fe200000418a0 */
        /* <DEDUP_REMOVED lines=8> */
[----:B------:R-:W-:Y:S01]  /*21690*/  MUFU.EX2 R189, R189 ;  /* 0x000000bd00bd7308 */ /* 0x000fe20000000800 */
[----:B-1----:R-:W-:-:S05]  /*216a0*/  FADD.FTZ R182, R190, R182 ;  /* 0x000000b6beb67221 */ /* 0x002fca0000010000 */
[C---:B---3--:R-:W-:Y:S02]  /*216b0*/  HMMA.16816.F32.BF16 R36, R4.reuse, R16, R36 ;  /* 0x000000100424723c */ /* 0x048fe40000041824 */
[----:B------:R-:W1:Y:S06]  /*216c0*/  MUFU.EX2 R193, R193 ;  /* 0x000000c100c17308 */ /* 0x000e6c0000000800 */
[C---:B------:R-:W-:Y:S01]  /*216d0*/  HMMA.16816.F32.BF16 R40, R4.reuse, R18, R40 ;  /* 0x000000120428723c */ /* 0x040fe20000041828 */
[----:B------:R-:W3:Y:S01]  /*216e0*/  LDSM.16.MT88.4 R16, [R222+0x12800] ;  /* 0x01280000de10783b */ /* 0x000ee20000004200 */
[----:B------:R-:W4:Y:S06]  /*216f0*/  MUFU.EX2 R194, R194 ;  /* 0x000000c200c27308 */ /* 0x000f2c0000000800 */
[----:B------:R-:W-:Y:S02]  /*21700*/  HMMA.16816.F32.BF16 R44, R4, R12, R44 ;  /* 0x0000000c042c723c */ /* 0x000fe4000004182c */
[----:B------:R-:W-:Y:S01]  /*21710*/  MUFU.EX2 R195, R195 ;  /* 0x000000c300c37308 */ /* 0x000fe20000000800 */
[----:B-1----:R-:W-:-:S05]  /*21720*/  FADD.FTZ R188, R193, R188 ;  /* 0x000000bcc1bc7221 */ /* 0x002fca0000010000 */
[C---:B------:R-:W-:Y:S01]  /*21730*/  HMMA.16816.F32.BF16 R48, R4.reuse, R14, R48 ;  /* 0x0000000e0430723c */ /* 0x040fe20000041830 */
[----:B------:R-:W1:Y:S01]  /*21740*/  LDSM.16.MT88.4 R12, [R221+0x12800] ;  /* 0x01280000dd0c783b */ /* 0x000e620000004200 */
[----:B------:R-:W5:Y:S06]  /*21750*/  MUFU.EX2 R196, R196 ;  /* 0x000000c400c47308 */ /* 0x000f6c0000000800 */
[C---:B------:R-:W-:Y:S02]  /*21760*/  HMMA.16816.F32.BF16 R52, R4.reuse, R8, R52 ;  /* 0x000000080434723c */ /* 0x040fe40000041834 */
[----:B------:R-:W1:Y:S06]  /*21770*/  MUFU.EX2 R197, R197 ;  /* 0x000000c500c57308 */ /* 0x000e6c0000000800 */
[C---:B------:R-:W-:Y:S01]  /*21780*/  HMMA.16816.F32.BF16 R56, R4.reuse, R10, R56 ;  /* 0x0000000a0438723c */ /* 0x040fe20000041838 */
[----:B------:R-:W4:Y:S01]  /*21790*/  LDSM.16.MT88.4 R8, [R220+0x12800] ;  /* 0x01280000dc08783b */ /* 0x000f220000004200 */
[----:B------:R-:W-:Y:S06]  /*217a0*/  MUFU.EX2 R198, R198 ;  /* 0x000000c600c67308 */ /* 0x000fec0000000800 */
[C---:B--2---:R-:W-:Y:S02]  /*217b0*/  HMMA.16816.F32.BF16 R60, R4.reuse, R20, R60 ;  /* 0x00000014043c723c */ /* 0x044fe4000004183c */
[----:B------:R-:W-:Y:S06]  /*217c0*/  MUFU.EX2 R176, R176 ;  /* 0x000000b000b07308 */ /* 0x000fec0000000800 */
[C---:B------:R-:W-:Y:S01]  /*217d0*/  HMMA.16816.F32.BF16 R64, R4.reuse, R22, R64 ;  /* 0x000000160440723c */ /* 0x040fe20000041840 */
[----:B------:R-:W2:Y:S01]  /*217e0*/  LDSM.16.MT88.4 R20, [R224+0x14800] ;  /* 0x01480000e014783b */ /* 0x000ea20000004200 */
[----:B------:R-:W-:Y:S06]  /*217f0*/  MUFU.EX2 R177, R177 ;  /* 0x000000b100b17308 */ /* 0x000fec0000000800 */
[C---:B---3--:R-:W-:Y:S02]  /*21800*/  HMMA.16816.F32.BF16 R68, R4.reuse, R16, R68 ;  /* 0x000000100444723c */ /* 0x048fe40000041844 */
[----:B------:R-:W3:Y:S06]  /*21810*/  MUFU.EX2 R175, R175 ;  /* 0x000000af00af7308 */ /* 0x000eec0000000800 */
[C---:B------:R-:W-:Y:S01]  /*21820*/  HMMA.16816.F32.BF16 R72, R4.reuse, R18, R72 ;  /* 0x000000120448723c */ /* 0x040fe20000041848 */
[----:B------:R-:W3:Y:S01]  /*21830*/  LDSM.16.MT88.4 R16, [R222+0x14800] ;  /* 0x01480000de10783b */ /* 0x000ee20000004200 */
[----:B------:R-:W2:Y:S06]  /*21840*/  MUFU.EX2 R174, R174 ;  /* 0x000000ae00ae7308 */ /* 0x000eac0000000800 */
[C---:B-1----:R-:W-:Y:S02]  /*21850*/  HMMA.16816.F32.BF16 R76, R4.reuse, R12, R76 ;  /* 0x0000000c044c723c */ /* 0x042fe4000004184c */
[----:B------:R-:W1:Y:S06]  /*21860*/  MUFU.EX2 R170, R170 ;  /* 0x000000aa00aa7308 */ /* 0x000e6c0000000800 */
[C---:B------:R-:W-:Y:S01]  /*21870*/  HMMA.16816.F32.BF16 R80, R4.reuse, R14, R80 ;  /* 0x0000000e0450723c */ /* 0x040fe20000041850 */
[----:B------:R-:W1:Y:S01]  /*21880*/  LDSM.16.MT88.4 R12, [R221+0x14800] ;  /* 0x01480000dd0c783b */ /* 0x000e620000004200 */
[----:B------:R-:W1:Y:S06]  /*21890*/  MUFU.EX2 R171, R171 ;  /* 0x000000ab00ab7308 */ /* 0x000e6c0000000800 */
        /* <DEDUP_REMOVED lines=25> */
[----:B------:R-:W-:Y:S01]  /*21a30*/  HMMA.16816.F32.BF16 R144, R4, R10, R144 ;  /* 0x0000000a0490723c */ /* 0x000fe20000041890 */
[----:B------:R-:W3:Y:S06]  /*21a40*/  LDSM.16.MT88.4 R8, [R220+0x11000] ;  /* 0x01100000dc08783b */ /* 0x000eec0000004200 */
[C---:B------:R-:W-:Y:S01]  /*21a50*/  F2FP.BF16.PACK_AB R4, R191.reuse, R190 ;  /* 0x000000bebf04723e */ /* 0x040fe200000010ff */
[----:B------:R-:W-:Y:S01]  /*21a60*/  FADD.FTZ R191, R191, R182 ;  /* 0x000000b6bfbf7221 */ /* 0x000fe20000010000 */
[C---:B------:R-:W-:Y:S01]  /*21a70*/  F2FP.BF16.PACK_AB R5, R194.reuse, R193 ;  /* 0x000000c1c205723e */ /* 0x040fe200000010ff */
[----:B------:R-:W-:Y:S01]  /*21a80*/  FADD.FTZ R194, R194, R188 ;  /* 0x000000bcc2c27221 */ /* 0x000fe20000010000 */
[----:B------:R-:W-:Y:S01]  /*21a90*/  F2FP.BF16.PACK_AB R6, R189, R192 ;  /* 0x000000c0bd06723e */ /* 0x000fe200000010ff */
[----:B------:R-:W-:Y:S01]  /*21aa0*/  FADD.FTZ R191, R192, R191 ;  /* 0x000000bfc0bf7221 */ /* 0x000fe20000010000 */
[----:B-----5:R-:W-:Y:S01]  /*21ab0*/  F2FP.BF16.PACK_AB R7, R196, R195 ;  /* 0x000000c3c407723e */ /* 0x020fe200000010ff */
[----:B------:R-:W-:-:S02]  /*21ac0*/  FADD.FTZ R194, R195, R194 ;  /* 0x000000c2c3c27221 */ /* 0x000fc40000010000 */
[----:B------:R-:W-:Y:S02]  /*21ad0*/  FADD.FTZ R189, R189, R191 ;  /* 0x000000bfbdbd7221 */ /* 0x000fe40000010000 */
[----:B------:R-:W-:Y:S02]  /*21ae0*/  FADD.FTZ R196, R196, R194 ;  /* 0x000000c2c4c47221 */ /* 0x000fe40000010000 */
[C---:B------:R-:W-:Y:S01]  /*21af0*/  HMMA.16816.F32.BF16 R160, R4.reuse, R24, R160 ;  /* 0x0000001804a0723c */ /* 0x040fe200000418a0 */
[----:B------:R-:W-:Y:S02]  /*21b00*/  FADD.FTZ R189, R197, R189 ;  /* 0x000000bdc5bd7221 */ /* 0x000fe40000010000 */
[----:B------:R-:W-:Y:S02]  /*21b10*/  FADD.FTZ R196, R175, R196 ;  /* 0x000000c4afc47221 */ /* 0x000fe40000010000 */
[----:B------:R-:W-:Y:S02]  /*21b20*/  FADD.FTZ R189, R198, R189 ;  /* 0x000000bdc6bd7221 */ /* 0x000fe40000010000 */
[----:B------:R-:W-:Y:S01]  /*21b30*/  FADD.FTZ R196, R174, R196 ;  /* 0x000000c4aec47221 */ /* 0x000fe20000010000 */
[----:B------:R-:W-:Y:S01]  /*21b40*/  HMMA.16816.F32.BF16 R156, R4, R26, R156 ;  /* 0x0000001a049c723c */ /* 0x000fe2000004189c */
[----:B------:R-:W4:Y:S01]  /*21b50*/  LDSM.16.MT88.4 R24, [R222+0x13000] ;  /* 0x01300000de18783b */ /* 0x000f220000004200 */
[----:B------:R-:W-:-:S02]  /*21b60*/  FADD.FTZ R189, R176, R189 ;  /* 0x000000bdb0bd7221 */ /* 0x000fc40000010000 */
[----:B------:R-:W-:Y:S02]  /*21b70*/  FADD.FTZ R196, R170, R196 ;  /* 0x000000c4aac47221 */ /* 0x000fe40000010000 */
[----:B------:R-:W-:Y:S02]  /*21b80*/  FADD.FTZ R249, R177, R189 ;  /* 0x000000bdb1f97221 */ /* 0x000fe40000010000 */
[----:B--2---:R-:W-:Y:S01]  /*21b90*/  HMMA.16816.F32.BF16 R36, R4, R20, R36 ;  /* 0x000000140424723c */ /* 0x004fe20000041824 */
[----:B------:R-:W-:-:S07]  /*21ba0*/  FADD.FTZ R248, R171, R196 ;  /* 0x000000c4abf87221 */ /* 0x000fce0000010000 */
[C---:B------:R-:W-:Y:S01]  /*21bb0*/  HMMA.16816.F32.BF16 R40, R4.reuse, R22, R40 ;  /* 0x000000160428723c */ /* 0x040fe20000041828 */
[----:B------:R-:W-:Y:S07]  /*21bc0*/  LDSM.16.MT88.4 R20, [R224+0x15000] ;  /* 0x01500000e014783b */ /* 0x000fee0000004200 */
[C---:B-1----:R-:W-:Y:S08]  /*21bd0*/  HMMA.16816.F32.BF16 R44, R4.reuse, R12, R44 ;  /* 0x0000000c042c723c */ /* 0x042ff0000004182c */
        /* <DEDUP_REMOVED lines=28> */
[----:B------:R-:W-:Y:S07]  /*21da0*/  LDSM.16.MT88.4 R12, [R220+0x11800] ;  /* 0x01180000dc0c783b */ /* 0x000fee0000004200 */
[C---:B--2---:R-:W-:Y:S08]  /*21db0*/  HMMA.16816.F32.BF16 R124, R4.reuse, R8, R124 ;  /* 0x00000008047c723c */ /* 0x044ff0000004187c */
[C---:B------:R-:W-:Y:S01]  /*21dc0*/  HMMA.16816.F32.BF16 R128, R4.reuse, R10, R128 ;  /* 0x0000000a0480723c */ /* 0x040fe20000041880 */
[----:B------:R-:W-:Y:S07]  /*21dd0*/  LDSM.16.MT88.4 R8, [R221+0x11800] ;  /* 0x01180000dd08783b */ /* 0x000fee0000004200 */
[C---:B-----5:R-:W-:Y:S08]  /*21de0*/  HMMA.16816.F32.BF16 R132, R4.reuse, R20, R132 ;  /* 0x000000140484723c */ /* 0x060ff00000041884 */
[C---:B------:R-:W-:Y:S01]  /*21df0*/  HMMA.16816.F32.BF16 R136, R4.reuse, R22, R136 ;  /* 0x000000160488723c */ /* 0x040fe20000041888 */
[----:B------:R-:W1:Y:S07]  /*21e00*/  LDSM.16.MT88.4 R20, [R224+0x11800] ;  /* 0x01180000e014783b */ /* 0x000e6e0000004200 */
[C---:B---3--:R-:W-:Y:S08]  /*21e10*/  HMMA.16816.F32.BF16 R140, R4.reuse, R24, R140 ;  /* 0x00000018048c723c */ /* 0x048ff0000004188c */
        /* <DEDUP_REMOVED lines=40> */
[C---:B------:R-:W-:Y:S08]  /*220a0*/  HMMA.16816.F32.BF16 R64, R4.reuse, R30, R64 ;  /* 0x0000001e0440723c */ /* 0x040ff00000041840 */
[C---:B-1----:R-:W-:Y:S08]  /*220b0*/  HMMA.16816.F32.BF16 R116, R4.reuse, R20, R116 ;  /* 0x000000140474723c */ /* 0x042ff00000041874 */
[C---:B------:R-:W-:Y:S08]  /*220c0*/  HMMA.16816.F32.BF16 R120, R4.reuse, R22, R120 ;  /* 0x000000160478723c */ /* 0x040ff00000041878 */
[C---:B---3--:R-:W-:Y:S08]  /*220d0*/  HMMA.16816.F32.BF16 R124, R4.reuse, R16, R124 ;  /* 0x00000010047c723c */ /* 0x048ff0000004187c */
[C---:B------:R-:W-:Y:S08]  /*220e0*/  HMMA.16816.F32.BF16 R128, R4.reuse, R18, R128 ;  /* 0x000000120480723c */ /* 0x040ff00000041880 */
[C---:B----4-:R-:W-:Y:S08]  /*220f0*/  HMMA.16816.F32.BF16 R132, R4.reuse, R8, R132 ;  /* 0x000000080484723c */ /* 0x050ff00000041884 */
[C---:B------:R-:W-:Y:S08]  /*22100*/  HMMA.16816.F32.BF16 R136, R4.reuse, R10, R136 ;  /* 0x0000000a0488723c */ /* 0x040ff00000041888 */
[C---:B--2---:R-:W-:Y:S08]  /*22110*/  HMMA.16816.F32.BF16 R140, R4.reuse, R24, R140 ;  /* 0x00000018048c723c */ /* 0x044ff0000004188c */
[C---:B------:R-:W-:Y:S08]  /*22120*/  HMMA.16816.F32.BF16 R152, R4.reuse, R26, R152 ;  /* 0x0000001a0498723c */ /* 0x040ff00000041898 */
[C---:B-----5:R-:W-:Y:S08]  /*22130*/  HMMA.16816.F32.BF16 R148, R4.reuse, R12, R148 ;  /* 0x0000000c0494723c */ /* 0x060ff00000041894 */
[----:B------:R-:W-:Y:S08]  /*22140*/  HMMA.16816.F32.BF16 R144, R4, R14, R144 ;  /* 0x0000000e0490723c */ /* 0x000ff00000041890 */
.L_x_3229:
[----:B------:R-:W-:-:S13]  /*22150*/  ISETP.GE.AND P0, PT, R246, 0x1, PT ;  /* 0x00000001f600780c */ /* 0x000fda0003f06270 */
[----:B------:R-:W-:Y:S05]  /*22160*/  @!P0 BRA `(.L_x_3238) ;  /* 0x0000490000008947 */ /* 0x000fea0003800000 */
[----:B------:R-:W-:Y:S02]  /*22170*/  MOV R2, R164 ;  /* 0x000000a400027202 */ /* 0x000fe40000000f00 */
[----:B------:R-:W-:Y:S02]  /*22180*/  MOV R3, R165 ;  /* 0x000000a500037202 */ /* 0x000fe40000000f00 */
.L_x_3247:
        /* <DEDUP_REMOVED lines=52> */
[----:B------:R-:W-:Y:S01]  /*224d0*/  SEL R10, R4, R10, !P1 ;  /* 0x0000000a040a7207 */ /* 0x000fe20004800000 */
[----:B------:R-:W2:Y:S01]  /*224e0*/  LD.E.64 R8, [R166.64+0x40] ;  /* 0x00004004a6087980 */ /* 0x000ea2000c101b00 */
[-C--:B------:R-:W-:Y:S02]  /*224f0*/  LEA R4, P1, R6, R244.reuse, 0x2 ;  /* 0x000000f406047211 */ /* 0x080fe400078210ff */
[----:B------:R-:W-:Y:S02]  /*22500*/  LEA R12, P0, R10, R244, 0x2 ;  /* 0x000000f40a0c7211 */ /* 0x000fe400078010ff */
[-C--:B------:R-:W-:Y:S01]  /*22510*/  LEA.HI.X.SX32 R5, R6, R245.reuse, 0x2, P1 ;  /* 0x000000f506057211 */ /* 0x080fe200008f16ff */
[C---:B------:R-:W-:Y:S01]  /*22520*/  IMAD.IADD R6, R10.reuse, 0x1, -R6 ;  /* 0x000000010a067824 */ /* 0x040fe200078e0a06 */
[----:B------:R-:W-:Y:S03]  /*22530*/  LEA.HI.X.SX32 R13, R10, R245, 0x2, P0 ;  /* 0x000000f50a0d7211 */ /* 0x000fe600000f16ff */
[----:B------:R-:W-:Y:S01]  /*22540*/  IMAD R11, R11, R6, -0x40 ;  /* 0xffffffc00b0b7424 */ /* 0x000fe200078e0206 */
[----:B------:R1:W3:Y:S04]  /*22550*/  LD.E R4, [R4.64] ;  /* 0x0000000404047980 */ /* 0x0002e8000c101900 */
[----:B------:R-:W-:Y:S01]  /*22560*/  SHF.R.S32.HI R7, RZ, 0x1f, R11 ;  /* 0x0000001fff077819 */ /* 0x000fe2000001140b */
[----:B-1----:R1:W3:Y:S04]  /*22570*/  LD.E R5, [R12.64] ;  /* 0x000000040c057980 */ /* 0x0022e8000c101900 */
[----:B-1----:R-:W4:Y:S01]  /*22580*/  LD.E.64 R12, [R166.64+0x28] ;  /* 0x00002804a60c7980 */ /* 0x002f22000c101b00 */
[-C--:B--2---:R-:W-:Y:S02]  /*22590*/  IMAD R6, R9, R11.reuse, RZ ;  /* 0x0000000b09067224 */ /* 0x084fe400078e02ff */
[C---:B------:R-:W-:Y:S04]  /*225a0*/  IMAD.WIDE.U32 R10, R8.reuse, R11, RZ ;  /* 0x0000000b080a7225 */ /* 0x040fe800078e00ff */
[----:B------:R-:W-:Y:S02]  /*225b0*/  IMAD R6, R8, R7, R6 ;  /* 0x0000000708067224 */ /* 0x000fe400078e0206 */
[----:B------:R-:W-:Y:S02]  /*225c0*/  IMAD.MOV.U32 R8, RZ, RZ, R10 ;  /* 0x000000ffff087224 */ /* 0x000fe400078e000a */
[----:B------:R-:W-:Y:S02]  /*225d0*/  IMAD.IADD R9, R11, 0x1, R6 ;  /* 0x000000010b097824 */ /* 0x000fe400078e0206 */
[----:B---3--:R-:W-:Y:S05]  /*225e0*/  IMAD.IADD R4, R4, 0x1, -R5 ;  /* 0x0000000104047824 */ /* 0x008fea00078e0a05 */
[----:B------:R-:W-:Y:S01]  /*225f0*/  SHF.R.S32.HI R6, RZ, 0x1f, R4 ;  /* 0x0000001fff067819 */ /* 0x000fe20000011404 */
[----:B----4-:R-:W-:Y:S02]  /*22600*/  IMAD R5, R13, R4, RZ ;  /* 0x000000040d057224 */ /* 0x010fe400078e02ff */
[----:B------:R-:W-:Y:S04]  /*22610*/  IMAD.WIDE.U32 R8, R4, R12, R8 ;  /* 0x0000000c04087225 */ /* 0x000fe800078e0008 */
[----:B------:R-:W-:Y:S04]  /*22620*/  IMAD R5, R12, R6, R5 ;  /* 0x000000060c057224 */ /* 0x000fe800078e0205 */
[----:B------:R-:W-:Y:S01]  /*22630*/  IMAD.IADD R4, R9, 0x1, R5 ;  /* 0x0000000109047824 */ /* 0x000fe200078e0205 */
[----:B------:R-:W-:-:S05]  /*22640*/  BRA `(.L_x_3241) ;  /* 0x0000004000007947 */ /* 0x000fca0003800000 */
.L_x_3240:
[----:B------:R-:W-:Y:S02]  /*22650*/  ULDC.64 UR4, c[0x0][0x118] ;  /* 0x0000460000047ab9 */ /* 0x000fe40000000a00 */
[----:B------:R-:W2:Y:S02]  /*22660*/  LD.E R8, [R166.64+0x40] ;  /* 0x00004004a6087980 */ /* 0x000ea4000c101900 */
[----:B--2---:R-:W-:Y:S04]  /*22670*/  LEA R8, -R8, RZ, 0x6 ;  /* 0x000000ff08087211 */ /* 0x004fe800078e31ff */
[----:B------:R-:W-:Y:S02]  /*22680*/  SHF.R.S32.HI R4, RZ, 0x1f, R8 ;  /* 0x0000001fff047819 */ /* 0x000fe40000011408 */
.L_x_3241:
[----:B------:R-:W-:Y:S05]  /*22690*/  BSYNC B0 ;  /* 0x0000000000007941 */ /* 0x000fea0003800000 */
.L_x_3239:
[C---:B------:R-:W-:Y:S01]  /*226a0*/  LOP3.LUT P6, RZ, R247.reuse, 0x1, RZ, 0xc0, !PT ;  /* 0x00000001f7ff7812 */ /* 0x040fe200078cc0ff */
[----:B------:R-:W-:Y:S01]  /*226b0*/  ULDC.64 UR4, c[0x0][0x118] ;  /* 0x0000460000047ab9 */ /* 0x000fe20000000a00 */
[C---:B------:R-:W-:Y:S01]  /*226c0*/  LEA R164, P0, R8.reuse, R185, 0x1 ;  /* 0x000000b908a47211 */ /* 0x040fe200078008ff */
[----:B------:R-:W-:Y:S01]  /*226d0*/  BSSY B1, `(.L_x_3242) ;  /* 0x000020a000017945 */ /* 0x000fe20003800000 */
[C---:B------:R-:W-:Y:S02]  /*226e0*/  LOP3.LUT P5, RZ, R247.reuse, 0x2, RZ, 0xc0, !PT ;  /* 0x00000002f7ff7812 */ /* 0x040fe400078ac0ff */
[CC--:B------:R-:W-:Y:S02]  /*226f0*/  LEA.HI.X R165, R8.reuse, R184.reuse, R4, 0x1, P0 ;  /* 0x000000b808a57211 */ /* 0x0c0fe400000f0c04 */
        /* <DEDUP_REMOVED lines=43> */
[C---:B------:R-:W-:Y:S02]  /*229b0*/  @P3 LEA R18, P0, R5.reuse, R185, 0x1 ;  /* 0x000000b905123211 */ /* 0x040fe400078008ff */
[CCC-:B------:R-:W-:Y:S01]  /*229c0*/  @P4 LEA.HI.X R21, R5.reuse, R184.reuse, R4.reuse, 0x1, P1 ;  /* 0x000000b805154211 */ /* 0x1c0fe200008f0c04 */
        /* <DEDUP_REMOVED lines=26> */
[----:B------:R-:W-:Y:S01]  /*22b70*/  ISETP.GE.AND P0, PT, R246, 0x2, PT ;  /* 0x00000002f600780c */ /* 0x000fe20003f06270 */
        /* <DEDUP_REMOVED lines=43> */
[----:B--2---:R-:W3:Y:S04]  /*22e30*/  LDSM.16.M88.4 R16, [R229+0x8800] ;  /* 0x00880000e510783b */ /* 0x004ee80000000200 */
[----:B-1----:R-:W5:Y:S04]  /*22e40*/  LDSM.16.M88.4 R24, [R229+0x9000] ;  /* 0x00900000e518783b */ /* 0x002f680000000200 */
[----:B------:R-:W0:Y:S04]  /*22e50*/  LDGDEPBAR ;  /* 0x00000000000079af */ /* 0x000e280000000000 */
[----:B------:R-:W1:Y:S04]  /*22e60*/  LDSM.16.M88.4 R168, [R229+0x9800] ;  /* 0x00980000e5a8783b */ /* 0x000e680000000200 */
[----:B------:R-:W-:Y:S04]  /*22e70*/  LDSM.16.M88.4 R172, [R228] ;  /* 0x00000000e4ac783b */ /* 0x000fe80000000200 */
[----:B------:R-:W2:Y:S04]  /*22e80*/  LDSM.16.M88.4 R176, [R227] ;  /* 0x00000000e3b0783b */ /* 0x000ea80000000200 */
[----:B------:R-:W1:Y:S04]  /*22e90*/  LDSM.16.M88.4 R180, [R219] ;  /* 0x00000000dbb4783b */ /* 0x000e680000000200 */
[----:B------:R-:W1:Y:S04]  /*22ea0*/  LDSM.16.M88.4 R184, [R218] ;  /* 0x00000000dab8783b */ /* 0x000e680000000200 */
[----:B------:R-:W1:Y:S01]  /*22eb0*/  LDSM.16.M88.4 R188, [R217] ;  /* 0x00000000d9bc783b */ /* 0x000e620000000200 */
[C---:B----4-:R-:W-:Y:S03]  /*22ec0*/  HMMA.16816.F32.BF16 R4, R32.reuse, R8, RZ ;  /* 0x000000082004723c */ /* 0x050fe600000418ff */
[----:B------:R-:W-:Y:S04]  /*22ed0*/  LDSM.16.M88.4 R192, [R226] ;  /* 0x00000000e2c0783b */ /* 0x000fe80000000200 */
[----:B------:R-:W4:Y:S01]  /*22ee0*/  LDSM.16.M88.4 R196, [R223+0x8000] ;  /* 0x00800000dfc4783b */ /* 0x000f220000000200 */
[C---:B------:R-:W-:Y:S03]  /*22ef0*/  HMMA.16816.F32.BF16 R8, R32.reuse, R10, RZ ;  /* 0x0000000a2008723c */ /* 0x040fe600000418ff */
[----:B------:R-:W2:Y:S05]  /*22f00*/  LDSM.16.M88.4 R200, [R223+0x8800] ;  /* 0x00880000dfc8783b */ /* 0x000eaa0000000200 */
[C---:B---3--:R-:W-:Y:S08]  /*22f10*/  HMMA.16816.F32.BF16 R12, R32.reuse, R16, RZ ;  /* 0x00000010200c723c */ /* 0x048ff000000418ff */
[C---:B------:R-:W-:Y:S08]  /*22f20*/  HMMA.16816.F32.BF16 R16, R32.reuse, R18, RZ ;  /* 0x000000122010723c */ /* 0x040ff000000418ff */
[C---:B-----5:R-:W-:Y:S08]  /*22f30*/  HMMA.16816.F32.BF16 R20, R32.reuse, R24, RZ ;  /* 0x000000182014723c */ /* 0x060ff000000418ff */
[C---:B------:R-:W-:Y:S08]  /*22f40*/  HMMA.16816.F32.BF16 R24, R32.reuse, R26, RZ ;  /* 0x0000001a2018723c */ /* 0x040ff000000418ff */
[C---:B-1----:R-:W-:Y:S08]  /*22f50*/  HMMA.16816.F32.BF16 R28, R32.reuse, R168, RZ ;  /* 0x000000a8201c723c */ /* 0x042ff000000418ff */
[----:B------:R-:W-:Y:S01]  /*22f60*/  HMMA.16816.F32.BF16 R32, R32, R170, RZ ;  /* 0x000000aa2020723c */ /* 0x000fe200000418ff */
        /* <DEDUP_REMOVED lines=8> */
[C---:B------:R-:W-:Y:S01]  /*22ff0*/  HMMA.16816.F32.BF16 R24, R172.reuse, R186, R24 ;  /* 0x000000baac18723c */ /* 0x040fe20000041818 */
[----:B------:R-:W3:Y:S07]  /*23000*/  LDSM.16.M88.4 R184, [R216] ;  /* 0x00000000d8b8783b */ /* 0x000eee0000000200 */
[C---:B------:R-:W-:Y:S08]  /*23010*/  HMMA.16816.F32.BF16 R28, R172.reuse, R188, R28 ;  /* 0x000000bcac1c723c */ /* 0x040ff0000004181c */
[----:B------:R-:W-:Y:S01]  /*23020*/  HMMA.16816.F32.BF16 R32, R172, R190, R32 ;  /* 0x000000beac20723c */ /* 0x000fe20000041820 */
[----:B------:R-:W5:Y:S04]  /*23030*/  LDSM.16.M88.4 R172, [R216+0x800] ;  /* 0x00080000d8ac783b */ /* 0x000f680000000200 */
        /* <DEDUP_REMOVED lines=12> */
[----:B------:R-:W2:Y:S04]  /*23100*/  LDSM.16.M88.4 R176, [R229+0xa800] ;  /* 0x00a80000e5b0783b */ /* 0x000ea80000000200 */
[----:B------:R-:W4:Y:S03]  /*23110*/  LDSM.16.M88.4 R192, [R229+0xb000] ;  /* 0x00b00000e5c0783b */ /* 0x000f260000000200 */
[C---:B---3--:R-:W-:Y:S08]  /*23120*/  HMMA.16816.F32.BF16 R4, R180.reuse, R184, R4 ;  /* 0x000000b8b404723c */ /* 0x048ff00000041804 */
[C---:B------:R-:W-:Y:S01]  /*23130*/  HMMA.16816.F32.BF16 R8, R180.reuse, R186, R8 ;  /* 0x000000bab408723c */ /* 0x040fe20000041808 */
[----:B------:R-:W3:Y:S07]  /*23140*/  LDSM.16.M88.4 R184, [R229+0xb800] ;  /* 0x00b80000e5b8783b */ /* 0x000eee0000000200 */
[C---:B-----5:R-:W-:Y:S08]  /*23150*/  HMMA.16816.F32.BF16 R12, R180.reuse, R172, R12 ;  /* 0x000000acb40c723c */ /* 0x060ff0000004180c */
[C---:B------:R-:W-:Y:S01]  /*23160*/  HMMA.16816.F32.BF16 R16, R180.reuse, R174, R16 ;  /* 0x000000aeb410723c */ /* 0x040fe20000041810 */
[----:B------:R-:W-:Y:S07]  /*23170*/  LDSM.16.M88.4 R172, [R215] ;  /* 0x00000000d7ac783b */ /* 0x000fee0000000200 */
[C---:B------:R-:W-:Y:S08]  /*23180*/  HMMA.16816.F32.BF16 R20, R180.reuse, R188, R20 ;  /* 0x000000bcb414723c */ /* 0x040ff00000041814 */
[C---:B------:R-:W-:Y:S01]  /*23190*/  HMMA.16816.F32.BF16 R24, R180.reuse, R190, R24 ;  /* 0x000000beb418723c */ /* 0x040fe20000041818 */
[----:B------:R-:W-:Y:S07]  /*231a0*/  LDSM.16.M88.4 R188, [R213] ;  /* 0x00000000d5bc783b */ /* 0x000fee0000000200 */
[C---:B-1----:R-:W-:Y:S08]  /*231b0*/  HMMA.16816.F32.BF16 R28, R180.reuse, R168, R28 ;  /* 0x000000a8b41c723c */ /* 0x042ff0000004181c */
[----:B------:R-:W-:Y:S01]  /*231c0*/  HMMA.16816.F32.BF16 R32, R180, R170, R32 ;  /* 0x000000aab420723c */ /* 0x000fe20000041820 */
[----:B------:R-:W1:Y:S04]  /*231d0*/  LDSM.16.M88.4 R168, [R228+0x2000] ;  /* 0x00200000e4a8783b */ /* 0x000e680000000200 */
[----:B------:R-:W5:Y:S03]  /*231e0*/  LDSM.16.M88.4 R180, [R214] ;  /* 0x00000000d6b4783b */ /* 0x000f660000000200 */
[C---:B------:R-:W-:Y:S08]  /*231f0*/  HMMA.16816.F32.BF16 R4, R196.reuse, R200, R4 ;  /* 0x000000c8c404723c */ /* 0x040ff00000041804 */
[C---:B------:R-:W-:Y:S01]  /*23200*/  HMMA.16816.F32.BF16 R8, R196.reuse, R202, R8 ;  /* 0x000000cac408723c */ /* 0x040fe20000041808 */
[----:B------:R-:W1:Y:S07]  /*23210*/  LDSM.16.M88.4 R200, [R212] ;  /* 0x00000000d4c8783b */ /* 0x000e6e0000000200 */
        /* <DEDUP_REMOVED lines=15> */
[----:B------:R-:W-:Y:S07]  /*23310*/  LDSM.16.M88.4 R180, [R225+0x2000] ;  /* 0x00200000e1b4783b */ /* 0x000fee0000000200 */
[C---:B------:R-:W-:Y:S08]  /*23320*/  HMMA.16816.F32.BF16 R20, R168.reuse, R188, R20 ;  /* 0x000000bca814723c */ /* 0x040ff00000041814 */
[C---:B------:R-:W-:Y:S01]  /*23330*/  HMMA.16816.F32.BF16 R24, R168.reuse, R190, R24 ;  /* 0x000000bea818723c */ /* 0x040fe20000041818 */
[----:B------:R-:W5:Y:S07]  /*23340*/  LDSM.16.M88.4 R188, [R216+0x2000] ;  /* 0x00200000d8bc783b */ /* 0x000f6e0000000200 */
        /* <DEDUP_REMOVED lines=13> */
[C---:B-1----:R-:W-:Y:S08]  /*23420*/  HMMA.16816.F32.BF16 R28, R176.reuse, R172, R28 ;  /* 0x000000acb01c723c */ /* 0x042ff0000004181c */
[----:B------:R-:W-:Y:S01]  /*23430*/  HMMA.16816.F32.BF16 R32, R176, R174, R32 ;  /* 0x000000aeb020723c */ /* 0x000fe20000041820 */
[----:B------:R-:W-:Y:S04]  /*23440*/  LDSM.16.M88.4 R172, [R229+0xd000] ;  /* 0x00d00000e5ac783b */ /* 0x000fe80000000200 */
[----:B------:R-:W-:Y:S03]  /*23450*/  LDSM.16.M88.4 R176, [R229+0xd800] ;  /* 0x00d80000e5b0783b */ /* 0x000fe60000000200 */
[C---:B-----5:R-:W-:Y:S08]  /*23460*/  HMMA.16816.F32.BF16 R4, R180.reuse, R188, R4 ;  /* 0x000000bcb404723c */ /* 0x060ff00000041804 */
[C---:B------:R-:W-:Y:S01]  /*23470*/  HMMA.16816.F32.BF16 R8, R180.reuse, R190, R8 ;  /* 0x000000beb408723c */ /* 0x040fe20000041808 */
[----:B------:R-:W-:Y:S07]  /*23480*/  LDSM.16.M88.4 R188, [R228+0x4000] ;  /* 0x00400000e4bc783b */ /* 0x000fee0000000200 */
[C---:B------:R-:W-:Y:S08]  /*23490*/  HMMA.16816.F32.BF16 R12, R180.reuse, R168, R12 ;  /* 0x000000a8b40c723c */ /* 0x040ff0000004180c */
[C---:B------:R-:W-:Y:S01]  /*234a0*/  HMMA.16816.F32.BF16 R16, R180.reuse, R170, R16 ;  /* 0x000000aab410723c */ /* 0x040fe20000041810 */
[----:B------:R-:W1:Y:S07]  /*234b0*/  LDSM.16.M88.4 R168, [R229+0xc800] ;  /* 0x00c80000e5a8783b */ /* 0x000e6e0000000200 */
[C---:B------:R-:W-:Y:S08]  /*234c0*/  HMMA.16816.F32.BF16 R20, R180.reuse, R200, R20 ;  /* 0x000000c8b414723c */ /* 0x040ff00000041814 */
[C---:B------:R-:W-:Y:S01]  /*234d0*/  HMMA.16816.F32.BF16 R24, R180.reuse, R202, R24 ;  /* 0x000000cab418723c */ /* 0x040fe20000041818 */
[----:B------:R-:W4:Y:S07]  /*234e0*/  LDSM.16.M88.4 R200, [R211] ;  /* 0x00000000d3c8783b */ /* 0x000f2e0000000200 */
[C---:B--2---:R-:W-:Y:S08]  /*234f0*/  HMMA.16816.F32.BF16 R28, R180.reuse, R184, R28 ;  /* 0x000000b8b41c723c */ /* 0x044ff0000004181c */
[----:B------:R-:W-:Y:S01]  /*23500*/  HMMA.16816.F32.BF16 R32, R180, R186, R32 ;  /* 0x000000bab420723c */ /* 0x000fe20000041820 */
[----:B------:R-:W2:Y:S04]  /*23510*/  LDSM.16.M88.4 R180, [R210] ;  /* 0x00000000d2b4783b */ /* 0x000ea80000000200 */
[----:B------:R-:W5:Y:S03]  /*23520*/  LDSM.16.M88.4 R184, [R209] ;  /* 0x00000000d1b8783b */ /* 0x000f660000000200 */
[C---:B---3--:R-:W-:Y:S08]  /*23530*/  HMMA.16816.F32.BF16 R4, R192.reuse, R196, R4 ;  /* 0x000000c4c004723c */ /* 0x048ff00000041804 */
[C---:B------:R-:W-:Y:S01]  /*23540*/  HMMA.16816.F32.BF16 R8, R192.reuse, R198, R8 ;  /* 0x000000c6c008723c */ /* 0x040fe20000041808 */
[----:B------:R-:W3:Y:S07]  /*23550*/  LDSM.16.M88.4 R196, [R208] ;  /* 0x00000000d0c4783b */ /* 0x000eee0000000200 */
        /* <DEDUP_REMOVED lines=8> */
[----:B------:R-:W1:Y:S04]  /*235e0*/  LDSM.16.M88.4 R176, [R223+0xc800] ;  /* 0x00c80000dfb0783b */ /* 0x000e680000000200 */
[----:B------:R-:W1:Y:S03]  /*235f0*/  LDSM.16.M88.4 R192, [R223+0xd000] ;  /* 0x00d00000dfc0783b */ /* 0x000e660000000200 */
[C---:B----4-:R-:W-:Y:S08]  /*23600*/  HMMA.16816.F32.BF16 R4, R188.reuse, R200, R4 ;  /* 0x000000c8bc04723c */ /* 0x050ff00000041804 */
[C---:B------:R-:W-:Y:S01]  /*23610*/  HMMA.16816.F32.BF16 R8, R188.reuse, R202, R8 ;  /* 0x000000cabc08723c */ /* 0x040fe20000041808 */
[----:B------:R-:W4:Y:S07]  /*23620*/  LDSM.16.M88.4 R200, [R223+0xd800] ;  /* 0x00d80000dfc8783b */ /* 0x000f2e0000000200 */
[C---:B--2---:R-:W-:Y:S08]  /*23630*/  HMMA.16816.F32.BF16 R12, R188.reuse, R180, R12 ;  /* 0x000000b4bc0c723c */ /* 0x044ff0000004180c */
        /* <DEDUP_REMOVED lines=8> */
[----:B------:R-:W5:Y:S03]  /*236c0*/  LDSM.16.M88.4 R196, [R216+0x5000] ;  /* 0x00500000d8c4783b */ /* 0x000f660000000200 */
        /* <DEDUP_REMOVED lines=8> */
[----:B------:R-:W1:Y:S07]  /*23750*/  LDSM.16.M88.4 R192, [R229+0xe000] ;  /* 0x00e00000e5c0783b */ /* 0x000e6e0000000200 */
[C---:B----4-:R-:W-:Y:S08]  /*23760*/  HMMA.16816.F32.BF16 R28, R168.reuse, R200, R28 ;  /* 0x000000c8a81c723c */ /* 0x050ff0000004181c */
[----:B------:R-:W-:Y:S01]  /*23770*/  HMMA.16816.F32.BF16 R32, R168, R202, R32 ;  /* 0x000000caa820723c */ /* 0x000fe20000041820 */
[----:B------:R-:W4:Y:S04]  /*23780*/  LDSM.16.M88.4 R168, [R229+0xe800] ;  /* 0x00e80000e5a8783b */ /* 0x000f280000000200 */
[----:B------:R-:W1:Y:S03]  /*23790*/  LDSM.16.M88.4 R200, [R229+0xf000] ;  /* 0x00f00000e5c8783b */ /* 0x000e660000000200 */
        /* <DEDUP_REMOVED lines=8> */
[----:B------:R-:W3:Y:S07]  /*23820*/  LDSM.16.M88.4 R196, [R207] ;  /* 0x00000000cfc4783b */ /* 0x000eee0000000200 */
[C---:B-1----:R-:W-:Y:S08]  /*23830*/  HMMA.16816.F32.BF16 R28, R180.reuse, R172, R28 ;  /* 0x000000acb41c723c */ /* 0x042ff0000004181c */
[----:B------:R-:W-:Y:S01]  /*23840*/  HMMA.16816.F32.BF16 R32, R180, R174, R32 ;  /* 0x000000aeb420723c */ /* 0x000fe20000041820 */
[----:B------:R-:W-:Y:S04]  /*23850*/  LDSM.16.M88.4 R172, [R205] ;  /* 0x00000000cdac783b */ /* 0x000fe80000000200 */
[----:B------:R-:W-:Y:S03]  /*23860*/  LDSM.16.M88.4 R180, [R204] ;  /* 0x00000000ccb4783b */ /* 0x000fe60000000200 */
[C---:B------:R-:W-:Y:S08]  /*23870*/  HMMA.16816.F32.BF16 R4, R176.reuse, R192, R4 ;  /* 0x000000c0b004723c */ /* 0x040ff00000041804 */
[C---:B------:R-:W-:Y:S01]  /*23880*/  HMMA.16816.F32.BF16 R8, R176.reuse, R194, R8 ;  /* 0x000000c2b008723c */ /* 0x040fe20000041808 */
[----:B------:R-:W-:Y:S07]  /*23890*/  LDSM.16.M88.4 R192, [R226+0x6000] ;  /* 0x00600000e2c0783b */ /* 0x000fee0000000200 */
[C---:B----4-:R-:W-:Y:S08]  /*238a0*/  HMMA.16816.F32.BF16 R12, R176.reuse, R168, R12 ;  /* 0x000000a8b00c723c */ /* 0x050ff0000004180c */
[C---:B------:R-:W-:Y:S01]  /*238b0*/  HMMA.16816.F32.BF16 R16, R176.reuse, R170, R16 ;  /* 0x000000aab010723c */ /* 0x040fe20000041810 */
[----:B------:R-:W1:Y:S07]  /*238c0*/  LDSM.16.M88.4 R168, [R206] ;  /* 0x00000000cea8783b */ /* 0x000e6e0000000200 */
[C---:B------:R-:W-:Y:S08]  /*238d0*/  HMMA.16816.F32.BF16 R20, R176.reuse, R200, R20 ;  /* 0x000000c8b014723c */ /* 0x040ff00000041814 */
[C---:B------:R-:W-:Y:S01]  /*238e0*/  HMMA.16816.F32.BF16 R24, R176.reuse, R202, R24 ;  /* 0x000000cab018723c */ /* 0x040fe20000041818 */
[----:B------:R-:W4:Y:S07]  /*238f0*/  LDSM.16.M88.4 R200, [R223+0xe000] ;  /* 0x00e00000dfc8783b */ /* 0x000f2e0000000200 */
[C---:B--2---:R-:W-:Y:S08]  /*23900*/  HMMA.16816.F32.BF16 R28, R176.reuse, R184, R28 ;  /* 0x000000b8b01c723c */ /* 0x044ff0000004181c */
[----:B------:R-:W-:Y:S01]  /*23910*/  HMMA.16816.F32.BF16 R32, R176, R186, R32 ;  /* 0x000000bab020723c */ /* 0x000fe20000041820 */
[----:B------:R-:W2:Y:S04]  /*23920*/  LDSM.16.M88.4 R176, [R223+0xe800] ;  /* 0x00e80000dfb0783b */ /* 0x000ea80000000200 */
[----:B------:R-:W5:Y:S03]  /*23930*/  LDSM.16.M88.4 R184, [R223+0xf000] ;  /* 0x00f00000dfb8783b */ /* 0x000f660000000200 */
[C---:B---3--:R-:W-:Y:S08]  /*23940*/  HMMA.16816.F32.BF16 R4, R188.reuse, R196, R4 ;  /* 0x000000c4bc04723c */ /* 0x048ff00000041804 */
[C---:B------:R-:W-:Y:S01]  /*23950*/  HMMA.16816.F32.BF16 R8, R188.reuse, R198, R8 ;  /* 0x000000c6bc08723c */ /* 0x040fe20000041808 */
[----:B------:R-:W3:Y:S07]  /*23960*/  LDSM.16.M88.4 R196, [R223+0xf800] ;  /* 0x00f80000dfc4783b */ /* 0x000eee0000000200 */
        /* <DEDUP_REMOVED lines=12> */
[----:B------:R-:W4:Y:S01]  /*23a30*/  LDSM.16.M88.4 R200, [R216+0x7800] ;  /* 0x00780000d8c8783b */ /* 0x000f220000000200 */
[----:B------:R-:W-:Y:S04]  /*23a40*/  DEPBAR.LE SB0, 0x0 ;  /* 0x000080000000791a */ /* 0x000fe80000000000 */
[----:B------:R-:W-:Y:S02]  /*23a50*/  BAR.SYNC.DEFER_BLOCKING 0x0 ;  /* 0x0000000000007b1d */ /* 0x000fe40000010000 */
[C---:B--2---:R-:W-:Y:S08]  /*23a60*/  HMMA.16816.F32.BF16 R12, R192.reuse, R176, R12 ;  /* 0x000000b0c00c723c */ /* 0x044ff0000004180c */
[C---:B------:R-:W-:Y:S08]  /*23a70*/  HMMA.16816.F32.BF16 R16, R192.reuse, R178, R16 ;  /* 0x000000b2c010723c */ /* 0x040ff00000041810 */
[C---:B-----5:R-:W-:Y:S07]  /*23a80*/  HMMA.16816.F32.BF16 R20, R192.reuse, R184, R20 ;  /* 0x000000b8c014723c */ /* 0x060fee0000041814 */
[----:B------:R-:W-:Y:S01]  /*23a90*/  IMAD.MOV.U32 R185, RZ, RZ, R164 ;  /* 0x000000ffffb97224 */ /* 0x000fe200078e00a4 */
[C---:B------:R-:W-:Y:S04]  /*23aa0*/  HMMA.16816.F32.BF16 R24, R192.reuse, R186, R24 ;  /* 0x000000bac018723c */ /* 0x040fe80000041818 */
[----:B------:R-:W-:Y:S04]  /*23ab0*/  IMAD.MOV.U32 R184, RZ, RZ, R165 ;  /* 0x000000ffffb87224 */ /* 0x000fe800078e00a5 */
[C---:B---3--:R-:W-:Y:S08]  /*23ac0*/  HMMA.16816.F32.BF16 R28, R192.reuse, R196, R28 ;  /* 0x000000c4c01c723c */ /* 0x048ff0000004181c */
[----:B------:R-:W-:Y:S08]  /*23ad0*/  HMMA.16816.F32.BF16 R32, R192, R198, R32 ;  /* 0x000000c6c020723c */ /* 0x000ff00000041820 */
[C---:B-1----:R-:W-:Y:S08]  /*23ae0*/  HMMA.16816.F32.BF16 R4, R168.reuse, R172, R4 ;  /* 0x000000aca804723c */ /* 0x042ff00000041804 */
[C---:B------:R-:W-:Y:S08]  /*23af0*/  HMMA.16816.F32.BF16 R8, R168.reuse, R174, R8 ;  /* 0x000000aea808723c */ /* 0x040ff00000041808 */
[C---:B------:R-:W-:Y:S08]  /*23b00*/  HMMA.16816.F32.BF16 R12, R168.reuse, R180, R12 ;  /* 0x000000b4a80c723c */ /* 0x040ff0000004180c */
[C---:B------:R-:W-:Y:S08]  /*23b10*/  HMMA.16816.F32.BF16 R16, R168.reuse, R182, R16 ;  /* 0x000000b6a810723c */ /* 0x040ff00000041810 */
[C---:B------:R-:W-:Y:S08]  /*23b20*/  HMMA.16816.F32.BF16 R20, R168.reuse, R188, R20 ;  /* 0x000000bca814723c */ /* 0x040ff00000041814 */
[C---:B------:R-:W-:Y:S08]  /*23b30*/  HMMA.16816.F32.BF16 R24, R168.reuse, R190, R24 ;  /* 0x000000bea818723c */ /* 0x040ff00000041818 */
[C---:B----4-:R-:W-:Y:S08]  /*23b40*/  HMMA.16816.F32.BF16 R28, R168.reuse, R200, R28 ;  /* 0x000000c8a81c723c */ /* 0x050ff0000004181c */
        /* <DEDUP_REMOVED lines=14> */
[----:B------:R-:W-:Y:S02]  /*23c30*/  IABS R164, R174 ;  /* 0x000000ae00a47213 */ /* 0x000fe40000000000 */
[-C--:B--2---:R-:W-:Y:S02]  /*23c40*/  IABS R169, R173.reuse ;  /* 0x000000ad00a97213 */ /* 0x084fe40000000000 */
[-C--:B------:R-:W-:Y:S02]  /*23c50*/  IABS R168, R173.reuse ;  /* 0x000000ad00a87213 */ /* 0x080fe40000000000 */
[----:B------:R-:W1:Y:S01]  /*23c60*/  I2F.RP R176, R169 ;  /* 0x000000a900b07306 */ /* 0x000e620000209400 */
        /* <DEDUP_REMOVED lines=11> */
[----:B------:R-:W-:Y:S02]  /*23d20*/  IMAD R165, R170, R168, R165 ;  /* 0x000000a8aaa57224 */ /* 0x000fe400078e02a5 */
        /* <DEDUP_REMOVED lines=16> */
[C---:B------:R-:W-:Y:S04]  /*23e30*/  ISETP.NE.AND P2, PT, R173.reuse, RZ, PT ;  /* 0x000000ffad00720c */ /* 0x040fe80003f45270 */
[C---:B------:R-:W-:Y:S02]  /*23e40*/  SEL R168, R164.reuse, R170, !P2 ;  /* 0x000000aaa4a87207 */ /* 0x040fe40005000000 */
[----:B------:R-:W2:Y:S01]  /*23e50*/  LD.E.64 R170, [R166.64+0x38] ;  /* 0x00003804a6aa7980 */ /* 0x000ea2000c101b00 */
[----:B------:R-:W-:Y:S05]  /*23e60*/  @!P1 IMAD.MOV R172, RZ, RZ, -R172 ;  /* 0x000000ffffac9224 */ /* 0x000fea00078e0aac */
[----:B------:R-:W-:Y:S02]  /*23e70*/  SEL R172, R164, R172, !P2 ;  /* 0x000000aca4ac7207 */ /* 0x000fe40005000000 */
        /* <DEDUP_REMOVED lines=22> */
.L_x_3245:
[----:B------:R-:W-:Y:S02]  /*23fe0*/  ULDC.64 UR4, c[0x0][0x118] ;  /* 0x0000460000047ab9 */ /* 0x000fe40000000a00 */
[----:B------:R-:W2:Y:S02]  /*23ff0*/  LD.E R170, [R166.64+0x38] ;  /* 0x00003804a6aa7980 */ /* 0x000ea4000c101900 */
[----:B--2---:R-:W-:Y:S04]  /*24000*/  LEA R170, -R170, RZ, 0x6 ;  /* 0x000000ffaaaa7211 */ /* 0x004fe800078e31ff */
[----:B------:R-:W-:Y:S02]  /*24010*/  SHF.R.S32.HI R164, RZ, 0x1f, R170 ;  /* 0x0000001fffa47819 */ /* 0x000fe400000114aa */
.L_x_3246:
[----:B------:R-:W-:Y:S05]  /*24020*/  BSYNC B0 ;  /* 0x0000000000007941 */ /* 0x000fea0003800000 */
.L_x_3244:
        /* <DEDUP_REMOVED lines=116> */
.L_x_3243:
[----:B------:R-:W-:Y:S05]  /*24770*/  BSYNC B1 ;  /* 0x0000000000017941 */ /* 0x000fea0003800000 */
.L_x_3242:
[----:B------:R-:W-:Y:S01]  /*24780*/  ULDC.64 UR4, c[0x0][0x118] ;  /* 0x0000460000047ab9 */ /* 0x000fe20000000a00 */
[----:B------:R-:W2:Y:S08]  /*24790*/  S2R R165, SR_TID.X ;  /* 0x0000000000a57919 */ /* 0x000eb00000002100 */
[----:B------:R3:W4:Y:S04]  /*247a0*/  LD.E R166, [R166.64+0xdc] ;  /* 0x0000dc04a6a67980 */ /* 0x000728000c101900 */
[----:B-1----:R-:W-:Y:S01]  /*247b0*/  LDSM.16.MT88.4 R180, [R224+0x14800] ;  /* 0x01480000e0b4783b */ /* 0x002fe20000004200 */
[----:B---3--:R-:W-:Y:S02]  /*247c0*/  IADD3 R167, R246, -0x1, RZ ;  /* 0xfffffffff6a77810 */ /* 0x008fe40007ffe0ff */
[----:B--2---:R-:W-:Y:S04]  /*247d0*/  SHF.L.U32 R165, R165, 0x1, RZ ;  /* 0x00000001a5a57819 */ /* 0x004fe800000006ff */
[----:B------:R-:W-:Y:S04]  /*247e0*/  LOP3.LUT R165, R165, 0x6, RZ, 0xc0, !PT ;  /* 0x00000006a5a57812 */ /* 0x000fe800078ec0ff */
[----:B------:R-:W-:Y:S04]  /*247f0*/  LEA R165, R167, R165, 0x6 ;  /* 0x000000a5a7a57211 */ /* 0x000fe800078e30ff */
[C---:B------:R-:W-:Y:S01]  /*24800*/  IADD3 R176, R165.reuse, 0x9, RZ ;  /* 0x00000009a5b07810 */ /* 0x040fe20007ffe0ff */
[----:B------:R-:W1:Y:S01]  /*24810*/  I2F R179, R165 ;  /* 0x000000a500b37306 */ /* 0x000e620000201400 */
[C---:B------:R-:W-:Y:S02]  /*24820*/  IADD3 R171, R165.reuse, 0x10, RZ ;  /* 0x00000010a5ab7810 */ /* 0x040fe40007ffe0ff */
[C---:B------:R-:W-:Y:S02]  /*24830*/  IADD3 R178, R165.reuse, 0x1, RZ ;  /* 0x00000001a5b27810 */ /* 0x040fe40007ffe0ff */
[C---:B------:R-:W-:Y:S02]  /*24840*/  IADD3 R177, R165.reuse, 0x8, RZ ;  /* 0x00000008a5b17810 */ /* 0x040fe40007ffe0ff */
[C---:B------:R-:W-:Y:S02]  /*24850*/  IADD3 R175, R165.reuse, 0x11, RZ ;  /* 0x00000011a5af7810 */ /* 0x040fe40007ffe0ff */
[C---:B------:R-:W-:Y:S01]  /*24860*/  IADD3 R172, R165.reuse, 0x18, RZ ;  /* 0x00000018a5ac7810 */ /* 0x040fe20007ffe0ff */
[----:B------:R-:W2:Y:S01]  /*24870*/  I2F R176, R176 ;  /* 0x000000b000b07306 */ /* 0x000ea20000201400 */
[C---:B------:R-:W-:Y:S02]  /*24880*/  IADD3 R174, R165.reuse, 0x19, RZ ;  /* 0x00000019a5ae7810 */ /* 0x040fe40007ffe0ff */
[C---:B------:R-:W-:Y:S02]  /*24890*/  IADD3 R173, R165.reuse, 0x20, RZ ;  /* 0x00000020a5ad7810 */ /* 0x040fe40007ffe0ff */
[C---:B------:R-:W-:Y:S02]  /*248a0*/  IADD3 R170, R165.reuse, 0x21, RZ ;  /* 0x00000021a5aa7810 */ /* 0x040fe40007ffe0ff */
[C---:B------:R-:W-:Y:S02]  /*248b0*/  IADD3 R169, R165.reuse, 0x28, RZ ;  /* 0x00000028a5a97810 */ /* 0x040fe40007ffe0ff */
[C---:B------:R-:W-:Y:S01]  /*248c0*/  IADD3 R164, R165.reuse, 0x29, RZ ;  /* 0x00000029a5a47810 */ /* 0x040fe20007ffe0ff */
[----:B------:R-:W3:Y:S01]  /*248d0*/  I2F R171, R171 ;  /* 0x000000ab00ab7306 */ /* 0x000ee20000201400 */
[C---:B------:R-:W-:Y:S01]  /*248e0*/  IADD3 R168, R165.reuse, 0x30, RZ ;  /* 0x00000030a5a87810 */ /* 0x040fe20007ffe0ff */
[CC--:B-1----:R-:W-:Y:S02]  /*248f0*/  FFMA.FTZ R6, R0.reuse, R179.reuse, R6 ;  /* 0x000000b300067223 */ /* 0x0c2fe40000010006 */
[C---:B------:R-:W-:Y:S06]  /*24900*/  FFMA.FTZ R4, R0.reuse, R179, R4 ;  /* 0x000000b300047223 */ /* 0x040fec0000010004 */
[----:B------:R-:W1:Y:S01]  /*24910*/  I2F R178, R178 ;  /* 0x000000b200b27306 */ /* 0x000e620000201400 */
[CC--:B--2---:R-:W-:Y:S02]  /*24920*/  FFMA.FTZ R11, R0.reuse, R176.reuse, R11 ;  /* 0x000000b0000b7223 */ /* 0x0c4fe4000001000b */
[C---:B------:R-:W-:Y:S01]  /*24930*/  FFMA.FTZ R9, R0.reuse, R176, R9 ;  /* 0x000000b000097223 */ /* 0x040fe20000010009 */
[----:B------:R-:W-:Y:S06]  /*24940*/  IADD3 R176, R165, 0x31, RZ ;  /* 0x00000031a5b07810 */ /* 0x000fec0007ffe0ff */
[----:B------:R-:W2:Y:S01]  /*24950*/  I2F R177, R177 ;  /* 0x000000b100b17306 */ /* 0x000ea20000201400 */
[CC--:B---3--:R-:W-:Y:S02]  /*24960*/  FFMA.FTZ R14, R0.reuse, R171.reuse, R14 ;  /* 0x000000ab000e7223 */ /* 0x0c8fe4000001000e */
[C---:B------:R-:W-:Y:S07]  /*24970*/  FFMA.FTZ R12, R0.reuse, R171, R12 ;  /* 0x000000ab000c7223 */ /* 0x040fee000001000c */
[----:B------:R3:W5:Y:S01]  /*24980*/  I2F R171, R176 ;  /* 0x000000b000ab7306 */ /* 0x0007620000201400 */
[CC--:B-1----:R-:W-:Y:S02]  /*24990*/  FFMA.FTZ R7, R0.reuse, R178.reuse, R7 ;  /* 0x000000b200077223 */ /* 0x0c2fe40000010007 */
[C---:B------:R-:W-:Y:S07]  /*249a0*/  FFMA.FTZ R5, R0.reuse, R178, R5 ;  /* 0x000000b200057223 */ /* 0x040fee0000010005 */
[----:B------:R-:W1:Y:S01]  /*249b0*/  I2F R175, R175 ;  /* 0x000000af00af7306 */ /* 0x000e620000201400 */
[CC--:B--2---:R-:W-:Y:S02]  /*249c0*/  FFMA.FTZ R10, R0.reuse, R177.reuse, R10 ;  /* 0x000000b1000a7223 */ /* 0x0c4fe4000001000a */
[----:B------:R-:W-:Y:S01]  /*249d0*/  FFMA.FTZ R8, R0, R177, R8 ;  /* 0x000000b100087223 */ /* 0x000fe20000010008 */
[----:B------:R-:W-:Y:S06]  /*249e0*/  FMNMX.FTZ R177, R6, R2, !PT ;  /* 0x0000000206b17209 */ /* 0x000fec0007810000 */
[----:B------:R-:W2:Y:S01]  /*249f0*/  I2F R172, R172 ;  /* 0x000000ac00ac7306 */ /* 0x000ea20000201400 */
[----:B------:R-:W-:Y:S02]  /*24a00*/  FMNMX.FTZ R177, R7, R177, !PT ;  /* 0x000000b107b17209 */ /* 0x000fe40007810000 */
[----:B---3--:R-:W-:Y:S01]  /*24a10*/  FMNMX.FTZ R176, R4, R3, !PT ;  /* 0x0000000304b07209 */ /* 0x008fe20007810000 */
[----:B-----5:R-:W-:Y:S01]  /*24a20*/  FFMA.FTZ R31, R0, R171, R31 ;  /* 0x000000ab001f7223 */ /* 0x020fe2000001001f */
[----:B------:R-:W-:Y:S01]  /*24a30*/  FMNMX.FTZ R177, R10, R177, !PT ;  /* 0x000000b10ab17209 */ /* 0x000fe20007810000 */
[----:B------:R-:W-:Y:S01]  /*24a40*/  FFMA.FTZ R29, R0, R171, R29 ;  /* 0x000000ab001d7223 */ /* 0x000fe2000001001d */
[----:B------:R-:W-:Y:S03]  /*24a50*/  FMNMX.FTZ R176, R5, R176, !PT ;  /* 0x000000b005b07209 */ /* 0x000fe60007810000 */
[----:B------:R-:W3:Y:S01]  /*24a60*/  I2F R174, R174 ;  /* 0x000000ae00ae7306 */ /* 0x000ee20000201400 */
[----:B------:R-:W-:Y:S01]  /*24a70*/  FMNMX.FTZ R176, R8, R176, !PT ;  /* 0x000000b008b07209 */ /* 0x000fe20007810000 */
[CC--:B-1----:R-:W-:Y:S02]  /*24a80*/  FFMA.FTZ R15, R0.reuse, R175.reuse, R15 ;  /* 0x000000af000f7223 */ /* 0x0c2fe4000001000f */
[----:B------:R-:W-:Y:S01]  /*24a90*/  FFMA.FTZ R13, R0, R175, R13 ;  /* 0x000000af000d7223 */ /* 0x000fe2000001000d */
[----:B------:R-:W-:Y:S02]  /*24aa0*/  FMNMX.FTZ R175, R11, R177, !PT ;  /* 0x000000b10baf7209 */ /* 0x000fe40007810000 */
[----:B------:R-:W-:Y:S03]  /*24ab0*/  FMNMX.FTZ R176, R9, R176, !PT ;  /* 0x000000b009b07209 */ /* 0x000fe60007810000 */
[----:B------:R-:W1:Y:S01]  /*24ac0*/  I2F R173, R173 ;  /* 0x000000ad00ad7306 */ /* 0x000e620000201400 */
[----:B------:R-:W-:Y:S02]  /*24ad0*/  FMNMX.FTZ R175, R14, R175, !PT ;  /* 0x000000af0eaf7209 */ /* 0x000fe40007810000 */
[----:B------:R-:W-:Y:S01]  /*24ae0*/  FMNMX.FTZ R176, R12, R176, !PT ;  /* 0x000000b00cb07209 */ /* 0x000fe20007810000 */
[CC--:B--2---:R-:W-:Y:S01]  /*24af0*/  FFMA.FTZ R18, R0.reuse, R172.reuse, R18 ;  /* 0x000000ac00127223 */ /* 0x0c4fe20000010012 */
[----:B------:R-:W-:Y:S01]  /*24b00*/  FMNMX.FTZ R175, R15, R175, !PT ;  /* 0x000000af0faf7209 */ /* 0x000fe20007810000 */
[----:B------:R-:W-:Y:S01]  /*24b10*/  FFMA.FTZ R16, R0, R172, R16 ;  /* 0x000000ac00107223 */ /* 0x000fe20000010010 */
[----:B------:R-:W-:Y:S02]  /*24b20*/  IADD3 R177, R165, 0x38, RZ ;  /* 0x00000038a5b17810 */ /* 0x000fe40007ffe0ff */
[----:B------:R-:W-:Y:S01]  /*24b30*/  FMNMX.FTZ R176, R13, R176, !PT ;  /* 0x000000b00db07209 */ /* 0x000fe20007810000 */
[----:B------:R-:W2:Y:S01]  /*24b40*/  I2F R170, R170 ;  /* 0x000000aa00aa7306 */ /* 0x000ea20000201400 */
[----:B------:R-:W-:Y:S02]  /*24b50*/  FMNMX.FTZ R175, R18, R175, !PT ;  /* 0x000000af12af7209 */ /* 0x000fe40007810000 */
[----:B------:R-:W-:Y:S01]  /*24b60*/  IADD3 R165, R165, 0x39, RZ ;  /* 0x00000039a5a57810 */ /* 0x000fe20007ffe0ff */
[----:B---3--:R-:W-:Y:S01]  /*24b70*/  FFMA.FTZ R19, R0, R174, R19 ;  /* 0x000000ae00137223 */ /* 0x008fe20000010013 */
[----:B------:R-:W-:Y:S01]  /*24b80*/  FMNMX.FTZ R176, R16, R176, !PT ;  /* 0x000000b010b07209 */ /* 0x000fe20007810000 */
[C---:B------:R-:W-:Y:S03]  /*24b90*/  FFMA.FTZ R17, R0.reuse, R174, R17 ;  /* 0x000000ae00117223 */ /* 0x040fe60000010011 */
[----:B------:R-:W-:Y:S01]  /*24ba0*/  FMNMX.FTZ R175, R19, R175, !PT ;  /* 0x000000af13af7209 */ /* 0x000fe20007810000 */
[----:B------:R-:W3:Y:S01]  /*24bb0*/  I2F R169, R169 ;  /* 0x000000a900a97306 */ /* 0x000ee20000201400 */
[----:B------:R-:W-:Y:S01]  /*24bc0*/  FMNMX.FTZ R176, R17, R176, !PT ;  /* 0x000000b011b07209 */ /* 0x000fe20007810000 */
[CC--:B-1----:R-:W-:Y:S02]  /*24bd0*/  FFMA.FTZ R22, R0.reuse, R173.reuse, R22 ;  /* 0x000000ad00167223 */ /* 0x0c2fe40000010016 */
[----:B------:R-:W-:Y:S03]  /*24be0*/  FFMA.FTZ R20, R0, R173, R20 ;  /* 0x000000ad00147223 */ /* 0x000fe60000010014 */
[----:B------:R-:W-:Y:S03]  /*24bf0*/  FMNMX.FTZ R175, R22, R175, !PT ;  /* 0x000000af16af7209 */ /* 0x000fe60007810000 */
[----:B------:R-:W1:Y:S01]  /*24c00*/  I2F R164, R164 ;  /* 0x000000a400a47306 */ /* 0x000e620000201400 */
[----:B------:R-:W-:Y:S01]  /*24c10*/  FMNMX.FTZ R176, R20, R176, !PT ;  /* 0x000000b014b07209 */ /* 0x000fe20007810000 */
[CC--:B--2---:R-:W-:Y:S02]  /*24c20*/  FFMA.FTZ R23, R0.reuse, R170.reuse, R23 ;  /* 0x000000aa00177223 */ /* 0x0c4fe40000010017 */
[C---:B------:R-:W-:Y:S03]  /*24c30*/  FFMA.FTZ R21, R0.reuse, R170, R21 ;  /* 0x000000aa00157223 */ /* 0x040fe60000010015 */
[----:B------:R-:W-:Y:S03]  /*24c40*/  FMNMX.FTZ R175, R23, R175, !PT ;  /* 0x000000af17af7209 */ /* 0x000fe60007810000 */
[----:B------:R-:W2:Y:S01]  /*24c50*/  I2F R168, R168 ;  /* 0x000000a800a87306 */ /* 0x000ea20000201400 */
[----:B------:R-:W-:Y:S01]  /*24c60*/  FMNMX.FTZ R176, R21, R176, !PT ;  /* 0x000000b015b07209 */ /* 0x000fe20007810000 */
[CC--:B---3--:R-:W-:Y:S02]  /*24c70*/  FFMA.FTZ R26, R0.reuse, R169.reuse, R26 ;  /* 0x000000a9001a7223 */ /* 0x0c8fe4000001001a */
[----:B------:R-:W-:Y:S03]  /*24c80*/  FFMA.FTZ R24, R0, R169, R24 ;  /* 0x000000a900187223 */ /* 0x000fe60000010018 */
[----:B------:R-:W-:Y:S03]  /*24c90*/  FMNMX.FTZ R175, R26, R175, !PT ;  /* 0x000000af1aaf7209 */ /* 0x000fe60007810000 */
[----:B------:R-:W3:Y:S01]  /*24ca0*/  I2F R172, R177 ;  /* 0x000000b100ac7306 */ /* 0x000ee20000201400 */
[----:B------:R-:W-:Y:S01]  /*24cb0*/  FMNMX.FTZ R176, R24, R176, !PT ;  /* 0x000000b018b07209 */ /* 0x000fe20007810000 */
[CC--:B-1----:R-:W-:Y:S02]  /*24cc0*/  FFMA.FTZ R27, R0.reuse, R164.reuse, R27 ;  /* 0x000000a4001b7223 */ /* 0x0c2fe4000001001b */
[C---:B------:R-:W-:Y:S03]  /*24cd0*/  FFMA.FTZ R25, R0.reuse, R164, R25 ;  /* 0x000000a400197223 */ /* 0x040fe60000010019 */
[----:B------:R-:W-:Y:S03]  /*24ce0*/  FMNMX.FTZ R175, R27, R175, !PT ;  /* 0x000000af1baf7209 */ /* 0x000fe60007810000 */
[----:B------:R-:W1:Y:S01]  /*24cf0*/  I2F R165, R165 ;  /* 0x000000a500a57306 */ /* 0x000e620000201400 */
[----:B------:R-:W-:Y:S01]  /*24d00*/  FMNMX.FTZ R176, R25, R176, !PT ;  /* 0x000000b019b07209 */ /* 0x000fe20007810000 */
[CC--:B--2---:R-:W-:Y:S02]  /*24d10*/  FFMA.FTZ R30, R0.reuse, R168.reuse, R30 ;  /* 0x000000a8001e7223 */ /* 0x0c4fe4000001001e */
[----:B------:R-:W-:Y:S03]  /*24d20*/  FFMA.FTZ R28, R0, R168, R28 ;  /* 0x000000a8001c7223 */ /* 0x000fe6000001001c */
[----:B------:R-:W-:Y:S02]  /*24d30*/  FMNMX.FTZ R164, R30, R175, !PT ;  /* 0x000000af1ea47209 */ /* 0x000fe40007810000 */
[----:B------:R-:W-:Y:S02]  /*24d40*/  FMNMX.FTZ R176, R28, R176, !PT ;  /* 0x000000b01cb07209 */ /* 0x000fe40007810000 */
[----:B------:R-:W-:Y:S01]  /*24d50*/  FMNMX.FTZ R164, R31, R164, !PT ;  /* 0x000000a41fa47209 */ /* 0x000fe20007810000 */
[C---:B---3--:R-:W-:Y:S01]  /*24d60*/  FFMA.FTZ R34, R0.reuse, R172, R34 ;  /* 0x000000ac00227223 */ /* 0x048fe20000010022 */
[----:B------:R-:W-:Y:S01]  /*24d70*/  FMNMX.FTZ R176, R29, R176, !PT ;  /* 0x000000b01db07209 */ /* 0x000fe20007810000 */
[----:B------:R-:W-:Y:S02]  /*24d80*/  FFMA.FTZ R32, R0, R172, R32 ;  /* 0x000000ac00207223 */ /* 0x000fe40000010020 */
[----:B------:R-:W-:Y:S01]  /*24d90*/  LDSM.16.MT88.4 R172, [R222+0x10000] ;  /* 0x01000000deac783b */ /* 0x000fe20000004200 */
[----:B------:R-:W-:Y:S02]  /*24da0*/  FMNMX.FTZ R164, R34, R164, !PT ;  /* 0x000000a422a47209 */ /* 0x000fe40007810000 */
[----:B------:R-:W-:Y:S01]  /*24db0*/  FMNMX.FTZ R168, R32, R176, !PT ;  /* 0x000000b020a87209 */ /* 0x000fe20007810000 */
[CC--:B-1----:R-:W-:Y:S02]  /*24dc0*/  FFMA.FTZ R35, R0.reuse, R165.reuse, R35 ;  /* 0x000000a500237223 */ /* 0x0c2fe40000010023 */
[----:B------:R-:W-:Y:S02]  /*24dd0*/  FFMA.FTZ R33, R0, R165, R33 ;  /* 0x000000a500217223 */ /* 0x000fe40000010021 */
[----:B------:R-:W-:Y:S01]  /*24de0*/  LDSM.16.MT88.4 R176, [R221+0x10000] ;  /* 0x01000000ddb0783b */ /* 0x000fe20000004200 */
[----:B------:R-:W-:Y:S02]  /*24df0*/  FMNMX.FTZ R164, R35, R164, !PT ;  /* 0x000000a423a47209 */ /* 0x000fe40007810000 */
[----:B------:R-:W-:Y:S05]  /*24e00*/  FMNMX.FTZ R168, R33, R168, !PT ;  /* 0x000000a821a87209 */ /* 0x000fea0007810000 */
        /* <DEDUP_REMOVED lines=10> */
[----:B------:R-:W1:Y:S03]  /*24eb0*/  LDSM.16.MT88.4 R168, [R224+0x10000] ;  /* 0x01000000e0a8783b */ /* 0x000e660000004200 */
[C---:B------:R-:W-:Y:S02]  /*24ec0*/  FADD.FTZ R3, -R165.reuse, R3 ;  /* 0x00000003a5037221 */ /* 0x040fe40000010100 */
[C---:B----4-:R-:W-:Y:S02]  /*24ed0*/  FMUL.FTZ R194, R166.reuse, R164 ;  /* 0x000000a4a6c27220 */ /* 0x050fe40000410000 */
[C---:B------:R-:W-:Y:S02]  /*24ee0*/  FMUL.FTZ R195, R166.reuse, R165 ;  /* 0x000000a5a6c37220 */ /* 0x040fe40000410000 */
[----:B------:R-:W-:Y:S01]  /*24ef0*/  FMUL.FTZ R2, R166, R2 ;  /* 0x00000002a6027220 */ /* 0x000fe20000410000 */
[----:B------:R-:W-:Y:S01]  /*24f00*/  FSEL R194, R194, RZ, P0 ;  /* 0x000000ffc2c27208 */ /* 0x000fe20000000000 */
[----:B------:R-:W-:Y:S01]  /*24f10*/  FMUL.FTZ R3, R166, R3 ;  /* 0x00000003a6037220 */ /* 0x000fe20000410000 */
[----:B------:R-:W-:Y:S03]  /*24f20*/  FSETP.NEU.FTZ.AND P0, PT, R165, -INF , PT ;  /* 0xff800000a500780b */ /* 0x000fe60003f1d000 */
[-CC-:B------:R-:W-:Y:S01]  /*24f30*/  FFMA.FTZ R189, R6, R166.reuse, -R194.reuse ;  /* 0x000000a606bd7223 */ /* 0x180fe200000108c2 */
[----:B------:R-:W-:Y:S01]  /*24f40*/  FSEL R195, R195, RZ, P0 ;  /* 0x000000ffc3c37208 */ /* 0x000fe20000000000 */
[-CC-:B------:R-:W-:Y:S01]  /*24f50*/  FFMA.FTZ R188, R7, R166.reuse, -R194.reuse ;  /* 0x000000a607bc7223 */ /* 0x180fe200000108c2 */
[----:B------:R-:W2:Y:S01]  /*24f60*/  MUFU.EX2 R2, R2 ;  /* 0x0000000200027308 */ /* 0x000ea20000000800 */
[-CC-:B------:R-:W-:Y:S01]  /*24f70*/  FFMA.FTZ R187, R10, R166.reuse, -R194.reuse ;  /* 0x000000a60abb7223 */ /* 0x180fe200000108c2 */
[----:B------:R-:W-:Y:S01]  /*24f80*/  ISETP.GT.AND P0, PT, R246, 0x1, PT ;  /* 0x00000001f600780c */ /* 0x000fe20003f04270 */
[-CC-:B------:R-:W-:Y:S01]  /*24f90*/  FFMA.FTZ R186, R11, R166.reuse, -R194.reuse ;  /* 0x000000a60bba7223 */ /* 0x180fe200000108c2 */
[----:B------:R-:W-:Y:S01]  /*24fa0*/  MOV R246, R167 ;  /* 0x000000a700f67202 */ /* 0x000fe20000000f00 */
[-CC-:B------:R-:W-:Y:S02]  /*24fb0*/  FFMA.FTZ R193, R4, R166.reuse, -R195.reuse ;  /* 0x000000a604c17223 */ /* 0x180fe400000108c3 */
[-CC-:B------:R-:W-:Y:S02]  /*24fc0*/  FFMA.FTZ R192, R5, R166.reuse, -R195.reuse ;  /* 0x000000a605c07223 */ /* 0x180fe400000108c3 */
[-CC-:B------:R-:W-:Y:S01]  /*24fd0*/  FFMA.FTZ R191, R8, R166.reuse, -R195.reuse ;  /* 0x000000a608bf7223 */ /* 0x180fe200000108c3 */
[----:B------:R-:W3:Y:S01]  /*24fe0*/  MUFU.EX2 R3, R3 ;  /* 0x0000000300037308 */ /* 0x000ee20000000800 */
        /* <DEDUP_REMOVED lines=8> */
[C---:B--2---:R-:W-:Y:S02]  /*25070*/  FMUL.FTZ R6, R2.reuse, R162 ;  /* 0x000000a202067220 */ /* 0x044fe40000410000 */
[C---:B------:R-:W-:Y:S02]  /*25080*/  FMUL.FTZ R7, R2.reuse, R163 ;  /* 0x000000a302077220 */ /* 0x040fe40000410000 */
[C---:B------:R-:W-:Y:S01]  /*25090*/  FMUL.FTZ R10, R2.reuse, R158 ;  /* 0x0000009e020a7220 */ /* 0x040fe20000410000 */
[----:B------:R-:W2:Y:S01]  /*250a0*/  MUFU.EX2 R188, R188 ;  /* 0x000000bc00bc7308 */ /* 0x000ea20000000800 */
[C---:B------:R-:W-:Y:S02]  /*250b0*/  FMUL.FTZ R11, R2.reuse, R159 ;  /* 0x0000009f020b7220 */ /* 0x040fe40000410000 */
[C---:B------:R-:W-:Y:S02]  /*250c0*/  FMUL.FTZ R38, R2.reuse, R38 ;  /* 0x0000002602267220 */ /* 0x040fe40000410000 */
[C---:B---3--:R-:W-:Y:S02]  /*250d0*/  FMUL.FTZ R4, R3.reuse, R160 ;  /* 0x000000a003047220 */ /* 0x048fe40000410000 */
[C---:B------:R-:W-:Y:S02]  /*250e0*/  FMUL.FTZ R5, R3.reuse, R161 ;  /* 0x000000a103057220 */ /* 0x040fe40000410000 */
[C---:B------:R-:W-:Y:S01]  /*250f0*/  FMUL.FTZ R8, R3.reuse, R156 ;  /* 0x0000009c03087220 */ /* 0x040fe20000410000 */
[----:B------:R-:W-:Y:S01]  /*25100*/  MUFU.EX2 R187, R187 ;  /* 0x000000bb00bb7308 */ /* 0x000fe20000000800 */
[C---:B------:R-:W-:Y:S02]  /*25110*/  FMUL.FTZ R9, R3.reuse, R157 ;  /* 0x0000009d03097220 */ /* 0x040fe40000410000 */
[----:B------:R-:W3:Y:S01]  /*25120*/  LDSM.16.MT88.4 R156, [R220+0x10000] ;  /* 0x01000000dc9c783b */ /* 0x000ee20000004200 */
[C---:B------:R-:W-:Y:S02]  /*25130*/  FMUL.FTZ R39, R2.reuse, R39 ;  /* 0x0000002702277220 */ /* 0x040fe40000410000 */
[C---:B------:R-:W-:Y:S02]  /*25140*/  FMUL.FTZ R36, R3.reuse, R36 ;  /* 0x0000002403247220 */ /* 0x040fe40000410000 */
[C---:B------:R-:W-:Y:S02]  /*25150*/  FMUL.FTZ R37, R3.reuse, R37 ;  /* 0x0000002503257220 */ /* 0x040fe40000410000 */
[----:B------:R-:W4:Y:S01]  /*25160*/  MUFU.EX2 R186, R186 ;  /* 0x000000ba00ba7308 */ /* 0x000f220000000800 */
[C---:B------:R-:W-:Y:S02]  /*25170*/  FMUL.FTZ R42, R2.reuse, R42 ;  /* 0x0000002a022a7220 */ /* 0x040fe40000410000 */
[----:B------:R-:W-:Y:S01]  /*25180*/  FMUL.FTZ R43, R2, R43 ;  /* 0x0000002b022b7220 */ /* 0x000fe20000410000 */
[----:B--2---:R-:W-:Y:S01]  /*25190*/  F2FP.BF16.PACK_AB R161, R188, R189 ;  /* 0x000000bdbca1723e */ /* 0x004fe200000010ff */
[C---:B------:R-:W-:Y:S02]  /*251a0*/  FMUL.FTZ R40, R3.reuse, R40 ;  /* 0x0000002803287220 */ /* 0x040fe40000410000 */
[C---:B------:R-:W-:Y:S02]  /*251b0*/  FMUL.FTZ R41, R3.reuse, R41 ;  /* 0x0000002903297220 */ /* 0x040fe40000410000 */
[C---:B------:R-:W-:Y:S01]  /*251c0*/  FMUL.FTZ R14, R2.reuse, R154 ;  /* 0x0000009a020e7220 */ /* 0x040fe20000410000 */
[----:B------:R-:W-:Y:S01]  /*251d0*/  MUFU.EX2 R193, R193 ;  /* 0x000000c100c17308 */ /* 0x000fe20000000800 */
[C---:B------:R-:W-:Y:S02]  /*251e0*/  FMUL.FTZ R15, R2.reuse, R155 ;  /* 0x0000009b020f7220 */ /* 0x040fe40000410000 */
[C---:B------:R-:W-:Y:S02]  /*251f0*/  FMUL.FTZ R12, R3.reuse, R152 ;  /* 0x00000098030c7220 */ /* 0x040fe40000410000 */
[C---:B------:R-:W-:Y:S02]  /*25200*/  FMUL.FTZ R13, R3.reuse, R153 ;  /* 0x00000099030d7220 */ /* 0x040fe40000410000 */
[----:B------:R-:W-:Y:S01]  /*25210*/  LDSM.16.MT88.4 R152, [R224+0x10800] ;  /* 0x01080000e098783b */ /* 0x000fe20000004200 */
[C---:B------:R-:W-:Y:S02]  /*25220*/  FMUL.FTZ R46, R2.reuse, R46 ;  /* 0x0000002e022e7220 */ /* 0x040fe40000410000 */
[----:B------:R-:W2:Y:S01]  /*25230*/  MUFU.EX2 R192, R192 ;  /* 0x000000c000c07308 */ /* 0x000ea20000000800 */
[----:B------:R-:W-:Y:S02]  /*25240*/  FMUL.FTZ R47, R2, R47 ;  /* 0x0000002f022f7220 */ /* 0x000fe40000410000 */
[C---:B------:R-:W-:Y:S01]  /*25250*/  FMUL.FTZ R44, R3.reuse, R44 ;  /* 0x0000002c032c7220 */ /* 0x040fe20000410000 */
[----:B----4-:R-:W-:Y:S01]  /*25260*/  F2FP.BF16.PACK_AB R163, R186, R187 ;  /* 0x000000bbbaa3723e */ /* 0x010fe200000010ff */
[C---:B------:R-:W-:Y:S02]  /*25270*/  FMUL.FTZ R45, R3.reuse, R45 ;  /* 0x0000002d032d7220 */ /* 0x040fe40000410000 */
[C---:B------:R-:W-:Y:S02]  /*25280*/  FMUL.FTZ R50, R2.reuse, R50 ;  /* 0x0000003202327220 */ /* 0x040fe40000410000 */
[C---:B------:R-:W-:Y:S01]  /*25290*/  FMUL.FTZ R51, R2.reuse, R51 ;  /* 0x0000003302337220 */ /* 0x040fe20000410000 */
[----:B------:R-:W-:Y:S01]  /*252a0*/  MUFU.EX2 R191, R191 ;  /* 0x000000bf00bf7308 */ /* 0x000fe20000000800 */
[C---:B------:R-:W-:Y:S02]  /*252b0*/  FMUL.FTZ R48, R3.reuse, R48 ;  /* 0x0000003003307220 */ /* 0x040fe40000410000 */
[C---:B------:R-:W-:Y:S02]  /*252c0*/  FMUL.FTZ R49, R3.reuse, R49 ;  /* 0x0000003103317220 */ /* 0x040fe40000410000 */
[C---:B------:R-:W-:Y:S02]  /*252d0*/  FMUL.FTZ R54, R2.reuse, R54 ;  /* 0x0000003602367220 */ /* 0x040fe40000410000 */
[C---:B------:R-:W-:Y:S02]  /*252e0*/  FMUL.FTZ R55, R2.reuse, R55 ;  /* 0x0000003702377220 */ /* 0x040fe40000410000 */
[C---:B------:R-:W-:Y:S01]  /*252f0*/  FMUL.FTZ R52, R3.reuse, R52 ;  /* 0x0000003403347220 */ /* 0x040fe20000410000 */
        /* <DEDUP_REMOVED lines=13> */
[----:B------:R-:W-:Y:S01]  /*253d0*/  MUFU.EX2 R197, R197 ;  /* 0x000000c500c57308 */ /* 0x000fe20000000800 */
[----:B------:R-:W-:Y:S02]  /*253e0*/  FMUL.FTZ R67, R2, R67 ;  /* 0x0000004302437220 */ /* 0x000fe40000410000 */
[C---:B------:R-:W-:Y:S01]  /*253f0*/  FMUL.FTZ R64, R3.reuse, R64 ;  /* 0x0000004003407220 */ /* 0x040fe20000410000 */
[----:B----4-:R-:W-:Y:S01]  /*25400*/  F2FP.BF16.PACK_AB R162, R190, R191 ;  /* 0x000000bfbea2723e */ /* 0x010fe200000010ff */
[C---:B------:R-:W-:Y:S02]  /*25410*/  FMUL.FTZ R65, R3.reuse, R65 ;  /* 0x0000004103417220 */ /* 0x040fe40000410000 */
[C---:B------:R-:W-:Y:S02]  /*25420*/  FMUL.FTZ R70, R2.reuse, R70 ;  /* 0x0000004602467220 */ /* 0x040fe40000410000 */
[C---:B------:R-:W-:Y:S01]  /*25430*/  FMUL.FTZ R71, R2.reuse, R71 ;  /* 0x0000004702477220 */ /* 0x040fe20000410000 */
[----:B------:R-:W-:Y:S01]  /*25440*/  MUFU.EX2 R201, R201 ;  /* 0x000000c900c97308 */ /* 0x000fe20000000800 */
[C---:B-1----:R-:W-:Y:S05]  /*25450*/  HMMA.16816.F32.BF16 R4, R160.reuse, R168, R4 ;  /* 0x000000a8a004723c */ /* 0x042fea0000041804 */
[C---:B------:R-:W-:Y:S02]  /*25460*/  FMUL.FTZ R68, R3.reuse, R68 ;  /* 0x0000004403447220 */ /* 0x040fe40000410000 */
[C---:B------:R-:W-:Y:S01]  /*25470*/  FMUL.FTZ R69, R3.reuse, R69 ;  /* 0x0000004503457220 */ /* 0x040fe20000410000 */
[C---:B------:R-:W-:Y:S01]  /*25480*/  HMMA.16816.F32.BF16 R8, R160.reuse, R170, R8 ;  /* 0x000000aaa008723c */ /* 0x040fe20000041808 */
[----:B------:R-:W1:Y:S01]  /*25490*/  LDSM.16.MT88.4 R168, [R224+0x12000] ;  /* 0x01200000e0a8783b */ /* 0x000e620000004200 */
[----:B------:R-:W2:Y:S02]  /*254a0*/  MUFU.EX2 R200, R200 ;  /* 0x000000c800c87308 */ /* 0x000ea40000000800 */
[C---:B------:R-:W-:Y:S02]  /*254b0*/  FMUL.FTZ R74, R2.reuse, R74 ;  /* 0x0000004a024a7220 */ /* 0x040fe40000410000 */
[C---:B------:R-:W-:Y:S02]  /*254c0*/  FMUL.FTZ R75, R2.reuse, R75 ;  /* 0x0000004b024b7220 */ /* 0x040fe40000410000 */
[C---:B------:R-:W-:Y:S04]  /*254d0*/  HMMA.16816.F32.BF16 R36, R160.reuse, R172, R36 ;  /* 0x000000aca024723c */ /* 0x040fe80000041824 */
[C---:B------:R-:W-:Y:S01]  /*254e0*/  FMUL.FTZ R72, R3.reuse, R72 ;  /* 0x0000004803487220 */ /* 0x040fe20000410000 */
[----:B------:R-:W-:Y:S01]  /*254f0*/  MUFU.EX2 R250, R250 ;  /* 0x000000fa00fa7308 */ /* 0x000fe20000000800 */
[C---:B------:R-:W-:Y:S02]  /*25500*/  FMUL.FTZ R73, R3.reuse, R73 ;  /* 0x0000004903497220 */ /* 0x040fe40000410000 */
[C---:B------:R-:W-:Y:S01]  /*25510*/  HMMA.16816.F32.BF16 R40, R160.reuse, R174, R40 ;  /* 0x000000aea028723c */ /* 0x040fe20000041828 */
[----:B------:R-:W4:Y:S03]  /*25520*/  LDSM.16.MT88.4 R172, [R222+0x12000] ;  /* 0x01200000deac783b */ /* 0x000f260000004200 */
[C---:B------:R-:W-:Y:S02]  /*25530*/  FMUL.FTZ R78, R2.reuse, R78 ;  /* 0x0000004e024e7220 */ /* 0x040fe40000410000 */
[C---:B------:R-:W-:Y:S01]  /*25540*/  FMUL.FTZ R79, R2.reuse, R79 ;  /* 0x0000004f024f7220 */ /* 0x040fe20000410000 */
[----:B------:R-:W-:Y:S01]  /*25550*/  MUFU.EX2 R251, R251 ;  /* 0x000000fb00fb7308 */ /* 0x000fe20000000800 */
[C---:B------:R-:W-:Y:S04]  /*25560*/  HMMA.16816.F32.BF16 R44, R160.reuse, R176, R44 ;  /* 0x000000b0a02c723c */ /* 0x040fe8000004182c */
[C---:B------:R-:W-:Y:S02]  /*25570*/  FMUL.FTZ R76, R3.reuse, R76 ;  /* 0x0000004c034c7220 */ /* 0x040fe40000410000 */
[C---:B------:R-:W-:Y:S02]  /*25580*/  FMUL.FTZ R77, R3.reuse, R77 ;  /* 0x0000004d034d7220 */ /* 0x040fe40000410000 */
[C---:B------:R-:W-:Y:S01]  /*25590*/  HMMA.16816.F32.BF16 R48, R160.reuse, R178, R48 ;  /* 0x000000b2a030723c */ /* 0x040fe20000041830 */
[----:B------:R-:W-:Y:S03]  /*255a0*/  LDSM.16.MT88.4 R176, [R220+0x12800] ;  /* 0x01280000dcb0783b */ /* 0x000fe60000004200 */
[C---:B------:R-:W-:Y:S02]  /*255b0*/  FMUL.FTZ R82, R2.reuse, R82 ;  /* 0x0000005202527220 */ /* 0x040fe40000410000 */
[C---:B------:R-:W-:Y:S02]  /*255c0*/  FMUL.FTZ R83, R2.reuse, R83 ;  /* 0x0000005302537220 */ /* 0x040fe40000410000 */
[C---:B---3--:R-:W-:Y:S04]  /*255d0*/  HMMA.16816.F32.BF16 R52, R160.reuse, R156, R52 ;  /* 0x0000009ca034723c */ /* 0x048fe80000041834 */
[C---:B------:R-:W-:Y:S02]  /*255e0*/  FMUL.FTZ R80, R3.reuse, R80 ;  /* 0x0000005003507220 */ /* 0x040fe40000410000 */
[C---:B------:R-:W-:Y:S02]  /*255f0*/  FMUL.FTZ R81, R3.reuse, R81 ;  /* 0x0000005103517220 */ /* 0x040fe40000410000 */
[C---:B------:R-:W-:Y:S01]  /*25600*/  HMMA.16816.F32.BF16 R56, R160.reuse, R158, R56 ;  /* 0x0000009ea038723c */ /* 0x040fe20000041838 */
[----:B------:R-:W3:Y:S03]  /*25610*/  LDSM.16.MT88.4 R156, [R221+0x12000] ;  /* 0x01200000dd9c783b */ /* 0x000ee60000004200 */
[C---:B------:R-:W-:Y:S02]  /*25620*/  FMUL.FTZ R86, R2.reuse, R86 ;  /* 0x0000005602567220 */ /* 0x040fe40000410000 */
[C---:B------:R-:W-:Y:S02]  /*25630*/  FMUL.FTZ R87, R2.reuse, R87 ;  /* 0x0000005702577220 */ /* 0x040fe40000410000 */
[C---:B-1----:R-:W-:Y:S04]  /*25640*/  HMMA.16816.F32.BF16 R60, R160.reuse, R168, R60 ;  /* 0x000000a8a03c723c */ /* 0x042fe8000004183c */
[C---:B------:R-:W-:Y:S02]  /*25650*/  FMUL.FTZ R84, R3.reuse, R84 ;  /* 0x0000005403547220 */ /* 0x040fe40000410000 */
[C---:B------:R-:W-:Y:S02]  /*25660*/  FMUL.FTZ R85, R3.reuse, R85 ;  /* 0x0000005503557220 */ /* 0x040fe40000410000 */
[C---:B------:R-:W-:Y:S01]  /*25670*/  HMMA.16816.F32.BF16 R64, R160.reuse, R170, R64 ;  /* 0x000000aaa040723c */ /* 0x040fe20000041840 */
[----:B------:R-:W1:Y:S03]  /*25680*/  LDSM.16.MT88.4 R168, [R220+0x12000] ;  /* 0x01200000dca8783b */ /* 0x000e660000004200 */
[C---:B------:R-:W-:Y:S02]  /*25690*/  FMUL.FTZ R90, R2.reuse, R90 ;  /* 0x0000005a025a7220 */ /* 0x040fe40000410000 */
[C---:B------:R-:W-:Y:S02]  /*256a0*/  FMUL.FTZ R91, R2.reuse, R91 ;  /* 0x0000005b025b7220 */ /* 0x040fe40000410000 */
[C---:B----4-:R-:W-:Y:S04]  /*256b0*/  HMMA.16816.F32.BF16 R68, R160.reuse, R172, R68 ;  /* 0x000000aca044723c */ /* 0x050fe80000041844 */
[C---:B------:R-:W-:Y:S02]  /*256c0*/  FMUL.FTZ R88, R3.reuse, R88 ;  /* 0x0000005803587220 */ /* 0x040fe40000410000 */
[C---:B------:R-:W-:Y:S02]  /*256d0*/  FMUL.FTZ R89, R3.reuse, R89 ;  /* 0x0000005903597220 */ /* 0x040fe40000410000 */
[C---:B------:R-:W-:Y:S01]  /*256e0*/  HMMA.16816.F32.BF16 R72, R160.reuse, R174, R72 ;  /* 0x000000aea048723c */ /* 0x040fe20000041848 */
[----:B------:R-:W4:Y:S03]  /*256f0*/  LDSM.16.MT88.4 R172, [R224+0x14000] ;  /* 0x01400000e0ac783b */ /* 0x000f260000004200 */
[C---:B------:R-:W-:Y:S02]  /*25700*/  FMUL.FTZ R94, R2.reuse, R94 ;  /* 0x0000005e025e7220 */ /* 0x040fe40000410000 */
[C---:B------:R-:W-:Y:S02]  /*25710*/  FMUL.FTZ R95, R2.reuse, R95 ;  /* 0x0000005f025f7220 */ /* 0x040fe40000410000 */
[C---:B------:R-:W-:Y:S01]  /*25720*/  FMUL.FTZ R92, R3.reuse, R92 ;  /* 0x0000005c035c7220 */ /* 0x040fe20000410000 */
[C---:B---3--:R-:W-:Y:S03]  /*25730*/  HMMA.16816.F32.BF16 R76, R160.reuse, R156, R76 ;  /* 0x0000009ca04c723c */ /* 0x048fe6000004184c */
[C---:B------:R-:W-:Y:S02]  /*25740*/  FMUL.FTZ R93, R3.reuse, R93 ;  /* 0x0000005d035d7220 */ /* 0x040fe40000410000 */
[C---:B------:R-:W-:Y:S02]  /*25750*/  FMUL.FTZ R98, R2.reuse, R98 ;  /* 0x0000006202627220 */ /* 0x040fe40000410000 */
[C---:B------:R-:W-:Y:S01]  /*25760*/  FMUL.FTZ R99, R2.reuse, R99 ;  /* 0x0000006302637220 */ /* 0x040fe20000410000 */
        /* <DEDUP_REMOVED lines=30> */
[C---:B------:R-:W-:Y:S04]  /*25950*/  FMUL.FTZ R118, R2.reuse, R118 ;  /* 0x0000007602767220 */ /* 0x040fe80000410000 */
[C---:B------:R-:W-:Y:S01]  /*25960*/  FMUL.FTZ R119, R2.reuse, R119 ;  /* 0x0000007702777220 */ /* 0x040fe20000410000 */
[C---:B------:R-:W-:Y:S01]  /*25970*/  HMMA.16816.F32.BF16 R112, R160.reuse, R170, R112 ;  /* 0x000000aaa070723c */ /* 0x040fe20000041870 */
[----:B------:R-:W1:Y:S02]  /*25980*/  LDSM.16.MT88.4 R168, [R222+0x16000] ;  /* 0x01600000dea8783b */ /* 0x000e640000004200 */
[C---:B------:R-:W-:Y:S02]  /*25990*/  FMUL.FTZ R116, R3.reuse, R116 ;  /* 0x0000007403747220 */ /* 0x040fe40000410000 */
[C---:B------:R-:W-:Y:S02]  /*259a0*/  FMUL.FTZ R117, R3.reuse, R117 ;  /* 0x0000007503757220 */ /* 0x040fe40000410000 */
[C---:B------:R-:W-:Y:S02]  /*259b0*/  FMUL.FTZ R122, R2.reuse, R122 ;  /* 0x0000007a027a7220 */ /* 0x040fe40000410000 */
[C---:B------:R-:W-:Y:S03]  /*259c0*/  FMUL.FTZ R123, R2.reuse, R123 ;  /* 0x0000007b027b7220 */ /* 0x040fe60000410000 */
[C---:B----4-:R-:W-:Y:S03]  /*259d0*/  HMMA.16816.F32.BF16 R116, R160.reuse, R172, R116 ;  /* 0x000000aca074723c */ /* 0x050fe60000041874 */
[C---:B------:R-:W-:Y:S02]  /*259e0*/  FMUL.FTZ R120, R3.reuse, R120 ;  /* 0x0000007803787220 */ /* 0x040fe40000410000 */
[C---:B------:R-:W-:Y:S02]  /*259f0*/  FMUL.FTZ R121, R3.reuse, R121 ;  /* 0x0000007903797220 */ /* 0x040fe40000410000 */
[C---:B------:R-:W-:Y:S02]  /*25a00*/  FMUL.FTZ R126, R2.reuse, R126 ;  /* 0x0000007e027e7220 */ /* 0x040fe40000410000 */
[C---:B------:R-:W-:Y:S03]  /*25a10*/  FMUL.FTZ R127, R2.reuse, R127 ;  /* 0x0000007f027f7220 */ /* 0x040fe60000410000 */
[C---:B------:R-:W-:Y:S01]  /*25a20*/  HMMA.16816.F32.BF16 R120, R160.reuse, R174, R120 ;  /* 0x000000aea078723c */ /* 0x040fe20000041878 */
[----:B------:R-:W4:Y:S02]  /*25a30*/  LDSM.16.MT88.4 R172, [R221+0x16000] ;  /* 0x01600000ddac783b */ /* 0x000f240000004200 */
[C---:B------:R-:W-:Y:S02]  /*25a40*/  FMUL.FTZ R124, R3.reuse, R124 ;  /* 0x0000007c037c7220 */ /* 0x040fe40000410000 */
[C---:B------:R-:W-:Y:S02]  /*25a50*/  FMUL.FTZ R125, R3.reuse, R125 ;  /* 0x0000007d037d7220 */ /* 0x040fe40000410000 */
[C---:B------:R-:W-:Y:S02]  /*25a60*/  FMUL.FTZ R130, R2.reuse, R130 ;  /* 0x0000008202827220 */ /* 0x040fe40000410000 */
[C---:B------:R-:W-:Y:S03]  /*25a70*/  FMUL.FTZ R131, R2.reuse, R131 ;  /* 0x0000008302837220 */ /* 0x040fe60000410000 */
[C---:B---3--:R-:W-:Y:S03]  /*25a80*/  HMMA.16816.F32.BF16 R124, R160.reuse, R156, R124 ;  /* 0x0000009ca07c723c */ /* 0x048fe6000004187c */
[C---:B------:R-:W-:Y:S02]  /*25a90*/  FMUL.FTZ R128, R3.reuse, R128 ;  /* 0x0000008003807220 */ /* 0x040fe40000410000 */
[C---:B------:R-:W-:Y:S02]  /*25aa0*/  FMUL.FTZ R129, R3.reuse, R129 ;  /* 0x0000008103817220 */ /* 0x040fe40000410000 */
[C---:B------:R-:W-:Y:S02]  /*25ab0*/  FMUL.FTZ R134, R2.reuse, R134 ;  /* 0x0000008602867220 */ /* 0x040fe40000410000 */
[C---:B------:R-:W-:Y:S03]  /*25ac0*/  FMUL.FTZ R135, R2.reuse, R135 ;  /* 0x0000008702877220 */ /* 0x040fe60000410000 */
[C---:B------:R-:W-:Y:S01]  /*25ad0*/  HMMA.16816.F32.BF16 R128, R160.reuse, R158, R128 ;  /* 0x0000009ea080723c */ /* 0x040fe20000041880 */
[----:B------:R-:W3:Y:S02]  /*25ae0*/  LDSM.16.MT88.4 R156, [R220+0x16000] ;  /* 0x01600000dc9c783b */ /* 0x000ee40000004200 */
[C---:B------:R-:W-:Y:S02]  /*25af0*/  FMUL.FTZ R132, R3.reuse, R132 ;  /* 0x0000008403847220 */ /* 0x040fe40000410000 */
[C---:B------:R-:W-:Y:S02]  /*25b00*/  FMUL.FTZ R133, R3.reuse, R133 ;  /* 0x0000008503857220 */ /* 0x040fe40000410000 */
[C---:B------:R-:W-:Y:S02]  /*25b10*/  FMUL.FTZ R138, R2.reuse, R138 ;  /* 0x0000008a028a7220 */ /* 0x040fe40000410000 */
[C---:B------:R-:W-:Y:S03]  /*25b20*/  FMUL.FTZ R139, R2.reuse, R139 ;  /* 0x0000008b028b7220 */ /* 0x040fe60000410000 */
[C---:B-1----:R-:W-:Y:S03]  /*25b30*/  HMMA.16816.F32.BF16 R132, R160.reuse, R168, R132 ;  /* 0x000000a8a084723c */ /* 0x042fe60000041884 */
[C---:B------:R-:W-:Y:S02]  /*25b40*/  FMUL.FTZ R136, R3.reuse, R136 ;  /* 0x0000008803887220 */ /* 0x040fe40000410000 */
[C---:B------:R-:W-:Y:S02]  /*25b50*/  FMUL.FTZ R137, R3.reuse, R137 ;  /* 0x0000008903897220 */ /* 0x040fe40000410000 */
[C---:B------:R-:W-:Y:S02]  /*25b60*/  FMUL.FTZ R142, R2.reuse, R142 ;  /* 0x0000008e028e7220 */ /* 0x040fe40000410000 */
[----:B------:R-:W-:Y:S03]  /*25b70*/  FMUL.FTZ R143, R2, R143 ;  /* 0x0000008f028f7220 */ /* 0x000fe60000410000 */
[C---:B------:R-:W-:Y:S01]  /*25b80*/  HMMA.16816.F32.BF16 R136, R160.reuse, R170, R136 ;  /* 0x000000aaa088723c */ /* 0x040fe20000041888 */
[----:B------:R-:W1:Y:S02]  /*25b90*/  LDSM.16.MT88.4 R168, [R222+0x10800] ;  /* 0x01080000dea8783b */ /* 0x000e640000004200 */
[C---:B------:R-:W-:Y:S02]  /*25ba0*/  FMUL.FTZ R140, R3.reuse, R140 ;  /* 0x0000008c038c7220 */ /* 0x040fe40000410000 */
[----:B------:R-:W-:Y:S02]  /*25bb0*/  FMUL.FTZ R141, R3, R141 ;  /* 0x0000008d038d7220 */ /* 0x000fe40000410000 */
[-CC-:B------:R-:W-:Y:S02]  /*25bc0*/  FFMA.FTZ R198, R18, R166.reuse, -R194.reuse ;  /* 0x000000a612c67223 */ /* 0x180fe400000108c2 */
[-C--:B------:R-:W-:Y:S03]  /*25bd0*/  FFMA.FTZ R199, R19, R166.reuse, -R194 ;  /* 0x000000a613c77223 */ /* 0x080fe600000108c2 */
[C---:B----4-:R-:W-:Y:S01]  /*25be0*/  HMMA.16816.F32.BF16 R140, R160.reuse, R172, R140 ;  /* 0x000000aca08c723c */ /* 0x050fe2000004188c */
[----:B------:R-:W-:Y:S02]  /*25bf0*/  MUFU.EX2 R198, R198 ;  /* 0x000000c600c67308 */ /* 0x000fe40000000800 */
[-CC-:B------:R-:W-:Y:S02]  /*25c00*/  FFMA.FTZ R202, R16, R166.reuse, -R195.reuse ;  /* 0x000000a610ca7223 */ /* 0x180fe400000108c3 */
[----:B------:R-:W-:Y:S02]  /*25c10*/  FFMA.FTZ R203, R17, R166, -R195 ;  /* 0x000000a611cb7223 */ /* 0x000fe400000108c3 */
[C---:B------:R-:W-:Y:S01]  /*25c20*/  FMUL.FTZ R18, R2.reuse, R150 ;  /* 0x0000009602127220 */ /* 0x040fe20000410000 */
[C---:B------:R-:W-:Y:S01]  /*25c30*/  HMMA.16816.F32.BF16 R12, R160.reuse, R174, R12 ;  /* 0x000000aea00c723c */ /* 0x040fe2000004180c */
[----:B------:R-:W4:Y:S02]  /*25c40*/  LDSM.16.MT88.4 R172, [R221+0x10800] ;  /* 0x01080000ddac783b */ /* 0x000f240000004200 */
[----:B------:R-:W5:Y:S01]  /*25c50*/  MUFU.EX2 R199, R199 ;  /* 0x000000c700c77308 */ /* 0x000f620000000800 */
[----:B------:R-:W-:Y:S02]  /*25c60*/  FMUL.FTZ R19, R2, R151 ;  /* 0x0000009702137220 */ /* 0x000fe40000410000 */
[C---:B------:R-:W-:Y:S01]  /*25c70*/  FMUL.FTZ R16, R3.reuse, R148 ;  /* 0x0000009403107220 */ /* 0x040fe20000410000 */
[----:B--2---:R-:W-:Y:S01]  /*25c80*/  F2FP.BF16.PACK_AB R148, R200, R201 ;  /* 0x000000c9c894723e */ /* 0x004fe200000010ff */
[----:B------:R-:W-:Y:S01]  /*25c90*/  FMUL.FTZ R17, R3, R149 ;  /* 0x0000009503117220 */ /* 0x000fe20000410000 */
[----:B------:R-:W-:Y:S03]  /*25ca0*/  F2FP.BF16.PACK_AB R149, R197, R196 ;  /* 0x000000c4c595723e */ /* 0x000fe600000010ff */
[C---:B------:R-:W-:Y:S01]  /*25cb0*/  FMUL.FTZ R146, R2.reuse, R146 ;  /* 0x0000009202927220 */ /* 0x040fe20000410000 */
[----:B------:R-:W-:Y:S01]  /*25cc0*/  MUFU.EX2 R202, R202 ;  /* 0x000000ca00ca7308 */ /* 0x000fe20000000800 */
[C---:B------:R-:W-:Y:S01]  /*25cd0*/  FMUL.FTZ R147, R2.reuse, R147 ;  /* 0x0000009302937220 */ /* 0x040fe20000410000 */
[C---:B---3--:R-:W-:Y:S03]  /*25ce0*/  HMMA.16816.F32.BF16 R16, R160.reuse, R156, R16 ;  /* 0x0000009ca010723c */ /* 0x048fe60000041810 */
[C---:B------:R-:W-:Y:S02]  /*25cf0*/  FMUL.FTZ R144, R3.reuse, R144 ;  /* 0x0000009003907220 */ /* 0x040fe40000410000 */
[C---:B------:R-:W-:Y:S02]  /*25d00*/  FMUL.FTZ R145, R3.reuse, R145 ;  /* 0x0000009103917220 */ /* 0x040fe40000410000 */
[----:B------:R-:W-:Y:S01]  /*25d10*/  FFMA.FTZ R193, R3, R249, R193 ;  /* 0x000000f903c17223 */ /* 0x000fe200000100c1 */
[----:B------:R-:W2:Y:S01]  /*25d20*/  MUFU.EX2 R203, R203 ;  /* 0x000000cb00cb7308 */ /* 0x000ea20000000800 */
[----:B------:R-:W-:Y:S03]  /*25d30*/  MOV R3, R165 ;  /* 0x000000a500037202 */ /* 0x000fe60000000f00 */
[----:B------:R-:W-:Y:S01]  /*25d40*/  HMMA.16816.F32.BF16 R144, R160, R158, R144 ;  /* 0x0000009ea090723c */ /* 0x000fe20000041890 */
[----:B------:R-:W3:Y:S02]  /*25d50*/  LDSM.16.MT88.4 R156, [R220+0x10800] ;  /* 0x01080000dc9c783b */ /* 0x000ee40000004200 */
[----:B-----5:R-:W-:Y:S01]  /*25d60*/  F2FP.BF16.PACK_AB R151, R199, R198 ;  /* 0x000000c6c797723e */ /* 0x020fe200000010ff */
[----:B------:R-:W-:Y:S01]  /*25d70*/  FFMA.FTZ R189, R2, R248, R189 ;  /* 0x000000f802bd7223 */ /* 0x000fe200000100bd */
[----:B------:R-:W-:Y:S01]  /*25d80*/  MOV R2, R164 ;  /* 0x000000a400027202 */ /* 0x000fe20000000f00 */
[----:B------:R-:W-:Y:S02]  /*25d90*/  FADD.FTZ R193, R192, R193 ;  /* 0x000000c1c0c17221 */ /* 0x000fe40000010000 */
[----:B------:R-:W-:Y:S01]  /*25da0*/  FADD.FTZ R189, R188, R189 ;  /* 0x000000bdbcbd7221 */ /* 0x000fe20000010000 */
[----:B------:R-:W-:Y:S03]  /*25db0*/  LDSM.16.MT88.4 R160, [R222+0x12800] ;  /* 0x01280000dea0783b */ /* 0x000fe60000004200 */
[----:B------:R-:W-:Y:S02]  /*25dc0*/  FADD.FTZ R191, R191, R193 ;  /* 0x000000c1bfbf7221 */ /* 0x000fe40000010000 */
[----:B------:R-:W-:Y:S02]  /*25dd0*/  FADD.FTZ R189, R187, R189 ;  /* 0x000000bdbbbd7221 */ /* 0x000fe40000010000 */
[----:B------:R-:W-:Y:S02]  /*25de0*/  FADD.FTZ R191, R190, R191 ;  /* 0x000000bfbebf7221 */ /* 0x000fe40000010000 */
[----:B------:R-:W-:Y:S01]  /*25df0*/  FADD.FTZ R186, R186, R189 ;  /* 0x000000bdbaba7221 */ /* 0x000fe20000010000 */
[----:B--2---:R-:W-:Y:S01]  /*25e00*/  F2FP.BF16.PACK_AB R150, R203, R202 ;  /* 0x000000cacb96723e */ /* 0x004fe200000010ff */
[----:B------:R-:W-:Y:S02]  /*25e10*/  FADD.FTZ R201, R201, R191 ;  /* 0x000000bfc9c97221 */ /* 0x000fe40000010000 */
        /* <DEDUP_REMOVED lines=10> */
[----:B------:R-:W-:Y:S04]  /*25ec0*/  FADD.FTZ R199, R199, R197 ;  /* 0x000000c5c7c77221 */ /* 0x000fe80000010000 */
        /* <DEDUP_REMOVED lines=17> */
[C---:B------:R-:W-:Y:S07]  /*25fe0*/  HMMA.16816.F32.BF16 R84, R148.reuse, R176, R84 ;  /* 0x000000b09454723c */ /* 0x040fee0000041854 */
[-CC-:B------:R-:W-:Y:S01]  /*25ff0*/  FFMA.FTZ R176, R22, R166.reuse, -R194.reuse ;  /* 0x000000a616b07223 */ /* 0x180fe200000108c2 */
[C---:B------:R-:W-:Y:S04]  /*26000*/  HMMA.16816.F32.BF16 R88, R148.reuse, R178, R88 ;  /* 0x000000b29458723c */ /* 0x040fe80000041858 */
[-CC-:B------:R-:W-:Y:S01]  /*26010*/  FFMA.FTZ R177, R23, R166.reuse, -R194.reuse ;  /* 0x000000a617b17223 */ /* 0x180fe200000108c2 */
[----:B------:R-:W1:Y:S02]  /*26020*/  MUFU.EX2 R176, R176 ;  /* 0x000000b000b07308 */ /* 0x000e640000000800 */
[-CC-:B------:R-:W-:Y:S01]  /*26030*/  FFMA.FTZ R178, R26, R166.reuse, -R194.reuse ;  /* 0x000000a61ab27223 */ /* 0x180fe200000108c2 */
[C---:B------:R-:W-:Y:S04]  /*26040*/  HMMA.16816.F32.BF16 R92, R148.reuse, R180, R92 ;  /* 0x000000b4945c723c */ /* 0x040fe8000004185c */
[-C--:B------:R-:W-:Y:S03]  /*26050*/  FFMA.FTZ R179, R27, R166.reuse, -R194 ;  /* 0x000000a61bb37223 */ /* 0x080fe600000108c2 */
[-CC-:B------:R-:W-:Y:S01]  /*26060*/  FFMA.FTZ R180, R20, R166.reuse, -R195.reuse ;  /* 0x000000a614b47223 */ /* 0x180fe200000108c3 */
[C---:B------:R-:W-:Y:S01]  /*26070*/  HMMA.16816.F32.BF16 R96, R148.reuse, R182, R96 ;  /* 0x000000b69460723c */ /* 0x040fe20000041860 */
[----:B------:R-:W2:Y:S03]  /*26080*/  MUFU.EX2 R177, R177 ;  /* 0x000000b100b17308 */ /* 0x000ea60000000800 */
[-CC-:B------:R-:W-:Y:S03]  /*26090*/  FFMA.FTZ R181, R21, R166.reuse, -R195.reuse ;  /* 0x000000a615b57223 */ /* 0x180fe600000108c3 */
[-CC-:B------:R-:W-:Y:S01]  /*260a0*/  FFMA.FTZ R182, R24, R166.reuse, -R195.reuse ;  /* 0x000000a618b67223 */ /* 0x180fe200000108c3 */
[C---:B----4-:R-:W-:Y:S03]  /*260b0*/  HMMA.16816.F32.BF16 R100, R148.reuse, R172, R100 ;  /* 0x000000ac9464723c */ /* 0x050fe60000041864 */
[----:B------:R-:W4:Y:S01]  /*260c0*/  MUFU.EX2 R178, R178 ;  /* 0x000000b200b27308 */ /* 0x000f220000000800 */
[----:B------:R-:W-:Y:S02]  /*260d0*/  FFMA.FTZ R183, R25, R166, -R195 ;  /* 0x000000a619b77223 */ /* 0x000fe400000108c3 */
[----:B------:R-:W-:Y:S01]  /*260e0*/  LDSM.16.MT88.4 R24, [R222+0x11000] ;  /* 0x01100000de18783b */ /* 0x000fe20000004200 */
[----:B-1----:R-:W-:Y:S01]  /*260f0*/  FADD.FTZ R199, R176, R199 ;  /* 0x000000c7b0c77221 */ /* 0x002fe20000010000 */
[C---:B------:R-:W-:Y:S05]  /*26100*/  HMMA.16816.F32.BF16 R104, R148.reuse, R174, R104 ;  /* 0x000000ae9468723c */ /* 0x040fea0000041868 */
[----:B------:R-:W1:Y:S01]  /*26110*/  MUFU.EX2 R179, R179 ;  /* 0x000000b300b37308 */ /* 0x000e620000000800 */
[----:B------:R-:W-:Y:S02]  /*26120*/  LDSM.16.MT88.4 R172, [R220+0x13000] ;  /* 0x01300000dcac783b */ /* 0x000fe40000004200 */
[C---:B---3--:R-:W-:Y:S04]  /*26130*/  HMMA.16816.F32.BF16 R108, R148.reuse, R156, R108 ;  /* 0x0000009c946c723c */ /* 0x048fe8000004186c */
[C---:B--2---:R-:W-:Y:S01]  /*26140*/  F2FP.BF16.PACK_AB R21, R177.reuse, R176 ;  /* 0x000000b0b115723e */ /* 0x044fe200000010ff */
[----:B------:R-:W-:Y:S02]  /*26150*/  FADD.FTZ R177, R177, R199 ;  /* 0x000000c7b1b17221 */ /* 0x000fe40000010000 */
[----:B------:R-:W-:Y:S01]  /*26160*/  MUFU.EX2 R180, R180 ;  /* 0x000000b400b47308 */ /* 0x000fe20000000800 */
[C---:B------:R-:W-:Y:S01]  /*26170*/  HMMA.16816.F32.BF16 R112, R148.reuse, R158, R112 ;  /* 0x0000009e9470723c */ /* 0x040fe20000041870 */
[----:B------:R-:W2:Y:S03]  /*26180*/  LDSM.16.MT88.4 R156, [R221+0x16800] ;  /* 0x01680000dd9c783b */ /* 0x000ea60000004200 */
[----:B----4-:R-:W-:Y:S04]  /*26190*/  FADD.FTZ R177, R178, R177 ;  /* 0x000000b1b2b17221 */ /* 0x010fe80000010000 */
[C---:B------:R-:W-:Y:S01]  /*261a0*/  HMMA.16816.F32.BF16 R116, R148.reuse, R152, R116 ;  /* 0x000000989474723c */ /* 0x040fe20000041874 */
[----:B------:R-:W3:Y:S03]  /*261b0*/  MUFU.EX2 R181, R181 ;  /* 0x000000b500b57308 */ /* 0x000ee60000000800 */
[C---:B-1----:R-:W-:Y:S01]  /*261c0*/  F2FP.BF16.PACK_AB R23, R179.reuse, R178 ;  /* 0x000000b2b317723e */ /* 0x042fe200000010ff */
[----:B------:R-:W-:Y:S03]  /*261d0*/  FADD.FTZ R179, R179, R177 ;  /* 0x000000b1b3b37221 */ /* 0x000fe60000010000 */
[C---:B------:R-:W-:Y:S01]  /*261e0*/  HMMA.16816.F32.BF16 R120, R148.reuse, R154, R120 ;  /* 0x0000009a9478723c */ /* 0x040fe20000041878 */
[----:B------:R-:W1:Y:S02]  /*261f0*/  LDSM.16.MT88.4 R152, [R220+0x16800] ;  /* 0x01680000dc98783b */ /* 0x000e640000004200 */
[----:B------:R-:W-:Y:S05]  /*26200*/  MUFU.EX2 R182, R182 ;  /* 0x000000b600b67308 */ /* 0x000fea0000000800 */
[C---:B-----5:R-:W-:Y:S05]  /*26210*/  HMMA.16816.F32.BF16 R124, R148.reuse, R160, R124 ;  /* 0x000000a0947c723c */ /* 0x060fea000004187c */
[----:B------:R-:W4:Y:S03]  /*26220*/  MUFU.EX2 R183, R183 ;  /* 0x000000b700b77308 */ /* 0x000f260000000800 */
[C---:B------:R-:W-:Y:S01]  /*26230*/  HMMA.16816.F32.BF16 R128, R148.reuse, R162, R128 ;  /* 0x000000a29480723c */ /* 0x040fe20000041880 */
[----:B------:R-:W5:Y:S03]  /*26240*/  LDSM.16.MT88.4 R160, [R224+0x11000] ;  /* 0x01100000e0a0783b */ /* 0x000f660000004200 */
[C---:B---3--:R-:W-:Y:S01]  /*26250*/  F2FP.BF16.PACK_AB R20, R181.reuse, R180 ;  /* 0x000000b4b514723e */ /* 0x048fe200000010ff */
[----:B------:R-:W-:Y:S03]  /*26260*/  FADD.FTZ R180, R180, R202 ;  /* 0x000000cab4b47221 */ /* 0x000fe60000010000 */
[C---:B------:R-:W-:Y:S04]  /*26270*/  HMMA.16816.F32.BF16 R132, R148.reuse, R168, R132 ;  /* 0x000000a89484723c */ /* 0x040fe80000041884 */
[----:B------:R-:W-:Y:S04]  /*26280*/  FADD.FTZ R180, R181, R180 ;  /* 0x000000b4b5b47221 */ /* 0x000fe80000010000 */
[C---:B------:R-:W-:Y:S01]  /*26290*/  HMMA.16816.F32.BF16 R136, R148.reuse, R170, R136 ;  /* 0x000000aa9488723c */ /* 0x040fe20000041888 */
[----:B------:R-:W3:Y:S03]  /*262a0*/  LDSM.16.MT88.4 R168, [R221+0x11000] ;  /* 0x01100000dda8783b */ /* 0x000ee60000004200 */
[C---:B----4-:R-:W-:Y:S01]  /*262b0*/  F2FP.BF16.PACK_AB R22, R183.reuse, R182 ;  /* 0x000000b6b716723e */ /* 0x050fe200000010ff */
[----:B------:R-:W-:Y:S03]  /*262c0*/  FADD.FTZ R182, R182, R180 ;  /* 0x000000b4b6b67221 */ /* 0x000fe60000010000 */
[C---:B--2---:R-:W-:Y:S04]  /*262d0*/  HMMA.16816.F32.BF16 R140, R148.reuse, R156, R140 ;  /* 0x0000009c948c723c */ /* 0x044fe8000004188c */
[----:B------:R-:W-:Y:S04]  /*262e0*/  FADD.FTZ R182, R183, R182 ;  /* 0x000000b6b7b67221 */ /* 0x000fe80000010000 */
[C---:B------:R-:W-:Y:S01]  /*262f0*/  HMMA.16816.F32.BF16 R12, R148.reuse, R158, R12 ;  /* 0x0000009e940c723c */ /* 0x040fe2000004180c */
[----:B------:R-:W-:Y:S07]  /*26300*/  LDSM.16.MT88.4 R156, [R222+0x13000] ;  /* 0x01300000de9c783b */ /* 0x000fee0000004200 */
[C---:B-1----:R-:W-:Y:S08]  /*26310*/  HMMA.16816.F32.BF16 R16, R148.reuse, R152, R16 ;  /* 0x000000989410723c */ /* 0x042ff00000041810 */
[----:B------:R-:W-:Y:S01]  /*26320*/  HMMA.16816.F32.BF16 R144, R148, R154, R144 ;  /* 0x0000009a9490723c */ /* 0x000fe20000041890 */
[----:B------:R-:W1:Y:S07]  /*26330*/  LDSM.16.MT88.4 R148, [R220+0x11000] ;  /* 0x01100000dc94783b */ /* 0x000e6e0000004200 */
[C---:B-----5:R-:W-:Y:S01]  /*26340*/  HMMA.16816.F32.BF16 R4, R20.reuse, R160, R4 ;  /* 0x000000a01404723c */ /* 0x060fe20000041804 */
[----:B------:R-:W2:Y:S07]  /*26350*/  LDSM.16.MT88.4 R152, [R224+0x13000] ;  /* 0x01300000e098783b */ /* 0x000eae0000004200 */
[C---:B------:R-:W-:Y:S01]  /*26360*/  HMMA.16816.F32.BF16 R8, R20.reuse, R162, R8 ;  /* 0x000000a21408723c */ /* 0x040fe20000041808 */
[----:B------:R-:W4:Y:S07]  /*26370*/  LDSM.16.MT88.4 R160, [R221+0x13000] ;  /* 0x01300000dda0783b */ /* 0x000f2e0000004200 */
        /* <DEDUP_REMOVED lines=16> */
[C---:B------:R-:W-:Y:S08]  /*26480*/  HMMA.16816.F32.BF16 R80, R20.reuse, R162, R80 ;  /* 0x000000a21450723c */ /* 0x040ff00000041850 */
[C---:B------:R-:W-:Y:S07]  /*26490*/  HMMA.16816.F32.BF16 R84, R20.reuse, R172, R84 ;  /* 0x000000ac1454723c */ /* 0x040fee0000041854 */
[-CC-:B------:R-:W-:Y:S01]  /*264a0*/  FFMA.FTZ R172, R30, R166.reuse, -R194.reuse ;  /* 0x000000a61eac7223 */ /* 0x180fe200000108c2 */
[C---:B------:R-:W-:Y:S04]  /*264b0*/  HMMA.16816.F32.BF16 R88, R20.reuse, R174, R88 ;  /* 0x000000ae1458723c */ /* 0x040fe80000041858 */
[-CC-:B------:R-:W-:Y:S01]  /*264c0*/  FFMA.FTZ R173, R31, R166.reuse, -R194.reuse ;  /* 0x000000a61fad7223 */ /* 0x180fe200000108c2 */
[----:B------:R-:W4:Y:S01]  /*264d0*/  MUFU.EX2 R172, R172 ;  /* 0x000000ac00ac7308 */ /* 0x000f220000000800 */
[-C--:B------:R-:W-:Y:S02]  /*264e0*/  FFMA.FTZ R194, R35, R166.reuse, -R194 ;  /* 0x000000a623c27223 */ /* 0x080fe400000108c2 */
[C---:B-----5:R-:W-:Y:S04]  /*264f0*/  HMMA.16816.F32.BF16 R92, R20.reuse, R24, R92 ;  /* 0x00000018145c723c */ /* 0x060fe8000004185c */
[-CC-:B------:R-:W-:Y:S02]  /*26500*/  FFMA.FTZ R174, R28, R166.reuse, -R195.reuse ;  /* 0x000000a61cae7223 */ /* 0x180fe400000108c3 */
[-CC-:B------:R-:W-:Y:S01]  /*26510*/  FFMA.FTZ R175, R29, R166.reuse, -R195.reuse ;  /* 0x000000a61daf7223 */ /* 0x180fe200000108c3 */
[----:B------:R-:W5:Y:S01]  /*26520*/  MUFU.EX2 R173, R173 ;  /* 0x000000ad00ad7308 */ /* 0x000f620000000800 */
[C---:B------:R-:W-:Y:S01]  /*26530*/  HMMA.16816.F32.BF16 R96, R20.reuse, R26, R96 ;  /* 0x0000001a1460723c */ /* 0x040fe20000041860 */
[----:B------:R-:W2:Y:S03]  /*26540*/  LDSM.16.MT88.4 R24, [R224+0x17000] ;  /* 0x01700000e018783b */ /* 0x000ea60000004200 */
[----:B------:R-:W-:Y:S04]  /*26550*/  FFMA.FTZ R195, R33, R166, -R195 ;  /* 0x000000a621c37223 */ /* 0x000fe800000108c3 */
[C---:B---3--:R-:W-:Y:S01]  /*26560*/  HMMA.16816.F32.BF16 R100, R20.reuse, R168, R100 ;  /* 0x000000a81464723c */ /* 0x048fe20000041864 */
[----:B------:R-:W-:Y:S01]  /*26570*/  LDSM.16.MT88.4 R28, [R220+0x17000] ;  /* 0x01700000dc1c783b */ /* 0x000fe20000004200 */
[----:B------:R-:W-:Y:S02]  /*26580*/  MUFU.EX2 R174, R174 ;  /* 0x000000ae00ae7308 */ /* 0x000fe40000000800 */
[----:B----4-:R-:W-:Y:S04]  /*26590*/  FADD.FTZ R179, R172, R179 ;  /* 0x000000b3acb37221 */ /* 0x010fe80000010000 */
[C---:B------:R-:W-:Y:S01]  /*265a0*/  HMMA.16816.F32.BF16 R104, R20.reuse, R170, R104 ;  /* 0x000000aa1468723c */ /* 0x040fe20000041868 */
[----:B------:R-:W-:Y:S03]  /*265b0*/  LDSM.16.MT88.4 R32, [R221+0x11800] ;  /* 0x01180000dd20783b */ /* 0x000fe60000004200 */
[----:B------:R-:W-:Y:S01]  /*265c0*/  MUFU.EX2 R175, R175 ;  /* 0x000000af00af7308 */ /* 0x000fe20000000800 */
[----:B-----5:R-:W-:Y:S03]  /*265d0*/  FADD.FTZ R179, R173, R179 ;  /* 0x000000b3adb37221 */ /* 0x020fe60000010000 */
[C---:B-1----:R-:W-:Y:S01]  /*265e0*/  HMMA.16816.F32.BF16 R108, R20.reuse, R148, R108 ;  /* 0x00000094146c723c */ /* 0x042fe2000004186c */
[----:B------:R-:W-:Y:S03]  /*265f0*/  LDSM.16.MT88.4 R168, [R220+0x15800] ;  /* 0x01580000dca8783b */ /* 0x000fe60000004200 */
[----:B------:R-:W-:Y:S02]  /*26600*/  FADD.FTZ R179, R251, R179 ;  /* 0x000000b3fbb37221 */ /* 0x000fe40000010000 */
[----:B------:R-:W-:Y:S02]  /*26610*/  MUFU.EX2 R195, R195 ;  /* 0x000000c300c37308 */ /* 0x000fe40000000800 */
[C---:B------:R-:W-:Y:S01]  /*26620*/  HMMA.16816.F32.BF16 R112, R20.reuse, R150, R112 ;  /* 0x000000961470723c */ /* 0x040fe20000041870 */
[----:B------:R-:W1:Y:S07]  /*26630*/  LDSM.16.MT88.4 R148, [R221+0x17000] ;  /* 0x01700000dd94783b */ /* 0x000e6e0000004200 */
[C---:B--2---:R-:W-:Y:S01]  /*26640*/  HMMA.16816.F32.BF16 R116, R20.reuse, R152, R116 ;  /* 0x000000981474723c */ /* 0x044fe20000041874 */
[----:B------:R-:W2:Y:S07]  /*26650*/  MUFU.EX2 R194, R194 ;  /* 0x000000c200c27308 */ /* 0x000eae0000000800 */
[C---:B------:R-:W-:Y:S01]  /*26660*/  HMMA.16816.F32.BF16 R120, R20.reuse, R154, R120 ;  /* 0x0000009a1478723c */ /* 0x040fe20000041878 */
[----:B------:R-:W-:Y:S07]  /*26670*/  LDSM.16.MT88.4 R152, [R222+0x11800] ;  /* 0x01180000de98783b */ /* 0x000fee0000004200 */
[C---:B------:R-:W-:Y:S08]  /*26680*/  HMMA.16816.F32.BF16 R124, R20.reuse, R24, R124 ;  /* 0x00000018147c723c */ /* 0x040ff0000004187c */
[C---:B------:R-:W-:Y:S01]  /*26690*/  HMMA.16816.F32.BF16 R128, R20.reuse, R26, R128 ;  /* 0x0000001a1480723c */ /* 0x040fe20000041880 */
[----:B------:R-:W3:Y:S03]  /*266a0*/  LDSM.16.MT88.4 R24, [R224+0x11800] ;  /* 0x01180000e018783b */ /* 0x000ee60000004200 */
[----:B--2---:R-:W-:Y:S04]  /*266b0*/  FADD.FTZ R248, R194, R179 ;  /* 0x000000b3c2f87221 */ /* 0x004fe80000010000 */
[C---:B------:R-:W-:Y:S08]  /*266c0*/  HMMA.16816.F32.BF16 R132, R20.reuse, R156, R132 ;  /* 0x0000009c1484723c */ /* 0x040ff00000041884 */
[C---:B------:R-:W-:Y:S08]  /*266d0*/  HMMA.16816.F32.BF16 R136, R20.reuse, R158, R136 ;  /* 0x0000009e1488723c */ /* 0x040ff00000041888 */
[C---:B-1----:R-:W-:Y:S08]  /*266e0*/  HMMA.16816.F32.BF16 R140, R20.reuse, R148, R140 ;  /* 0x00000094148c723c */ /* 0x042ff0000004188c */
[C---:B------:R-:W-:Y:S01]  /*266f0*/  HMMA.16816.F32.BF16 R12, R20.reuse, R150, R12 ;  /* 0x00000096140c723c */ /* 0x040fe2000004180c */
[----:B------:R-:W1:Y:S07]  /*26700*/  LDSM.16.MT88.4 R148, [R220+0x11800] ;  /* 0x01180000dc94783b */ /* 0x000e6e0000004200 */
[C---:B------:R-:W-:Y:S08]  /*26710*/  HMMA.16816.F32.BF16 R16, R20.reuse, R28, R16 ;  /* 0x0000001c1410723c */ /* 0x040ff00000041810 */
[----:B------:R-:W-:Y:S01]  /*26720*/  HMMA.16816.F32.BF16 R144, R20, R30, R144 ;  /* 0x0000001e1490723c */ /* 0x000fe20000041890 */
[----:B------:R-:W2:Y:S06]  /*26730*/  LDSM.16.MT88.4 R28, [R224+0x13800] ;  /* 0x01380000e01c783b */ /* 0x000eac0000004200 */
[----:B------:R-:W-:Y:S02]  /*26740*/  F2FP.BF16.PACK_AB R21, R173, R172 ;  /* 0x000000acad15723e */ /* 0x000fe400000010ff */
[----:B------:R-:W-:Y:S03]  /*26750*/  F2FP.BF16.PACK_AB R20, R175, R174 ;  /* 0x000000aeaf14723e */ /* 0x000fe600000010ff */
[----:B------:R-:W-:Y:S01]  /*26760*/  F2FP.BF16.PACK_AB R22, R195, R250 ;  /* 0x000000fac316723e */ /* 0x000fe200000010ff */
[----:B------:R-:W-:Y:S01]  /*26770*/  FADD.FTZ R174, R174, R182 ;  /* 0x000000b6aeae7221 */ /* 0x000fe20000010000 */
[----:B------:R-:W-:Y:S03]  /*26780*/  F2FP.BF16.PACK_AB R23, R194, R251 ;  /* 0x000000fbc217723e */ /* 0x000fe600000010ff */
[----:B------:R-:W-:Y:S04]  /*26790*/  FADD.FTZ R174, R175, R174 ;  /* 0x000000aeafae7221 */ /* 0x000fe80000010000 */
[C---:B---3--:R-:W-:Y:S01]  /*267a0*/  HMMA.16816.F32.BF16 R160, R20.reuse, R24, R4 ;  /* 0x0000001814a0723c */ /* 0x048fe20000041804 */
[----:B------:R-:W3:Y:S02]  /*267b0*/  LDSM.16.MT88.4 R4, [R222+0x13800] ;  /* 0x01380000de04783b */ /* 0x000ee40000004200 */
[----:B------:R-:W-:Y:S04]  /*267c0*/  FADD.FTZ R174, R250, R174 ;  /* 0x000000aefaae7221 */ /* 0x000fe80000010000 */
[----:B------:R-:W-:Y:S01]  /*267d0*/  FADD.FTZ R249, R195, R174 ;  /* 0x000000aec3f97221 */ /* 0x000fe20000010000 */
[C---:B------:R-:W-:Y:S01]  /*267e0*/  HMMA.16816.F32.BF16 R156, R20.reuse, R26, R8 ;  /* 0x0000001a149c723c */ /* 0x040fe20000041808 */
[----:B------:R-:W4:Y:S07]  /*267f0*/  LDSM.16.MT88.4 R8, [R221+0x13800] ;  /* 0x01380000dd08783b */ /* 0x000f2e0000004200 */
[C---:B------:R-:W-:Y:S01]  /*26800*/  HMMA.16816.F32.BF16 R36, R20.reuse, R152, R36 ;  /* 0x000000981424723c */ /* 0x040fe20000041824 */
[----:B------:R-:W5:Y:S07]  /*26810*/  LDSM.16.MT88.4 R24, [R220+0x13800] ;  /* 0x01380000dc18783b */ /* 0x000f6e0000004200 */
[C---:B------:R-:W-:Y:S01]  /*26820*/  HMMA.16816.F32.BF16 R40, R20.reuse, R154, R40 ;  /* 0x0000009a1428723c */ /* 0x040fe20000041828 */
[----:B------:R-:W-:Y:S07]  /*26830*/  LDSM.16.MT88.4 R152, [R222+0x15800] ;  /* 0x01580000de98783b */ /* 0x000fee0000004200 */
        /* <DEDUP_REMOVED lines=35> */
.L_x_3238:
        /* <DEDUP_REMOVED lines=11> */
.L_x_3261:
[----:B--23--:R-:W-:Y:S01]  /*26b20*/  FADD.FTZ R249, R5, R249 ;  /* 0x000000f905f97221 */ /* 0x00cfe20000010000 */
[----:B------:R-:W-:Y:S05]  /*26b30*/  BRA.DIV ~URZ, `(.L_x_3249) ;  /* 0x000020e27f007947 */ /* 0x000fea000b800000 */
[----:B------:R-:W2:Y:S04]  /*26b40*/  SHFL.BFLY PT, R3, R248, 0x2, 0x1f ;  /* 0x0c401f00f8037f89 */ /* 0x000ea800000e0000 */
[----:B------:R-:W3:Y:S01]  /*26b50*/  SHFL.BFLY PT, R0, R249, 0x1, 0x1f ;  /* 0x0c201f00f9007f89 */ /* 0x000ee200000e0000 */
[----:B--2---:R-:W-:Y:S02]  /*26b60*/  FADD.FTZ R248, R3, R248 ;  /* 0x000000f803f87221 */ /* 0x004fe40000010000 */
[----:B---3--:R-:W-:-:S03]  /*26b70*/  FADD.FTZ R249, R249, R0 ;  /* 0x00000000f9f97221 */ /* 0x008fc60000010000 */
[----:B------:R2:W3:Y:S04]  /*26b80*/  SHFL.BFLY PT, R5, R248, 0x1, 0x1f ;  /* 0x0c201f00f8057f89 */ /* 0x0004e800000e0000 */
.L_x_3262:
[----:B------:R-:W4:Y:S01]  /*26b90*/  S2R R4, SR_TID.X ;  /* 0x0000000000047919 */ /* 0x000f220000002100 */
[----:B---3--:R-:W-:Y:S01]  /*26ba0*/  FADD.FTZ R5, R5, R248 ;  /* 0x000000f805057221 */ /* 0x008fe20000010000 */
[----:B------:R-:W-:Y:S01]  /*26bb0*/  FSETP.NE.FTZ.AND P4, PT, R249, RZ, PT ;  /* 0x000000fff900720b */ /* 0x000fe20003f95000 */
[----:B------:R-:W-:Y:S01]  /*26bc0*/  ULDC.64 UR4, c[0x0][0x118] ;  /* 0x0000460000047ab9 */ /* 0x000fe20000000a00 */
[----:B------:R-:W-:Y:S02]  /*26bd0*/  MOV R0, 0x3f800000 ;  /* 0x3f80000000007802 */ /* 0x000fe40000000f00 */
[----:B------:R-:W-:Y:S02]  /*26be0*/  FSETP.NE.FTZ.AND P3, PT, R5, RZ, PT ;  /* 0x000000ff0500720b */ /* 0x000fe40003f75000 */
[----:B------:R-:W-:-:S07]  /*26bf0*/  MOV R3, 0x3f800000 ;  /* 0x3f80000000037802 */ /* 0x000fce0000000f00 */
[----:B------:R-:W3:Y:S08]  /*26c00*/  @P4 MUFU.RCP R0, R249 ;  /* 0x000000f900004308 */ /* 0x000ef00000001000 */
[----:B------:R-:W1:Y:S01]  /*26c10*/  @P3 MUFU.RCP R3, R5 ;  /* 0x0000000500033308 */ /* 0x000e620000001000 */
[----:B----4-:R-:W-:-:S04]  /*26c20*/  SHF.R.S32.HI R8, RZ, 0x1f, R4 ;  /* 0x0000001fff087819 */ /* 0x010fc80000011404 */
[----:B------:R-:W-:Y:S01]  /*26c30*/  LEA.HI R9, R8, R4, RZ, 0x2 ;  /* 0x0000000408097211 */ /* 0x000fe200078f10ff */
[----:B---3--:R-:W-:-:S03]  /*26c40*/  FMUL.FTZ R160, R0, R160 ;  /* 0x000000a000a07220 */ /* 0x008fc60000410000 */
[--C-:B------:R-:W-:Y:S01]  /*26c50*/  SHF.R.S32.HI R11, RZ, 0x2, R9.reuse ;  /* 0x00000002ff0b7819 */ /* 0x100fe20000011409 */
[C---:B------:R-:W-:Y:S01]  /*26c60*/  FMUL.FTZ R161, R0.reuse, R161 ;  /* 0x000000a100a17220 */ /* 0x040fe20000410000 */
[----:B------:R-:W-:Y:S01]  /*26c70*/  SHF.R.S32.HI R10, RZ, 0x1f, R9 ;  /* 0x0000001fff0a7819 */ /* 0x000fe20000011409 */
[C---:B------:R-:W-:Y:S01]  /*26c80*/  FMUL.FTZ R156, R0.reuse, R156 ;  /* 0x0000009c009c7220 */ /* 0x040fe20000410000 */
[----:B------:R-:W-:Y:S01]  /*26c90*/  LOP3.LUT R9, R9, 0x3ffffffc, RZ, 0xc0, !PT ;  /* 0x3ffffffc09097812 */ /* 0x000fe200078ec0ff */
[----:B------:R-:W-:Y:S01]  /*26ca0*/  FMUL.FTZ R157, R0, R157 ;  /* 0x0000009d009d7220 */ /* 0x000fe20000410000 */
[----:B------:R-:W-:Y:S01]  /*26cb0*/  LEA.HI R10, R10, R11, RZ, 0x3 ;  /* 0x0000000b0a0a7211 */ /* 0x000fe200078f18ff */
[----:B-1----:R-:W-:Y:S01]  /*26cc0*/  FMUL.FTZ R163, R3, R163 ;  /* 0x000000a303a37220 */ /* 0x002fe20000410000 */
[----:B------:R-:W-:Y:S01]  /*26cd0*/  IADD3 R9, -R9, R4, RZ ;  /* 0x0000000409097210 */ /* 0x000fe20007ffe1ff */
[C---:B------:R-:W-:Y:S01]  /*26ce0*/  FMUL.FTZ R162, R3.reuse, R162 ;  /* 0x000000a203a27220 */ /* 0x040fe20000410000 */
[----:B------:R-:W-:Y:S01]  /*26cf0*/  LOP3.LUT R10, R10, 0xfffffff8, RZ, 0xc0, !PT ;  /* 0xfffffff80a0a7812 */ /* 0x000fe200078ec0ff */
[----:B------:R-:W-:Y:S01]  /*26d00*/  FMUL.FTZ R159, R3, R159 ;  /* 0x0000009f039f7220 */ /* 0x000fe20000410000 */
[----:B------:R-:W-:Y:S01]  /*26d10*/  F2FP.BF16.PACK_AB R160, R161, R160 ;  /* 0x000000a0a1a0723e */ /* 0x000fe200000010ff */
[----:B------:R-:W-:Y:S01]  /*26d20*/  FMUL.FTZ R158, R3, R158 ;  /* 0x0000009e039e7220 */ /* 0x000fe20000410000 */
[----:B------:R-:W-:Y:S01]  /*26d30*/  IADD3 R11, R11, -R10, RZ ;  /* 0x8000000a0b0b7210 */ /* 0x000fe20007ffe0ff */
[----:B------:R-:W-:Y:S01]  /*26d40*/  FMUL.FTZ R36, R0, R36 ;  /* 0x0000002400247220 */ /* 0x000fe20000410000 */
[----:B------:R-:W-:Y:S01]  /*26d50*/  LEA.HI R10, R8, R4, RZ, 0x5 ;  /* 0x00000004080a7211 */ /* 0x000fe200078f28ff */
[C---:B------:R-:W-:Y:S01]  /*26d60*/  FMUL.FTZ R37, R0.reuse, R37 ;  /* 0x0000002500257220 */ /* 0x040fe20000410000 */
[----:B------:R-:W-:Y:S01]  /*26d70*/  SHF.L.U32 R13, R11, 0x6, RZ ;  /* 0x000000060b0d7819 */ /* 0x000fe200000006ff */
        /* <DEDUP_REMOVED lines=10> */
[----:B------:R-:W-:Y:S01]  /*26e20*/  FMUL.FTZ R42, R3, R42 ;  /* 0x0000002a032a7220 */ /* 0x000fe20000410000 */
[----:B------:R-:W-:Y:S01]  /*26e30*/  ISETP.NE.U32.AND P0, PT, R14, 0x1, PT ;  /* 0x000000010e00780c */ /* 0x000fe20003f05070 */
[C---:B------:R-:W-:Y:S01]  /*26e40*/  FMUL.FTZ R44, R0.reuse, R44 ;  /* 0x0000002c002c7220 */ /* 0x040fe20000410000 */
[----:B------:R-:W-:Y:S01]  /*26e50*/  LEA R9, R9, R13, 0x1 ;  /* 0x0000000d09097211 */ /* 0x000fe200078e08ff */
[C---:B------:R-:W-:Y:S01]  /*26e60*/  FMUL.FTZ R45, R0.reuse, R45 ;  /* 0x0000002d002d7220 */ /* 0x040fe20000410000 */
[----:B------:R-:W-:Y:S01]  /*26e70*/  R2P PR, R11, 0x6 ;  /* 0x000000060b007804 */ /* 0x000fe20000000000 */
[----:B------:R-:W-:Y:S01]  /*26e80*/  FMUL.FTZ R47, R3, R47 ;  /* 0x0000002f032f7220 */ /* 0x000fe20000410000 */
[----:B------:R-:W-:Y:S01]  /*26e90*/  SHF.L.U32 R9, R9, 0x1, RZ ;  /* 0x0000000109097819 */ /* 0x000fe200000006ff */
[----:B------:R-:W-:Y:S01]  /*26ea0*/  FMUL.FTZ R46, R3, R46 ;  /* 0x0000002e032e7220 */ /* 0x000fe20000410000 */
[----:B------:R-:W-:Y:S01]  /*26eb0*/  MOV R11, 0x20 ;  /* 0x00000020000b7802 */ /* 0x000fe20000000f00 */
[C---:B------:R-:W-:Y:S01]  /*26ec0*/  FMUL.FTZ R48, R0.reuse, R48 ;  /* 0x0000003000307220 */ /* 0x040fe20000410000 */
[----:B------:R-:W-:Y:S01]  /*26ed0*/  MOV R14, 0x40 ;  /* 0x00000040000e7802 */ /* 0x000fe20000000f00 */
[C---:B------:R-:W-:Y:S01]  /*26ee0*/  FMUL.FTZ R49, R0.reuse, R49 ;  /* 0x0000003100317220 */ /* 0x040fe20000410000 */
[----:B------:R-:W-:Y:S01]  /*26ef0*/  IADD3 R13, R9, -0x10, RZ ;  /* 0xfffffff0090d7810 */ /* 0x000fe20007ffe0ff */
[----:B------:R-:W-:Y:S01]  /*26f00*/  FMUL.FTZ R51, R3, R51 ;  /* 0x0000003303337220 */ /* 0x000fe20000410000 */
[----:B------:R-:W-:Y:S01]  /*26f10*/  SEL R11, R11, 0xffffffe0, !P1 ;  /* 0xffffffe00b0b7807 */ /* 0x000fe20004800000 */
[----:B------:R-:W-:Y:S01]  /*26f20*/  FMUL.FTZ R50, R3, R50 ;  /* 0x0000003203327220 */ /* 0x000fe20000410000 */
[----:B------:R-:W-:Y:S01]  /*26f30*/  @P0 IADD3 R13, R9, 0x10, RZ ;  /* 0x00000010090d0810 */ /* 0x000fe20007ffe0ff */
[C---:B------:R-:W-:Y:S01]  /*26f40*/  FMUL.FTZ R52, R0.reuse, R52 ;  /* 0x0000003400347220 */ /* 0x040fe20000410000 */
[----:B------:R-:W-:Y:S01]  /*26f50*/  F2FP.BF16.PACK_AB R162, R163, R162 ;  /* 0x000000a2a3a2723e */ /* 0x000fe200000010ff */
[----:B------:R-:W-:Y:S01]  /*26f60*/  FMUL.FTZ R53, R0, R53 ;  /* 0x0000003500357220 */ /* 0x000fe20000410000 */
[----:B------:R-:W-:Y:S01]  /*26f70*/  SEL R14, R14, 0xffffffc0, !P2 ;  /* 0xffffffc00e0e7807 */ /* 0x000fe20005000000 */
[----:B------:R-:W-:Y:S01]  /*26f80*/  FMUL.FTZ R55, R3, R55 ;  /* 0x0000003703377220 */ /* 0x000fe20000410000 */
[----:B------:R-:W-:Y:S01]  /*26f90*/  F2FP.BF16.PACK_AB R156, R157, R156 ;  /* 0x0000009c9d9c723e */ /* 0x000fe200000010ff */
[----:B------:R-:W-:Y:S01]  /*26fa0*/  FMUL.FTZ R54, R3, R54 ;  /* 0x0000003603367220 */ /* 0x000fe20000410000 */
[----:B------:R-:W-:Y:S01]  /*26fb0*/  F2FP.BF16.PACK_AB R158, R159, R158 ;  /* 0x0000009e9f9e723e */ /* 0x000fe200000010ff */
[C---:B------:R-:W-:Y:S01]  /*26fc0*/  FMUL.FTZ R56, R0.reuse, R56 ;  /* 0x0000003800387220 */ /* 0x040fe20000410000 */
[----:B------:R-:W-:Y:S01]  /*26fd0*/  F2FP.BF16.PACK_AB R36, R37, R36 ;  /* 0x000000242524723e */ /* 0x000fe200000010ff */
[C---:B------:R-:W-:Y:S01]  /*26fe0*/  FMUL.FTZ R57, R0.reuse, R57 ;  /* 0x0000003900397220 */ /* 0x040fe20000410000 */
[----:B------:R-:W-:Y:S01]  /*26ff0*/  F2FP.BF16.PACK_AB R38, R39, R38 ;  /* 0x000000262726723e */ /* 0x000fe200000010ff */
[----:B------:R-:W-:Y:S01]  /*27000*/  FMUL.FTZ R59, R3, R59 ;  /* 0x0000003b033b7220 */ /* 0x000fe20000410000 */
[----:B------:R-:W-:Y:S01]  /*27010*/  IADD3 R15, R9, R11, RZ ;  /* 0x0000000b090f7210 */ /* 0x000fe20007ffe0ff */
[----:B------:R-:W-:Y:S01]  /*27020*/  FMUL.FTZ R58, R3, R58 ;  /* 0x0000003a033a7220 */ /* 0x000fe20000410000 */
[----:B------:R-:W-:Y:S01]  /*27030*/  F2FP.BF16.PACK_AB R40, R41, R40 ;  /* 0x000000282928723e */ /* 0x000fe200000010ff */
[C---:B------:R-:W-:Y:S01]  /*27040*/  FMUL.FTZ R60, R0.reuse, R60 ;  /* 0x0000003c003c7220 */ /* 0x040fe20000410000 */
        /* <DEDUP_REMOVED lines=8> */
[----:B------:R-:W-:Y:S01]  /*270d0*/  IADD3 R16, R9, R14, RZ ;  /* 0x0000000e09107210 */ /* 0x000fe20007ffe0ff */
[C---:B------:R-:W-:Y:S01]  /*270e0*/  FMUL.FTZ R65, R0.reuse, R65 ;  /* 0x0000004100417220 */ /* 0x040fe20000410000 */
[----:B------:R-:W-:Y:S01]  /*270f0*/  F2FP.BF16.PACK_AB R48, R49, R48 ;  /* 0x000000303130723e */ /* 0x000fe200000010ff */
[----:B------:R-:W-:Y:S01]  /*27100*/  FMUL.FTZ R67, R3, R67 ;  /* 0x0000004303437220 */ /* 0x000fe20000410000 */
[----:B------:R-:W-:Y:S01]  /*27110*/  F2FP.BF16.PACK_AB R50, R51, R50 ;  /* 0x000000323332723e */ /* 0x000fe200000010ff */
[C---:B------:R-:W-:Y:S01]  /*27120*/  FMUL.FTZ R66, R3.reuse, R66 ;  /* 0x0000004203427220 */ /* 0x040fe20000410000 */
[----:B------:R-:W-:Y:S01]  /*27130*/  STS [R9], R160 ;  /* 0x000000a009007388 */ /* 0x000fe20000000800 */
[----:B------:R-:W-:Y:S01]  /*27140*/  FMUL.FTZ R68, R0, R68 ;  /* 0x0000004400447220 */ /* 0x000fe20000410000 */
[----:B------:R-:W-:Y:S01]  /*27150*/  IADD3 R17, R14, R13, RZ ;  /* 0x0000000d0e117210 */ /* 0x000fe20007ffe0ff */
[C---:B------:R-:W-:Y:S01]  /*27160*/  FMUL.FTZ R69, R0.reuse, R69 ;  /* 0x0000004500457220 */ /* 0x040fe20000410000 */
[----:B------:R-:W-:Y:S01]  /*27170*/  STS [R9+0x400], R162 ;  /* 0x000400a209007388 */ /* 0x000fe20000000800 */
[----:B------:R-:W-:Y:S01]  /*27180*/  FMUL.FTZ R71, R3, R71 ;  /* 0x0000004703477220 */ /* 0x000fe20000410000 */
[----:B------:R-:W-:Y:S01]  /*27190*/  F2FP.BF16.PACK_AB R52, R53, R52 ;  /* 0x000000343534723e */ /* 0x000fe200000010ff */
[----:B------:R-:W-:Y:S01]  /*271a0*/  FMUL.FTZ R70, R3, R70 ;  /* 0x0000004603467220 */ /* 0x000fe20000410000 */
[----:B------:R-:W-:Y:S01]  /*271b0*/  F2FP.BF16.PACK_AB R54, R55, R54 ;  /* 0x000000363736723e */ /* 0x000fe200000010ff */
[C---:B------:R-:W-:Y:S01]  /*271c0*/  FMUL.FTZ R72, R0.reuse, R72 ;  /* 0x0000004800487220 */ /* 0x040fe20000410000 */
[----:B------:R-:W-:Y:S01]  /*271d0*/  STS [R13], R156 ;  /* 0x0000009c0d007388 */ /* 0x000fe20000000800 */
[C---:B------:R-:W-:Y:S01]  /*271e0*/  FMUL.FTZ R73, R0.reuse, R73 ;  /* 0x0000004900497220 */ /* 0x040fe20000410000 */
[----:B------:R-:W-:Y:S01]  /*271f0*/  IADD3 R18, R15, R14, RZ ;  /* 0x0000000e0f127210 */ /* 0x000fe20007ffe0ff */
[C---:B------:R-:W-:Y:S01]  /*27200*/  FMUL.FTZ R75, R3.reuse, R75 ;  /* 0x0000004b034b7220 */ /* 0x040fe20000410000 */
[----:B------:R-:W-:Y:S01]  /*27210*/  STS [R13+0x400], R158 ;  /* 0x0004009e0d007388 */ /* 0x000fe20000000800 */
[----:B------:R-:W-:Y:S01]  /*27220*/  FMUL.FTZ R74, R3, R74 ;  /* 0x0000004a034a7220 */ /* 0x000fe20000410000 */
[----:B------:R-:W-:Y:S01]  /*27230*/  F2FP.BF16.PACK_AB R56, R57, R56 ;  /* 0x000000383938723e */ /* 0x000fe200000010ff */
[C---:B------:R-:W-:Y:S01]  /*27240*/  FMUL.FTZ R76, R0.reuse, R76 ;  /* 0x0000004c004c7220 */ /* 0x040fe20000410000 */
[----:B------:R-:W-:Y:S01]  /*27250*/  F2FP.BF16.PACK_AB R58, R59, R58 ;  /* 0x0000003a3b3a723e */ /* 0x000fe200000010ff */
[C---:B------:R-:W-:Y:S01]  /*27260*/  FMUL.FTZ R77, R0.reuse, R77 ;  /* 0x0000004d004d7220 */ /* 0x040fe20000410000 */
[----:B------:R-:W-:Y:S01]  /*27270*/  STS [R15], R36 ;  /* 0x000000240f007388 */ /* 0x000fe20000000800 */
[----:B------:R-:W-:Y:S01]  /*27280*/  FMUL.FTZ R79, R3, R79 ;  /* 0x0000004f034f7220 */ /* 0x000fe20000410000 */
[----:B------:R-:W-:Y:S01]  /*27290*/  IADD3 R14, R11, R14, RZ ;  /* 0x0000000e0b0e7210 */ /* 0x000fe20007ffe0ff */
[----:B------:R-:W-:Y:S01]  /*272a0*/  FMUL.FTZ R78, R3, R78 ;  /* 0x0000004e034e7220 */ /* 0x000fe20000410000 */
[----:B------:R-:W-:Y:S01]  /*272b0*/  STS [R15+0x400], R38 ;  /* 0x000400260f007388 */ /* 0x000fe20000000800 */
[C---:B------:R-:W-:Y:S01]  /*272c0*/  FMUL.FTZ R80, R0.reuse, R80 ;  /* 0x0000005000507220 */ /* 0x040fe20000410000 */
[----:B------:R-:W-:Y:S01]  /*272d0*/  F2FP.BF16.PACK_AB R60, R61, R60 ;  /* 0x0000003c3d3c723e */ /* 0x000fe200000010ff */
        /* <DEDUP_REMOVED lines=87> */
[----:B------:R1:W-:Y:S01]  /*27850*/  STS [R17+0x2400], R82 ;  /* 0x0024005211007388 */ /* 0x0003e20000000800 */
        /* <DEDUP_REMOVED lines=57> */
[----:B------:R-:W-:Y:S01]  /*27bf0*/  F2FP.BF16.PACK_AB R134, R135, R134 ;  /* 0x000000868786723e */ /* 0x000fe200000010ff */
[----:B------:R-:W-:Y:S01]  /*27c00*/  FMUL.FTZ R0, R0, R145 ;  /* 0x0000009100007220 */ /* 0x000fe20000410000 */
[----:B------:R-:W-:Y:S01]  /*27c10*/  STS [R17+0x4000], R112 ;  /* 0x0040007011007388 */ /* 0x000fe20000000800 */
[----:B------:R-:W-:Y:S01]  /*27c20*/  FMUL.FTZ R3, R3, R146 ;  /* 0x0000009203037220 */ /* 0x000fe20000410000 */
[----:B------:R-:W-:-:S02]  /*27c30*/  F2FP.BF16.PACK_AB R136, R137, R136 ;  /* 0x000000888988723e */ /* 0x000fc400000010ff */
[----:B------:R-:W-:Y:S01]  /*27c40*/  STS [R17+0x4400], R114 ;  /* 0x0044007211007388 */ /* 0x000fe20000000800 */
[----:B------:R-:W-:Y:S02]  /*27c50*/  F2FP.BF16.PACK_AB R138, R139, R138 ;  /* 0x0000008a8b8a723e */ /* 0x000fe400000010ff */
[----:B------:R-:W-:Y:S01]  /*27c60*/  F2FP.BF16.PACK_AB R140, R141, R140 ;  /* 0x0000008c8d8c723e */ /* 0x000fe200000010ff */
[----:B------:R-:W-:Y:S01]  /*27c70*/  STS [R18+0x4000], R116 ;  /* 0x0040007412007388 */ /* 0x000fe20000000800 */
[----:B------:R-:W-:Y:S02]  /*27c80*/  F2FP.BF16.PACK_AB R142, R143, R142 ;  /* 0x0000008e8f8e723e */ /* 0x000fe400000010ff */
[----:B------:R-:W-:Y:S01]  /*27c90*/  F2FP.BF16.PACK_AB R152, R153, R152 ;  /* 0x000000989998723e */ /* 0x000fe200000010ff */
[----:B------:R-:W-:Y:S01]  /*27ca0*/  STS [R18+0x4400], R118 ;  /* 0x0044007612007388 */ /* 0x000fe20000000800 */
[----:B------:R-:W-:Y:S02]  /*27cb0*/  F2FP.BF16.PACK_AB R154, R155, R154 ;  /* 0x0000009a9b9a723e */ /* 0x000fe400000010ff */
[----:B------:R-:W-:Y:S01]  /*27cc0*/  ISETP.NE.AND P0, PT, R242, -0x1, PT ;  /* 0xfffffffff200780c */ /* 0x000fe20003f05270 */
[----:B------:R-:W-:Y:S01]  /*27cd0*/  STS [R14+0x4000], R120 ;  /* 0x004000780e007388 */ /* 0x000fe20000000800 */
[----:B------:R-:W-:-:S02]  /*27ce0*/  F2FP.BF16.PACK_AB R148, R149, R148 ;  /* 0x000000949594723e */ /* 0x000fc400000010ff */
[----:B------:R-:W-:Y:S01]  /*27cf0*/  F2FP.BF16.PACK_AB R150, R151, R150 ;  /* 0x000000969796723e */ /* 0x000fe200000010ff */
[----:B------:R-:W-:Y:S01]  /*27d00*/  STS [R14+0x4400], R122 ;  /* 0x0044007a0e007388 */ /* 0x000fe20000000800 */
[----:B------:R-:W-:Y:S02]  /*27d10*/  F2FP.BF16.PACK_AB R0, R0, R144 ;  /* 0x000000900000723e */ /* 0x000fe400000010ff */
[----:B------:R-:W-:Y:S01]  /*27d20*/  F2FP.BF16.PACK_AB R3, R147, R3 ;  /* 0x000000039303723e */ /* 0x000fe200000010ff */
        /* <DEDUP_REMOVED lines=14> */
[----:B------:R4:W-:Y:S04]  /*27e10*/  STS [R14+0x6000], R0 ;  /* 0x006000000e007388 */ /* 0x0009e80000000800 */
[----:B------:R4:W-:Y:S04]  /*27e20*/  STS [R14+0x6400], R3 ;  /* 0x006400030e007388 */ /* 0x0009e80000000800 */
[----:B-1----:R-:W2:Y:S01]  /*27e30*/  LD.E.64 R82, [R6.64+0x88] ;  /* 0x0000880406527980 */ /* 0x002ea2000c101b00 */
[----:B---3--:R-:W1:Y:S01]  /*27e40*/  @P3 MUFU.LG2 R13, R5 ;  /* 0x00000005000d3308 */ /* 0x008e620000000c00 */
[----:B------:R-:W-:Y:S02]  /*27e50*/  BSSY B0, `(.L_x_3250) ;  /* 0x0000023000007945 */ /* 0x000fe40003800000 */
[----:B------:R3:W5:Y:S04]  /*27e60*/  LD.E.64 R80, [R6.64+0x90] ;  /* 0x0000900406507980 */ /* 0x000768000c101b00 */
[----:B----4-:R-:W4:Y:S04]  /*27e70*/  @!P0 LD.E.64 R16, [R6.64+0x80] ;  /* 0x0000800406108980 */ /* 0x010f28000c101b00 */
[----:B------:R-:W3:Y:S01]  /*27e80*/  LD.E.U8 R0, [R6.64+0x1c8] ;  /* 0x0001c80406007980 */ /* 0x000ee2000c101100 */
[----:B------:R-:W1:Y:S01]  /*27e90*/  @P4 MUFU.LG2 R14, R249 ;  /* 0x000000f9000e4308 */ /* 0x000e620000000c00 */
[----:B------:R-:W-:Y:S01]  /*27ea0*/  @!P0 SHF.R.S32.HI R3, RZ, 0x1f, R239 ;  /* 0x0000001fff038819 */ /* 0x000fe200000114ef */
[----:B-1----:R-:W-:Y:S01]  /*27eb0*/  @P3 FMUL.FTZ R13, R13, 0.69314718246459960938 ;  /* 0x3f3172180d0d3820 */ /* 0x002fe20000410000 */
[----:B------:R-:W-:-:S02]  /*27ec0*/  MOV R5, 0x7f800000 ;  /* 0x7f80000000057802 */ /* 0x000fc40000000f00 */
[----:B------:R-:W-:Y:S01]  /*27ed0*/  MOV R9, 0x7f800000 ;  /* 0x7f80000000097802 */ /* 0x000fe20000000f00 */
[----:B-----5:R-:W-:Y:S02]  /*27ee0*/  @P3 FFMA.FTZ R9, R164, R2, R13 ;  /* 0x00000002a4093223 */ /* 0x020fe4000001000d */
[----:B------:R-:W-:-:S04]  /*27ef0*/  @P4 FMUL.FTZ R14, R14, 0.69314718246459960938 ;  /* 0x3f3172180e0e4820 */ /* 0x000fc80000410000 */
[----:B------:R-:W-:Y:S02]  /*27f00*/  @P4 FFMA.FTZ R5, R165, R2, R14 ;  /* 0x00000002a5054223 */ /* 0x000fe4000001000e */
[----:B--2---:R-:W-:-:S04]  /*27f10*/  @P0 IMAD.WIDE.U32 R18, R82, R242, RZ ;  /* 0x000000f252120225 */ /* 0x004fc800078e00ff */
[----:B----4-:R-:W-:Y:S01]  /*27f20*/  @!P0 IMAD R11, R17, R239, RZ ;  /* 0x000000ef110b8224 */ /* 0x010fe200078e02ff */
[----:B---3--:R-:W-:-:S03]  /*27f30*/  ISETP.NE.AND P1, PT, R0, RZ, PT ;  /* 0x000000ff0000720c */ /* 0x008fc60003f25270 */
[C---:B------:R-:W-:Y:S02]  /*27f40*/  @!P0 IMAD R11, R16.reuse, R3, R11 ;  /* 0x00000003100b8224 */ /* 0x040fe400078e020b */
[----:B------:R-:W-:Y:S02]  /*27f50*/  @P0 IMAD R0, R83, R242, RZ ;  /* 0x000000f253000224 */ /* 0x000fe400078e02ff */
[----:B------:R-:W-:Y:S01]  /*27f60*/  @!P0 IMAD.WIDE.U32 R16, R16, R239, RZ ;  /* 0x000000ef10108225 */ /* 0x000fe200078e00ff */
[----:B------:R-:W-:Y:S02]  /*27f70*/  @P0 MOV R3, R18 ;  /* 0x0000001200030202 */ /* 0x000fe40000000f00 */
[----:B------:R-:W-:Y:S02]  /*27f80*/  @P0 IADD3 R0, R19, R0, RZ ;  /* 0x0000000013000210 */ /* 0x000fe40007ffe0ff */
        /* <DEDUP_REMOVED lines=10> */
.L_x_3251:
[----:B------:R-:W-:Y:S02]  /*28030*/  ULDC.64 UR4, c[0x0][0x118] ;  /* 0x0000460000047ab9 */ /* 0x000fe40000000a00 */
[----:B------:R-:W2:Y:S04]  /*28040*/  LD.E R2, [R6.64+0x60] ;  /* 0x0000600406027980 */ /* 0x000ea8000c101900 */
[----:B------:R-:W3:Y:S01]  /*28050*/  LD.E R242, [R6.64+0xb4] ;  /* 0x0000b40406f27980 */ /* 0x000ee2000c101900 */
[----:B--2---:R-:W-:-:S04]  /*28060*/  IMAD R2, R2, R239, R238 ;  /* 0x000000ef02027224 */ /* 0x004fc800078e02ee */
[----:B---3--:R-:W-:Y:S02]  /*28070*/  IMAD R242, R242, R2, RZ ;  /* 0x00000002f2f27224 */ /* 0x008fe400078e02ff */
.L_x_3252:
[----:B------:R-:W-:Y:S05]  /*28080*/  BSYNC B0 ;  /* 0x0000000000007941 */ /* 0x000fea0003800000 */
.L_x_3250:
        /* <DEDUP_REMOVED lines=45> */
[CC--:B------:R-:W-:Y:S02]  /*28360*/  ISETP.GE.AND P2, PT, R10.reuse, R11.reuse, PT ;  /* 0x0000000b0a00720c */ /* 0x0c0fe40003f46270 */
[----:B------:R-:W-:Y:S02]  /*28370*/  ISETP.GE.AND P1, PT, R15, R11, PT ;  /* 0x0000000b0f00720c */ /* 0x000fe40003f26270 */
[----:B------:R-:W-:Y:S02]  /*28380*/  LEA.HI.X.SX32 R14, R10, R14, 0x1, P0 ;  /* 0x0000000e0a0e7211 */ /* 0x000fe400000f0eff */
[----:B-----5:R-:W-:-:S04]  /*28390*/  LEA R10, P0, R12, R86, 0x2 ;  /* 0x000000560c0a7211 */ /* 0x020fc800078010ff */
[----:B------:R-:W-:-:S05]  /*283a0*/  LEA.HI.X R11, R12, R87, R14, 0x2, P0 ;  /* 0x000000570c0b7211 */ /* 0x000fca00000f140e */
[----:B------:R2:W-:Y:S04]  /*283b0*/  @!P2 ST.E [R10.64], R5 ;  /* 0x000000050a00a985 */ /* 0x0005e8000c101904 */
[----:B------:R2:W-:Y:S02]  /*283c0*/  @!P1 ST.E [R10.64+0x20], R9 ;  /* 0x000020090a009985 */ /* 0x0005e4000c101904 */
.L_x_3254:
[----:B--234-:R-:W-:Y:S05]  /*283d0*/  BSYNC B0 ;  /* 0x0000000000007941 */ /* 0x01cfea0003800000 */
.L_x_3253:
[----:B------:R-:W-:Y:S01]  /*283e0*/  LEA.HI R5, R8, R4, RZ, 0x3 ;  /* 0x0000000408057211 */ /* 0x000fe200078f18ff */
[----:B------:R-:W-:Y:S01]  /*283f0*/  ULDC.64 UR4, c[0x0][0x118] ;  /* 0x0000460000047ab9 */ /* 0x000fe20000000a00 */
[----:B------:R-:W-:Y:S01]  /*28400*/  IMAD.SHL.U32 R240, R240, 0x40, RZ ;  /* 0x00000040f0f07824 */ /* 0x000fe200078e00ff */
[----:B-1----:R1:W5:Y:S01]  /*28410*/  LD.E R6, [R6.64+0xc0] ;  /* 0x0000c00406067980 */ /* 0x002362000c101900 */
[----:B------:R-:W-:Y:S01]  /*28420*/  LOP3.LUT R5, R5, 0xfffffff8, RZ, 0xc0, !PT ;  /* 0xfffffff805057812 */ /* 0x000fe200078ec0ff */
[----:B------:R-:W-:Y:S01]  /*28430*/  BSSY B0, `(.L_x_3255) ;  /* 0x000002b000007945 */ /* 0x000fe20003800000 */
[----:B------:R-:W-:-:S03]  /*28440*/  LEA.HI R13, R13, R2, RZ, 0x3 ;  /* 0x000000020d0d7211 */ /* 0x000fc600078f18ff */
[----:B------:R-:W-:Y:S01]  /*28450*/  IMAD.IADD R5, R4, 0x1, -R5 ;  /* 0x0000000104057824 */ /* 0x000fe200078e0a05 */
[----:B------:R-:W-:Y:S02]  /*28460*/  LOP3.LUT R4, R13, 0xfffffff8, RZ, 0xc0, !PT ;  /* 0xfffffff80d047812 */ /* 0x000fe400078ec0ff */
[----:B------:R-:W-:Y:S01]  /*28470*/  SHF.R.S32.HI R13, RZ, 0x3, R13 ;  /* 0x00000003ff0d7819 */ /* 0x000fe2000001140d */
[----:B------:R-:W-:Y:S02]  /*28480*/  IMAD.SHL.U32 R8, R5, 0x8, RZ ;  /* 0x0000000805087824 */ /* 0x000fe400078e00ff */
[----:B------:R-:W-:Y:S02]  /*28490*/  IMAD R5, R83, R240, RZ ;  /* 0x000000f053057224 */ /* 0x000fe400078e02ff */
[----:B------:R-:W-:Y:S01]  /*284a0*/  IMAD.IADD R4, R2, 0x1, -R4 ;  /* 0x0000000102047824 */ /* 0x000fe200078e0a04 */
[----:B------:R-:W-:Y:S01]  /*284b0*/  SHF.R.S32.HI R9, RZ, 0x1f, R8 ;  /* 0x0000001fff097819 */ /* 0x000fe20000011408 */
[----:B------:R-:W-:-:S02]  /*284c0*/  IMAD R2, R81, R238, RZ ;  /* 0x000000ee51027224 */ /* 0x000fc400078e02ff */
[----:B------:R-:W-:Y:S02]  /*284d0*/  IMAD.SHL.U32 R4, R4, 0x8, RZ ;  /* 0x0000000804047824 */ /* 0x000fe400078e00ff */
[----:B------:R-:W-:Y:S01]  /*284e0*/  IMAD.WIDE.U32 R10, R82, R240, R8 ;  /* 0x000000f0520a7225 */ /* 0x000fe200078e0008 */
[----:B-1----:R-:W-:-:S03]  /*284f0*/  SHF.R.S32.HI R7, RZ, 0x1f, R240 ;  /* 0x0000001fff077819 */ /* 0x002fc600000114f0 */
[----:B------:R-:W-:Y:S01]  /*28500*/  IMAD.IADD R240, R241, 0x1, -R240 ;  /* 0x00000001f1f07824 */ /* 0x000fe200078e0af0 */
[----:B------:R-:W-:Y:S02]  /*28510*/  IADD3 R10, P0, R3, R10, RZ ;  /* 0x0000000a030a7210 */ /* 0x000fe40007f1e0ff */
[----:B------:R-:W-:Y:S01]  /*28520*/  SHF.R.S32.HI R3, RZ, 0x1f, R238 ;  /* 0x0000001fff037819 */ /* 0x000fe200000114ee */
[----:B------:R-:W-:-:S04]  /*28530*/  IMAD R5, R82, R7, R5 ;  /* 0x0000000752057224 */ /* 0x000fc800078e0205 */
[----:B------:R-:W-:Y:S01]  /*28540*/  IMAD R2, R80, R3, R2 ;  /* 0x0000000350027224 */ /* 0x000fe200078e0202 */
[----:B------:R-:W-:Y:S02]  /*28550*/  IADD3.X R11, R0, R11, R5, P0, !PT ;  /* 0x0000000b000b7210 */ /* 0x000fe400007fe405 */
[----:B------:R-:W-:Y:S02]  /*28560*/  ISETP.GE.AND P0, PT, R13, R240, PT ;  /* 0x000000f00d00720c */ /* 0x000fe40003f06270 */
[----:B------:R-:W-:Y:S01]  /*28570*/  IADD3 R5, R4, 0xc0, RZ ;  /* 0x000000c004057810 */ /* 0x000fe20007ffe0ff */
[----:B------:R-:W-:Y:S01]  /*28580*/  IMAD.WIDE.U32 R80, R80, R238, R10 ;  /* 0x000000ee50507225 */ /* 0x000fe200078e000a */
[C---:B------:R-:W-:Y:S02]  /*28590*/  IADD3 R3, R4.reuse, 0x40, RZ ;  /* 0x0000004004037810 */ /* 0x040fe40007ffe0ff */
[----:B------:R-:W-:Y:S01]  /*285a0*/  SHF.R.S32.HI R0, RZ, 0x1f, R13 ;  /* 0x0000001fff007819 */ /* 0x000fe2000001140d */
[----:B------:R-:W-:Y:S01]  /*285b0*/  IMAD.IADD R11, R81, 0x1, R2 ;  /* 0x00000001510b7824 */ /* 0x000fe200078e0202 */
[----:B------:R-:W-:-:S05]  /*285c0*/  IADD3 R4, R4, 0x80, RZ ;  /* 0x0000008004047810 */ /* 0x000fca0007ffe0ff */
[----:B------:R-:W-:Y:S05]  /*285d0*/  @P0 BRA `(.L_x_3256) ;  /* 0x0000010000000947 */ /* 0x000fea0003800000 */
[----:B------:R-:W-:Y:S01]  /*285e0*/  IMAD R2, R83, R13, RZ ;  /* 0x0000000d53027224 */ /* 0x000fe200078e02ff */
[-C--:B-----5:R-:W-:Y:S01]  /*285f0*/  ISETP.GE.AND P4, PT, R8, R6.reuse, PT ;  /* 0x000000060800720c */ /* 0x0a0fe20003f86270 */
[----:B------:R-:W-:Y:S01]  /*28600*/  IMAD.MOV.U32 R10, RZ, RZ, R80 ;  /* 0x000000ffff0a7224 */ /* 0x000fe200078e0050 */
[----:B------:R-:W-:Y:S01]  /*28610*/  ISETP.GE.AND P3, PT, R3, R6, PT ;  /* 0x000000060300720c */ /* 0x000fe20003f66270 */
        /* <DEDUP_REMOVED lines=12> */
.L_x_3256:
[----:B------:R-:W-:Y:S05]  /*286e0*/  BSYNC B0 ;  /* 0x0000000000007941 */ /* 0x000fea0003800000 */
.L_x_3255:
[----:B------:R-:W-:Y:S01]  /*286f0*/  IADD3 R2, R13, 0x10, RZ ;  /* 0x000000100d027810 */ /* 0x000fe20007ffe0ff */
        /* <DEDUP_REMOVED lines=14> */
[----:B-1----:R-:W-:-:S03]  /*287e0*/  LEA R24, P4, R14, R84, 0x1 ;  /* 0x000000540e187211 */ /* 0x002fc600078808ff */
[----:B------:R-:W-:-:S04]  /*287f0*/  IMAD R2, R83, R7, R2 ;  /* 0x0000000753027224 */ /* 0x000fc800078e0202 */
[----:B------:R-:W-:-:S05]  /*28800*/  IMAD.IADD R2, R15, 0x1, R2 ;  /* 0x000000010f027824 */ /* 0x000fca00078e0202 */
[----:B------:R-:W-:-:S05]  /*28810*/  LEA.HI.X R25, R14, R85, R2, 0x1, P4 ;  /* 0x000000550e197211 */ /* 0x000fca00020f0c02 */
[----:B------:R1:W-:Y:S04]  /*28820*/  @!P3 ST.E.128 [R24.64], R68 ;  /* 0x000000441800b985 */ /* 0x0003e8000c101d04 */
[----:B------:R1:W-:Y:S04]  /*28830*/  @!P2 ST.E.128 [R24.64+0x80], R52 ;  /* 0x000080341800a985 */ /* 0x0003e8000c101d04 */
[----:B------:R1:W-:Y:S04]  /*28840*/  @!P1 ST.E.128 [R24.64+0x100], R36 ;  /* 0x0001002418009985 */ /* 0x0003e8000c101d04 */
[----:B------:R1:W-:Y:S02]  /*28850*/  @!P0 ST.E.128 [R24.64+0x180], R20 ;  /* 0x0001801418008985 */ /* 0x0003e4000c101d04 */
.L_x_3258:
[----:B------:R-:W-:Y:S05]  /*28860*/  BSYNC B0 ;  /* 0x0000000000007941 */ /* 0x000fea0003800000 */
.L_x_3257:
        /* <DEDUP_REMOVED lines=23> */
.L_x_3260:
[----:B------:R-:W-:Y:S05]  /*289e0*/  BSYNC B0 ;  /* 0x0000000000007941 */ /* 0x000fea0003800000 */
.L_x_3259:
[----:B------:R-:W-:Y:S01]  /*289f0*/  IADD3 R2, R13, 0x30, RZ ;  /* 0x000000300d027810 */ /* 0x000fe20007ffe0ff */
[----:B------:R-:W-:-:S02]  /*28a00*/  IMAD.MOV.U32 R14, RZ, RZ, R237 ;  /* 0x000000ffff0e7224 */ /* 0x000fc400078e00ed */
[----:B------:R-:W-:Y:S01]  /*28a10*/  IMAD.MOV.U32 R15, RZ, RZ, 0x0 ;  /* 0x00000000ff0f7424 */ /* 0x000fe200078e00ff */
[----:B------:R-:W-:-:S13]  /*28a20*/  ISETP.GE.AND P0, PT, R2, R240, PT ;  /* 0x000000f00200720c */ /* 0x000fda0003f06270 */
[----:B------:R-:W-:Y:S05]  /*28a30*/  @P0 RET.REL.NODEC R14 `(_ZN5flash24flash_fwd_splitkv_kernelI23Flash_fwd_kernel_traitsILi256ELi64ELi64ELi4ELb0ELb0EN7cutlass10bfloat16_tE19Flash_kernel_traitsILi256ELi64ELi64ELi4ES3_EELb1ELb0ELb1ELb0ELb0ELb0ELb0ELb1EEEvNS_16Flash_fwd_paramsE) ;  /* 0xfffd75c00e000950 */ /* 0x000fea0003c3ffff */
[----:B------:R-:W-:Y:S01]  /*28a40*/  IADD3 R13, P0, R13, 0x30, RZ ;  /* 0x000000300d0d7810 */ /* 0x000fe20007f1e0ff */
[----:B------:R-:W-:Y:S01]  /*28a50*/  IMAD.MOV.U32 R10, RZ, RZ, R80 ;  /* 0x000000ffff0a7224 */ /* 0x000fe200078e0050 */
[-C--:B-----5:R-:W-:Y:S01]  /*28a60*/  ISETP.GE.AND P1, PT, R3, R6.reuse, PT ;  /* 0x000000060300720c */ /* 0x0a0fe20003f26270 */
[----:B------:R-:W-:Y:S01]  /*28a70*/  ULDC.64 UR4, c[0x0][0x118] ;  /* 0x0000460000047ab9 */ /* 0x000fe20000000a00 */
[-C--:B------:R-:W-:Y:S01]  /*28a80*/  ISETP.GE.AND P2, PT, R8, R6.reuse, PT ;  /* 0x000000060800720c */ /* 0x080fe20003f46270 */
[----:B------:R-:W-:Y:S01]  /*28a90*/  IMAD.X R0, RZ, RZ, R0, P0 ;  /* 0x000000ffff007224 */ /* 0x000fe200000e0600 */
[----:B------:R-:W-:Y:S01]  /*28aa0*/  ISETP.GE.AND P0, PT, R4, R6, PT ;  /* 0x000000060400720c */ /* 0x000fe20003f06270 */
[----:B------:R-:W-:-:S04]  /*28ab0*/  IMAD.WIDE.U32 R10, R82, R13, R10 ;  /* 0x0000000d520a7225 */ /* 0x000fc800078e000a */
[----:B------:R-:W-:Y:S01]  /*28ac0*/  IMAD R0, R0, R82, RZ ;  /* 0x0000005200007224 */ /* 0x000fe200078e02ff */
[----:B------:R-:W-:Y:S01]  /*28ad0*/  LEA R2, P3, R10, R84, 0x1 ;  /* 0x000000540a027211 */ /* 0x000fe200078608ff */
[----:B------:R-:W-:Y:S02]  /*28ae0*/  IMAD.MOV.U32 R4, RZ, RZ, R237 ;  /* 0x000000ffff047224 */ /* 0x000fe400078e00ed */
[----:B------:R-:W-:-:S05]  /*28af0*/  IMAD R0, R83, R13, R0 ;  /* 0x0000000d53007224 */ /* 0x000fca00078e0200 */
[----:B------:R-:W-:-:S04]  /*28b00*/  IADD3 R0, R11, R0, RZ ;  /* 0x000000000b007210 */ /* 0x000fc80007ffe0ff */
[----:B------:R-:W-:-:S05]  /*28b10*/  LEA.HI.X R3, R10, R85, R0, 0x1, P3 ;  /* 0x000000550a037211 */ /* 0x000fca00018f0c00 */
[----:B------:R2:W-:Y:S01]  /*28b20*/  @!P0 ST.E.128 [R2.64+0x100], R28 ;  /* 0x0001001c02008985 */ /* 0x0005e2000c101d04 */
[----:B------:R-:W-:Y:S02]  /*28b30*/  ISETP.GE.AND P0, PT, R5, R6, PT ;  /* 0x000000060500720c */ /* 0x000fe40003f06270 */
[----:B------:R-:W-:Y:S01]  /*28b40*/  MOV R5, 0x0 ;  /* 0x0000000000057802 */ /* 0x000fe20000000f00 */
[----:B------:R2:W-:Y:S04]  /*28b50*/  @!P2 ST.E.128 [R2.64], R60 ;  /* 0x0000003c0200a985 */ /* 0x0005e8000c101d04 */
[----:B------:R2:W-:Y:S06]  /*28b60*/  @!P1 ST.E.128 [R2.64+0x80], R44 ;  /* 0x0000802c02009985 */ /* 0x0005ec000c101d04 */
[----:B------:R-:W-:Y:S05]  /*28b70*/  @P0 RET.REL.NODEC R4 `(_ZN5flash24flash_fwd_splitkv_kernelI23Flash_fwd_kernel_traitsILi256ELi64ELi64ELi4ELb0ELb0EN7cutlass10bfloat16_tE19Flash_kernel_traitsILi256ELi64ELi64ELi4ES3_EELb1ELb0ELb1ELb0ELb0ELb0ELb0ELb1EEEvNS_16Flash_fwd_paramsE) ;  /* 0xfffd748004000950 */ /* 0x000fea0003c3ffff */
[----:B------:R-:W-:Y:S02]  /*28b80*/  ULDC.64 UR4, c[0x0][0x118] ;  /* 0x0000460000047ab9 */ /* 0x000fe40000000a00 */
[----:B------:R3:W-:Y:S02]  /*28b90*/  ST.E.128 [R2.64+0x180], R76 ;  /* 0x0001804c02007985 */ /* 0x0007e4000c101d04 */
[----:B--23--:R-:W-:-:S02]  /*28ba0*/  MOV R2, R237 ;  /* 0x000000ed00027202 */ /* 0x00cfc40000000f00 */
[----:B------:R-:W-:-:S04]  /*28bb0*/  MOV R3, 0x0 ;  /* 0x0000000000037802 */ /* 0x000fc80000000f00 */
[----:B------:R-:W-:Y:S05]  /*28bc0*/  RET.REL.NODEC R2 `(_ZN5flash24flash_fwd_splitkv_kernelI23Flash_fwd_kernel_traitsILi256ELi64ELi64ELi4ELb0ELb0EN7cutlass10bfloat16_tE19Flash_kernel_traitsILi256ELi64ELi64ELi4ES3_EELb1ELb0ELb1ELb0ELb0ELb0ELb0ELb1EEEvNS_16Flash_fwd_paramsE) ;  /* 0xfffd743002007950 */ /* 0x000fea0003c3ffff */
.L_x_3248:
[----:B------:R-:W-:Y:S01]  /*28bd0*/  IMAD.MOV.U32 R8, RZ, RZ, R249 ;  /* 0x000000ffff087224 */ /* 0x000fe200078e00f9 */
[----:B------:R-:W-:Y:S02]  /*28be0*/  MOV R5, 0x2 ;  /* 0x0000000200057802 */ /* 0x000fe40000000f00 */
[----:B------:R-:W-:Y:S02]  /*28bf0*/  MOV R3, 0x28c10 ;  /* 0x00028c1000037802 */ /* 0x000fe40000000f00 */
[----:B-1---5:R-:W-:Y:S05]  /*28c00*/  CALL.REL.NOINC `($__internal_20_$__cuda_sm70_shflsync_bfly_p) ;  /* 0x0000010000007944 */ /* 0x022fea0003c00000 */
[----:B------:R-:W-:Y:S05]  /*28c10*/  BRA `(.L_x_3261) ;  /* 0xffffdf0000007947 */ /* 0x000fea000383ffff */
.L_x_3249:
[----:B------:R-:W-:Y:S01]  /*28c20*/  IMAD.MOV.U32 R8, RZ, RZ, R249 ;  /* 0x000000ffff087224 */ /* 0x000fe200078e00f9 */
[----:B------:R-:W-:Y:S02]  /*28c30*/  MOV R5, 0x1 ;  /* 0x0000000100057802 */ /* 0x000fe40000000f00 */
[----:B------:R-:W-:Y:S02]  /*28c40*/  MOV R3, 0x28c60 ;  /* 0x00028c6000037802 */ /* 0x000fe40000000f00 */
[----:B-1---5:R-:W-:Y:S05]  /*28c50*/  CALL.REL.NOINC `($__internal_20_$__cuda_sm70_shflsync_bfly_p) ;  /* 0x000000b000007944 */ /* 0x022fea0003c00000 */
[----:B------:R-:W-:Y:S01]  /*28c60*/  FADD.FTZ R249, R249, R5 ;  /* 0x00000005f9f97221 */ /* 0x000fe20000010000 */
[----:B------:R-:W-:Y:S02]  /*28c70*/  MOV R8, R248 ;  /* 0x000000f800087202 */ /* 0x000fe40000000f00 */
[----:B------:R-:W-:Y:S02]  /*28c80*/  MOV R5, 0x2 ;  /* 0x0000000200057802 */ /* 0x000fe40000000f00 */
[----:B------:R-:W-:-:S02]  /*28c90*/  MOV R3, 0x28cb0 ;  /* 0x00028cb000037802 */ /* 0x000fc40000000f00 */
[----:B------:R-:W-:Y:S05]  /*28ca0*/  CALL.REL.NOINC `($__internal_20_$__cuda_sm70_shflsync_bfly_p) ;  /* 0x0000006000007944 */ /* 0x000fea0003c00000 */
[----:B------:R-:W-:Y:S01]  /*28cb0*/  FADD.FTZ R248, R248, R5 ;  /* 0x00000005f8f87221 */ /* 0x000fe20000010000 */
[----:B------:R-:W-:-:S02]  /*28cc0*/  MOV R5, 0x1 ;  /* 0x0000000100057802 */ /* 0x000fc40000000f00 */
[----:B------:R-:W-:Y:S02]  /*28cd0*/  MOV R3, 0x28d00 ;  /* 0x00028d0000037802 */ /* 0x000fe40000000f00 */
[----:B------:R-:W-:Y:S02]  /*28ce0*/  MOV R8, R248 ;  /* 0x000000f800087202 */ /* 0x000fe40000000f00 */
[----:B------:R-:W-:Y:S05]  /*28cf0*/  CALL.REL.NOINC `($__internal_20_$__cuda_sm70_shflsync_bfly_p) ;  /* 0x0000001000007944 */ /* 0x000fea0003c00000 */
[----:B------:R-:W-:Y:S05]  /*28d00*/  BRA `(.L_x_3262) ;  /* 0xffffde8000007947 */ /* 0x000fea000383ffff */
        .weak           $__internal_20_$__cuda_sm70_shflsync_bfly_p
        .type           $__internal_20_$__cuda_sm70_shflsync_bfly_p,@function
        .size           $__internal_20_$__cuda_sm70_shflsync_bfly_p,(.L_x_4887 - $__internal_20_$__cuda_sm70_shflsync_bfly_p)
$__internal_20_$__cuda_sm70_shflsync_bfly_p:
[----:B------:R-:W-:Y:S04]  /*28d10*/  WARPSYNC R0 ;  /* 0x0000000000007348 */ /* 0x000fe80003800000 */
[----:B------:R1:W2:Y:S01]  /*28d20*/  SHFL.BFLY PT, R5, R8, R5, R4 ;  /* 0x0c00000508057389 */ /* 0x0002a200000e0004 */
[----:B------:R-:W-:Y:S02]  /*28d30*/  MOV R9, 0x0 ;  /* 0x0000000000097802 */ /* 0x000fe40000000f00 */
[----:B-1----:R-:W-:-:S04]  /*28d40*/  MOV R8, R3 ;  /* 0x0000000300087202 */ /* 0x002fc80000000f00 */
[----:B--2---:R-:W-:Y:S05]  /*28d50*/  RET.REL.NODEC R8 `(_ZN5flash24flash_fwd_splitkv_kernelI23Flash_fwd_kernel_traitsILi256ELi64ELi64ELi4ELb0ELb0EN7cutlass10bfloat16_tE19Flash_kernel_traitsILi256ELi64ELi64ELi4ES3_EELb1ELb0ELb1ELb0ELb0ELb0ELb0ELb1EEEvNS_16Flash_fwd_paramsE) ;  /* 0xfffd72a008007950 */ /* 0x004fea0003c3ffff */
.L_x_3263:
        /* <DEDUP_REMOVED lines=10> */
.L_x_4887:


//--------------------- .text._ZN5flash24flash_fwd_splitkv_kernelI23Flash_fwd_kernel_traitsILi256ELi64ELi64ELi4ELb0ELb0EN7cutlass10bfloat16_tE19Flash_kernel_traitsILi256ELi64ELi64ELi4ES3_EELb1ELb0ELb1ELb0ELb0ELb1ELb0ELb1EEEvNS_16Flash_fwd_paramsE --------------------------
	.section	.text._ZN5flash24flash_fwd_splitkv_kernelI23Flash_fwd_kernel_traitsILi256ELi64ELi64ELi4ELb0ELb0EN7cutlass10bfloat16_tE19Flash_kernel_traitsILi256ELi64ELi64ELi4ES3_EELb1ELb0ELb1ELb0ELb0ELb1ELb0ELb1EEEvNS_16Flash_fwd_paramsE,"ax",@progbits
	.sectioninfo	@"SHI_REGISTERS=255"
	.align	128
        .global         _ZN5flash24flash_fwd_splitkv_kernelI23Flash_fwd_kernel_traitsILi256ELi64ELi64ELi4ELb0ELb0EN7cutlass10bfloat16_tE19Flash_kernel_traitsILi256ELi64ELi64ELi4ES3_EELb1ELb0ELb1ELb0ELb0ELb1ELb0ELb1EEEvNS_16Flash_fwd_paramsE
        .type           _ZN5flash24flash_fwd_splitkv_kernelI23Flash_fwd_kernel_traitsILi256ELi64ELi64ELi4ELb0ELb0EN7cutlass10bfloat16_tE19Flash_kernel_traitsILi256ELi64ELi64ELi4ES3_EELb1ELb0ELb1ELb0ELb0ELb1ELb0ELb1EEEvNS_16Flash_fwd_paramsE,@function
        .size           _ZN5flash24flash_fwd_splitkv_kernelI23Flash_fwd_kernel_traitsILi256ELi64ELi64ELi4ELb0ELb0EN7cutlass10bfloat16_tE19Flash_kernel_traitsILi256ELi64ELi64ELi4ES3_EELb1ELb0ELb1ELb0ELb0ELb1ELb0ELb1EEEvNS_16Flash_fwd_paramsE,(.L_x_4889 - _ZN5flash24flash_fwd_splitkv_kernelI23Flash_fwd_kernel_traitsILi256ELi64ELi64ELi4ELb0ELb0EN7cutlass10bfloat16_tE19Flash_kernel_traitsILi256ELi64ELi64ELi4ES3_EELb1ELb0ELb1ELb0ELb0ELb1ELb0ELb1EEEvNS_16Flash_fwd_paramsE)
        .other          _ZN5flash24flash_fwd_splitkv_kernelI23Flash_fwd_kernel_traitsILi256ELi64ELi64ELi4ELb0ELb0EN7cutlass10bfloat16_tE19Flash_kernel_traitsILi256ELi64ELi64ELi4ES3_EELb1ELb0ELb1ELb0ELb0ELb1ELb0ELb1EEEvNS_16Flash_fwd_paramsE,@"STO_CUDA_ENTRY STV_DEFAULT"
_ZN5flash24flash_fwd_splitkv_kernelI23Flash_fwd_kernel_traitsILi256ELi64ELi64ELi4ELb0ELb0EN7cutlass10bfloat16_tE19Flash_kernel_traitsILi256ELi64ELi64ELi4ES3_EELb1ELb0ELb1ELb0ELb0ELb1ELb0ELb1EEEvNS_16Flash_fwd_paramsE:
.text._ZN5flash24flash_fwd_splitkv_kernelI23Flash_fwd_kernel_traitsILi256ELi64ELi64ELi4ELb0ELb0EN7cutlass10bfloat16_tE19Flash_kernel_traitsILi256ELi64ELi64ELi4ES3_EELb1ELb0ELb1ELb0ELb0ELb1ELb0ELb1EEEvNS_16Flash_fwd_paramsE:
        /* <DEDUP_REMOVED lines=10> */
[----:B-123--:R-:W-:Y:S05]  /*00a0*/  CALL.REL.NOINC `($_ZN5flash24flash_fwd_splitkv_kernelI23Flash_fwd_kernel_traitsILi256ELi64ELi64ELi4ELb0ELb0EN7cutlass10bfloat16_tE19Flash_kernel_traitsILi256ELi64ELi64ELi4ES3_EELb1ELb0ELb1ELb0ELb0ELb1ELb0ELb1EEEvNS_16Flash_fwd_paramsE$_ZN5flash30compute_attn_1rowblock_splitkvI23Flash_fwd_kernel_traitsILi256ELi64ELi64ELi4ELb0ELb0EN7cutlass10bfloat16_tE19Flash_kernel_traitsILi256ELi64ELi64ELi4ES3_EELb1ELb0ELb1ELb0ELb0ELb1ELb0ELb1ENS_16Flash_fwd_paramsEEEvRKT8_iiiii) ;  /* 0x0000002000007944 */ /* 0x00efea0003c00000 */
[----:B------:R-:W-:Y:S05]  /*00b0*/  BSYNC B4 ;  /* 0x0000000000047941 */ /* 0x000fea0003800000 */
.L_x_3264:
[----:B------:R-:W-:Y:S05]  /*00c0*/  EXIT ;  /* 0x000000000000794d */ /* 0x000fea0003800000 */
        .type           $_ZN5flash24flash_fwd_splitkv_kernelI23Flash_fwd_kernel_traitsILi256ELi64ELi64ELi4ELb0ELb0EN7cutlass10bfloat16_tE19Flash_kernel_traitsILi256ELi64ELi64ELi4ES3_EELb1ELb0ELb1ELb0ELb0ELb1ELb0ELb1EEEvNS_16Flash_fwd_paramsE$_ZN5flash30compute_attn_1rowblock_splitkvI23Flash_fwd_kernel_traitsILi256ELi64ELi64ELi4ELb0ELb0EN7cutlass10bfloat16_tE19Flash_kernel_traitsILi256ELi64ELi64ELi4ES3_EELb1ELb0ELb1ELb0ELb0ELb1ELb0ELb1ENS_16Flash_fwd_paramsEEEvRKT8_iiiii,@function
        .size           $_ZN5flash24flash_fwd_splitkv_kernelI23Flash_fwd_kernel_traitsILi256ELi64ELi64ELi4ELb0ELb0EN7cutlass10bfloat16_tE19Flash_kernel_traitsILi256ELi64ELi64ELi4ES3_EELb1ELb0ELb1ELb0ELb0ELb1ELb0ELb1EEEvNS_16Flash_fwd_paramsE$_ZN5flash30compute_attn_1rowblock_splitkvI23Flash_fwd_kernel_traitsILi256ELi64ELi64ELi4ELb0ELb0EN7cutlass10bfloat16_tE19Flash_kernel_traitsILi256ELi64ELi64ELi4ES3_EELb1ELb0ELb1ELb0ELb0ELb1ELb0ELb1ENS_16Flash_fwd_paramsEEEvRKT8_iiiii,($__internal_21_$__cuda_sm70_shflsync_bfly_p - $_ZN5flash24flash_fwd_splitkv_kernelI23Flash_fwd_kernel_traitsILi256ELi64ELi64ELi4ELb0ELb0EN7cutlass10bfloat16_tE19Flash_kernel_traitsILi256ELi64ELi64ELi4ES3_EELb1ELb0ELb1ELb0ELb0ELb1ELb0ELb1EEEvNS_16Flash_fwd_paramsE$_ZN5flash30compute_attn_1rowblock_splitkvI23Flash_fwd_kernel_traitsILi256ELi64ELi64ELi4ELb0ELb0EN7cutlass10bfloat16_tE19Flash_kernel_traitsILi256ELi64ELi64ELi4ES3_EELb1ELb0ELb1ELb0ELb0ELb1ELb0ELb1ENS_16Flash_fwd_paramsEEEvRKT8_iiiii)
$_ZN5flash24flash_fwd_splitkv_kernelI23Flash_fwd_kernel_traitsILi256ELi64ELi64ELi4ELb0ELb0EN7cutlass10bfloat16_tE19Flash_kernel_traitsILi256ELi64ELi64ELi4ES3_EELb1ELb0ELb1ELb0ELb0ELb1ELb0ELb1EEEvNS_16Flash_fwd_paramsE$_ZN5flash30compute_attn_1rowblock_splitkvI23Flash_fwd_kernel_traitsILi256ELi64ELi64ELi4ELb0ELb0EN7cutlass10bfloat16_tE19Flash_kernel_traitsILi256ELi64ELi64ELi4ES3_EELb1ELb0ELb1ELb0ELb0ELb1ELb0ELb1ENS_16Flash_fwd_paramsEEEvRKT8_iiiii:
        /* <DEDUP_REMOVED lines=20> */
.L_x_3266:
[----:B------:R-:W-:Y:S05]  /*0210*/  BSYNC B0 ;  /* 0x0000000000007941 */ /* 0x000fea0003800000 */
.L_x_3265:
        /* <DEDUP_REMOVED lines=13> */
[----:B-1----:R-:W4:Y:S02]  /*02f0*/  @P0 LD.E R3, [R4.64+0x4] ;  /* 0x0000040604030980 */ /* 0x002f24000c101900 */
[----:B----4-:R-:W-:-:S06]  /*0300*/  @P0 IADD3 R78, R3, -R14, RZ ;  /* 0x8000000e034e0210 */ /* 0x010fcc0007ffe0ff */
[----:B------:R1:W5:Y:S01]  /*0310*/  @!P0 LD.E R78, [R4.64] ;  /* 0x00000006044e8980 */ /* 0x000362000c101900 */
[----:B------:R-:W-:Y:S05]  /*0320*/  BRA `(.L_x_3269) ;  /* 0x0000001000007947 */ /* 0x000fea0003800000 */
.L_x_3268:
[----:B------:R4:W5:Y:S02]  /*0330*/  LD.E R78, [R10.64+0xb8] ;  /* 0x0000b8060a4e7980 */ /* 0x000964000c101900 */
.L_x_3269:
[----:B------:R-:W-:Y:S05]  /*0340*/  BSYNC B0 ;  /* 0x0000000000007941 */ /* 0x000fea0003800000 */
.L_x_3267:
[----:B-12---:R-:W2:Y:S01]  /*0350*/  LD.E.64 R2, [R10.64+0xf8] ;  /* 0x0000f8060a027980 */ /* 0x006ea2000c101b00 */
        /* <DEDUP_REMOVED lines=9> */
.L_x_3271:
[----:B------:R-:W2:Y:S01]  /*03f0*/  LD.E.64 R2, [R10.64+0x108] ;  /* 0x000108060a027980 */ /* 0x000ea2000c101b00 */
[----:B------:R-:W-:Y:S01]  /*0400*/  BSSY B0, `(.L_x_3273) ;  /* 0x0000006000007945 */ /* 0x000fe20003800000 */
[----:B--2---:R-:W-:-:S04]  /*0410*/  ISETP.NE.U32.AND P0, PT, R2, RZ, PT ;  /* 0x000000ff0200720c */ /* 0x004fc80003f05070 */
[----:B------:R-:W-:Y:S01]  /*0420*/  ISETP.NE.AND.EX P0, PT, R3, RZ, PT, P0 ;  /* 0x000000ff0300720c */ /* 0x000fe20003f05300 */
[----:B------:R-:W-:-:S12]  /*0430*/  IMAD.MOV.U32 R3, RZ, RZ, RZ ;  /* 0x000000ffff037224 */ /* 0x000fd800078e00ff */
[----:B------:R-:W-:Y:S05]  /*0440*/  @!P0 BRA `(.L_x_3274) ;  /* 0x0000001000008947 */ /* 0x000fea0003800000 */
[----:B------:R1:W5:Y:S02]  /*0450*/  LD.E R3, [R10.64+0xbc] ;  /* 0x0000bc060a037980 */ /* 0x000364000c101900 */
.L_x_3274:
[----:B------:R-:W-:Y:S05]  /*0460*/  BSYNC B0 ;  /* 0x0000000000007941 */ /* 0x000fea0003800000 */
.L_x_3273:
[----:B-----5:R-:W-:Y:S02]  /*0470*/  IADD3 R68, R78, R3, RZ ;  /* 0x000000034e447210 */ /* 0x020fe40007ffe0ff */
.L_x_3272:
[----:B------:R-:W-:Y:S05]  /*0480*/  BSYNC B1 ;  /* 0x0000000000017941 */ /* 0x000fea0003800000 */
.L_x_3270:
[----:B------:R-:W-:Y:S01]  /*0490*/  IMAD.SHL.U32 R71, R243, 0x40, RZ ;  /* 0x00000040f3477824 */ /* 0x000fe200078e00ff */
[----:B------:R-:W-:Y:S01]  /*04a0*/  MOV R2, R242 ;  /* 0x000000f200027202 */ /* 0x000fe20000000f00 */
[----:B------:R-:W-:-:S03]  /*04b0*/  IMAD.MOV.U32 R3, RZ, RZ, 0x0 ;  /* 0x00000000ff037424 */ /* 0x000fc600078e00ff */
[----:B------:R-:W-:-:S13]  /*04c0*/  ISETP.GT.AND P0, PT, R246, R71, PT ;  /* 0x00000047f600720c */ /* 0x000fda0003f04270 */
[----:B------:R-:W-:Y:S05]  /*04d0*/  @!P0 RET.REL.NODEC R2 `(_ZN5flash24flash_fwd_splitkv_kernelI23Flash_fwd_kernel_traitsILi256ELi64ELi64ELi4ELb0ELb0EN7cutlass10bfloat16_tE19Flash_kernel_traitsILi256ELi64ELi64ELi4ES3_EELb1ELb0ELb1ELb0ELb0ELb1ELb0ELb1EEEvNS_16Flash_fwd_paramsE) ;  /* 0xfffffb2002008950 */ /* 0x000fea0003c3ffff */
[----:B------:R-:W2:Y:S04]  /*04e0*/  LD.E R7, [R10.64+0xb8] ;  /* 0x0000b8060a077980 */ /* 0x000ea8000c101900 */
[----:B------:R-:W5:Y:S01]  /*04f0*/  LD.E R3, [R10.64+0x188] ;  /* 0x000188060a037980 */ /* 0x000f62000c101900 */
[----:B------:R-:W-:Y:S02]  /*0500*/  IADD3 R0, -R246, 0x7f, R71 ;  /* 0x0000007ff6007810 */ /* 0x000fe40007ffe147 */
[----:B------:R-:W-:Y:S01]  /*0510*/  IADD3 R5, R68, 0x3f, RZ ;  /* 0x0000003f44057810 */ /* 0x000fe20007ffe0ff */
[----:B------:R-:W1:Y:S03]  /*0520*/  S2R R73, SR_TID.X ;  /* 0x0000000000497919 */ /* 0x000e660000002100 */
[----:B------:R-:W-:-:S04]  /*0530*/  SHF.R.S32.HI R2, RZ, 0x1f, R5 ;  /* 0x0000001fff027819 */ /* 0x000fc80000011405 */
[----:B------:R-:W-:-:S04]  /*0540*/  LEA.HI R2, R2, R5, RZ, 0x6 ;  /* 0x0000000502027211 */ /* 0x000fc800078f30ff */
[----:B------:R-:W-:Y:S02]  /*0550*/  SHF.R.S32.HI R2, RZ, 0x6, R2 ;  /* 0x00000006ff027819 */ /* 0x000fe40000011402 */
[----:B--2---:R-:W-:Y:S02]  /*0560*/  IADD3 R7, R7, 0x3f, RZ ;  /* 0x0000003f07077810 */ /* 0x004fe40007ffe0ff */
        /* <DEDUP_REMOVED lines=12> */
[----:B------:R-:W2:Y:S04]  /*0630*/  LD.E.64 R4, [R10.64+0x88] ;  /* 0x000088060a047980 */ /* 0x000ea8000c101b00 */
[----:B---3--:R1:W3:Y:S04]  /*0640*/  LD.E.64 R16, [R10.64+0x90] ;  /* 0x000090060a107980 */ /* 0x0082e8000c101b00 */
[----:B----4-:R1:W4:Y:S04]  /*0650*/  LD.E R14, [R10.64+0x60] ;  /* 0x000060060a0e7980 */ /* 0x010328000c101900 */
[----:B------:R-:W3:Y:S04]  /*0660*/  @!P0 LD.E.64 R20, [R10.64+0x80] ;  /* 0x000080060a148980 */ /* 0x000ee8000c101b00 */
        /* <DEDUP_REMOVED lines=10> */
[----:B------:R-:W-:Y:S02]  /*0710*/  SHF.R.S32.HI R19, RZ, 0x1f, R71 ;  /* 0x0000001fff137819 */ /* 0x000fe40000011447 */
[----:B------:R-:W-:Y:S02]  /*0720*/  IADD3 R246, -R71, R246, RZ ;  /* 0x000000f647f67210 */ /* 0x000fe40007ffe1ff */
[----:B------:R-:W-:Y:S01]  /*0730*/  SHF.R.S32.HI R9, RZ, 0x3, R9 ;  /* 0x00000003ff097819 */ /* 0x000fe20000011409 */
[----:B------:R-:W-:Y:S01]  /*0740*/  BSSY B0, `(.L_x_3276) ;  /* 0x000002c000007945 */ /* 0x000fe20003800000 */
[C---:B------:R-:W-:Y:S02]  /*0750*/  IADD3 R27, R12.reuse, 0x40, RZ ;  /* 0x000000400c1b7810 */ /* 0x040fe40007ffe0ff */
[----:B------:R-:W-:Y:S01]  /*0760*/  IADD3 R25, R12, 0x80, RZ ;  /* 0x000000800c197810 */ /* 0x000fe20007ffe0ff */
[----:B--2---:R-:W-:-:S02]  /*0770*/  @P0 IMAD R13, R5, R245, RZ ;  /* 0x000000f5050d0224 */ /* 0x004fc400078e02ff */
[----:B------:R-:W-:-:S05]  /*0780*/  @P0 IMAD.WIDE.U32 R22, R4, R245, RZ ;  /* 0x000000f504160225 */ /* 0x000fca00078e00ff */
[----:B-1----:R-:W-:Y:S01]  /*0790*/  @P0 IADD3 R10, R23, R13, RZ ;  /* 0x0000000d170a0210 */ /* 0x002fe20007ffe0ff */
[----:B---3--:R-:W-:Y:S01]  /*07a0*/  @!P0 IMAD R18, R21, R241, RZ ;  /* 0x000000f115128224 */ /* 0x008fe200078e02ff */
[----:B------:R-:W-:-:S03]  /*07b0*/  SHF.R.S32.HI R13, RZ, 0x1f, R12 ;  /* 0x0000001fff0d7819 */ /* 0x000fc6000001140c */
[C---:B------:R-:W-:Y:S02]  /*07c0*/  @!P0 IMAD R15, R20.reuse, R15, R18 ;  /* 0x0000000f140f8224 */ /* 0x040fe400078e0212 */
[----:B------:R-:W-:Y:S02]  /*07d0*/  @P0 IMAD.MOV.U32 R18, RZ, RZ, R22 ;  /* 0x000000ffff120224 */ /* 0x000fe400078e0016 */
[----:B------:R-:W-:-:S04]  /*07e0*/  @!P0 IMAD.WIDE.U32 R22, R20, R241, RZ ;  /* 0x000000f114168225 */ /* 0x000fc800078e00ff */
[----:B------:R-:W-:Y:S01]  /*07f0*/  IMAD R11, R5, R71, RZ ;  /* 0x00000047050b7224 */ /* 0x000fe200078e02ff */
[----:B------:R-:W-:Y:S01]  /*0800*/  @!P0 MOV R18, R22 ;  /* 0x0000001600128202 */ /* 0x000fe20000000f00 */
[----:B------:R-:W-:-:S04]  /*0810*/  IMAD.WIDE.U32 R20, R71, R4, R12 ;  /* 0x0000000447147225 */ /* 0x000fc800078e000c */
[----:B------:R-:W-:Y:S02]  /*0820*/  IMAD R11, R4, R19, R11 ;  /* 0x00000013040b7224 */ /* 0x000fe400078e020b */
[----:B------:R-:W-:Y:S01]  /*0830*/  @!P0 IMAD.IADD R10, R23, 0x1, R15 ;  /* 0x00000001170a8824 */ /* 0x000fe200078e020f */
[----:B------:R-:W-:-:S04]  /*0840*/  IADD3 R18, P0, R18, R20, RZ ;  /* 0x0000001412127210 */ /* 0x000fc80007f1e0ff */
[----:B------:R-:W-:Y:S02]  /*0850*/  IADD3.X R19, R10, R21, R11, P0, !PT ;  /* 0x000000150a137210 */ /* 0x000fe400007fe40b */
[----:B------:R-:W-:Y:S01]  /*0860*/  ISETP.GE.AND P0, PT, R9, R246, PT ;  /* 0x000000f60900720c */ /* 0x000fe20003f06270 */
[----:B------:R-:W-:Y:S01]  /*0870*/  IMAD R29, R17, R244, RZ ;  /* 0x000000f4111d7224 */ /* 0x000fe200078e02ff */
[--C-:B------:R-:W-:Y:S01]  /*0880*/  SHF.R.S32.HI R10, RZ, 0x1f, R244.reuse ;  /* 0x0000001fff0a7819 */ /* 0x100fe200000114f4 */
[----:B----4-:R-:W-:Y:S02]  /*0890*/  IMAD R241, R241, R14, R244 ;  /* 0x0000000ef1f17224 */ /* 0x010fe400078e02f4 */
[----:B------:R-:W-:-:S04]  /*08a0*/  IMAD.WIDE.U32 R244, R244, R16, R18 ;  /* 0x00000010f4f47225 */ /* 0x000fc800078e0012 */
[----:B------:R-:W-:Y:S01]  /*08b0*/  IMAD R29, R16, R10, R29 ;  /* 0x0000000a101d7224 */ /* 0x000fe200078e021d */
[----:B------:R-:W-:Y:S01]  /*08c0*/  SHF.R.S32.HI R15, RZ, 0x1f, R9 ;  /* 0x0000001fff0f7819 */ /* 0x000fe20000011409 */
[----:B------:R-:W-:Y:S01]  /*08d0*/  IMAD R8, R8, R241, R71 ;  /* 0x000000f108087224 */ /* 0x000fe200078e0247 */
[----:B------:R-:W-:Y:S01]  /*08e0*/  IADD3 R23, R12, 0xc0, RZ ;  /* 0x000000c00c177810 */ /* 0x000fe20007ffe0ff */
[----:B------:R-:W-:Y:S01]  /*08f0*/  IMAD.IADD R29, R245, 0x1, R29 ;  /* 0x00000001f51d7824 */ /* 0x000fe200078e021d */
        /* <DEDUP_REMOVED lines=16> */
.L_x_3277:
[----:B------:R-:W-:Y:S05]  /*0a00*/  BSYNC B0 ;  /* 0x0000000000007941 */ /* 0x000fea0003800000 */
.L_x_3276:
        /* <DEDUP_REMOVED lines=9> */
[----:B-1----:R-:W-:Y:S01]  /*0aa0*/  IMAD.X R11, RZ, RZ, R15, P0 ;  /* 0x000000ffff0b7224 */ /* 0x002fe200000e060f */
        /* <DEDUP_REMOVED lines=12> */
.L_x_3279:
[----:B------:R-:W-:Y:S05]  /*0b70*/  BSYNC B0 ;  /* 0x0000000000007941 */ /* 0x000fea0003800000 */
.L_x_3278:
        /* <DEDUP_REMOVED lines=22> */
.L_x_3281:
[----:B------:R-:W-:Y:S05]  /*0ce0*/  BSYNC B0 ;  /* 0x0000000000007941 */ /* 0x000fea0003800000 */
.L_x_3280:
        /* <DEDUP_REMOVED lines=21> */
.L_x_3283:
[----:B------:R-:W-:Y:S05]  /*0e40*/  BSYNC B0 ;  /* 0x0000000000007941 */ /* 0x000fea0003800000 */
.L_x_3282:
        /* <DEDUP_REMOVED lines=16> */
[----:B------:R-:W-:Y:S05]  /*0f50*/  @P4 RET.REL.NODEC R242 `(_ZN5flash24flash_fwd_splitkv_kernelI23Flash_fwd_kernel_traitsILi256ELi64ELi64ELi4ELb0ELb0EN7cutlass10bfloat16_tE19Flash_kernel_traitsILi256ELi64ELi64ELi4ES3_EELb1ELb0ELb1ELb0ELb0ELb1ELb0ELb1EEEvNS_16Flash_fwd_paramsE) ;  /* 0xfffff0a0f2004950 */ /* 0x000fea0003c3ffff */
[----:B-1----:R-:W-:Y:S02]  /*0f60*/  MOV R5, 0x7f800000 ;  /* 0x7f80000000057802 */ /* 0x002fe40000000f00 */
[----:B------:R-:W-:-:S03]  /*0f70*/  MOV R243, 0x0 ;  /* 0x0000000000f37802 */ /* 0x000fc60000000f00 */
[----:B------:R1:W-:Y:S01]  /*0f80*/  ST.E [R2.64+0xc0], R5 ;  /* 0x0000c00502007985 */ /* 0x0003e2000c101906 */
[----:B------:R-:W-:Y:S05]  /*0f90*/  RET.REL.NODEC R242 `(_ZN5flash24flash_fwd_splitkv_kernelI23Flash_fwd_kernel_traitsILi256ELi64ELi64ELi4ELb0ELb0EN7cutlass10bfloat16_tE19Flash_kernel_traitsILi256ELi64ELi64ELi4ES3_EELb1ELb0ELb1ELb0ELb0ELb1ELb0ELb1EEEvNS_16Flash_fwd_paramsE) ;  /* 0xfffff060f2007950 */ /* 0x000fea0003c3ffff */
.L_x_3275:
[----:B-1----:R-:W2:Y:S04]  /*0fa0*/  LD.E.64 R6, [R10.64+0x160] ;  /* 0x000160060a067980 */ /* 0x002ea8000c101b00 */
[----:B---3--:R-:W3:Y:S01]  /*0fb0*/  LD.E.64 R8, [R10.64+0x158] ;  /* 0x000158060a087980 */ /* 0x008ee2000c101b00 */
[----:B--2---:R-:W-:-:S04]  /*0fc0*/  ISETP.NE.U32.AND P1, PT, R6, RZ, PT ;  /* 0x000000ff0600720c */ /* 0x004fc80003f25070 */
[----:B------:R-:W-:-:S13]  /*0fd0*/  ISETP.NE.AND.EX P1, PT, R7, RZ, PT, P1 ;  /* 0x000000ff0700720c */ /* 0x000fda0003f25310 */
[----:B------:R-:W2:Y:S01]  /*0fe0*/  @P1 LD.E.64 R4, [R10.64+0x168] ;  /* 0x000168060a041980 */ /* 0x000ea2000c101b00 */
        /* <DEDUP_REMOVED lines=18> */
[----:B------:R-:W3:Y:S01]  /*1110*/  LD.E R3, [R10.64+0x68] ;  /* 0x000068060a037980 */ /* 0x000ee2000c101900 */
[----:B------:R-:W-:-:S03]  /*1120*/  LEA R5, R166, 0xffffffc0, 0x6 ;  /* 0xffffffc0a6057811 */ /* 0x000fc600078e30ff */
[----:B----4-:R-:W4:Y:S01]  /*1130*/  LD.E.64 R18, [R10.64+0x20] ;  /* 0x000020060a127980 */ /* 0x010f22000c101b00 */
[----:B------:R-:W-:-:S03]  /*1140*/  IABS R2, R5 ;  /* 0x0000000500027213 */ /* 0x000fc60000000000 */
[----:B------:R-:W3:Y:S04]  /*1150*/  LD.E.64 R66, [R10.64+0x38] ;  /* 0x000038060a427980 */ /* 0x000ee8000c101b00 */
[----:B------:R-:W3:Y:S04]  /*1160*/  LD.E.64 R20, [R10.64+0x50] ;  /* 0x000050060a147980 */ /* 0x000ee8000c101b00 */
[----:B------:R1:W5:Y:S04]  /*1170*/  LD.E.64 R28, [R10.64+0x58] ;  /* 0x000058060a1c7980 */ /* 0x000368000c101b00 */
[----:B------:R1:W5:Y:S01]  /*1180*/  LD.E.64 R64, [R10.64+0x40] ;  /* 0x000040060a407980 */ /* 0x000362000c101b00 */
[----:B--2---:R-:W-:-:S04]  /*1190*/  IABS R6, R4 ;  /* 0x0000000400067213 */ /* 0x004fc80000000000 */
[----:B-----5:R-:W2:Y:S08]  /*11a0*/  I2F.RP R12, R6 ;  /* 0x00000006000c7306 */ /* 0x020eb00000209400 */
[----:B--2---:R-:W2:Y:S02]  /*11b0*/  MUFU.RCP R8, R12 ;  /* 0x0000000c00087308 */ /* 0x004ea40000001000 */
[----:B--2---:R-:W-:Y:S01]  /*11c0*/  IADD3 R8, R8, 0xffffffe, RZ ;  /* 0x0ffffffe08087810 */ /* 0x004fe20007ffe0ff */
[----:B------:R-:W2:Y:S05]  /*11d0*/  LD.E.64 R12, [R10.64+0x28] ;  /* 0x000028060a0c7980 */ /* 0x000eaa000c101b00 */
[----:B------:R-:W1:Y:S01]  /*11e0*/  F2I.FTZ.U32.TRUNC.NTZ R9, R8 ;  /* 0x0000000800097305 */ /* 0x000e62000021f000 */
[----:B------:R-:W-:Y:S01]  /*11f0*/  IABS R0, R4 ;  /* 0x0000000400007213 */ /* 0x000fe20000000000 */
[----:B-1----:R-:W-:-:S02]  /*1200*/  IMAD.MOV R7, RZ, RZ, -R9 ;  /* 0x000000ffff077224 */ /* 0x002fc400078e0a09 */
[----:B------:R-:W-:Y:S02]  /*1210*/  IMAD.MOV.U32 R8, RZ, RZ, RZ ;  /* 0x000000ffff087224 */ /* 0x000fe400078e00ff */
[----:B------:R-:W-:-:S04]  /*1220*/  IMAD R7, R7, R6, RZ ;  /* 0x0000000607077224 */ /* 0x000fc800078e02ff */
[----:B------:R-:W-:Y:S01]  /*1230*/  IMAD.HI.U32 R7, R9, R7, R8 ;  /* 0x0000000709077227 */ /* 0x000fe200078e0008 */
[----:B------:R-:W-:-:S05]  /*1240*/  IADD3 R0, RZ, -R0, RZ ;  /* 0x80000000ff007210 */ /* 0x000fca0007ffe0ff */
        /* <DEDUP_REMOVED lines=13> */
[----:B------:R1:W2:Y:S01]  /*1320*/  LD.E R2, [R16.64] ;  /* 0x0000000610027980 */ /* 0x0002a2000c101900 */
[----:B---3--:R-:W-:-:S04]  /*1330*/  IABS R6, R3 ;  /* 0x0000000300067213 */ /* 0x008fc80000000000 */
[----:B------:R-:W3:Y:S08]  /*1340*/  I2F.RP R14, R6 ;  /* 0x00000006000e7306 */ /* 0x000ef00000209400 */
[----:B---3--:R-:W3:Y:S02]  /*1350*/  MUFU.RCP R8, R14 ;  /* 0x0000000e00087308 */ /* 0x008ee40000001000 */
[----:B---3--:R-:W-:-:S06]  /*1360*/  IADD3 R8, R8, 0xffffffe, RZ ;  /* 0x0ffffffe08087810 */ /* 0x008fcc0007ffe0ff */
        /* <DEDUP_REMOVED lines=20> */
[----:B------:R-:W-:-:S05]  /*14b0*/  IMAD R4, R67, R15, RZ ;  /* 0x0000000f43047224 */ /* 0x000fca00078e02ff */
[----:B------:R-:W-:Y:S02]  /*14c0*/  @!P0 IMAD.MOV R16, RZ, RZ, -R16 ;  /* 0x000000ffff108224 */ /* 0x000fe400078e0a10 */
[----:B------:R-:W-:-:S04]  /*14d0*/  @!P1 LOP3.LUT R16, RZ, R3, RZ, 0x33, !PT ;  /* 0x00000003ff109212 */ /* 0x000fc800078e33ff */
[----:B------:R-:W-:Y:S02]  /*14e0*/  SHF.R.S32.HI R8, RZ, 0x1f, R16 ;  /* 0x0000001fff087819 */ /* 0x000fe40000011410 */
[----:B--2---:R-:W-:Y:S01]  /*14f0*/  SHF.R.S32.HI R0, RZ, 0x1f, R2 ;  /* 0x0000001fff007819 */ /* 0x004fe20000011402 */
[----:B----4-:R-:W-:-:S04]  /*1500*/  IMAD R7, R19, R2, RZ ;  /* 0x0000000213077224 */ /* 0x010fc800078e02ff */
[C---:B------:R-:W-:Y:S02]  /*1510*/  IMAD R7, R18.reuse, R0, R7 ;  /* 0x0000000012077224 */ /* 0x040fe400078e0207 */
[----:B------:R-:W-:-:S04]  /*1520*/  IMAD.WIDE.U32 R18, R18, R2, RZ ;  /* 0x0000000212127225 */ /* 0x000fc800078e00ff */
[----:B------:R-:W-:Y:S01]  /*1530*/  IMAD.IADD R7, R19, 0x1, R7 ;  /* 0x0000000113077824 */ /* 0x000fe200078e0207 */
[----:B------:R-:W-:Y:S02]  /*1540*/  SHF.R.S32.HI R19, RZ, 0x1f, R15 ;  /* 0x0000001fff137819 */ /* 0x000fe4000001140f */
[----:B------:R-:W-:Y:S01]  /*1550*/  MOV R6, R18 ;  /* 0x0000001200067202 */ /* 0x000fe20000000f00 */
[----:B------:R-:W-:Y:S02]  /*1560*/  IMAD R3, R13, R2, RZ ;  /* 0x000000020d037224 */ /* 0x000fe400078e02ff */
[----:B------:R-:W-:Y:S02]  /*1570*/  IMAD R4, R66, R19, R4 ;  /* 0x0000001342047224 */ /* 0x000fe400078e0204 */
[----:B------:R-:W-:-:S04]  /*1580*/  IMAD.WIDE.U32 R6, R15, R66, R6 ;  /* 0x000000420f067225 */ /* 0x000fc800078e0006 */
[----:B------:R-:W-:Y:S01]  /*1590*/  IMAD.WIDE.U32 R24, R12, R2, RZ ;  /* 0x000000020c187225 */ /* 0x000fe200078e00ff */
[----:B------:R-:W-:-:S03]  /*15a0*/  IADD3 R13, R7, R4, RZ ;  /* 0x00000004070d7210 */ /* 0x000fc60007ffe0ff */
[----:B------:R-:W-:Y:S02]  /*15b0*/  IMAD R3, R12, R0, R3 ;  /* 0x000000000c037224 */ /* 0x000fe400078e0203 */
[----:B------:R-:W-:Y:S02]  /*15c0*/  IMAD.MOV.U32 R12, RZ, RZ, R6 ;  /* 0x000000ffff0c7224 */ /* 0x000fe400078e0006 */
[----:B------:R-:W-:Y:S02]  /*15d0*/  IMAD R7, R21, R16, RZ ;  /* 0x0000001015077224 */ /* 0x000fe400078e02ff */
[----:B------:R-:W-:Y:S01]  /*15e0*/  IMAD.WIDE.U32 R12, R16, R20, R12 ;  /* 0x00000014100c7225 */ /* 0x000fe200078e000c */
[----:B------:R-:W-:-:S03]  /*15f0*/  IADD3 R17, R25, R3, RZ ;  /* 0x0000000319117210 */ /* 0x000fc60007ffe0ff */
[----:B------:R-:W-:Y:S01]  /*1600*/  IMAD R7, R20, R8, R7 ;  /* 0x0000000814077224 */ /* 0x000fe200078e0207 */
[----:B------:R-:W-:-:S03]  /*1610*/  MOV R2, R12 ;  /* 0x0000000c00027202 */ /* 0x000fc60000000f00 */
[----:B------:R-:W-:Y:S01]  /*1620*/  IMAD.IADD R3, R13, 0x1, R7 ;  /* 0x000000010d037824 */ /* 0x000fe200078e0207 */
[----:B------:R-:W-:Y:S05]  /*1630*/  BRA `(.L_x_3286) ;  /* 0x000004f000007947 */ /* 0x000fea0003800000 */
.L_x_3285:
[----:B-1----:R-:W2:Y:S01]  /*1640*/  LD.E R7, [R10.64+0x68] ;  /* 0x000068060a077980 */ /* 0x002ea2000c101900 */
[----:B------:R-:W-:-:S03]  /*1650*/  ISETP.NE.AND P4, PT, R14, -0x1, PT ;  /* 0xffffffff0e00780c */ /* 0x000fc60003f85270 */
[----:B------:R-:W3:Y:S04]  /*1660*/  LD.E.64 R66, [R10.64+0x38] ;  /* 0x000038060a427980 */ /* 0x000ee8000c101b00 */
[----:B----4-:R-:W4:Y:S04]  /*1670*/  LD.E.64 R64, [R10.64+0x40] ;  /* 0x000040060a407980 */ /* 0x010f28000c101b00 */
[----:B------:R-:W3:Y:S04]  /*1680*/  LD.E.64 R20, [R10.64+0x50] ;  /* 0x000050060a147980 */ /* 0x000ee8000c101b00 */
[----:B------:R-:W3:Y:S04]  /*1690*/  @!P4 LD.E.64 R16, [R10.64+0x20] ;  /* 0x000020060a10c980 */ /* 0x000ee8000c101b00 */
[----:B------:R-:W3:Y:S04]  /*16a0*/  @!P4 LD.E.64 R24, [R10.64+0x28] ;  /* 0x000028060a18c980 */ /* 0x000ee8000c101b00 */
[----:B------:R1:W5:Y:S01]  /*16b0*/  LD.E.64 R28, [R10.64+0x58] ;  /* 0x000058060a1c7980 */ /* 0x000362000c101b00 */
[----:B------:R-:W-:-:S02]  /*16c0*/  IMAD.MOV.U32 R18, RZ, RZ, RZ ;  /* 0x000000ffff127224 */ /* 0x000fc400078e00ff */
[----:B------:R-:W-:Y:S01]  /*16d0*/  @P4 IMAD.IADD R6, R13, 0x1, R14 ;  /* 0x000000010d064824 */ /* 0x000fe200078e020e */
        /* <DEDUP_REMOVED lines=14> */
[-C--:B---3--:R-:W-:Y:S01]  /*17c0*/  @!P4 IMAD R5, R67, R13.reuse, RZ ;  /* 0x0000000d4305c224 */ /* 0x088fe200078e02ff */
[----:B------:R-:W-:Y:S01]  /*17d0*/  @!P4 SHF.R.S32.HI R4, RZ, 0x1f, R13 ;  /* 0x0000001fff04c819 */ /* 0x000fe2000001140d */
[----:B------:R-:W-:-:S04]  /*17e0*/  @!P4 IMAD.WIDE.U32 R18, R66, R13, RZ ;  /* 0x0000000d4212c225 */ /* 0x000fc800078e00ff */
[----:B------:R-:W-:Y:S01]  /*17f0*/  @!P4 IMAD R4, R4, R66, R5 ;  /* 0x000000420404c224 */ /* 0x000fe200078e0205 */
[----:B-----5:R-:W-:-:S05]  /*1800*/  @!P4 SHF.R.S32.HI R5, RZ, 0x1f, R12 ;  /* 0x0000001fff05c819 */ /* 0x020fca000001140c */
[-C--:B------:R-:W-:Y:S02]  /*1810*/  @!P0 IADD3 R0, R0, -R3.reuse, RZ ;  /* 0x8000000300008210 */ /* 0x080fe40007ffe0ff */
[----:B------:R-:W-:Y:S01]  /*1820*/  @!P4 IADD3 R19, R19, R4, RZ ;  /* 0x000000041313c210 */ /* 0x000fe20007ffe0ff */
[----:B------:R-:W-:Y:S01]  /*1830*/  @!P4 IMAD R4, R17, R12, RZ ;  /* 0x0000000c1104c224 */ /* 0x000fe200078e02ff */
[----:B------:R-:W-:Y:S01]  /*1840*/  ISETP.GE.U32.AND P2, PT, R0, R3, PT ;  /* 0x000000030000720c */ /* 0x000fe20003f46070 */
[----:B------:R-:W-:Y:S01]  /*1850*/  @P4 IMAD.WIDE.U32 R26, R66, R6, RZ ;  /* 0x00000006421a4225 */ /* 0x000fe200078e00ff */
[----:B------:R-:W-:-:S03]  /*1860*/  LOP3.LUT R0, R244, R7, RZ, 0x3c, !PT ;  /* 0x00000007f4007212 */ /* 0x000fc600078e3cff */
[C---:B------:R-:W-:Y:S02]  /*1870*/  @!P4 IMAD R4, R16.reuse, R5, R4 ;  /* 0x000000051004c224 */ /* 0x040fe400078e0204 */
[----:B------:R-:W-:Y:S01]  /*1880*/  @!P4 IMAD.WIDE.U32 R16, R16, R12, R18 ;  /* 0x0000000c1010c225 */ /* 0x000fe200078e0012 */
[----:B------:R-:W-:-:S03]  /*1890*/  ISETP.GE.AND P1, PT, R0, RZ, PT ;  /* 0x000000ff0000720c */ /* 0x000fc60003f26270 */
[----:B------:R-:W-:Y:S01]  /*18a0*/  @P4 IMAD R9, R67, R6, RZ ;  /* 0x0000000643094224 */ /* 0x000fe200078e02ff */
[----:B------:R-:W-:Y:S02]  /*18b0*/  @!P0 IADD3 R2, R2, 0x1, RZ ;  /* 0x0000000102028810 */ /* 0x000fe40007ffe0ff */
[----:B------:R-:W-:Y:S01]  /*18c0*/  @P4 MOV R8, R26 ;  /* 0x0000001a00084202 */ /* 0x000fe20000000f00 */
[----:B------:R-:W-:Y:S01]  /*18d0*/  @P4 IMAD.IADD R9, R27, 0x1, R9 ;  /* 0x000000011b094824 */ /* 0x000fe200078e0209 */
[----:B------:R-:W-:Y:S02]  /*18e0*/  LEA R5, R166, 0xffffffc0, 0x6 ;  /* 0xffffffc0a6057811 */ /* 0x000fe400078e30ff */
[----:B------:R-:W-:Y:S01]  /*18f0*/  ISETP.NE.AND P0, PT, R7, RZ, PT ;  /* 0x000000ff0700720c */ /* 0x000fe20003f05270 */
[----:B------:R-:W-:Y:S01]  /*1900*/  @!P4 IMAD.IADD R9, R17, 0x1, R4 ;  /* 0x000000011109c824 */ /* 0x000fe200078e0204 */
[----:B------:R-:W-:Y:S01]  /*1910*/  @!P4 MOV R8, R16 ;  /* 0x000000100008c202 */ /* 0x000fe20000000f00 */
[----:B----4-:R-:W-:Y:S01]  /*1920*/  @!P4 IMAD R4, R65, R13, RZ ;  /* 0x0000000d4104c224 */ /* 0x010fe200078e02ff */
[----:B------:R-:W-:Y:S01]  /*1930*/  @!P4 SHF.R.S32.HI R3, RZ, 0x1f, R13 ;  /* 0x0000001fff03c819 */ /* 0x000fe2000001140d */
[----:B------:R-:W-:Y:S01]  /*1940*/  IMAD R6, R67, R5, RZ ;  /* 0x0000000543067224 */ /* 0x000fe200078e02ff */
[----:B------:R-:W-:-:S02]  /*1950*/  SHF.R.S32.HI R19, RZ, 0x1f, R5 ;  /* 0x0000001fff137819 */ /* 0x000fc40000011405 */
[----:B------:R-:W-:Y:S01]  /*1960*/  @P2 IADD3 R2, R2, 0x1, RZ ;  /* 0x0000000102022810 */ /* 0x000fe20007ffe0ff */
[----:B------:R-:W-:-:S03]  /*1970*/  IMAD.WIDE.U32 R26, R66, R5, R8 ;  /* 0x00000005421a7225 */ /* 0x000fc600078e0008 */
[----:B------:R-:W-:Y:S01]  /*1980*/  MOV R16, R2 ;  /* 0x0000000200107202 */ /* 0x000fe20000000f00 */
[----:B------:R-:W-:Y:S02]  /*1990*/  @!P4 IMAD R3, R3, R64, R4 ;  /* 0x000000400303c224 */ /* 0x000fe400078e0204 */
[----:B------:R-:W-:Y:S01]  /*19a0*/  @!P4 IMAD.WIDE.U32 R8, R64, R13, RZ ;  /* 0x0000000d4008c225 */ /* 0x000fe200078e00ff */
[----:B------:R-:W-:-:S03]  /*19b0*/  @P4 IADD3 R13, R13, R14, RZ ;  /* 0x0000000e0d0d4210 */ /* 0x000fc60007ffe0ff */
[----:B------:R-:W-:Y:S01]  /*19c0*/  IMAD R6, R19, R66, R6 ;  /* 0x0000004213067224 */ /* 0x000fe200078e0206 */
[----:B------:R-:W-:Y:S01]  /*19d0*/  @!P1 IADD3 R16, -R16, RZ, RZ ;  /* 0x000000ff10109210 */ /* 0x000fe20007ffe1ff */
[----:B------:R-:W-:Y:S01]  /*19e0*/  @!P4 IMAD.IADD R9, R9, 0x1, R3 ;  /* 0x000000010909c824 */ /* 0x000fe200078e0203 */
[----:B------:R-:W-:Y:S01]  /*19f0*/  @!P4 SHF.R.S32.HI R3, RZ, 0x1f, R12 ;  /* 0x0000001fff03c819 */ /* 0x000fe2000001140c */
[----:B------:R-:W-:Y:S01]  /*1a00*/  @!P4 IMAD R0, R25, R12, RZ ;  /* 0x0000000c1900c224 */ /* 0x000fe200078e02ff */
[----:B------:R-:W-:Y:S01]  /*1a10*/  @!P0 LOP3.LUT R16, RZ, R7, RZ, 0x33, !PT ;  /* 0x00000007ff108212 */ /* 0x000fe200078e33ff */
[-C--:B------:R-:W-:Y:S01]  /*1a20*/  @P4 IMAD R17, R65, R13.reuse, RZ ;  /* 0x0000000d41114224 */ /* 0x080fe200078e02ff */
[----:B------:R-:W-:Y:S01]  /*1a30*/  IADD3 R15, R27, R6, RZ ;  /* 0x000000061b0f7210 */ /* 0x000fe20007ffe0ff */
[----:B------:R-:W-:-:S04]  /*1a40*/  @P4 IMAD.WIDE.U32 R6, R64, R13, RZ ;  /* 0x0000000d40064225 */ /* 0x000fc800078e00ff */
[----:B------:R-:W-:Y:S01]  /*1a50*/  @!P4 IMAD.WIDE.U32 R12, R24, R12, R8 ;  /* 0x0000000c180cc225 */ /* 0x000fe200078e0008 */
[----:B------:R-:W-:-:S03]  /*1a60*/  SHF.R.S32.HI R8, RZ, 0x1f, R16 ;  /* 0x0000001fff087819 */ /* 0x000fc60000011410 */
[----:B------:R-:W-:Y:S02]  /*1a70*/  @!P4 IMAD R0, R24, R3, R0 ;  /* 0x000000031800c224 */ /* 0x000fe400078e0200 */
[----:B------:R-:W-:Y:S02]  /*1a80*/  IMAD.MOV.U32 R14, RZ, RZ, R26 ;  /* 0x000000ffff0e7224 */ /* 0x000fe400078e001a */
[-C--:B------:R-:W-:Y:S02]  /*1a90*/  IMAD R3, R21, R16.reuse, RZ ;  /* 0x0000001015037224 */ /* 0x080fe400078e02ff */
        /* <DEDUP_REMOVED lines=9> */
.L_x_3286:
[----:B-1----:R-:W-:Y:S05]  /*1b30*/  BSYNC B0 ;  /* 0x0000000000007941 */ /* 0x002fea0003800000 */
.L_x_3284:
        /* <DEDUP_REMOVED lines=11> */
[----:B------:R-:W-:Y:S02]  /*1bf0*/  LOP3.LUT R14, R21, 0xfffffff0, RZ, 0xc0, !PT ;  /* 0xfffffff0150e7812 */ /* 0x000fe400078ec0ff */
[----:B------:R-:W-:-:S03]  /*1c00*/  LEA.HI R178, R0, R73, RZ, 0x3 ;  /* 0x0000004900b27211 */ /* 0x000fc600078f18ff */
[----:B------:R-:W-:Y:S01]  /*1c10*/  IMAD.IADD R14, R73, 0x1, -R14 ;  /* 0x00000001490e7824 */ /* 0x000fe200078e0a0e */
[----:B------:R-:W-:-:S04]  /*1c20*/  LOP3.LUT R70, R178, 0xfffffff8, RZ, 0xc0, !PT ;  /* 0xfffffff8b2467812 */ /* 0x000fc800078ec0ff */
[----:B------:R-:W-:Y:S01]  /*1c30*/  SHF.R.S32.HI R9, RZ, 0x1f, R14 ;  /* 0x0000001fff097819 */ /* 0x000fe2000001140e */
[----:B------:R-:W-:-:S03]  /*1c40*/  IMAD.IADD R70, R73, 0x1, -R70 ;  /* 0x0000000149467824 */ /* 0x000fc600078e0a46 */
[----:B------:R-:W-:Y:S01]  /*1c50*/  LEA.HI R4, R9, R14, RZ, 0x3 ;  /* 0x0000000e09047211 */ /* 0x000fe200078f18ff */
[----:B------:R-:W-:Y:S01]  /*1c60*/  IMAD.SHL.U32 R18, R70, 0x8, RZ ;  /* 0x0000000846127824 */ /* 0x000fe200078e00ff */
[----:B------:R-:W-:Y:S02]  /*1c70*/  SHF.R.S32.HI R178, RZ, 0x3, R178 ;  /* 0x00000003ffb27819 */ /* 0x000fe400000114b2 */
[----:B------:R-:W-:Y:S02]  /*1c80*/  LOP3.LUT R9, R4, 0xfffffff8, RZ, 0xc0, !PT ;  /* 0xfffffff804097812 */ /* 0x000fe400078ec0ff */
[----:B------:R-:W-:Y:S01]  /*1c90*/  SHF.R.S32.HI R72, RZ, 0x4, R21 ;  /* 0x00000004ff487819 */ /* 0x000fe20000011415 */
[----:B-1----:R-:W-:Y:S02]  /*1ca0*/  IMAD.SHL.U32 R22, R178, 0x40, RZ ;  /* 0x00000040b2167824 */ /* 0x002fe400078e00ff */
[----:B------:R-:W-:Y:S01]  /*1cb0*/  IMAD.IADD R9, R14, 0x1, -R9 ;  /* 0x000000010e097824 */ /* 0x000fe200078e0a09 */
[----:B------:R-:W-:Y:S01]  /*1cc0*/  IADD3 R24, P1, R18, R24, RZ ;  /* 0x0000001812187210 */ /* 0x000fe20007f3e0ff */
[----:B------:R-:W-:Y:S01]  /*1cd0*/  IMAD R14, R19, R64, RZ ;  /* 0x00000040130e7224 */ /* 0x000fe200078e02ff */
[----:B------:R-:W-:-:S02]  /*1ce0*/  SHF.R.S32.HI R19, RZ, 0x1f, R18 ;  /* 0x0000001fff137819 */ /* 0x000fc40000011412 */
[----:B------:R-:W-:Y:S02]  /*1cf0*/  LEA.HI R21, R21, R72, RZ, 0x1 ;  /* 0x0000004815157211 */ /* 0x000fe400078f08ff */
[----:B------:R-:W-:Y:S01]  /*1d00*/  LOP3.LUT R23, R22, 0x1c0, RZ, 0xc0, !PT ;  /* 0x000001c016177812 */ /* 0x000fe200078ec0ff */
[----:B------:R-:W-:Y:S01]  /*1d10*/  IMAD.X R25, R19, 0x1, R17, P1 ;  /* 0x0000000113197824 */ /* 0x000fe200008e0611 */
[----:B------:R-:W-:Y:S02]  /*1d20*/  LOP3.LUT R21, R21, 0xfffffffe, RZ, 0xc0, !PT ;  /* 0xfffffffe15157812 */ /* 0x000fe400078ec0ff */
[----:B------:R-:W-:Y:S01]  /*1d30*/  LEA.HI R17, R0, R73, RZ, 0x6 ;  /* 0x0000004900117211 */ /* 0x000fe200078f30ff */
[----:B------:R-:W-:Y:S01]  /*1d40*/  IMAD R14, R15, R65, R14 ;  /* 0x000000410f0e7224 */ /* 0x000fe200078e020e */
[----:B------:R-:W-:Y:S01]  /*1d50*/  LOP3.LUT R22, R23, 0x38, R18, 0xf8, !PT ;  /* 0x0000003817167812 */ /* 0x000fe200078ef812 */
[----:B------:R-:W-:Y:S01]  /*1d60*/  IMAD.WIDE.U32 R24, R15, R64, R24 ;  /* 0x000000400f187225 */ /* 0x000fe200078e0018 */
[----:B------:R-:W-:-:S03]  /*1d70*/  SHF.R.U32.HI R23, RZ, 0x3, R23 ;  /* 0x00000003ff177819 */ /* 0x000fc60000011617 */
[----:B------:R-:W-:Y:S02]  /*1d80*/  IMAD.IADD R72, R72, 0x1, -R21 ;  /* 0x0000000148487824 */ /* 0x000fe400078e0a15 */
[----:B------:R-:W-:Y:S01]  /*1d90*/  IMAD.SHL.U32 R15, R9, 0x40, RZ ;  /* 0x00000040090f7824 */ /* 0x000fe200078e00ff */
[----:B------:R-:W-:Y:S01]  /*1da0*/  LOP3.LUT R22, R22, R23, RZ, 0x3c, !PT ;  /* 0x0000001716167212 */ /* 0x000fe200078e3cff */
[----:B------:R-:W-:Y:S02]  /*1db0*/  IMAD.SHL.U32 R17, R17, 0x8, RZ ;  /* 0x0000000811117824 */ /* 0x000fe400078e00ff */
[----:B------:R-:W-:Y:S01]  /*1dc0*/  IMAD.IADD R25, R25, 0x1, R14 ;  /* 0x0000000119197824 */ /* 0x000fe200078e020e */
[----:B------:R-:W-:Y:S01]  /*1dd0*/  LOP3.LUT R15, R15, 0x1c0, RZ, 0xc0, !PT ;  /* 0x000001c00f0f7812 */ /* 0x000fe200078ec0ff */
[----:B------:R-:W-:Y:S01]  /*1de0*/  IMAD.SHL.U32 R14, R72, 0x8, RZ ;  /* 0x00000008480e7824 */ /* 0x000fe200078e00ff */
[----:B------:R-:W-:Y:S01]  /*1df0*/  LOP3.LUT R174, R22, 0xfffffe00, R17, 0xf8, !PT ;  /* 0xfffffe0016ae7812 */ /* 0x000fe200078ef811 */
[----:B------:R-:W-:-:S03]  /*1e00*/  IMAD R17, R29, R16, RZ ;  /* 0x000000101d117224 */ /* 0x000fc600078e02ff */
[----:B------:R-:W-:Y:S02]  /*1e10*/  LOP3.LUT R14, R15, 0x8, R14, 0xf8, !PT ;  /* 0x000000080f0e7812 */ /* 0x000fe400078ef80e */
[----:B------:R-:W-:Y:S01]  /*1e20*/  SHF.R.U32.HI R15, RZ, 0x3, R15 ;  /* 0x00000003ff0f7819 */ /* 0x000fe2000001160f */
[-C--:B------:R-:W-:Y:S02]  /*1e30*/  IMAD R17, R8, R28.reuse, R17 ;  /* 0x0000001c08117224 */ /* 0x080fe400078e0211 */
[----:B------:R-:W-:Y:S01]  /*1e40*/  IMAD.WIDE.U32 R22, R16, R28, R24 ;  /* 0x0000001c10167225 */ /* 0x000fe200078e0018 */
[----:B------:R-:W-:Y:S02]  /*1e50*/  LOP3.LUT R56, R14, R15, RZ, 0x3c, !PT ;  /* 0x0000000f0e387212 */ /* 0x000fe400078e3cff */
[----:B------:R-:W-:Y:S01]  /*1e60*/  SHF.R.S32.HI R74, RZ, 0x1f, R241 ;  /* 0x0000001fff4a7819 */ /* 0x000fe200000114f1 */
[----:B------:R-:W-:Y:S01]  /*1e70*/  IMAD.IADD R23, R23, 0x1, R17 ;  /* 0x0000000117177824 */ /* 0x000fe200078e0211 */
[----:B------:R-:W-:Y:S01]  /*1e80*/  SHF.R.S32.HI R179, RZ, 0x1f, R178 ;  /* 0x0000001fffb37819 */ /* 0x000fe200000114b2 */
[----:B------:R-:W-:-:S02]  /*1e90*/  IMAD R181, R65, R178, RZ ;  /* 0x000000b241b57224 */ /* 0x000fc400078e02ff */
[----:B------:R-:W-:Y:S01]  /*1ea0*/  IMAD.WIDE.U32 R22, R178, R64, R22 ;  /* 0x00000040b2167225 */ /* 0x000fe200078e0016 */
[----:B------:R-:W-:-:S03]  /*1eb0*/  LOP3.LUT P5, RZ, R9, 0x4, RZ, 0xc0, !PT ;  /* 0x0000000409ff7812 */ /* 0x000fc600078ac0ff */
[----:B------:R-:W-:Y:S01]  /*1ec0*/  IMAD R181, R179, R64, R181 ;  /* 0x00000040b3b57224 */ /* 0x000fe200078e02b5 */
[----:B------:R-:W-:-:S03]  /*1ed0*/  LOP3.LUT P4, RZ, R9, 0x2, RZ, 0xc0, !PT ;  /* 0x0000000209ff7812 */ /* 0x000fc6000788c0ff */
[----:B------:R-:W-:Y:S01]  /*1ee0*/  IMAD.IADD R181, R23, 0x1, R181 ;  /* 0x0000000117b57824 */ /* 0x000fe200078e02b5 */
[----:B------:R-:W-:Y:S01]  /*1ef0*/  SHF.R.S32.HI R107, RZ, 0x1f, R78 ;  /* 0x0000001fff6b7819 */ /* 0x000fe2000001144e */
[----:B------:R-:W-:Y:S01]  /*1f00*/  IMAD.SHL.U32 R17, R4, 0x40, RZ ;  /* 0x0000004004117824 */ /* 0x000fe200078e00ff */
        /* <DEDUP_REMOVED lines=11> */
[----:B------:R-:W-:Y:S01]  /*1fc0*/  LOP3.LUT R56, R56, 0xfffffe00, R17, 0xf8, !PT ;  /* 0xfffffe0038387812 */ /* 0x000fe200078ef811 */
        /* <DEDUP_REMOVED lines=11> */
[----:B---3--:R-:W-:-:S04]  /*2080*/  @!P0 IMAD R15, R27, R241, RZ ;  /* 0x000000f11b0f8224 */ /* 0x008fc800078e02ff */
[C---:B------:R-:W-:Y:S02]  /*2090*/  @!P0 IMAD R14, R26.reuse, R74, R15 ;  /* 0x0000004a1a0e8224 */ /* 0x040fe400078e020f */
[----:B------:R-:W-:Y:S01]  /*20a0*/  @!P0 IMAD.WIDE.U32 R26, R26, R241, RZ ;  /* 0x000000f11a1a8225 */ /* 0x000fe200078e00ff */
[----:B------:R-:W-:-:S03]  /*20b0*/  LEA R180, P1, R22, R12, 0x1 ;  /* 0x0000000c16b47211 */ /* 0x000fc600078208ff */
[----:B------:R-:W-:Y:S02]  /*20c0*/  @P0 IMAD.MOV.U32 R15, RZ, RZ, R24 ;  /* 0x000000ffff0f0224 */ /* 0x000fe400078e0018 */
[----:B------:R-:W-:Y:S02]  /*20d0*/  @!P0 IMAD.MOV.U32 R15, RZ, RZ, R26 ;  /* 0x000000ffff0f8224 */ /* 0x000fe400078e001a */
[----:B------:R-:W-:Y:S01]  /*20e0*/  @P0 IMAD.IADD R9, R25, 0x1, R9 ;  /* 0x0000000119090824 */ /* 0x000fe200078e0209 */
[----:B------:R-:W-:Y:S01]  /*20f0*/  LEA.HI.X R181, R22, R13, R181, 0x1, P1 ;  /* 0x0000000d16b57211 */ /* 0x000fe200008f0cb5 */
[----:B------:R-:W-:Y:S01]  /*2100*/  @!P0 IMAD.IADD R9, R27, 0x1, R14 ;  /* 0x000000011b098824 */ /* 0x000fe200078e020e */
[C---:B------:R-:W-:Y:S02]  /*2110*/  IADD3 R14, P2, R18.reuse, R15, RZ ;  /* 0x0000000f120e7210 */ /* 0x040fe40007f5e0ff */
[----:B------:R-:W-:-:S03]  /*2120*/  IADD3 R13, R18, 0x40, RZ ;  /* 0x00000040120d7810 */ /* 0x000fc60007ffe0ff */
[----:B------:R-:W-:Y:S01]  /*2130*/  IMAD.X R15, R19, 0x1, R9, P2 ;  /* 0x00000001130f7824 */ /* 0x000fe200010e0609 */
[-C--:B----4-:R-:W-:Y:S02]  /*2140*/  ISETP.GE.AND P0, PT, R13, R79.reuse, PT ;  /* 0x0000004f0d00720c */ /* 0x090fe40003f06270 */
[C---:B------:R-:W-:Y:S01]  /*2150*/  IADD3 R9, R18.reuse, 0xc0, RZ ;  /* 0x000000c012097810 */ /* 0x040fe20007ffe0ff */
[----:B------:R-:W-:Y:S01]  /*2160*/  IMAD R7, R7, R244, RZ ;  /* 0x000000f407077224 */ /* 0x000fe200078e02ff */
[CC--:B------:R-:W-:Y:S02]  /*2170*/  ISETP.GE.AND P1, PT, R18.reuse, R79.reuse, PT ;  /* 0x0000004f1200720c */ /* 0x0c0fe40003f26270 */
[----:B------:R-:W-:Y:S02]  /*2180*/  SEL R4, RZ, 0xffffffff, P0 ;  /* 0xffffffffff047807 */ /* 0x000fe40000000000 */
[----:B------:R-:W-:Y:S01]  /*2190*/  IADD3 R12, R18, 0x80, RZ ;  /* 0x00000080120c7810 */ /* 0x000fe20007ffe0ff */
[----:B------:R-:W-:Y:S01]  /*21a0*/  IMAD.WIDE.U32 R22, R244, R6, R14 ;  /* 0x00000006f4167225 */ /* 0x000fe200078e000e */
[----:B------:R-:W-:-:S02]  /*21b0*/  ISETP.GE.AND P0, PT, R9, R79, PT ;  /* 0x0000004f0900720c */ /* 0x000fc40003f06270 */
[----:B------:R-:W-:Y:S01]  /*21c0*/  SEL R15, RZ, 0x1, P1 ;  /* 0x00000001ff0f7807 */ /* 0x000fe20000800000 */
[----:B------:R-:W-:Y:S01]  /*21d0*/  IMAD R7, R6, R185, R7 ;  /* 0x000000b906077224 */ /* 0x000fe200078e0207 */
[----:B------:R-:W-:Y:S02]  /*21e0*/  ISETP.GE.AND P1, PT, R12, R79, PT ;  /* 0x0000004f0c00720c */ /* 0x000fe40003f26270 */
[----:B------:R-:W-:Y:S01]  /*21f0*/  SEL R76, RZ, 0x8, P0 ;  /* 0x00000008ff4c7807 */ /* 0x000fe20000000000 */
[----:B------:R-:W-:Y:S01]  /*2200*/  IMAD.IADD R23, R23, 0x1, R7 ;  /* 0x0000000117177824 */ /* 0x000fe200078e0207 */
[----:B------:R-:W-:Y:S02]  /*2210*/  IADD3 R182, P0, R18, R2, RZ ;  /* 0x0000000212b67210 */ /* 0x000fe40007f1e0ff */
[----:B------:R-:W-:Y:S02]  /*2220*/  SEL R7, RZ, 0x4, P1 ;  /* 0x00000004ff077807 */ /* 0x000fe40000800000 */
[----:B------:R-:W-:Y:S01]  /*2230*/  ISETP.GT.AND P1, PT, R166, R107, PT ;  /* 0x0000006ba600720c */ /* 0x000fe20003f24270 */
[----:B------:R-:W-:-:S02]  /*2240*/  IMAD.X R183, R19, 0x1, R3, P0 ;  /* 0x0000000113b77824 */ /* 0x000fc400000e0603 */
        /* <DEDUP_REMOVED lines=24> */
[----:B-----5:R-:W-:Y:S01]  /*23d0*/  IADD3 R20, R20, R5, RZ ;  /* 0x0000000514147210 */ /* 0x020fe20007ffe0ff */
[----:B------:R-:W-:Y:S01]  /*23e0*/  IMAD.SHL.U32 R84, R64, 0x20, RZ ;  /* 0x0000002040547824 */ /* 0x000fe200078e00ff */
        /* <DEDUP_REMOVED lines=24> */
[C---:B----4-:R-:W-:Y:S02]  /*2570*/  SHF.L.U64.HI R131, R200.reuse, 0x5, R201 ;  /* 0x00000005c8837819 */ /* 0x050fe400000102c9 */
[----:B------:R-:W-:Y:S01]  /*2580*/  SHF.L.U32 R132, R200, 0x5, RZ ;  /* 0x00000005c8847819 */ /* 0x000fe200000006ff */
[----:B------:R-:W-:Y:S01]  /*2590*/  IMAD.WIDE.U32 R30, R241, R34, R18 ;  /* 0x00000022f11e7225 */ /* 0x000fe200078e0012 */
[C-C-:B------:R-:W-:Y:S02]  /*25a0*/  SHF.L.U64.HI R106, R202.reuse, 0x4, R203.reuse ;  /* 0x00000004ca6a7819 */ /* 0x140fe400000102cb */
[----:B------:R-:W-:Y:S01]  /*25b0*/  SHF.L.U64.HI R116, R202, 0x5, R203 ;  /* 0x00000005ca747819 */ /* 0x000fe200000102cb */
[----:B------:R-:W-:Y:S01]  /*25c0*/  IMAD R2, R34, R74, R3 ;  /* 0x0000004a22027224 */ /* 0x000fe200078e0203 */
[----:B------:R-:W-:Y:S01]  /*25d0*/  SHF.R.S32.HI R3, RZ, 0x1f, R5 ;  /* 0x0000001fff037819 */ /* 0x000fe20000011405 */
        /* <DEDUP_REMOVED lines=12> */
[----:B------:R-:W-:Y:S01]  /*26a0*/  IMAD.WIDE.U32 R32, R200, R5, R32 ;  /* 0x00000005c8207225 */ /* 0x000fe200078e0020 */
        /* <DEDUP_REMOVED lines=9> */
[----:B------:R-:W-:Y:S01]  /*2740*/  IADD3 R160, R175, R163, RZ ;  /* 0x000000a3afa07210 */ /* 0x000fe20007ffe0ff */
[----:B------:R-:W-:Y:S01]  /*2750*/  IMAD R21, R22, R8, R21 ;  /* 0x0000000816157224 */ /* 0x000fe200078e0215 */
[----:B------:R-:W-:Y:S01]  /*2760*/  SHF.R.S32.HI R157, RZ, 0x1f, R175 ;  /* 0x0000001fff9d7819 */ /* 0x000fe200000114af */
[----:B------:R-:W-:Y:S01]  /*2770*/  IMAD.WIDE.U32 R28, R28, R16, R32 ;  /* 0x000000101c1c7225 */ /* 0x000fe200078e0020 */
[----:B------:R-:W-:-:S02]  /*2780*/  SHF.R.S32.HI R155, RZ, 0x1f, R168 ;  /* 0x0000001fff9b7819 */ /* 0x000fc400000114a8 */
[----:B------:R-:W-:Y:S01]  /*2790*/  SHF.R.S32.HI R153, RZ, 0x1f, R165 ;  /* 0x0000001fff997819 */ /* 0x000fe200000114a5 */
[----:B------:R-:W-:Y:S01]  /*27a0*/  IMAD.WIDE.U32 R30, R22, R16, R30 ;  /* 0x00000010161e7225 */ /* 0x000fe200078e001e */
[----:B------:R-:W-:Y:S02]  /*27b0*/  SHF.R.S32.HI R151, RZ, 0x1f, R163 ;  /* 0x0000001fff977819 */ /* 0x000fe400000114a3 */
[----:B------:R-:W-:Y:S01]  /*27c0*/  SHF.R.S32.HI R148, RZ, 0x1f, R160 ;  /* 0x0000001fff947819 */ /* 0x000fe200000114a0 */
[----:B------:R-:W-:Y:S02]  /*27d0*/  IMAD.X R23, R179, 0x1, ~R23, P0 ;  /* 0x00000001b3177824 */ /* 0x000fe400000e0e17 */
[----:B------:R-:W-:Y:S02]  /*27e0*/  IMAD.IADD R29, R29, 0x1, R0 ;  /* 0x000000011d1d7824 */ /* 0x000fe400078e0200 */
[----:B------:R-:W-:Y:S02]  /*27f0*/  IMAD.IADD R31, R31, 0x1, R21 ;  /* 0x000000011f1f7824 */ /* 0x000fe400078e0215 */
[----:B------:R-:W-:-:S02]  /*2800*/  IMAD R135, R23, R200, RZ ;  /* 0x000000c817877224 */ /* 0x000fc400078e02ff */
[----:B------:R-:W-:Y:S02]  /*2810*/  IMAD R137, R23, R202, RZ ;  /* 0x000000ca17897224 */ /* 0x000fe400078e02ff */
[----:B------:R-:W-:Y:S02]  /*2820*/  IMAD R4, R178, R167, R77 ;  /* 0x000000a7b2047224 */ /* 0x000fe400078e024d */
[----:B------:R-:W-:Y:S02]  /*2830*/  IMAD R141, R167, R20, RZ ;  /* 0x00000014a78d7224 */ /* 0x000fe400078e02ff */
[-C--:B------:R-:W-:Y:S02]  /*2840*/  IMAD R135, R201, R3.reuse, R135 ;  /* 0x00000003c9877224 */ /* 0x080fe400078e0287 */
[-C--:B------:R-:W-:Y:S01]  /*2850*/  IMAD R137, R203, R3.reuse, R137 ;  /* 0x00000003cb897224 */ /* 0x080fe200078e0289 */
[----:B------:R-:W-:Y:S01]  /*2860*/  SHF.R.S32.HI R2, RZ, 0x1f, R141 ;  /* 0x0000001fff027819 */ /* 0x000fe2000001148d */
[----:B------:R-:W-:Y:S01]  /*2870*/  IMAD.WIDE.U32 R16, R200, R3, R28 ;  /* 0x00000003c8107225 */ /* 0x000fe200078e001c */
[----:B------:R-:W-:-:S03]  /*2880*/  IADD3 R0, P3, R141, R4, RZ ;  /* 0x000000048d007210 */ /* 0x000fc60007f7e0ff */
[----:B------:R-:W-:Y:S01]  /*2890*/  IMAD.WIDE.U32 R20, R202, R3, R30 ;  /* 0x00000003ca147225 */ /* 0x000fe200078e001e */
[----:B------:R-:W-:Y:S02]  /*28a0*/  LEA R134, P1, R16, R24, 0x1 ;  /* 0x0000001810867211 */ /* 0x000fe400078208ff */
[----:B------:R-:W-:Y:S01]  /*28b0*/  LEA.HI.X.SX32 R5, R4, R2, 0x1, P3 ;  /* 0x0000000204057211 */ /* 0x000fe200018f0eff */
[----:B------:R-:W-:Y:S01]  /*28c0*/  IMAD.IADD R3, R77, 0x1, R4 ;  /* 0x000000014d037824 */ /* 0x000fe200078e0204 */
[----:B------:R-:W-:Y:S01]  /*28d0*/  IADD3 R137, R21, R137, RZ ;  /* 0x0000008915897210 */ /* 0x000fe20007ffe0ff */
[----:B------:R-:W-:Y:S01]  /*28e0*/  IMAD.IADD R135, R17, 0x1, R135 ;  /* 0x0000000111877824 */ /* 0x000fe200078e0287 */
[----:B------:R-:W-:Y:S01]  /*28f0*/  LEA R136, P0, R20, R26, 0x1 ;  /* 0x0000001a14887211 */ /* 0x000fe200078008ff */
[C---:B------:R-:W-:Y:S01]  /*2900*/  IMAD.SHL.U32 R109, R202.reuse, 0x10, RZ ;  /* 0x00000010ca6d7824 */ /* 0x040fe200078e00ff */
[----:B------:R-:W-:Y:S01]  /*2910*/  IADD3 R141, P2, R141, R3, RZ ;  /* 0x000000038d8d7210 */ /* 0x000fe20007f5e0ff */
[----:B------:R-:W-:Y:S01]  /*2920*/  IMAD.SHL.U32 R119, R202, 0x20, RZ ;  /* 0x00000020ca777824 */ /* 0x000fe200078e00ff */
[----:B------:R-:W-:Y:S01]  /*2930*/  LEA.HI.X R137, R20, R27, R137, 0x1, P0 ;  /* 0x0000001b14897211 */ /* 0x000fe200000f0c89 */
[----:B------:R-:W-:Y:S01]  /*2940*/  IMAD.SHL.U32 R20, R0, 0x2, RZ ;  /* 0x0000000200147824 */ /* 0x000fe200078e00ff */
[----:B------:R-:W-:Y:S01]  /*2950*/  LEA.HI.X.SX32 R2, R3, R2, 0x1, P2 ;  /* 0x0000000203027211 */ /* 0x000fe200010f0eff */
[----:B------:R-:W-:Y:S01]  /*2960*/  IMAD.SHL.U32 R140, R141, 0x2, RZ ;  /* 0x000000028d8c7824 */ /* 0x000fe200078e00ff */
[----:B------:R-:W-:Y:S01]  /*2970*/  LEA.HI.X R135, R16, R25, R135, 0x1, P1 ;  /* 0x0000001910877211 */ /* 0x000fe200008f0c87 */
[C---:B------:R-:W-:Y:S01]  /*2980*/  IMAD.IADD R164, R175.reuse, 0x1, R168 ;  /* 0x00000001afa47824 */ /* 0x040fe200078e02a8 */
[----:B------:R-:W-:Y:S01]  /*2990*/  SHF.L.U64.HI R0, R0, 0x1, R5 ;  /* 0x0000000100007819 */ /* 0x000fe20000010205 */
[----:B------:R-:W-:Y:S01]  /*29a0*/  IMAD.IADD R162, R175, 0x1, R165 ;  /* 0x00000001afa27824 */ /* 0x000fe200078e02a5 */
[----:B------:R-:W-:Y:S01]  /*29b0*/  SHF.L.U64.HI R141, R141, 0x1, R2 ;  /* 0x000000018d8d7819 */ /* 0x000fe20000010202 */
[----:B------:R-:W-:Y:S01]  /*29c0*/  IMAD.SHL.U32 R130, R200, 0x10, RZ ;  /* 0x00000010c8827824 */ /* 0x000fe200078e00ff */
[C---:B------:R-:W-:Y:S01]  /*29d0*/  IADD3 R58, P1, R14.reuse, R20, RZ ;  /* 0x000000140e3a7210 */ /* 0x040fe20007f3e0ff */
[----:B------:R-:W-:Y:S01]  /*29e0*/  IMAD.SHL.U32 R169, R167, 0x20, RZ ;  /* 0x00000020a7a97824 */ /* 0x000fe200078e00ff */
[-C--:B------:R-:W-:Y:S01]  /*29f0*/  IADD3 R138, P3, R14, R140.reuse, RZ ;  /* 0x0000008c0e8a7210 */ /* 0x080fe20007f7e0ff */
[----:B------:R-:W-:Y:S01]  /*2a00*/  IMAD R133, R201, 0x60, RZ ;  /* 0x00000060c9857824 */ /* 0x000fe200078e02ff */
[C---:B------:R-:W-:Y:S01]  /*2a10*/  IADD3 R140, P2, R6.reuse, R140, RZ ;  /* 0x0000008c068c7210 */ /* 0x040fe20007f5e0ff */
[C---:B------:R-:W-:Y:S01]  /*2a20*/  IMAD.X R59, R15.reuse, 0x1, R0, P1 ;  /* 0x000000010f3b7824 */ /* 0x040fe200008e0600 */
[----:B------:R-:W-:Y:S01]  /*2a30*/  IADD3 R20, P0, R6, R20, RZ ;  /* 0x0000001406147210 */ /* 0x000fe20007f1e0ff */
[--C-:B------:R-:W-:Y:S01]  /*2a40*/  IMAD.X R139, R15, 0x1, R141.reuse, P3 ;  /* 0x000000010f8b7824 */ /* 0x100fe200018e068d */
[----:B------:R-:W-:Y:S01]  /*2a50*/  IADD3 R98, P1, R237, 0x80, RZ ;  /* 0x00000080ed627810 */ /* 0x000fe20007f3e0ff */
[C---:B------:R-:W-:Y:S01]  /*2a60*/  IMAD.X R141, R7.reuse, 0x1, R141, P2 ;  /* 0x00000001078d7824 */ /* 0x040fe200010e068d */
[----:B------:R-:W-:Y:S01]  /*2a70*/  IADD3.X R21, R7, R0, RZ, P0, !PT ;  /* 0x0000000007157210 */ /* 0x000fe200007fe4ff */
[----:B------:R-:W-:Y:S01]  /*2a80*/  IMAD R167, R167, 0x30, RZ ;  /* 0x00000030a7a77824 */ /* 0x000fe200078e02ff */
        /* <DEDUP_REMOVED lines=10> */
[-C--:B------:R-:W-:Y:S01]  /*2b30*/  IADD3 R95, P4, R100, R237.reuse, RZ ;  /* 0x000000ed645f7210 */ /* 0x080fe20007f9e0ff */
[----:B------:R-:W-:Y:S01]  /*2b40*/  IMAD.X R101, R103, 0x1, R238, P2 ;  /* 0x0000000167657824 */ /* 0x000fe200010e06ee */
[-C--:B------:R-:W-:Y:S01]  /*2b50*/  IADD3.X R91, R93, R238.reuse, RZ, P0, !PT ;  /* 0x000000ee5d5b7210 */ /* 0x080fe200007fe4ff */
[----:B------:R-:W-:Y:S01]  /*2b60*/  IMAD.IADD R159, R175, 0x1, R162 ;  /* 0x00000001af9f7824 */ /* 0x000fe200078e02a2 */
[----:B------:R-:W-:Y:S01]  /*2b70*/  IADD3 R108, P5, R109, 0x40, RZ ;  /* 0x000000406d6c7810 */ /* 0x000fe20007fbe0ff */
[----:B------:R-:W-:Y:S01]  /*2b80*/  IMAD.X R94, R101, 0x1, R238, P4 ;  /* 0x00000001655e7824 */ /* 0x000fe200020e06ee */
[----:B------:R-:W-:Y:S01]  /*2b90*/  IADD3 R112, P1, R109, 0x80, RZ ;  /* 0x000000806d707810 */ /* 0x000fe20007f3e0ff */
[----:B------:R-:W-:Y:S01]  /*2ba0*/  IMAD.IADD R158, R175, 0x1, R160 ;  /* 0x00000001af9e7824 */ /* 0x000fe200078e02a0 */
        /* <DEDUP_REMOVED lines=8> */
[----:B------:R-:W-:Y:S01]  /*2c30*/  SHF.L.U64.HI R3, R200, 0x4, R201 ;  /* 0x00000004c8037819 */ /* 0x000fe200000102c9 */
[----:B------:R-:W-:Y:S01]  /*2c40*/  IMAD.X R86, R91, 0x1, R238, P2 ;  /* 0x000000015b567824 */ /* 0x000fe200010e06ee */
[-C--:B------:R-:W-:Y:S01]  /*2c50*/  IADD3 R113, P5, R108, R109.reuse, RZ ;  /* 0x0000006d6c717210 */ /* 0x080fe20007fbe0ff */
[----:B------:R-:W-:Y:S01]  /*2c60*/  IMAD.WIDE.U32 R200, R200, 0x60, RZ ;  /* 0x00000060c8c87825 */ /* 0x000fe200078e00ff */
[----:B------:R-:W-:-:S02]  /*2c70*/  IADD3 R117, P4, R112, R109, RZ ;  /* 0x0000006d70757210 */ /* 0x000fc40007f9e0ff */
[C---:B------:R-:W-:Y:S01]  /*2c80*/  IADD3 R121, P3, R119.reuse, R108, RZ ;  /* 0x0000006c77797210 */ /* 0x040fe20007f7e0ff */
[----:B------:R-:W-:Y:S01]  /*2c90*/  IMAD.SHL.U32 R132, R132, 0x2, RZ ;  /* 0x0000000284847824 */ /* 0x000fe200078e00ff */
[----:B------:R-:W-:Y:S01]  /*2ca0*/  IADD3 R127, P1, R119, R112, RZ ;  /* 0x00000070777f7210 */ /* 0x000fe20007f3e0ff */
[----:B------:R-:W-:Y:S01]  /*2cb0*/  IMAD.IADD R133, R201, 0x1, R133 ;  /* 0x00000001c9857824 */ /* 0x000fe200078e0285 */
[C---:B------:R-:W-:Y:S01]  /*2cc0*/  IADD3 R129, P0, R120.reuse, R119, RZ ;  /* 0x0000007778817210 */ /* 0x040fe20007f1e0ff */
[--C-:B------:R-:W-:Y:S01]  /*2cd0*/  IMAD.X R110, R111, 0x1, R106.reuse, P5 ;  /* 0x000000016f6e7824 */ /* 0x100fe200028e066a */
[----:B------:R-:W-:Y:S01]  /*2ce0*/  IADD3 R125, P2, R120, R109, RZ ;  /* 0x0000006d787d7210 */ /* 0x000fe20007f5e0ff */
[----:B------:R-:W-:Y:S01]  /*2cf0*/  IMAD.X R114, R115, 0x1, R106, P4 ;  /* 0x0000000173727824 */ /* 0x000fe200020e066a */
[C---:B------:R-:W-:Y:S01]  /*2d00*/  SHF.L.U64.HI R128, R130.reuse, 0x1, R3 ;  /* 0x0000000182807819 */ /* 0x040fe20000010203 */
[----:B------:R-:W-:Y:S01]  /*2d10*/  IMAD.SHL.U32 R130, R130, 0x2, RZ ;  /* 0x0000000282827824 */ /* 0x000fe200078e00ff */
[C---:B------:R-:W-:Y:S01]  /*2d20*/  IADD3.X R122, R123.reuse, R106, RZ, P2, !PT ;  /* 0x0000006a7b7a7210 */ /* 0x040fe200017fe4ff */
        /* <DEDUP_REMOVED lines=10> */
.L_x_3405:
        /* <DEDUP_REMOVED lines=21> */
.L_x_3289:
[----:B------:R-:W-:Y:S05]  /*2f20*/  BSYNC B0 ;  /* 0x0000000000007941 */ /* 0x000fea0003800000 */
.L_x_3288:
        /* <DEDUP_REMOVED lines=21> */
.L_x_3291:
[----:B------:R-:W-:Y:S05]  /*3080*/  BSYNC B0 ;  /* 0x0000000000007941 */ /* 0x000fea0003800000 */
.L_x_3290:
        /* <DEDUP_REMOVED lines=21> */
.L_x_3293:
[----:B------:R-:W-:Y:S05]  /*31e0*/  BSYNC B0 ;  /* 0x0000000000007941 */ /* 0x000fea0003800000 */
.L_x_3292:
        /* <DEDUP_REMOVED lines=21> */
.L_x_3295:
[----:B------:R-:W-:Y:S05]  /*3340*/  BSYNC B0 ;  /* 0x0000000000007941 */ /* 0x000fea0003800000 */
.L_x_3294:
        /* <DEDUP_REMOVED lines=65> */
.L_x_3302:
[----:B------:R-:W-:Y:S05]  /*3760*/  BSYNC B0 ;  /* 0x0000000000007941 */ /* 0x000fea0003800000 */
.L_x_3301:
        /* <DEDUP_REMOVED lines=50> */
.L_x_3304:
[----:B------:R-:W-:Y:S05]  /*3a90*/  BSYNC B0 ;  /* 0x0000000000007941 */ /* 0x000fea0003800000 */
.L_x_3303:
        /* <DEDUP_REMOVED lines=50> */
.L_x_3306:
[----:B------:R-:W-:Y:S05]  /*3dc0*/  BSYNC B0 ;  /* 0x0000000000007941 */ /* 0x000fea0003800000 */
.L_x_3305:
        /* <DEDUP_REMOVED lines=49> */
.L_x_3300:
[----:B------:R-:W-:Y:S05]  /*40e0*/  BSYNC B1 ;  /* 0x0000000000017941 */ /* 0x000fea0003800000 */
.L_x_3299:
        /* <DEDUP_REMOVED lines=63> */
.L_x_3310:
[----:B------:R-:W-:Y:S05]  /*44e0*/  BSYNC B0 ;  /* 0x0000000000007941 */ /* 0x000fea0003800000 */
.L_x_3309:
        /* <DEDUP_REMOVED lines=53> */
.L_x_3312:
[----:B------:R-:W-:Y:S05]  /*4840*/  BSYNC B0 ;  /* 0x0000000000007941 */ /* 0x000fea0003800000 */
.L_x_3311:
        /* <DEDUP_REMOVED lines=53> */
.L_x_3314:
[----:B------:R-:W-:Y:S05]  /*4ba0*/  BSYNC B0 ;  /* 0x0000000000007941 */ /* 0x000fea0003800000 */
.L_x_3313:
        /* <DEDUP_REMOVED lines=52> */
.L_x_3308:
[----:B------:R-:W-:Y:S05]  /*4ef0*/  BSYNC B1 ;  /* 0x0000000000017941 */ /* 0x000fea0003800000 */
.L_x_3307:
        /* <DEDUP_REMOVED lines=63> */
.L_x_3318:
[----:B------:R-:W-:Y:S05]  /*52f0*/  BSYNC B0 ;  /* 0x0000000000007941 */ /* 0x000fea0003800000 */
.L_x_3317:
        /* <DEDUP_REMOVED lines=53> */
.L_x_3320:
[----:B------:R-:W-:Y:S05]  /*5650*/  BSYNC B0 ;  /* 0x0000000000007941 */ /* 0x000fea0003800000 */
.L_x_3319:
        /* <DEDUP_REMOVED lines=53> */
.L_x_3322:
[----:B------:R-:W-:Y:S05]  /*59b0*/  BSYNC B0 ;  /* 0x0000000000007941 */ /* 0x000fea0003800000 */
.L_x_3321:
        /* <DEDUP_REMOVED lines=52> */
.L_x_3316:
[----:B------:R-:W-:Y:S05]  /*5d00*/  BSYNC B1 ;  /* 0x0000000000017941 */ /* 0x000fea0003800000 */
.L_x_3315:
        /* <DEDUP_REMOVED lines=65> */
.L_x_3326:
[----:B------:R-:W-:Y:S05]  /*6120*/  BSYNC B0 ;  /* 0x0000000000007941 */ /* 0x000fea0003800000 */
.L_x_3325:
        /* <DEDUP_REMOVED lines=53> */
.L_x_3328:
[----:B------:R-:W-:Y:S05]  /*6480*/  BSYNC B0 ;  /* 0x0000000000007941 */ /* 0x000fea0003800000 */
.L_x_3327:
        /* <DEDUP_REMOVED lines=53> */
.L_x_3330:
[----:B------:R-:W-:Y:S05]  /*67e0*/  BSYNC B0 ;  /* 0x0000000000007941 */ /* 0x000fea0003800000 */
.L_x_3329:
        /* <DEDUP_REMOVED lines=52> */
.L_x_3324:
[----:B------:R-:W-:Y:S05]  /*6b30*/  BSYNC B1 ;  /* 0x0000000000017941 */ /* 0x000fea0003800000 */
.L_x_3323:
[----:B------:R-:W2:Y:S02]  /*6b40*/  LD.E R3, [R10.64+0xd0] ;  /* 0x0000d0060a037980 */ /* 0x000ea4000c101900 */
[----:B--2---:R-:W-:Y:S05]  /*6b50*/  IMAD.U32 R3, R3, -0x20, RZ ;  /* 0xffffffe003037824 */ /* 0x004fea00078e00ff */
[C---:B------:R-:W-:Y:S02]  /*6b60*/  LEA R20, P1, R3.reuse, R20, 0x1 ;  /* 0x0000001403147211 */ /* 0x040fe400078208ff */
[C---:B------:R-:W-:Y:S02]  /*6b70*/  LEA R58, P0, R3.reuse, R58, 0x1 ;  /* 0x0000003a033a7211 */ /* 0x040fe400078008ff */
[C---:B------:R-:W-:Y:S02]  /*6b80*/  LEA.HI.X.SX32 R21, R3.reuse, R21, 0x1, P1 ;  /* 0x0000001503157211 */ /* 0x040fe400008f0eff */
[----:B------:R-:W-:Y:S01]  /*6b90*/  LEA.HI.X.SX32 R59, R3, R59, 0x1, P0 ;  /* 0x0000003b033b7211 */ /* 0x000fe200000f0eff */
[----:B------:R-:W-:-:S05]  /*6ba0*/  BRA `(.L_x_3331) ;  /* 0x0000680000007947 */ /* 0x000fca0003800000 */
.L_x_3298:
        /* <DEDUP_REMOVED lines=89> */
.L_x_3337:
[----:B------:R-:W-:Y:S05]  /*7140*/  BSYNC B0 ;  /* 0x0000000000007941 */ /* 0x000fea0003800000 */
.L_x_3336:
[----:B-----5:R2:W-:Y:S02]  /*7150*/  ST.E.128 [R142.64], R44 ;  /* 0x0000002c8e007985 */ /* 0x0205e4000c101d06 */
.L_x_3335:
[----:B------:R-:W-:Y:S05]  /*7160*/  BSYNC B1 ;  /* 0x0000000000017941 */ /* 0x000fea0003800000 */
.L_x_3334:
        /* <DEDUP_REMOVED lines=87> */
.L_x_3341:
[----:B------:R-:W-:Y:S05]  /*76e0*/  BSYNC B0 ;  /* 0x0000000000007941 */ /* 0x000fea0003800000 */
.L_x_3340:
[----:B-----5:R3:W-:Y:S02]  /*76f0*/  ST.E.128 [R142.64+0x80], R44 ;  /* 0x0000802c8e007985 */ /* 0x0207e4000c101d06 */
.L_x_3339:
[----:B------:R-:W-:Y:S05]  /*7700*/  BSYNC B1 ;  /* 0x0000000000017941 */ /* 0x000fea0003800000 */
.L_x_3338:
        /* <DEDUP_REMOVED lines=87> */
.L_x_3345:
[----:B------:R-:W-:Y:S05]  /*7c80*/  BSYNC B0 ;  /* 0x0000000000007941 */ /* 0x000fea0003800000 */
.L_x_3344:
[----:B-----5:R3:W-:Y:S02]  /*7c90*/  ST.E.128 [R142.64+0x100], R44 ;  /* 0x0001002c8e007985 */ /* 0x0207e4000c101d06 */
.L_x_3343:
[----:B------:R-:W-:Y:S05]  /*7ca0*/  BSYNC B1 ;  /* 0x0000000000017941 */ /* 0x000fea0003800000 */
.L_x_3342:
        /* <DEDUP_REMOVED lines=86> */
.L_x_3347:
[----:B------:R-:W-:Y:S05]  /*8210*/  BSYNC B0 ;  /* 0x0000000000007941 */ /* 0x000fea0003800000 */
.L_x_3346:
[----:B-----5:R3:W-:Y:S02]  /*8220*/  ST.E.128 [R142.64+0x180], R44 ;  /* 0x0001802c8e007985 */ /* 0x0207e4000c101d06 */
.L_x_3333:
[----:B------:R-:W-:Y:S05]  /*8230*/  BSYNC B2 ;  /* 0x0000000000027941 */ /* 0x000fea0003800000 */
.L_x_3332:
        /* <DEDUP_REMOVED lines=97> */
.L_x_3353:
[----:B------:R-:W-:Y:S05]  /*8850*/  BSYNC B0 ;  /* 0x0000000000007941 */ /* 0x000fea0003800000 */
.L_x_3352:
[C---:B------:R-:W-:Y:S04]  /*8860*/  LEA R2, P0, R237.reuse, R142, 0x1 ;  /* 0x0000008eed027211 */ /* 0x040fe800078008ff */
[----:B------:R-:W-:Y:S05]  /*8870*/  LEA.HI.X R3, R237, R143, R238, 0x1, P0 ;  /* 0x0000008fed037211 */ /* 0x000fea00000f0cee */
[----:B-----5:R1:W-:Y:S04]  /*8880*/  ST.E.128 [R2.64], R48 ;  /* 0x0000003002007985 */ /* 0x0203e8000c101d06 */
.L_x_3351:
[----:B------:R-:W-:Y:S05]  /*8890*/  BSYNC B1 ;  /* 0x0000000000017941 */ /* 0x000fea0003800000 */
.L_x_3350:
        /* <DEDUP_REMOVED lines=92> */
.L_x_3357:
[----:B------:R-:W-:Y:S05]  /*8e60*/  BSYNC B0 ;  /* 0x0000000000007941 */ /* 0x000fea0003800000 */
.L_x_3356:
[C---:B------:R-:W-:Y:S04]  /*8e70*/  LEA R2, P0, R102.reuse, R142, 0x1 ;  /* 0x0000008e66027211 */ /* 0x040fe800078008ff */
[----:B------:R-:W-:Y:S05]  /*8e80*/  LEA.HI.X R3, R102, R143, R103, 0x1, P0 ;  /* 0x0000008f66037211 */ /* 0x000fea00000f0c67 */
[----:B-----5:R1:W-:Y:S04]  /*8e90*/  ST.E.128 [R2.64], R48 ;  /* 0x0000003002007985 */ /* 0x0203e8000c101d06 */
.L_x_3355:
[----:B------:R-:W-:Y:S05]  /*8ea0*/  BSYNC B1 ;  /* 0x0000000000017941 */ /* 0x000fea0003800000 */
.L_x_3354:
        /* <DEDUP_REMOVED lines=92> */
.L_x_3361:
[----:B------:R-:W-:Y:S05]  /*9470*/  BSYNC B0 ;  /* 0x0000000000007941 */ /* 0x000fea0003800000 */
.L_x_3360:
[C---:B------:R-:W-:Y:S04]  /*9480*/  LEA R2, P0, R98.reuse, R142, 0x1 ;  /* 0x0000008e62027211 */ /* 0x040fe800078008ff */
[----:B------:R-:W-:Y:S05]  /*9490*/  LEA.HI.X R3, R98, R143, R99, 0x1, P0 ;  /* 0x0000008f62037211 */ /* 0x000fea00000f0c63 */
[----:B-----5:R4:W-:Y:S04]  /*94a0*/  ST.E.128 [R2.64], R48 ;  /* 0x0000003002007985 */ /* 0x0209e8000c101d06 */
.L_x_3359:
[----:B------:R-:W-:Y:S05]  /*94b0*/  BSYNC B1 ;  /* 0x0000000000017941 */ /* 0x000fea0003800000 */
.L_x_3358:
        /* <DEDUP_REMOVED lines=91> */
.L_x_3363:
[----:B------:R-:W-:Y:S05]  /*9a70*/  BSYNC B0 ;  /* 0x0000000000007941 */ /* 0x000fea0003800000 */
.L_x_3362:
[C---:B------:R-:W-:Y:S04]  /*9a80*/  LEA R2, P0, R92.reuse, R142, 0x1 ;  /* 0x0000008e5c027211 */ /* 0x040fe800078008ff */
[----:B------:R-:W-:Y:S05]  /*9a90*/  LEA.HI.X R3, R92, R143, R93, 0x1, P0 ;  /* 0x0000008f5c037211 */ /* 0x000fea00000f0c5d */
[----:B-----5:R4:W-:Y:S04]  /*9aa0*/  ST.E.128 [R2.64], R48 ;  /* 0x0000003002007985 */ /* 0x0209e8000c101d06 */
.L_x_3349:
[----:B------:R-:W-:Y:S05]  /*9ab0*/  BSYNC B2 ;  /* 0x0000000000027941 */ /* 0x000fea0003800000 */
.L_x_3348:
        /* <DEDUP_REMOVED lines=97> */
.L_x_3369:
[----:B------:R-:W-:Y:S05]  /*a0d0*/  BSYNC B0 ;  /* 0x0000000000007941 */ /* 0x000fea0003800000 */
.L_x_3368:
[C---:B------:R-:W-:Y:S04]  /*a0e0*/  LEA R2, P0, R104.reuse, R142, 0x1 ;  /* 0x0000008e68027211 */ /* 0x040fe800078008ff */
[----:B------:R-:W-:Y:S05]  /*a0f0*/  LEA.HI.X R3, R104, R143, R105, 0x1, P0 ;  /* 0x0000008f68037211 */ /* 0x000fea00000f0c69 */
[----:B-----5:R4:W-:Y:S04]  /*a100*/  ST.E.128 [R2.64], R48 ;  /* 0x0000003002007985 */ /* 0x0209e8000c101d06 */
.L_x_3367:
[----:B------:R-:W-:Y:S05]  /*a110*/  BSYNC B1 ;  /* 0x0000000000017941 */ /* 0x000fea0003800000 */
.L_x_3366:
        /* <DEDUP_REMOVED lines=35> */
[----:B------:R-:W-:Y:S01]  /*a350*/  LEA.HI.X.SX32 R54, R213, R152, 0x1, P0 ;  /* 0x00000098d5367211 */ /* 0x000fe200000f0eff */
[----:B------:R-:W3:Y:S01]  /*a360*/  LD.E.128 R208, [R210.64] ;  /* 0x00000006d2d07980 */ /* 0x000ee2000c101d00 */
        /* <DEDUP_REMOVED lines=22> */
[C---:B----4-:R-:W-:Y:S01]  /*a4d0*/  LOP3.LUT R40, R60.reuse, 0xffff0000, RZ, 0xc0, !PT ;  /* 0xffff00003c287812 */ /* 0x050fe200078ec0ff */
        /* <DEDUP_REMOVED lines=32> */
.L_x_3373:
[----:B------:R-:W-:Y:S05]  /*a6e0*/  BSYNC B0 ;  /* 0x0000000000007941 */ /* 0x000fea0003800000 */
.L_x_3372:
[C---:B------:R-:W-:Y:S04]  /*a6f0*/  LEA R2, P0, R100.reuse, R142, 0x1 ;  /* 0x0000008e64027211 */ /* 0x040fe800078008ff */
[----:B------:R-:W-:Y:S05]  /*a700*/  LEA.HI.X R3, R100, R143, R101, 0x1, P0 ;  /* 0x0000008f64037211 */ /* 0x000fea00000f0c65 */
[----:B-----5:R4:W-:Y:S04]  /*a710*/  ST.E.128 [R2.64], R48 ;  /* 0x0000003002007985 */ /* 0x0209e8000c101d06 */
.L_x_3371:
[----:B------:R-:W-:Y:S05]  /*a720*/  BSYNC B1 ;  /* 0x0000000000017941 */ /* 0x000fea0003800000 */
.L_x_3370:
        /* <DEDUP_REMOVED lines=92> */
.L_x_3377:
[----:B------:R-:W-:Y:S05]  /*acf0*/  BSYNC B0 ;  /* 0x0000000000007941 */ /* 0x000fea0003800000 */
.L_x_3376:
[C---:B------:R-:W-:Y:S04]  /*ad00*/  LEA R2, P0, R96.reuse, R142, 0x1 ;  /* 0x0000008e60027211 */ /* 0x040fe800078008ff */
[----:B------:R-:W-:Y:S05]  /*ad10*/  LEA.HI.X R3, R96, R143, R97, 0x1, P0 ;  /* 0x0000008f60037211 */ /* 0x000fea00000f0c61 */
[----:B-----5:R4:W-:Y:S04]  /*ad20*/  ST.E.128 [R2.64], R48 ;  /* 0x0000003002007985 */ /* 0x0209e8000c101d06 */
.L_x_3375:
[----:B------:R-:W-:Y:S05]  /*ad30*/  BSYNC B1 ;  /* 0x0000000000017941 */ /* 0x000fea0003800000 */
.L_x_3374:
        /* <DEDUP_REMOVED lines=91> */
.L_x_3379:
[----:B------:R-:W-:Y:S05]  /*b2f0*/  BSYNC B0 ;  /* 0x0000000000007941 */ /* 0x000fea0003800000 */
.L_x_3378:
[C---:B------:R-:W-:Y:S04]  /*b300*/  LEA R2, P0, R90.reuse, R142, 0x1 ;  /* 0x0000008e5a027211 */ /* 0x040fe800078008ff */
[----:B------:R-:W-:Y:S05]  /*b310*/  LEA.HI.X R3, R90, R143, R91, 0x1, P0 ;  /* 0x0000008f5a037211 */ /* 0x000fea00000f0c5b */
[----:B-----5:R4:W-:Y:S04]  /*b320*/  ST.E.128 [R2.64], R48 ;  /* 0x0000003002007985 */ /* 0x0209e8000c101d06 */
.L_x_3365:
[----:B------:R-:W-:Y:S05]  /*b330*/  BSYNC B2 ;  /* 0x0000000000027941 */ /* 0x000fea0003800000 */
.L_x_3364:
        /* <DEDUP_REMOVED lines=98> */
.L_x_3385:
[----:B------:R-:W-:Y:S05]  /*b960*/  BSYNC B0 ;  /* 0x0000000000007941 */ /* 0x000fea0003800000 */
.L_x_3384:
[----:B------:R-:W-:Y:S02]  /*b970*/  IMAD R0, R67, 0x60, RZ ;  /* 0x0000006043007824 */ /* 0x000fe400078e02ff */
[----:B------:R-:W-:Y:S05]  /*b980*/  IMAD.WIDE.U32 R2, R66, 0x60, R142 ;  /* 0x0000006042027825 */ /* 0x000fea00078e008e */
[----:B------:R-:W-:Y:S05]  /*b990*/  IADD3 R3, R3, R0, RZ ;  /* 0x0000000003037210 */ /* 0x000fea0007ffe0ff */
[----:B-----5:R4:W-:Y:S02]  /*b9a0*/  ST.E.128 [R2.64], R48 ;  /* 0x0000003002007985 */ /* 0x0209e4000c101d06 */
.L_x_3383:
[----:B------:R-:W-:Y:S05]  /*b9b0*/  BSYNC B1 ;  /* 0x0000000000017941 */ /* 0x000fea0003800000 */
.L_x_3382:
        /* <DEDUP_REMOVED lines=92> */
.L_x_3389:
[----:B------:R-:W-:Y:S05]  /*bf80*/  BSYNC B0 ;  /* 0x0000000000007941 */ /* 0x000fea0003800000 */
.L_x_3388:
[C---:B------:R-:W-:Y:S04]  /*bf90*/  LEA R2, P0, R95.reuse, R142, 0x1 ;  /* 0x0000008e5f027211 */ /* 0x040fe800078008ff */
[----:B------:R-:W-:Y:S05]  /*bfa0*/  LEA.HI.X R3, R95, R143, R94, 0x1, P0 ;  /* 0x0000008f5f037211 */ /* 0x000fea00000f0c5e */
[----:B-----5:R4:W-:Y:S04]  /*bfb0*/  ST.E.128 [R2.64], R48 ;  /* 0x0000003002007985 */ /* 0x0209e8000c101d06 */
.L_x_3387:
[----:B------:R-:W-:Y:S05]  /*bfc0*/  BSYNC B1 ;  /* 0x0000000000017941 */ /* 0x000fea0003800000 */
.L_x_3386:
        /* <DEDUP_REMOVED lines=92> */
.L_x_3393:
[----:B------:R-:W-:Y:S05]  /*c590*/  BSYNC B0 ;  /* 0x0000000000007941 */ /* 0x000fea0003800000 */
.L_x_3392:
[C---:B------:R-:W-:Y:S04]  /*c5a0*/  LEA R2, P0, R89.reuse, R142, 0x1 ;  /* 0x0000008e59027211 */ /* 0x040fe800078008ff */
[----:B------:R-:W-:Y:S05]  /*c5b0*/  LEA.HI.X R3, R89, R143, R88, 0x1, P0 ;  /* 0x0000008f59037211 */ /* 0x000fea00000f0c58 */
[----:B-----5:R4:W-:Y:S04]  /*c5c0*/  ST.E.128 [R2.64], R48 ;  /* 0x0000003002007985 */ /* 0x0209e8000c101d06 */
.L_x_3391:
[----:B------:R-:W-:Y:S05]  /*c5d0*/  BSYNC B1 ;  /* 0x0000000000017941 */ /* 0x000fea0003800000 */
.L_x_3390:
        /* <DEDUP_REMOVED lines=91> */
.L_x_3395:
[----:B------:R-:W-:Y:S05]  /*cb90*/  BSYNC B0 ;  /* 0x0000000000007941 */ /* 0x000fea0003800000 */
.L_x_3394:
[C---:B-1----:R-:W-:Y:S04]  /*cba0*/  LEA R2, P0, R87.reuse, R142, 0x1 ;  /* 0x0000008e57027211 */ /* 0x042fe800078008ff */
[----:B------:R-:W-:Y:S05]  /*cbb0*/  LEA.HI.X R3, R87, R143, R86, 0x1, P0 ;  /* 0x0000008f57037211 */ /* 0x000fea00000f0c56 */
[----:B-----5:R1:W-:Y:S04]  /*cbc0*/  ST.E.128 [R2.64], R24 ;  /* 0x0000001802007985 */ /* 0x0203e8000c101d06 */
.L_x_3381:
[----:B------:R-:W-:Y:S05]  /*cbd0*/  BSYNC B2 ;  /* 0x0000000000027941 */ /* 0x000fea0003800000 */
.L_x_3380:
[----:B-1--4-:R-:W4:Y:S02]  /*cbe0*/  LD.E R3, [R10.64+0xd0] ;  /* 0x0000d0060a037980 */ /* 0x012f24000c101900 */
[----:B----4-:R-:W-:Y:S05]  /*cbf0*/  IMAD.U32 R3, R3, -0x20, RZ ;  /* 0xffffffe003037824 */ /* 0x010fea00078e00ff */
[C---:B------:R-:W-:Y:S02]  /*cc00*/  LEA R140, P1, R3.reuse, R140, 0x1 ;  /* 0x0000008c038c7211 */ /* 0x040fe400078208ff */
[C---:B------:R-:W-:Y:S02]  /*cc10*/  LEA R138, P0, R3.reuse, R138, 0x1 ;  /* 0x0000008a038a7211 */ /* 0x040fe400078008ff */
[C---:B------:R-:W-:Y:S02]  /*cc20*/  LEA.HI.X.SX32 R141, R3.reuse, R141, 0x1, P1 ;  /* 0x0000008d038d7211 */ /* 0x040fe400008f0eff */
[----:B------:R-:W-:Y:S01]  /*cc30*/  LEA.HI.X.SX32 R139, R3, R139, 0x1, P0 ;  /* 0x0000008b038b7211 */ /* 0x000fe200000f0eff */
[----:B------:R-:W-:-:S05]  /*cc40*/  BRA `(.L_x_3331) ;  /* 0x0000076000007947 */ /* 0x000fca0003800000 */
.L_x_3297:
        /* <DEDUP_REMOVED lines=14> */
.L_x_3397:
[----:B------:R-:W-:Y:S05]  /*cd30*/  BSYNC B0 ;  /* 0x0000000000007941 */ /* 0x000fea0003800000 */
.L_x_3396:
        /* <DEDUP_REMOVED lines=33> */
.L_x_3399:
[----:B------:R-:W-:Y:S05]  /*cf50*/  BSYNC B0 ;  /* 0x0000000000007941 */ /* 0x000fea0003800000 */
.L_x_3398:
        /* <DEDUP_REMOVED lines=33> */
.L_x_3401:
[----:B------:R-:W-:Y:S05]  /*d170*/  BSYNC B0 ;  /* 0x0000000000007941 */ /* 0x000fea0003800000 */
.L_x_3400:
        /* <DEDUP_REMOVED lines=35> */
.L_x_3331:
[----:B------:R-:W-:Y:S05]  /*d3b0*/  BSYNC B3 ;  /* 0x0000000000037941 */ /* 0x000fea0003800000 */
.L_x_3296:
        /* <DEDUP_REMOVED lines=89> */
.L_x_3403:
        /* <DEDUP_REMOVED lines=8> */
.L_x_3404:
[----:B------:R-:W-:Y:S05]  /*d9d0*/  BSYNC B0 ;  /* 0x0000000000007941 */ /* 0x000fea0003800000 */
.L_x_3402:
[----:B------:R-:W-:Y:S04]  /*d9e0*/  IADD3 R14, R14, -0x1, RZ ;  /* 0xffffffff0e0e7810 */ /* 0x000fe80007ffe0ff */
[----:B------:R-:W-:Y:S11]  /*d9f0*/  ISETP.GT.AND P0, PT, R14, R107, PT ;  /* 0x0000006b0e00720c */ /* 0x000ff60003f04270 */
[----:B------:R-:W-:Y:S02]  /*da00*/  @!UPT UIADD3 URZ, URZ, URZ, URZ ;  /* 0x0000003f3f3ff290 */ /* 0x000fe4000fffe03f */
[----:B------:R-:W-:-:S05]  /*da10*/  @P0 BRA `(.L_x_3405) ;  /* 0xffff53b000000947 */ /* 0x000fca000383ffff */
.L_x_3287:
        /* <DEDUP_REMOVED lines=16> */
[----:B-----5:R-:W-:Y:S01]  /*db20*/  @P1 LEA R20, P0, R241, R4, 0x2 ;  /* 0x00000004f1141211 */ /* 0x020fe200078010ff */
[----:B------:R-:W-:-:S03]  /*db30*/  IMAD.MOV.U32 R4, RZ, RZ, RZ ;  /* 0x000000ffff047224 */ /* 0x000fc600078e00ff */
[----:B------:R-:W-:-:S05]  /*db40*/  @P1 LEA.HI.X R21, R241, R5, R74, 0x2, P0 ;  /* 0x00000005f1151211 */ /* 0x000fca00000f144a */
[----:B---3--:R2:W3:Y:S01]  /*db50*/  @P1 LD.E R4, [R20.64] ;  /* 0x0000000614041980 */ /* 0x0084e2000c101900 */
[----:B------:R-:W-:Y:S02]  /*db60*/  LEA.HI R7, R0, R0, RZ, 0x1 ;  /* 0x0000000000077211 */ /* 0x000fe400078f08ff */
[-C--:B------:R-:W-:Y:S02]  /*db70*/  IADD3 R3, P1, R3, R190.reuse, RZ ;  /* 0x000000be03037210 */ /* 0x080fe40007f3e0ff */
[----:B------:R-:W-:Y:S02]  /*db80*/  LEA R5, P0, R194, R190, 0x5 ;  /* 0x000000bec2057211 */ /* 0x000fe400078028ff */
[----:B------:R-:W-:Y:S01]  /*db90*/  SHF.R.S32.HI R7, RZ, 0x1, R7 ;  /* 0x00000001ff077819 */ /* 0x000fe20000011407 */
[----:B------:R-:W-:Y:S01]  /*dba0*/  IMAD.X R14, R15, 0x1, R193, P1 ;  /* 0x000000010f0e7824 */ /* 0x000fe200008e06c1 */
[----:B------:R-:W-:Y:S01]  /*dbb0*/  LEA R44, P2, R190, R196, 0x1 ;  /* 0x000000c4be2c7211 */ /* 0x000fe200078408ff */
[----:B------:R-:W-:Y:S01]  /*dbc0*/  IMAD.MOV.U32 R192, RZ, RZ, R190 ;  /* 0x000000ffffc07224 */ /* 0x000fe200078e00be */
[----:B------:R-:W-:-:S02]  /*dbd0*/  LEA.HI.X R15, R194, R193, R195, 0x5, P0 ;  /* 0x000000c1c20f7211 */ /* 0x000fc400000f2cc3 */
[----:B----4-:R-:W-:Y:S02]  /*dbe0*/  ISETP.NE.AND P4, PT, R2, RZ, PT ;  /* 0x000000ff0200720c */ /* 0x010fe40003f85270 */
[-C--:B------:R-:W-:Y:S01]  /*dbf0*/  LEA R40, P0, R5, R196.reuse, 0x1 ;  /* 0x000000c405287211 */ /* 0x080fe200078008ff */
[----:B------:R-:W-:Y:S01]  /*dc00*/  IMAD R8, R195, 0x30, RZ ;  /* 0x00000030c3087824 */ /* 0x000fe200078e02ff */
[-CC-:B------:R-:W-:Y:S01]  /*dc10*/  LEA.HI.X R45, R190, R197.reuse, R193.reuse, 0x1, P2 ;  /* 0x000000c5be2d7211 */ /* 0x180fe200010f0cc1 */
[----:B------:R-:W-:Y:S01]  /*dc20*/  IMAD.WIDE.U32 R192, R194, 0x30, R192 ;  /* 0x00000030c2c07825 */ /* 0x000fe200078e00c0 */
[-C--:B------:R-:W-:Y:S02]  /*dc30*/  LEA R42, P1, R3, R196.reuse, 0x1 ;  /* 0x000000c4032a7211 */ /* 0x080fe400078208ff */
[----:B------:R-:W-:Y:S01]  /*dc40*/  LEA.HI.X R41, R5, R197, R15, 0x1, P0 ;  /* 0x000000c505297211 */ /* 0x000fe200000f0c0f */
[----:B--2---:R-:W-:Y:S02]  /*dc50*/  IMAD R20, R178, R7, R77 ;  /* 0x00000007b2147224 */ /* 0x004fe400078e024d */
[----:B------:R-:W-:Y:S01]  /*dc60*/  IMAD.IADD R15, R246, 0x1, -R71 ;  /* 0x00000001f60f7824 */ /* 0x000fe200078e0a47 */
[----:B------:R-:W-:Y:S01]  /*dc70*/  LEA.HI.X R43, R3, R197, R14, 0x1, P1 ;  /* 0x000000c5032b7211 */ /* 0x000fe200008f0c0e */
[----:B------:R-:W-:Y:S01]  /*dc80*/  IMAD.IADD R3, R193, 0x1, R8 ;  /* 0x00000001c1037824 */ /* 0x000fe200078e0208 */
[----:B------:R-:W-:-:S02]  /*dc90*/  LEA R38, P1, R192, R196, 0x1 ;  /* 0x000000c4c0267211 */ /* 0x000fc400078208ff */
[----:B------:R-:W-:Y:S01]  /*dca0*/  ISETP.GE.AND P0, PT, R178, R15, PT ;  /* 0x0000000fb200720c */ /* 0x000fe20003f06270 */
[----:B------:R-:W-:Y:S01]  /*dcb0*/  IMAD.SHL.U32 R14, R7, 0x10, RZ ;  /* 0x00000010070e7824 */ /* 0x000fe200078e00ff */
[----:B------:R-:W-:Y:S02]  /*dcc0*/  LEA.HI.X R39, R192, R197, R3, 0x1, P1 ;  /* 0x000000c5c0277211 */ /* 0x000fe400008f0c03 */
[----:B------:R-:W-:Y:S02]  /*dcd0*/  ISETP.GT.AND P0, PT, R73, -0x8, !P0 ;  /* 0xfffffff84900780c */ /* 0x000fe40004704270 */
[----:B---3--:R-:W-:-:S05]  /*dce0*/  IADD3 R4, R4, R78, R71 ;  /* 0x0000004e04047210 */ /* 0x008fca0007ffe047 */
[----:B------:R-:W-:Y:S02]  /*dcf0*/  IMAD R23, R4, R7, RZ ;  /* 0x0000000704177224 */ /* 0x000fe400078e02ff */
[----:B------:R-:W-:-:S03]  /*dd00*/  IMAD.IADD R4, R77, 0x1, R20 ;  /* 0x000000014d047824 */ /* 0x000fc600078e0214 */
        /* <DEDUP_REMOVED lines=27> */
[----:B------:R-:W-:Y:S02]  /*dec0*/  LOP3.LUT R8, R25, 0xffff0000, RZ, 0xc0, !PT ;  /* 0xffff000019087812 */ /* 0x000fe400078ec0ff */
[----:B------:R-:W-:-:S02]  /*ded0*/  SHF.L.U32 R23, R24, 0x10, RZ ;  /* 0x0000001018177819 */ /* 0x000fc400000006ff */
[----:B------:R-:W-:Y:S02]  /*dee0*/  LOP3.LUT R34, R24, 0xffff0000, RZ, 0xc0, !PT ;  /* 0xffff000018227812 */ /* 0x000fe400078ec0ff */
[----:B------:R-:W-:Y:S02]  /*def0*/  SHF.L.U32 R22, R25, 0x10, RZ ;  /* 0x0000001019167819 */ /* 0x000fe400000006ff */
[----:B------:R-:W-:Y:S02]  /*df00*/  LOP3.LUT R48, R26, 0xffff0000, RZ, 0xc0, !PT ;  /* 0xffff00001a307812 */ /* 0x000fe400078ec0ff */
[----:B---3--:R-:W-:Y:S02]  /*df10*/  LOP3.LUT R27, R2, 0xffff0000, RZ, 0xc0, !PT ;  /* 0xffff0000021b7812 */ /* 0x008fe400078ec0ff */
[C---:B------:R-:W-:Y:S01]  /*df20*/  LOP3.LUT R24, R3.reuse, 0xffff0000, RZ, 0xc0, !PT ;  /* 0xffff000003187812 */ /* 0x040fe200078ec0ff */
[----:B------:R-:W-:Y:S01]  /*df30*/  IMAD.U32 R3, R3, 0x10000, RZ ;  /* 0x0001000003037824 */ /* 0x000fe200078e00ff */
[----:B----4-:R-:W-:Y:S01]  /*df40*/  LOP3.LUT R31, R4, 0xffff0000, RZ, 0xc0, !PT ;  /* 0xffff0000041f7812 */ /* 0x010fe200078ec0ff */
[----:B------:R-:W-:Y:S01]  /*df50*/  FMUL.FTZ R25, R8, R27 ;  /* 0x0000001b08197220 */ /* 0x000fe20000410000 */
[----:B------:R-:W-:Y:S01]  /*df60*/  LOP3.LUT R30, R5, 0xffff0000, RZ, 0xc0, !PT ;  /* 0xffff0000051e7812 */ /* 0x000fe200078ec0ff */
[C---:B------:R-:W-:Y:S01]  /*df70*/  FMUL.FTZ R26, R33.reuse, R24 ;  /* 0x00000018211a7220 */ /* 0x040fe20000410000 */
[----:B------:R-:W-:Y:S01]  /*df80*/  SHF.L.U32 R2, R2, 0x10, RZ ;  /* 0x0000001002027819 */ /* 0x000fe200000006ff */
[-C--:B------:R-:W-:Y:S01]  /*df90*/  FMUL.FTZ R8, R8, R31.reuse ;  /* 0x0000001f08087220 */ /* 0x080fe20000410000 */
[----:B------:R-:W-:Y:S01]  /*dfa0*/  SHF.L.U32 R4, R4, 0x10, RZ ;  /* 0x0000001004047819 */ /* 0x000fe200000006ff */
[----:B------:R-:W-:Y:S01]  /*dfb0*/  FMUL.FTZ R33, R33, R30 ;  /* 0x0000001e21217220 */ /* 0x000fe20000410000 */
[----:B------:R-:W-:Y:S01]  /*dfc0*/  SHF.L.U32 R5, R5, 0x10, RZ ;  /* 0x0000001005057819 */ /* 0x000fe200000006ff */
[----:B------:R-:W-:-:S02]  /*dfd0*/  FFMA.FTZ R25, R22, R31, -R25 ;  /* 0x0000001f16197223 */ /* 0x000fc40000010819 */
[----:B------:R-:W-:Y:S02]  /*dfe0*/  FFMA.FTZ R8, R22, R27, R8 ;  /* 0x0000001b16087223 */ /* 0x000fe40000010008 */
[C---:B------:R-:W-:Y:S02]  /*dff0*/  FMUL.FTZ R22, R34.reuse, R2 ;  /* 0x0000000222167220 */ /* 0x040fe40000410000 */
[----:B------:R-:W-:Y:S01]  /*e000*/  FMUL.FTZ R34, R34, R4 ;  /* 0x0000000422227220 */ /* 0x000fe20000410000 */
[----:B------:R-:W-:Y:S01]  /*e010*/  F2FP.BF16.PACK_AB R25, R8, R25 ;  /* 0x000000190819723e */ /* 0x000fe200000010ff */
[----:B------:R-:W-:Y:S02]  /*e020*/  FFMA.FTZ R33, R35, R24, R33 ;  /* 0x0000001823217223 */ /* 0x000fe40000010021 */
[C---:B------:R-:W-:Y:S02]  /*e030*/  FMUL.FTZ R24, R48.reuse, R3 ;  /* 0x0000000330187220 */ /* 0x040fe40000410000 */
[----:B------:R-:W-:-:S02]  /*e040*/  FMUL.FTZ R48, R48, R5 ;  /* 0x0000000530307220 */ /* 0x000fc40000410000 */
[C---:B------:R-:W-:Y:S02]  /*e050*/  FFMA.FTZ R22, R23.reuse, R4, -R22 ;  /* 0x0000000417167223 */ /* 0x040fe40000010816 */
[----:B------:R-:W-:Y:S02]  /*e060*/  FFMA.FTZ R23, R23, R2, R34 ;  /* 0x0000000217177223 */ /* 0x000fe40000010022 */
[----:B------:R-:W-:Y:S02]  /*e070*/  FFMA.FTZ R26, R35, R30, -R26 ;  /* 0x0000001e231a7223 */ /* 0x000fe4000001081a */
[C---:B------:R-:W-:Y:S01]  /*e080*/  FFMA.FTZ R24, R32.reuse, R5, -R24 ;  /* 0x0000000520187223 */ /* 0x040fe20000010818 */
[----:B------:R-:W-:Y:S01]  /*e090*/  F2FP.BF16.PACK_AB R22, R23, R22 ;  /* 0x000000161716723e */ /* 0x000fe200000010ff */
[----:B------:R-:W-:Y:S01]  /*e0a0*/  FFMA.FTZ R3, R32, R3, R48 ;  /* 0x0000000320037223 */ /* 0x000fe20000010030 */
[----:B------:R-:W-:-:S04]  /*e0b0*/  F2FP.BF16.PACK_AB R27, R33, R26 ;  /* 0x0000001a211b723e */ /* 0x000fc800000010ff */
[----:B------:R-:W-:Y:S02]  /*e0c0*/  F2FP.BF16.PACK_AB R26, R3, R24 ;  /* 0x00000018031a723e */ /* 0x000fe400000010ff */
[----:B------:R-:W-:Y:S02]  /*e0d0*/  MOV R24, R22 ;  /* 0x0000001600187202 */ /* 0x000fe40000000f00 */
.L_x_3414:
[----:B------:R-:W-:Y:S05]  /*e0e0*/  BSYNC B0 ;  /* 0x0000000000007941 */ /* 0x000fea0003800000 */
.L_x_3413:
[----:B-----5:R3:W-:Y:S02]  /*e0f0*/  STS.128 [R247], R24 ;  /* 0x00000018f7007388 */ /* 0x0207e40000000c00 */
.L_x_3412:
[----:B------:R-:W-:Y:S05]  /*e100*/  BSYNC B1 ;  /* 0x0000000000017941 */ /* 0x000fea0003800000 */
.L_x_3411:
        /* <DEDUP_REMOVED lines=19> */
[C---:B------:R-:W-:Y:S01]  /*e240*/  LOP3.LUT R24, R3.reuse, 0xffff0000, RZ, 0xc0, !PT ;  /* 0xffff000003187812 */ /* 0x040fe200078ec0ff */
[----:B------:R-:W-:Y:S01]  /*e250*/  IMAD.U32 R3, R3, 0x10000, RZ ;  /* 0x0001000003037824 */ /* 0x000fe200078e00ff */
[----:B---3--:R-:W-:Y:S01]  /*e260*/  LOP3.LUT R31, R4, 0xffff0000, RZ, 0xc0, !PT ;  /* 0xffff0000041f7812 */ /* 0x008fe200078ec0ff */
        /* <DEDUP_REMOVED lines=25> */
.L_x_3418:
[----:B------:R-:W-:Y:S05]  /*e400*/  BSYNC B0 ;  /* 0x0000000000007941 */ /* 0x000fea0003800000 */
.L_x_3417:
[----:B-----5:R1:W-:Y:S02]  /*e410*/  STS.128 [R247+0x2000], R24 ;  /* 0x00200018f7007388 */ /* 0x0203e40000000c00 */
.L_x_3416:
[----:B------:R-:W-:Y:S05]  /*e420*/  BSYNC B1 ;  /* 0x0000000000017941 */ /* 0x000fea0003800000 */
.L_x_3415:
        /* <DEDUP_REMOVED lines=21> */
[----:B--2---:R-:W-:Y:S01]  /*e580*/  LOP3.LUT R31, R4, 0xffff0000, RZ, 0xc0, !PT ;  /* 0xffff0000041f7812 */ /* 0x004fe200078ec0ff */
        /* <DEDUP_REMOVED lines=25> */
.L_x_3422:
[----:B------:R-:W-:Y:S05]  /*e720*/  BSYNC B0 ;  /* 0x0000000000007941 */ /* 0x000fea0003800000 */
.L_x_3421:
[----:B-----5:R3:W-:Y:S02]  /*e730*/  STS.128 [R247+0x4000], R24 ;  /* 0x00400018f7007388 */ /* 0x0207e40000000c00 */
.L_x_3420:
[----:B------:R-:W-:Y:S05]  /*e740*/  BSYNC B1 ;  /* 0x0000000000017941 */ /* 0x000fea0003800000 */
.L_x_3419:
        /* <DEDUP_REMOVED lines=9> */
[C---:B-----5:R-:W-:Y:S01]  /*e7e0*/  SHF.L.U32 R35, R27.reuse, 0x10, RZ ;  /* 0x000000101b237819 */ /* 0x060fe200000006ff */
[----:B------:R-:W-:Y:S01]  /*e7f0*/  IMAD.U32 R30, R26, 0x10000, RZ ;  /* 0x000100001a1e7824 */ /* 0x000fe200078e00ff */
[----:B------:R-:W-:Y:S02]  /*e800*/  LOP3.LUT R33, R27, 0xffff0000, RZ, 0xc0, !PT ;  /* 0xffff00001b217812 */ /* 0x000fe400078ec0ff */
[----:B------:R-:W-:Y:S02]  /*e810*/  LOP3.LUT R8, R25, 0xffff0000, RZ, 0xc0, !PT ;  /* 0xffff000019087812 */ /* 0x000fe400078ec0ff */
[----:B------:R-:W-:-:S02]  /*e820*/  SHF.L.U32 R23, R24, 0x10, RZ ;  /* 0x0000001018177819 */ /* 0x000fc400000006ff */
[----:B------:R-:W-:Y:S02]  /*e830*/  LOP3.LUT R32, R24, 0xffff0000, RZ, 0xc0, !PT ;  /* 0xffff000018207812 */ /* 0x000fe400078ec0ff */
[----:B------:R-:W-:Y:S02]  /*e840*/  SHF.L.U32 R22, R25, 0x10, RZ ;  /* 0x0000001019167819 */ /* 0x000fe400000006ff */
[----:B-1----:R-:W-:Y:S02]  /*e850*/  LOP3.LUT R29, R26, 0xffff0000, RZ, 0xc0, !PT ;  /* 0xffff00001a1d7812 */ /* 0x002fe400078ec0ff */
        /* <DEDUP_REMOVED lines=29> */
.L_x_3424:
[----:B------:R-:W-:Y:S05]  /*ea30*/  BSYNC B0 ;  /* 0x0000000000007941 */ /* 0x000fea0003800000 */
.L_x_3423:
[----:B-----5:R3:W-:Y:S02]  /*ea40*/  STS.128 [R247+0x6000], R24 ;  /* 0x00600018f7007388 */ /* 0x0207e40000000c00 */
.L_x_3410:
[----:B------:R-:W-:Y:S05]  /*ea50*/  BSYNC B2 ;  /* 0x0000000000027941 */ /* 0x000fea0003800000 */
.L_x_3409:
        /* <DEDUP_REMOVED lines=9> */
[----:B-123--:R-:W-:-:S03]  /*eaf0*/  IMAD.SHL.U32 R45, R3, 0x2, RZ ;  /* 0x00000002032d7824 */ /* 0x00efc600078e00ff */
[----:B------:R-:W-:Y:S02]  /*eb00*/  SHF.L.U64.HI R3, R3, 0x1, R14 ;  /* 0x0000000103037819 */ /* 0x000fe4000001020e */
[-C--:B------:R-:W-:Y:S01]  /*eb10*/  IADD3 R22, P2, R36, R45.reuse, RZ ;  /* 0x0000002d24167210 */ /* 0x080fe20007f5e0ff */
[----:B------:R1:W-:Y:S01]  /*eb20*/  @P0 STS.128 [R247+0x800], RZ ;  /* 0x000800fff7000388 */ /* 0x0003e20000000c00 */
        /* <DEDUP_REMOVED lines=47> */
.L_x_3430:
[----:B------:R-:W-:Y:S05]  /*ee20*/  BSYNC B0 ;  /* 0x0000000000007941 */ /* 0x000fea0003800000 */
.L_x_3429:
[----:B-----5:R3:W-:Y:S02]  /*ee30*/  STS.128 [R247+0x800], R24 ;  /* 0x00080018f7007388 */ /* 0x0207e40000000c00 */
.L_x_3428:
[----:B------:R-:W-:Y:S05]  /*ee40*/  BSYNC B1 ;  /* 0x0000000000017941 */ /* 0x000fea0003800000 */
.L_x_3427:
        /* <DEDUP_REMOVED lines=47> */
.L_x_3434:
[----:B------:R-:W-:Y:S05]  /*f140*/  BSYNC B0 ;  /* 0x0000000000007941 */ /* 0x000fea0003800000 */
.L_x_3433:
[----:B-----5:R1:W-:Y:S02]  /*f150*/  STS.128 [R247+0x2800], R24 ;  /* 0x00280018f7007388 */ /* 0x0203e40000000c00 */
.L_x_3432:
[----:B------:R-:W-:Y:S05]  /*f160*/  BSYNC B1 ;  /* 0x0000000000017941 */ /* 0x000fea0003800000 */
.L_x_3431:
        /* <DEDUP_REMOVED lines=47> */
.L_x_3438:
[----:B------:R-:W-:Y:S05]  /*f460*/  BSYNC B0 ;  /* 0x0000000000007941 */ /* 0x000fea0003800000 */
.L_x_3437:
[----:B-----5:R3:W-:Y:S02]  /*f470*/  STS.128 [R247+0x4800], R24 ;  /* 0x00480018f7007388 */ /* 0x0207e40000000c00 */
.L_x_3436:
[----:B------:R-:W-:Y:S05]  /*f480*/  BSYNC B1 ;  /* 0x0000000000017941 */ /* 0x000fea0003800000 */
.L_x_3435:
        /* <DEDUP_REMOVED lines=47> */
.L_x_3440:
[----:B------:R-:W-:Y:S05]  /*f780*/  BSYNC B0 ;  /* 0x0000000000007941 */ /* 0x000fea0003800000 */
.L_x_3439:
[----:B-----5:R3:W-:Y:S02]  /*f790*/  STS.128 [R247+0x6800], R24 ;  /* 0x00680018f7007388 */ /* 0x0207e40000000c00 */
.L_x_3426:
[----:B------:R-:W-:Y:S05]  /*f7a0*/  BSYNC B2 ;  /* 0x0000000000027941 */ /* 0x000fea0003800000 */
.L_x_3425:
        /* <DEDUP_REMOVED lines=60> */
.L_x_3446:
[----:B------:R-:W-:Y:S05]  /*fb70*/  BSYNC B0 ;  /* 0x0000000000007941 */ /* 0x000fea0003800000 */
.L_x_3445:
[----:B-----5:R3:W-:Y:S02]  /*fb80*/  STS.128 [R247+0x1000], R24 ;  /* 0x00100018f7007388 */ /* 0x0207e40000000c00 */
.L_x_3444:
[----:B------:R-:W-:Y:S05]  /*fb90*/  BSYNC B1 ;  /* 0x0000000000017941 */ /* 0x000fea0003800000 */
.L_x_3443:
        /* <DEDUP_REMOVED lines=46> */
.L_x_3450:
[----:B------:R-:W-:Y:S05]  /*fe80*/  BSYNC B0 ;  /* 0x0000000000007941 */ /* 0x000fea0003800000 */
.L_x_3449:
[----:B-----5:R3:W-:Y:S02]  /*fe90*/  STS.128 [R247+0x3000], R24 ;  /* 0x00300018f7007388 */ /* 0x0207e40000000c00 */
.L_x_3448:
[----:B------:R-:W-:Y:S05]  /*fea0*/  BSYNC B1 ;  /* 0x0000000000017941 */ /* 0x000fea0003800000 */
.L_x_3447:
        /* <DEDUP_REMOVED lines=46> */
.L_x_3454:
[----:B------:R-:W-:Y:S05]  /*10190*/  BSYNC B0 ;  /* 0x0000000000007941 */ /* 0x000fea0003800000 */
.L_x_3453:
[----:B-----5:R3:W-:Y:S02]  /*101a0*/  STS.128 [R247+0x5000], R24 ;  /* 0x00500018f7007388 */ /* 0x0207e40000000c00 */
.L_x_3452:
[----:B------:R-:W-:Y:S05]  /*101b0*/  BSYNC B1 ;  /* 0x0000000000017941 */ /* 0x000fea0003800000 */
.L_x_3451:
        /* <DEDUP_REMOVED lines=45> */
.L_x_3456:
[----:B------:R-:W-:Y:S05]  /*10490*/  BSYNC B0 ;  /* 0x0000000000007941 */ /* 0x000fea0003800000 */
.L_x_3455:
[----:B-----5:R1:W-:Y:S02]  /*104a0*/  STS.128 [R247+0x7000], R40 ;  /* 0x00700028f7007388 */ /* 0x0203e40000000c00 */
.L_x_3442:
[----:B------:R-:W-:Y:S05]  /*104b0*/  BSYNC B2 ;  /* 0x0000000000027941 */ /* 0x000fea0003800000 */
.L_x_3441:
        /* <DEDUP_REMOVED lines=31> */
[C---:B--2---:R-:W-:Y:S02]  /*106b0*/  LOP3.LUT R20, R2.reuse, 0xffff0000, RZ, 0xc0, !PT ;  /* 0xffff000002147812 */ /* 0x044fe400078ec0ff */
[----:B------:R-:W-:Y:S02]  /*106c0*/  SHF.L.U32 R2, R2, 0x10, RZ ;  /* 0x0000001002027819 */ /* 0x000fe400000006ff */
[C---:B---3--:R-:W-:Y:S01]  /*106d0*/  LOP3.LUT R28, R16.reuse, 0xffff0000, RZ, 0xc0, !PT ;  /* 0xffff0000101c7812 */ /* 0x048fe200078ec0ff */
        /* <DEDUP_REMOVED lines=26> */
.L_x_3461:
[----:B------:R-:W-:Y:S05]  /*10880*/  BSYNC B0 ;  /* 0x0000000000007941 */ /* 0x000fea0003800000 */
.L_x_3460:
[----:B-----5:R1:W-:Y:S02]  /*10890*/  STS.128 [R247+0x1800], R20 ;  /* 0x00180014f7007388 */ /* 0x0203e40000000c00 */
.L_x_3459:
[----:B------:R-:W-:Y:S05]  /*108a0*/  BSYNC B1 ;  /* 0x0000000000017941 */ /* 0x000fea0003800000 */
.L_x_3458:
        /* <DEDUP_REMOVED lines=11> */
[----:B------:R-:W-:Y:S02]  /*10960*/  LOP3.LUT R29, R20, 0xffff0000, RZ, 0xc0, !PT ;  /* 0xffff0000141d7812 */ /* 0x000fe400078ec0ff */
[C---:B------:R-:W-:Y:S02]  /*10970*/  LOP3.LUT R5, R21.reuse, 0xffff0000, RZ, 0xc0, !PT ;  /* 0xffff000015057812 */ /* 0x040fe400078ec0ff */
[----:B------:R-:W-:Y:S01]  /*10980*/  SHF.L.U32 R7, R21, 0x10, RZ ;  /* 0x0000001015077819 */ /* 0x000fe200000006ff */
[----:B------:R-:W-:Y:S01]  /*10990*/  IMAD.U32 R21, R22, 0x10000, RZ ;  /* 0x0001000016157824 */ /* 0x000fe200078e00ff */
[----:B------:R-:W-:-:S02]  /*109a0*/  SHF.L.U32 R32, R23, 0x10, RZ ;  /* 0x0000001017207819 */ /* 0x000fc400000006ff */
[----:B------:R-:W-:Y:S02]  /*109b0*/  LOP3.LUT R30, R23, 0xffff0000, RZ, 0xc0, !PT ;  /* 0xffff0000171e7812 */ /* 0x000fe400078ec0ff */
[----:B------:R-:W-:Y:S02]  /*109c0*/  LOP3.LUT R23, R22, 0xffff0000, RZ, 0xc0, !PT ;  /* 0xffff000016177812 */ /* 0x000fe400078ec0ff */
        /* <DEDUP_REMOVED lines=20> */
[C---:B------:R-:W-:Y:S02]  /*10b10*/  FFMA.FTZ R22, R32.reuse, R19, -R22 ;  /* 0x0000001320167223 */ /* 0x040fe40000010816 */
[----:B------:R-:W-:Y:S01]  /*10b20*/  FFMA.FTZ R15, R32, R15, R30 ;  /* 0x0000000f200f7223 */ /* 0x000fe2000001001e */
[----:B------:R-:W-:Y:S01]  /*10b30*/  F2FP.BF16.PACK_AB R2, R2, R3 ;  /* 0x000000030202723e */ /* 0x000fe200000010ff */
[C---:B------:R-:W-:Y:S02]  /*10b40*/  FFMA.FTZ R7, R21.reuse, R28, -R7 ;  /* 0x0000001c15077223 */ /* 0x040fe40000010807 */
[----:B------:R-:W-:Y:S01]  /*10b50*/  FFMA.FTZ R20, R21, R20, R23 ;  /* 0x0000001415147223 */ /* 0x000fe20000010017 */
[----:B------:R-:W-:Y:S02]  /*10b60*/  F2FP.BF16.PACK_AB R23, R15, R22 ;  /* 0x000000160f17723e */ /* 0x000fe400000010ff */
[----:B------:R-:W-:Y:S02]  /*10b70*/  F2FP.BF16.PACK_AB R21, R5, R18 ;  /* 0x000000120515723e */ /* 0x000fe400000010ff */
[----:B------:R-:W-:-:S02]  /*10b80*/  F2FP.BF16.PACK_AB R22, R20, R7 ;  /* 0x000000071416723e */ /* 0x000fc400000010ff */
[----:B------:R-:W-:Y:S02]  /*10b90*/  MOV R20, R2 ;  /* 0x0000000200147202 */ /* 0x000fe40000000f00 */
.L_x_3465:
[----:B------:R-:W-:Y:S05]  /*10ba0*/  BSYNC B0 ;  /* 0x0000000000007941 */ /* 0x000fea0003800000 */
.L_x_3464:
[----:B-----5:R1:W-:Y:S02]  /*10bb0*/  STS.128 [R247+0x3800], R20 ;  /* 0x00380014f7007388 */ /* 0x0203e40000000c00 */
.L_x_3463:
[----:B------:R-:W-:Y:S05]  /*10bc0*/  BSYNC B1 ;  /* 0x0000000000017941 */ /* 0x000fea0003800000 */
.L_x_3462:
        /* <DEDUP_REMOVED lines=10> */
[C---:B-----5:R-:W-:Y:S01]  /*10c70*/  LOP3.LUT R5, R17.reuse, 0xffff0000, RZ, 0xc0, !PT ;  /* 0xffff000011057812 */ /* 0x060fe200078ec0ff */
[----:B-1----:R-:W-:Y:S01]  /*10c80*/  IMAD.U32 R21, R18, 0x10000, RZ ;  /* 0x0001000012157824 */ /* 0x002fe200078e00ff */
[C---:B------:R-:W-:Y:S02]  /*10c90*/  SHF.L.U32 R15, R16.reuse, 0x10, RZ ;  /* 0x00000010100f7819 */ /* 0x040fe400000006ff */
[----:B------:R-:W-:Y:S02]  /*10ca0*/  LOP3.LUT R23, R16, 0xffff0000, RZ, 0xc0, !PT ;  /* 0xffff000010177812 */ /* 0x000fe400078ec0ff */
        /* <DEDUP_REMOVED lines=33> */
.L_x_3469:
[----:B------:R-:W-:Y:S05]  /*10ec0*/  BSYNC B0 ;  /* 0x0000000000007941 */ /* 0x000fea0003800000 */
.L_x_3468:
[----:B-----5:R1:W-:Y:S02]  /*10ed0*/  STS.128 [R247+0x5800], R16 ;  /* 0x00580010f7007388 */ /* 0x0203e40000000c00 */
.L_x_3467:
[----:B------:R-:W-:Y:S05]  /*10ee0*/  BSYNC B1 ;  /* 0x0000000000017941 */ /* 0x000fea0003800000 */
.L_x_3466:
        /* <DEDUP_REMOVED lines=45> */
.L_x_3471:
[----:B------:R-:W-:Y:S05]  /*111c0*/  BSYNC B0 ;  /* 0x0000000000007941 */ /* 0x000fea0003800000 */
.L_x_3470:
[----:B-----5:R1:W-:Y:S01]  /*111d0*/  STS.128 [R247+0x7800], R36 ;  /* 0x00780024f7007388 */ /* 0x0203e20000000c00 */
[----:B------:R-:W-:Y:S05]  /*111e0*/  BRA `(.L_x_3457) ;  /* 0x000066f000007947 */ /* 0x000fea0003800000 */
.L_x_3408:
        /* <DEDUP_REMOVED lines=89> */
.L_x_3477:
[----:B------:R-:W-:Y:S05]  /*11780*/  BSYNC B0 ;  /* 0x0000000000007941 */ /* 0x000fea0003800000 */
.L_x_3476:
[----:B-----5:R3:W-:Y:S02]  /*11790*/  STS.128 [R247], R32 ;  /* 0x00000020f7007388 */ /* 0x0207e40000000c00 */
.L_x_3475:
[----:B------:R-:W-:Y:S05]  /*117a0*/  BSYNC B1 ;  /* 0x0000000000017941 */ /* 0x000fea0003800000 */
.L_x_3474:
        /* <DEDUP_REMOVED lines=87> */
.L_x_3481:
[----:B------:R-:W-:Y:S05]  /*11d20*/  BSYNC B0 ;  /* 0x0000000000007941 */ /* 0x000fea0003800000 */
.L_x_3480:
[----:B-----5:R1:W-:Y:S02]  /*11d30*/  STS.128 [R247+0x2000], R32 ;  /* 0x00200020f7007388 */ /* 0x0203e40000000c00 */
.L_x_3479:
[----:B------:R-:W-:Y:S05]  /*11d40*/  BSYNC B1 ;  /* 0x0000000000017941 */ /* 0x000fea0003800000 */
.L_x_3478:
        /* <DEDUP_REMOVED lines=87> */
.L_x_3485:
[----:B------:R-:W-:Y:S05]  /*122c0*/  BSYNC B0 ;  /* 0x0000000000007941 */ /* 0x000fea0003800000 */
.L_x_3484:
[----:B-----5:R3:W-:Y:S02]  /*122d0*/  STS.128 [R247+0x4000], R32 ;  /* 0x00400020f7007388 */ /* 0x0207e40000000c00 */
.L_x_3483:
[----:B------:R-:W-:Y:S05]  /*122e0*/  BSYNC B1 ;  /* 0x0000000000017941 */ /* 0x000fea0003800000 */
.L_x_3482:
        /* <DEDUP_REMOVED lines=86> */
.L_x_3487:
[----:B------:R-:W-:Y:S05]  /*12850*/  BSYNC B0 ;  /* 0x0000000000007941 */ /* 0x000fea0003800000 */
.L_x_3486:
[----:B-----5:R3:W-:Y:S02]  /*12860*/  STS.128 [R247+0x6000], R32 ;  /* 0x00600020f7007388 */ /* 0x0207e40000000c00 */
.L_x_3473:
[----:B------:R-:W-:Y:S05]  /*12870*/  BSYNC B2 ;  /* 0x0000000000027941 */ /* 0x000fea0003800000 */
.L_x_3472:
        /* <DEDUP_REMOVED lines=94> */
.L_x_3493:
[----:B------:R-:W-:Y:S05]  /*12e60*/  BSYNC B0 ;  /* 0x0000000000007941 */ /* 0x000fea0003800000 */
.L_x_3492:
[----:B-----5:R3:W-:Y:S02]  /*12e70*/  STS.128 [R247+0x800], R32 ;  /* 0x00080020f7007388 */ /* 0x0207e40000000c00 */
.L_x_3491:
[----:B------:R-:W-:Y:S05]  /*12e80*/  BSYNC B1 ;  /* 0x0000000000017941 */ /* 0x000fea0003800000 */
.L_x_3490:
        /* <DEDUP_REMOVED lines=90> */
.L_x_3497:
[----:B------:R-:W-:Y:S05]  /*13430*/  BSYNC B0 ;  /* 0x0000000000007941 */ /* 0x000fea0003800000 */
.L_x_3496:
[----:B-----5:R3:W-:Y:S02]  /*13440*/  STS.128 [R247+0x2800], R32 ;  /* 0x00280020f7007388 */ /* 0x0207e40000000c00 */
.L_x_3495:
[----:B------:R-:W-:Y:S05]  /*13450*/  BSYNC B1 ;  /* 0x0000000000017941 */ /* 0x000fea0003800000 */
.L_x_3494:
        /* <DEDUP_REMOVED lines=90> */
.L_x_3501:
[----:B------:R-:W-:Y:S05]  /*13a00*/  BSYNC B0 ;  /* 0x0000000000007941 */ /* 0x000fea0003800000 */
.L_x_3500:
[----:B-----5:R3:W-:Y:S02]  /*13a10*/  STS.128 [R247+0x4800], R32 ;  /* 0x00480020f7007388 */ /* 0x0207e40000000c00 */
.L_x_3499:
[----:B------:R-:W-:Y:S05]  /*13a20*/  BSYNC B1 ;  /* 0x0000000000017941 */ /* 0x000fea0003800000 */
.L_x_3498:
        /* <DEDUP_REMOVED lines=90> */
.L_x_3503:
[----:B------:R-:W-:Y:S05]  /*13fd0*/  BSYNC B0 ;  /* 0x0000000000007941 */ /* 0x000fea0003800000 */
.L_x_3502:
[----:B-----5:R1:W-:Y:S02]  /*13fe0*/  STS.128 [R247+0x6800], R20 ;  /* 0x00680014f7007388 */ /* 0x0203e40000000c00 */
.L_x_3489:
[----:B------:R-:W-:Y:S05]  /*13ff0*/  BSYNC B2 ;  /* 0x0000000000027941 */ /* 0x000fea0003800000 */
.L_x_3488:
        /* <DEDUP_REMOVED lines=95> */
.L_x_3509:
[----:B------:R-:W-:Y:S05]  /*145f0*/  BSYNC B0 ;  /* 0x0000000000007941 */ /* 0x000fea0003800000 */
.L_x_3508:
[----:B-----5:R3:W-:Y:S02]  /*14600*/  STS.128 [R247+0x1000], R32 ;  /* 0x00100020f7007388 */ /* 0x0207e40000000c00 */
.L_x_3507:
[----:B------:R-:W-:Y:S05]  /*14610*/  BSYNC B1 ;  /* 0x0000000000017941 */ /* 0x000fea0003800000 */
.L_x_3506:
        /* <DEDUP_REMOVED lines=90> */
.L_x_3513:
[----:B------:R-:W-:Y:S05]  /*14bc0*/  BSYNC B0 ;  /* 0x0000000000007941 */ /* 0x000fea0003800000 */
.L_x_3512:
[----:B-----5:R3:W-:Y:S02]  /*14bd0*/  STS.128 [R247+0x3000], R32 ;  /* 0x00300020f7007388 */ /* 0x0207e40000000c00 */
.L_x_3511:
[----:B------:R-:W-:Y:S05]  /*14be0*/  BSYNC B1 ;  /* 0x0000000000017941 */ /* 0x000fea0003800000 */
.L_x_3510:
        /* <DEDUP_REMOVED lines=90> */
.L_x_3517:
[----:B------:R-:W-:Y:S05]  /*15190*/  BSYNC B0 ;  /* 0x0000000000007941 */ /* 0x000fea0003800000 */
.L_x_3516:
[----:B-----5:R3:W-:Y:S02]  /*151a0*/  STS.128 [R247+0x5000], R32 ;  /* 0x00500020f7007388 */ /* 0x0207e40000000c00 */
.L_x_3515:
[----:B------:R-:W-:Y:S05]  /*151b0*/  BSYNC B1 ;  /* 0x0000000000017941 */ /* 0x000fea0003800000 */
.L_x_3514:
        /* <DEDUP_REMOVED lines=90> */
.L_x_3519:
[----:B------:R-:W-:Y:S05]  /*15760*/  BSYNC B0 ;  /* 0x0000000000007941 */ /* 0x000fea0003800000 */
.L_x_3518:
[----:B-----5:R1:W-:Y:S02]  /*15770*/  STS.128 [R247+0x7000], R24 ;  /* 0x00700018f7007388 */ /* 0x0203e40000000c00 */
.L_x_3505:
[----:B------:R-:W-:Y:S05]  /*15780*/  BSYNC B2 ;  /* 0x0000000000027941 */ /* 0x000fea0003800000 */
.L_x_3504:
        /* <DEDUP_REMOVED lines=96> */
.L_x_3523:
[----:B------:R-:W-:Y:S05]  /*15d90*/  BSYNC B0 ;  /* 0x0000000000007941 */ /* 0x000fea0003800000 */
.L_x_3522:
[----:B-----5:R1:W-:Y:S02]  /*15da0*/  STS.128 [R247+0x1800], R20 ;  /* 0x00180014f7007388 */ /* 0x0203e40000000c00 */
.L_x_3521:
[----:B------:R-:W-:Y:S05]  /*15db0*/  BSYNC B1 ;  /* 0x0000000000017941 */ /* 0x000fea0003800000 */
.L_x_3520:
        /* <DEDUP_REMOVED lines=92> */
.L_x_3527:
[----:B------:R-:W-:Y:S05]  /*16380*/  BSYNC B0 ;  /* 0x0000000000007941 */ /* 0x000fea0003800000 */
.L_x_3526:
[----:B-----5:R1:W-:Y:S02]  /*16390*/  STS.128 [R247+0x3800], R20 ;  /* 0x00380014f7007388 */ /* 0x0203e40000000c00 */
.L_x_3525:
[----:B------:R-:W-:Y:S05]  /*163a0*/  BSYNC B1 ;  /* 0x0000000000017941 */ /* 0x000fea0003800000 */
.L_x_3524:
        /* <DEDUP_REMOVED lines=92> */
.L_x_3531:
[----:B------:R-:W-:Y:S05]  /*16970*/  BSYNC B0 ;  /* 0x0000000000007941 */ /* 0x000fea0003800000 */
.L_x_3530:
[----:B-----5:R1:W-:Y:S02]  /*16980*/  STS.128 [R247+0x5800], R20 ;  /* 0x00580014f7007388 */ /* 0x0203e40000000c00 */
.L_x_3529:
[----:B------:R-:W-:Y:S05]  /*16990*/  BSYNC B1 ;  /* 0x0000000000017941 */ /* 0x000fea0003800000 */
.L_x_3528:
        /* <DEDUP_REMOVED lines=63> */
[----:B----4-:R-:W-:Y:S01]  /*16d90*/  LOP3.LUT R19, R30, 0xffff0000, RZ, 0xc0, !PT ;  /* 0xffff00001e137812 */ /* 0x010fe200078ec0ff */
[----:B------:R-:W-:-:S02]  /*16da0*/  @!P0 FADD.FTZ R36, -R36, -RZ ;  /* 0x800000ff24248221 */ /* 0x000fc40000010100 */
[----:B------:R-:W-:Y:S01]  /*16db0*/  FMUL.FTZ R26, R13, R26 ;  /* 0x0000001a0d1a7220 */ /* 0x000fe20000410000 */
[----:B------:R-:W-:Y:S01]  /*16dc0*/  LOP3.LUT R13, R28, 0xffff0000, RZ, 0xc0, !PT ;  /* 0xffff00001c0d7812 */ /* 0x000fe200078ec0ff */
[----:B------:R-:W-:Y:S02]  /*16dd0*/  FMUL.FTZ R9, R9, R16 ;  /* 0x0000001009097220 */ /* 0x000fe40000410000 */
        /* <DEDUP_REMOVED lines=24> */
.L_x_3533:
[----:B------:R-:W-:Y:S05]  /*16f60*/  BSYNC B0 ;  /* 0x0000000000007941 */ /* 0x000fea0003800000 */
.L_x_3532:
[----:B-----5:R1:W-:Y:S01]  /*16f70*/  STS.128 [R247+0x7800], R20 ;  /* 0x00780014f7007388 */ /* 0x0203e20000000c00 */
[----:B------:R-:W-:Y:S05]  /*16f80*/  BRA `(.L_x_3457) ;  /* 0x0000095000007947 */ /* 0x000fea0003800000 */
.L_x_3407:
[----:B------:R-:W-:Y:S01]  /*16f90*/  IMAD.IADD R5, R246, 0x1, -R71 ;  /* 0x00000001f6057824 */ /* 0x000fe200078e0a47 */
[----:B------:R-:W-:Y:S01]  /*16fa0*/  BSSY B0, `(.L_x_3534) ;  /* 0x0000024000007945 */ /* 0x000fe20003800000 */
[----:B------:R-:W-:-:S02]  /*16fb0*/  ISETP.GE.AND P2, PT, R12, R79, PT ;  /* 0x0000004f0c00720c */ /* 0x000fc40003f46270 */
        /* <DEDUP_REMOVED lines=34> */
.L_x_3535:
[----:B------:R-:W-:Y:S05]  /*171e0*/  BSYNC B0 ;  /* 0x0000000000007941 */ /* 0x000fea0003800000 */
.L_x_3534:
        /* <DEDUP_REMOVED lines=36> */
.L_x_3537:
[----:B------:R-:W-:Y:S05]  /*17430*/  BSYNC B0 ;  /* 0x0000000000007941 */ /* 0x000fea0003800000 */
.L_x_3536:
        /* <DEDUP_REMOVED lines=36> */
.L_x_3539:
[----:B------:R-:W-:Y:S05]  /*17680*/  BSYNC B0 ;  /* 0x0000000000007941 */ /* 0x000fea0003800000 */
.L_x_3538:
        /* <DEDUP_REMOVED lines=37> */
.L_x_3457:
[----:B------:R-:W-:Y:S05]  /*178e0*/  BSYNC B3 ;  /* 0x0000000000037941 */ /* 0x000fea0003800000 */
.L_x_3406:
[----:B------:R-:W-:Y:S01]  /*178f0*/  IADD3 R250, R166, -0x1, RZ ;  /* 0xffffffffa6fa7810 */ /* 0x000fe20007ffe0ff */
[----:B------:R-:W-:Y:S01]  /*17900*/  BSSY B0, `(.L_x_3540) ;  /* 0x0000025000007945 */ /* 0x000fe20003800000 */
[----:B------:R-:W-:-:S03]  /*17910*/  LOP3.LUT R251, R76, 0xff, RZ, 0xc0, !PT ;  /* 0x000000ff4cfb7812 */ /* 0x000fc600078ec0ff */
[----:B------:R-:W-:-:S04]  /*17920*/  IMAD.SHL.U32 R9, R250, 0x40, RZ ;  /* 0x00000040fa097824 */ /* 0x000fc800078e00ff */
        /* <DEDUP_REMOVED lines=8> */
[--C-:B--2---:R-:W-:Y:S01]  /*179b0*/  @!P0 IMAD.MOV.U32 R3, RZ, RZ, R239.reuse ;  /* 0x000000ffff038224 */ /* 0x104fe200078e00ef */
        /* <DEDUP_REMOVED lines=25> */
.L_x_3541:
[----:B------:R-:W-:Y:S05]  /*17b50*/  BSYNC B0 ;  /* 0x0000000000007941 */ /* 0x000fea0003800000 */
.L_x_3540:
        /* <DEDUP_REMOVED lines=8> */
[----:B-12---:R-:W-:-:S05]  /*17be0*/  IADD3 R7, P2, R237, R182, RZ ;  /* 0x000000b6ed077210 */ /* 0x006fca0007f5e0ff */
        /* <DEDUP_REMOVED lines=29> */
.L_x_3543:
[----:B------:R-:W-:Y:S05]  /*17dc0*/  BSYNC B0 ;  /* 0x0000000000007941 */ /* 0x000fea0003800000 */
.L_x_3542:
        /* <DEDUP_REMOVED lines=9> */
[----:B-12---:R-:W-:-:S02]  /*17e60*/  SHF.L.U64.HI R2, R66, 0x5, R67 ;  /* 0x0000000542027819 */ /* 0x006fc40000010243 */
[----:B------:R-:W-:-:S04]  /*17e70*/  LEA R3, P0, R66, R182, 0x5 ;  /* 0x000000b642037211 */ /* 0x000fc800078028ff */
        /* <DEDUP_REMOVED lines=29> */
.L_x_3545:
[----:B------:R-:W-:Y:S05]  /*18050*/  BSYNC B0 ;  /* 0x0000000000007941 */ /* 0x000fea0003800000 */
.L_x_3544:
        /* <DEDUP_REMOVED lines=11> */
[CC--:B-1----:R-:W-:Y:S02]  /*18110*/  @P4 LEA R16, P6, R186.reuse, R188.reuse, 0x1 ;  /* 0x000000bcba104211 */ /* 0x0c2fe400078c08ff */
        /* <DEDUP_REMOVED lines=31> */
.L_x_3547:
[----:B------:R-:W-:Y:S05]  /*18310*/  BSYNC B0 ;  /* 0x0000000000007941 */ /* 0x000fea0003800000 */
.L_x_3546:
[----:B-12---:R-:W2:Y:S04]  /*18320*/  LD.E.64 R16, [R10.64+0x1c0] ;  /* 0x0001c0060a107980 */ /* 0x006ea8000c101b00 */
        /* <DEDUP_REMOVED lines=55> */
.L_x_3549:
[----:B-1----:R-:W-:Y:S05]  /*186a0*/  BSYNC B0 ;  /* 0x0000000000007941 */ /* 0x002fea0003800000 */
.L_x_3548:
        /* <DEDUP_REMOVED lines=40> */
.L_x_3551:
[----:B------:R-:W-:Y:S05]  /*18930*/  BSYNC B0 ;  /* 0x0000000000007941 */ /* 0x000fea0003800000 */
.L_x_3550:
        /* <DEDUP_REMOVED lines=42> */
.L_x_3553:
[----:B------:R-:W-:Y:S05]  /*18be0*/  BSYNC B0 ;  /* 0x0000000000007941 */ /* 0x000fea0003800000 */
.L_x_3552:
        /* <DEDUP_REMOVED lines=47> */
.L_x_3555:
[----:B------:R-:W-:Y:S05]  /*18ee0*/  BSYNC B0 ;  /* 0x0000000000007941 */ /* 0x000fea0003800000 */
.L_x_3554:
[C---:B------:R-:W-:Y:S01]  /*18ef0*/  IMAD.SHL.U32 R2, R70.reuse, 0x40, RZ ;  /* 0x0000004046027824 */ /* 0x040fe200078e00ff */
[----:B------:R-:W-:Y:S01]  /*18f00*/  R2P PR, R70, 0x6 ;  /* 0x0000000646007804 */ /* 0x000fe20000000000 */
[----:B------:R-:W-:Y:S01]  /*18f10*/  IMAD.SHL.U32 R178, R178, 0x8, RZ ;  /* 0x00000008b2b27824 */ /* 0x000fe200078e00ff */
[----:B--2---:R-:W2:Y:S01]  /*18f20*/  LD.E R8, [R10.64+0x18c] ;  /* 0x00018c060a087980 */ /* 0x004ea2000c101900 */
[C---:B------:R-:W-:Y:S01]  /*18f30*/  IMAD R234, R69.reuse, 0x400, R56 ;  /* 0x0000040045ea7824 */ /* 0x040fe200078e0238 */
[----:B------:R-:W-:Y:S01]  /*18f40*/  LOP3.LUT R5, R2, 0x1c0, RZ, 0xc0, !PT ;  /* 0x000001c002057812 */ /* 0x000fe200078ec0ff */
[----:B------:R-:W-:Y:S01]  /*18f50*/  IMAD R52, R69, 0x10, R52 ;  /* 0x0000001045347824 */ /* 0x000fe200078e0234 */
[----:B------:R-:W0:Y:S01]  /*18f60*/  LDGDEPBAR ;  /* 0x00000000000079af */ /* 0x000e220000000000 */
[----:B------:R-:W-:Y:S01]  /*18f70*/  IMAD.SHL.U32 R234, R234, 0x2, RZ ;  /* 0x00000002eaea7824 */ /* 0x000fe200078e00ff */
[----:B------:R-:W-:-:S02]  /*18f80*/  LOP3.LUT R178, R5, 0x8, R178, 0xf8, !PT ;  /* 0x0000000805b27812 */ /* 0x000fc400078ef8b2 */
        /* <DEDUP_REMOVED lines=9> */
[----:B------:R-:W-:-:S05]  /*19020*/  IMAD.SHL.U32 R233, R233, 0x2, RZ ;  /* 0x00000002e9e97824 */ /* 0x000fca00078e00ff */
[----:B------:R-:W1:Y:S01]  /*19030*/  LDSM.16.M88.4 R16, [R233+0x8000] ;  /* 0x00800000e910783b */ /* 0x000e620000000200 */
[C---:B------:R-:W-:Y:S02]  /*19040*/  IADD3 R2, R233.reuse, 0x8000, RZ ;  /* 0x00008000e9027810 */ /* 0x040fe40007ffe0ff */
[C---:B------:R-:W-:Y:S01]  /*19050*/  IADD3 R231, R233.reuse, 0x8020, RZ ;  /* 0x00008020e9e77810 */ /* 0x040fe20007ffe0ff */
[----:B------:R-:W3:Y:S01]  /*19060*/  LDSM.16.M88.4 R72, [R233+0x8800] ;  /* 0x00880000e948783b */ /* 0x000ee20000000200 */
[----:B------:R-:W-:Y:S01]  /*19070*/  @P1 IADD3 R231, R2, -0x20, RZ ;  /* 0xffffffe002e71810 */ /* 0x000fe20007ffe0ff */
[----:B------:R-:W-:Y:S02]  /*19080*/  IMAD.MOV.U32 R2, RZ, RZ, 0x40 ;  /* 0x00000040ff027424 */ /* 0x000fe400078e00ff */
[----:B------:R-:W4:Y:S03]  /*19090*/  LDSM.16.M88.4 R60, [R233+0x9000] ;  /* 0x00900000e93c783b */ /* 0x000f260000000200 */
[----:B------:R-:W-:Y:S01]  /*190a0*/  SEL R2, R2, 0xffffffc0, !P2 ;  /* 0xffffffc002027807 */ /* 0x000fe20005000000 */
[----:B------:R-:W3:Y:S04]  /*190b0*/  LDSM.16.M88.4 R4, [R233+0x9800] ;  /* 0x00980000e904783b */ /* 0x000ee80000000200 */
[----:B------:R-:W3:Y:S01]  /*190c0*/  LDSM.16.M88.4 R12, [R231] ;  /* 0x00000000e70c783b */ /* 0x000ee20000000200 */
[----:B------:R-:W-:-:S02]  /*190d0*/  IMAD.IADD R227, R233, 0x1, R2 ;  /* 0x00000001e9e37824 */ /* 0x000fc400078e0202 */
[----:B------:R-:W-:Y:S01]  /*190e0*/  IMAD.IADD R220, R2, 0x1, R231 ;  /* 0x0000000102dc7824 */ /* 0x000fe200078e02e7 */
[----:B------:R-:W4:Y:S04]  /*190f0*/  LDSM.16.M88.4 R24, [R231+0x800] ;  /* 0x00080000e718783b */ /* 0x000f280000000200 */
[----:B------:R-:W4:Y:S04]  /*19100*/  LDSM.16.M88.4 R28, [R227+0x8000] ;  /* 0x00800000e31c783b */ /* 0x000f280000000200 */
[----:B------:R-:W-:Y:S04]  /*19110*/  LDSM.16.M88.4 R84, [R231+0x1800] ;  /* 0x00180000e754783b */ /* 0x000fe80000000200 */
[----:B------:R-:W-:Y:S04]  /*19120*/  LDSM.16.M88.4 R32, [R220] ;  /* 0x00000000dc20783b */ /* 0x000fe80000000200 */
[----:B------:R-:W-:Y:S01]  /*19130*/  LDSM.16.M88.4 R88, [R227+0x9000] ;  /* 0x00900000e358783b */ /* 0x000fe20000000200 */
[C---:B-1---5:R-:W-:Y:S03]  /*19140*/  HMMA.16816.F32.BF16 R20, R36.reuse, R16, RZ ;  /* 0x000000102414723c */ /* 0x062fe600000418ff */
[----:B------:R-:W-:Y:S04]  /*19150*/  LDSM.16.M88.4 R40, [R227+0x9800] ;  /* 0x00980000e328783b */ /* 0x000fe80000000200 */
        /* <DEDUP_REMOVED lines=12> */
[----:B------:R-:W3:Y:S07]  /*19220*/  LDSM.16.M88.4 R12, [R227+0x8800] ;  /* 0x00880000e30c783b */ /* 0x000eee0000000200 */
[C---:B------:R-:W-:Y:S08]  /*19230*/  HMMA.16816.F32.BF16 R76, R80.reuse, R24, R76 ;  /* 0x00000018504c723c */ /* 0x040ff0000004184c */
[----:B------:R-:W-:Y:S01]  /*19240*/  HMMA.16816.F32.BF16 R72, R80, R26, R72 ;  /* 0x0000001a5048723c */ /* 0x000fe20000041848 */
[----:B------:R-:W4:Y:S07]  /*19250*/  LDSM.16.M88.4 R24, [R229] ;  /* 0x00000000e518783b */ /* 0x000f2e0000000200 */
[----:B------:R-:W-:Y:S08]  /*19260*/  HMMA.16816.F32.BF16 R20, R44, R28, R20 ;  /* 0x0000001c2c14723c */ /* 0x000ff00000041814 */
[C---:B-1----:R-:W-:Y:S08]  /*19270*/  HMMA.16816.F32.BF16 R64, R80.reuse, R4, R64 ;  /* 0x000000045040723c */ /* 0x042ff00000041840 */
[C---:B------:R-:W-:Y:S01]  /*19280*/  HMMA.16816.F32.BF16 R60, R80.reuse, R6, R60 ;  /* 0x00000006503c723c */ /* 0x040fe2000004183c */
[----:B------:R-:W1:Y:S07]  /*19290*/  LDSM.16.M88.4 R4, [R220+0x800] ;  /* 0x00080000dc04783b */ /* 0x000e6e0000000200 */
[C---:B------:R-:W-:Y:S08]  /*192a0*/  HMMA.16816.F32.BF16 R48, R80.reuse, R84, R48 ;  /* 0x000000545030723c */ /* 0x040ff00000041830 */
[----:B------:R-:W-:Y:S01]  /*192b0*/  HMMA.16816.F32.BF16 R36, R80, R86, R36 ;  /* 0x000000565024723c */ /* 0x000fe20000041824 */
[----:B------:R-:W-:Y:S04]  /*192c0*/  LDSM.16.M88.4 R84, [R220+0x1000] ;  /* 0x00100000dc54783b */ /* 0x000fe80000000200 */
[----:B------:R-:W-:Y:S03]  /*192d0*/  LDSM.16.M88.4 R80, [R220+0x1800] ;  /* 0x00180000dc50783b */ /* 0x000fe60000000200 */
[C---:B------:R-:W-:Y:S01]  /*192e0*/  HMMA.16816.F32.BF16 R16, R44.reuse, R30, R16 ;  /* 0x0000001e2c10723c */ /* 0x040fe20000041810 */
[----:B------:R-:W-:Y:S07]  /*192f0*/  LDSM.16.M88.4 R28, [R234+0x2000] ;  /* 0x00200000ea1c783b */ /* 0x000fee0000000200 */
[C---:B---3--:R-:W-:Y:S08]  /*19300*/  HMMA.16816.F32.BF16 R76, R44.reuse, R12, R76 ;  /* 0x0000000c2c4c723c */ /* 0x048ff0000004184c */
[----:B------:R-:W-:Y:S01]  /*19310*/  HMMA.16816.F32.BF16 R72, R44, R14, R72 ;  /* 0x0000000e2c48723c */ /* 0x000fe20000041848 */
[----:B------:R-:W3:Y:S07]  /*19320*/  LDSM.16.M88.4 R12, [R233+0xa000] ;  /* 0x00a00000e90c783b */ /* 0x000eee0000000200 */
[----:B----4-:R-:W-:Y:S08]  /*19330*/  HMMA.16816.F32.BF16 R20, R24, R32, R20 ;  /* 0x000000201814723c */ /* 0x010ff00000041814 */
        /* <DEDUP_REMOVED lines=8> */
[----:B------:R-:W-:Y:S07]  /*193c0*/  LDSM.16.M88.4 R32, [R233+0xb800] ;  /* 0x00b80000e920783b */ /* 0x000fee0000000200 */
[C---:B-1----:R-:W-:Y:S08]  /*193d0*/  HMMA.16816.F32.BF16 R76, R24.reuse, R4, R76 ;  /* 0x00000004184c723c */ /* 0x042ff0000004184c */
[----:B------:R-:W-:Y:S01]  /*193e0*/  HMMA.16816.F32.BF16 R72, R24, R6, R72 ;  /* 0x000000061848723c */ /* 0x000fe20000041848 */
[----:B------:R-:W1:Y:S07]  /*193f0*/  LDSM.16.M88.4 R4, [R231+0x2000] ;  /* 0x00200000e704783b */ /* 0x000e6e0000000200 */
[----:B---3--:R-:W-:Y:S08]  /*19400*/  HMMA.16816.F32.BF16 R20, R28, R12, R20 ;  /* 0x0000000c1c14723c */ /* 0x008ff00000041814 */
[C---:B------:R-:W-:Y:S08]  /*19410*/  HMMA.16816.F32.BF16 R64, R24.reuse, R84, R64 ;  /* 0x000000541840723c */ /* 0x040ff00000041840 */
[C---:B------:R-:W-:Y:S01]  /*19420*/  HMMA.16816.F32.BF16 R60, R24.reuse, R86, R60 ;  /* 0x00000056183c723c */ /* 0x040fe2000004183c */
[----:B------:R-:W-:Y:S07]  /*19430*/  LDSM.16.M88.4 R84, [R231+0x3000] ;  /* 0x00300000e754783b */ /* 0x000fee0000000200 */
[C---:B------:R-:W-:Y:S08]  /*19440*/  HMMA.16816.F32.BF16 R48, R24.reuse, R80, R48 ;  /* 0x000000501830723c */ /* 0x040ff00000041830 */
[----:B------:R-:W-:Y:S01]  /*19450*/  HMMA.16816.F32.BF16 R44, R24, R82, R44 ;  /* 0x00000052182c723c */ /* 0x000fe2000004182c */
[----:B------:R-:W-:Y:S04]  /*19460*/  LDSM.16.M88.4 R24, [R230+0x2000] ;  /* 0x00200000e618783b */ /* 0x000fe80000000200 */
[----:B------:R-:W-:Y:S03]  /*19470*/  LDSM.16.M88.4 R80, [R231+0x3800] ;  /* 0x00380000e750783b */ /* 0x000fe60000000200 */
[----:B------:R-:W-:Y:S01]  /*19480*/  HMMA.16816.F32.BF16 R16, R28, R14, R16 ;  /* 0x0000000e1c10723c */ /* 0x000fe20000041810 */
[----:B------:R-:W3:Y:S07]  /*19490*/  LDSM.16.M88.4 R12, [R227+0xa000] ;  /* 0x00a00000e30c783b */ /* 0x000eee0000000200 */
[----:B-1----:R-:W-:Y:S08]  /*194a0*/  HMMA.16816.F32.BF16 R20, R36, R4, R20 ;  /* 0x000000042414723c */ /* 0x002ff00000041814 */
        /* <DEDUP_REMOVED lines=11> */
[----:B------:R-:W1:Y:S07]  /*19560*/  LDSM.16.M88.4 R4, [R220+0x2000] ;  /* 0x00200000dc04783b */ /* 0x000e6e0000000200 */
[----:B---3--:R-:W-:Y:S08]  /*19570*/  HMMA.16816.F32.BF16 R20, R24, R12, R20 ;  /* 0x0000000c1814723c */ /* 0x008ff00000041814 */
        /* <DEDUP_REMOVED lines=53> */
[C---:B------:R-:W-:Y:S08]  /*198d0*/  HMMA.16816.F32.BF16 R72, R92.reuse, R90, R72 ;  /* 0x0000005a5c48723c */ /* 0x040ff00000041848 */
[C---:B------:R-:W-:Y:S08]  /*198e0*/  HMMA.16816.F32.BF16 R64, R92.reuse, R84, R64 ;  /* 0x000000545c40723c */ /* 0x040ff00000041840 */
[----:B------:R-:W-:Y:S01]  /*198f0*/  HMMA.16816.F32.BF16 R60, R92, R86, R60 ;  /* 0x000000565c3c723c */ /* 0x000fe2000004183c */
[----:B------:R-:W-:Y:S07]  /*19900*/  LDSM.16.M88.4 R84, [R220+0x4800] ;  /* 0x00480000dc54783b */ /* 0x000fee0000000200 */
[----:B------:R-:W-:Y:S01]  /*19910*/  HMMA.16816.F32.BF16 R88, R40, R38, R16 ;  /* 0x000000262858723c */ /* 0x000fe20000041810 */
[----:B------:R-:W-:Y:S04]  /*19920*/  LDSM.16.M88.4 R36, [R234+0x6000] ;  /* 0x00600000ea24783b */ /* 0x000fe80000000200 */
[----:B------:R-:W3:Y:S03]  /*19930*/  LDSM.16.M88.4 R16, [R233+0xe000] ;  /* 0x00e00000e910783b */ /* 0x000ee60000000200 */
[C---:B------:R-:W-:Y:S08]  /*19940*/  HMMA.16816.F32.BF16 R48, R92.reuse, R80, R48 ;  /* 0x000000505c30723c */ /* 0x040ff00000041830 */
[----:B------:R-:W-:Y:S01]  /*19950*/  HMMA.16816.F32.BF16 R44, R92, R82, R44 ;  /* 0x000000525c2c723c */ /* 0x000fe2000004182c */
[----:B------:R-:W-:Y:S07]  /*19960*/  LDSM.16.M88.4 R80, [R220+0x5000] ;  /* 0x00500000dc50783b */ /* 0x000fee0000000200 */
[----:B-1----:R-:W-:Y:S08]  /*19970*/  HMMA.16816.F32.BF16 R20, R12, R4, R20 ;  /* 0x000000040c14723c */ /* 0x002ff00000041814 */
[C---:B------:R-:W-:Y:S08]  /*19980*/  HMMA.16816.F32.BF16 R76, R40.reuse, R32, R76 ;  /* 0x00000020284c723c */ /* 0x040ff0000004184c */
[C---:B------:R-:W-:Y:S01]  /*19990*/  HMMA.16816.F32.BF16 R72, R40.reuse, R34, R72 ;  /* 0x000000222848723c */ /* 0x040fe20000041848 */
[----:B------:R-:W-:Y:S07]  /*199a0*/  LDSM.16.M88.4 R32, [R227+0xe000] ;  /* 0x00e00000e320783b */ /* 0x000fee0000000200 */
[C---:B------:R-:W-:Y:S08]  /*199b0*/  HMMA.16816.F32.BF16 R64, R40.reuse, R28, R64 ;  /* 0x0000001c2840723c */ /* 0x040ff00000041840 */
[----:B------:R-:W-:Y:S01]  /*199c0*/  HMMA.16816.F32.BF16 R60, R40, R30, R60 ;  /* 0x0000001e283c723c */ /* 0x000fe2000004183c */
[----:B------:R-:W-:Y:S07]  /*199d0*/  LDSM.16.M88.4 R28, [R231+0x6000] ;  /* 0x00600000e71c783b */ /* 0x000fee0000000200 */
[----:B------:R-:W-:Y:S01]  /*199e0*/  HMMA.16816.F32.BF16 R88, R12, R6, R88 ;  /* 0x000000060c58723c */ /* 0x000fe20000041858 */
[----:B------:R-:W1:Y:S07]  /*199f0*/  LDSM.16.M88.4 R4, [R232+0x6000] ;  /* 0x00600000e804783b */ /* 0x000e6e0000000200 */
[C---:B------:R-:W-:Y:S08]  /*19a00*/  HMMA.16816.F32.BF16 R48, R40.reuse, R24, R48 ;  /* 0x000000182830723c */ /* 0x040ff00000041830 */
[----:B------:R-:W-:Y:S01]  /*19a10*/  HMMA.16816.F32.BF16 R44, R40, R26, R44 ;  /* 0x0000001a282c723c */ /* 0x000fe2000004182c */
[----:B------:R-:W4:Y:S04]  /*19a20*/  LDSM.16.M88.4 R24, [R233+0xe800] ;  /* 0x00e80000e918783b */ /* 0x000f280000000200 */
[----:B------:R-:W-:Y:S03]  /*19a30*/  LDSM.16.M88.4 R40, [R231+0x6800] ;  /* 0x00680000e728783b */ /* 0x000fe60000000200 */
[----:B---3--:R-:W-:Y:S08]  /*19a40*/  HMMA.16816.F32.BF16 R20, R36, R16, R20 ;  /* 0x000000102414723c */ /* 0x008ff00000041814 */
[C---:B------:R-:W-:Y:S08]  /*19a50*/  HMMA.16816.F32.BF16 R76, R12.reuse, R84, R76 ;  /* 0x000000540c4c723c */ /* 0x040ff0000004184c */
[----:B------:R-:W-:Y:S01]  /*19a60*/  HMMA.16816.F32.BF16 R72, R12, R86, R72 ;  /* 0x000000560c48723c */ /* 0x000fe20000041848 */
[----:B------:R-:W-:Y:S07]  /*19a70*/  LDSM.16.M88.4 R84, [R233+0xf000] ;  /* 0x00f00000e954783b */ /* 0x000fee0000000200 */
[----:B------:R-:W-:Y:S01]  /*19a80*/  HMMA.16816.F32.BF16 R88, R36, R18, R88 ;  /* 0x000000122458723c */ /* 0x000fe20000041858 */
[----:B------:R-:W3:Y:S07]  /*19a90*/  LDSM.16.M88.4 R16, [R230+0x6000] ;  /* 0x00600000e610783b */ /* 0x000eee0000000200 */
[----:B-1----:R-:W-:Y:S08]  /*19aa0*/  HMMA.16816.F32.BF16 R20, R4, R28, R20 ;  /* 0x0000001c0414723c */ /* 0x002ff00000041814 */
[C---:B----4-:R-:W-:Y:S08]  /*19ab0*/  HMMA.16816.F32.BF16 R76, R36.reuse, R24, R76 ;  /* 0x00000018244c723c */ /* 0x050ff0000004184c */
[----:B------:R-:W-:Y:S01]  /*19ac0*/  HMMA.16816.F32.BF16 R92, R36, R26, R72 ;  /* 0x0000001a245c723c */ /* 0x000fe20000041848 */
[----:B------:R-:W-:Y:S04]  /*19ad0*/  LDSM.16.M88.4 R24, [R229+0x6000] ;  /* 0x00600000e518783b */ /* 0x000fe80000000200 */
[----:B------:R-:W1:Y:S03]  /*19ae0*/  LDSM.16.M88.4 R72, [R220+0x6000] ;  /* 0x00600000dc48783b */ /* 0x000e660000000200 */
[----:B------:R-:W-:Y:S01]  /*19af0*/  HMMA.16816.F32.BF16 R88, R4, R30, R88 ;  /* 0x0000001e0458723c */ /* 0x000fe20000041858 */
[----:B------:R-:W-:Y:S07]  /*19b00*/  LDSM.16.M88.4 R28, [R227+0xe800] ;  /* 0x00e80000e31c783b */ /* 0x000fee0000000200 */
[C---:B---3--:R-:W-:Y:S11]  /*19b10*/  HMMA.16816.F32.BF16 R20, R16.reuse, R32, R20 ;  /* 0x000000201014723c */ /* 0x048ff60000041814 */
[----:B------:R-:W-:Y:S05]  /*19b20*/  @!UPT UIADD3 URZ, URZ, URZ, URZ ;  /* 0x0000003f3f3ff290 */ /* 0x000fea000fffe03f */
[----:B------:R-:W-:Y:S01]  /*19b30*/  HMMA.16816.F32.BF16 R88, R16, R34, R88 ;  /* 0x000000221058723c */ /* 0x000fe20000041858 */
[----:B------:R-:W-:Y:S07]  /*19b40*/  LDSM.16.M88.4 R32, [R231+0x7000] ;  /* 0x00700000e720783b */ /* 0x000fee0000000200 */
[----:B-1----:R-:W-:Y:S08]  /*19b50*/  HMMA.16816.F32.BF16 R20, R24, R72, R20 ;  /* 0x000000481814723c */ /* 0x002ff00000041814 */
[----:B------:R-:W-:Y:S08]  /*19b60*/  HMMA.16816.F32.BF16 R64, R12, R80, R64 ;  /* 0x000000500c40723c */ /* 0x000ff00000041840 */
[----:B------:R-:W-:Y:S08]  /*19b70*/  HMMA.16816.F32.BF16 R88, R24, R74, R88 ;  /* 0x0000004a1858723c */ /* 0x000ff00000041858 */
[----:B--2---:R-:W-:-:S02]  /*19b80*/  FMUL.FTZ R20, R20, R8 ;  /* 0x0000000814147220 */ /* 0x004fc40000410000 */
[-C--:B------:R-:W-:Y:S01]  /*19b90*/  FMUL.FTZ R21, R21, R8.reuse ;  /* 0x0000000815157220 */ /* 0x080fe20000410000 */
[----:B------:R-:W-:Y:S01]  /*19ba0*/  HMMA.16816.F32.BF16 R80, R12, R82, R60 ;  /* 0x000000520c50723c */ /* 0x000fe2000004183c */
[----:B------:R-:W-:Y:S01]  /*19bb0*/  MUFU.TANH R74, R20 ;  /* 0x00000014004a7308 */ /* 0x000fe20000002400 */
[-C--:B------:R-:W-:Y:S01]  /*19bc0*/  FMUL.FTZ R75, R22, R8.reuse ;  /* 0x00000008164b7220 */ /* 0x080fe20000410000 */
[----:B------:R-:W-:Y:S01]  /*19bd0*/  LDSM.16.M88.4 R60, [R227+0xf000] ;  /* 0x00f00000e33c783b */ /* 0x000fe20000000200 */
[----:B------:R-:W-:-:S05]  /*19be0*/  FMUL.FTZ R124, R23, R8 ;  /* 0x00000008177c7220 */ /* 0x000fca0000410000 */
[----:B------:R1:W-:Y:S02]  /*19bf0*/  MUFU.TANH R122, R21 ;  /* 0x00000015007a7308 */ /* 0x0003e40000002400 */
[----:B-1----:R-:W1:Y:S01]  /*19c00*/  LDSM.16.M88.4 R20, [R233+0xf800] ;  /* 0x00f80000e914783b */ /* 0x002e620000000200 */
[----:B------:R-:W-:Y:S08]  /*19c10*/  HMMA.16816.F32.BF16 R44, R12, R98, R44 ;  /* 0x000000620c2c723c */ /* 0x000ff0000004182c */
[----:B------:R-:W-:Y:S08]  /*19c20*/  HMMA.16816.F32.BF16 R64, R36, R84, R64 ;  /* 0x000000542440723c */ /* 0x000ff00000041840 */
[----:B------:R-:W-:Y:S01]  /*19c30*/  HMMA.16816.F32.BF16 R48, R12, R96, R48 ;  /* 0x000000600c30723c */ /* 0x000fe20000041830 */
[----:B------:R-:W2:Y:S07]  /*19c40*/  LDSM.16.M88.4 R12, [R231+0x7800] ;  /* 0x00780000e70c783b */ /* 0x000eae0000000200 */
[----:B------:R-:W-:Y:S08]  /*19c50*/  HMMA.16816.F32.BF16 R80, R36, R86, R80 ;  /* 0x000000562450723c */ /* 0x000ff00000041850 */
[----:B------:R-:W-:Y:S08]  /*19c60*/  HMMA.16816.F32.BF16 R76, R4, R40, R76 ;  /* 0x00000028044c723c */ /* 0x000ff0000004184c */
[----:B-1----:R-:W-:Y:S08]  /*19c70*/  HMMA.16816.F32.BF16 R44, R36, R22, R44 ;  /* 0x00000016242c723c */ /* 0x002ff0000004182c */
[C---:B------:R-:W-:Y:S01]  /*19c80*/  HMMA.16816.F32.BF16 R92, R4.reuse, R42, R92 ;  /* 0x0000002a045c723c */ /* 0x040fe2000004185c */
[----:B------:R-:W-:Y:S07]  /*19c90*/  LDSM.16.M88.4 R40, [R220+0x6800] ;  /* 0x00680000dc28783b */ /* 0x000fee0000000200 */
[C---:B------:R-:W-:Y:S08]  /*19ca0*/  HMMA.16816.F32.BF16 R64, R4.reuse, R32, R64 ;  /* 0x000000200440723c */ /* 0x040ff00000041840 */
[----:B------:R-:W-:Y:S01]  /*19cb0*/  HMMA.16816.F32.BF16 R80, R4, R34, R80 ;  /* 0x000000220450723c */ /* 0x000fe20000041850 */
[----:B------:R-:W1:Y:S07]  /*19cc0*/  LDSM.16.M88.4 R32, [R227+0xf800] ;  /* 0x00f80000e320783b */ /* 0x000e6e0000000200 */
[----:B------:R-:W-:Y:S01]  /*19cd0*/  HMMA.16816.F32.BF16 R48, R36, R20, R48 ;  /* 0x000000142430723c */ /* 0x000fe20000041830 */
[----:B------:R-:W-:Y:S07]  /*19ce0*/  LDSM.16.M88.4 R20, [R220+0x7800] ;  /* 0x00780000dc14783b */ /* 0x000fee0000000200 */
[----:B--2---:R-:W-:Y:S08]  /*19cf0*/  HMMA.16816.F32.BF16 R44, R4, R14, R44 ;  /* 0x0000000e042c723c */ /* 0x004ff0000004182c */
[C---:B------:R-:W-:Y:S08]  /*19d00*/  HMMA.16816.F32.BF16 R76, R16.reuse, R28, R76 ;  /* 0x0000001c104c723c */ /* 0x040ff0000004184c */
[----:B------:R-:W-:Y:S01]  /*19d10*/  HMMA.16816.F32.BF16 R92, R16, R30, R92 ;  /* 0x0000001e105c723c */ /* 0x000fe2000004185c */
[----:B------:R-:W2:Y:S01]  /*19d20*/  LDSM.16.M88.4 R28, [R220+0x7000] ;  /* 0x00700000dc1c783b */ /* 0x000ea20000000200 */
[----:B------:R-:W-:Y:S01]  /*19d30*/  IMAD.IADD R54, R9, 0x1, R54 ;  /* 0x0000000109367824 */ /* 0x000fe200078e0236 */
[----:B------:R-:W-:Y:S01]  /*19d40*/  IADD3 R71, R52, 0x1, R71 ;  /* 0x0000000134477810 */ /* 0x000fe20007ffe047 */
[----:B------:R-:W-:Y:S01]  /*19d50*/  FMUL.FTZ R86, R90, R8 ;  /* 0x000000085a567220 */ /* 0x000fe20000410000 */
[----:B------:R-:W-:Y:S01]  /*19d60*/  MUFU.TANH R124, R124 ;  /* 0x0000007c007c7308 */ /* 0x000fe20000002400 */
[----:B------:R-:W-:-:S04]  /*19d70*/  DEPBAR.LE SB0, 0x0 ;  /* 0x000080000000791a */ /* 0x000fc80000000000 */
[----:B------:R-:W-:Y:S08]  /*19d80*/  HMMA.16816.F32.BF16 R48, R4, R12, R48 ;  /* 0x0000000c0430723c */ /* 0x000ff00000041830 */
[C---:B------:R-:W-:Y:S08]  /*19d90*/  HMMA.16816.F32.BF16 R80, R16.reuse, R62, R80 ;  /* 0x0000003e1050723c */ /* 0x040ff00000041850 */
[C---:B-1----:R-:W-:Y:S08]  /*19da0*/  HMMA.16816.F32.BF16 R44, R16.reuse, R34, R44 ;  /* 0x00000022102c723c */ /* 0x042ff0000004182c */
[C---:B------:R-:W-:Y:S08]  /*19db0*/  HMMA.16816.F32.BF16 R64, R16.reuse, R60, R64 ;  /* 0x0000003c1040723c */ /* 0x040ff00000041840 */
[----:B------:R-:W-:Y:S08]  /*19dc0*/  HMMA.16816.F32.BF16 R48, R16, R32, R48 ;  /* 0x000000201030723c */ /* 0x000ff00000041830 */
[C---:B------:R-:W-:Y:S08]  /*19dd0*/  HMMA.16816.F32.BF16 R92, R24.reuse, R42, R92 ;  /* 0x0000002a185c723c */ /* 0x040ff0000004185c */
[C---:B--2---:R-:W-:Y:S08]  /*19de0*/  HMMA.16816.F32.BF16 R80, R24.reuse, R30, R80 ;  /* 0x0000001e1850723c */ /* 0x044ff00000041850 */
[C---:B------:R-:W-:Y:S08]  /*19df0*/  HMMA.16816.F32.BF16 R76, R24.reuse, R40, R76 ;  /* 0x00000028184c723c */ /* 0x040ff0000004184c */
[----:B------:R-:W-:Y:S01]  /*19e00*/  HMMA.16816.F32.BF16 R44, R24, R22, R44 ;  /* 0x00000016182c723c */ /* 0x000fe2000004182c */
[----:B------:R-:W-:Y:S01]  /*19e10*/  FMUL.FTZ R60, R91, R8 ;  /* 0x000000085b3c7220 */ /* 0x000fe20000410000 */
[----:B------:R-:W-:-:S06]  /*19e20*/  IADD3 R100, R54, 0x9, RZ ;  /* 0x0000000936647810 */ /* 0x000fcc0007ffe0ff */
[C---:B------:R-:W-:Y:S01]  /*19e30*/  HMMA.16816.F32.BF16 R64, R24.reuse, R28, R64 ;  /* 0x0000001c1840723c */ /* 0x040fe20000041840 */
[----:B------:R-:W-:Y:S01]  /*19e40*/  IADD3 R2, R68, R71, -R246 ;  /* 0x0000004744027210 */ /* 0x000fe20007ffe8f6 */
[----:B------:R-:W-:Y:S06]  /*19e50*/  I2F R103, R100 ;  /* 0x0000006400677306 */ /* 0x000fec0000201400 */
[----:B------:R-:W-:Y:S01]  /*19e60*/  HMMA.16816.F32.BF16 R48, R24, R20, R48 ;  /* 0x000000141830723c */ /* 0x000fe20000041830 */
[----:B------:R-:W-:Y:S01]  /*19e70*/  FMUL.FTZ R28, R93, R8 ;  /* 0x000000085d1c7220 */ /* 0x000fe20000410000 */
[----:B------:R-:W1:Y:S01]  /*19e80*/  MUFU.TANH R60, R60 ;  /* 0x0000003c003c7308 */ /* 0x000e620000002400 */
[----:B------:R-:W-:Y:S01]  /*19e90*/  IADD3 R108, R54, 0x19, RZ ;  /* 0x00000019366c7810 */ /* 0x000fe20007ffe0ff */
[----:B------:R-:W-:-:S02]  /*19ea0*/  IMAD.IADD R3, R3, 0x1, R2 ;  /* 0x0000000103037824 */ /* 0x000fc400078e0202 */
[-C--:B------:R-:W-:Y:S01]  /*19eb0*/  FMUL.FTZ R19, R82, R8.reuse ;  /* 0x0000000852137220 */ /* 0x080fe20000410000 */
[----:B------:R-:W-:Y:S01]  /*19ec0*/  IADD3 R70, R54, 0x8, RZ ;  /* 0x0000000836467810 */ /* 0x000fe20007ffe0ff */
[-C--:B------:R-:W-:Y:S01]  /*19ed0*/  FMUL.FTZ R41, R88, R8.reuse ;  /* 0x0000000858297220 */ /* 0x080fe20000410000 */
[C---:B------:R-:W-:Y:S01]  /*19ee0*/  IADD3 R112, R54.reuse, 0x28, RZ ;  /* 0x0000002836707810 */ /* 0x040fe20007ffe0ff */
[----:B------:R-:W-:Y:S01]  /*19ef0*/  I2F R111, R108 ;  /* 0x0000006c006f7306 */ /* 0x000fe20000201400 */
[-C--:B------:R-:W-:Y:S01]  /*19f00*/  FMUL.FTZ R40, R89, R8.reuse ;  /* 0x0000000859287220 */ /* 0x080fe20000410000 */
[----:B------:R-:W-:Y:S01]  /*19f10*/  IADD3 R58, R54, 0x1, RZ ;  /* 0x00000001363a7810 */ /* 0x000fe20007ffe0ff */
[----:B------:R-:W-:Y:S01]  /*19f20*/  FMUL.FTZ R42, R76, R8 ;  /* 0x000000084c2a7220 */ /* 0x000fe20000410000 */
[----:B------:R-:W-:-:S04]  /*19f30*/  IADD3 R13, R3, 0x8, RZ ;  /* 0x00000008030d7810 */ /* 0x000fc80007ffe0ff */
[----:B------:R-:W2:Y:S01]  /*19f40*/  MUFU.TANH R28, R28 ;  /* 0x0000001c001c7308 */ /* 0x000ea20000002400 */
[-C--:B------:R-:W-:Y:S01]  /*19f50*/  FMUL.FTZ R25, R44, R8.reuse ;  /* 0x000000082c197220 */ /* 0x080fe20000410000 */
[C---:B------:R-:W-:Y:S01]  /*19f60*/  IADD3 R106, R54.reuse, 0x18, RZ ;  /* 0x00000018366a7810 */ /* 0x040fe20007ffe0ff */
[-C--:B------:R-:W-:Y:S01]  /*19f70*/  FMUL.FTZ R43, R77, R8.reuse ;  /* 0x000000084d2b7220 */ /* 0x080fe20000410000 */
[----:B------:R-:W-:Y:S01]  /*19f80*/  IADD3 R118, R54, 0x38, RZ ;  /* 0x0000003836767810 */ /* 0x000fe20007ffe0ff */
[-C--:B------:R-:W-:Y:S02]  /*19f90*/  FMUL.FTZ R61, R78, R8.reuse ;  /* 0x000000084e3d7220 */ /* 0x080fe40000410000 */
[-C--:B------:R-:W-:Y:S01]  /*19fa0*/  FMUL.FTZ R76, R79, R8.reuse ;  /* 0x000000084f4c7220 */ /* 0x080fe20000410000 */
[----:B------:R-:W-:Y:S01]  /*19fb0*/  I2F R101, R70 ;  /* 0x0000004600657306 */ /* 0x000fe20000201400 */
[-C--:B------:R-:W-:Y:S01]  /*19fc0*/  FMUL.FTZ R62, R94, R8.reuse ;  /* 0x000000085e3e7220 */ /* 0x080fe20000410000 */
[----:B------:R-:W-:Y:S01]  /*19fd0*/  IADD3 R104, R54, 0x10, RZ ;  /* 0x0000001036687810 */ /* 0x000fe20007ffe0ff */
[----:B------:R-:W-:Y:S01]  /*19fe0*/  FMUL.FTZ R92, R92, R8 ;  /* 0x000000085c5c7220 */ /* 0x000fe20000410000 */
[----:B------:R-:W-:-:S02]  /*19ff0*/  IADD3 R102, R54, 0x11, RZ ;  /* 0x0000001136667810 */ /* 0x000fc40007ffe0ff */
[-C--:B------:R-:W-:Y:S02]  /*1a000*/  IMNMX R2, R3, R68.reuse, PT ;  /* 0x0000004403027217 */ /* 0x080fe40003800200 */
[----:B------:R-:W-:Y:S01]  /*1a010*/  I2F R115, R112 ;  /* 0x0000007000737306 */ /* 0x000fe20000201400 */
[----:B------:R-:W-:Y:S01]  /*1a020*/  IMNMX R3, R13, R68, PT ;  /* 0x000000440d037217 */ /* 0x000fe20003800200 */
[----:B------:R-:W-:-:S06]  /*1a030*/  FMUL.FTZ R37, R67, R8 ;  /* 0x0000000843257220 */ /* 0x000fcc0000410000 */
[----:B------:R-:W3:Y:S01]  /*1a040*/  MUFU.TANH R86, R86 ;  /* 0x0000005600567308 */ /* 0x000ee20000002400 */
[-C--:B------:R-:W-:Y:S01]  /*1a050*/  FMUL.FTZ R63, R95, R8.reuse ;  /* 0x000000085f3f7220 */ /* 0x080fe20000410000 */
[----:B------:R-:W-:Y:S01]  /*1a060*/  IADD3 R84, R54, 0x21, RZ ;  /* 0x0000002136547810 */ /* 0x000fe20007ffe0ff */
[----:B------:R-:W-:-:S05]  /*1a070*/  FMUL.FTZ R36, R64, R8 ;  /* 0x0000000840247220 */ /* 0x000fca0000410000 */
[----:B------:R-:W4:Y:S01]  /*1a080*/  MUFU.TANH R19, R19 ;  /* 0x0000001300137308 */ /* 0x000f220000002400 */
[-C--:B------:R-:W-:Y:S02]  /*1a090*/  FMUL.FTZ R30, R65, R8.reuse ;  /* 0x00000008411e7220 */ /* 0x080fe40000410000 */
[----:B------:R-:W-:-:S05]  /*1a0a0*/  FMUL.FTZ R31, R66, R8 ;  /* 0x00000008421f7220 */ /* 0x000fca0000410000 */
[----:B------:R-:W2:Y:S01]  /*1a0b0*/  I2F R59, R58 ;  /* 0x0000003a003b7306 */ /* 0x000ea20000201400 */
[----:B------:R-:W-:Y:S01]  /*1a0c0*/  FMUL.FTZ R38, R80, R8 ;  /* 0x0000000850267220 */ /* 0x000fe20000410000 */
[----:B------:R-:W-:Y:S01]  /*1a0d0*/  IADD3 R110, R54, 0x20, RZ ;  /* 0x00000020366e7810 */ /* 0x000fe20007ffe0ff */
[----:B-1----:R-:W-:-:S05]  /*1a0e0*/  FFMA.FTZ R17, R0, R103, R60 ;  /* 0x0000006700117223 */ /* 0x002fca000001003c */
[----:B------:R-:W1:Y:S01]  /*1a0f0*/  MUFU.TANH R41, R41 ;  /* 0x0000002900297308 */ /* 0x000e620000002400 */
[----:B------:R-:W-:-:S07]  /*1a100*/  ISETP.GE.AND P1, PT, R100, R3, PT ;  /* 0x000000036400720c */ /* 0x000fce0003f26270 */
[----:B------:R-:W1:Y:S01]  /*1a110*/  MUFU.TANH R40, R40 ;  /* 0x0000002800287308 */ /* 0x000e620000002400 */
[-C--:B------:R-:W-:Y:S01]  /*1a120*/  FMUL.FTZ R22, R49, R8.reuse ;  /* 0x0000000831167220 */ /* 0x080fe20000410000 */
[----:B------:R-:W-:Y:S01]  /*1a130*/  IADD3 R72, R54, 0x31, RZ ;  /* 0x0000003136487810 */ /* 0x000fe20007ffe0ff */
[----:B------:R-:W-:-:S05]  /*1a140*/  FMUL.FTZ R21, R81, R8 ;  /* 0x0000000851157220 */ /* 0x000fca0000410000 */
[----:B------:R-:W-:Y:S01]  /*1a150*/  I2F R107, R106 ;  /* 0x0000006a006b7306 */ /* 0x000fe20000201400 */
[-C--:B------:R-:W-:Y:S01]  /*1a160*/  FMUL.FTZ R34, R83, R8.reuse ;  /* 0x0000000853227220 */ /* 0x080fe20000410000 */
[----:B------:R-:W-:Y:S01]  /*1a170*/  FSEL R17, R17, -INF , !P1 ;  /* 0xff80000011117808 */ /* 0x000fe20004800000 */
[----:B------:R-:W-:-:S05]  /*1a180*/  FMUL.FTZ R35, R48, R8 ;  /* 0x0000000830237220 */ /* 0x000fca0000410000 */
[----:B------:R-:W-:Y:S01]  /*1a190*/  I2F R123, R118 ;  /* 0x00000076007b7306 */ /* 0x000fe20000201400 */
[-C--:B------:R-:W-:Y:S02]  /*1a1a0*/  FMUL.FTZ R23, R50, R8.reuse ;  /* 0x0000000832177220 */ /* 0x080fe40000410000 */
[----:B------:R-:W-:-:S05]  /*1a1b0*/  FMUL.FTZ R24, R51, R8 ;  /* 0x0000000833187220 */ /* 0x000fca0000410000 */
[----:B------:R-:W1:Y:S01]  /*1a1c0*/  MUFU.TANH R29, R92 ;  /* 0x0000005c001d7308 */ /* 0x000e620000002400 */
[----:B--2---:R-:W-:-:S07]  /*1a1d0*/  FFMA.FTZ R14, R0, R111, R28 ;  /* 0x0000006f000e7223 */ /* 0x004fce000001001c */
[----:B------:R-:W2:Y:S01]  /*1a1e0*/  MUFU.TANH R25, R25 ;  /* 0x0000001900197308 */ /* 0x000ea20000002400 */
[----:B------:R-:W-:-:S07]  /*1a1f0*/  IADD3 R114, R54, 0x29, RZ ;  /* 0x0000002936727810 */ /* 0x000fce0007ffe0ff */
[----:B------:R-:W-:Y:S01]  /*1a200*/  I2F R105, R104 ;  /* 0x0000006800697306 */ /* 0x000fe20000201400 */
[----:B------:R-:W-:-:S07]  /*1a210*/  IADD3 R116, R54, 0x30, RZ ;  /* 0x0000003036747810 */ /* 0x000fce0007ffe0ff */
[----:B------:R-:W-:Y:S01]  /*1a220*/  I2F R109, R102 ;  /* 0x00000066006d7306 */ /* 0x000fe20000201400 */
[----:B------:R-:W-:-:S07]  /*1a230*/  ISETP.GE.AND P1, PT, R108, R2, PT ;  /* 0x000000026c00720c */ /* 0x000fce0003f26270 */
[----:B------:R-:W1:Y:S08]  /*1a240*/  MUFU.TANH R42, R42 ;  /* 0x0000002a002a7308 */ /* 0x000e700000002400 */
[----:B------:R-:W-:Y:S08]  /*1a250*/  MUFU.TANH R43, R43 ;  /* 0x0000002b002b7308 */ /* 0x000ff00000002400 */
[----:B------:R-:W1:Y:S08]  /*1a260*/  MUFU.TANH R61, R61 ;  /* 0x0000003d003d7308 */ /* 0x000e700000002400 */
[----:B------:R-:W1:Y:S08]  /*1a270*/  MUFU.TANH R76, R76 ;  /* 0x0000004c004c7308 */ /* 0x000e700000002400 */
[----:B------:R-:W1:Y:S01]  /*1a280*/  MUFU.TANH R62, R62 ;  /* 0x0000003e003e7308 */ /* 0x000e620000002400 */
[----:B---3--:R-:W-:Y:S01]  /*1a290*/  FFMA.FTZ R86, R0, R101, R86 ;  /* 0x0000006500567223 */ /* 0x008fe20000010056 */
[----:B------:R-:W-:-:S06]  /*1a2a0*/  FSEL R14, R14, -INF , !P1 ;  /* 0xff8000000e0e7808 */ /* 0x000fcc0004800000 */
[----:B------:R-:W-:Y:S01]  /*1a2b0*/  I2F R85, R84 ;  /* 0x0000005400557306 */ /* 0x000fe20000201400 */
[----:B----4-:R-:W-:-:S07]  /*1a2c0*/  FFMA.FTZ R193, R0, R115, R19 ;  /* 0x0000007300c17223 */ /* 0x010fce0000010013 */
[----:B------:R-:W3:Y:S01]  /*1a2d0*/  MUFU.TANH R37, R37 ;  /* 0x0000002500257308 */ /* 0x000ee20000002400 */
[----:B------:R-:W-:Y:S01]  /*1a2e0*/  IADD3 R120, R54, 0x39, RZ ;  /* 0x0000003936787810 */ /* 0x000fe20007ffe0ff */
[----:B------:R-:W-:-:S06]  /*1a2f0*/  FFMA.FTZ R15, R0, R59, R122 ;  /* 0x0000003b000f7223 */ /* 0x000fcc000001007a */
[----:B------:R-:W-:Y:S01]  /*1a300*/  I2F R113, R110 ;  /* 0x0000006e00717306 */ /* 0x000fe20000201400 */
[----:B------:R-:W-:Y:S01]  /*1a310*/  ISETP.GE.AND P2, PT, R70, R3, PT ;  /* 0x000000034600720c */ /* 0x000fe20003f46270 */
[----:B------:R-:W-:-:S06]  /*1a320*/  FFMA.FTZ R7, R0, R59, R124 ;  /* 0x0000003b00077223 */ /* 0x000fcc000001007c */
[----:B------:R-:W4:Y:S01]  /*1a330*/  MUFU.TANH R63, R63 ;  /* 0x0000003f003f7308 */ /* 0x000f220000002400 */
[----:B-1----:R-:W-:Y:S01]  /*1a340*/  FFMA.FTZ R41, R0, R101, R41 ;  /* 0x0000006500297223 */ /* 0x002fe20000010029 */
[----:B------:R-:W-:-:S06]  /*1a350*/  ISETP.GE.AND P1, PT, R112, R3, PT ;  /* 0x000000037000720c */ /* 0x000fcc0003f26270 */
[----:B------:R-:W1:Y:S01]  /*1a360*/  MUFU.TANH R36, R36 ;  /* 0x0000002400247308 */ /* 0x000e620000002400 */
[----:B------:R-:W-:-:S07]  /*1a370*/  FFMA.FTZ R18, R0, R103, R40 ;  /* 0x0000006700127223 */ /* 0x000fce0000010028 */
[----:B------:R-:W-:Y:S01]  /*1a380*/  MUFU.TANH R30, R30 ;  /* 0x0000001e001e7308 */ /* 0x000fe20000002400 */
[----:B------:R-:W-:-:S07]  /*1a390*/  FMUL.FTZ R45, R45, R8 ;  /* 0x000000082d2d7220 */ /* 0x000fce0000410000 */
[----:B------:R-:W1:Y:S01]  /*1a3a0*/  MUFU.TANH R31, R31 ;  /* 0x0000001f001f7308 */ /* 0x000e620000002400 */
[----:B------:R-:W-:-:S07]  /*1a3b0*/  FMUL.FTZ R46, R46, R8 ;  /* 0x000000082e2e7220 */ /* 0x000fce0000410000 */
[----:B------:R-:W1:Y:S01]  /*1a3c0*/  MUFU.TANH R38, R38 ;  /* 0x0000002600267308 */ /* 0x000e620000002400 */
[----:B------:R-:W-:Y:S01]  /*1a3d0*/  FMUL.FTZ R47, R47, R8 ;  /* 0x000000082f2f7220 */ /* 0x000fe20000410000 */
[C---:B------:R-:W-:Y:S02]  /*1a3e0*/  ISETP.GE.AND P6, PT, R58.reuse, R2, PT ;  /* 0x000000023a00720c */ /* 0x040fe40003fc6270 */
[----:B------:R-:W-:-:S04]  /*1a3f0*/  ISETP.GE.AND P4, PT, R58, R3, PT ;  /* 0x000000033a00720c */ /* 0x000fc80003f86270 */
[----:B------:R-:W-:Y:S01]  /*1a400*/  I2F R119, R72 ;  /* 0x0000004800777306 */ /* 0x000fe20000201400 */
[-C--:B------:R-:W-:Y:S02]  /*1a410*/  ISETP.GE.AND P5, PT, R70, R2.reuse, PT ;  /* 0x000000024600720c */ /* 0x080fe40003fa6270 */
[----:B------:R-:W-:-:S05]  /*1a420*/  ISETP.GE.AND P0, PT, R100, R2, PT ;  /* 0x000000026400720c */ /* 0x000fca0003f06270 */
[----:B------:R-:W1:Y:S01]  /*1a430*/  MUFU.TANH R22, R22 ;  /* 0x0000001600167308 */ /* 0x000e620000002400 */
[----:B------:R-:W-:Y:S01]  /*1a440*/  FSEL R16, R86, -INF , !P2 ;  /* 0xff80000056107808 */ /* 0x000fe20005000000 */
[----:B------:R-:W-:Y:S01]  /*1a450*/  FFMA.FTZ R6, R0, R107, R29 ;  /* 0x0000006b00067223 */ /* 0x000fe2000001001d */
[----:B------:R-:W-:-:S05]  /*1a460*/  FSEL R193, R193, -INF , !P1 ;  /* 0xff800000c1c17808 */ /* 0x000fca0004800000 */
[----:B------:R-:W-:Y:S01]  /*1a470*/  I2F R117, R114 ;  /* 0x0000007200757306 */ /* 0x000fe20000201400 */
[----:B--2---:R-:W-:Y:S01]  /*1a480*/  FFMA.FTZ R25, R0, R123, R25 ;  /* 0x0000007b00197223 */ /* 0x004fe20000010019 */
[----:B------:R-:W-:-:S06]  /*1a490*/  FSEL R15, R15, -INF , !P6 ;  /* 0xff8000000f0f7808 */ /* 0x000fcc0007000000 */
[----:B------:R-:W-:Y:S01]  /*1a4a0*/  I2F R73, R116 ;  /* 0x0000007400497306 */ /* 0x000fe20000201400 */
[----:B------:R-:W-:Y:S01]  /*1a4b0*/  FSEL R7, R7, -INF , !P4 ;  /* 0xff80000007077808 */ /* 0x000fe20006000000 */
[----:B------:R-:W-:-:S06]  /*1a4c0*/  FFMA.FTZ R5, R0, R105, R42 ;  /* 0x0000006900057223 */ /* 0x000fcc000001002a */
[----:B------:R-:W2:Y:S01]  /*1a4d0*/  MUFU.TANH R21, R21 ;  /* 0x0000001500157308 */ /* 0x000ea20000002400 */
[----:B------:R-:W-:Y:S01]  /*1a4e0*/  FSEL R20, R41, -INF , !P5 ;  /* 0xff80000029147808 */ /* 0x000fe20006800000 */
[----:B------:R-:W-:-:S06]  /*1a4f0*/  FFMA.FTZ R12, R0, R105, R61 ;  /* 0x00000069000c7223 */ /* 0x000fcc000001003d */
[----:B------:R-:W1:Y:S01]  /*1a500*/  MUFU.TANH R34, R34 ;  /* 0x0000002200227308 */ /* 0x000e620000002400 */
[----:B------:R-:W-:Y:S01]  /*1a510*/  ISETP.GE.AND P2, PT, R106, R2, PT ;  /* 0x000000026a00720c */ /* 0x000fe20003f46270 */
[----:B------:R-:W-:-:S06]  /*1a520*/  FFMA.FTZ R4, R0, R109, R43 ;  /* 0x0000006d00047223 */ /* 0x000fcc000001002b */
[----:B------:R-:W1:Y:S01]  /*1a530*/  MUFU.TANH R35, R35 ;  /* 0x0000002300237308 */ /* 0x000e620000002400 */
[----:B------:R-:W-:Y:S01]  /*1a540*/  FSEL R18, R18, -INF , !P0 ;  /* 0xff80000012127808 */ /* 0x000fe20004000000 */
[----:B------:R-:W-:-:S06]  /*1a550*/  FFMA.FTZ R13, R0, R109, R76 ;  /* 0x0000006d000d7223 */ /* 0x000fcc000001004c */
[----:B------:R-:W1:Y:S01]  /*1a560*/  MUFU.TANH R23, R23 ;  /* 0x0000001700177308 */ /* 0x000e620000002400 */
[----:B------:R-:W-:Y:S01]  /*1a570*/  FFMA.FTZ R33, R0, R107, R62 ;  /* 0x0000006b00217223 */ /* 0x000fe2000001003e */
[----:B------:R-:W-:-:S06]  /*1a580*/  ISETP.GE.AND P1, PT, R118, R2, PT ;  /* 0x000000027600720c */ /* 0x000fcc0003f26270 */
[----:B------:R-:W1:Y:S01]  /*1a590*/  MUFU.TANH R24, R24 ;  /* 0x0000001800187308 */ /* 0x000e620000002400 */
[CC--:B------:R-:W-:Y:S02]  /*1a5a0*/  ISETP.GE.AND P3, PT, R104.reuse, R2.reuse, PT ;  /* 0x000000026800720c */ /* 0x0c0fe40003f66270 */
[----:B------:R-:W-:Y:S02]  /*1a5b0*/  ISETP.GE.AND P6, PT, R104, R3, PT ;  /* 0x000000036800720c */ /* 0x000fe40003fc6270 */
[----:B------:R-:W-:-:S03]  /*1a5c0*/  ISETP.GE.AND P4, PT, R102, R2, PT ;  /* 0x000000026600720c */ /* 0x000fc60003f86270 */
[----:B------:R-:W-:Y:S01]  /*1a5d0*/  I2F R53, R54 ;  /* 0x0000003600357306 */ /* 0x000fe20000201400 */
[-C--:B------:R-:W-:Y:S02]  /*1a5e0*/  ISETP.GE.AND P5, PT, R102, R3.reuse, PT ;  /* 0x000000036600720c */ /* 0x080fe40003fa6270 */
[----:B------:R-:W-:-:S05]  /*1a5f0*/  ISETP.GE.AND P0, PT, R106, R3, PT ;  /* 0x000000036a00720c */ /* 0x000fca0003f06270 */
[----:B------:R-:W-:Y:S01]  /*1a600*/  I2F R121, R120 ;  /* 0x0000007800797306 */ /* 0x000fe20000201400 */
[----:B------:R-:W-:Y:S01]  /*1a610*/  FSEL R6, R6, -INF , !P2 ;  /* 0xff80000006067808 */ /* 0x000fe20005000000 */
[----:B---3--:R-:W-:Y:S01]  /*1a620*/  FFMA.FTZ R37, R0, R85, R37 ;  /* 0x0000005500257223 */ /* 0x008fe20000010025 */
[----:B------:R-:W-:-:S05]  /*1a630*/  FSEL R198, R25, -INF , !P1 ;  /* 0xff80000019c67808 */ /* 0x000fca0004800000 */
[----:B------:R-:W-:Y:S01]  /*1a640*/  MUFU.TANH R75, R75 ;  /* 0x0000004b004b7308 */ /* 0x000fe20000002400 */
[----:B------:R-:W-:Y:S01]  /*1a650*/  FSEL R5, R5, -INF , !P3 ;  /* 0xff80000005057808 */ /* 0x000fe20005800000 */
[----:B----4-:R-:W-:-:S06]  /*1a660*/  FFMA.FTZ R32, R0, R111, R63 ;  /* 0x0000006f00207223 */ /* 0x010fcc000001003f */
[----:B------:R-:W-:Y:S01]  /*1a670*/  MUFU.TANH R19, R45 ;  /* 0x0000002d00137308 */ /* 0x000fe20000002400 */
[----:B------:R-:W-:Y:S01]  /*1a680*/  FSEL R12, R12, -INF , !P6 ;  /* 0xff8000000c0c7808 */ /* 0x000fe20007000000 */
[----:B-1----:R-:W-:-:S06]  /*1a690*/  FFMA.FTZ R36, R0, R113, R36 ;  /* 0x0000007100247223 */ /* 0x002fcc0000010024 */
[----:B------:R-:W1:Y:S01]  /*1a6a0*/  MUFU.TANH R188, R46 ;  /* 0x0000002e00bc7308 */ /* 0x000e620000002400 */
[----:B------:R-:W-:Y:S01]  /*1a6b0*/  FSEL R4, R4, -INF , !P4 ;  /* 0xff80000004047808 */ /* 0x000fe20006000000 */
[----:B------:R-:W-:-:S06]  /*1a6c0*/  FFMA.FTZ R31, R0, R113, R31 ;  /* 0x00000071001f7223 */ /* 0x000fcc000001001f */
[----:B------:R-:W3:Y:S01]  /*1a6d0*/  MUFU.TANH R187, R47 ;  /* 0x0000002f00bb7308 */ /* 0x000ee20000002400 */
[----:B------:R-:W-:Y:S01]  /*1a6e0*/  FSEL R13, R13, -INF , !P5 ;  /* 0xff8000000d0d7808 */ /* 0x000fe20006800000 */
[----:B------:R-:W-:Y:S01]  /*1a6f0*/  FFMA.FTZ R30, R0, R85, R30 ;  /* 0x00000055001e7223 */ /* 0x000fe2000001001e */
[----:B------:R-:W-:Y:S01]  /*1a700*/  ISETP.GE.AND P2, PT, R84, R3, PT ;  /* 0x000000035400720c */ /* 0x000fe20003f46270 */
[----:B------:R-:W-:Y:S01]  /*1a710*/  FFMA.FTZ R38, R0, R115, R38 ;  /* 0x0000007300267223 */ /* 0x000fe20000010026 */
[----:B------:R-:W-:Y:S02]  /*1a720*/  FSEL R33, R33, -INF , !P0 ;  /* 0xff80000021217808 */ /* 0x000fe40004000000 */
[----:B------:R-:W-:Y:S02]  /*1a730*/  ISETP.GE.AND P1, PT, R166, 0x2, PT ;  /* 0x00000002a600780c */ /* 0x000fe40003f26270 */
[----:B------:R-:W-:Y:S02]  /*1a740*/  ISETP.GE.AND P3, PT, R108, R3, PT ;  /* 0x000000036c00720c */ /* 0x000fe40003f66270 */
[----:B------:R-:W-:-:S02]  /*1a750*/  ISETP.GE.AND P6, PT, R110, R2, PT ;  /* 0x000000026e00720c */ /* 0x000fc40003fc6270 */
[----:B------:R-:W-:Y:S02]  /*1a760*/  ISETP.GE.AND P4, PT, R110, R3, PT ;  /* 0x000000036e00720c */ /* 0x000fe40003f86270 */
[-C--:B------:R-:W-:Y:S02]  /*1a770*/  ISETP.GE.AND P5, PT, R84, R2.reuse, PT ;  /* 0x000000025400720c */ /* 0x080fe40003fa6270 */
[-C--:B------:R-:W-:Y:S01]  /*1a780*/  ISETP.GE.AND P0, PT, R112, R2.reuse, PT ;  /* 0x000000027000720c */ /* 0x080fe20003f06270 */
[C---:B------:R-:W-:Y:S01]  /*1a790*/  FFMA.FTZ R22, R0.reuse, R119, R22 ;  /* 0x0000007700167223 */ /* 0x040fe20000010016 */
[----:B------:R-:W-:Y:S01]  /*1a7a0*/  FSEL R194, R37, -INF , !P2 ;  /* 0xff80000025c27808 */ /* 0x000fe20005000000 */
[-C--:B--2---:R-:W-:Y:S01]  /*1a7b0*/  FFMA.FTZ R21, R0, R117.reuse, R21 ;  /* 0x0000007500157223 */ /* 0x084fe20000010015 */
[----:B------:R-:W-:Y:S01]  /*1a7c0*/  FSEL R32, R32, -INF , !P3 ;  /* 0xff80000020207808 */ /* 0x000fe20005800000 */
[----:B------:R-:W-:Y:S01]  /*1a7d0*/  FFMA.FTZ R34, R0, R117, R34 ;  /* 0x0000007500227223 */ /* 0x000fe20000010022 */
[----:B------:R-:W-:Y:S01]  /*1a7e0*/  FSEL R183, R36, -INF , !P6 ;  /* 0xff80000024b77808 */ /* 0x000fe20007000000 */
[CC--:B------:R-:W-:Y:S01]  /*1a7f0*/  FFMA.FTZ R35, R0.reuse, R73.reuse, R35 ;  /* 0x0000004900237223 */ /* 0x0c0fe20000010023 */
[----:B------:R-:W-:Y:S01]  /*1a800*/  FSEL R192, R31, -INF , !P4 ;  /* 0xff8000001fc07808 */ /* 0x000fe20006000000 */
[----:B------:R-:W-:Y:S01]  /*1a810*/  FFMA.FTZ R23, R0, R73, R23 ;  /* 0x0000004900177223 */ /* 0x000fe20000010017 */
[----:B------:R-:W-:Y:S01]  /*1a820*/  FSEL R184, R30, -INF , !P5 ;  /* 0xff8000001eb87808 */ /* 0x000fe20006800000 */
[----:B------:R-:W-:Y:S01]  /*1a830*/  FFMA.FTZ R24, R0, R119, R24 ;  /* 0x0000007700187223 */ /* 0x000fe20000010018 */
[----:B------:R-:W-:-:S02]  /*1a840*/  ISETP.GE.AND P2, PT, R72, R2, PT ;  /* 0x000000024800720c */ /* 0x000fc40003f46270 */
[----:B------:R-:W-:Y:S02]  /*1a850*/  FSEL R185, R38, -INF , !P0 ;  /* 0xff80000026b97808 */ /* 0x000fe40004000000 */
[CC--:B------:R-:W-:Y:S02]  /*1a860*/  ISETP.GE.AND P3, PT, R114.reuse, R2.reuse, PT ;  /* 0x000000027200720c */ /* 0x0c0fe40003f66270 */
[-C--:B------:R-:W-:Y:S02]  /*1a870*/  ISETP.GE.AND P6, PT, R114, R3.reuse, PT ;  /* 0x000000037200720c */ /* 0x080fe40003fc6270 */
[C---:B------:R-:W-:Y:S02]  /*1a880*/  ISETP.GE.AND P4, PT, R116.reuse, R2, PT ;  /* 0x000000027400720c */ /* 0x040fe40003f86270 */
[-C--:B------:R-:W-:Y:S02]  /*1a890*/  ISETP.GE.AND P5, PT, R116, R3.reuse, PT ;  /* 0x000000037400720c */ /* 0x080fe40003fa6270 */
[----:B------:R-:W-:Y:S01]  /*1a8a0*/  ISETP.GE.AND P0, PT, R72, R3, PT ;  /* 0x000000034800720c */ /* 0x000fe20003f06270 */
[----:B-1----:R-:W-:Y:S01]  /*1a8b0*/  FFMA.FTZ R188, R0, R123, R188 ;  /* 0x0000007b00bc7223 */ /* 0x002fe200000100bc */
[----:B------:R-:W-:Y:S01]  /*1a8c0*/  FSEL R200, R22, -INF , !P2 ;  /* 0xff80000016c87808 */ /* 0x000fe20005000000 */
[CC--:B------:R-:W-:Y:S01]  /*1a8d0*/  FFMA.FTZ R22, R0.reuse, R53.reuse, R74 ;  /* 0x0000003500167223 */ /* 0x0c0fe2000001004a */
[----:B------:R-:W-:Y:S01]  /*1a8e0*/  FSEL R186, R21, -INF , !P3 ;  /* 0xff80000015ba7808 */ /* 0x000fe20005800000 */
[----:B------:R-:W-:Y:S01]  /*1a8f0*/  FFMA.FTZ R8, R0, R53, R75 ;  /* 0x0000003500087223 */ /* 0x000fe2000001004b */
[----:B------:R-:W-:Y:S01]  /*1a900*/  FSEL R191, R34, -INF , !P6 ;  /* 0xff80000022bf7808 */ /* 0x000fe20007000000 */
[CC--:B------:R-:W-:Y:S01]  /*1a910*/  FFMA.FTZ R19, R0.reuse, R121.reuse, R19 ;  /* 0x0000007900137223 */ /* 0x0c0fe20000010013 */
[----:B------:R-:W-:Y:S01]  /*1a920*/  FSEL R201, R35, -INF , !P4 ;  /* 0xff80000023c97808 */ /* 0x000fe20006000000 */
[----:B---3--:R-:W-:Y:S01]  /*1a930*/  FFMA.FTZ R187, R0, R121, R187 ;  /* 0x0000007900bb7223 */ /* 0x008fe200000100bb */
[----:B------:R-:W-:-:S02]  /*1a940*/  FSEL R196, R23, -INF , !P5 ;  /* 0xff80000017c47808 */ /* 0x000fc40006800000 */
[----:B------:R-:W-:Y:S01]  /*1a950*/  FSEL R195, R24, -INF , !P0 ;  /* 0xff80000018c37808 */ /* 0x000fe20004000000 */
[----:B------:R-:W-:Y:S01]  /*1a960*/  BSSY B1, `(.L_x_3556) ;  /* 0x00000dc000017945 */ /* 0x000fe20003800000 */
[-C--:B------:R-:W-:Y:S02]  /*1a970*/  ISETP.GE.AND P3, PT, R118, R3.reuse, PT ;  /* 0x000000037600720c */ /* 0x080fe40003f66270 */
[CC--:B------:R-:W-:Y:S02]  /*1a980*/  ISETP.GE.AND P6, PT, R54.reuse, R2.reuse, PT ;  /* 0x000000023600720c */ /* 0x0c0fe40003fc6270 */
[-C--:B------:R-:W-:Y:S02]  /*1a990*/  ISETP.GE.AND P4, PT, R54, R3.reuse, PT ;  /* 0x000000033600720c */ /* 0x080fe40003f86270 */
[C---:B------:R-:W-:Y:S02]  /*1a9a0*/  ISETP.GE.AND P5, PT, R120.reuse, R2, PT ;  /* 0x000000027800720c */ /* 0x040fe40003fa6270 */
[----:B------:R-:W-:-:S02]  /*1a9b0*/  ISETP.GE.AND P2, PT, R120, R3, PT ;  /* 0x000000037800720c */ /* 0x000fc40003f46270 */
[----:B------:R-:W-:Y:S02]  /*1a9c0*/  ISETP.NE.U32.AND P0, PT, R248, RZ, PT ;  /* 0x000000fff800720c */ /* 0x000fe40003f05070 */
[----:B------:R-:W-:Y:S02]  /*1a9d0*/  IADD3 R223, R231, 0x800, RZ ;  /* 0x00000800e7df7810 */ /* 0x000fe40007ffe0ff */
[----:B------:R-:W-:Y:S02]  /*1a9e0*/  ISETP.NE.AND.EX P0, PT, R249, RZ, PT, P0 ;  /* 0x000000fff900720c */ /* 0x000fe40003f05300 */
        /* <DEDUP_REMOVED lines=13> */
[----:B------:R-:W-:Y:S02]  /*1aac0*/  IADD3 R208, R231, 0x7800, RZ ;  /* 0x00007800e7d07810 */ /* 0x000fe40007ffe0ff */
[----:B------:R-:W-:-:S02]  /*1aad0*/  FSEL R188, R188, -INF , !P3 ;  /* 0xff800000bcbc7808 */ /* 0x000fc40005800000 */
[----:B------:R-:W-:Y:S02]  /*1aae0*/  FSEL R22, R22, -INF , !P6 ;  /* 0xff80000016167808 */ /* 0x000fe40007000000 */
[----:B------:R-:W-:Y:S02]  /*1aaf0*/  FSEL R8, R8, -INF , !P4 ;  /* 0xff80000008087808 */ /* 0x000fe40006000000 */
[----:B------:R-:W-:Y:S02]  /*1ab00*/  FSEL R197, R19, -INF , !P5 ;  /* 0xff80000013c57808 */ /* 0x000fe40006800000 */
[----:B------:R-:W-:Y:S01]  /*1ab10*/  FSEL R187, R187, -INF , !P2 ;  /* 0xff800000bbbb7808 */ /* 0x000fe20005000000 */
        /* <DEDUP_REMOVED lines=32> */
[----:B------:R-:W-:Y:S02]  /*1ad20*/  ISETP.GE.AND P2, PT, R26, RZ, PT ;  /* 0x000000ff1a00720c */ /* 0x000fe40003f46270 */
[-C--:B------:R-:W-:Y:S02]  /*1ad30*/  ISETP.GE.U32.AND P6, PT, R30, R23.reuse, PT ;  /* 0x000000171e00720c */ /* 0x080fe40003fc6070 */
[----:B------:R-:W-:Y:S01]  /*1ad40*/  ISETP.GE.U32.AND P5, PT, R24, R23, PT ;  /* 0x000000171800720c */ /* 0x000fe20003fa6070 */
[----:B------:R-:W3:Y:S01]  /*1ad50*/  LD.E.64 R30, [R10.64+0x38] ;  /* 0x000038060a1e7980 */ /* 0x000ee2000c101b00 */
[----:B------:R-:W-:Y:S02]  /*1ad60*/  @!P3 IADD3 R25, R25, 0x1, RZ ;  /* 0x000000011919b810 */ /* 0x000fe40007ffe0ff */
[----:B------:R-:W-:-:S02]  /*1ad70*/  ISETP.NE.AND P3, PT, R28, RZ, PT ;  /* 0x000000ff1c00720c */ /* 0x000fc40003f65270 */
[----:B------:R-:W-:-:S05]  /*1ad80*/  LOP3.LUT R24, RZ, R28, RZ, 0x33, !PT ;  /* 0x0000001cff187212 */ /* 0x000fca00078e33ff */
[----:B------:R-:W-:Y:S02]  /*1ad90*/  @P6 IADD3 R27, R27, 0x1, RZ ;  /* 0x000000011b1b6810 */ /* 0x000fe40007ffe0ff */
[----:B------:R-:W-:Y:S02]  /*1ada0*/  @P5 IADD3 R25, R25, 0x1, RZ ;  /* 0x0000000119195810 */ /* 0x000fe40007ffe0ff */
[----:B------:R-:W-:-:S03]  /*1adb0*/  @!P4 IADD3 R27, -R27, RZ, RZ ;  /* 0x000000ff1b1bc210 */ /* 0x000fc60007ffe1ff */
[----:B------:R-:W-:Y:S01]  /*1adc0*/  @!P2 IMAD.MOV R25, RZ, RZ, -R25 ;  /* 0x000000ffff19a224 */ /* 0x000fe200078e0a19 */
[----:B------:R-:W-:-:S04]  /*1add0*/  SEL R19, R24, R27, !P3 ;  /* 0x0000001b18137207 */ /* 0x000fc80005800000 */
[----:B------:R-:W-:Y:S01]  /*1ade0*/  SEL R21, R24, R25, !P3 ;  /* 0x0000001918157207 */ /* 0x000fe20005800000 */
[----:B------:R-:W-:-:S04]  /*1adf0*/  IMAD.WIDE R24, R19, 0x4, R248 ;  /* 0x0000000413187825 */ /* 0x000fc800078e02f8 */
[----:B------:R-:W-:Y:S02]  /*1ae00*/  IMAD.WIDE R36, R21, 0x4, R248 ;  /* 0x0000000415247825 */ /* 0x000fe400078e02f8 */
[----:B------:R-:W4:Y:S04]  /*1ae10*/  LD.E R24, [R24.64] ;  /* 0x0000000618187980 */ /* 0x000f28000c101900 */
[----:B------:R-:W4:Y:S01]  /*1ae20*/  LD.E R9, [R36.64] ;  /* 0x0000000624097980 */ /* 0x000f22000c101900 */
[----:B------:R-:W-:-:S04]  /*1ae30*/  IMAD.IADD R19, R19, 0x1, -R21 ;  /* 0x0000000113137824 */ /* 0x000fc800078e0a15 */
[----:B------:R-:W-:-:S05]  /*1ae40*/  IMAD R28, R28, R19, -0x40 ;  /* 0xffffffc01c1c7424 */ /* 0x000fca00078e0213 */
[----:B------:R-:W-:Y:S01]  /*1ae50*/  SHF.R.S32.HI R26, RZ, 0x1f, R28 ;  /* 0x0000001fff1a7819 */ /* 0x000fe2000001141c */
[-C--:B---3--:R-:W-:Y:S02]  /*1ae60*/  IMAD R19, R31, R28.reuse, RZ ;  /* 0x0000001c1f137224 */ /* 0x088fe400078e02ff */
[----:B------:R-:W-:-:S04]  /*1ae70*/  IMAD.WIDE.U32 R28, R30, R28, RZ ;  /* 0x0000001c1e1c7225 */ /* 0x000fc800078e00ff */
[----:B------:R-:W-:-:S05]  /*1ae80*/  IMAD R26, R30, R26, R19 ;  /* 0x0000001a1e1a7224 */ /* 0x000fca00078e0213 */
[----:B------:R-:W-:Y:S01]  /*1ae90*/  IADD3 R29, R29, R26, RZ ;  /* 0x0000001a1d1d7210 */ /* 0x000fe20007ffe0ff */
[----:B----4-:R-:W-:-:S04]  /*1aea0*/  IMAD.IADD R9, R9, 0x1, -R24 ;  /* 0x0000000109097824 */ /* 0x010fc800078e0a18 */
[----:B--2---:R-:W-:Y:S01]  /*1aeb0*/  IMAD R19, R35, R9, RZ ;  /* 0x0000000923137224 */ /* 0x004fe200078e02ff */
[----:B------:R-:W-:Y:S01]  /*1aec0*/  SHF.R.S32.HI R21, RZ, 0x1f, R9 ;  /* 0x0000001fff157819 */ /* 0x000fe20000011409 */
[----:B------:R-:W-:-:S04]  /*1aed0*/  IMAD.WIDE.U32 R24, R9, R34, R28 ;  /* 0x0000002209187225 */ /* 0x000fc800078e001c */
[----:B------:R-:W-:-:S04]  /*1aee0*/  IMAD R19, R34, R21, R19 ;  /* 0x0000001522137224 */ /* 0x000fc800078e0213 */
[----:B------:R-:W-:Y:S01]  /*1aef0*/  IMAD.IADD R19, R25, 0x1, R19 ;  /* 0x0000000119137824 */ /* 0x000fe200078e0213 */
[----:B------:R-:W-:Y:S05]  /*1af00*/  BRA `(.L_x_3560) ;  /* 0x0000003000007947 */ /* 0x000fea0003800000 */
.L_x_3559:
[----:B------:R-:W2:Y:S02]  /*1af10*/  LD.E R24, [R10.64+0x38] ;  /* 0x000038060a187980 */ /* 0x000ea4000c101900 */
[----:B--2---:R-:W-:-:S04]  /*1af20*/  LEA R24, -R24, RZ, 0x6 ;  /* 0x000000ff18187211 */ /* 0x004fc800078e31ff */
[----:B------:R-:W-:Y:S02]  /*1af30*/  SHF.R.S32.HI R19, RZ, 0x1f, R24 ;  /* 0x0000001fff137819 */ /* 0x000fe40000011418 */
.L_x_3560:
[----:B------:R-:W-:Y:S05]  /*1af40*/  BSYNC B0 ;  /* 0x0000000000007941 */ /* 0x000fea0003800000 */
.L_x_3558:
        /* <DEDUP_REMOVED lines=125> */
.L_x_3557:
[----:B------:R-:W-:Y:S05]  /*1b720*/  BSYNC B1 ;  /* 0x0000000000017941 */ /* 0x000fea0003800000 */
.L_x_3556:
[----:B------:R-:W2:Y:S01]  /*1b730*/  LD.E R190, [R10.64+0xdc] ;  /* 0x0000dc060abe7980 */ /* 0x000ea2000c101900 */
[----:B------:R-:W-:-:S02]  /*1b740*/  FMNMX.FTZ R9, R22, R15, !PT ;  /* 0x0000000f16097209 */ /* 0x000fc40007810000 */
[----:B------:R-:W-:Y:S02]  /*1b750*/  SHF.L.U32 R228, R56, 0x1, RZ ;  /* 0x0000000138e47819 */ /* 0x000fe400000006ff */
[----:B------:R-:W-:Y:S02]  /*1b760*/  FMNMX.FTZ R9, R20, R9, !PT ;  /* 0x0000000914097209 */ /* 0x000fe40007810000 */
[----:B------:R-:W-:Y:S01]  /*1b770*/  LEA R226, R57, R228, 0x1 ;  /* 0x000000e439e27211 */ /* 0x000fe200078e08ff */
[----:B-1----:R-:W-:Y:S01]  /*1b780*/  LDSM.16.MT88.4 R40, [R228+0x12000] ;  /* 0x01200000e428783b */ /* 0x002fe20000004200 */
        /* <DEDUP_REMOVED lines=10> */
[----:B------:R-:W-:Y:S01]  /*1b830*/  LEA R225, R55, R228, 0x1 ;  /* 0x000000e437e17211 */ /* 0x000fe200078e08ff */
[----:B------:R-:W-:Y:S01]  /*1b840*/  LDSM.16.MT88.4 R72, [R228+0x14000] ;  /* 0x01400000e448783b */ /* 0x000fe20000004200 */
[----:B------:R-:W-:-:S02]  /*1b850*/  FMNMX.FTZ R26, R14, R19, !PT ;  /* 0x000000130e1a7209 */ /* 0x000fc40007810000 */
[----:B------:R-:W-:Y:S01]  /*1b860*/  LEA R224, R55, R226, 0x1 ;  /* 0x000000e237e07211 */ /* 0x000fe200078e08ff */
[----:B------:R-:W-:Y:S01]  /*1b870*/  LDSM.16.MT88.4 R140, [R225+0x10000] ;  /* 0x01000000e18c783b */ /* 0x000fe20000004200 */
[----:B------:R-:W-:Y:S02]  /*1b880*/  FMNMX.FTZ R19, R183, R26, !PT ;  /* 0x0000001ab7137209 */ /* 0x000fe40007810000 */
[----:B------:R-:W-:Y:S01]  /*1b890*/  FMNMX.FTZ R26, R12, R9, !PT ;  /* 0x000000090c1a7209 */ /* 0x000fe20007810000 */
[----:B------:R-:W-:Y:S01]  /*1b8a0*/  LDSM.16.MT88.4 R132, [R224+0x10000] ;  /* 0x01000000e084783b */ /* 0x000fe20000004200 */
[----:B------:R-:W-:Y:S02]  /*1b8b0*/  FMNMX.FTZ R24, R184, R19, !PT ;  /* 0x00000013b8187209 */ /* 0x000fe40007810000 */
[----:B------:R-:W-:Y:S01]  /*1b8c0*/  FMNMX.FTZ R26, R13, R26, !PT ;  /* 0x0000001a0d1a7209 */ /* 0x000fe20007810000 */
        /* <DEDUP_REMOVED lines=46> */
[----:B------:R-:W-:Y:S01]  /*1bbb0*/  LDSM.16.MT88.4 R20, [R225+0x10800] ;  /* 0x01080000e114783b */ /* 0x000fe20000004200 */
[----:B------:R-:W-:-:S02]  /*1bbc0*/  FFMA.FTZ R179, R7, R190, -R189 ;  /* 0x000000be07b37223 */ /* 0x000fc400000108bd */
[-CC-:B------:R-:W-:Y:S02]  /*1bbd0*/  FFMA.FTZ R182, R16, R190.reuse, -R189.reuse ;  /* 0x000000be10b67223 */ /* 0x180fe400000108bd */
[-C--:B------:R-:W-:Y:S01]  /*1bbe0*/  FFMA.FTZ R173, R17, R190.reuse, -R189 ;  /* 0x000000be11ad7223 */ /* 0x080fe200000108bd */
[----:B------:R-:W1:Y:S01]  /*1bbf0*/  MUFU.EX2 R176, R176 ;  /* 0x000000b000b07308 */ /* 0x000e620000000800 */
[-CC-:B------:R-:W-:Y:S01]  /*1bc00*/  FFMA.FTZ R174, R5, R190.reuse, -R199.reuse ;  /* 0x000000be05ae7223 */ /* 0x180fe200000108c7 */
[----:B------:R-:W-:Y:S01]  /*1bc10*/  LDSM.16.MT88.4 R16, [R224+0x10800] ;  /* 0x01080000e010783b */ /* 0x000fe20000004200 */
[-CC-:B------:R-:W-:Y:S02]  /*1bc20*/  FFMA.FTZ R169, R4, R190.reuse, -R199.reuse ;  /* 0x000000be04a97223 */ /* 0x180fe400000108c7 */
[-CC-:B------:R-:W-:Y:S02]  /*1bc30*/  FFMA.FTZ R168, R6, R190.reuse, -R199.reuse ;  /* 0x000000be06a87223 */ /* 0x180fe400000108c7 */
[----:B------:R-:W2:Y:S01]  /*1bc40*/  LDSM.16.MT88.4 R4, [R224+0x16000] ;  /* 0x01600000e004783b */ /* 0x000ea20000004200 */
[----:B------:R-:W-:Y:S01]  /*1bc50*/  MUFU.EX2 R175, R175 ;  /* 0x000000af00af7308 */ /* 0x000fe20000000800 */
[----:B------:R-:W-:-:S02]  /*1bc60*/  FFMA.FTZ R9, R14, R190, -R199 ;  /* 0x000000be0e097223 */ /* 0x000fc400000108c7 */
[-CC-:B------:R-:W-:Y:S02]  /*1bc70*/  FFMA.FTZ R172, R12, R190.reuse, -R189.reuse ;  /* 0x000000be0cac7223 */ /* 0x180fe400000108bd */
[-CC-:B------:R-:W-:Y:S02]  /*1bc80*/  FFMA.FTZ R167, R13, R190.reuse, -R189.reuse ;  /* 0x000000be0da77223 */ /* 0x180fe400000108bd */
[----:B------:R-:W3:Y:S01]  /*1bc90*/  LDSM.16.MT88.4 R12, [R228+0x12800] ;  /* 0x01280000e40c783b */ /* 0x000ee20000004200 */
[----:B------:R-:W4:Y:S01]  /*1bca0*/  MUFU.EX2 R170, R170 ;  /* 0x000000aa00aa7308 */ /* 0x000f220000000800 */
[----:B-1----:R-:W-:Y:S01]  /*1bcb0*/  F2FP.BF16.PACK_AB R128, R176, R177 ;  /* 0x000000b1b080723e */ /* 0x002fe200000010ff */
[-CC-:B------:R-:W-:Y:S02]  /*1bcc0*/  FFMA.FTZ R171, R33, R190.reuse, -R189.reuse ;  /* 0x000000be21ab7223 */ /* 0x180fe400000108bd */
[-C--:B------:R-:W-:Y:S02]  /*1bcd0*/  FFMA.FTZ R8, R32, R190.reuse, -R189 ;  /* 0x000000be20087223 */ /* 0x080fe400000108bd */
[----:B------:R-:W-:Y:S01]  /*1bce0*/  LDSM.16.MT88.4 R32, [R226+0x12800] ;  /* 0x01280000e220783b */ /* 0x000fe20000004200 */
[-CC-:B------:R-:W-:Y:S01]  /*1bcf0*/  FFMA.FTZ R183, R183, R190.reuse, -R199.reuse ;  /* 0x000000beb7b77223 */ /* 0x180fe200000108c7 */
[----:B------:R-:W-:Y:S01]  /*1bd00*/  MUFU.EX2 R178, R178 ;  /* 0x000000b200b27308 */ /* 0x000fe20000000800 */
[----:B------:R-:W-:-:S02]  /*1bd10*/  FFMA.FTZ R184, R184, R190, -R199 ;  /* 0x000000beb8b87223 */ /* 0x000fc400000108c7 */
[-CC-:B------:R-:W-:Y:S02]  /*1bd20*/  FFMA.FTZ R185, R185, R190.reuse, -R199.reuse ;  /* 0x000000beb9b97223 */ /* 0x180fe400000108c7 */
[-C--:B------:R-:W-:Y:S02]  /*1bd30*/  FFMA.FTZ R186, R186, R190.reuse, -R199 ;  /* 0x000000bebaba7223 */ /* 0x080fe400000108c7 */
[-CC-:B------:R-:W-:Y:S01]  /*1bd40*/  FFMA.FTZ R192, R192, R190.reuse, -R189.reuse ;  /* 0x000000bec0c07223 */ /* 0x180fe200000108bd */
[----:B------:R-:W1:Y:S01]  /*1bd50*/  MUFU.EX2 R179, R179 ;  /* 0x000000b300b37308 */ /* 0x000e620000000800 */
[----:B----4-:R-:W-:Y:S01]  /*1bd60*/  F2FP.BF16.PACK_AB R130, R170, R175 ;  /* 0x000000afaa82723e */ /* 0x010fe200000010ff */
[-CC-:B------:R-:W-:Y:S02]  /*1bd70*/  FFMA.FTZ R191, R191, R190.reuse, -R189.reuse ;  /* 0x000000bebfbf7223 */ /* 0x180fe400000108bd */
[-CC-:B------:R-:W-:Y:S02]  /*1bd80*/  FFMA.FTZ R196, R196, R190.reuse, -R189.reuse ;  /* 0x000000bec4c47223 */ /* 0x180fe400000108bd */
[----:B------:R-:W-:-:S02]  /*1bd90*/  FFMA.FTZ R195, R195, R190, -R189 ;  /* 0x000000bec3c37223 */ /* 0x000fc400000108bd */
[----:B------:R-:W-:Y:S01]  /*1bda0*/  MUFU.EX2 R182, R182 ;  /* 0x000000b600b67308 */ /* 0x000fe20000000800 */
[-CC-:B------:R-:W-:Y:S02]  /*1bdb0*/  FFMA.FTZ R188, R188, R190.reuse, -R189.reuse ;  /* 0x000000bebcbc7223 */ /* 0x180fe400000108bd */
[----:B------:R-:W-:Y:S02]  /*1bdc0*/  FFMA.FTZ R187, R187, R190, -R189 ;  /* 0x000000bebbbb7223 */ /* 0x000fe400000108bd */
[----:B------:R-:W-:-:S03]  /*1bdd0*/  FADD.FTZ R176, R177, R176 ;  /* 0x000000b0b1b07221 */ /* 0x000fc60000010000 */
[----:B------:R-:W4:Y:S01]  /*1bde0*/  MUFU.EX2 R173, R173 ;  /* 0x000000ad00ad7308 */ /* 0x000f220000000800 */
[----:B-1----:R-:W-:Y:S01]  /*1bdf0*/  F2FP.BF16.PACK_AB R129, R179, R178 ;  /* 0x000000b2b381723e */ /* 0x002fe200000010ff */
[----:B------:R-:W-:Y:S02]  /*1be00*/  FADD.FTZ R175, R175, R176 ;  /* 0x000000b0afaf7221 */ /* 0x000fe40000010000 */
[----:B------:R-:W-:Y:S02]  /*1be10*/  FADD.FTZ R179, R178, R179 ;  /* 0x000000b3b2b37221 */ /* 0x000fe40000010000 */
[----:B------:R-:W-:Y:S02]  /*1be20*/  FADD.FTZ R175, R170, R175 ;  /* 0x000000afaaaf7221 */ /* 0x000fe40000010000 */
[----:B------:R-:W-:Y:S01]  /*1be30*/  MUFU.EX2 R174, R174 ;  /* 0x000000ae00ae7308 */ /* 0x000fe20000000800 */
[----:B----4-:R-:W-:-:S07]  /*1be40*/  F2FP.BF16.PACK_AB R131, R173, R182 ;  /* 0x000000b6ad83723e */ /* 0x010fce00000010ff */
        /* <DEDUP_REMOVED lines=52> */
[----:B----4-:R-:W-:Y:S01]  /*1c190*/  F2FP.BF16.PACK_AB R5, R167, R172 ;  /* 0x000000aca705723e */ /* 0x010fe200000010ff */
[----:B------:R-:W-:-:S02]  /*1c1a0*/  FADD.FTZ R174, R174, R175 ;  /* 0x000000afaeae7221 */ /* 0x000fc40000010000 */
[----:B------:R-:W-:Y:S02]  /*1c1b0*/  FADD.FTZ R172, R172, R173 ;  /* 0x000000adacac7221 */ /* 0x000fe40000010000 */
        /* <DEDUP_REMOVED lines=41> */
[C---:B-----5:R-:W-:Y:S07]  /*1c450*/  HMMA.16816.F32.BF16 R52, R4.reuse, R28, R52 ;  /* 0x0000001c0434723c */ /* 0x060fee0000041834 */
[-CC-:B------:R-:W-:Y:S01]  /*1c460*/  FFMA.FTZ R28, R194, R190.reuse, -R189.reuse ;  /* 0x000000bec21c7223 */ /* 0x180fe200000108bd */
[----:B------:R-:W-:Y:S01]  /*1c470*/  HMMA.16816.F32.BF16 R44, R4, R32, R44 ;  /* 0x00000020042c723c */ /* 0x000fe2000004182c */
[----:B------:R-:W-:-:S02]  /*1c480*/  FFMA.FTZ R194, R193, R190, -R189 ;  /* 0x000000bec1c27223 */ /* 0x000fc400000108bd */
[----:B------:R5:W1:Y:S05]  /*1c490*/  MUFU.EX2 R193, R28 ;  /* 0x0000001c00c17308 */ /* 0x000a6a0000000800 */
[C---:B------:R-:W-:Y:S01]  /*1c4a0*/  HMMA.16816.F32.BF16 R48, R4.reuse, R34, R48 ;  /* 0x000000220430723c */ /* 0x040fe20000041830 */
[----:B------:R-:W-:Y:S02]  /*1c4b0*/  LDSM.16.MT88.4 R32, [R224+0x11000] ;  /* 0x01100000e020783b */ /* 0x000fe40000004200 */
[----:B------:R-:W1:Y:S05]  /*1c4c0*/  MUFU.EX2 R194, R194 ;  /* 0x000000c200c27308 */ /* 0x000e6a0000000800 */
[C---:B------:R-:W-:Y:S01]  /*1c4d0*/  HMMA.16816.F32.BF16 R56, R4.reuse, R30, R56 ;  /* 0x0000001e0438723c */ /* 0x040fe20000041838 */
[----:B-----5:R-:W-:Y:S07]  /*1c4e0*/  LDSM.16.MT88.4 R28, [R228+0x13000] ;  /* 0x01300000e41c783b */ /* 0x020fee0000004200 */
        /* <DEDUP_REMOVED lines=55> */
[----:B------:R-:W-:Y:S03]  /*1c860*/  MUFU.EX2 R32, R32 ;  /* 0x0000002000207308 */ /* 0x000fe60000000800 */
[C---:B------:R-:W-:Y:S01]  /*1c870*/  HMMA.16816.F32.BF16 R128, R4.reuse, R14, R128 ;  /* 0x0000000e0480723c */ /* 0x040fe20000041880 */
[----:B------:R-:W1:Y:S04]  /*1c880*/  LDSM.16.MT88.4 R12, [R228+0x13800] ;  /* 0x01380000e40c783b */ /* 0x000e680000004200 */
[----:B------:R-:W4:Y:S03]  /*1c890*/  MUFU.EX2 R33, R33 ;  /* 0x0000002100217308 */ /* 0x000f260000000800 */
[C---:B------:R-:W-:Y:S07]  /*1c8a0*/  HMMA.16816.F32.BF16 R132, R4.reuse, R34, R132 ;  /* 0x000000220484723c */ /* 0x040fee0000041884 */
[-CC-:B------:R-:W-:Y:S01]  /*1c8b0*/  FFMA.FTZ R34, R198, R190.reuse, -R199.reuse ;  /* 0x000000bec6227223 */ /* 0x180fe200000108c7 */
[----:B------:R-:W-:Y:S01]  /*1c8c0*/  HMMA.16816.F32.BF16 R36, R4, R28, R36 ;  /* 0x0000001c0424723c */ /* 0x000fe20000041824 */
[----:B------:R-:W-:-:S04]  /*1c8d0*/  FFMA.FTZ R35, R197, R190, -R199 ;  /* 0x000000bec5237223 */ /* 0x000fc800000108c7 */
[----:B------:R-:W-:Y:S03]  /*1c8e0*/  MUFU.EX2 R34, R34 ;  /* 0x0000002200227308 */ /* 0x000fe60000000800 */
[C---:B------:R-:W-:Y:S01]  /*1c8f0*/  HMMA.16816.F32.BF16 R40, R4.reuse, R30, R40 ;  /* 0x0000001e0428723c */ /* 0x040fe20000041828 */
[----:B------:R-:W5:Y:S04]  /*1c900*/  LDSM.16.MT88.4 R28, [R228+0x11800] ;  /* 0x01180000e41c783b */ /* 0x000f680000004200 */
[----:B------:R-:W1:Y:S03]  /*1c910*/  MUFU.EX2 R35, R35 ;  /* 0x0000002300237308 */ /* 0x000e660000000800 */
[C---:B------:R-:W-:Y:S08]  /*1c920*/  HMMA.16816.F32.BF16 R100, R4.reuse, R24, R100 ;  /* 0x000000180464723c */ /* 0x040ff00000041864 */
[C---:B------:R-:W-:Y:S01]  /*1c930*/  HMMA.16816.F32.BF16 R104, R4.reuse, R26, R104 ;  /* 0x0000001a0468723c */ /* 0x040fe20000041868 */
[----:B------:R-:W1:Y:S07]  /*1c940*/  LDSM.16.MT88.4 R24, [R226+0x11800] ;  /* 0x01180000e218783b */ /* 0x000e6e0000004200 */
[C---:B--2---:R-:W-:Y:S08]  /*1c950*/  HMMA.16816.F32.BF16 R108, R4.reuse, R20, R108 ;  /* 0x00000014046c723c */ /* 0x044ff0000004186c */
[C---:B------:R-:W-:Y:S01]  /*1c960*/  HMMA.16816.F32.BF16 R112, R4.reuse, R22, R112 ;  /* 0x000000160470723c */ /* 0x040fe20000041870 */
[----:B------:R-:W2:Y:S07]  /*1c970*/  LDSM.16.MT88.4 R20, [R225+0x11800] ;  /* 0x01180000e114783b */ /* 0x000eae0000004200 */
[C---:B---3--:R-:W-:Y:S08]  /*1c980*/  HMMA.16816.F32.BF16 R116, R4.reuse, R16, R116 ;  /* 0x000000100474723c */ /* 0x048ff00000041874 */
[----:B------:R-:W-:Y:S01]  /*1c990*/  HMMA.16816.F32.BF16 R120, R4, R18, R120 ;  /* 0x000000120478723c */ /* 0x000fe20000041878 */
[----:B------:R-:W3:Y:S06]  /*1c9a0*/  LDSM.16.MT88.4 R16, [R224+0x11800] ;  /* 0x01180000e010783b */ /* 0x000eec0000004200 */
[----:B----4-:R-:W-:Y:S01]  /*1c9b0*/  F2FP.BF16.PACK_AB R4, R33, R32 ;  /* 0x000000202104723e */ /* 0x010fe200000010ff */
[----:B------:R-:W-:Y:S01]  /*1c9c0*/  FADD.FTZ R32, R32, R185 ;  /* 0x000000b920207221 */ /* 0x000fe20000010000 */
[----:B------:R-:W-:Y:S01]  /*1c9d0*/  F2FP.BF16.PACK_AB R5, R195, R196 ;  /* 0x000000c4c305723e */ /* 0x000fe200000010ff */
[----:B------:R-:W-:Y:S01]  /*1c9e0*/  FADD.FTZ R196, R196, R191 ;  /* 0x000000bfc4c47221 */ /* 0x000fe20000010000 */
[----:B-1----:R-:W-:Y:S01]  /*1c9f0*/  F2FP.BF16.PACK_AB R6, R35, R34 ;  /* 0x000000222306723e */ /* 0x002fe200000010ff */
[----:B------:R-:W-:Y:S01]  /*1ca00*/  FADD.FTZ R33, R33, R32 ;  /* 0x0000002021217221 */ /* 0x000fe20000010000 */
[----:B------:R-:W-:Y:S01]  /*1ca10*/  F2FP.BF16.PACK_AB R7, R187, R188 ;  /* 0x000000bcbb07723e */ /* 0x000fe200000010ff */
[----:B------:R-:W-:-:S02]  /*1ca20*/  FADD.FTZ R195, R195, R196 ;  /* 0x000000c4c3c37221 */ /* 0x000fc40000010000 */
[----:B------:R-:W-:Y:S02]  /*1ca30*/  FADD.FTZ R34, R34, R33 ;  /* 0x0000002122227221 */ /* 0x000fe40000010000 */
[----:B------:R-:W-:Y:S02]  /*1ca40*/  FADD.FTZ R188, R188, R195 ;  /* 0x000000c3bcbc7221 */ /* 0x000fe40000010000 */
[----:B------:R-:W-:Y:S01]  /*1ca50*/  HMMA.16816.F32.BF16 R36, R4, R12, R36 ;  /* 0x0000000c0424723c */ /* 0x000fe20000041824 */
[----:B------:R-:W-:Y:S02]  /*1ca60*/  FADD.FTZ R204, R35, R34 ;  /* 0x0000002223cc7221 */ /* 0x000fe40000010000 */
[----:B------:R-:W-:-:S03]  /*1ca70*/  FADD.FTZ R252, R187, R188 ;  /* 0x000000bcbbfc7221 */ /* 0x000fc60000010000 */
[----:B------:R-:W-:Y:S02]  /*1ca80*/  STL [R1], R204 ;  /* 0x000000cc01007387 */ /* 0x000fe40000100800 */
[C---:B------:R-:W-:Y:S02]  /*1ca90*/  HMMA.16816.F32.BF16 R40, R4.reuse, R14, R40 ;  /* 0x0000000e0428723c */ /* 0x040fe40000041828 */
[----:B------:R-:W1:Y:S06]  /*1caa0*/  LDSM.16.MT88.4 R12, [R228+0x15800] ;  /* 0x01580000e40c783b */ /* 0x000e6c0000004200 */
[C---:B-----5:R-:W-:Y:S08]  /*1cab0*/  HMMA.16816.F32.BF16 R160, R4.reuse, R28, R160 ;  /* 0x0000001c04a0723c */ /* 0x060ff000000418a0 */
        /* <DEDUP_REMOVED lines=30> */
[C---:B------:R-:W-:Y:S08]  /*1cca0*/  HMMA.16816.F32.BF16 R88, R4.reuse, R30, R88 ;  /* 0x0000001e0458723c */ /* 0x040ff00000041858 */
[C---:B-----5:R-:W-:Y:S08]  /*1ccb0*/  HMMA.16816.F32.BF16 R92, R4.reuse, R24, R92 ;  /* 0x00000018045c723c */ /* 0x060ff0000004185c */
[C---:B------:R-:W-:Y:S08]  /*1ccc0*/  HMMA.16816.F32.BF16 R96, R4.reuse, R26, R96 ;  /* 0x0000001a0460723c */ /* 0x040ff00000041860 */
[C---:B--2---:R-:W-:Y:S08]  /*1ccd0*/  HMMA.16816.F32.BF16 R108, R4.reuse, R20, R108 ;  /* 0x00000014046c723c */ /* 0x044ff0000004186c */
[C---:B------:R-:W-:Y:S08]  /*1cce0*/  HMMA.16816.F32.BF16 R112, R4.reuse, R22, R112 ;  /* 0x000000160470723c */ /* 0x040ff00000041870 */
[C---:B---3--:R-:W-:Y:S08]  /*1ccf0*/  HMMA.16816.F32.BF16 R116, R4.reuse, R16, R116 ;  /* 0x000000100474723c */ /* 0x048ff00000041874 */
[C---:B------:R-:W-:Y:S08]  /*1cd00*/  HMMA.16816.F32.BF16 R120, R4.reuse, R18, R120 ;  /* 0x000000120478723c */ /* 0x040ff00000041878 */
[C---:B-1----:R-:W-:Y:S08]  /*1cd10*/  HMMA.16816.F32.BF16 R124, R4.reuse, R12, R124 ;  /* 0x0000000c047c723c */ /* 0x042ff0000004187c */
        /* <DEDUP_REMOVED lines=69> */
.L_x_3563:
[----:B------:R-:W-:Y:S02]  /*1d170*/  ULDC.64 UR4, c[0x0][0x118] ;  /* 0x0000460000047ab9 */ /* 0x000fe40000000a00 */
[----:B------:R-:W2:Y:S02]  /*1d180*/  LD.E R6, [R10.64+0x40] ;  /* 0x000040040a067980 */ /* 0x000ea4000c101900 */
[----:B--2---:R-:W-:-:S04]  /*1d190*/  LEA R6, -R6, RZ, 0x6 ;  /* 0x000000ff06067211 */ /* 0x004fc800078e31ff */
[----:B------:R-:W-:Y:S02]  /*1d1a0*/  SHF.R.S32.HI R4, RZ, 0x1f, R6 ;  /* 0x0000001fff047819 */ /* 0x000fe40000011406 */
.L_x_3564:
[----:B------:R-:W-:Y:S05]  /*1d1b0*/  BSYNC B0 ;  /* 0x0000000000007941 */ /* 0x000fea0003800000 */
.L_x_3562:
        /* <DEDUP_REMOVED lines=124> */
[----:B-----5:R-:W5:Y:S04]  /*1d980*/  LDSM.16.M88.4 R24, [R233+0x8000] ;  /* 0x00800000e918783b */ /* 0x020f680000000200 */
[----:B---3--:R-:W3:Y:S04]  /*1d990*/  LDSM.16.M88.4 R16, [R233+0x8800] ;  /* 0x00880000e910783b */ /* 0x008ee80000000200 */
[----:B--2---:R-:W2:Y:S04]  /*1d9a0*/  LDSM.16.M88.4 R4, [R233+0x9000] ;  /* 0x00900000e904783b */ /* 0x004ea80000000200 */
[----:B-1----:R-:W1:Y:S04]  /*1d9b0*/  LDSM.16.M88.4 R32, [R233+0x9800] ;  /* 0x00980000e920783b */ /* 0x002e680000000200 */
[----:B------:R-:W-:Y:S04]  /*1d9c0*/  LDSM.16.M88.4 R168, [R232] ;  /* 0x00000000e8a8783b */ /* 0x000fe80000000200 */
[----:B------:R-:W1:Y:S04]  /*1d9d0*/  LDSM.16.M88.4 R196, [R231] ;  /* 0x00000000e7c4783b */ /* 0x000e680000000200 */
[----:B------:R-:W1:Y:S04]  /*1d9e0*/  LDSM.16.M88.4 R192, [R223] ;  /* 0x00000000dfc0783b */ /* 0x000e680000000200 */
[----:B------:R-:W1:Y:S04]  /*1d9f0*/  LDSM.16.M88.4 R180, [R222] ;  /* 0x00000000deb4783b */ /* 0x000e680000000200 */
[----:B----4-:R-:W4:Y:S04]  /*1da00*/  LDSM.16.M88.4 R172, [R221] ;  /* 0x00000000ddac783b */ /* 0x010f280000000200 */
[----:B------:R-:W-:Y:S01]  /*1da10*/  LDSM.16.M88.4 R176, [R230] ;  /* 0x00000000e6b0783b */ /* 0x000fe20000000200 */
[C---:B-----5:R-:W-:Y:S03]  /*1da20*/  HMMA.16816.F32.BF16 R28, R184.reuse, R24, RZ ;  /* 0x00000018b81c723c */ /* 0x060fe600000418ff */
[----:B------:R-:W5:Y:S04]  /*1da30*/  LD.E R167, [R10.64+0x18c] ;  /* 0x00018c040aa77980 */ /* 0x000f68000c101900 */
[----:B------:R-:W0:Y:S01]  /*1da40*/  LDGDEPBAR ;  /* 0x00000000000079af */ /* 0x000e220000000000 */
[C---:B------:R-:W-:Y:S08]  /*1da50*/  HMMA.16816.F32.BF16 R24, R184.reuse, R26, RZ ;  /* 0x0000001ab818723c */ /* 0x040ff000000418ff */
[C---:B---3--:R-:W-:Y:S08]  /*1da60*/  HMMA.16816.F32.BF16 R20, R184.reuse, R16, RZ ;  /* 0x00000010b814723c */ /* 0x048ff000000418ff */
[C---:B--2---:R-:W-:Y:S08]  /*1da70*/  HMMA.16816.F32.BF16 R12, R184.reuse, R4, RZ ;  /* 0x00000004b80c723c */ /* 0x044ff000000418ff */
[C---:B------:R-:W-:Y:S08]  /*1da80*/  HMMA.16816.F32.BF16 R16, R184.reuse, R18, RZ ;  /* 0x00000012b810723c */ /* 0x040ff000000418ff */
[C---:B------:R-:W-:Y:S08]  /*1da90*/  HMMA.16816.F32.BF16 R4, R184.reuse, R6, RZ ;  /* 0x00000006b804723c */ /* 0x040ff000000418ff */
[C---:B-1----:R-:W-:Y:S08]  /*1daa0*/  HMMA.16816.F32.BF16 R188, R184.reuse, R32, RZ ;  /* 0x00000020b8bc723c */ /* 0x042ff000000418ff */
[----:B------:R-:W-:Y:S01]  /*1dab0*/  HMMA.16816.F32.BF16 R184, R184, R34, RZ ;  /* 0x00000022b8b8723c */ /* 0x000fe200000418ff */
[----:B------:R-:W1:Y:S07]  /*1dac0*/  LDSM.16.M88.4 R32, [R227+0x8000] ;  /* 0x00800000e320783b */ /* 0x000e6e0000000200 */
[C---:B------:R-:W-:Y:S08]  /*1dad0*/  HMMA.16816.F32.BF16 R28, R168.reuse, R196, R28 ;  /* 0x000000c4a81c723c */ /* 0x040ff0000004181c */
[C---:B------:R-:W-:Y:S01]  /*1dae0*/  HMMA.16816.F32.BF16 R24, R168.reuse, R198, R24 ;  /* 0x000000c6a818723c */ /* 0x040fe20000041818 */
[----:B------:R-:W2:Y:S07]  /*1daf0*/  LDSM.16.M88.4 R196, [R227+0x8800] ;  /* 0x00880000e3c4783b */ /* 0x000eae0000000200 */
[C---:B------:R-:W-:Y:S08]  /*1db00*/  HMMA.16816.F32.BF16 R20, R168.reuse, R192, R20 ;  /* 0x000000c0a814723c */ /* 0x040ff00000041814 */
[C---:B------:R-:W-:Y:S01]  /*1db10*/  HMMA.16816.F32.BF16 R16, R168.reuse, R194, R16 ;  /* 0x000000c2a810723c */ /* 0x040fe20000041810 */
[----:B------:R-:W3:Y:S07]  /*1db20*/  LDSM.16.M88.4 R192, [R227+0x9000] ;  /* 0x00900000e3c0783b */ /* 0x000eee0000000200 */
[C---:B------:R-:W-:Y:S08]  /*1db30*/  HMMA.16816.F32.BF16 R12, R168.reuse, R180, R12 ;  /* 0x000000b4a80c723c */ /* 0x040ff0000004180c */
[C---:B------:R-:W-:Y:S01]  /*1db40*/  HMMA.16816.F32.BF16 R4, R168.reuse, R182, R4 ;  /* 0x000000b6a804723c */ /* 0x040fe20000041804 */
[----:B------:R-:W3:Y:S07]  /*1db50*/  LDSM.16.M88.4 R180, [R227+0x9800] ;  /* 0x00980000e3b4783b */ /* 0x000eee0000000200 */
[C---:B----4-:R-:W-:Y:S08]  /*1db60*/  HMMA.16816.F32.BF16 R188, R168.reuse, R172, R188 ;  /* 0x000000aca8bc723c */ /* 0x050ff000000418bc */
[----:B------:R-:W-:Y:S01]  /*1db70*/  HMMA.16816.F32.BF16 R184, R168, R174, R184 ;  /* 0x000000aea8b8723c */ /* 0x000fe200000418b8 */
[----:B------:R-:W-:Y:S04]  /*1db80*/  LDSM.16.M88.4 R172, [R229] ;  /* 0x00000000e5ac783b */ /* 0x000fe80000000200 */
[----:B------:R-:W4:Y:S03]  /*1db90*/  LDSM.16.M88.4 R168, [R220] ;  /* 0x00000000dca8783b */ /* 0x000f260000000200 */
        /* <DEDUP_REMOVED lines=25> */
[----:B------:R-:W-:Y:S03]  /*1dd30*/  LDSM.16.M88.4 R172, [R219] ;  /* 0x00000000dbac783b */ /* 0x000fe60000000200 */
[C---:B----4-:R-:W-:Y:S08]  /*1dd40*/  HMMA.16816.F32.BF16 R28, R176.reuse, R168, R28 ;  /* 0x000000a8b01c723c */ /* 0x050ff0000004181c */
[C---:B------:R-:W-:Y:S01]  /*1dd50*/  HMMA.16816.F32.BF16 R24, R176.reuse, R170, R24 ;  /* 0x000000aab018723c */ /* 0x040fe20000041818 */
[----:B------:R-:W3:Y:S07]  /*1dd60*/  LDSM.16.M88.4 R168, [R218] ;  /* 0x00000000daa8783b */ /* 0x000eee0000000200 */
[C---:B-1----:R-:W-:Y:S08]  /*1dd70*/  HMMA.16816.F32.BF16 R20, R176.reuse, R32, R20 ;  /* 0x00000020b014723c */ /* 0x042ff00000041814 */
[C---:B------:R-:W-:Y:S01]  /*1dd80*/  HMMA.16816.F32.BF16 R16, R176.reuse, R34, R16 ;  /* 0x00000022b010723c */ /* 0x040fe20000041810 */
[----:B------:R-:W1:Y:S07]  /*1dd90*/  LDSM.16.M88.4 R32, [R217] ;  /* 0x00000000d920783b */ /* 0x000e6e0000000200 */
[C---:B------:R-:W-:Y:S08]  /*1dda0*/  HMMA.16816.F32.BF16 R12, R176.reuse, R196, R12 ;  /* 0x000000c4b00c723c */ /* 0x040ff0000004180c */
[C---:B------:R-:W-:Y:S01]  /*1ddb0*/  HMMA.16816.F32.BF16 R4, R176.reuse, R198, R4 ;  /* 0x000000c6b004723c */ /* 0x040fe20000041804 */
[----:B------:R-:W4:Y:S07]  /*1ddc0*/  LDSM.16.M88.4 R196, [R216] ;  /* 0x00000000d8c4783b */ /* 0x000f2e0000000200 */
[C---:B--2---:R-:W-:Y:S08]  /*1ddd0*/  HMMA.16816.F32.BF16 R188, R176.reuse, R180, R188 ;  /* 0x000000b4b0bc723c */ /* 0x044ff000000418bc */
[----:B------:R-:W-:Y:S01]  /*1dde0*/  HMMA.16816.F32.BF16 R184, R176, R182, R184 ;  /* 0x000000b6b0b8723c */ /* 0x000fe200000418b8 */
[----:B------:R-:W-:Y:S04]  /*1ddf0*/  LDSM.16.M88.4 R180, [R227+0xa000] ;  /* 0x00a00000e3b4783b */ /* 0x000fe80000000200 */
[----:B------:R-:W-:Y:S03]  /*1de00*/  LDSM.16.M88.4 R176, [R227+0xa800] ;  /* 0x00a80000e3b0783b */ /* 0x000fe60000000200 */
[C---:B---3--:R-:W-:Y:S08]  /*1de10*/  HMMA.16816.F32.BF16 R20, R192.reuse, R168, R20 ;  /* 0x000000a8c014723c */ /* 0x048ff00000041814 */
[C---:B------:R-:W-:Y:S01]  /*1de20*/  HMMA.16816.F32.BF16 R16, R192.reuse, R170, R16 ;  /* 0x000000aac010723c */ /* 0x040fe20000041810 */
[----:B------:R-:W2:Y:S07]  /*1de30*/  LDSM.16.M88.4 R168, [R230+0x2000] ;  /* 0x00200000e6a8783b */ /* 0x000eae0000000200 */
[C---:B-1----:R-:W-:Y:S08]  /*1de40*/  HMMA.16816.F32.BF16 R12, R192.reuse, R32, R12 ;  /* 0x00000020c00c723c */ /* 0x042ff0000004180c */
[C---:B------:R-:W-:Y:S01]  /*1de50*/  HMMA.16816.F32.BF16 R4, R192.reuse, R34, R4 ;  /* 0x00000022c004723c */ /* 0x040fe20000041804 */
[----:B------:R-:W1:Y:S07]  /*1de60*/  LDSM.16.M88.4 R32, [R227+0xb000] ;  /* 0x00b00000e320783b */ /* 0x000e6e0000000200 */
[C---:B------:R-:W-:Y:S08]  /*1de70*/  HMMA.16816.F32.BF16 R28, R192.reuse, R172, R28 ;  /* 0x000000acc01c723c */ /* 0x040ff0000004181c */
[C---:B------:R-:W-:Y:S01]  /*1de80*/  HMMA.16816.F32.BF16 R24, R192.reuse, R174, R24 ;  /* 0x000000aec018723c */ /* 0x040fe20000041818 */
[----:B------:R-:W3:Y:S07]  /*1de90*/  LDSM.16.M88.4 R172, [R227+0xb800] ;  /* 0x00b80000e3ac783b */ /* 0x000eee0000000200 */
[C---:B----4-:R-:W-:Y:S08]  /*1dea0*/  HMMA.16816.F32.BF16 R188, R192.reuse, R196, R188 ;  /* 0x000000c4c0bc723c */ /* 0x050ff000000418bc */
[----:B------:R-:W-:Y:S01]  /*1deb0*/  HMMA.16816.F32.BF16 R184, R192, R198, R184 ;  /* 0x000000c6c0b8723c */ /* 0x000fe200000418b8 */
[----:B------:R-:W-:Y:S04]  /*1dec0*/  LDSM.16.M88.4 R192, [R220+0x2000] ;  /* 0x00200000dcc0783b */ /* 0x000fe80000000200 */
[----:B------:R-:W-:Y:S03]  /*1ded0*/  LDSM.16.M88.4 R196, [R233+0xc000] ;  /* 0x00c00000e9c4783b */ /* 0x000fe60000000200 */
[C---:B--2---:R-:W-:Y:S08]  /*1dee0*/  HMMA.16816.F32.BF16 R28, R168.reuse, R180, R28 ;  /* 0x000000b4a81c723c */ /* 0x044ff0000004181c */
        /* <DEDUP_REMOVED lines=20> */
[----:B------:R-:W4:Y:S07]  /*1e030*/  LDSM.16.M88.4 R192, [R233+0xc800] ;  /* 0x00c80000e9c0783b */ /* 0x000f2e0000000200 */
[C---:B--2---:R-:W-:Y:S08]  /*1e040*/  HMMA.16816.F32.BF16 R188, R32.reuse, R168, R188 ;  /* 0x000000a820bc723c */ /* 0x044ff000000418bc */
[----:B------:R-:W-:Y:S01]  /*1e050*/  HMMA.16816.F32.BF16 R184, R32, R170, R184 ;  /* 0x000000aa20b8723c */ /* 0x000fe200000418b8 */
[----:B------:R-:W-:Y:S04]  /*1e060*/  LDSM.16.M88.4 R168, [R232+0x4000] ;  /* 0x00400000e8a8783b */ /* 0x000fe80000000200 */
[----:B------:R-:W2:Y:S03]  /*1e070*/  LDSM.16.M88.4 R32, [R215] ;  /* 0x00000000d720783b */ /* 0x000ea60000000200 */
[C---:B---3--:R-:W-:Y:S08]  /*1e080*/  HMMA.16816.F32.BF16 R28, R172.reuse, R196, R28 ;  /* 0x000000c4ac1c723c */ /* 0x048ff0000004181c */
[C---:B------:R-:W-:Y:S01]  /*1e090*/  HMMA.16816.F32.BF16 R24, R172.reuse, R198, R24 ;  /* 0x000000c6ac18723c */ /* 0x040fe20000041818 */
[----:B------:R-:W3:Y:S07]  /*1e0a0*/  LDSM.16.M88.4 R196, [R214] ;  /* 0x00000000d6c4783b */ /* 0x000eee0000000200 */
[C---:B-1----:R-:W-:Y:S08]  /*1e0b0*/  HMMA.16816.F32.BF16 R12, R172.reuse, R180, R12 ;  /* 0x000000b4ac0c723c */ /* 0x042ff0000004180c */
[C---:B------:R-:W-:Y:S01]  /*1e0c0*/  HMMA.16816.F32.BF16 R4, R172.reuse, R182, R4 ;  /* 0x000000b6ac04723c */ /* 0x040fe20000041804 */
[----:B------:R-:W1:Y:S07]  /*1e0d0*/  LDSM.16.M88.4 R180, [R213] ;  /* 0x00000000d5b4783b */ /* 0x000e6e0000000200 */
[C---:B----4-:R-:W-:Y:S08]  /*1e0e0*/  HMMA.16816.F32.BF16 R188, R172.reuse, R176, R188 ;  /* 0x000000b0acbc723c */ /* 0x050ff000000418bc */
[C---:B------:R-:W-:Y:S01]  /*1e0f0*/  HMMA.16816.F32.BF16 R184, R172.reuse, R178, R184 ;  /* 0x000000b2acb8723c */ /* 0x040fe200000418b8 */
[----:B------:R-:W4:Y:S07]  /*1e100*/  LDSM.16.M88.4 R176, [R212] ;  /* 0x00000000d4b0783b */ /* 0x000f2e0000000200 */
        /* <DEDUP_REMOVED lines=12> */
[----:B------:R-:W1:Y:S07]  /*1e1d0*/  LDSM.16.M88.4 R180, [R227+0xd800] ;  /* 0x00d80000e3b4783b */ /* 0x000e6e0000000200 */
[C---:B----4-:R-:W-:Y:S08]  /*1e1e0*/  HMMA.16816.F32.BF16 R188, R168.reuse, R176, R188 ;  /* 0x000000b0a8bc723c */ /* 0x050ff000000418bc */
[----:B------:R-:W-:Y:S01]  /*1e1f0*/  HMMA.16816.F32.BF16 R184, R168, R178, R184 ;  /* 0x000000b2a8b8723c */ /* 0x000fe200000418b8 */
[----:B------:R-:W-:Y:S04]  /*1e200*/  LDSM.16.M88.4 R176, [R229+0x4000] ;  /* 0x00400000e5b0783b */ /* 0x000fe80000000200 */
[----:B------:R-:W4:Y:S03]  /*1e210*/  LDSM.16.M88.4 R168, [R220+0x4000] ;  /* 0x00400000dca8783b */ /* 0x000f260000000200 */
        /* <DEDUP_REMOVED lines=16> */
[C---:B--2---:R-:W-:Y:S08]  /*1e320*/  HMMA.16816.F32.BF16 R20, R176.reuse, R32, R20 ;  /* 0x00000020b014723c */ /* 0x044ff00000041814 */
[C---:B------:R-:W-:Y:S01]  /*1e330*/  HMMA.16816.F32.BF16 R16, R176.reuse, R34, R16 ;  /* 0x00000022b010723c */ /* 0x040fe20000041810 */
[----:B------:R-:W2:Y:S07]  /*1e340*/  LDSM.16.M88.4 R32, [R233+0xf000] ;  /* 0x00f00000e920783b */ /* 0x000eae0000000200 */
[C---:B------:R-:W-:Y:S08]  /*1e350*/  HMMA.16816.F32.BF16 R12, R176.reuse, R192, R12 ;  /* 0x000000c0b00c723c */ /* 0x040ff0000004180c */
[C---:B------:R-:W-:Y:S01]  /*1e360*/  HMMA.16816.F32.BF16 R4, R176.reuse, R194, R4 ;  /* 0x000000c2b004723c */ /* 0x040fe20000041804 */
[----:B------:R-:W2:Y:S07]  /*1e370*/  LDSM.16.M88.4 R192, [R233+0xf800] ;  /* 0x00f80000e9c0783b */ /* 0x000eae0000000200 */
[C---:B-1----:R-:W-:Y:S08]  /*1e380*/  HMMA.16816.F32.BF16 R188, R176.reuse, R180, R188 ;  /* 0x000000b4b0bc723c */ /* 0x042ff000000418bc */
[----:B------:R-:W-:Y:S01]  /*1e390*/  HMMA.16816.F32.BF16 R184, R176, R182, R184 ;  /* 0x000000b6b0b8723c */ /* 0x000fe200000418b8 */
[----:B------:R-:W-:Y:S04]  /*1e3a0*/  LDSM.16.M88.4 R180, [R232+0x6000] ;  /* 0x00600000e8b4783b */ /* 0x000fe80000000200 */
[----:B------:R-:W-:Y:S03]  /*1e3b0*/  LDSM.16.M88.4 R176, [R211] ;  /* 0x00000000d3b0783b */ /* 0x000fe60000000200 */
[C---:B---3--:R-:W-:Y:S08]  /*1e3c0*/  HMMA.16816.F32.BF16 R28, R196.reuse, R172, R28 ;  /* 0x000000acc41c723c */ /* 0x048ff0000004181c */
[C---:B------:R-:W-:Y:S01]  /*1e3d0*/  HMMA.16816.F32.BF16 R24, R196.reuse, R174, R24 ;  /* 0x000000aec418723c */ /* 0x040fe20000041818 */
[----:B------:R-:W1:Y:S07]  /*1e3e0*/  LDSM.16.M88.4 R172, [R210] ;  /* 0x00000000d2ac783b */ /* 0x000e6e0000000200 */
[C---:B----4-:R-:W-:Y:S08]  /*1e3f0*/  HMMA.16816.F32.BF16 R20, R196.reuse, R168, R20 ;  /* 0x000000a8c414723c */ /* 0x050ff00000041814 */
[C---:B------:R-:W-:Y:S01]  /*1e400*/  HMMA.16816.F32.BF16 R16, R196.reuse, R170, R16 ;  /* 0x000000aac410723c */ /* 0x040fe20000041810 */
[----:B------:R-:W3:Y:S07]  /*1e410*/  LDSM.16.M88.4 R168, [R209] ;  /* 0x00000000d1a8783b */ /* 0x000eee0000000200 */
[C---:B--2---:R-:W-:Y:S08]  /*1e420*/  HMMA.16816.F32.BF16 R12, R196.reuse, R32, R12 ;  /* 0x00000020c40c723c */ /* 0x044ff0000004180c */
[C---:B------:R-:W-:Y:S01]  /*1e430*/  HMMA.16816.F32.BF16 R4, R196.reuse, R34, R4 ;  /* 0x00000022c404723c */ /* 0x040fe20000041804 */
[----:B------:R-:W2:Y:S07]  /*1e440*/  LDSM.16.M88.4 R32, [R208] ;  /* 0x00000000d020783b */ /* 0x000eae0000000200 */
[C---:B------:R-:W-:Y:S08]  /*1e450*/  HMMA.16816.F32.BF16 R188, R196.reuse, R192, R188 ;  /* 0x000000c0c4bc723c */ /* 0x040ff000000418bc */
[----:B------:R-:W-:Y:S01]  /*1e460*/  HMMA.16816.F32.BF16 R184, R196, R194, R184 ;  /* 0x000000c2c4b8723c */ /* 0x000fe200000418b8 */
[----:B------:R-:W-:Y:S07]  /*1e470*/  LDSM.16.M88.4 R192, [R227+0xe800] ;  /* 0x00e80000e3c0783b */ /* 0x000fee0000000200 */
[C---:B-1----:R-:W-:Y:S08]  /*1e480*/  HMMA.16816.F32.BF16 R20, R180.reuse, R172, R20 ;  /* 0x000000acb414723c */ /* 0x042ff00000041814 */
[C---:B------:R-:W-:Y:S01]  /*1e490*/  HMMA.16816.F32.BF16 R16, R180.reuse, R174, R16 ;  /* 0x000000aeb410723c */ /* 0x040fe20000041810 */
[----:B------:R-:W-:Y:S07]  /*1e4a0*/  LDSM.16.M88.4 R172, [R230+0x6000] ;  /* 0x00600000e6ac783b */ /* 0x000fee0000000200 */
[C---:B---3--:R-:W-:Y:S08]  /*1e4b0*/  HMMA.16816.F32.BF16 R12, R180.reuse, R168, R12 ;  /* 0x000000a8b40c723c */ /* 0x048ff0000004180c */
        /* <DEDUP_REMOVED lines=12> */
[C---:B---3--:R-:W-:Y:S08]  /*1e580*/  HMMA.16816.F32.BF16 R12, R172.reuse, R176, R12 ;  /* 0x000000b0ac0c723c */ /* 0x048ff0000004180c */
[C---:B------:R-:W-:Y:S01]  /*1e590*/  HMMA.16816.F32.BF16 R4, R172.reuse, R178, R4 ;  /* 0x000000b2ac04723c */ /* 0x040fe20000041804 */
[----:B------:R-:W3:Y:S07]  /*1e5a0*/  LDSM.16.M88.4 R176, [R220+0x6800] ;  /* 0x00680000dcb0783b */ /* 0x000eee0000000200 */
[C---:B--2---:R-:W-:Y:S08]  /*1e5b0*/  HMMA.16816.F32.BF16 R188, R172.reuse, R32, R188 ;  /* 0x00000020acbc723c */ /* 0x044ff000000418bc */
[C---:B------:R-:W-:Y:S01]  /*1e5c0*/  HMMA.16816.F32.BF16 R184, R172.reuse, R34, R184 ;  /* 0x00000022acb8723c */ /* 0x040fe200000418b8 */
[----:B------:R-:W2:Y:S07]  /*1e5d0*/  LDSM.16.M88.4 R32, [R220+0x7000] ;  /* 0x00700000dc20783b */ /* 0x000eae0000000200 */
[C---:B------:R-:W-:Y:S01]  /*1e5e0*/  HMMA.16816.F32.BF16 R20, R172.reuse, R192, R20 ;  /* 0x000000c0ac14723c */ /* 0x040fe20000041814 */
[----:B------:R-:W4:Y:S07]  /*1e5f0*/  S2R R192, SR_TID.X ;  /* 0x0000000000c07919 */ /* 0x000f2e0000002100 */
[----:B------:R-:W-:Y:S01]  /*1e600*/  HMMA.16816.F32.BF16 R16, R172, R194, R16 ;  /* 0x000000c2ac10723c */ /* 0x000fe20000041810 */
[----:B------:R-:W5:Y:S01]  /*1e610*/  LDSM.16.M88.4 R172, [R220+0x7800] ;  /* 0x00780000dcac783b */ /* 0x000f620000000200 */
[----:B------:R-:W-:-:S06]  /*1e620*/  DEPBAR.LE SB0, 0x0 ;  /* 0x000080000000791a */ /* 0x000fcc0000000000 */
[C---:B-1----:R-:W-:Y:S08]  /*1e630*/  HMMA.16816.F32.BF16 R28, R180.reuse, R168, R28 ;  /* 0x000000a8b41c723c */ /* 0x042ff0000004181c */
[----:B------:R-:W-:Y:S01]  /*1e640*/  HMMA.16816.F32.BF16 R24, R180, R170, R24 ;  /* 0x000000aab418723c */ /* 0x000fe20000041818 */
[----:B----4-:R-:W-:-:S07]  /*1e650*/  IMAD.SHL.U32 R169, R192, 0x2, RZ ;  /* 0x00000002c0a97824 */ /* 0x010fce00078e00ff */
[----:B---3--:R-:W-:Y:S01]  /*1e660*/  HMMA.16816.F32.BF16 R20, R180, R176, R20 ;  /* 0x000000b0b414723c */ /* 0x008fe20000041814 */
[----:B------:R-:W-:-:S07]  /*1e670*/  LOP3.LUT R169, R169, 0x6, RZ, 0xc0, !PT ;  /* 0x00000006a9a97812 */ /* 0x000fce00078ec0ff */
[----:B------:R-:W-:Y:S01]  /*1e680*/  HMMA.16816.F32.BF16 R16, R180, R178, R16 ;  /* 0x000000b2b410723c */ /* 0x000fe20000041810 */
[----:B------:R-:W-:-:S07]  /*1e690*/  IMAD R168, R250, 0x40, R169 ;  /* 0x00000040faa87824 */ /* 0x000fce00078e02a9 */
[----:B--2---:R-:W-:Y:S01]  /*1e6a0*/  HMMA.16816.F32.BF16 R12, R180, R32, R12 ;  /* 0x00000020b40c723c */ /* 0x004fe2000004180c */
[-C--:B-----5:R-:W-:Y:S01]  /*1e6b0*/  FMUL.FTZ R178, R31, R167.reuse ;  /* 0x000000a71fb27220 */ /* 0x0a0fe20000410000 */
[----:B------:R-:W-:Y:S01]  /*1e6c0*/  IADD3 R170, R168, 0x1, RZ ;  /* 0x00000001a8aa7810 */ /* 0x000fe20007ffe0ff */
[----:B------:R-:W-:-:S05]  /*1e6d0*/  FMUL.FTZ R31, R24, R167 ;  /* 0x000000a7181f7220 */ /* 0x000fca0000410000 */
[----:B------:R-:W-:Y:S01]  /*1e6e0*/  HMMA.16816.F32.BF16 R4, R180, R34, R4 ;  /* 0x00000022b404723c */ /* 0x000fe20000041804 */
[C---:B------:R-:W-:Y:S01]  /*1e6f0*/  IADD3 R176, R168.reuse, 0x8, RZ ;  /* 0x00000008a8b07810 */ /* 0x040fe20007ffe0ff */
[----:B------:R-:W-:Y:S01]  /*1e700*/  FMUL.FTZ R24, R25, R167 ;  /* 0x000000a719187220 */ /* 0x000fe20000410000 */
[----:B------:R-:W-:Y:S01]  /*1e710*/  I2F R171, R170 ;  /* 0x000000aa00ab7306 */ /* 0x000fe20000201400 */
[----:B------:R-:W-:-:S03]  /*1e720*/  IADD3 R32, R168, 0x9, RZ ;  /* 0x00000009a8207810 */ /* 0x000fc60007ffe0ff */
[-C--:B------:R-:W-:Y:S02]  /*1e730*/  FMUL.FTZ R34, R28, R167.reuse ;  /* 0x000000a71c227220 */ /* 0x080fe40000410000 */
[-C--:B------:R-:W-:Y:S02]  /*1e740*/  FMUL.FTZ R28, R29, R167.reuse ;  /* 0x000000a71d1c7220 */ /* 0x080fe40000410000 */
[----:B------:R-:W1:Y:S01]  /*1e750*/  MUFU.TANH R178, R178 ;  /* 0x000000b200b27308 */ /* 0x000e620000002400 */
[-C--:B------:R-:W-:Y:S02]  /*1e760*/  FMUL.FTZ R27, R27, R167.reuse ;  /* 0x000000a71b1b7220 */ /* 0x080fe40000410000 */
[-C--:B------:R-:W-:Y:S01]  /*1e770*/  FMUL.FTZ R29, R26, R167.reuse ;  /* 0x000000a71a1d7220 */ /* 0x080fe20000410000 */
[----:B------:R-:W-:Y:S01]  /*1e780*/  HMMA.16816.F32.BF16 R188, R180, R172, R188 ;  /* 0x000000acb4bc723c */ /* 0x000fe200000418bc */
[----:B------:R-:W-:-:S03]  /*1e790*/  FMUL.FTZ R26, R20, R167 ;  /* 0x000000a7141a7220 */ /* 0x000fc60000410000 */
[----:B------:R-:W-:Y:S01]  /*1e7a0*/  I2F R33, R176 ;  /* 0x000000b000217306 */ /* 0x000fe20000201400 */
[-C--:B------:R-:W-:Y:S02]  /*1e7b0*/  FMUL.FTZ R20, R21, R167.reuse ;  /* 0x000000a715147220 */ /* 0x080fe40000410000 */
[-C--:B------:R-:W-:Y:S01]  /*1e7c0*/  FMUL.FTZ R22, R22, R167.reuse ;  /* 0x000000a716167220 */ /* 0x080fe20000410000 */
[----:B------:R-:W-:Y:S04]  /*1e7d0*/  HMMA.16816.F32.BF16 R184, R180, R174, R184 ;  /* 0x000000aeb4b8723c */ /* 0x000fe800000418b8 */
[----:B------:R-:W-:Y:S01]  /*1e7e0*/  MUFU.TANH R31, R31 ;  /* 0x0000001f001f7308 */ /* 0x000fe20000002400 */
[C---:B------:R-:W-:Y:S02]  /*1e7f0*/  IADD3 R177, R168.reuse, 0x10, RZ ;  /* 0x00000010a8b17810 */ /* 0x040fe40007ffe0ff */
[----:B------:R-:W-:Y:S01]  /*1e800*/  IADD3 R172, R168, 0x11, RZ ;  /* 0x00000011a8ac7810 */ /* 0x000fe20007ffe0ff */
[----:B------:R-:W-:-:S04]  /*1e810*/  FMUL.FTZ R23, R23, R167 ;  /* 0x000000a717177220 */ /* 0x000fc80000410000 */
[----:B------:R-:W-:Y:S01]  /*1e820*/  I2F R179, R32 ;  /* 0x0000002000b37306 */ /* 0x000fe20000201400 */
[----:B------:R-:W-:-:S07]  /*1e830*/  FMUL.FTZ R21, R16, R167 ;  /* 0x000000a710157220 */ /* 0x000fce0000410000 */
[----:B------:R-:W-:Y:S01]  /*1e840*/  MUFU.TANH R28, R28 ;  /* 0x0000001c001c7308 */ /* 0x000fe20000002400 */
[----:B------:R-:W-:-:S07]  /*1e850*/  IADD3 R180, R168, 0x18, RZ ;  /* 0x00000018a8b47810 */ /* 0x000fce0007ffe0ff */
[----:B------:R-:W2:Y:S01]  /*1e860*/  MUFU.TANH R24, R24 ;  /* 0x0000001800187308 */ /* 0x000ea20000002400 */
[----:B------:R-:W-:-:S07]  /*1e870*/  FMUL.FTZ R18, R18, R167 ;  /* 0x000000a712127220 */ /* 0x000fce0000410000 */
[----:B------:R3:W-:Y:S01]  /*1e880*/  MUFU.TANH R183, R27 ;  /* 0x0000001b00b77308 */ /* 0x0007e20000002400 */
[-C--:B------:R-:W-:Y:S02]  /*1e890*/  FMUL.FTZ R12, R12, R167.reuse ;  /* 0x000000a70c0c7220 */ /* 0x080fe40000410000 */
[----:B------:R-:W-:-:S05]  /*1e8a0*/  FMUL.FTZ R182, R19, R167 ;  /* 0x000000a713b67220 */ /* 0x000fca0000410000 */
[----:B------:R-:W-:Y:S01]  /*1e8b0*/  MUFU.TANH R29, R29 ;  /* 0x0000001d001d7308 */ /* 0x000fe20000002400 */
[----:B------:R-:W-:Y:S01]  /*1e8c0*/  FMUL.FTZ R13, R13, R167 ;  /* 0x000000a70d0d7220 */ /* 0x000fe20000410000 */
[----:B------:R-:W-:-:S06]  /*1e8d0*/  IADD3 R174, R168, 0x19, RZ ;  /* 0x00000019a8ae7810 */ /* 0x000fcc0007ffe0ff */
[----:B------:R-:W-:Y:S01]  /*1e8e0*/  I2F R35, R177 ;  /* 0x000000b100237306 */ /* 0x000fe20000201400 */
[-C--:B---3--:R-:W-:Y:S02]  /*1e8f0*/  FMUL.FTZ R27, R15, R167.reuse ;  /* 0x000000a70f1b7220 */ /* 0x088fe40000410000 */
[----:B------:R-:W-:-:S05]  /*1e900*/  FMUL.FTZ R15, R5, R167 ;  /* 0x000000a7050f7220 */ /* 0x000fca0000410000 */
[----:B------:R-:W-:Y:S01]  /*1e910*/  I2F R173, R172 ;  /* 0x000000ac00ad7306 */ /* 0x000fe20000201400 */
[----:B-1----:R-:W-:Y:S01]  /*1e920*/  FFMA.FTZ R5, R0, R171, R178 ;  /* 0x000000ab00057223 */ /* 0x002fe200000100b2 */
[----:B------:R-:W-:-:S06]  /*1e930*/  ISETP.GE.AND P6, PT, R170, R3, PT ;  /* 0x00000003aa00720c */ /* 0x000fcc0003fc6270 */
[----:B------:R-:W-:Y:S01]  /*1e940*/  MUFU.TANH R20, R20 ;  /* 0x0000001400147308 */ /* 0x000fe20000002400 */
[----:B------:R-:W-:-:S07]  /*1e950*/  FMUL.FTZ R14, R14, R167 ;  /* 0x000000a70e0e7220 */ /* 0x000fce0000410000 */
[----:B------:R-:W1:Y:S01]  /*1e960*/  MUFU.TANH R22, R22 ;  /* 0x0000001600167308 */ /* 0x000e620000002400 */
[-C--:B------:R-:W-:Y:S01]  /*1e970*/  FMUL.FTZ R4, R4, R167.reuse ;  /* 0x000000a704047220 */ /* 0x080fe20000410000 */
[----:B------:R-:W-:Y:S01]  /*1e980*/  ISETP.GE.AND P5, PT, R176, R2, PT ;  /* 0x00000002b000720c */ /* 0x000fe20003fa6270 */
[----:B------:R-:W-:Y:S01]  /*1e990*/  FMUL.FTZ R16, R17, R167 ;  /* 0x000000a711107220 */ /* 0x000fe20000410000 */
[----:B------:R-:W-:-:S04]  /*1e9a0*/  IADD3 R194, R168, 0x20, RZ ;  /* 0x00000020a8c27810 */ /* 0x000fc80007ffe0ff */
[----:B------:R-:W3:Y:S01]  /*1e9b0*/  MUFU.TANH R26, R26 ;  /* 0x0000001a001a7308 */ /* 0x000ee20000002400 */
[----:B------:R-:W-:Y:S01]  /*1e9c0*/  FSEL R5, R5, -INF , !P6 ;  /* 0xff80000005057808 */ /* 0x000fe20007000000 */
[----:B--2---:R-:W-:-:S06]  /*1e9d0*/  FFMA.FTZ R24, R0, R179, R24 ;  /* 0x000000b300187223 */ /* 0x004fcc0000010018 */
[----:B------:R-:W2:Y:S01]  /*1e9e0*/  MUFU.TANH R23, R23 ;  /* 0x0000001700177308 */ /* 0x000ea20000002400 */
[----:B------:R-:W-:-:S07]  /*1e9f0*/  ISETP.GE.AND P4, PT, R170, R2, PT ;  /* 0x00000002aa00720c */ /* 0x000fce0003f86270 */
[----:B------:R-:W-:Y:S01]  /*1ea00*/  I2F R181, R180 ;  /* 0x000000b400b57306 */ /* 0x000fe20000201400 */
[----:B------:R-:W-:-:S07]  /*1ea10*/  ISETP.GE.AND P6, PT, R32, R2, PT ;  /* 0x000000022000720c */ /* 0x000fce0003fc6270 */
[----:B------:R-:W4:Y:S08]  /*1ea20*/  MUFU.TANH R21, R21 ;  /* 0x0000001500157308 */ /* 0x000f300000002400 */
[----:B------:R5:W-:Y:S01]  /*1ea30*/  MUFU.TANH R25, R12 ;  /* 0x0000000c00197308 */ /* 0x000be20000002400 */
[----:B------:R-:W-:-:S07]  /*1ea40*/  FMUL.FTZ R170, R7, R167 ;  /* 0x000000a707aa7220 */ /* 0x000fce0000410000 */
[----:B------:R-:W1:Y:S01]  /*1ea50*/  MUFU.TANH R18, R18 ;  /* 0x0000001200127308 */ /* 0x000e620000002400 */
[----:B-----5:R-:W-:-:S07]  /*1ea60*/  FFMA.FTZ R12, R0, R33, R31 ;  /* 0x00000021000c7223 */ /* 0x020fce000001001f */
[----:B------:R5:W-:Y:S01]  /*1ea70*/  MUFU.TANH R17, R13 ;  /* 0x0000000d00117308 */ /* 0x000be20000002400 */
[----:B------:R-:W-:Y:S02]  /*1ea80*/  FSEL R12, R12, -INF , !P5 ;  /* 0xff8000000c0c7808 */ /* 0x000fe40006800000 */
[----:B------:R-:W-:-:S05]  /*1ea90*/  ISETP.GE.AND P5, PT, R32, R3, PT ;  /* 0x000000032000720c */ /* 0x000fca0003fa6270 */
[----:B------:R-:W-:Y:S01]  /*1eaa0*/  I2F R175, R174 ;  /* 0x000000ae00af7306 */ /* 0x000fe20000201400 */
[----:B------:R-:W-:Y:S01]  /*1eab0*/  FSEL R7, R24, -INF , !P6 ;  /* 0xff80000018077808 */ /* 0x000fe20007000000 */
[----:B-1----:R-:W-:-:S06]  /*1eac0*/  FFMA.FTZ R22, R0, R35, R22 ;  /* 0x0000002300167223 */ /* 0x002fcc0000010016 */
[----:B------:R-:W1:Y:S01]  /*1ead0*/  MUFU.TANH R182, R182 ;  /* 0x000000b600b67308 */ /* 0x000e620000002400 */
[----:B-----5:R-:W-:Y:S02]  /*1eae0*/  FFMA.FTZ R13, R0, R171, R28 ;  /* 0x000000ab000d7223 */ /* 0x020fe4000001001c */
[----:B------:R-:W-:-:S05]  /*1eaf0*/  FMUL.FTZ R171, R6, R167 ;  /* 0x000000a706ab7220 */ /* 0x000fca0000410000 */
[----:B------:R5:W-:Y:S01]  /*1eb00*/  MUFU.TANH R195, R14 ;  /* 0x0000000e00c37308 */ /* 0x000be20000002400 */
[----:B------:R-:W-:Y:S01]  /*1eb10*/  FSEL R13, R13, -INF , !P4 ;  /* 0xff8000000d0d7808 */ /* 0x000fe20006000000 */
[----:B------:R-:W-:-:S06]  /*1eb20*/  FFMA.FTZ R6, R0, R33, R29 ;  /* 0x0000002100067223 */ /* 0x000fcc000001001d */
[----:B------:R1:W-:Y:S01]  /*1eb30*/  MUFU.TANH R19, R4 ;  /* 0x0000000400137308 */ /* 0x0003e20000002400 */
[----:B------:R-:W-:Y:S01]  /*1eb40*/  ISETP.GE.AND P4, PT, R176, R3, PT ;  /* 0x00000003b000720c */ /* 0x000fe20003f86270 */
[----:B------:R-:W-:Y:S01]  /*1eb50*/  FFMA.FTZ R24, R0, R173, R20 ;  /* 0x000000ad00187223 */ /* 0x000fe20000010014 */
[----:B-----5:R-:W-:-:S05]  /*1eb60*/  IADD3 R14, R168, 0x21, RZ ;  /* 0x00000021a80e7810 */ /* 0x020fca0007ffe0ff */
[----:B------:R-:W5:Y:S01]  /*1eb70*/  I2F R192, R194 ;  /* 0x000000c200c07306 */ /* 0x000f620000201400 */
[----:B------:R-:W-:Y:S01]  /*1eb80*/  ISETP.GE.AND P6, PT, R177, R3, PT ;  /* 0x00000003b100720c */ /* 0x000fe20003fc6270 */
[----:B-1----:R-:W-:-:S06]  /*1eb90*/  FFMA.FTZ R4, R0, R179, R183 ;  /* 0x000000b300047223 */ /* 0x002fcc00000100b7 */
[----:B------:R-:W1:Y:S01]  /*1eba0*/  I2F R28, R14 ;  /* 0x0000000e001c7306 */ /* 0x000e620000201400 */
[----:B------:R-:W-:Y:S02]  /*1ebb0*/  IADD3 R29, R168, 0x29, RZ ;  /* 0x00000029a81d7810 */ /* 0x000fe40007ffe0ff */
[----:B------:R-:W-:Y:S02]  /*1ebc0*/  FSEL R4, R4, -INF , !P5 ;  /* 0xff80000004047808 */ /* 0x000fe40006800000 */
[----:B------:R-:W-:-:S03]  /*1ebd0*/  ISETP.GE.AND P5, PT, R172, R2, PT ;  /* 0x00000002ac00720c */ /* 0x000fc60003fa6270 */
[----:B------:R-:W1:Y:S01]  /*1ebe0*/  MUFU.TANH R16, R16 ;  /* 0x0000001000107308 */ /* 0x000e620000002400 */
[----:B------:R-:W-:Y:S01]  /*1ebf0*/  FSEL R6, R6, -INF , !P4 ;  /* 0xff80000006067808 */ /* 0x000fe20006000000 */
[C---:B---3--:R-:W-:Y:S01]  /*1ec00*/  FFMA.FTZ R26, R0.reuse, R35, R26 ;  /* 0x00000023001a7223 */ /* 0x048fe2000001001a */
[----:B------:R-:W-:Y:S01]  /*1ec10*/  ISETP.GE.AND P4, PT, R177, R2, PT ;  /* 0x00000002b100720c */ /* 0x000fe20003f86270 */
[----:B--2---:R-:W-:-:S04]  /*1ec20*/  FFMA.FTZ R193, R0, R173, R23 ;  /* 0x000000ad00c17223 */ /* 0x004fc80000010017 */
[----:B------:R-:W-:Y:S01]  /*1ec30*/  MUFU.TANH R27, R27 ;  /* 0x0000001b001b7308 */ /* 0x000fe20000002400 */
[----:B------:R-:W-:Y:S01]  /*1ec40*/  FSEL R20, R22, -INF , !P6 ;  /* 0xff80000016147808 */ /* 0x000fe20007000000 */
[----:B----4-:R-:W-:Y:S01]  /*1ec50*/  FFMA.FTZ R21, R0, R181, R21 ;  /* 0x000000b500157223 */ /* 0x010fe20000010015 */
[----:B------:R-:W-:Y:S01]  /*1ec60*/  FSEL R23, R24, -INF , !P5 ;  /* 0xff80000018177808 */ /* 0x000fe20006800000 */
[----:B------:R-:W-:Y:S01]  /*1ec70*/  FMUL.FTZ R24, R189, R167 ;  /* 0x000000a7bd187220 */ /* 0x000fe20000410000 */
[----:B------:R-:W-:Y:S01]  /*1ec80*/  ISETP.GE.AND P6, PT, R180, R2, PT ;  /* 0x00000002b400720c */ /* 0x000fe20003fc6270 */
[----:B------:R-:W-:Y:S01]  /*1ec90*/  FFMA.FTZ R189, R0, R181, R18 ;  /* 0x000000b500bd7223 */ /* 0x000fe20000010012 */
[----:B------:R-:W-:Y:S01]  /*1eca0*/  IADD3 R31, R168, 0x28, RZ ;  /* 0x00000028a81f7810 */ /* 0x000fe20007ffe0ff */
[----:B------:R-:W-:Y:S01]  /*1ecb0*/  MUFU.TANH R15, R15 ;  /* 0x0000000f000f7308 */ /* 0x000fe20000002400 */
[----:B------:R-:W-:Y:S01]  /*1ecc0*/  ISETP.GE.AND P5, PT, R180, R3, PT ;  /* 0x00000003b400720c */ /* 0x000fe20003fa6270 */
[----:B------:R-:W-:Y:S01]  /*1ecd0*/  FFMA.FTZ R182, R0, R175, R182 ;  /* 0x000000af00b67223 */ /* 0x000fe200000100b6 */
[----:B------:R-:W-:-:S05]  /*1ece0*/  FSEL R178, R26, -INF , !P4 ;  /* 0xff8000001ab27808 */ /* 0x000fca0006000000 */
[----:B------:R-:W2:Y:S01]  /*1ecf0*/  I2F R33, R29 ;  /* 0x0000001d00217306 */ /* 0x000ea20000201400 */
[-C--:B------:R-:W-:Y:S02]  /*1ed00*/  ISETP.GE.AND P4, PT, R172, R3.reuse, PT ;  /* 0x00000003ac00720c */ /* 0x080fe40003f86270 */
[----:B------:R-:W-:Y:S01]  /*1ed10*/  FSEL R22, R21, -INF , !P6 ;  /* 0xff80000015167808 */ /* 0x000fe20007000000 */
[----:B-----5:R-:W-:Y:S01]  /*1ed20*/  FFMA.FTZ R25, R0, R192, R25 ;  /* 0x000000c000197223 */ /* 0x020fe20000010019 */
[----:B------:R-:W-:Y:S02]  /*1ed30*/  ISETP.GE.AND P6, PT, R174, R3, PT ;  /* 0x00000003ae00720c */ /* 0x000fe40003fc6270 */
[----:B------:R-:W-:Y:S01]  /*1ed40*/  FSEL R189, R189, -INF , !P5 ;  /* 0xff800000bdbd7808 */ /* 0x000fe20006800000 */
[----:B------:R-:W3:Y:S01]  /*1ed50*/  I2F R32, R31 ;  /* 0x0000001f00207306 */ /* 0x000ee20000201400 */
[----:B------:R-:W-:Y:S01]  /*1ed60*/  ISETP.GE.AND P5, PT, R194, R2, PT ;  /* 0x00000002c200720c */ /* 0x000fe20003fa6270 */
[----:B------:R-:W-:Y:S01]  /*1ed70*/  FFMA.FTZ R195, R0, R192, R195 ;  /* 0x000000c000c37223 */ /* 0x000fe200000100c3 */
[----:B------:R-:W-:Y:S01]  /*1ed80*/  FSEL R193, R193, -INF , !P4 ;  /* 0xff800000c1c17808 */ /* 0x000fe20006000000 */
[-C--:B------:R-:W-:Y:S01]  /*1ed90*/  FMUL.FTZ R188, R188, R167.reuse ;  /* 0x000000a7bcbc7220 */ /* 0x080fe20000410000 */
[----:B------:R-:W-:Y:S01]  /*1eda0*/  ISETP.GE.AND P4, PT, R174, R2, PT ;  /* 0x00000002ae00720c */ /* 0x000fe20003f86270 */
[----:B-1----:R-:W-:Y:S01]  /*1edb0*/  FFMA.FTZ R17, R0, R28, R17 ;  /* 0x0000001c00117223 */ /* 0x002fe20000010011 */
[----:B------:R-:W-:Y:S01]  /*1edc0*/  FSEL R192, R182, -INF , !P6 ;  /* 0xff800000b6c07808 */ /* 0x000fe20007000000 */
[----:B------:R1:W-:Y:S01]  /*1edd0*/  MUFU.TANH R18, R24 ;  /* 0x0000001800127308 */ /* 0x0003e20000002400 */
[----:B------:R-:W-:Y:S01]  /*1ede0*/  FMUL.FTZ R174, R190, R167 ;  /* 0x000000a7beae7220 */ /* 0x000fe20000410000 */
[----:B------:R-:W-:Y:S01]  /*1edf0*/  ISETP.GE.AND P6, PT, R14, R2, PT ;  /* 0x000000020e00720c */ /* 0x000fe20003fc6270 */
[----:B------:R-:W-:Y:S01]  /*1ee00*/  FFMA.FTZ R21, R0, R175, R16 ;  /* 0x000000af00157223 */ /* 0x000fe20000010010 */
[----:B------:R-:W-:-:S02]  /*1ee10*/  FSEL R190, R25, -INF , !P5 ;  /* 0xff80000019be7808 */ /* 0x000fc40006800000 */
[----:B------:R-:W-:Y:S02]  /*1ee20*/  ISETP.GE.AND P5, PT, R14, R3, PT ;  /* 0x000000030e00720c */ /* 0x000fe40003fa6270 */
[----:B------:R-:W4:Y:S01]  /*1ee30*/  MUFU.TANH R170, R170 ;  /* 0x000000aa00aa7308 */ /* 0x000f220000002400 */
[----:B------:R-:W-:Y:S01]  /*1ee40*/  IADD3 R35, R168, 0x31, RZ ;  /* 0x00000031a8237810 */ /* 0x000fe20007ffe0ff */
[----:B--2---:R-:W-:Y:S01]  /*1ee50*/  FFMA.FTZ R15, R0, R33, R15 ;  /* 0x00000021000f7223 */ /* 0x004fe2000001000f */
[----:B------:R-:W-:Y:S01]  /*1ee60*/  IADD3 R176, R168, 0x30, RZ ;  /* 0x00000030a8b07810 */ /* 0x000fe20007ffe0ff */
[----:B-1----:R-:W-:-:S04]  /*1ee70*/  FFMA.FTZ R24, R0, R28, R27 ;  /* 0x0000001c00187223 */ /* 0x002fc8000001001b */
[----:B------:R1:W-:Y:S01]  /*1ee80*/  MUFU.TANH R180, R188 ;  /* 0x000000bc00b47308 */ /* 0x0003e20000002400 */
[----:B------:R-:W-:Y:S01]  /*1ee90*/  FSEL R21, R21, -INF , !P4 ;  /* 0xff80000015157808 */ /* 0x000fe20006000000 */
[----:B------:R-:W-:Y:S01]  /*1eea0*/  FMUL.FTZ R186, R186, R167 ;  /* 0x000000a7baba7220 */ /* 0x000fe20000410000 */
[----:B------:R-:W-:Y:S02]  /*1eeb0*/  IADD3 R172, R168, 0x38, RZ ;  /* 0x00000038a8ac7810 */ /* 0x000fe40007ffe0ff */
[----:B------:R-:W-:Y:S02]  /*1eec0*/  FSEL R24, R24, -INF , !P5 ;  /* 0xff80000018187808 */ /* 0x000fe40006800000 */
[----:B------:R-:W-:Y:S01]  /*1eed0*/  ISETP.GE.AND P4, PT, R194, R3, PT ;  /* 0x00000003c200720c */ /* 0x000fe20003f86270 */
[----:B------:R-:W2:Y:S01]  /*1eee0*/  MUFU.TANH R171, R171 ;  /* 0x000000ab00ab7308 */ /* 0x000ea20000002400 */
[----:B------:R-:W-:Y:S02]  /*1eef0*/  ISETP.GE.AND P5, PT, R29, R2, PT ;  /* 0x000000021d00720c */ /* 0x000fe40003fa6270 */
[----:B-1----:R-:W-:Y:S01]  /*1ef00*/  FSEL R188, R17, -INF , !P6 ;  /* 0xff80000011bc7808 */ /* 0x002fe20007000000 */
[----:B------:R-:W-:-:S04]  /*1ef10*/  FMUL.FTZ R17, R184, R167 ;  /* 0x000000a7b8117220 */ /* 0x000fc80000410000 */
[----:B------:R-:W1:Y:S01]  /*1ef20*/  I2F R173, R35 ;  /* 0x0000002300ad7306 */ /* 0x000e620000201400 */
[----:B------:R-:W-:Y:S01]  /*1ef30*/  FMUL.FTZ R14, R191, R167 ;  /* 0x000000a7bf0e7220 */ /* 0x000fe20000410000 */
[----:B------:R-:W-:Y:S01]  /*1ef40*/  FSEL R25, R195, -INF , !P4 ;  /* 0xff800000c3197808 */ /* 0x000fe20006000000 */
[----:B---3--:R-:W-:Y:S01]  /*1ef50*/  FFMA.FTZ R19, R0, R32, R19 ;  /* 0x0000002000137223 */ /* 0x008fe20000010013 */
[----:B------:R-:W-:Y:S02]  /*1ef60*/  FSEL R26, R15, -INF , !P5 ;  /* 0xff8000000f1a7808 */ /* 0x000fe40006800000 */
[----:B------:R-:W-:Y:S02]  /*1ef70*/  ISETP.GE.AND P4, PT, R31, R2, PT ;  /* 0x000000021f00720c */ /* 0x000fe40003f86270 */
[----:B------:R-:W3:Y:S02]  /*1ef80*/  I2F R177, R176 ;  /* 0x000000b000b17306 */ /* 0x000ee40000201400 */
[----:B------:R-:W-:-:S06]  /*1ef90*/  FSEL R27, R19, -INF , !P4 ;  /* 0xff800000131b7808 */ /* 0x000fcc0006000000 */
[----:B------:R-:W5:Y:S01]  /*1efa0*/  MUFU.TANH R174, R174 ;  /* 0x000000ae00ae7308 */ /* 0x000f620000002400 */
[----:B------:R-:W-:-:S07]  /*1efb0*/  FMUL.FTZ R19, R30, R167 ;  /* 0x000000a71e137220 */ /* 0x000fce0000410000 */
[----:B------:R-:W-:Y:S01]  /*1efc0*/  I2F R179, R172 ;  /* 0x000000ac00b37306 */ /* 0x000fe20000201400 */
[----:B----4-:R-:W-:-:S07]  /*1efd0*/  FFMA.FTZ R170, R0, R33, R170 ;  /* 0x0000002100aa7223 */ /* 0x010fce00000100aa */
[----:B------:R-:W4:Y:S01]  /*1efe0*/  MUFU.TANH R17, R17 ;  /* 0x0000001100117308 */ /* 0x000f220000002400 */
[----:B------:R-:W-:-:S07]  /*1eff0*/  ISETP.GE.AND P4, PT, R29, R3, PT ;  /* 0x000000031d00720c */ /* 0x000fce0003f86270 */
[----:B------:R-:W3:Y:S01]  /*1f000*/  MUFU.TANH R15, R186 ;  /* 0x000000ba000f7308 */ /* 0x000ee20000002400 */
[----:B------:R-:W-:Y:S01]  /*1f010*/  ISETP.GE.AND P6, PT, R31, R3, PT ;  /* 0x000000031f00720c */ /* 0x000fe20003fc6270 */
[----:B--2---:R-:W-:-:S06]  /*1f020*/  FFMA.FTZ R31, R0, R32, R171 ;  /* 0x00000020001f7223 */ /* 0x004fcc00000100ab */
[----:B------:R-:W2:Y:S01]  /*1f030*/  MUFU.TANH R14, R14 ;  /* 0x0000000e000e7308 */ /* 0x000ea20000002400 */
[----:B------:R-:W-:Y:S01]  /*1f040*/  FSEL R30, R170, -INF , !P4 ;  /* 0xff800000aa1e7808 */ /* 0x000fe20006000000 */
[----:B-1----:R-:W-:Y:S01]  /*1f050*/  FFMA.FTZ R29, R0, R173, R18 ;  /* 0x000000ad001d7223 */ /* 0x002fe20000010012 */
[----:B------:R-:W-:Y:S01]  /*1f060*/  IADD3 R16, R168, 0x39, RZ ;  /* 0x00000039a8107810 */ /* 0x000fe20007ffe0ff */
[-C--:B------:R-:W-:Y:S01]  /*1f070*/  FMUL.FTZ R185, R185, R167.reuse ;  /* 0x000000a7b9b97220 */ /* 0x080fe20000410000 */
[----:B------:R-:W-:Y:S01]  /*1f080*/  ISETP.GE.AND P4, PT, R35, R2, PT ;  /* 0x000000022300720c */ /* 0x000fe20003f86270 */
[----:B------:R-:W-:Y:S02]  /*1f090*/  FMUL.FTZ R187, R187, R167 ;  /* 0x000000a7bbbb7220 */ /* 0x000fe40000410000 */
[----:B------:R-:W-:Y:S01]  /*1f0a0*/  I2F R169, R168 ;  /* 0x000000a800a97306 */ /* 0x000fe20000201400 */
[CC--:B---3--:R-:W-:Y:S02]  /*1f0b0*/  FFMA.FTZ R28, R0.reuse, R177.reuse, R180 ;  /* 0x000000b1001c7223 */ /* 0x0c8fe400000100b4 */
[----:B-----5:R-:W-:-:S05]  /*1f0c0*/  FFMA.FTZ R174, R0, R177, R174 ;  /* 0x000000b100ae7223 */ /* 0x020fca00000100ae */
[----:B------:R-:W-:Y:S01]  /*1f0d0*/  MUFU.TANH R34, R34 ;  /* 0x0000002200227308 */ /* 0x000fe20000002400 */
[CC--:B----4-:R-:W-:Y:S01]  /*1f0e0*/  FFMA.FTZ R177, R0.reuse, R179.reuse, R17 ;  /* 0x000000b300b17223 */ /* 0x0d0fe20000010011 */
[----:B------:R-:W-:Y:S01]  /*1f0f0*/  FSEL R31, R31, -INF , !P6 ;  /* 0xff8000001f1f7808 */ /* 0x000fe20007000000 */
[----:B------:R-:W-:-:S05]  /*1f100*/  FFMA.FTZ R15, R0, R179, R15 ;  /* 0x000000b3000f7223 */ /* 0x000fca000001000f */
[----:B------:R-:W1:Y:S01]  /*1f110*/  MUFU.TANH R19, R19 ;  /* 0x0000001300137308 */ /* 0x000e620000002400 */
[----:B------:R-:W-:Y:S02]  /*1f120*/  FSEL R29, R29, -INF , !P4 ;  /* 0xff8000001d1d7808 */ /* 0x000fe40006000000 */
[----:B------:R-:W-:Y:S02]  /*1f130*/  ISETP.GE.AND P6, PT, R176, R2, PT ;  /* 0x00000002b000720c */ /* 0x000fe40003fc6270 */
[----:B------:R-:W-:-:S03]  /*1f140*/  ISETP.GE.AND P4, PT, R172, R3, PT ;  /* 0x00000003ac00720c */ /* 0x000fc60003f86270 */
[----:B------:R-:W-:Y:S01]  /*1f150*/  I2F R181, R16 ;  /* 0x0000001000b57306 */ /* 0x000fe20000201400 */
[----:B------:R-:W-:Y:S01]  /*1f160*/  ISETP.GE.AND P5, PT, R176, R3, PT ;  /* 0x00000003b000720c */ /* 0x000fe20003fa6270 */
[----:B--2---:R-:W-:Y:S01]  /*1f170*/  FFMA.FTZ R14, R0, R173, R14 ;  /* 0x000000ad000e7223 */ /* 0x004fe2000001000e */
[----:B------:R-:W-:-:S05]  /*1f180*/  FSEL R28, R28, -INF , !P6 ;  /* 0xff8000001c1c7808 */ /* 0x000fca0007000000 */
[----:B------:R-:W2:Y:S01]  /*1f190*/  MUFU.TANH R18, R185 ;  /* 0x000000b900127308 */ /* 0x000ea20000002400 */
[----:B------:R-:W-:-:S07]  /*1f1a0*/  FSEL R170, R15, -INF , !P4 ;  /* 0xff8000000faa7808 */ /* 0x000fce0006000000 */
[----:B------:R-:W3:Y:S01]  /*1f1b0*/  MUFU.TANH R17, R187 ;  /* 0x000000bb00117308 */ /* 0x000ee20000002400 */
[----:B------:R-:W-:Y:S02]  /*1f1c0*/  ISETP.GE.AND P6, PT, R35, R3, PT ;  /* 0x000000032300720c */ /* 0x000fe40003fc6270 */
[----:B------:R-:W-:Y:S02]  /*1f1d0*/  FSEL R176, R174, -INF , !P5 ;  /* 0xff800000aeb07808 */ /* 0x000fe40006800000 */
[----:B------:R-:W-:Y:S01]  /*1f1e0*/  ISETP.GE.AND P4, PT, R166, 0x3, PT ;  /* 0x00000003a600780c */ /* 0x000fe20003f86270 */
[----:B------:R-:W-:Y:S01]  /*1f1f0*/  BAR.SYNC.DEFER_BLOCKING 0x0 ;  /* 0x0000000000007b1d */ /* 0x000fe20000010000 */
[----:B------:R-:W-:Y:S01]  /*1f200*/  ISETP.GE.AND P5, PT, R172, R2, PT ;  /* 0x00000002ac00720c */ /* 0x000fe20003fa6270 */
[-C--:B-1----:R-:W-:Y:S01]  /*1f210*/  FFMA.FTZ R19, R0, R169.reuse, R19 ;  /* 0x000000a900137223 */ /* 0x082fe20000010013 */
[----:B------:R-:W-:Y:S01]  /*1f220*/  FSEL R175, R14, -INF , !P6 ;  /* 0xff8000000eaf7808 */ /* 0x000fe20007000000 */
[----:B------:R-:W-:Y:S01]  /*1f230*/  FFMA.FTZ R14, R0, R169, R34 ;  /* 0x000000a9000e7223 */ /* 0x000fe20000010022 */
[----:B------:R-:W-:-:S02]  /*1f240*/  FSEL R177, R177, -INF , !P5 ;  /* 0xff800000b1b17808 */ /* 0x000fc40006800000 */
[CC--:B------:R-:W-:Y:S02]  /*1f250*/  ISETP.GE.AND P6, PT, R168.reuse, R2.reuse, PT ;  /* 0x00000002a800720c */ /* 0x0c0fe40003fc6270 */
[----:B------:R-:W-:Y:S01]  /*1f260*/  ISETP.GE.AND P5, PT, R168, R3, PT ;  /* 0x00000003a800720c */ /* 0x000fe20003fa6270 */
[-C--:B--2---:R-:W-:Y:S01]  /*1f270*/  FFMA.FTZ R18, R0, R181.reuse, R18 ;  /* 0x000000b500127223 */ /* 0x084fe20000010012 */
[----:B------:R-:W-:Y:S01]  /*1f280*/  FSEL R14, R14, -INF , !P6 ;  /* 0xff8000000e0e7808 */ /* 0x000fe20007000000 */
[----:B---3--:R-:W-:Y:S01]  /*1f290*/  FFMA.FTZ R17, R0, R181, R17 ;  /* 0x000000b500117223 */ /* 0x008fe20000010011 */
[----:B------:R-:W-:Y:S01]  /*1f2a0*/  FSEL R15, R19, -INF , !P5 ;  /* 0xff800000130f7808 */ /* 0x000fe20006800000 */
[----:B------:R-:W-:Y:S01]  /*1f2b0*/  BSSY B1, `(.L_x_3565) ;  /* 0x00000ce000017945 */ /* 0x000fe20003800000 */
[C---:B------:R-:W-:Y:S02]  /*1f2c0*/  ISETP.GE.AND P6, PT, R16.reuse, R2, PT ;  /* 0x000000021000720c */ /* 0x040fe40003fc6270 */
[----:B------:R-:W-:Y:S01]  /*1f2d0*/  ISETP.GE.AND P5, PT, R16, R3, PT ;  /* 0x000000031000720c */ /* 0x000fe20003fa6270 */
[----:B------:R-:W-:Y:S01]  /*1f2e0*/  IMAD.MOV.U32 R180, RZ, RZ, R8 ;  /* 0x000000ffffb47224 */ /* 0x000fe200078e0008 */
[----:B------:R-:W-:Y:S01]  /*1f2f0*/  FSEL R179, R18, -INF , !P6 ;  /* 0xff80000012b37808 */ /* 0x000fe20007000000 */
        /* <DEDUP_REMOVED lines=17> */
[----:B------:R-:W-:Y:S01]  /*1f410*/  LOP3.LUT R17, R17, R34, RZ, 0x3c, !PT ;  /* 0x0000002211117212 */ /* 0x000fe200078e3cff */
        /* <DEDUP_REMOVED lines=10> */
[----:B------:R-:W-:Y:S01]  /*1f4c0*/  IMAD R33, R19, R8, R2 ;  /* 0x0000000813217224 */ /* 0x000fe200078e0202 */
[----:B------:R-:W-:-:S04]  /*1f4d0*/  LOP3.LUT R8, RZ, R34, RZ, 0x33, !PT ;  /* 0x00000022ff087212 */ /* 0x000fc800078e33ff */
        /* <DEDUP_REMOVED lines=8> */
[----:B------:R-:W-:-:S04]  /*1f560*/  ISETP.NE.AND P4, PT, R34, RZ, PT ;  /* 0x000000ff2200720c */ /* 0x000fc80003f85270 */
[----:B------:R-:W-:Y:S02]  /*1f570*/  @P0 IADD3 R18, R18, 0x1, RZ ;  /* 0x0000000112120810 */ /* 0x000fe40007ffe0ff */
[----:B------:R-:W-:Y:S02]  /*1f580*/  ISETP.GE.AND P0, PT, R17, RZ, PT ;  /* 0x000000ff1100720c */ /* 0x000fe40003f06270 */
[----:B------:R-:W2:Y:S01]  /*1f590*/  LD.E.64 R16, [R10.64+0x38] ;  /* 0x000038040a107980 */ /* 0x000ea2000c101b00 */
[----:B------:R-:W-:Y:S02]  /*1f5a0*/  @!P5 IMAD.MOV R18, RZ, RZ, -R18 ;  /* 0x000000ffff12d224 */ /* 0x000fe400078e0a12 */
[----:B------:R-:W-:-:S03]  /*1f5b0*/  @P6 IADD3 R19, R19, 0x1, RZ ;  /* 0x0000000113136810 */ /* 0x000fc60007ffe0ff */
[----:B------:R-:W-:-:S05]  /*1f5c0*/  SEL R9, R8, R18, !P4 ;  /* 0x0000001208097207 */ /* 0x000fca0006000000 */
[----:B------:R-:W-:Y:S01]  /*1f5d0*/  @!P0 IADD3 R19, -R19, RZ, RZ ;  /* 0x000000ff13138210 */ /* 0x000fe20007ffe1ff */
[----:B------:R-:W-:-:S03]  /*1f5e0*/  IMAD.WIDE R166, R9, 0x4, R248 ;  /* 0x0000000409a67825 */ /* 0x000fc600078e02f8 */
[----:B------:R-:W-:Y:S02]  /*1f5f0*/  SEL R8, R8, R19, !P4 ;  /* 0x0000001308087207 */ /* 0x000fe40006000000 */
[----:B------:R-:W3:Y:S03]  /*1f600*/  LD.E R3, [R166.64] ;  /* 0x00000004a6037980 */ /* 0x000ee6000c101900 */
[----:B------:R-:W-:Y:S01]  /*1f610*/  IMAD.WIDE R32, R8, 0x4, R248 ;  /* 0x0000000408207825 */ /* 0x000fe200078e02f8 */
[----:B------:R-:W4:Y:S04]  /*1f620*/  LD.E.64 R18, [R10.64+0x20] ;  /* 0x000020040a127980 */ /* 0x000f28000c101b00 */
[----:B------:R-:W3:Y:S01]  /*1f630*/  LD.E R2, [R32.64] ;  /* 0x0000000420027980 */ /* 0x000ee2000c101900 */
[----:B------:R-:W-:-:S04]  /*1f640*/  IMAD.IADD R9, R9, 0x1, -R8 ;  /* 0x0000000109097824 */ /* 0x000fc800078e0a08 */
[----:B------:R-:W-:-:S05]  /*1f650*/  IMAD R34, R34, R9, -0x40 ;  /* 0xffffffc022227424 */ /* 0x000fca00078e0209 */
[----:B------:R-:W-:Y:S01]  /*1f660*/  SHF.R.S32.HI R9, RZ, 0x1f, R34 ;  /* 0x0000001fff097819 */ /* 0x000fe20000011422 */
[-C--:B--2---:R-:W-:Y:S02]  /*1f670*/  IMAD R8, R17, R34.reuse, RZ ;  /* 0x0000002211087224 */ /* 0x084fe400078e02ff */
[----:B------:R-:W-:-:S04]  /*1f680*/  IMAD.WIDE.U32 R34, R16, R34, RZ ;  /* 0x0000002210227225 */ /* 0x000fc800078e00ff */
[----:B------:R-:W-:-:S05]  /*1f690*/  IMAD R8, R16, R9, R8 ;  /* 0x0000000910087224 */ /* 0x000fca00078e0208 */
[----:B------:R-:W-:Y:S01]  /*1f6a0*/  IADD3 R35, R35, R8, RZ ;  /* 0x0000000823237210 */ /* 0x000fe20007ffe0ff */
[----:B---3--:R-:W-:-:S04]  /*1f6b0*/  IMAD.IADD R3, R2, 0x1, -R3 ;  /* 0x0000000102037824 */ /* 0x008fc800078e0a03 */
[----:B----4-:R-:W-:Y:S01]  /*1f6c0*/  IMAD R9, R19, R3, RZ ;  /* 0x0000000313097224 */ /* 0x010fe200078e02ff */
[----:B------:R-:W-:Y:S01]  /*1f6d0*/  SHF.R.S32.HI R2, RZ, 0x1f, R3 ;  /* 0x0000001fff027819 */ /* 0x000fe20000011403 */
[----:B------:R-:W-:-:S04]  /*1f6e0*/  IMAD.WIDE.U32 R16, R3, R18, R34 ;  /* 0x0000001203107225 */ /* 0x000fc800078e0022 */
[----:B------:R-:W-:-:S04]  /*1f6f0*/  IMAD R9, R18, R2, R9 ;  /* 0x0000000212097224 */ /* 0x000fc800078e0209 */
[----:B------:R-:W-:Y:S01]  /*1f700*/  IMAD.IADD R9, R17, 0x1, R9 ;  /* 0x0000000111097824 */ /* 0x000fe200078e0209 */
[----:B------:R-:W-:Y:S05]  /*1f710*/  BRA `(.L_x_3569) ;  /* 0x0000004000007947 */ /* 0x000fea0003800000 */
.L_x_3568:
[----:B------:R-:W-:Y:S02]  /*1f720*/  ULDC.64 UR4, c[0x0][0x118] ;  /* 0x0000460000047ab9 */ /* 0x000fe40000000a00 */
[----:B------:R-:W2:Y:S02]  /*1f730*/  LD.E R16, [R10.64+0x38] ;  /* 0x000038040a107980 */ /* 0x000ea4000c101900 */
[----:B--2---:R-:W-:-:S04]  /*1f740*/  LEA R16, -R16, RZ, 0x6 ;  /* 0x000000ff10107211 */ /* 0x004fc800078e31ff */
[----:B------:R-:W-:Y:S02]  /*1f750*/  SHF.R.S32.HI R9, RZ, 0x1f, R16 ;  /* 0x0000001fff097819 */ /* 0x000fe40000011410 */
.L_x_3569:
[----:B------:R-:W-:Y:S05]  /*1f760*/  BSYNC B0 ;  /* 0x0000000000007941 */ /* 0x000fea0003800000 */
.L_x_3567:
        /* <DEDUP_REMOVED lines=36> */
[----:B------:R-:W-:-:S02]  /*1f9b0*/  @!P6 LEA R194, P0, R2, R240, 0x1 ;  /* 0x000000f002c2e211 */ /* 0x000fc400078008ff */
[CC--:B------:R-:W-:Y:S01]  /*1f9c0*/  @P3 LEA R200, P5, R2.reuse, R240.reuse, 0x1 ;  /* 0x000000f002c83211 */ /* 0x0c0fe200078a08ff */
[----:B------:R-:W-:Y:S01]  /*1f9d0*/  @!P6 IMAD.X R9, R9, 0x1, R238, P4 ;  /* 0x000000010909e824 */ /* 0x000fe200020e06ee */
[CCC-:B------:R-:W-:Y:S02]  /*1f9e0*/  @!P6 LEA.HI.X R195, R2.reuse, R239.reuse, R8.reuse, 0x1, P0 ;  /* 0x000000ef02c3e211 */ /* 0x1c0fe400000f0c08 */
[CC--:B------:R-:W-:Y:S02]  /*1f9f0*/  @P2 LEA R198, P4, R2.reuse, R240.reuse, 0x1 ;  /* 0x000000f002c62211 */ /* 0x0c0fe400078808ff */
[C---:B------:R-:W-:Y:S02]  /*1fa00*/  @P1 LEA R196, P0, R2.reuse, R240, 0x1 ;  /* 0x000000f002c41211 */ /* 0x040fe400078008ff */
[CCC-:B------:R-:W-:Y:S02]  /*1fa10*/  @P3 LEA.HI.X R201, R2.reuse, R239.reuse, R8.reuse, 0x1, P5 ;  /* 0x000000ef02c93211 */ /* 0x1c0fe400028f0c08 */
[----:B------:R-:W-:-:S02]  /*1fa20*/  @P2 LEA.HI.X R199, R2, R239, R8, 0x1, P4 ;  /* 0x000000ef02c72211 */ /* 0x000fc400020f0c08 */
[----:B------:R-:W-:Y:S01]  /*1fa30*/  @P1 LEA.HI.X R197, R2, R239, R8, 0x1, P0 ;  /* 0x000000ef02c51211 */ /* 0x000fe200000f0c08 */
[--C-:B------:R-:W-:Y:S01]  /*1fa40*/  @P3 IMAD.MOV.U32 R2, RZ, RZ, R186.reuse ;  /* 0x000000ffff023224 */ /* 0x100fe200078e00ba */
[----:B------:R-:W-:Y:S01]  /*1fa50*/  @!P6 LEA R202, P5, R16, R240, 0x1 ;  /* 0x000000f010cae211 */ /* 0x000fe200078a08ff */
[----:B------:R-:W-:-:S03]  /*1fa60*/  IMAD.MOV.U32 R240, RZ, RZ, R186 ;  /* 0x000000fffff07224 */ /* 0x000fc600078e00ba */
[----:B------:R-:W-:Y:S01]  /*1fa70*/  @!PT LDS RZ, [RZ] ;  /* 0x00000000fffff984 */ /* 0x000fe20000000800 */
[----:B------:R-:W-:Y:S01]  /*1fa80*/  @!PT LDS RZ, [RZ] ;  /* 0x00000000fffff984 */ /* 0x000fe20000000800 */
[----:B------:R-:W-:Y:S01]  /*1fa90*/  @!PT LDS RZ, [RZ] ;  /* 0x00000000fffff984 */ /* 0x000fe20000000800 */
[----:B------:R2:W-:Y:S01]  /*1faa0*/  @P3 LDGSTS.E.BYPASS.LTC128B.128 [R247+0xa000], [R2.64+0x80] ;  /* 0x0a00008002f73fae */ /* 0x0005e2000b901d44 */
[----:B------:R-:W-:Y:S01]  /*1fab0*/  @!P6 LEA.HI.X R203, R16, R239, R9, 0x1, P5 ;  /* 0x000000ef10cbe211 */ /* 0x000fe200028f0c09 */
[--C-:B------:R-:W-:Y:S02]  /*1fac0*/  IMAD.MOV.U32 R239, RZ, RZ, R187.reuse ;  /* 0x000000ffffef7224 */ /* 0x100fe400078e00bb */
        /* <DEDUP_REMOVED lines=76> */
.L_x_3566:
[----:B------:R-:W-:Y:S05]  /*1ff90*/  BSYNC B1 ;  /* 0x0000000000017941 */ /* 0x000fea0003800000 */
.L_x_3565:
[----:B------:R-:W-:Y:S01]  /*1ffa0*/  ULDC.64 UR4, c[0x0][0x118] ;  /* 0x0000460000047ab9 */ /* 0x000fe20000000a00 */
[----:B-1----:R-:W-:Y:S01]  /*1ffb0*/  FMNMX.FTZ R2, R165, R14, !PT ;  /* 0x0000000ea5027209 */ /* 0x002fe20007810000 */
[----:B------:R1:W2:Y:S03]  /*1ffc0*/  LD.E R174, [R10.64+0xdc] ;  /* 0x0000dc040aae7980 */ /* 0x0002a6000c101900 */
        /* <DEDUP_REMOVED lines=28> */
[----:B------:R-:W3:Y:S01]  /*20190*/  SHFL.BFLY PT, R3, R8, 0x2, 0x1f ;  /* 0x0c401f0008037f89 */ /* 0x000ee200000e0000 */
[----:B------:R-:W-:-:S04]  /*201a0*/  FMNMX.FTZ R2, R176, R9, !PT ;  /* 0x00000009b0027209 */ /* 0x000fc80007810000 */
[----:B------:R-:W-:-:S04]  /*201b0*/  FMNMX.FTZ R9, R175, R2, !PT ;  /* 0x00000002af097209 */ /* 0x000fc80007810000 */
[----:B------:R-:W-:-:S04]  /*201c0*/  FMNMX.FTZ R9, R170, R9, !PT ;  /* 0x00000009aa097209 */ /* 0x000fc80007810000 */
[----:B------:R-:W-:-:S05]  /*201d0*/  FMNMX.FTZ R9, R172, R9, !PT ;  /* 0x00000009ac097209 */ /* 0x000fca0007810000 */
[----:B------:R-:W4:Y:S01]  /*201e0*/  SHFL.BFLY PT, R2, R9, 0x2, 0x1f ;  /* 0x0c401f0009027f89 */ /* 0x000f2200000e0000 */
[----:B---3--:R-:W-:-:S05]  /*201f0*/  FMNMX.FTZ R3, R8, R3, !PT ;  /* 0x0000000308037209 */ /* 0x008fca0007810000 */
[----:B------:R-:W3:Y:S01]  /*20200*/  SHFL.BFLY PT, R168, R3, 0x1, 0x1f ;  /* 0x0c201f0003a87f89 */ /* 0x000ee200000e0000 */
[----:B----4-:R-:W-:-:S03]  /*20210*/  FMNMX.FTZ R2, R9, R2, !PT ;  /* 0x0000000209027209 */ /* 0x010fc60007810000 */
[----:B-1----:R-:W-:Y:S04]  /*20220*/  LDSM.16.MT88.4 R8, [R228+0x10000] ;  /* 0x01000000e408783b */ /* 0x002fe80000004200 */
[----:B------:R-:W1:Y:S01]  /*20230*/  SHFL.BFLY PT, R167, R2, 0x1, 0x1f ;  /* 0x0c201f0002a77f89 */ /* 0x000e6200000e0000 */
[----:B---3--:R-:W-:-:S04]  /*20240*/  FMNMX.FTZ R168, R3, R168, !PT ;  /* 0x000000a803a87209 */ /* 0x008fc80007810000 */
[----:B------:R-:W-:Y:S02]  /*20250*/  FSETP.NEU.FTZ.AND P1, PT, R168, -INF , PT ;  /* 0xff800000a800780b */ /* 0x000fe40003f3d000 */
[----:B-1----:R-:W-:-:S04]  /*20260*/  FMNMX.FTZ R167, R2, R167, !PT ;  /* 0x000000a702a77209 */ /* 0x002fc80007810000 */
[----:B------:R-:W-:Y:S01]  /*20270*/  FSETP.NEU.FTZ.AND P0, PT, R167, -INF , PT ;  /* 0xff800000a700780b */ /* 0x000fe20003f1d000 */
[C---:B--2---:R-:W-:Y:S02]  /*20280*/  FMUL.FTZ R183, R174.reuse, R168 ;  /* 0x000000a8aeb77220 */ /* 0x044fe40000410000 */
[----:B------:R-:W-:-:S03]  /*20290*/  FMUL.FTZ R173, R174, R167 ;  /* 0x000000a7aead7220 */ /* 0x000fc60000410000 */
[----:B------:R-:W-:Y:S02]  /*202a0*/  FSEL R183, R183, RZ, P1 ;  /* 0x000000ffb7b77208 */ /* 0x000fe40000800000 */
[----:B------:R-:W-:-:S03]  /*202b0*/  FSEL R173, R173, RZ, P0 ;  /* 0x000000ffadad7208 */ /* 0x000fc60000000000 */
[-C--:B------:R-:W-:Y:S01]  /*202c0*/  FFMA.FTZ R33, R7, R174.reuse, -R183 ;  /* 0x000000ae07217223 */ /* 0x080fe200000108b7 */
[----:B------:R-:W-:Y:S01]  /*202d0*/  FSEL R7, R167, RZ, P0 ;  /* 0x000000ffa7077208 */ /* 0x000fe20000000000 */
[-CC-:B------:R-:W-:Y:S01]  /*202e0*/  FFMA.FTZ R2, R6, R174.reuse, -R173.reuse ;  /* 0x000000ae06027223 */ /* 0x180fe200000108ad */
[----:B------:R-:W-:Y:S01]  /*202f0*/  FSEL R6, R168, RZ, P1 ;  /* 0x000000ffa8067208 */ /* 0x000fe20000800000 */
[-C--:B------:R-:W-:Y:S02]  /*20300*/  FFMA.FTZ R3, R5, R174.reuse, -R173 ;  /* 0x000000ae05037223 */ /* 0x080fe400000108ad */
[----:B------:R-:W-:Y:S01]  /*20310*/  FADD.FTZ R7, R164, -R7 ;  /* 0x80000007a4077221 */ /* 0x000fe20000010000 */
[----:B------:R-:W-:Y:S01]  /*20320*/  MUFU.EX2 R33, R33 ;  /* 0x0000002100217308 */ /* 0x000fe20000000800 */
[----:B------:R-:W-:Y:S02]  /*20330*/  FADD.FTZ R5, R165, -R6 ;  /* 0x80000006a5057221 */ /* 0x000fe40000010000 */
[----:B------:R-:W-:-:S02]  /*20340*/  FFMA.FTZ R166, R14, R174, -R183 ;  /* 0x000000ae0ea67223 */ /* 0x000fc400000108b7 */
[-CC-:B------:R-:W-:Y:S02]  /*20350*/  FFMA.FTZ R35, R13, R174.reuse, -R183.reuse ;  /* 0x000000ae0d237223 */ /* 0x180fe400000108b7 */
[-C--:B------:R-:W-:Y:S01]  /*20360*/  FFMA.FTZ R34, R12, R174.reuse, -R183 ;  /* 0x000000ae0c227223 */ /* 0x080fe200000108b7 */
[----:B------:R-:W-:Y:S01]  /*20370*/  MUFU.EX2 R3, R3 ;  /* 0x0000000300037308 */ /* 0x000fe20000000800 */
[-CC-:B------:R-:W-:Y:S02]  /*20380*/  FFMA.FTZ R32, R15, R174.reuse, -R173.reuse ;  /* 0x000000ae0f207223 */ /* 0x180fe400000108ad */
[-C--:B------:R-:W-:Y:S01]  /*20390*/  FFMA.FTZ R165, R4, R174.reuse, -R173 ;  /* 0x000000ae04a57223 */ /* 0x080fe200000108ad */
[----:B------:R-:W1:Y:S01]  /*203a0*/  LDSM.16.MT88.4 R12, [R225+0x10000] ;  /* 0x01000000e10c783b */ /* 0x000e620000004200 */
[C---:B------:R-:W-:Y:S02]  /*203b0*/  FMUL.FTZ R171, R174.reuse, R5 ;  /* 0x00000005aeab7220 */ /* 0x040fe40000410000 */
[----:B------:R-:W-:Y:S01]  /*203c0*/  FMUL.FTZ R169, R174, R7 ;  /* 0x00000007aea97220 */ /* 0x000fe20000410000 */
[----:B------:R-:W-:Y:S01]  /*203d0*/  MUFU.EX2 R166, R166 ;  /* 0x000000a600a67308 */ /* 0x000fe20000000800 */
[----:B------:R-:W-:-:S02]  /*203e0*/  FFMA.FTZ R164, R178, R174, -R183 ;  /* 0x000000aeb2a47223 */ /* 0x000fc400000108b7 */
[-CC-:B------:R-:W-:Y:S02]  /*203f0*/  FFMA.FTZ R185, R23, R174.reuse, -R183.reuse ;  /* 0x000000ae17b97223 */ /* 0x180fe400000108b7 */
[-CC-:B------:R-:W-:Y:S02]  /*20400*/  FFMA.FTZ R178, R22, R174.reuse, -R183.reuse ;  /* 0x000000ae16b27223 */ /* 0x180fe400000108b7 */
[-C--:B------:R-:W-:Y:S01]  /*20410*/  FFMA.FTZ R187, R21, R174.reuse, -R183 ;  /* 0x000000ae15bb7223 */ /* 0x080fe200000108b7 */
[----:B------:R-:W2:Y:S01]  /*20420*/  MUFU.EX2 R35, R35 ;  /* 0x0000002300237308 */ /* 0x000ea20000000800 */
[-CC-:B------:R-:W-:Y:S02]  /*20430*/  FFMA.FTZ R182, R20, R174.reuse, -R173.reuse ;  /* 0x000000ae14b67223 */ /* 0x180fe400000108ad */
[----:B------:R-:W-:Y:S01]  /*20440*/  LDSM.16.MT88.4 R20, [R228+0x10800] ;  /* 0x01080000e414783b */ /* 0x000fe20000004200 */
[-CC-:B------:R-:W-:Y:S02]  /*20450*/  FFMA.FTZ R184, R189, R174.reuse, -R173.reuse ;  /* 0x000000aebdb87223 */ /* 0x180fe400000108ad */
[----:B------:R-:W-:-:S02]  /*20460*/  FFMA.FTZ R191, R192, R174, -R173 ;  /* 0x000000aec0bf7223 */ /* 0x000fc400000108ad */
[----:B------:R-:W3:Y:S01]  /*20470*/  MUFU.EX2 R34, R34 ;  /* 0x0000002200227308 */ /* 0x000ee20000000800 */
[-C--:B------:R-:W-:Y:S02]  /*20480*/  FFMA.FTZ R193, R193, R174.reuse, -R173 ;  /* 0x000000aec1c17223 */ /* 0x080fe400000108ad */
[-CC-:B------:R-:W-:Y:S02]  /*20490*/  FFMA.FTZ R186, R190, R174.reuse, -R183.reuse ;  /* 0x000000aebeba7223 */ /* 0x180fe400000108b7 */
[-C--:B------:R-:W-:Y:S02]  /*204a0*/  FFMA.FTZ R195, R26, R174.reuse, -R183 ;  /* 0x000000ae1ac37223 */ /* 0x080fe400000108b7 */
[--C-:B------:R-:W-:Y:S01]  /*204b0*/  FFMA.FTZ R190, R25, R174, -R173.reuse ;  /* 0x000000ae19be7223 */ /* 0x100fe200000108ad */
[----:B------:R-:W4:Y:S01]  /*204c0*/  MUFU.EX2 R32, R32 ;  /* 0x0000002000207308 */ /* 0x000f220000000800 */
[----:B--2---:R-:W-:Y:S01]  /*204d0*/  F2FP.BF16.PACK_AB R4, R35, R166 ;  /* 0x000000a62304723e */ /* 0x004fe200000010ff */
[----:B------:R-:W-:-:S02]  /*204e0*/  FFMA.FTZ R197, R24, R174, -R173 ;  /* 0x000000ae18c57223 */ /* 0x000fc400000108ad */
[-CC-:B------:R-:W-:Y:S02]  /*204f0*/  FFMA.FTZ R192, R31, R174.reuse, -R173.reuse ;  /* 0x000000ae1fc07223 */ /* 0x180fe400000108ad */
[----:B------:R-:W-:Y:S02]  /*20500*/  FFMA.FTZ R199, R30, R174, -R173 ;  /* 0x000000ae1ec77223 */ /* 0x000fe400000108ad */
[----:B------:R-:W-:Y:S01]  /*20510*/  MUFU.EX2 R2, R2 ;  /* 0x0000000200027308 */ /* 0x000fe20000000800 */
[----:B---3--:R-:W-:Y:S01]  /*20520*/  F2FP.BF16.PACK_AB R6, R33, R34 ;  /* 0x000000222106723e */ /* 0x008fe200000010ff */
[-CC-:B------:R-:W-:Y:S02]  /*20530*/  FFMA.FTZ R194, R28, R174.reuse, -R183.reuse ;  /* 0x000000ae1cc27223 */ /* 0x180fe400000108b7 */
[-C--:B------:R-:W-:Y:S02]  /*20540*/  FFMA.FTZ R201, R29, R174.reuse, -R183 ;  /* 0x000000ae1dc97223 */ /* 0x080fe400000108b7 */
[----:B------:R-:W-:Y:S01]  /*20550*/  LDSM.16.MT88.4 R28, [R224+0x17000] ;  /* 0x01700000e01c783b */ /* 0x000fe20000004200 */
[--C-:B------:R-:W-:Y:S01]  /*20560*/  FFMA.FTZ R176, R176, R174, -R173.reuse ;  /* 0x000000aeb0b07223 */ /* 0x100fe200000108ad */
[----:B------:R-:W2:Y:S01]  /*20570*/  MUFU.EX2 R165, R165 ;  /* 0x000000a500a57308 */ /* 0x000ea20000000800 */
[----:B----4-:R-:W-:Y:S01]  /*20580*/  F2FP.BF16.PACK_AB R5, R3, R32 ;  /* 0x000000200305723e */ /* 0x010fe200000010ff */
[----:B------:R-:W-:-:S02]  /*20590*/  FFMA.FTZ R175, R175, R174, -R173 ;  /* 0x000000aeafaf7223 */ /* 0x000fc400000108ad */
[-C--:B------:R-:W-:Y:S02]  /*205a0*/  FFMA.FTZ R170, R170, R174.reuse, -R173 ;  /* 0x000000aeaaaa7223 */ /* 0x080fe400000108ad */
[-CC-:B------:R-:W-:Y:S02]  /*205b0*/  FFMA.FTZ R177, R177, R174.reuse, -R183.reuse ;  /* 0x000000aeb1b17223 */ /* 0x180fe400000108b7 */
[----:B------:R-:W3:Y:S01]  /*205c0*/  MUFU.EX2 R171, R171 ;  /* 0x000000ab00ab7308 */ /* 0x000ee20000000800 */
[-C--:B------:R-:W-:Y:S02]  /*205d0*/  FFMA.FTZ R196, R179, R174.reuse, -R183 ;  /* 0x000000aeb3c47223 */ /* 0x080fe400000108b7 */
[----:B------:R-:W-:-:S05]  /*205e0*/  FFMA.FTZ R173, R172, R174, -R173 ;  /* 0x000000aeacad7223 */ /* 0x000fca00000108ad */
[----:B------:R-:W4:Y:S01]  /*205f0*/  MUFU.EX2 R169, R169 ;  /* 0x000000a900a97308 */ /* 0x000f220000000800 */
[----:B--2---:R-:W-:Y:S01]  /*20600*/  F2FP.BF16.PACK_AB R7, R165, R2 ;  /* 0x00000002a507723e */ /* 0x004fe200000010ff */
[----:B---3--:R-:W-:-:S06]  /*20610*/  FMUL.FTZ R160, R160, R171 ;  /* 0x000000aba0a07220 */ /* 0x008fcc0000410000 */
        /* <DEDUP_REMOVED lines=17> */
[----:B------:R-:W3:Y:S01]  /*20730*/  LDSM.16.MT88.4 R8, [R224+0x10000] ;  /* 0x01000000e008783b */ /* 0x000ee20000004200 */
[----:B------:R-:W-:Y:S01]  /*20740*/  FMUL.FTZ R149, R149, R171 ;  /* 0x000000ab95957220 */ /* 0x000fe20000410000 */
[----:B------:R-:W-:Y:S01]  /*20750*/  MUFU.EX2 R187, R187 ;  /* 0x000000bb00bb7308 */ /* 0x000fe20000000800 */
        /* <DEDUP_REMOVED lines=10> */
[----:B------:R-:W-:Y:S01]  /*20800*/  FMUL.FTZ R141, R141, R171 ;  /* 0x000000ab8d8d7220 */ /* 0x000fe20000410000 */
[----:B------:R-:W4:Y:S01]  /*20810*/  LDSM.16.MT88.4 R16, [R228+0x12000] ;  /* 0x01200000e410783b */ /* 0x000f220000004200 */
[-C--:B------:R-:W-:Y:S01]  /*20820*/  FMUL.FTZ R142, R142, R169.reuse ;  /* 0x000000a98e8e7220 */ /* 0x080fe20000410000 */
[----:B------:R5:W2:Y:S01]  /*20830*/  MUFU.EX2 R189, R193 ;  /* 0x000000c100bd7308 */ /* 0x000aa20000000800 */
[----:B------:R-:W-:-:S02]  /*20840*/  FMUL.FTZ R143, R143, R169 ;  /* 0x000000a98f8f7220 */ /* 0x000fc40000410000 */
[-C--:B------:R-:W-:Y:S01]  /*20850*/  FMUL.FTZ R136, R136, R171.reuse ;  /* 0x000000ab88887220 */ /* 0x080fe20000410000 */
[C---:B-1----:R-:W-:Y:S01]  /*20860*/  HMMA.16816.F32.BF16 R144, R4.reuse, R12, R144 ;  /* 0x0000000c0490723c */ /* 0x042fe20000041890 */
[----:B------:R-:W-:Y:S02]  /*20870*/  FMUL.FTZ R137, R137, R171 ;  /* 0x000000ab89897220 */ /* 0x000fe40000410000 */
[-C--:B------:R-:W-:Y:S01]  /*20880*/  FMUL.FTZ R138, R138, R169.reuse ;  /* 0x000000a98a8a7220 */ /* 0x080fe20000410000 */
[----:B------:R-:W-:Y:S01]  /*20890*/  MUFU.EX2 R184, R184 ;  /* 0x000000b800b87308 */ /* 0x000fe20000000800 */
[----:B------:R-:W-:Y:S02]  /*208a0*/  FMUL.FTZ R139, R139, R169 ;  /* 0x000000a98b8b7220 */ /* 0x000fe40000410000 */
        /* <DEDUP_REMOVED lines=18> */
[----:B------:R-:W-:Y:S01]  /*209d0*/  MUFU.EX2 R195, R195 ;  /* 0x000000c300c37308 */ /* 0x000fe20000000800 */
[----:B------:R-:W-:Y:S02]  /*209e0*/  FMUL.FTZ R43, R43, R169 ;  /* 0x000000a92b2b7220 */ /* 0x000fe40000410000 */
[-C--:B------:R-:W-:Y:S02]  /*209f0*/  FMUL.FTZ R44, R44, R171.reuse ;  /* 0x000000ab2c2c7220 */ /* 0x080fe40000410000 */
[----:B------:R-:W-:Y:S01]  /*20a00*/  FMUL.FTZ R45, R45, R171 ;  /* 0x000000ab2d2d7220 */ /* 0x000fe20000410000 */
[----:B----4-:R-:W-:Y:S01]  /*20a10*/  HMMA.16816.F32.BF16 R36, R4, R16, R36 ;  /* 0x000000100424723c */ /* 0x010fe20000041824 */
[-C--:B------:R-:W-:Y:S01]  /*20a20*/  FMUL.FTZ R46, R46, R169.reuse ;  /* 0x000000a92e2e7220 */ /* 0x080fe20000410000 */
[----:B------:R-:W-:Y:S01]  /*20a30*/  MUFU.EX2 R190, R190 ;  /* 0x000000be00be7308 */ /* 0x000fe20000000800 */
[----:B------:R-:W-:-:S02]  /*20a40*/  FMUL.FTZ R47, R47, R169 ;  /* 0x000000a92f2f7220 */ /* 0x000fc40000410000 */
[-C--:B------:R-:W-:Y:S02]  /*20a50*/  FMUL.FTZ R48, R48, R171.reuse ;  /* 0x000000ab30307220 */ /* 0x080fe40000410000 */
[----:B------:R-:W-:Y:S01]  /*20a60*/  FMUL.FTZ R49, R49, R171 ;  /* 0x000000ab31317220 */ /* 0x000fe20000410000 */
[C---:B------:R-:W-:Y:S01]  /*20a70*/  HMMA.16816.F32.BF16 R40, R4.reuse, R18, R40 ;  /* 0x000000120428723c */ /* 0x040fe20000041828 */
[-C--:B------:R-:W-:Y:S01]  /*20a80*/  FMUL.FTZ R50, R50, R169.reuse ;  /* 0x000000a932327220 */ /* 0x080fe20000410000 */
[----:B------:R-:W4:Y:S01]  /*20a90*/  LDSM.16.MT88.4 R16, [R224+0x12000] ;  /* 0x01200000e010783b */ /* 0x000f220000004200 */
[----:B------:R-:W-:Y:S01]  /*20aa0*/  FMUL.FTZ R51, R51, R169 ;  /* 0x000000a933337220 */ /* 0x000fe20000410000 */
[----:B------:R-:W-:Y:S01]  /*20ab0*/  MUFU.EX2 R197, R197 ;  /* 0x000000c500c57308 */ /* 0x000fe20000000800 */
[-C--:B------:R-:W-:Y:S02]  /*20ac0*/  FMUL.FTZ R52, R52, R171.reuse ;  /* 0x000000ab34347220 */ /* 0x080fe40000410000 */
[----:B------:R-:W-:Y:S01]  /*20ad0*/  FMUL.FTZ R53, R53, R171 ;  /* 0x000000ab35357220 */ /* 0x000fe20000410000 */
[----:B-1----:R-:W-:Y:S01]  /*20ae0*/  HMMA.16816.F32.BF16 R44, R4, R12, R44 ;  /* 0x0000000c042c723c */ /* 0x002fe2000004182c */
[----:B------:R-:W-:-:S02]  /*20af0*/  FMUL.FTZ R54, R54, R169 ;  /* 0x000000a936367220 */ /* 0x000fc40000410000 */
[----:B------:R-:W-:Y:S01]  /*20b00*/  FMUL.FTZ R55, R55, R169 ;  /* 0x000000a937377220 */ /* 0x000fe20000410000 */
[----:B------:R-:W-:Y:S01]  /*20b10*/  MUFU.EX2 R192, R192 ;  /* 0x000000c000c07308 */ /* 0x000fe20000000800 */
[-C--:B------:R-:W-:Y:S02]  /*20b20*/  FMUL.FTZ R56, R56, R171.reuse ;  /* 0x000000ab38387220 */ /* 0x080fe40000410000 */
[----:B------:R-:W-:Y:S01]  /*20b30*/  FMUL.FTZ R57, R57, R171 ;  /* 0x000000ab39397220 */ /* 0x000fe20000410000 */
[----:B------:R-:W-:Y:S01]  /*20b40*/  HMMA.16816.F32.BF16 R48, R4, R14, R48 ;  /* 0x0000000e0430723c */ /* 0x000fe20000041830 */
[-C--:B------:R-:W-:Y:S01]  /*20b50*/  FMUL.FTZ R58, R58, R169.reuse ;  /* 0x000000a93a3a7220 */ /* 0x080fe20000410000 */
[----:B------:R-:W1:Y:S01]  /*20b60*/  LDSM.16.MT88.4 R12, [R228+0x14000] ;  /* 0x01400000e40c783b */ /* 0x000e620000004200 */
[----:B------:R-:W-:Y:S01]  /*20b70*/  FMUL.FTZ R59, R59, R169 ;  /* 0x000000a93b3b7220 */ /* 0x000fe20000410000 */
[----:B------:R-:W-:Y:S01]  /*20b80*/  MUFU.EX2 R199, R199 ;  /* 0x000000c700c77308 */ /* 0x000fe20000000800 */
[----:B------:R-:W-:-:S02]  /*20b90*/  FMUL.FTZ R60, R60, R171 ;  /* 0x000000ab3c3c7220 */ /* 0x000fc40000410000 */
[----:B------:R-:W-:Y:S01]  /*20ba0*/  FMUL.FTZ R61, R61, R171 ;  /* 0x000000ab3d3d7220 */ /* 0x000fe20000410000 */
[C---:B---3--:R-:W-:Y:S01]  /*20bb0*/  HMMA.16816.F32.BF16 R52, R4.reuse, R8, R52 ;  /* 0x000000080434723c */ /* 0x048fe20000041834 */
[-C--:B------:R-:W-:Y:S02]  /*20bc0*/  FMUL.FTZ R62, R62, R169.reuse ;  /* 0x000000a93e3e7220 */ /* 0x080fe40000410000 */
[----:B------:R-:W-:Y:S01]  /*20bd0*/  FMUL.FTZ R63, R63, R169 ;  /* 0x000000a93f3f7220 */ /* 0x000fe20000410000 */
[----:B------:R-:W-:Y:S01]  /*20be0*/  MUFU.EX2 R194, R194 ;  /* 0x000000c200c27308 */ /* 0x000fe20000000800 */
[-C--:B------:R-:W-:Y:S02]  /*20bf0*/  FMUL.FTZ R64, R64, R171.reuse ;  /* 0x000000ab40407220 */ /* 0x080fe40000410000 */
[----:B------:R-:W-:Y:S01]  /*20c00*/  FMUL.FTZ R65, R65, R171 ;  /* 0x000000ab41417220 */ /* 0x000fe20000410000 */
[----:B------:R-:W-:Y:S01]  /*20c10*/  HMMA.16816.F32.BF16 R56, R4, R10, R56 ;  /* 0x0000000a0438723c */ /* 0x000fe20000041838 */
[----:B------:R-:W3:Y:S01]  /*20c20*/  LDSM.16.MT88.4 R8, [R226+0x14000] ;  /* 0x01400000e208783b */ /* 0x000ee20000004200 */
[----:B------:R-:W-:-:S02]  /*20c30*/  FMUL.FTZ R66, R66, R169 ;  /* 0x000000a942427220 */ /* 0x000fc40000410000 */
[----:B------:R-:W-:Y:S01]  /*20c40*/  FMUL.FTZ R67, R67, R169 ;  /* 0x000000a943437220 */ /* 0x000fe20000410000 */
[----:B------:R-:W-:Y:S01]  /*20c50*/  MUFU.EX2 R201, R201 ;  /* 0x000000c900c97308 */ /* 0x000fe20000000800 */
[-C--:B------:R-:W-:Y:S02]  /*20c60*/  FMUL.FTZ R68, R68, R171.reuse ;  /* 0x000000ab44447220 */ /* 0x080fe40000410000 */
[----:B------:R-:W-:Y:S02]  /*20c70*/  FMUL.FTZ R69, R69, R171 ;  /* 0x000000ab45457220 */ /* 0x000fe40000410000 */
[-C--:B------:R-:W-:Y:S01]  /*20c80*/  FMUL.FTZ R70, R70, R169.reuse ;  /* 0x000000a946467220 */ /* 0x080fe20000410000 */
[----:B----4-:R-:W-:Y:S01]  /*20c90*/  HMMA.16816.F32.BF16 R60, R4, R16, R60 ;  /* 0x00000010043c723c */ /* 0x010fe2000004183c */
[----:B------:R-:W-:Y:S01]  /*20ca0*/  FMUL.FTZ R71, R71, R169 ;  /* 0x000000a947477220 */ /* 0x000fe20000410000 */
[----:B------:R-:W-:Y:S01]  /*20cb0*/  MUFU.EX2 R177, R177 ;  /* 0x000000b100b17308 */ /* 0x000fe20000000800 */
[----:B------:R-:W-:-:S02]  /*20cc0*/  FMUL.FTZ R72, R72, R171 ;  /* 0x000000ab48487220 */ /* 0x000fc40000410000 */
[----:B------:R-:W-:Y:S02]  /*20cd0*/  FMUL.FTZ R73, R73, R171 ;  /* 0x000000ab49497220 */ /* 0x000fe40000410000 */
[-C--:B------:R-:W-:Y:S01]  /*20ce0*/  FMUL.FTZ R74, R74, R169.reuse ;  /* 0x000000a94a4a7220 */ /* 0x080fe20000410000 */
[C---:B------:R-:W-:Y:S01]  /*20cf0*/  HMMA.16816.F32.BF16 R64, R4.reuse, R18, R64 ;  /* 0x000000120440723c */ /* 0x040fe20000041840 */
[----:B------:R-:W-:Y:S01]  /*20d00*/  FMUL.FTZ R75, R75, R169 ;  /* 0x000000a94b4b7220 */ /* 0x000fe20000410000 */
[----:B------:R-:W4:Y:S01]  /*20d10*/  LDSM.16.MT88.4 R16, [R225+0x14000] ;  /* 0x01400000e110783b */ /* 0x000f220000004200 */
        /* <DEDUP_REMOVED lines=32> */
[-C--:B------:R-:W-:Y:S02]  /*20f20*/  FMUL.FTZ R96, R96, R171.reuse ;  /* 0x000000ab60607220 */ /* 0x080fe40000410000 */
[----:B------:R-:W-:-:S02]  /*20f30*/  FMUL.FTZ R97, R97, R171 ;  /* 0x000000ab61617220 */ /* 0x000fc40000410000 */
[-C--:B------:R-:W-:Y:S02]  /*20f40*/  FMUL.FTZ R98, R98, R169.reuse ;  /* 0x000000a962627220 */ /* 0x080fe40000410000 */
[----:B------:R-:W-:Y:S01]  /*20f50*/  FMUL.FTZ R99, R99, R169 ;  /* 0x000000a963637220 */ /* 0x000fe20000410000 */
[C---:B------:R-:W-:Y:S01]  /*20f60*/  HMMA.16816.F32.BF16 R88, R4.reuse, R18, R88 ;  /* 0x000000120458723c */ /* 0x040fe20000041858 */
[-C--:B------:R-:W-:Y:S01]  /*20f70*/  FMUL.FTZ R100, R100, R171.reuse ;  /* 0x000000ab64647220 */ /* 0x080fe20000410000 */
[----:B------:R-:W4:Y:S01]  /*20f80*/  LDSM.16.MT88.4 R16, [R226+0x16000] ;  /* 0x01600000e210783b */ /* 0x000f220000004200 */
        /* <DEDUP_REMOVED lines=9> */
[----:B------:R-:W1:Y:S01]  /*21020*/  LDSM.16.MT88.4 R12, [R225+0x16000] ;  /* 0x01600000e10c783b */ /* 0x000e620000004200 */
[-C--:B------:R-:W-:Y:S02]  /*21030*/  FMUL.FTZ R108, R108, R171.reuse ;  /* 0x000000ab6c6c7220 */ /* 0x080fe40000410000 */
[----:B------:R-:W-:Y:S02]  /*21040*/  FMUL.FTZ R109, R109, R171 ;  /* 0x000000ab6d6d7220 */ /* 0x000fe40000410000 */
[----:B------:R-:W-:-:S02]  /*21050*/  FMUL.FTZ R110, R110, R169 ;  /* 0x000000a96e6e7220 */ /* 0x000fc40000410000 */
[C---:B---3--:R-:W-:Y:S01]  /*21060*/  HMMA.16816.F32.BF16 R100, R4.reuse, R8, R100 ;  /* 0x000000080464723c */ /* 0x048fe20000041864 */
[----:B------:R-:W-:Y:S02]  /*21070*/  FMUL.FTZ R111, R111, R169 ;  /* 0x000000a96f6f7220 */ /* 0x000fe40000410000 */
[-C--:B------:R-:W-:Y:S02]  /*21080*/  FMUL.FTZ R112, R112, R171.reuse ;  /* 0x000000ab70707220 */ /* 0x080fe40000410000 */
[----:B------:R-:W-:Y:S02]  /*21090*/  FMUL.FTZ R113, R113, R171 ;  /* 0x000000ab71717220 */ /* 0x000fe40000410000 */
[-C--:B------:R-:W-:Y:S01]  /*210a0*/  FMUL.FTZ R114, R114, R169.reuse ;  /* 0x000000a972727220 */ /* 0x080fe20000410000 */
[----:B------:R-:W-:Y:S01]  /*210b0*/  HMMA.16816.F32.BF16 R104, R4, R10, R104 ;  /* 0x0000000a0468723c */ /* 0x000fe20000041868 */
[----:B------:R-:W3:Y:S01]  /*210c0*/  LDSM.16.MT88.4 R8, [R224+0x16000] ;  /* 0x01600000e008783b */ /* 0x000ee20000004200 */
[----:B------:R-:W-:-:S02]  /*210d0*/  FMUL.FTZ R115, R115, R169 ;  /* 0x000000a973737220 */ /* 0x000fc40000410000 */
[-C--:B------:R-:W-:Y:S02]  /*210e0*/  FMUL.FTZ R116, R116, R171.reuse ;  /* 0x000000ab74747220 */ /* 0x080fe40000410000 */
        /* <DEDUP_REMOVED lines=19> */
[C---:B------:R-:W-:Y:S01]  /*21220*/  HMMA.16816.F32.BF16 R120, R4.reuse, R14, R120 ;  /* 0x0000000e0478723c */ /* 0x040fe20000041878 */
[----:B------:R-:W1:Y:S01]  /*21230*/  LDSM.16.MT88.4 R12, [R225+0x10800] ;  /* 0x01080000e10c783b */ /* 0x000e620000004200 */
[-CC-:B-----5:R-:W-:Y:S02]  /*21240*/  FFMA.FTZ R193, R188, R174.reuse, -R183.reuse ;  /* 0x000000aebcc17223 */ /* 0x1a0fe400000108b7 */
[----:B------:R-:W-:Y:S02]  /*21250*/  FFMA.FTZ R188, R27, R174, -R183 ;  /* 0x000000ae1bbc7223 */ /* 0x000fe400000108b7 */
[----:B------:R-:W-:Y:S01]  /*21260*/  LDSM.16.MT88.4 R24, [R228+0x11000] ;  /* 0x01100000e418783b */ /* 0x000fe20000004200 */
[----:B------:R-:W-:Y:S01]  /*21270*/  FFMA.FTZ R166, R204, R171, R166 ;  /* 0x000000abcca67223 */ /* 0x000fe200000100a6 */
[----:B---3--:R-:W-:Y:S01]  /*21280*/  HMMA.16816.F32.BF16 R124, R4, R8, R124 ;  /* 0x00000008047c723c */ /* 0x008fe2000004187c */
[----:B------:R-:W3:Y:S01]  /*21290*/  MUFU.EX2 R193, R193 ;  /* 0x000000c100c17308 */ /* 0x000ee20000000800 */
[----:B------:R-:W-:-:S02]  /*212a0*/  FFMA.FTZ R32, R252, R169, R32 ;  /* 0x000000a9fc207223 */ /* 0x000fc40000010020 */
[----:B------:R-:W-:Y:S02]  /*212b0*/  FADD.FTZ R35, R35, R166 ;  /* 0x000000a623237221 */ /* 0x000fe40000010000 */
[----:B------:R-:W-:Y:S02]  /*212c0*/  FADD.FTZ R3, R3, R32 ;  /* 0x0000002003037221 */ /* 0x000fe40000010000 */
[----:B------:R-:W-:Y:S01]  /*212d0*/  HMMA.16816.F32.BF16 R128, R4, R10, R128 ;  /* 0x0000000a0480723c */ /* 0x000fe20000041880 */
[----:B------:R-:W5:Y:S01]  /*212e0*/  LDSM.16.MT88.4 R8, [R224+0x10800] ;  /* 0x01080000e008783b */ /* 0x000f620000004200 */
[----:B------:R-:W1:Y:S01]  /*212f0*/  MUFU.EX2 R188, R188 ;  /* 0x000000bc00bc7308 */ /* 0x000e620000000800 */
[----:B------:R-:W-:Y:S02]  /*21300*/  FADD.FTZ R34, R34, R35 ;  /* 0x0000002322227221 */ /* 0x000fe40000010000 */
[----:B------:R-:W-:Y:S02]  /*21310*/  FADD.FTZ R2, R2, R3 ;  /* 0x0000000302027221 */ /* 0x000fe40000010000 */
[----:B--2---:R-:W-:Y:S01]  /*21320*/  F2FP.BF16.PACK_AB R4, R185, R164 ;  /* 0x000000a4b904723e */ /* 0x004fe200000010ff */
        /* <DEDUP_REMOVED lines=8> */
[----:B------:R-:W-:Y:S01]  /*213b0*/  FADD.FTZ R185, R185, R164 ;  /* 0x000000a4b9b97221 */ /* 0x000fe20000010000 */
[----:B------:R-:W-:Y:S01]  /*213c0*/  MOV R164, R167 ;  /* 0x000000a700a47202 */ /* 0x000fe20000000f00 */
[----:B------:R-:W-:-:S02]  /*213d0*/  FADD.FTZ R189, R189, R182 ;  /* 0x000000b6bdbd7221 */ /* 0x000fc40000010000 */
[C---:B------:R-:W-:Y:S01]  /*213e0*/  HMMA.16816.F32.BF16 R160, R4.reuse, R20, R160 ;  /* 0x0000001404a0723c */ /* 0x040fe200000418a0 */
[----:B------:R-:W-:Y:S02]  /*213f0*/  FADD.FTZ R178, R178, R185 ;  /* 0x000000b9b2b27221 */ /* 0x000fe40000010000 */
[----:B------:R-:W-:Y:S02]  /*21400*/  FADD.FTZ R184, R184, R189 ;  /* 0x000000bdb8b87221 */ /* 0x000fe40000010000 */
[----:B------:R-:W-:Y:S02]  /*21410*/  FADD.FTZ R187, R187, R178 ;  /* 0x000000b2bbbb7221 */ /* 0x000fe40000010000 */
[----:B------:R-:W-:Y:S01]  /*21420*/  FADD.FTZ R191, R191, R184 ;  /* 0x000000b8bfbf7221 */ /* 0x000fe20000010000 */
        /* <DEDUP_REMOVED lines=44> */
[C---:B-----5:R-:W-:Y:S08]  /*216f0*/  HMMA.16816.F32.BF16 R124, R4.reuse, R8, R124 ;  /* 0x00000008047c723c */ /* 0x060ff0000004187c */
[----:B------:R-:W-:Y:S01]  /*21700*/  HMMA.16816.F32.BF16 R128, R4, R10, R128 ;  /* 0x0000000a0480723c */ /* 0x000fe20000041880 */
[----:B------:R-:W4:Y:S06]  /*21710*/  LDSM.16.MT88.4 R8, [R224+0x11000] ;  /* 0x01100000e008783b */ /* 0x000f2c0000004200 */
[----:B---3--:R-:W-:Y:S01]  /*21720*/  F2FP.BF16.PACK_AB R4, R193, R186 ;  /* 0x000000bac104723e */ /* 0x008fe200000010ff */
        /* <DEDUP_REMOVED lines=13> */
[----:B------:R-:W3:Y:S07]  /*21800*/  LDSM.16.MT88.4 R24, [R226+0x13000] ;  /* 0x01300000e218783b */ /* 0x000eee0000004200 */
[C---:B--2---:R-:W-:Y:S08]  /*21810*/  HMMA.16816.F32.BF16 R152, R4.reuse, R20, R152 ;  /* 0x000000140498723c */ /* 0x044ff00000041898 */
[C---:B------:R-:W-:Y:S01]  /*21820*/  HMMA.16816.F32.BF16 R148, R4.reuse, R22, R148 ;  /* 0x000000160494723c */ /* 0x040fe20000041894 */
[----:B------:R-:W-:Y:S07]  /*21830*/  LDSM.16.MT88.4 R20, [R228+0x15000] ;  /* 0x01500000e414783b */ /* 0x000fee0000004200 */
[C---:B-1----:R-:W-:Y:S08]  /*21840*/  HMMA.16816.F32.BF16 R144, R4.reuse, R12, R144 ;  /* 0x0000000c0490723c */ /* 0x042ff00000041890 */
[C---:B------:R-:W-:Y:S01]  /*21850*/  HMMA.16816.F32.BF16 R140, R4.reuse, R14, R140 ;  /* 0x0000000e048c723c */ /* 0x040fe2000004188c */
[----:B------:R-:W1:Y:S07]  /*21860*/  LDSM.16.MT88.4 R12, [R225+0x13000] ;  /* 0x01300000e10c783b */ /* 0x000e6e0000004200 */
[C---:B----4-:R-:W-:Y:S08]  /*21870*/  HMMA.16816.F32.BF16 R136, R4.reuse, R8, R136 ;  /* 0x000000080488723c */ /* 0x050ff00000041888 */
        /* <DEDUP_REMOVED lines=93> */
.L_x_3561:
[----:B------:R-:W-:-:S13]  /*21e50*/  ISETP.GE.AND P0, PT, R250, 0x1, PT ;  /* 0x00000001fa00780c */ /* 0x000fda0003f06270 */
[----:B------:R-:W-:Y:S05]  /*21e60*/  @!P0 BRA `(.L_x_3570) ;  /* 0x00004e0000008947 */ /* 0x000fea0003800000 */
[----:B------:R-:W-:Y:S02]  /*21e70*/  MOV R3, R164 ;  /* 0x000000a400037202 */ /* 0x000fe40000000f00 */
[----:B------:R-:W-:Y:S02]  /*21e80*/  MOV R168, R165 ;  /* 0x000000a500a87202 */ /* 0x000fe40000000f00 */
.L_x_3579:
        /* <DEDUP_REMOVED lines=11> */
[----:B-1----:R-:W-:-:S05]  /*21f40*/  @!P0 BRA `(.L_x_3572) ;  /* 0x0000040000008947 */ /* 0x002fca0003800000 */
[----:B------:R-:W-:Y:S01]  /*21f50*/  IMAD.SHL.U32 R10, R250, 0x40, RZ ;  /* 0x00000040fa0a7824 */ /* 0x000fe200078e00ff */
[----:B------:R-:W-:Y:S02]  /*21f60*/  ULDC.64 UR4, c[0x0][0x118] ;  /* 0x0000460000047ab9 */ /* 0x000fe40000000a00 */
[----:B------:R-:W2:Y:S02]  /*21f70*/  LD.E R11, [R164.64+0x170] ;  /* 0x00017004a40b7980 */ /* 0x000ea4000c101900 */
[----:B------:R-:W-:Y:S02]  /*21f80*/  IABS R6, R10 ;  /* 0x0000000a00067213 */ /* 0x000fe40000000000 */
[----:B------:R-:W3:Y:S01]  /*21f90*/  LD.E.64 R14, [R164.64+0x28] ;  /* 0x00002804a40e7980 */ /* 0x000ee2000c101b00 */
        /* <DEDUP_REMOVED lines=17> */
[----:B------:R-:W-:Y:S02]  /*220b0*/  ISETP.GE.AND P0, PT, R2, RZ, PT ;  /* 0x000000ff0200720c */ /* 0x000fe40003f06270 */
[----:B------:R-:W-:Y:S01]  /*220c0*/  LOP3.LUT R2, RZ, R11, RZ, 0x33, !PT ;  /* 0x0000000bff027212 */ /* 0x000fe200078e33ff */
        /* <DEDUP_REMOVED lines=40> */
.L_x_3572:
[----:B------:R-:W-:Y:S02]  /*22350*/  ULDC.64 UR4, c[0x0][0x118] ;  /* 0x0000460000047ab9 */ /* 0x000fe40000000a00 */
[----:B------:R-:W2:Y:S02]  /*22360*/  LD.E R6, [R164.64+0x40] ;  /* 0x00004004a4067980 */ /* 0x000ea4000c101900 */
[----:B--2---:R-:W-:Y:S04]  /*22370*/  LEA R6, -R6, RZ, 0x6 ;  /* 0x000000ff06067211 */ /* 0x004fe800078e31ff */
[----:B------:R-:W-:Y:S02]  /*22380*/  SHF.R.S32.HI R2, RZ, 0x1f, R6 ;  /* 0x0000001fff027819 */ /* 0x000fe40000011406 */
.L_x_3573:
[----:B------:R-:W-:Y:S05]  /*22390*/  BSYNC B0 ;  /* 0x0000000000007941 */ /* 0x000fea0003800000 */
.L_x_3571:
        /* <DEDUP_REMOVED lines=14> */
[----:B------:R-:W-:Y:S01]  /*22480*/  IMAD.X R4, R2, 0x1, R236, P1 ;  /* 0x0000000102047824 */ /* 0x000fe200008e06ec */
[----:B------:R-:W-:Y:S01]  /*22490*/  @!P6 STS.128 [R247+0x10000], RZ ;  /* 0x010000fff700e388 */ /* 0x000fe20000000c00 */
[CC--:B------:R-:W-:Y:S02]  /*224a0*/  @P6 LEA R14, P1, R7.reuse, R180.reuse, 0x1 ;  /* 0x000000b4070e6211 */ /* 0x0c0fe400078208ff */
[C---:B------:R-:W-:Y:S02]  /*224b0*/  @P5 LEA R10, P0, R7.reuse, R180, 0x1 ;  /* 0x000000b4070a5211 */ /* 0x040fe400078008ff */
[----:B------:R-:W-:Y:S01]  /*224c0*/  @!PT LDS RZ, [RZ] ;  /* 0x00000000fffff984 */ /* 0x000fe20000000800 */
[----:B------:R-:W-:Y:S01]  /*224d0*/  @!PT LDS RZ, [RZ] ;  /* 0x00000000fffff984 */ /* 0x000fe20000000800 */
[----:B------:R-:W-:Y:S01]  /*224e0*/  @!PT LDS RZ, [RZ] ;  /* 0x00000000fffff984 */ /* 0x000fe20000000800 */
[----:B------:R1:W-:Y:S01]  /*224f0*/  @P5 LDGSTS.E.BYPASS.LTC128B.128 [R247+0x12000], [R170.64+0x80] ;  /* 0x12000080aaf75fae */ /* 0x0003e2000b901d44 */
[CCC-:B------:R-:W-:Y:S02]  /*22500*/  @P6 LEA.HI.X R15, R7.reuse, R181.reuse, R4.reuse, 0x1, P1 ;  /* 0x000000b5070f6211 */ /* 0x1c0fe400008f0c04 */
[CCC-:B------:R-:W-:Y:S02]  /*22510*/  @P5 LEA.HI.X R11, R7.reuse, R181.reuse, R4.reuse, 0x1, P0 ;  /* 0x000000b5070b5211 */ /* 0x1c0fe400000f0c04 */
        /* <DEDUP_REMOVED lines=25> */
[CC--:B------:R-:W-:Y:S02]  /*226b0*/  @P3 LEA R16, P0, R5.reuse, R180.reuse, 0x1 ;  /* 0x000000b405103211 */ /* 0x0c0fe400078008ff */
[CCC-:B------:R-:W-:Y:S02]  /*226c0*/  @P4 LEA.HI.X R19, R5.reuse, R181.reuse, R2.reuse, 0x1, P1 ;  /* 0x000000b505134211 */ /* 0x1c0fe400008f0c02 */
[----:B------:R-:W-:Y:S01]  /*226d0*/  @!P6 STS.128 [R247+0x10800], RZ ;  /* 0x010800fff700e388 */ /* 0x000fe20000000c00 */
[C---:B------:R-:W-:Y:S02]  /*226e0*/  @P3 LEA.HI.X R17, R5.reuse, R181, R2, 0x1, P0 ;  /* 0x000000b505113211 */ /* 0x040fe400000f0c02 */
        /* <DEDUP_REMOVED lines=24> */
[----:B------:R-:W-:Y:S02]  /*22870*/  ISETP.GE.AND P0, PT, R250, 0x2, PT ;  /* 0x00000002fa00780c */ /* 0x000fe40003f06270 */
        /* <DEDUP_REMOVED lines=42> */
[----:B---3--:R-:W4:Y:S05]  /*22b20*/  LDSM.16.M88.4 R8, [R233+0x8000] ;  /* 0x00800000e908783b */ /* 0x008f2a0000000200 */
[----:B-1----:R-:W2:Y:S05]  /*22b30*/  LDSM.16.M88.4 R16, [R233+0x8800] ;  /* 0x00880000e910783b */ /* 0x002eaa0000000200 */
[----:B------:R-:W5:Y:S05]  /*22b40*/  LDSM.16.M88.4 R24, [R233+0x9000] ;  /* 0x00900000e918783b */ /* 0x000f6a0000000200 */
[----:B------:R-:W0:Y:S05]  /*22b50*/  LDGDEPBAR ;  /* 0x00000000000079af */ /* 0x000e2a0000000000 */
[----:B------:R-:W1:Y:S05]  /*22b60*/  LDSM.16.M88.4 R172, [R233+0x9800] ;  /* 0x00980000e9ac783b */ /* 0x000e6a0000000200 */
[----:B------:R-:W-:Y:S05]  /*22b70*/  LDSM.16.M88.4 R176, [R232] ;  /* 0x00000000e8b0783b */ /* 0x000fea0000000200 */
[----:B------:R-:W3:Y:S05]  /*22b80*/  LDSM.16.M88.4 R180, [R231] ;  /* 0x00000000e7b4783b */ /* 0x000eea0000000200 */
[----:B------:R-:W1:Y:S01]  /*22b90*/  LDSM.16.M88.4 R184, [R223] ;  /* 0x00000000dfb8783b */ /* 0x000e620000000200 */
[C---:B----4-:R-:W-:Y:S04]  /*22ba0*/  HMMA.16816.F32.BF16 R4, R32.reuse, R8, RZ ;  /* 0x000000082004723c */ /* 0x050fe800000418ff */
[----:B------:R-:W4:Y:S05]  /*22bb0*/  LDSM.16.M88.4 R188, [R222] ;  /* 0x00000000debc783b */ /* 0x000f2a0000000200 */
[----:B------:R-:W1:Y:S01]  /*22bc0*/  LDSM.16.M88.4 R192, [R221] ;  /* 0x00000000ddc0783b */ /* 0x000e620000000200 */
[C---:B------:R-:W-:Y:S04]  /*22bd0*/  HMMA.16816.F32.BF16 R8, R32.reuse, R10, RZ ;  /* 0x0000000a2008723c */ /* 0x040fe800000418ff */
[----:B------:R-:W-:Y:S04]  /*22be0*/  LDSM.16.M88.4 R196, [R230] ;  /* 0x00000000e6c4783b */ /* 0x000fe80000000200 */
[C---:B--2---:R-:W-:Y:S01]  /*22bf0*/  HMMA.16816.F32.BF16 R12, R32.reuse, R16, RZ ;  /* 0x00000010200c723c */ /* 0x044fe200000418ff */
[----:B------:R-:W3:Y:S05]  /*22c00*/  LDSM.16.M88.4 R200, [R227+0x8000] ;  /* 0x00800000e3c8783b */ /* 0x000eea0000000200 */
[----:B------:R-:W-:Y:S02]  /*22c10*/  LDSM.16.M88.4 R204, [R227+0x9000] ;  /* 0x00900000e3cc783b */ /* 0x000fe40000000200 */
[C---:B------:R-:W-:Y:S03]  /*22c20*/  HMMA.16816.F32.BF16 R16, R32.reuse, R18, RZ ;  /* 0x000000122010723c */ /* 0x040fe600000418ff */
[----:B------:R-:W2:Y:S05]  /*22c30*/  LD.E R2, [R164.64+0x18c] ;  /* 0x00018c04a4027980 */ /* 0x000eaa000c101900 */
[C---:B-----5:R-:W-:Y:S08]  /*22c40*/  HMMA.16816.F32.BF16 R20, R32.reuse, R24, RZ ;  /* 0x000000182014723c */ /* 0x060ff000000418ff */
        /* <DEDUP_REMOVED lines=9> */
[----:B------:R-:W-:Y:S07]  /*22ce0*/  LDSM.16.M88.4 R184, [R229] ;  /* 0x00000000e5b8783b */ /* 0x000fee0000000200 */
[C---:B----4-:R-:W-:Y:S08]  /*22cf0*/  HMMA.16816.F32.BF16 R20, R176.reuse, R188, R20 ;  /* 0x000000bcb014723c */ /* 0x050ff00000041814 */
[C---:B------:R-:W-:Y:S01]  /*22d00*/  HMMA.16816.F32.BF16 R24, R176.reuse, R190, R24 ;  /* 0x000000beb018723c */ /* 0x040fe20000041818 */
[----:B------:R-:W4:Y:S07]  /*22d10*/  LDSM.16.M88.4 R188, [R220] ;  /* 0x00000000dcbc783b */ /* 0x000f2e0000000200 */
[C---:B------:R-:W-:Y:S08]  /*22d20*/  HMMA.16816.F32.BF16 R28, R176.reuse, R192, R28 ;  /* 0x000000c0b01c723c */ /* 0x040ff0000004181c */
[----:B------:R-:W-:Y:S01]  /*22d30*/  HMMA.16816.F32.BF16 R32, R176, R194, R32 ;  /* 0x000000c2b020723c */ /* 0x000fe20000041820 */
[----:B------:R-:W5:Y:S05]  /*22d40*/  LDSM.16.M88.4 R176, [R220+0x800] ;  /* 0x00080000dcb0783b */ /* 0x000f6a0000000200 */
[----:B------:R-:W3:Y:S02]  /*22d50*/  LDSM.16.M88.4 R192, [R220+0x1000] ;  /* 0x00100000dcc0783b */ /* 0x000ee40000000200 */
        /* <DEDUP_REMOVED lines=11> */
[----:B------:R-:W-:Y:S05]  /*22e10*/  LDSM.16.M88.4 R180, [R233+0xb000] ;  /* 0x00b00000e9b4783b */ /* 0x000fea0000000200 */
[----:B------:R-:W-:Y:S02]  /*22e20*/  LDSM.16.M88.4 R196, [R219] ;  /* 0x00000000dbc4783b */ /* 0x000fe40000000200 */
[C---:B----4-:R-:W-:Y:S08]  /*22e30*/  HMMA.16816.F32.BF16 R4, R184.reuse, R188, R4 ;  /* 0x000000bcb804723c */ /* 0x050ff00000041804 */
[C---:B------:R-:W-:Y:S01]  /*22e40*/  HMMA.16816.F32.BF16 R8, R184.reuse, R190, R8 ;  /* 0x000000beb808723c */ /* 0x040fe20000041808 */
[----:B------:R-:W-:Y:S07]  /*22e50*/  LDSM.16.M88.4 R188, [R233+0xb800] ;  /* 0x00b80000e9bc783b */ /* 0x000fee0000000200 */
[C---:B-----5:R-:W-:Y:S08]  /*22e60*/  HMMA.16816.F32.BF16 R12, R184.reuse, R176, R12 ;  /* 0x000000b0b80c723c */ /* 0x060ff0000004180c */
[C---:B------:R-:W-:Y:S01]  /*22e70*/  HMMA.16816.F32.BF16 R16, R184.reuse, R178, R16 ;  /* 0x000000b2b810723c */ /* 0x040fe20000041810 */
[----:B------:R-:W3:Y:S07]  /*22e80*/  LDSM.16.M88.4 R176, [R233+0xa800] ;  /* 0x00a80000e9b0783b */ /* 0x000eee0000000200 */
[C---:B------:R-:W-:Y:S08]  /*22e90*/  HMMA.16816.F32.BF16 R20, R184.reuse, R192, R20 ;  /* 0x000000c0b814723c */ /* 0x040ff00000041814 */
[C---:B------:R-:W-:Y:S01]  /*22ea0*/  HMMA.16816.F32.BF16 R24, R184.reuse, R194, R24 ;  /* 0x000000c2b818723c */ /* 0x040fe20000041818 */
[----:B------:R-:W4:Y:S07]  /*22eb0*/  LDSM.16.M88.4 R192, [R232+0x2000] ;  /* 0x00200000e8c0783b */ /* 0x000f2e0000000200 */
[C---:B-1----:R-:W-:Y:S08]  /*22ec0*/  HMMA.16816.F32.BF16 R28, R184.reuse, R172, R28 ;  /* 0x000000acb81c723c */ /* 0x042ff0000004181c */
[----:B------:R-:W-:Y:S01]  /*22ed0*/  HMMA.16816.F32.BF16 R32, R184, R174, R32 ;  /* 0x000000aeb820723c */ /* 0x000fe20000041820 */
[----:B------:R-:W1:Y:S05]  /*22ee0*/  LDSM.16.M88.4 R172, [R218] ;  /* 0x00000000daac783b */ /* 0x000e6a0000000200 */
[----:B------:R-:W5:Y:S02]  /*22ef0*/  LDSM.16.M88.4 R184, [R217] ;  /* 0x00000000d9b8783b */ /* 0x000f640000000200 */
[C---:B------:R-:W-:Y:S08]  /*22f00*/  HMMA.16816.F32.BF16 R4, R200.reuse, R204, R4 ;  /* 0x000000ccc804723c */ /* 0x040ff00000041804 */
[C---:B------:R-:W-:Y:S01]  /*22f10*/  HMMA.16816.F32.BF16 R8, R200.reuse, R206, R8 ;  /* 0x000000cec808723c */ /* 0x040fe20000041808 */
[----:B------:R-:W1:Y:S07]  /*22f20*/  LDSM.16.M88.4 R204, [R216] ;  /* 0x00000000d8cc783b */ /* 0x000e6e0000000200 */
        /* <DEDUP_REMOVED lines=8> */
[----:B------:R-:W2:Y:S05]  /*22fb0*/  LDSM.16.M88.4 R188, [R227+0xa800] ;  /* 0x00a80000e3bc783b */ /* 0x000eaa0000000200 */
[----:B------:R-:W-:Y:S02]  /*22fc0*/  LDSM.16.M88.4 R200, [R227+0xb800] ;  /* 0x00b80000e3c8783b */ /* 0x000fe40000000200 */
[C---:B----4-:R-:W-:Y:S08]  /*22fd0*/  HMMA.16816.F32.BF16 R4, R192.reuse, R196, R4 ;  /* 0x000000c4c004723c */ /* 0x050ff00000041804 */
[C---:B------:R-:W-:Y:S01]  /*22fe0*/  HMMA.16816.F32.BF16 R8, R192.reuse, R198, R8 ;  /* 0x000000c6c008723c */ /* 0x040fe20000041808 */
[----:B------:R-:W4:Y:S07]  /*22ff0*/  LDSM.16.M88.4 R196, [R227+0xb000] ;  /* 0x00b00000e3c4783b */ /* 0x000f2e0000000200 */
[C---:B-1----:R-:W-:Y:S08]  /*23000*/  HMMA.16816.F32.BF16 R12, R192.reuse, R172, R12 ;  /* 0x000000acc00c723c */ /* 0x042ff0000004180c */
[C---:B------:R-:W-:Y:S01]  /*23010*/  HMMA.16816.F32.BF16 R16, R192.reuse, R174, R16 ;  /* 0x000000aec010723c */ /* 0x040fe20000041810 */
[----:B------:R-:W-:Y:S07]  /*23020*/  LDSM.16.M88.4 R172, [R229+0x2000] ;  /* 0x00200000e5ac783b */ /* 0x000fee0000000200 */
[C---:B-----5:R-:W-:Y:S08]  /*23030*/  HMMA.16816.F32.BF16 R20, R192.reuse, R184, R20 ;  /* 0x000000b8c014723c */ /* 0x060ff00000041814 */
[C---:B------:R-:W-:Y:S01]  /*23040*/  HMMA.16816.F32.BF16 R24, R192.reuse, R186, R24 ;  /* 0x000000bac018723c */ /* 0x040fe20000041818 */
[----:B------:R-:W1:Y:S07]  /*23050*/  LDSM.16.M88.4 R184, [R220+0x2000] ;  /* 0x00200000dcb8783b */ /* 0x000e6e0000000200 */
[C---:B------:R-:W-:Y:S08]  /*23060*/  HMMA.16816.F32.BF16 R28, R192.reuse, R204, R28 ;  /* 0x000000ccc01c723c */ /* 0x040ff0000004181c */
[----:B------:R-:W-:Y:S01]  /*23070*/  HMMA.16816.F32.BF16 R32, R192, R206, R32 ;  /* 0x000000cec020723c */ /* 0x000fe20000041820 */
[----:B------:R-:W5:Y:S05]  /*23080*/  LDSM.16.M88.4 R192, [R220+0x2800] ;  /* 0x00280000dcc0783b */ /* 0x000f6a0000000200 */
[----:B------:R-:W1:Y:S02]  /*23090*/  LDSM.16.M88.4 R204, [R220+0x3000] ;  /* 0x00300000dccc783b */ /* 0x000e640000000200 */
[C---:B---3--:R-:W-:Y:S08]  /*230a0*/  HMMA.16816.F32.BF16 R4, R176.reuse, R180, R4 ;  /* 0x000000b4b004723c */ /* 0x048ff00000041804 */
[C---:B------:R-:W-:Y:S01]  /*230b0*/  HMMA.16816.F32.BF16 R8, R176.reuse, R182, R8 ;  /* 0x000000b6b008723c */ /* 0x040fe20000041808 */
[----:B------:R-:W3:Y:S07]  /*230c0*/  LDSM.16.M88.4 R180, [R220+0x3800] ;  /* 0x00380000dcb4783b */ /* 0x000eee0000000200 */
[C---:B--2---:R-:W-:Y:S08]  /*230d0*/  HMMA.16816.F32.BF16 R12, R176.reuse, R188, R12 ;  /* 0x000000bcb00c723c */ /* 0x044ff0000004180c */
[C---:B------:R-:W-:Y:S01]  /*230e0*/  HMMA.16816.F32.BF16 R16, R176.reuse, R190, R16 ;  /* 0x000000beb010723c */ /* 0x040fe20000041810 */
[----:B------:R-:W-:Y:S07]  /*230f0*/  LDSM.16.M88.4 R188, [R234+0x4000] ;  /* 0x00400000eabc783b */ /* 0x000fee0000000200 */
[C---:B----4-:R-:W-:Y:S08]  /*23100*/  HMMA.16816.F32.BF16 R20, R176.reuse, R196, R20 ;  /* 0x000000c4b014723c */ /* 0x050ff00000041814 */
[C---:B------:R-:W-:Y:S01]  /*23110*/  HMMA.16816.F32.BF16 R24, R176.reuse, R198, R24 ;  /* 0x000000c6b018723c */ /* 0x040fe20000041818 */
[----:B------:R-:W2:Y:S07]  /*23120*/  LDSM.16.M88.4 R196, [R233+0xc000] ;  /* 0x00c00000e9c4783b */ /* 0x000eae0000000200 */
[C---:B------:R-:W-:Y:S08]  /*23130*/  HMMA.16816.F32.BF16 R28, R176.reuse, R200, R28 ;  /* 0x000000c8b01c723c */ /* 0x040ff0000004181c */
[----:B------:R-:W-:Y:S01]  /*23140*/  HMMA.16816.F32.BF16 R32, R176, R202, R32 ;  /* 0x000000cab020723c */ /* 0x000fe20000041820 */
[----:B------:R-:W4:Y:S05]  /*23150*/  LDSM.16.M88.4 R176, [R233+0xc800] ;  /* 0x00c80000e9b0783b */ /* 0x000f2a0000000200 */
[----:B------:R-:W2:Y:S02]  /*23160*/  LDSM.16.M88.4 R200, [R233+0xd000] ;  /* 0x00d00000e9c8783b */ /* 0x000ea40000000200 */
        /* <DEDUP_REMOVED lines=8> */
[----:B------:R-:W5:Y:S07]  /*231f0*/  LDSM.16.M88.4 R204, [R215] ;  /* 0x00000000d7cc783b */ /* 0x000f6e0000000200 */
[C---:B---3--:R-:W-:Y:S08]  /*23200*/  HMMA.16816.F32.BF16 R28, R172.reuse, R180, R28 ;  /* 0x000000b4ac1c723c */ /* 0x048ff0000004181c */
[----:B------:R-:W-:Y:S01]  /*23210*/  HMMA.16816.F32.BF16 R32, R172, R182, R32 ;  /* 0x000000b6ac20723c */ /* 0x000fe20000041820 */
[----:B------:R-:W3:Y:S05]  /*23220*/  LDSM.16.M88.4 R172, [R214] ;  /* 0x00000000d6ac783b */ /* 0x000eea0000000200 */
[----:B------:R-:W-:Y:S02]  /*23230*/  LDSM.16.M88.4 R180, [R212] ;  /* 0x00000000d4b4783b */ /* 0x000fe40000000200 */
[C---:B--2---:R-:W-:Y:S08]  /*23240*/  HMMA.16816.F32.BF16 R4, R188.reuse, R196, R4 ;  /* 0x000000c4bc04723c */ /* 0x044ff00000041804 */
[C---:B------:R-:W-:Y:S01]  /*23250*/  HMMA.16816.F32.BF16 R8, R188.reuse, R198, R8 ;  /* 0x000000c6bc08723c */ /* 0x040fe20000041808 */
[----:B------:R-:W-:Y:S07]  /*23260*/  LDSM.16.M88.4 R196, [R230+0x4000] ;  /* 0x00400000e6c4783b */ /* 0x000fee0000000200 */
[C---:B----4-:R-:W-:Y:S08]  /*23270*/  HMMA.16816.F32.BF16 R12, R188.reuse, R176, R12 ;  /* 0x000000b0bc0c723c */ /* 0x050ff0000004180c */
[C---:B------:R-:W-:Y:S01]  /*23280*/  HMMA.16816.F32.BF16 R16, R188.reuse, R178, R16 ;  /* 0x000000b2bc10723c */ /* 0x040fe20000041810 */
[----:B------:R-:W2:Y:S07]  /*23290*/  LDSM.16.M88.4 R176, [R213] ;  /* 0x00000000d5b0783b */ /* 0x000eae0000000200 */
[C---:B------:R-:W-:Y:S08]  /*232a0*/  HMMA.16816.F32.BF16 R20, R188.reuse, R200, R20 ;  /* 0x000000c8bc14723c */ /* 0x040ff00000041814 */
[C---:B------:R-:W-:Y:S01]  /*232b0*/  HMMA.16816.F32.BF16 R24, R188.reuse, R202, R24 ;  /* 0x000000cabc18723c */ /* 0x040fe20000041818 */
[----:B------:R-:W4:Y:S07]  /*232c0*/  LDSM.16.M88.4 R200, [R227+0xc000] ;  /* 0x00c00000e3c8783b */ /* 0x000f2e0000000200 */
[C---:B-1----:R-:W-:Y:S08]  /*232d0*/  HMMA.16816.F32.BF16 R28, R188.reuse, R184, R28 ;  /* 0x000000b8bc1c723c */ /* 0x042ff0000004181c */
[----:B------:R-:W-:Y:S01]  /*232e0*/  HMMA.16816.F32.BF16 R32, R188, R186, R32 ;  /* 0x000000babc20723c */ /* 0x000fe20000041820 */
[----:B------:R-:W1:Y:S05]  /*232f0*/  LDSM.16.M88.4 R184, [R227+0xc800] ;  /* 0x00c80000e3b8783b */ /* 0x000e6a0000000200 */
[----:B------:R-:W1:Y:S02]  /*23300*/  LDSM.16.M88.4 R188, [R227+0xd000] ;  /* 0x00d00000e3bc783b */ /* 0x000e640000000200 */
[C---:B-----5:R-:W-:Y:S08]  /*23310*/  HMMA.16816.F32.BF16 R4, R192.reuse, R204, R4 ;  /* 0x000000ccc004723c */ /* 0x060ff00000041804 */
[C---:B------:R-:W-:Y:S01]  /*23320*/  HMMA.16816.F32.BF16 R8, R192.reuse, R206, R8 ;  /* 0x000000cec008723c */ /* 0x040fe20000041808 */
[----:B------:R-:W5:Y:S07]  /*23330*/  LDSM.16.M88.4 R204, [R227+0xd800] ;  /* 0x00d80000e3cc783b */ /* 0x000f6e0000000200 */
[C---:B---3--:R-:W-:Y:S08]  /*23340*/  HMMA.16816.F32.BF16 R12, R192.reuse, R172, R12 ;  /* 0x000000acc00c723c */ /* 0x048ff0000004180c */
[C---:B------:R-:W-:Y:S01]  /*23350*/  HMMA.16816.F32.BF16 R16, R192.reuse, R174, R16 ;  /* 0x000000aec010723c */ /* 0x040fe20000041810 */
[----:B------:R-:W-:Y:S07]  /*23360*/  LDSM.16.M88.4 R172, [R229+0x4000] ;  /* 0x00400000e5ac783b */ /* 0x000fee0000000200 */
[C---:B--2---:R-:W-:Y:S08]  /*23370*/  HMMA.16816.F32.BF16 R20, R192.reuse, R176, R20 ;  /* 0x000000b0c014723c */ /* 0x044ff00000041814 */
[C---:B------:R-:W-:Y:S01]  /*23380*/  HMMA.16816.F32.BF16 R24, R192.reuse, R178, R24 ;  /* 0x000000b2c018723c */ /* 0x040fe20000041818 */
[----:B------:R-:W2:Y:S07]  /*23390*/  LDSM.16.M88.4 R176, [R220+0x4000] ;  /* 0x00400000dcb0783b */ /* 0x000eae0000000200 */
[C---:B------:R-:W-:Y:S08]  /*233a0*/  HMMA.16816.F32.BF16 R28, R192.reuse, R180, R28 ;  /* 0x000000b4c01c723c */ /* 0x040ff0000004181c */
[----:B------:R-:W-:Y:S01]  /*233b0*/  HMMA.16816.F32.BF16 R32, R192, R182, R32 ;  /* 0x000000b6c020723c */ /* 0x000fe20000041820 */
[----:B------:R-:W3:Y:S05]  /*233c0*/  LDSM.16.M88.4 R180, [R220+0x4800] ;  /* 0x00480000dcb4783b */ /* 0x000eea0000000200 */
[----:B------:R-:W2:Y:S02]  /*233d0*/  LDSM.16.M88.4 R192, [R220+0x5000] ;  /* 0x00500000dcc0783b */ /* 0x000ea40000000200 */
        /* <DEDUP_REMOVED lines=9> */
[C---:B-----5:R-:W-:Y:S08]  /*23470*/  HMMA.16816.F32.BF16 R28, R196.reuse, R204, R28 ;  /* 0x000000ccc41c723c */ /* 0x060ff0000004181c */
[----:B------:R-:W-:Y:S01]  /*23480*/  HMMA.16816.F32.BF16 R32, R196, R206, R32 ;  /* 0x000000cec420723c */ /* 0x000fe20000041820 */
[----:B------:R-:W5:Y:S05]  /*23490*/  LDSM.16.M88.4 R196, [R233+0xe800] ;  /* 0x00e80000e9c4783b */ /* 0x000f6a0000000200 */
[----:B------:R-:W1:Y:S02]  /*234a0*/  LDSM.16.M88.4 R204, [R233+0xf000] ;  /* 0x00f00000e9cc783b */ /* 0x000e640000000200 */
        /* <DEDUP_REMOVED lines=8> */
[----:B------:R-:W3:Y:S07]  /*23530*/  LDSM.16.M88.4 R192, [R211] ;  /* 0x00000000d3c0783b */ /* 0x000eee0000000200 */
[C---:B----4-:R-:W-:Y:S08]  /*23540*/  HMMA.16816.F32.BF16 R28, R172.reuse, R200, R28 ;  /* 0x000000c8ac1c723c */ /* 0x050ff0000004181c */
[----:B------:R-:W-:Y:S01]  /*23550*/  HMMA.16816.F32.BF16 R32, R172, R202, R32 ;  /* 0x000000caac20723c */ /* 0x000fe20000041820 */
[----:B------:R-:W4:Y:S05]  /*23560*/  LDSM.16.M88.4 R172, [R210] ;  /* 0x00000000d2ac783b */ /* 0x000f2a0000000200 */
[----:B------:R-:W2:Y:S02]  /*23570*/  LDSM.16.M88.4 R200, [R209] ;  /* 0x00000000d1c8783b */ /* 0x000ea40000000200 */
[C---:B-1----:R-:W-:Y:S08]  /*23580*/  HMMA.16816.F32.BF16 R4, R184.reuse, R188, R4 ;  /* 0x000000bcb804723c */ /* 0x042ff00000041804 */
[C---:B------:R-:W-:Y:S01]  /*23590*/  HMMA.16816.F32.BF16 R8, R184.reuse, R190, R8 ;  /* 0x000000beb808723c */ /* 0x040fe20000041808 */
[----:B------:R-:W1:Y:S07]  /*235a0*/  LDSM.16.M88.4 R188, [R208] ;  /* 0x00000000d0bc783b */ /* 0x000e6e0000000200 */
[C---:B-----5:R-:W-:Y:S08]  /*235b0*/  HMMA.16816.F32.BF16 R12, R184.reuse, R196, R12 ;  /* 0x000000c4b80c723c */ /* 0x060ff0000004180c */
[C---:B------:R-:W-:Y:S01]  /*235c0*/  HMMA.16816.F32.BF16 R16, R184.reuse, R198, R16 ;  /* 0x000000c6b810723c */ /* 0x040fe20000041810 */
[----:B------:R-:W-:Y:S07]  /*235d0*/  LDSM.16.M88.4 R196, [R230+0x6000] ;  /* 0x00600000e6c4783b */ /* 0x000fee0000000200 */
[C---:B------:R-:W-:Y:S08]  /*235e0*/  HMMA.16816.F32.BF16 R20, R184.reuse, R204, R20 ;  /* 0x000000ccb814723c */ /* 0x040ff00000041814 */
[C---:B------:R-:W-:Y:S01]  /*235f0*/  HMMA.16816.F32.BF16 R24, R184.reuse, R206, R24 ;  /* 0x000000ceb818723c */ /* 0x040fe20000041818 */
[----:B------:R-:W5:Y:S07]  /*23600*/  LDSM.16.M88.4 R204, [R227+0xe000] ;  /* 0x00e00000e3cc783b */ /* 0x000f6e0000000200 */
[C---:B--2---:R-:W-:Y:S08]  /*23610*/  HMMA.16816.F32.BF16 R28, R184.reuse, R176, R28 ;  /* 0x000000b0b81c723c */ /* 0x044ff0000004181c */
[----:B------:R-:W-:Y:S01]  /*23620*/  HMMA.16816.F32.BF16 R32, R184, R178, R32 ;  /* 0x000000b2b820723c */ /* 0x000fe20000041820 */
[----:B------:R-:W-:Y:S05]  /*23630*/  LDSM.16.M88.4 R176, [R227+0xf000] ;  /* 0x00f00000e3b0783b */ /* 0x000fea0000000200 */
[----:B------:R-:W-:Y:S02]  /*23640*/  LDSM.16.M88.4 R184, [R227+0xf800] ;  /* 0x00f80000e3b8783b */ /* 0x000fe40000000200 */
[C---:B---3--:R-:W-:Y:S08]  /*23650*/  HMMA.16816.F32.BF16 R4, R180.reuse, R192, R4 ;  /* 0x000000c0b404723c */ /* 0x048ff00000041804 */
[C---:B------:R-:W-:Y:S01]  /*23660*/  HMMA.16816.F32.BF16 R8, R180.reuse, R194, R8 ;  /* 0x000000c2b408723c */ /* 0x040fe20000041808 */
[----:B------:R-:W-:Y:S07]  /*23670*/  LDSM.16.M88.4 R192, [R229+0x6000] ;  /* 0x00600000e5c0783b */ /* 0x000fee0000000200 */
[C---:B----4-:R-:W-:Y:S08]  /*23680*/  HMMA.16816.F32.BF16 R12, R180.reuse, R172, R12 ;  /* 0x000000acb40c723c */ /* 0x050ff0000004180c */
[C---:B------:R-:W-:Y:S01]  /*23690*/  HMMA.16816.F32.BF16 R16, R180.reuse, R174, R16 ;  /* 0x000000aeb410723c */ /* 0x040fe20000041810 */
[----:B------:R-:W2:Y:S07]  /*236a0*/  LDSM.16.M88.4 R172, [R227+0xe800] ;  /* 0x00e80000e3ac783b */ /* 0x000eae0000000200 */
[C---:B------:R-:W-:Y:S08]  /*236b0*/  HMMA.16816.F32.BF16 R20, R180.reuse, R200, R20 ;  /* 0x000000c8b414723c */ /* 0x040ff00000041814 */
[C---:B------:R-:W-:Y:S01]  /*236c0*/  HMMA.16816.F32.BF16 R24, R180.reuse, R202, R24 ;  /* 0x000000cab418723c */ /* 0x040fe20000041818 */
[----:B------:R-:W3:Y:S07]  /*236d0*/  LDSM.16.M88.4 R200, [R220+0x6000] ;  /* 0x00600000dcc8783b */ /* 0x000eee0000000200 */
[C---:B-1----:R-:W-:Y:S08]  /*236e0*/  HMMA.16816.F32.BF16 R28, R180.reuse, R188, R28 ;  /* 0x000000bcb41c723c */ /* 0x042ff0000004181c */
[----:B------:R-:W-:Y:S07]  /*236f0*/  HMMA.16816.F32.BF16 R32, R180, R190, R32 ;  /* 0x000000beb420723c */ /* 0x000fee0000041820 */
[----:B------:R-:W-:Y:S01]  /*23700*/  MOV R180, R170 ;  /* 0x000000aa00b47202 */ /* 0x000fe20000000f00 */
[C---:B-----5:R-:W-:Y:S05]  /*23710*/  HMMA.16816.F32.BF16 R4, R196.reuse, R204, R4 ;  /* 0x000000ccc404723c */ /* 0x060fea0000041804 */
[----:B------:R-:W-:Y:S03]  /*23720*/  IMAD.MOV.U32 R181, RZ, RZ, R171 ;  /* 0x000000ffffb57224 */ /* 0x000fe600078e00ab */
[C---:B------:R-:W-:Y:S08]  /*23730*/  HMMA.16816.F32.BF16 R8, R196.reuse, R206, R8 ;  /* 0x000000cec408723c */ /* 0x040ff00000041808 */
[C---:B--2---:R-:W-:Y:S08]  /*23740*/  HMMA.16816.F32.BF16 R12, R196.reuse, R172, R12 ;  /* 0x000000acc40c723c */ /* 0x044ff0000004180c */
[C---:B------:R-:W-:Y:S01]  /*23750*/  HMMA.16816.F32.BF16 R16, R196.reuse, R174, R16 ;  /* 0x000000aec410723c */ /* 0x040fe20000041810 */
[----:B------:R-:W1:Y:S07]  /*23760*/  LDSM.16.M88.4 R172, [R220+0x6800] ;  /* 0x00680000dcac783b */ /* 0x000e6e0000000200 */
[C---:B------:R-:W-:Y:S08]  /*23770*/  HMMA.16816.F32.BF16 R20, R196.reuse, R176, R20 ;  /* 0x000000b0c414723c */ /* 0x040ff00000041814 */
[C---:B------:R-:W-:Y:S08]  /*23780*/  HMMA.16816.F32.BF16 R24, R196.reuse, R178, R24 ;  /* 0x000000b2c418723c */ /* 0x040ff00000041818 */
[C---:B------:R-:W-:Y:S08]  /*23790*/  HMMA.16816.F32.BF16 R28, R196.reuse, R184, R28 ;  /* 0x000000b8c41c723c */ /* 0x040ff0000004181c */
[----:B------:R-:W-:Y:S08]  /*237a0*/  HMMA.16816.F32.BF16 R32, R196, R186, R32 ;  /* 0x000000bac420723c */ /* 0x000ff00000041820 */
[C---:B---3--:R-:W-:Y:S08]  /*237b0*/  HMMA.16816.F32.BF16 R4, R192.reuse, R200, R4 ;  /* 0x000000c8c004723c */ /* 0x048ff00000041804 */
        /* <DEDUP_REMOVED lines=22> */
[----:B------:R5:W1:Y:S10]  /*23920*/  MUFU.TANH R184, R11 ;  /* 0x0000000b00b87308 */ /* 0x000a740000002400 */
[----:B------:R-:W1:Y:S10]  /*23930*/  MUFU.TANH R183, R183 ;  /* 0x000000b700b77308 */ /* 0x000e740000002400 */
[----:B------:R-:W1:Y:S01]  /*23940*/  MUFU.TANH R185, R185 ;  /* 0x000000b900b97308 */ /* 0x000e620000002400 */
[C---:B---3--:R-:W-:Y:S01]  /*23950*/  HMMA.16816.F32.BF16 R20, R192.reuse, R4, R20 ;  /* 0x00000004c014723c */ /* 0x048fe20000041814 */
[----:B-----5:R-:W3:Y:S01]  /*23960*/  LDSM.16.M88.4 R8, [R220+0x7800] ;  /* 0x00780000dc08783b */ /* 0x020ee20000000200 */
[----:B------:R-:W-:Y:S07]  /*23970*/  DEPBAR.LE SB0, 0x0 ;  /* 0x000080000000791a */ /* 0x000fee0000000000 */
[----:B------:R-:W1:Y:S01]  /*23980*/  MUFU.TANH R187, R187 ;  /* 0x000000bb00bb7308 */ /* 0x000e620000002400 */
[----:B------:R-:W-:Y:S01]  /*23990*/  BAR.SYNC.DEFER_BLOCKING 0x0 ;  /* 0x0000000000007b1d */ /* 0x000fe20000010000 */
[C---:B------:R-:W-:Y:S05]  /*239a0*/  HMMA.16816.F32.BF16 R24, R192.reuse, R6, R24 ;  /* 0x00000006c018723c */ /* 0x040fea0000041818 */
[-C--:B------:R-:W-:Y:S03]  /*239b0*/  FMUL.FTZ R5, R19, R2.reuse ;  /* 0x0000000213057220 */ /* 0x080fe60000410000 */
        /* <DEDUP_REMOVED lines=8> */
[----:B------:R-:W1:Y:S01]  /*23a40*/  MUFU.TANH R13, R13 ;  /* 0x0000000d000d7308 */ /* 0x000e620000002400 */
[-C--:B------:R-:W-:Y:S02]  /*23a50*/  FMUL.FTZ R26, R26, R2.reuse ;  /* 0x000000021a1a7220 */ /* 0x080fe40000410000 */
[-C--:B------:R-:W-:Y:S01]  /*23a60*/  FMUL.FTZ R27, R27, R2.reuse ;  /* 0x000000021b1b7220 */ /* 0x080fe20000410000 */
[C---:B---3--:R-:W-:Y:S06]  /*23a70*/  HMMA.16816.F32.BF16 R28, R192.reuse, R8, R28 ;  /* 0x00000008c01c723c */ /* 0x048fec000004181c */
[----:B------:R3:W1:Y:S02]  /*23a80*/  MUFU.TANH R191, R14 ;  /* 0x0000000e00bf7308 */ /* 0x0006640000002400 */
[----:B------:R-:W-:Y:S08]  /*23a90*/  HMMA.16816.F32.BF16 R32, R192, R10, R32 ;  /* 0x0000000ac020723c */ /* 0x000ff00000041820 */
[----:B------:R-:W1:Y:S08]  /*23aa0*/  MUFU.TANH R15, R15 ;  /* 0x0000000f000f7308 */ /* 0x000e700000002400 */
[-C--:B------:R-:W-:Y:S02]  /*23ab0*/  FMUL.FTZ R7, R28, R2.reuse ;  /* 0x000000021c077220 */ /* 0x080fe40000410000 */
[----:B------:R-:W1:Y:S01]  /*23ac0*/  MUFU.TANH R197, R197 ;  /* 0x000000c500c57308 */ /* 0x000e620000002400 */
[-C--:B------:R-:W-:Y:S02]  /*23ad0*/  FMUL.FTZ R29, R29, R2.reuse ;  /* 0x000000021d1d7220 */ /* 0x080fe40000410000 */
[-C--:B------:R-:W-:Y:S02]  /*23ae0*/  FMUL.FTZ R30, R30, R2.reuse ;  /* 0x000000021e1e7220 */ /* 0x080fe40000410000 */
[-C--:B------:R-:W-:Y:S02]  /*23af0*/  FMUL.FTZ R31, R31, R2.reuse ;  /* 0x000000021f1f7220 */ /* 0x080fe40000410000 */
[-C--:B------:R-:W-:Y:S02]  /*23b00*/  FMUL.FTZ R175, R32, R2.reuse ;  /* 0x0000000220af7220 */ /* 0x080fe40000410000 */
[-C--:B------:R-:W-:Y:S01]  /*23b10*/  FMUL.FTZ R33, R33, R2.reuse ;  /* 0x0000000221217220 */ /* 0x080fe20000410000 */
[----:B------:R-:W1:Y:S01]  /*23b20*/  MUFU.TANH R198, R198 ;  /* 0x000000c600c67308 */ /* 0x000e620000002400 */
[-C--:B------:R-:W-:Y:S02]  /*23b30*/  FMUL.FTZ R34, R34, R2.reuse ;  /* 0x0000000222227220 */ /* 0x080fe40000410000 */
[----:B------:R-:W-:Y:S07]  /*23b40*/  FMUL.FTZ R35, R35, R2 ;  /* 0x0000000223237220 */ /* 0x000fee0000410000 */
[----:B------:R-:W1:Y:S10]  /*23b50*/  MUFU.TANH R17, R17 ;  /* 0x0000001100117308 */ /* 0x000e740000002400 */
[----:B------:R-:W1:Y:S10]  /*23b60*/  MUFU.TANH R5, R5 ;  /* 0x0000000500057308 */ /* 0x000e740000002400 */
        /* <DEDUP_REMOVED lines=24> */
[----:B---3--:R-:W2:Y:S02]  /*23cf0*/  LD.E R21, [R164.64+0x170] ;  /* 0x00017004a4157980 */ /* 0x008ea4000c101900 */
[C---:B------:R-:W-:Y:S02]  /*23d00*/  IADD3 R8, R10.reuse, -0x80, RZ ;  /* 0xffffff800a087810 */ /* 0x040fe40007ffe0ff */
[----:B------:R-:W-:Y:S01]  /*23d10*/  IADD3 R10, R10, -0x40, RZ ;  /* 0xffffffc00a0a7810 */ /* 0x000fe20007ffe0ff */
[----:B------:R-:W3:Y:S01]  /*23d20*/  LD.E.64 R24, [R164.64+0x20] ;  /* 0x00002004a4187980 */ /* 0x000ee2000c101b00 */
[----:B------:R-:W-:Y:S02]  /*23d30*/  IABS R4, R8 ;  /* 0x0000000800047213 */ /* 0x000fe40000000000 */
[-C--:B--2---:R-:W-:Y:S02]  /*23d40*/  IABS R11, R21.reuse ;  /* 0x00000015000b7213 */ /* 0x084fe40000000000 */
[-C--:B------:R-:W-:Y:S02]  /*23d50*/  IABS R9, R21.reuse ;  /* 0x0000001500097213 */ /* 0x080fe40000000000 */
[----:B------:R-:W2:Y:S01]  /*23d60*/  I2F.RP R6, R11 ;  /* 0x0000000b00067306 */ /* 0x000ea20000209400 */
[----:B------:R-:W-:Y:S02]  /*23d70*/  LOP3.LUT R8, R8, R21, RZ, 0x3c, !PT ;  /* 0x0000001508087212 */ /* 0x000fe400078e3cff */
[----:B------:R-:W-:Y:S07]  /*23d80*/  IMAD.MOV R9, RZ, RZ, -R9 ;  /* 0x000000ffff097224 */ /* 0x000fee00078e0a09 */
[----:B--2---:R-:W2:Y:S02]  /*23d90*/  MUFU.RCP R2, R6 ;  /* 0x0000000600027308 */ /* 0x004ea40000001000 */
[----:B--2---:R-:W-:Y:S08]  /*23da0*/  IADD3 R18, R2, 0xffffffe, RZ ;  /* 0x0ffffffe02127810 */ /* 0x004ff00007ffe0ff */
[----:B------:R-:W2:Y:S02]  /*23db0*/  F2I.FTZ.U32.TRUNC.NTZ R19, R18 ;  /* 0x0000001200137305 */ /* 0x000ea4000021f000 */
[--C-:B--2---:R-:W-:Y:S02]  /*23dc0*/  IMAD.MOV R2, RZ, RZ, -R19.reuse ;  /* 0x000000ffff027224 */ /* 0x104fe400078e0a13 */
[----:B------:R-:W-:Y:S02]  /*23dd0*/  IMAD.MOV.U32 R18, RZ, RZ, RZ ;  /* 0x000000ffff127224 */ /* 0x000fe400078e00ff */
[----:B------:R-:W-:Y:S01]  /*23de0*/  IMAD R23, R2, R11, RZ ;  /* 0x0000000b02177224 */ /* 0x000fe200078e02ff */
[----:B------:R-:W-:Y:S02]  /*23df0*/  IABS R2, R10 ;  /* 0x0000000a00027213 */ /* 0x000fe40000000000 */
[----:B------:R-:W-:Y:S01]  /*23e00*/  LOP3.LUT R10, R10, R21, RZ, 0x3c, !PT ;  /* 0x000000150a0a7212 */ /* 0x000fe200078e3cff */
[----:B------:R-:W-:Y:S02]  /*23e10*/  IMAD.HI.U32 R19, R19, R23, R18 ;  /* 0x0000001713137227 */ /* 0x000fe400078e0012 */
[----:B------:R-:W2:Y:S04]  /*23e20*/  LD.E.64 R22, [R164.64+0x38] ;  /* 0x00003804a4167980 */ /* 0x000ea8000c101b00 */
        /* <DEDUP_REMOVED lines=43> */
.L_x_3577:
[----:B------:R-:W-:Y:S02]  /*240e0*/  ULDC.64 UR4, c[0x0][0x118] ;  /* 0x0000460000047ab9 */ /* 0x000fe40000000a00 */
[----:B------:R-:W2:Y:S02]  /*240f0*/  LD.E R6, [R164.64+0x38] ;  /* 0x00003804a4067980 */ /* 0x000ea4000c101900 */
[----:B--2---:R-:W-:Y:S04]  /*24100*/  LEA R6, -R6, RZ, 0x6 ;  /* 0x000000ff06067211 */ /* 0x004fe800078e31ff */
[----:B------:R-:W-:Y:S02]  /*24110*/  SHF.R.S32.HI R2, RZ, 0x1f, R6 ;  /* 0x0000001fff027819 */ /* 0x000fe40000011406 */
.L_x_3578:
[----:B------:R-:W-:Y:S05]  /*24120*/  BSYNC B0 ;  /* 0x0000000000007941 */ /* 0x000fea0003800000 */
.L_x_3576:
        /* <DEDUP_REMOVED lines=40> */
[C-C-:B------:R-:W-:Y:S01]  /*243b0*/  @P4 LEA.HI.X R29, R9.reuse, R239, R2.reuse, 0x1, P1 ;  /* 0x000000ef091d4211 */ /* 0x140fe200008f0c02 */
        /* <DEDUP_REMOVED lines=75> */
.L_x_3575:
[----:B--2-4-:R-:W-:Y:S05]  /*24870*/  BSYNC B1 ;  /* 0x0000000000017941 */ /* 0x014fea0003800000 */
.L_x_3574:
[----:B------:R-:W-:Y:S01]  /*24880*/  ULDC.64 UR4, c[0x0][0x118] ;  /* 0x0000460000047ab9 */ /* 0x000fe20000000a00 */
[----:B------:R-:W2:Y:S01]  /*24890*/  S2R R9, SR_TID.X ;  /* 0x0000000000097919 */ /* 0x000ea20000002100 */
[----:B------:R-:W-:Y:S07]  /*248a0*/  IADD3 R182, R250, -0x1, RZ ;  /* 0xfffffffffab67810 */ /* 0x000fee0007ffe0ff */
[----:B------:R4:W5:Y:S01]  /*248b0*/  LD.E R166, [R164.64+0xdc] ;  /* 0x0000dc04a4a67980 */ /* 0x000962000c101900 */
[----:B--2---:R-:W-:Y:S04]  /*248c0*/  SHF.L.U32 R9, R9, 0x1, RZ ;  /* 0x0000000109097819 */ /* 0x004fe800000006ff */
[----:B------:R-:W-:Y:S04]  /*248d0*/  LOP3.LUT R9, R9, 0x6, RZ, 0xc0, !PT ;  /* 0x0000000609097812 */ /* 0x000fe800078ec0ff */
[----:B------:R-:W-:Y:S04]  /*248e0*/  LEA R12, R182, R9, 0x6 ;  /* 0x00000009b60c7211 */ /* 0x000fe800078e30ff */
[C---:B---3--:R-:W-:Y:S01]  /*248f0*/  IADD3 R23, R12.reuse, 0x10, RZ ;  /* 0x000000100c177810 */ /* 0x048fe20007ffe0ff */
[----:B------:R-:W2:Y:S01]  /*24900*/  I2F R9, R12 ;  /* 0x0000000c00097306 */ /* 0x000ea20000201400 */
[C---:B------:R-:W-:Y:S02]  /*24910*/  IADD3 R6, R12.reuse, 0x1, RZ ;  /* 0x000000010c067810 */ /* 0x040fe40007ffe0ff */
[C---:B------:R-:W-:Y:S02]  /*24920*/  IADD3 R10, R12.reuse, 0x8, RZ ;  /* 0x000000080c0a7810 */ /* 0x040fe40007ffe0ff */
[C---:B------:R-:W-:Y:S02]  /*24930*/  IADD3 R29, R12.reuse, 0x9, RZ ;  /* 0x000000090c1d7810 */ /* 0x040fe40007ffe0ff */
[C---:B------:R-:W-:Y:S02]  /*24940*/  IADD3 R195, R12.reuse, 0x11, RZ ;  /* 0x000000110cc37810 */ /* 0x040fe40007ffe0ff */
[C---:B------:R-:W-:Y:S01]  /*24950*/  IADD3 R4, R12.reuse, 0x18, RZ ;  /* 0x000000180c047810 */ /* 0x040fe20007ffe0ff */
[----:B------:R-:W3:Y:S01]  /*24960*/  I2F R23, R23 ;  /* 0x0000001700177306 */ /* 0x000ee20000201400 */
[C---:B------:R-:W-:Y:S02]  /*24970*/  IADD3 R14, R12.reuse, 0x31, RZ ;  /* 0x000000310c0e7810 */ /* 0x040fe40007ffe0ff */
[C---:B------:R-:W-:Y:S02]  /*24980*/  IADD3 R27, R12.reuse, 0x19, RZ ;  /* 0x000000190c1b7810 */ /* 0x040fe40007ffe0ff */
[C---:B------:R-:W-:Y:S02]  /*24990*/  IADD3 R25, R12.reuse, 0x20, RZ ;  /* 0x000000200c197810 */ /* 0x040fe40007ffe0ff */
[C---:B------:R-:W-:Y:S02]  /*249a0*/  IADD3 R2, R12.reuse, 0x21, RZ ;  /* 0x000000210c027810 */ /* 0x040fe40007ffe0ff */
[C---:B------:R-:W-:Y:S01]  /*249b0*/  IADD3 R21, R12.reuse, 0x28, RZ ;  /* 0x000000280c157810 */ /* 0x040fe20007ffe0ff */
[----:B------:R-:W1:Y:S01]  /*249c0*/  I2F R6, R6 ;  /* 0x0000000600067306 */ /* 0x000e620000201400 */
[C---:B------:R-:W-:Y:S02]  /*249d0*/  IADD3 R11, R12.reuse, 0x29, RZ ;  /* 0x000000290c0b7810 */ /* 0x040fe40007ffe0ff */
[----:B------:R-:W-:Y:S01]  /*249e0*/  IADD3 R19, R12, 0x30, RZ ;  /* 0x000000300c137810 */ /* 0x000fe20007ffe0ff */
[CC--:B-12---:R-:W-:Y:S02]  /*249f0*/  FFMA.FTZ R185, R0.reuse, R9.reuse, R185 ;  /* 0x0000000900b97223 */ /* 0x0c6fe400000100b9 */
[C---:B------:R-:W-:Y:S03]  /*24a00*/  FFMA.FTZ R9, R0.reuse, R9, R179 ;  /* 0x0000000900097223 */ /* 0x040fe600000100b3 */
[----:B------:R-:W-:Y:S01]  /*24a10*/  FMNMX.FTZ R31, R185, R3, !PT ;  /* 0x00000003b91f7209 */ /* 0x000fe20007810000 */
[----:B------:R-:W1:Y:S01]  /*24a20*/  I2F R10, R10 ;  /* 0x0000000a000a7306 */ /* 0x000e620000201400 */
[CC--:B---3--:R-:W-:Y:S02]  /*24a30*/  FFMA.FTZ R191, R0.reuse, R23.reuse, R191 ;  /* 0x0000001700bf7223 */ /* 0x0c8fe400000100bf */
[C---:B------:R-:W-:Y:S07]  /*24a40*/  FFMA.FTZ R196, R0.reuse, R23, R196 ;  /* 0x0000001700c47223 */ /* 0x040fee00000100c4 */
[----:B------:R-:W2:Y:S01]  /*24a50*/  I2F R29, R29 ;  /* 0x0000001d001d7306 */ /* 0x000ea20000201400 */
[CC--:B------:R-:W-:Y:S02]  /*24a60*/  FFMA.FTZ R8, R0.reuse, R6.reuse, R187 ;  /* 0x0000000600087223 */ /* 0x0c0fe400000100bb */
[----:B------:R-:W-:Y:S03]  /*24a70*/  FFMA.FTZ R6, R0, R6, R183 ;  /* 0x0000000600067223 */ /* 0x000fe600000100b7 */
[----:B------:R-:W-:Y:S04]  /*24a80*/  FMNMX.FTZ R16, R8, R31, !PT ;  /* 0x0000001f08107209 */ /* 0x000fe80007810000 */
[----:B------:R-:W3:Y:S01]  /*24a90*/  I2F R195, R195 ;  /* 0x000000c300c37306 */ /* 0x000ee20000201400 */
[CC--:B-1----:R-:W-:Y:S02]  /*24aa0*/  FFMA.FTZ R207, R0.reuse, R10.reuse, R207 ;  /* 0x0000000a00cf7223 */ /* 0x0c2fe400000100cf */
[C---:B------:R-:W-:Y:S03]  /*24ab0*/  FFMA.FTZ R189, R0.reuse, R10, R189 ;  /* 0x0000000a00bd7223 */ /* 0x040fe600000100bd */
[----:B------:R-:W-:Y:S04]  /*24ac0*/  FMNMX.FTZ R31, R207, R16, !PT ;  /* 0x00000010cf1f7209 */ /* 0x000fe80007810000 */
[----:B------:R-:W1:Y:S01]  /*24ad0*/  I2F R4, R4 ;  /* 0x0000000400047306 */ /* 0x000e620000201400 */
[CC--:B--2---:R-:W-:Y:S02]  /*24ae0*/  FFMA.FTZ R10, R0.reuse, R29.reuse, R184 ;  /* 0x0000001d000a7223 */ /* 0x0c4fe400000100b8 */
[----:B------:R-:W-:Y:S01]  /*24af0*/  FFMA.FTZ R205, R0, R29, R205 ;  /* 0x0000001d00cd7223 */ /* 0x000fe200000100cd */
[----:B------:R-:W-:Y:S02]  /*24b00*/  FMNMX.FTZ R29, R9, R168, !PT ;  /* 0x000000a8091d7209 */ /* 0x000fe40007810000 */
[----:B------:R-:W-:Y:S04]  /*24b10*/  FMNMX.FTZ R18, R10, R31, !PT ;  /* 0x0000001f0a127209 */ /* 0x000fe80007810000 */
[----:B------:R-:W2:Y:S01]  /*24b20*/  I2F R23, R14 ;  /* 0x0000000e00177306 */ /* 0x000ea20000201400 */
[----:B------:R-:W-:Y:S02]  /*24b30*/  FMNMX.FTZ R16, R6, R29, !PT ;  /* 0x0000001d06107209 */ /* 0x000fe40007810000 */
[----:B------:R-:W-:Y:S01]  /*24b40*/  LDSM.16.MT88.4 R28, [R225+0x10000] ;  /* 0x01000000e11c783b */ /* 0x000fe20000004200 */
[-C--:B---3--:R-:W-:Y:S01]  /*24b50*/  FFMA.FTZ R192, R0, R195.reuse, R15 ;  /* 0x000000c300c07223 */ /* 0x088fe2000001000f */
[----:B------:R-:W-:Y:S01]  /*24b60*/  IADD3 R15, R12, 0x38, RZ ;  /* 0x000000380c0f7810 */ /* 0x000fe20007ffe0ff */
[----:B------:R-:W-:Y:S01]  /*24b70*/  FFMA.FTZ R195, R0, R195, R13 ;  /* 0x000000c300c37223 */ /* 0x000fe2000001000d */
[----:B------:R-:W-:Y:S02]  /*24b80*/  FMNMX.FTZ R13, R191, R18, !PT ;  /* 0x00000012bf0d7209 */ /* 0x000fe40007810000 */
[----:B------:R-:W-:Y:S01]  /*24b90*/  FMNMX.FTZ R16, R189, R16, !PT ;  /* 0x00000010bd107209 */ /* 0x000fe20007810000 */
[----:B------:R-:W3:Y:S01]  /*24ba0*/  I2F R27, R27 ;  /* 0x0000001b001b7306 */ /* 0x000ee20000201400 */
[----:B------:R-:W-:Y:S01]  /*24bb0*/  IADD3 R12, R12, 0x39, RZ ;  /* 0x000000390c0c7810 */ /* 0x000fe20007ffe0ff */
[C---:B-1----:R-:W-:Y:S01]  /*24bc0*/  FFMA.FTZ R193, R0.reuse, R4, R17 ;  /* 0x0000000400c17223 */ /* 0x042fe20000010011 */
[----:B------:R-:W-:Y:S01]  /*24bd0*/  FMNMX.FTZ R17, R205, R16, !PT ;  /* 0x00000010cd117209 */ /* 0x000fe20007810000 */
[----:B------:R-:W-:Y:S03]  /*24be0*/  FFMA.FTZ R197, R0, R4, R197 ;  /* 0x0000000400c57223 */ /* 0x000fe600000100c5 */
[----:B------:R-:W-:Y:S03]  /*24bf0*/  FMNMX.FTZ R16, R196, R17, !PT ;  /* 0x00000011c4107209 */ /* 0x000fe60007810000 */
[----:B------:R-:W1:Y:S01]  /*24c00*/  I2F R25, R25 ;  /* 0x0000001900197306 */ /* 0x000e620000201400 */
[----:B------:R-:W-:Y:S01]  /*24c10*/  FMNMX.FTZ R16, R195, R16, !PT ;  /* 0x00000010c3107209 */ /* 0x000fe20007810000 */
[----:B--2---:R-:W-:Y:S01]  /*24c20*/  FFMA.FTZ R172, R0, R23, R172 ;  /* 0x0000001700ac7223 */ /* 0x004fe200000100ac */
[----:B------:R-:W-:Y:S01]  /*24c30*/  FMNMX.FTZ R14, R192, R13, !PT ;  /* 0x0000000dc00e7209 */ /* 0x000fe20007810000 */
[C---:B------:R-:W-:Y:S06]  /*24c40*/  FFMA.FTZ R177, R0.reuse, R23, R177 ;  /* 0x0000001700b17223 */ /* 0x040fec00000100b1 */
[----:B------:R2:W2:Y:S01]  /*24c50*/  I2F R4, R15 ;  /* 0x0000000f00047306 */ /* 0x0004a20000201400 */
[CC--:B---3--:R-:W-:Y:S01]  /*24c60*/  FFMA.FTZ R194, R0.reuse, R27.reuse, R5 ;  /* 0x0000001b00c27223 */ /* 0x0c8fe20000010005 */
[----:B------:R-:W-:Y:S01]  /*24c70*/  FMNMX.FTZ R5, R193, R14, !PT ;  /* 0x0000000ec1057209 */ /* 0x000fe20007810000 */
[----:B------:R-:W-:Y:S03]  /*24c80*/  FFMA.FTZ R198, R0, R27, R198 ;  /* 0x0000001b00c67223 */ /* 0x000fe600000100c6 */
[----:B------:R-:W-:Y:S04]  /*24c90*/  FMNMX.FTZ R13, R194, R5, !PT ;  /* 0x00000005c20d7209 */ /* 0x000fe80007810000 */
[----:B------:R-:W3:Y:S01]  /*24ca0*/  I2F R2, R2 ;  /* 0x0000000200027306 */ /* 0x000ee20000201400 */
[CC--:B-1----:R-:W-:Y:S02]  /*24cb0*/  FFMA.FTZ R204, R0.reuse, R25.reuse, R204 ;  /* 0x0000001900cc7223 */ /* 0x0c2fe400000100cc */
[----:B------:R-:W-:Y:S03]  /*24cc0*/  FFMA.FTZ R200, R0, R25, R200 ;  /* 0x0000001900c87223 */ /* 0x000fe600000100c8 */
[----:B------:R-:W-:Y:S04]  /*24cd0*/  FMNMX.FTZ R14, R204, R13, !PT ;  /* 0x0000000dcc0e7209 */ /* 0x000fe80007810000 */
[----:B------:R-:W1:Y:S01]  /*24ce0*/  I2F R21, R21 ;  /* 0x0000001500157306 */ /* 0x000e620000201400 */
[----:B--2---:R-:W-:Y:S01]  /*24cf0*/  FMNMX.FTZ R15, R197, R16, !PT ;  /* 0x00000010c50f7209 */ /* 0x004fe20007810000 */
[CC--:B------:R-:W-:Y:S02]  /*24d00*/  FFMA.FTZ R169, R0.reuse, R4.reuse, R169 ;  /* 0x0000000400a97223 */ /* 0x0c0fe400000100a9 */
[----:B------:R-:W-:Y:S01]  /*24d10*/  FFMA.FTZ R175, R0, R4, R175 ;  /* 0x0000000400af7223 */ /* 0x000fe200000100af */
[----:B------:R-:W-:Y:S05]  /*24d20*/  FMNMX.FTZ R15, R198, R15, !PT ;  /* 0x0000000fc60f7209 */ /* 0x000fea0007810000 */
[----:B------:R-:W2:Y:S01]  /*24d30*/  I2F R11, R11 ;  /* 0x0000000b000b7306 */ /* 0x000ea20000201400 */
[CC--:B---3--:R-:W-:Y:S02]  /*24d40*/  FFMA.FTZ R203, R0.reuse, R2.reuse, R203 ;  /* 0x0000000200cb7223 */ /* 0x0c8fe400000100cb */
[----:B------:R-:W-:Y:S01]  /*24d50*/  FFMA.FTZ R199, R0, R2, R199 ;  /* 0x0000000200c77223 */ /* 0x000fe200000100c7 */
[----:B------:R-:W-:Y:S02]  /*24d60*/  FMNMX.FTZ R2, R200, R15, !PT ;  /* 0x0000000fc8027209 */ /* 0x000fe40007810000 */
[----:B------:R-:W-:Y:S04]  /*24d70*/  FMNMX.FTZ R13, R203, R14, !PT ;  /* 0x0000000ecb0d7209 */ /* 0x000fe80007810000 */
[----:B------:R3:W3:Y:S01]  /*24d80*/  I2F R5, R12 ;  /* 0x0000000c00057306 */ /* 0x0006e20000201400 */
[CC--:B-1----:R-:W-:Y:S02]  /*24d90*/  FFMA.FTZ R202, R0.reuse, R21.reuse, R202 ;  /* 0x0000001500ca7223 */ /* 0x0c2fe400000100ca */
[C---:B------:R-:W-:Y:S02]  /*24da0*/  FFMA.FTZ R178, R0.reuse, R21, R178 ;  /* 0x0000001500b27223 */ /* 0x040fe400000100b2 */
[----:B------:R-:W-:Y:S05]  /*24db0*/  LDSM.16.MT88.4 R20, [R226+0x10000] ;  /* 0x01000000e214783b */ /* 0x000fea0000004200 */
[----:B------:R-:W1:Y:S01]  /*24dc0*/  I2F R19, R19 ;  /* 0x0000001300137306 */ /* 0x000e620000201400 */
[CC--:B--2---:R-:W-:Y:S02]  /*24dd0*/  FFMA.FTZ R201, R0.reuse, R11.reuse, R201 ;  /* 0x0000000b00c97223 */ /* 0x0c4fe400000100c9 */
[----:B------:R-:W-:Y:S01]  /*24de0*/  FFMA.FTZ R176, R0, R11, R176 ;  /* 0x0000000b00b07223 */ /* 0x000fe200000100b0 */
[----:B---3--:R-:W-:Y:S01]  /*24df0*/  FMNMX.FTZ R12, R202, R13, !PT ;  /* 0x0000000dca0c7209 */ /* 0x008fe20007810000 */
[CC--:B------:R-:W-:Y:S01]  /*24e00*/  FFMA.FTZ R167, R0.reuse, R5.reuse, R167 ;  /* 0x0000000500a77223 */ /* 0x0c0fe200000100a7 */
[----:B------:R-:W-:Y:S01]  /*24e10*/  FMNMX.FTZ R13, R199, R2, !PT ;  /* 0x00000002c70d7209 */ /* 0x000fe20007810000 */
[----:B------:R-:W-:Y:S01]  /*24e20*/  FFMA.FTZ R173, R0, R5, R173 ;  /* 0x0000000500ad7223 */ /* 0x000fe200000100ad */
[----:B------:R-:W-:Y:S02]  /*24e30*/  FMNMX.FTZ R15, R201, R12, !PT ;  /* 0x0000000cc90f7209 */ /* 0x000fe40007810000 */
[----:B------:R-:W-:Y:S01]  /*24e40*/  FMNMX.FTZ R13, R178, R13, !PT ;  /* 0x0000000db20d7209 */ /* 0x000fe20007810000 */
[----:B-1----:R-:W-:Y:S03]  /*24e50*/  FFMA.FTZ R174, R0, R19, R174 ;  /* 0x0000001300ae7223 */ /* 0x002fe600000100ae */
[----:B------:R-:W-:Y:S01]  /*24e60*/  FMNMX.FTZ R13, R176, R13, !PT ;  /* 0x0000000db00d7209 */ /* 0x000fe20007810000 */
[----:B------:R-:W-:Y:S01]  /*24e70*/  FFMA.FTZ R170, R0, R19, R7 ;  /* 0x0000001300aa7223 */ /* 0x000fe20000010007 */
[----:B------:R-:W-:Y:S04]  /*24e80*/  FMNMX.FTZ R15, R174, R15, !PT ;  /* 0x0000000fae0f7209 */ /* 0x000fe80007810000 */
[----:B------:R-:W-:Y:S02]  /*24e90*/  FMNMX.FTZ R12, R170, R13, !PT ;  /* 0x0000000daa0c7209 */ /* 0x000fe40007810000 */
[----:B------:R-:W-:Y:S02]  /*24ea0*/  FMNMX.FTZ R2, R172, R15, !PT ;  /* 0x0000000fac027209 */ /* 0x000fe40007810000 */
[----:B------:R-:W-:Y:S02]  /*24eb0*/  FMNMX.FTZ R16, R177, R12, !PT ;  /* 0x0000000cb1107209 */ /* 0x000fe40007810000 */
[----:B------:R-:W-:Y:S02]  /*24ec0*/  FMNMX.FTZ R2, R169, R2, !PT ;  /* 0x00000002a9027209 */ /* 0x000fe40007810000 */
[----:B------:R-:W-:Y:S02]  /*24ed0*/  FMNMX.FTZ R16, R175, R16, !PT ;  /* 0x00000010af107209 */ /* 0x000fe40007810000 */
[----:B------:R-:W-:Y:S02]  /*24ee0*/  FMNMX.FTZ R4, R167, R2, !PT ;  /* 0x00000002a7047209 */ /* 0x000fe40007810000 */
[----:B------:R-:W-:Y:S03]  /*24ef0*/  FMNMX.FTZ R14, R173, R16, !PT ;  /* 0x00000010ad0e7209 */ /* 0x000fe60007810000 */
[----:B------:R-:W1:Y:S08]  /*24f00*/  SHFL.BFLY PT, R7, R4, 0x2, 0x1f ;  /* 0x0c401f0004077f89 */ /* 0x000e7000000e0000 */
[----:B------:R-:W2:Y:S01]  /*24f10*/  SHFL.BFLY PT, R11, R14, 0x2, 0x1f ;  /* 0x0c401f000e0b7f89 */ /* 0x000ea200000e0000 */
[----:B-1----:R-:W-:Y:S07]  /*24f20*/  FMNMX.FTZ R5, R4, R7, !PT ;  /* 0x0000000704057209 */ /* 0x002fee0007810000 */
[----:B----4-:R-:W1:Y:S01]  /*24f30*/  SHFL.BFLY PT, R164, R5, 0x1, 0x1f ;  /* 0x0c201f0005a47f89 */ /* 0x010e6200000e0000 */
[----:B--2---:R-:W-:Y:S07]  /*24f40*/  FMNMX.FTZ R12, R14, R11, !PT ;  /* 0x0000000b0e0c7209 */ /* 0x004fee0007810000 */
[----:B------:R-:W2:Y:S01]  /*24f50*/  SHFL.BFLY PT, R165, R12, 0x1, 0x1f ;  /* 0x0c201f000ca57f89 */ /* 0x000ea200000e0000 */
[----:B-1----:R-:W-:Y:S04]  /*24f60*/  FMNMX.FTZ R164, R5, R164, !PT ;  /* 0x000000a405a47209 */ /* 0x002fe80007810000 */
[C---:B------:R-:W-:Y:S01]  /*24f70*/  FSETP.NEU.FTZ.AND P0, PT, R164.reuse, -INF , PT ;  /* 0xff800000a400780b */ /* 0x040fe20003f1d000 */
[----:B------:R-:W-:Y:S01]  /*24f80*/  FADD.FTZ R3, -R164, R3 ;  /* 0x00000003a4037221 */ /* 0x000fe20000010100 */
[----:B--2---:R-:W-:Y:S02]  /*24f90*/  FMNMX.FTZ R165, R12, R165, !PT ;  /* 0x000000a50ca57209 */ /* 0x004fe40007810000 */
[----:B------:R-:W1:Y:S01]  /*24fa0*/  LDSM.16.MT88.4 R12, [R228+0x10000] ;  /* 0x01000000e40c783b */ /* 0x000e620000004200 */
[C---:B-----5:R-:W-:Y:S02]  /*24fb0*/  FMUL.FTZ R171, R166.reuse, R164 ;  /* 0x000000a4a6ab7220 */ /* 0x060fe40000410000 */
        /* <DEDUP_REMOVED lines=9> */
[-CC-:B------:R-:W-:Y:S01]  /*25050*/  FFMA.FTZ R187, R185, R166.reuse, -R171.reuse ;  /* 0x000000a6b9bb7223 */ /* 0x180fe200000108ab */
[----:B------:R-:W-:Y:S01]  /*25060*/  ISETP.GT.AND P0, PT, R250, 0x1, PT ;  /* 0x00000001fa00780c */ /* 0x000fe20003f04270 */
[----:B------:R-:W-:Y:S01]  /*25070*/  FFMA.FTZ R185, R8, R166, -R171 ;  /* 0x000000a608b97223 */ /* 0x000fe200000108ab */
[----:B------:R-:W-:Y:S01]  /*25080*/  MOV R250, R182 ;  /* 0x000000b600fa7202 */ /* 0x000fe20000000f00 */
[-CC-:B------:R-:W-:Y:S02]  /*25090*/  FFMA.FTZ R190, R9, R166.reuse, -R179.reuse ;  /* 0x000000a609be7223 */ /* 0x180fe400000108b3 */
[-CC-:B------:R-:W-:Y:S02]  /*250a0*/  FFMA.FTZ R188, R6, R166.reuse, -R179.reuse ;  /* 0x000000a606bc7223 */ /* 0x180fe400000108b3 */
[-CC-:B------:R-:W-:Y:S01]  /*250b0*/  FFMA.FTZ R189, R189, R166.reuse, -R179.reuse ;  /* 0x000000a6bdbd7223 */ /* 0x180fe200000108b3 */
[----:B------:R-:W-:Y:S01]  /*250c0*/  MUFU.EX2 R187, R187 ;  /* 0x000000bb00bb7308 */ /* 0x000fe20000000800 */
[-CC-:B------:R-:W-:Y:S02]  /*250d0*/  FFMA.FTZ R186, R205, R166.reuse, -R179.reuse ;  /* 0x000000a6cdba7223 */ /* 0x180fe400000108b3 */
[----:B------:R-:W-:Y:S02]  /*250e0*/  FMUL.FTZ R4, R166, R3 ;  /* 0x00000003a6047220 */ /* 0x000fe40000410000 */
[-CC-:B------:R-:W-:Y:S02]  /*250f0*/  FFMA.FTZ R177, R177, R166.reuse, -R179.reuse ;  /* 0x000000a6b1b17223 */ /* 0x180fe400000108b3 */
        /* <DEDUP_REMOVED lines=16> */
[C---:B------:R-:W-:Y:S02]  /*25200*/  FMUL.FTZ R35, R2.reuse, R135 ;  /* 0x0000008702237220 */ /* 0x040fe40000410000 */
[C---:B---3--:R-:W-:Y:S02]  /*25210*/  FMUL.FTZ R4, R3.reuse, R160 ;  /* 0x000000a003047220 */ /* 0x048fe40000410000 */
[C---:B------:R-:W-:Y:S02]  /*25220*/  FMUL.FTZ R5, R3.reuse, R161 ;  /* 0x000000a103057220 */ /* 0x040fe40000410000 */
[C---:B------:R-:W-:Y:S01]  /*25230*/  FMUL.FTZ R8, R3.reuse, R156 ;  /* 0x0000009c03087220 */ /* 0x040fe20000410000 */
[----:B------:R-:W3:Y:S01]  /*25240*/  MUFU.EX2 R183, R183 ;  /* 0x000000b700b77308 */ /* 0x000ee20000000800 */
[C---:B------:R-:W-:Y:S02]  /*25250*/  FMUL.FTZ R9, R3.reuse, R157 ;  /* 0x0000009d03097220 */ /* 0x040fe40000410000 */
[----:B------:R-:W-:Y:S01]  /*25260*/  FMUL.FTZ R16, R3, R148 ;  /* 0x0000009403107220 */ /* 0x000fe20000410000 */
[----:B--2---:R-:W-:Y:S01]  /*25270*/  F2FP.BF16.PACK_AB R161, R185, R187 ;  /* 0x000000bbb9a1723e */ /* 0x004fe200000010ff */
[C---:B------:R-:W-:Y:S01]  /*25280*/  FMUL.FTZ R17, R3.reuse, R149 ;  /* 0x0000009503117220 */ /* 0x040fe20000410000 */
[----:B------:R-:W-:Y:S01]  /*25290*/  LDSM.16.MT88.4 R156, [R224+0x12800] ;  /* 0x01280000e09c783b */ /* 0x000fe20000004200 */
        /* <DEDUP_REMOVED lines=9> */
[----:B------:R-:W2:Y:S01]  /*25330*/  MUFU.EX2 R188, R188 ;  /* 0x000000bc00bc7308 */ /* 0x000ea20000000800 */
[----:B------:R-:W-:Y:S01]  /*25340*/  FMUL.FTZ R37, R3, R37 ;  /* 0x0000002503257220 */ /* 0x000fe20000410000 */
[----:B------:R-:W-:Y:S01]  /*25350*/  LDSM.16.MT88.4 R132, [R225+0x12000] ;  /* 0x01200000e184783b */ /* 0x000fe20000004200 */
[C---:B------:R-:W-:Y:S01]  /*25360*/  FMUL.FTZ R42, R2.reuse, R42 ;  /* 0x0000002a022a7220 */ /* 0x040fe20000410000 */
[----:B---3--:R-:W-:Y:S01]  /*25370*/  F2FP.BF16.PACK_AB R163, R183, R184 ;  /* 0x000000b8b7a3723e */ /* 0x008fe200000010ff */
[C---:B------:R-:W-:Y:S02]  /*25380*/  FMUL.FTZ R43, R2.reuse, R43 ;  /* 0x0000002b022b7220 */ /* 0x040fe40000410000 */
[C---:B------:R-:W-:Y:S02]  /*25390*/  FMUL.FTZ R40, R3.reuse, R40 ;  /* 0x0000002803287220 */ /* 0x040fe40000410000 */
[C---:B------:R-:W-:Y:S01]  /*253a0*/  FMUL.FTZ R41, R3.reuse, R41 ;  /* 0x0000002903297220 */ /* 0x040fe20000410000 */
[----:B------:R-:W-:Y:S01]  /*253b0*/  MUFU.EX2 R189, R189 ;  /* 0x000000bd00bd7308 */ /* 0x000fe20000000800 */
[C---:B------:R-:W-:Y:S01]  /*253c0*/  FMUL.FTZ R46, R2.reuse, R46 ;  /* 0x0000002e022e7220 */ /* 0x040fe20000410000 */
[----:B------:R-:W-:Y:S01]  /*253d0*/  LDSM.16.MT88.4 R148, [R224+0x10800] ;  /* 0x01080000e094783b */ /* 0x000fe20000004200 */
[C---:B------:R-:W-:Y:S02]  /*253e0*/  FMUL.FTZ R47, R2.reuse, R47 ;  /* 0x0000002f022f7220 */ /* 0x040fe40000410000 */
[C---:B------:R-:W-:Y:S02]  /*253f0*/  FMUL.FTZ R44, R3.reuse, R44 ;  /* 0x0000002c032c7220 */ /* 0x040fe40000410000 */
[C---:B------:R-:W-:Y:S02]  /*25400*/  FMUL.FTZ R45, R3.reuse, R45 ;  /* 0x0000002d032d7220 */ /* 0x040fe40000410000 */
[C---:B------:R-:W-:Y:S01]  /*25410*/  FMUL.FTZ R50, R2.reuse, R50 ;  /* 0x0000003202327220 */ /* 0x040fe20000410000 */
[----:B------:R-:W3:Y:S01]  /*25420*/  MUFU.EX2 R186, R186 ;  /* 0x000000ba00ba7308 */ /* 0x000ee20000000800 */
[----:B------:R-:W-:Y:S02]  /*25430*/  FMUL.FTZ R51, R2, R51 ;  /* 0x0000003302337220 */ /* 0x000fe40000410000 */
[C---:B------:R-:W-:Y:S01]  /*25440*/  FMUL.FTZ R48, R3.reuse, R48 ;  /* 0x0000003003307220 */ /* 0x040fe20000410000 */
        /* <DEDUP_REMOVED lines=13> */
[----:B---3--:R-:W-:Y:S01]  /*25520*/  F2FP.BF16.PACK_AB R162, R186, R189 ;  /* 0x000000bdbaa2723e */ /* 0x008fe200000010ff */
[C---:B------:R-:W-:Y:S02]  /*25530*/  FMUL.FTZ R63, R2.reuse, R63 ;  /* 0x0000003f023f7220 */ /* 0x040fe40000410000 */
[C---:B------:R-:W-:Y:S02]  /*25540*/  FMUL.FTZ R60, R3.reuse, R60 ;  /* 0x0000003c033c7220 */ /* 0x040fe40000410000 */
[C---:B------:R-:W-:Y:S01]  /*25550*/  FMUL.FTZ R61, R3.reuse, R61 ;  /* 0x0000003d033d7220 */ /* 0x040fe20000410000 */
[----:B------:R-:W-:Y:S01]  /*25560*/  MUFU.EX2 R207, R207 ;  /* 0x000000cf00cf7308 */ /* 0x000fe20000000800 */
[C---:B-1----:R-:W-:Y:S05]  /*25570*/  HMMA.16816.F32.BF16 R4, R160.reuse, R12, R4 ;  /* 0x0000000ca004723c */ /* 0x042fea0000041804 */
[C---:B------:R-:W-:Y:S02]  /*25580*/  FMUL.FTZ R66, R2.reuse, R66 ;  /* 0x0000004202427220 */ /* 0x040fe40000410000 */
[C---:B------:R-:W-:Y:S01]  /*25590*/  FMUL.FTZ R12, R3.reuse, R152 ;  /* 0x00000098030c7220 */ /* 0x040fe20000410000 */
[C---:B------:R-:W-:Y:S04]  /*255a0*/  HMMA.16816.F32.BF16 R8, R160.reuse, R14, R8 ;  /* 0x0000000ea008723c */ /* 0x040fe80000041808 */
[C---:B------:R-:W-:Y:S02]  /*255b0*/  FMUL.FTZ R13, R3.reuse, R153 ;  /* 0x00000099030d7220 */ /* 0x040fe40000410000 */
[C---:B------:R-:W-:Y:S02]  /*255c0*/  FMUL.FTZ R67, R2.reuse, R67 ;  /* 0x0000004302437220 */ /* 0x040fe40000410000 */
[C---:B------:R-:W-:Y:S04]  /*255d0*/  FMUL.FTZ R14, R2.reuse, R154 ;  /* 0x0000009a020e7220 */ /* 0x040fe80000410000 */
[C---:B------:R-:W-:Y:S02]  /*255e0*/  FMUL.FTZ R15, R2.reuse, R155 ;  /* 0x0000009b020f7220 */ /* 0x040fe40000410000 */
[----:B------:R-:W1:Y:S01]  /*255f0*/  LDSM.16.MT88.4 R152, [R224+0x10000] ;  /* 0x01000000e098783b */ /* 0x000e620000004200 */
[C---:B------:R-:W-:Y:S02]  /*25600*/  FMUL.FTZ R64, R3.reuse, R64 ;  /* 0x0000004003407220 */ /* 0x040fe40000410000 */
[C---:B------:R-:W-:Y:S02]  /*25610*/  FMUL.FTZ R65, R3.reuse, R65 ;  /* 0x0000004103417220 */ /* 0x040fe40000410000 */
[C---:B------:R-:W-:Y:S03]  /*25620*/  HMMA.16816.F32.BF16 R12, R160.reuse, R20, R12 ;  /* 0x00000014a00c723c */ /* 0x040fe6000004180c */
[C---:B------:R-:W-:Y:S02]  /*25630*/  FMUL.FTZ R70, R2.reuse, R70 ;  /* 0x0000004602467220 */ /* 0x040fe40000410000 */
[C---:B------:R-:W-:Y:S02]  /*25640*/  FMUL.FTZ R71, R2.reuse, R71 ;  /* 0x0000004702477220 */ /* 0x040fe40000410000 */
[C---:B------:R-:W-:Y:S01]  /*25650*/  FMUL.FTZ R20, R3.reuse, R144 ;  /* 0x0000009003147220 */ /* 0x040fe20000410000 */
[C---:B------:R-:W-:Y:S04]  /*25660*/  HMMA.16816.F32.BF16 R16, R160.reuse, R22, R16 ;  /* 0x00000016a010723c */ /* 0x040fe80000041810 */
[C---:B------:R-:W-:Y:S02]  /*25670*/  FMUL.FTZ R21, R3.reuse, R145 ;  /* 0x0000009103157220 */ /* 0x040fe40000410000 */
[C---:B------:R-:W-:Y:S02]  /*25680*/  FMUL.FTZ R68, R3.reuse, R68 ;  /* 0x0000004403447220 */ /* 0x040fe40000410000 */
[C---:B------:R-:W-:Y:S04]  /*25690*/  FMUL.FTZ R22, R2.reuse, R146 ;  /* 0x0000009202167220 */ /* 0x040fe80000410000 */
[C---:B------:R-:W-:Y:S02]  /*256a0*/  FMUL.FTZ R23, R2.reuse, R147 ;  /* 0x0000009302177220 */ /* 0x040fe40000410000 */
[----:B------:R-:W2:Y:S01]  /*256b0*/  LDSM.16.MT88.4 R144, [R228+0x12000] ;  /* 0x01200000e490783b */ /* 0x000ea20000004200 */
        /* <DEDUP_REMOVED lines=11> */
[----:B------:R-:W3:Y:S01]  /*25770*/  LDSM.16.MT88.4 R136, [R226+0x12000] ;  /* 0x01200000e288783b */ /* 0x000ee20000004200 */
[C---:B------:R-:W-:Y:S02]  /*25780*/  FMUL.FTZ R78, R2.reuse, R78 ;  /* 0x0000004e024e7220 */ /* 0x040fe40000410000 */
[C---:B------:R-:W-:Y:S02]  /*25790*/  FMUL.FTZ R79, R2.reuse, R79 ;  /* 0x0000004f024f7220 */ /* 0x040fe40000410000 */
[C---:B-1----:R-:W-:Y:S03]  /*257a0*/  HMMA.16816.F32.BF16 R28, R160.reuse, R152, R28 ;  /* 0x00000098a01c723c */ /* 0x042fe6000004181c */
[C---:B------:R-:W-:Y:S02]  /*257b0*/  FMUL.FTZ R76, R3.reuse, R76 ;  /* 0x0000004c034c7220 */ /* 0x040fe40000410000 */
[C---:B------:R-:W-:Y:S02]  /*257c0*/  FMUL.FTZ R77, R3.reuse, R77 ;  /* 0x0000004d034d7220 */ /* 0x040fe40000410000 */
[C---:B------:R-:W-:Y:S01]  /*257d0*/  FMUL.FTZ R82, R2.reuse, R82 ;  /* 0x0000005202527220 */ /* 0x040fe20000410000 */
[C---:B------:R-:W-:Y:S01]  /*257e0*/  HMMA.16816.F32.BF16 R32, R160.reuse, R154, R32 ;  /* 0x0000009aa020723c */ /* 0x040fe20000041820 */
[----:B------:R-:W-:Y:S03]  /*257f0*/  LDSM.16.MT88.4 R152, [R226+0x12800] ;  /* 0x01280000e298783b */ /* 0x000fe60000004200 */
[C---:B------:R-:W-:Y:S02]  /*25800*/  FMUL.FTZ R83, R2.reuse, R83 ;  /* 0x0000005302537220 */ /* 0x040fe40000410000 */
[C---:B------:R-:W-:Y:S02]  /*25810*/  FMUL.FTZ R80, R3.reuse, R80 ;  /* 0x0000005003507220 */ /* 0x040fe40000410000 */
[C---:B--2---:R-:W-:Y:S04]  /*25820*/  HMMA.16816.F32.BF16 R36, R160.reuse, R144, R36 ;  /* 0x00000090a024723c */ /* 0x044fe80000041824 */
[C---:B------:R-:W-:Y:S02]  /*25830*/  FMUL.FTZ R81, R3.reuse, R81 ;  /* 0x0000005103517220 */ /* 0x040fe40000410000 */
[C---:B------:R-:W-:Y:S02]  /*25840*/  FMUL.FTZ R86, R2.reuse, R86 ;  /* 0x0000005602567220 */ /* 0x040fe40000410000 */
[C---:B------:R-:W-:Y:S01]  /*25850*/  HMMA.16816.F32.BF16 R40, R160.reuse, R146, R40 ;  /* 0x00000092a028723c */ /* 0x040fe20000041828 */
[----:B------:R-:W-:Y:S03]  /*25860*/  LDSM.16.MT88.4 R144, [R226+0x10800] ;  /* 0x01080000e290783b */ /* 0x000fe60000004200 */
        /* <DEDUP_REMOVED lines=8> */
[----:B------:R-:W1:Y:S03]  /*258f0*/  LDSM.16.MT88.4 R136, [R228+0x14000] ;  /* 0x01400000e488783b */ /* 0x000e660000004200 */
[C---:B------:R-:W-:Y:S02]  /*25900*/  FMUL.FTZ R89, R3.reuse, R89 ;  /* 0x0000005903597220 */ /* 0x040fe40000410000 */
[C---:B------:R-:W-:Y:S02]  /*25910*/  FMUL.FTZ R94, R2.reuse, R94 ;  /* 0x0000005e025e7220 */ /* 0x040fe40000410000 */
[C---:B------:R-:W-:Y:S04]  /*25920*/  HMMA.16816.F32.BF16 R52, R160.reuse, R132, R52 ;  /* 0x00000084a034723c */ /* 0x040fe80000041834 */
[C---:B------:R-:W-:Y:S02]  /*25930*/  FMUL.FTZ R95, R2.reuse, R95 ;  /* 0x0000005f025f7220 */ /* 0x040fe40000410000 */
[C---:B------:R-:W-:Y:S02]  /*25940*/  FMUL.FTZ R92, R3.reuse, R92 ;  /* 0x0000005c035c7220 */ /* 0x040fe40000410000 */
[C---:B------:R-:W-:Y:S01]  /*25950*/  HMMA.16816.F32.BF16 R56, R160.reuse, R134, R56 ;  /* 0x00000086a038723c */ /* 0x040fe20000041838 */
[----:B------:R-:W2:Y:S03]  /*25960*/  LDSM.16.MT88.4 R132, [R226+0x14000] ;  /* 0x01400000e284783b */ /* 0x000ea60000004200 */
[C---:B------:R-:W-:Y:S02]  /*25970*/  FMUL.FTZ R93, R3.reuse, R93 ;  /* 0x0000005d035d7220 */ /* 0x040fe40000410000 */
[C---:B------:R-:W-:Y:S02]  /*25980*/  FMUL.FTZ R98, R2.reuse, R98 ;  /* 0x0000006202627220 */ /* 0x040fe40000410000 */
[C---:B------:R-:W-:Y:S04]  /*25990*/  HMMA.16816.F32.BF16 R60, R160.reuse, R140, R60 ;  /* 0x0000008ca03c723c */ /* 0x040fe8000004183c */
[C---:B------:R-:W-:Y:S02]  /*259a0*/  FMUL.FTZ R99, R2.reuse, R99 ;  /* 0x0000006302637220 */ /* 0x040fe40000410000 */
[C---:B------:R-:W-:Y:S02]  /*259b0*/  FMUL.FTZ R96, R3.reuse, R96 ;  /* 0x0000006003607220 */ /* 0x040fe40000410000 */
[C---:B------:R-:W-:Y:S01]  /*259c0*/  HMMA.16816.F32.BF16 R64, R160.reuse, R142, R64 ;  /* 0x0000008ea040723c */ /* 0x040fe20000041840 */
[----:B------:R-:W3:Y:S03]  /*259d0*/  LDSM.16.MT88.4 R140, [R225+0x14000] ;  /* 0x01400000e18c783b */ /* 0x000ee60000004200 */
[C---:B------:R-:W-:Y:S02]  /*259e0*/  FMUL.FTZ R97, R3.reuse, R97 ;  /* 0x0000006103617220 */ /* 0x040fe40000410000 */
[C---:B------:R-:W-:Y:S02]  /*259f0*/  FMUL.FTZ R102, R2.reuse, R102 ;  /* 0x0000006602667220 */ /* 0x040fe40000410000 */
[C---:B------:R-:W-:Y:S01]  /*25a00*/  FMUL.FTZ R103, R2.reuse, R103 ;  /* 0x0000006702677220 */ /* 0x040fe20000410000 */
[C---:B-1----:R-:W-:Y:S03]  /*25a10*/  HMMA.16816.F32.BF16 R68, R160.reuse, R136, R68 ;  /* 0x00000088a044723c */ /* 0x042fe60000041844 */
[C---:B------:R-:W-:Y:S02]  /*25a20*/  FMUL.FTZ R100, R3.reuse, R100 ;  /* 0x0000006403647220 */ /* 0x040fe40000410000 */
[C---:B------:R-:W-:Y:S02]  /*25a30*/  FMUL.FTZ R101, R3.reuse, R101 ;  /* 0x0000006503657220 */ /* 0x040fe40000410000 */
[C---:B------:R-:W-:Y:S01]  /*25a40*/  FMUL.FTZ R106, R2.reuse, R106 ;  /* 0x0000006a026a7220 */ /* 0x040fe20000410000 */
[C---:B------:R-:W-:Y:S01]  /*25a50*/  HMMA.16816.F32.BF16 R72, R160.reuse, R138, R72 ;  /* 0x0000008aa048723c */ /* 0x040fe20000041848 */
[----:B------:R-:W1:Y:S03]  /*25a60*/  LDSM.16.MT88.4 R136, [R224+0x14000] ;  /* 0x01400000e088783b */ /* 0x000e660000004200 */
[C---:B------:R-:W-:Y:S02]  /*25a70*/  FMUL.FTZ R107, R2.reuse, R107 ;  /* 0x0000006b026b7220 */ /* 0x040fe40000410000 */
[C---:B------:R-:W-:Y:S02]  /*25a80*/  FMUL.FTZ R104, R3.reuse, R104 ;  /* 0x0000006803687220 */ /* 0x040fe40000410000 */
[C---:B--2---:R-:W-:Y:S04]  /*25a90*/  HMMA.16816.F32.BF16 R76, R160.reuse, R132, R76 ;  /* 0x00000084a04c723c */ /* 0x044fe8000004184c */
[C---:B------:R-:W-:Y:S02]  /*25aa0*/  FMUL.FTZ R105, R3.reuse, R105 ;  /* 0x0000006903697220 */ /* 0x040fe40000410000 */
[C---:B------:R-:W-:Y:S02]  /*25ab0*/  FMUL.FTZ R110, R2.reuse, R110 ;  /* 0x0000006e026e7220 */ /* 0x040fe40000410000 */
[C---:B------:R-:W-:Y:S01]  /*25ac0*/  HMMA.16816.F32.BF16 R80, R160.reuse, R134, R80 ;  /* 0x00000086a050723c */ /* 0x040fe20000041850 */
[----:B------:R-:W2:Y:S03]  /*25ad0*/  LDSM.16.MT88.4 R132, [R228+0x16000] ;  /* 0x01600000e484783b */ /* 0x000ea60000004200 */
        /* <DEDUP_REMOVED lines=16> */
[----:B------:R-:W-:Y:S02]  /*25be0*/  FMUL.FTZ R117, R3, R117 ;  /* 0x0000007503757220 */ /* 0x000fe40000410000 */
[-CC-:B------:R-:W-:Y:S02]  /*25bf0*/  FFMA.FTZ R195, R195, R166.reuse, -R179.reuse ;  /* 0x000000a6c3c37223 */ /* 0x180fe400000108b3 */
[C---:B--2---:R-:W-:Y:S04]  /*25c00*/  HMMA.16816.F32.BF16 R100, R160.reuse, R132, R100 ;  /* 0x00000084a064723c */ /* 0x044fe80000041864 */
[--C-:B------:R-:W-:Y:S01]  /*25c10*/  FFMA.FTZ R197, R197, R166, -R179.reuse ;  /* 0x000000a6c5c57223 */ /* 0x100fe200000108b3 */
[----:B------:R-:W2:Y:S01]  /*25c20*/  MUFU.EX2 R195, R195 ;  /* 0x000000c300c37308 */ /* 0x000ea20000000800 */
[C---:B------:R-:W-:Y:S02]  /*25c30*/  FMUL.FTZ R122, R2.reuse, R122 ;  /* 0x0000007a027a7220 */ /* 0x040fe40000410000 */
[C---:B------:R-:W-:Y:S01]  /*25c40*/  HMMA.16816.F32.BF16 R104, R160.reuse, R134, R104 ;  /* 0x00000086a068723c */ /* 0x040fe20000041868 */
[----:B------:R-:W4:Y:S03]  /*25c50*/  LDSM.16.MT88.4 R132, [R224+0x16000] ;  /* 0x01600000e084783b */ /* 0x000f260000004200 */
[----:B------:R-:W-:Y:S02]  /*25c60*/  FMUL.FTZ R123, R2, R123 ;  /* 0x0000007b027b7220 */ /* 0x000fe40000410000 */
[C---:B------:R-:W-:Y:S01]  /*25c70*/  FMUL.FTZ R120, R3.reuse, R120 ;  /* 0x0000007803787220 */ /* 0x040fe20000410000 */
[----:B------:R-:W-:Y:S01]  /*25c80*/  MUFU.EX2 R197, R197 ;  /* 0x000000c500c57308 */ /* 0x000fe20000000800 */
[C---:B---3--:R-:W-:Y:S04]  /*25c90*/  HMMA.16816.F32.BF16 R108, R160.reuse, R140, R108 ;  /* 0x0000008ca06c723c */ /* 0x048fe8000004186c */
[C---:B------:R-:W-:Y:S02]  /*25ca0*/  FMUL.FTZ R121, R3.reuse, R121 ;  /* 0x0000007903797220 */ /* 0x040fe40000410000 */
[----:B------:R-:W-:Y:S02]  /*25cb0*/  FFMA.FTZ R198, R198, R166, -R179 ;  /* 0x000000a6c6c67223 */ /* 0x000fe400000108b3 */
[C---:B------:R-:W-:Y:S01]  /*25cc0*/  HMMA.16816.F32.BF16 R112, R160.reuse, R142, R112 ;  /* 0x0000008ea070723c */ /* 0x040fe20000041870 */
[----:B------:R-:W3:Y:S03]  /*25cd0*/  LDSM.16.MT88.4 R140, [R228+0x10800] ;  /* 0x01080000e48c783b */ /* 0x000ee60000004200 */
[C---:B------:R-:W-:Y:S01]  /*25ce0*/  FMUL.FTZ R126, R2.reuse, R126 ;  /* 0x0000007e027e7220 */ /* 0x040fe20000410000 */
[----:B------:R-:W5:Y:S01]  /*25cf0*/  MUFU.EX2 R198, R198 ;  /* 0x000000c600c67308 */ /* 0x000f620000000800 */
[----:B------:R-:W-:Y:S02]  /*25d00*/  FMUL.FTZ R127, R2, R127 ;  /* 0x0000007f027f7220 */ /* 0x000fe40000410000 */
[----:B------:R-:W-:Y:S01]  /*25d10*/  FMUL.FTZ R124, R3, R124 ;  /* 0x0000007c037c7220 */ /* 0x000fe20000410000 */
[C---:B-1----:R-:W-:Y:S03]  /*25d20*/  HMMA.16816.F32.BF16 R116, R160.reuse, R136, R116 ;  /* 0x00000088a074723c */ /* 0x042fe60000041874 */
[-CC-:B------:R-:W-:Y:S02]  /*25d30*/  FFMA.FTZ R191, R191, R166.reuse, -R171.reuse ;  /* 0x000000a6bfbf7223 */ /* 0x180fe400000108ab */
[-CC-:B------:R-:W-:Y:S02]  /*25d40*/  FFMA.FTZ R192, R192, R166.reuse, -R171.reuse ;  /* 0x000000a6c0c07223 */ /* 0x180fe400000108ab */
[-CC-:B------:R-:W-:Y:S01]  /*25d50*/  FFMA.FTZ R193, R193, R166.reuse, -R171.reuse ;  /* 0x000000a6c1c17223 */ /* 0x180fe200000108ab */
[C---:B------:R-:W-:Y:S01]  /*25d60*/  HMMA.16816.F32.BF16 R120, R160.reuse, R138, R120 ;  /* 0x0000008aa078723c */ /* 0x040fe20000041878 */
[----:B------:R-:W-:Y:S01]  /*25d70*/  MUFU.EX2 R191, R191 ;  /* 0x000000bf00bf7308 */ /* 0x000fe20000000800 */
[----:B------:R-:W1:Y:S02]  /*25d80*/  LDSM.16.MT88.4 R136, [R225+0x10800] ;  /* 0x01080000e188783b */ /* 0x000e640000004200 */
[----:B------:R-:W-:Y:S02]  /*25d90*/  FFMA.FTZ R194, R194, R166, -R171 ;  /* 0x000000a6c2c27223 */ /* 0x000fe400000108ab */
[C---:B------:R-:W-:Y:S02]  /*25da0*/  FMUL.FTZ R125, R3.reuse, R125 ;  /* 0x0000007d037d7220 */ /* 0x040fe40000410000 */
[C---:B------:R-:W-:Y:S03]  /*25db0*/  FMUL.FTZ R130, R2.reuse, R130 ;  /* 0x0000008202827220 */ /* 0x040fe60000410000 */
[----:B------:R-:W3:Y:S01]  /*25dc0*/  MUFU.EX2 R192, R192 ;  /* 0x000000c000c07308 */ /* 0x000ee20000000800 */
[----:B------:R-:W-:Y:S01]  /*25dd0*/  FMUL.FTZ R131, R2, R131 ;  /* 0x0000008302837220 */ /* 0x000fe20000410000 */
[C---:B----4-:R-:W-:Y:S03]  /*25de0*/  HMMA.16816.F32.BF16 R124, R160.reuse, R132, R124 ;  /* 0x00000084a07c723c */ /* 0x050fe6000004187c */
[C---:B------:R-:W-:Y:S02]  /*25df0*/  FMUL.FTZ R128, R3.reuse, R128 ;  /* 0x0000008003807220 */ /* 0x040fe40000410000 */
[----:B------:R-:W-:Y:S02]  /*25e00*/  FMUL.FTZ R129, R3, R129 ;  /* 0x0000008103817220 */ /* 0x000fe40000410000 */
[----:B--2---:R-:W-:Y:S01]  /*25e10*/  F2FP.BF16.PACK_AB R132, R195, R196 ;  /* 0x000000c4c384723e */ /* 0x004fe200000010ff */
[----:B------:R-:W-:Y:S01]  /*25e20*/  MUFU.EX2 R193, R193 ;  /* 0x000000c100c17308 */ /* 0x000fe20000000800 */
[-CC-:B------:R-:W-:Y:S03]  /*25e30*/  FFMA.FTZ R200, R200, R166.reuse, -R179.reuse ;  /* 0x000000a6c8c87223 */ /* 0x180fe600000108b3 */
[----:B------:R-:W-:Y:S01]  /*25e40*/  HMMA.16816.F32.BF16 R128, R160, R134, R128 ;  /* 0x00000086a080723c */ /* 0x000fe20000041880 */
[----:B------:R-:W-:Y:S02]  /*25e50*/  LDSM.16.MT88.4 R160, [R228+0x14800] ;  /* 0x01480000e4a0783b */ /* 0x000fe40000004200 */
[-CC-:B------:R-:W-:Y:S02]  /*25e60*/  FFMA.FTZ R199, R199, R166.reuse, -R179.reuse ;  /* 0x000000a6c7c77223 */ /* 0x180fe400000108b3 */
[-CC-:B------:R-:W-:Y:S01]  /*25e70*/  FFMA.FTZ R205, R178, R166.reuse, -R179.reuse ;  /* 0x000000a6b2cd7223 */ /* 0x180fe200000108b3 */
[----:B------:R-:W2:Y:S01]  /*25e80*/  MUFU.EX2 R194, R194 ;  /* 0x000000c200c27308 */ /* 0x000ea20000000800 */
[----:B-----5:R-:W-:Y:S01]  /*25e90*/  F2FP.BF16.PACK_AB R134, R198, R197 ;  /* 0x000000c5c686723e */ /* 0x020fe200000010ff */
[-CC-:B------:R-:W-:Y:S01]  /*25ea0*/  FFMA.FTZ R206, R176, R166.reuse, -R179.reuse ;  /* 0x000000a6b0ce7223 */ /* 0x180fe200000108b3 */
[----:B---3--:R-:W-:Y:S03]  /*25eb0*/  F2FP.BF16.PACK_AB R133, R192, R191 ;  /* 0x000000bfc085723e */ /* 0x008fe600000010ff */
[-CC-:B------:R-:W-:Y:S02]  /*25ec0*/  FFMA.FTZ R170, R170, R166.reuse, -R179.reuse ;  /* 0x000000a6aaaa7223 */ /* 0x180fe400000108b3 */
[-C--:B------:R-:W-:Y:S02]  /*25ed0*/  FFMA.FTZ R179, R173, R166.reuse, -R179 ;  /* 0x000000a6adb37223 */ /* 0x080fe400000108b3 */
[----:B------:R-:W-:Y:S01]  /*25ee0*/  MUFU.EX2 R200, R200 ;  /* 0x000000c800c87308 */ /* 0x000fe20000000800 */
[-CC-:B------:R-:W-:Y:S02]  /*25ef0*/  FFMA.FTZ R169, R169, R166.reuse, -R171.reuse ;  /* 0x000000a6a9a97223 */ /* 0x180fe400000108ab */
[-CC-:B------:R-:W-:Y:S02]  /*25f00*/  FFMA.FTZ R204, R204, R166.reuse, -R171.reuse ;  /* 0x000000a6cccc7223 */ /* 0x180fe400000108ab */
[-CC-:B------:R-:W-:Y:S02]  /*25f10*/  FFMA.FTZ R203, R203, R166.reuse, -R171.reuse ;  /* 0x000000a6cbcb7223 */ /* 0x180fe400000108ab */
[-CC-:B------:R-:W-:Y:S02]  /*25f20*/  FFMA.FTZ R202, R202, R166.reuse, -R171.reuse ;  /* 0x000000a6caca7223 */ /* 0x180fe400000108ab */
[-CC-:B------:R-:W-:Y:S01]  /*25f30*/  FFMA.FTZ R201, R201, R166.reuse, -R171.reuse ;  /* 0x000000a6c9c97223 */ /* 0x180fe200000108ab */
[----:B------:R-:W-:Y:S01]  /*25f40*/  MUFU.EX2 R176, R170 ;  /* 0x000000aa00b07308 */ /* 0x000fe20000000800 */
[----:B------:R-:W-:Y:S02]  /*25f50*/  FFMA.FTZ R171, R167, R166, -R171 ;  /* 0x000000a6a7ab7223 */ /* 0x000fe400000108ab */
[----:B------:R-:W-:Y:S01]  /*25f60*/  FFMA.FTZ R187, R2, R252, R187 ;  /* 0x000000fc02bb7223 */ /* 0x000fe200000100bb */
[----:B--2---:R-:W-:Y:S03]  /*25f70*/  F2FP.BF16.PACK_AB R135, R194, R193 ;  /* 0x000000c1c287723e */ /* 0x004fe600000010ff */
[----:B------:R-:W-:Y:S03]  /*25f80*/  FADD.FTZ R187, R185, R187 ;  /* 0x000000bbb9bb7221 */ /* 0x000fe60000010000 */
[----:B------:R-:W-:Y:S01]  /*25f90*/  MUFU.EX2 R178, R169 ;  /* 0x000000a900b27308 */ /* 0x000fe20000000800 */
[C---:B------:R-:W-:Y:S05]  /*25fa0*/  HMMA.16816.F32.BF16 R4, R132.reuse, R140, R4 ;  /* 0x0000008c8404723c */ /* 0x040fea0000041804 */
[----:B------:R-:W-:Y:S03]  /*25fb0*/  FADD.FTZ R2, R184, R187 ;  /* 0x000000bbb8027221 */ /* 0x000fe60000010000 */
[C---:B------:R-:W-:Y:S01]  /*25fc0*/  HMMA.16816.F32.BF16 R8, R132.reuse, R142, R8 ;  /* 0x0000008e8408723c */ /* 0x040fe20000041808 */
[----:B------:R-:W2:Y:S01]  /*25fd0*/  LDSM.16.MT88.4 R140, [R228+0x12800] ;  /* 0x01280000e48c783b */ /* 0x000ea20000004200 */
[----:B------:R-:W-:Y:S02]  /*25fe0*/  MUFU.EX2 R204, R204 ;  /* 0x000000cc00cc7308 */ /* 0x000fe40000000800 */
[----:B------:R-:W-:Y:S04]  /*25ff0*/  FADD.FTZ R2, R183, R2 ;  /* 0x00000002b7027221 */ /* 0x000fe80000010000 */
[C---:B------:R-:W-:Y:S04]  /*26000*/  HMMA.16816.F32.BF16 R12, R132.reuse, R144, R12 ;  /* 0x00000090840c723c */ /* 0x040fe8000004180c */
[----:B------:R-:W3:Y:S01]  /*26010*/  MUFU.EX2 R203, R203 ;  /* 0x000000cb00cb7308 */ /* 0x000ee20000000800 */
[----:B------:R-:W-:Y:S03]  /*26020*/  FADD.FTZ R191, R191, R2 ;  /* 0x00000002bfbf7221 */ /* 0x000fe60000010000 */
[C---:B------:R-:W-:Y:S01]  /*26030*/  HMMA.16816.F32.BF16 R16, R132.reuse, R146, R16 ;  /* 0x000000928410723c */ /* 0x040fe20000041810 */
[----:B------:R-:W4:Y:S03]  /*26040*/  LDSM.16.MT88.4 R144, [R225+0x12800] ;  /* 0x01280000e190783b */ /* 0x000f260000004200 */
[----:B------:R-:W-:Y:S02]  /*26050*/  FADD.FTZ R192, R192, R191 ;  /* 0x000000bfc0c07221 */ /* 0x000fe40000010000 */
[----:B------:R-:W-:Y:S02]  /*26060*/  MUFU.EX2 R202, R202 ;  /* 0x000000ca00ca7308 */ /* 0x000fe40000000800 */
[C---:B-1----:R-:W-:Y:S08]  /*26070*/  HMMA.16816.F32.BF16 R20, R132.reuse, R136, R20 ;  /* 0x000000888414723c */ /* 0x042ff00000041814 */
[C---:B------:R-:W-:Y:S01]  /*26080*/  HMMA.16816.F32.BF16 R24, R132.reuse, R138, R24 ;  /* 0x0000008a8418723c */ /* 0x040fe20000041818 */
[----:B------:R-:W1:Y:S01]  /*26090*/  LDSM.16.MT88.4 R136, [R226+0x14800] ;  /* 0x01480000e288783b */ /* 0x000e620000004200 */
[----:B------:R-:W5:Y:S06]  /*260a0*/  MUFU.EX2 R201, R201 ;  /* 0x000000c900c97308 */ /* 0x000f6c0000000800 */
[C---:B------:R-:W-:Y:S04]  /*260b0*/  HMMA.16816.F32.BF16 R28, R132.reuse, R148, R28 ;  /* 0x00000094841c723c */ /* 0x040fe8000004181c */
[----:B------:R-:W1:Y:S04]  /*260c0*/  MUFU.EX2 R199, R199 ;  /* 0x000000c700c77308 */ /* 0x000e680000000800 */
[C---:B------:R-:W-:Y:S01]  /*260d0*/  HMMA.16816.F32.BF16 R32, R132.reuse, R150, R32 ;  /* 0x000000968420723c */ /* 0x040fe20000041820 */
[----:B------:R-:W1:Y:S05]  /*260e0*/  LDSM.16.MT88.4 R148, [R225+0x14800] ;  /* 0x01480000e194783b */ /* 0x000e6a0000004200 */
[----:B------:R-:W-:Y:S02]  /*260f0*/  MUFU.EX2 R205, R205 ;  /* 0x000000cd00cd7308 */ /* 0x000fe40000000800 */
[C---:B--2---:R-:W-:Y:S08]  /*26100*/  HMMA.16816.F32.BF16 R36, R132.reuse, R140, R36 ;  /* 0x0000008c8424723c */ /* 0x044ff00000041824 */
[C---:B------:R-:W-:Y:S01]  /*26110*/  HMMA.16816.F32.BF16 R40, R132.reuse, R142, R40 ;  /* 0x0000008e8428723c */ /* 0x040fe20000041828 */
[----:B------:R-:W2:Y:S01]  /*26120*/  LDSM.16.MT88.4 R140, [R224+0x14800] ;  /* 0x01480000e08c783b */ /* 0x000ea20000004200 */
[----:B------:R-:W1:Y:S06]  /*26130*/  MUFU.EX2 R206, R206 ;  /* 0x000000ce00ce7308 */ /* 0x000e6c0000000800 */
[C---:B------:R-:W-:Y:S04]  /*26140*/  HMMA.16816.F32.BF16 R44, R132.reuse, R152, R44 ;  /* 0x00000098842c723c */ /* 0x040fe8000004182c */
[----:B------:R-:W-:Y:S04]  /*26150*/  MUFU.EX2 R166, R171 ;  /* 0x000000ab00a67308 */ /* 0x000fe80000000800 */
[C---:B------:R-:W-:Y:S01]  /*26160*/  HMMA.16816.F32.BF16 R48, R132.reuse, R154, R48 ;  /* 0x0000009a8430723c */ /* 0x040fe20000041830 */
[----:B------:R-:W-:Y:S07]  /*26170*/  LDSM.16.MT88.4 R152, [R226+0x11000] ;  /* 0x01100000e298783b */ /* 0x000fee0000004200 */
        /* <DEDUP_REMOVED lines=26> */
[----:B------:R-:W-:Y:S07]  /*26320*/  LDSM.16.MT88.4 R148, [R226+0x13000] ;  /* 0x01300000e294783b */ /* 0x000fee0000004200 */
[C---:B--2---:R-:W-:Y:S08]  /*26330*/  HMMA.16816.F32.BF16 R124, R132.reuse, R140, R124 ;  /* 0x0000008c847c723c */ /* 0x044ff0000004187c */
[----:B------:R-:W-:Y:S01]  /*26340*/  HMMA.16816.F32.BF16 R128, R132, R142, R128 ;  /* 0x0000008e8480723c */ /* 0x000fe20000041880 */
[----:B------:R-:W2:Y:S06]  /*26350*/  LDSM.16.MT88.4 R140, [R224+0x11000] ;  /* 0x01100000e08c783b */ /* 0x000eac0000004200 */
[----:B------:R-:W-:Y:S02]  /*26360*/  F2FP.BF16.PACK_AB R133, R203, R204 ;  /* 0x000000cccb85723e */ /* 0x000fe400000010ff */
[----:B-----5:R-:W-:Y:S03]  /*26370*/  F2FP.BF16.PACK_AB R135, R201, R202 ;  /* 0x000000cac987723e */ /* 0x020fe600000010ff */
[----:B------:R-:W-:Y:S02]  /*26380*/  F2FP.BF16.PACK_AB R132, R199, R200 ;  /* 0x000000c8c784723e */ /* 0x000fe400000010ff */
[----:B------:R-:W-:Y:S07]  /*26390*/  F2FP.BF16.PACK_AB R134, R206, R205 ;  /* 0x000000cdce86723e */ /* 0x000fee00000010ff */
        /* <DEDUP_REMOVED lines=20> */
[----:B------:R-:W-:Y:S07]  /*264e0*/  LDSM.16.MT88.4 R156, [R228+0x11800] ;  /* 0x01180000e49c783b */ /* 0x000fee0000004200 */
[C---:B------:R-:W-:Y:S01]  /*264f0*/  HMMA.16816.F32.BF16 R60, R132.reuse, R160, R60 ;  /* 0x000000a0843c723c */ /* 0x040fe2000004183c */
[----:B------:R-:W-:Y:S07]  /*26500*/  MUFU.EX2 R161, R177 ;  /* 0x000000b100a17308 */ /* 0x000fee0000000800 */
[C---:B------:R-:W-:Y:S03]  /*26510*/  HMMA.16816.F32.BF16 R64, R132.reuse, R162, R64 ;  /* 0x000000a28440723c */ /* 0x040fe60000041840 */
[----:B------:R-:W2:Y:S05]  /*26520*/  MUFU.EX2 R160, R179 ;  /* 0x000000b300a07308 */ /* 0x000eaa0000000800 */
[C---:B----4-:R-:W-:Y:S05]  /*26530*/  HMMA.16816.F32.BF16 R68, R132.reuse, R152, R68 ;  /* 0x000000988444723c */ /* 0x050fea0000041844 */
[----:B------:R-:W4:Y:S03]  /*26540*/  MUFU.EX2 R153, R172 ;  /* 0x000000ac00997308 */ /* 0x000f260000000800 */
[C---:B------:R-:W-:Y:S08]  /*26550*/  HMMA.16816.F32.BF16 R72, R132.reuse, R154, R72 ;  /* 0x0000009a8448723c */ /* 0x040ff00000041848 */
[C---:B-1----:R-:W-:Y:S04]  /*26560*/  HMMA.16816.F32.BF16 R76, R132.reuse, R136, R76 ;  /* 0x00000088844c723c */ /* 0x042fe8000004184c */
[----:B--2---:R-:W-:Y:S04]  /*26570*/  MOV R167, R160 ;  /* 0x000000a000a77202 */ /* 0x004fe80000000f00 */
[C---:B------:R-:W-:Y:S01]  /*26580*/  HMMA.16816.F32.BF16 R80, R132.reuse, R138, R80 ;  /* 0x0000008a8450723c */ /* 0x040fe20000041850 */
[----:B------:R-:W1:Y:S03]  /*26590*/  LDSM.16.MT88.4 R136, [R226+0x17000] ;  /* 0x01700000e288783b */ /* 0x000e660000004200 */
[----:B----4-:R-:W-:Y:S04]  /*265a0*/  F2FP.BF16.PACK_AB R169, R153, R207 ;  /* 0x000000cf99a9723e */ /* 0x010fe800000010ff */
[C---:B------:R-:W-:Y:S01]  /*265b0*/  HMMA.16816.F32.BF16 R84, R132.reuse, R140, R84 ;  /* 0x0000008c8454723c */ /* 0x040fe20000041854 */
[----:B------:R-:W-:Y:S07]  /*265c0*/  LDSM.16.MT88.4 R172, [R224+0x11800] ;  /* 0x01180000e0ac783b */ /* 0x000fee0000004200 */
        /* <DEDUP_REMOVED lines=8> */
[C---:B-1----:R-:W-:Y:S08]  /*26650*/  HMMA.16816.F32.BF16 R108, R132.reuse, R136, R108 ;  /* 0x00000088846c723c */ /* 0x042ff0000004186c */
[C---:B------:R-:W-:Y:S01]  /*26660*/  HMMA.16816.F32.BF16 R112, R132.reuse, R138, R112 ;  /* 0x0000008a8470723c */ /* 0x040fe20000041870 */
[----:B------:R-:W1:Y:S07]  /*26670*/  LDSM.16.MT88.4 R136, [R225+0x11800] ;  /* 0x01180000e188783b */ /* 0x000e6e0000004200 */
[C---:B--2---:R-:W-:Y:S08]  /*26680*/  HMMA.16816.F32.BF16 R116, R132.reuse, R140, R116 ;  /* 0x0000008c8474723c */ /* 0x044ff00000041874 */
[C---:B------:R-:W-:Y:S08]  /*26690*/  HMMA.16816.F32.BF16 R120, R132.reuse, R142, R120 ;  /* 0x0000008e8478723c */ /* 0x040ff00000041878 */
[C---:B---3--:R-:W-:Y:S08]  /*266a0*/  HMMA.16816.F32.BF16 R124, R132.reuse, R144, R124 ;  /* 0x00000090847c723c */ /* 0x048ff0000004187c */
[----:B------:R-:W-:Y:S07]  /*266b0*/  HMMA.16816.F32.BF16 R128, R132, R146, R128 ;  /* 0x000000928480723c */ /* 0x000fee0000041880 */
[----:B------:R-:W-:Y:S02]  /*266c0*/  MOV R133, R176 ;  /* 0x000000b000857202 */ /* 0x000fe40000000f00 */
[----:B------:R-:W-:Y:S02]  /*266d0*/  MOV R134, R178 ;  /* 0x000000b200867202 */ /* 0x000fe40000000f00 */
[----:B------:R-:W2:Y:S01]  /*266e0*/  LDSM.16.MT88.4 R176, [R228+0x13800] ;  /* 0x01380000e4b0783b */ /* 0x000ea20000004200 */
[----:B------:R-:W-:Y:S02]  /*266f0*/  MOV R132, R161 ;  /* 0x000000a100847202 */ /* 0x000fe40000000f00 */
[----:B------:R-:W-:Y:S02]  /*26700*/  MOV R135, R168 ;  /* 0x000000a800877202 */ /* 0x000fe40000000f00 */
[----:B------:R-:W-:Y:S02]  /*26710*/  F2FP.BF16.PACK_AB R168, R132, R133 ;  /* 0x0000008584a8723e */ /* 0x000fe400000010ff */
[----:B------:R-:W-:Y:S02]  /*26720*/  F2FP.BF16.PACK_AB R170, R167, R135 ;  /* 0x00000087a7aa723e */ /* 0x000fe400000010ff */
[----:B------:R-:W-:Y:S07]  /*26730*/  F2FP.BF16.PACK_AB R171, R166, R134 ;  /* 0x00000086a6ab723e */ /* 0x000fee00000010ff */
[C---:B------:R-:W-:Y:S01]  /*26740*/  HMMA.16816.F32.BF16 R160, R168.reuse, R156, R4 ;  /* 0x0000009ca8a0723c */ /* 0x040fe20000041804 */
[----:B------:R-:W3:Y:S07]  /*26750*/  LDSM.16.MT88.4 R4, [R226+0x13800] ;  /* 0x01380000e204783b */ /* 0x000eee0000004200 */
[C---:B------:R-:W-:Y:S07]  /*26760*/  HMMA.16816.F32.BF16 R156, R168.reuse, R158, R8 ;  /* 0x0000009ea89c723c */ /* 0x040fee0000041808 */
[----:B------:R-:W-:Y:S02]  /*26770*/  MOV R11, R153 ;  /* 0x00000099000b7202 */ /* 0x000fe40000000f00 */
[C---:B----4-:R-:W-:Y:S01]  /*26780*/  HMMA.16816.F32.BF16 R152, R168.reuse, R148, R12 ;  /* 0x00000094a898723c */ /* 0x050fe2000004180c */
[----:B------:R-:W-:Y:S07]  /*26790*/  LDSM.16.MT88.4 R12, [R224+0x13800] ;  /* 0x01380000e00c783b */ /* 0x000fee0000004200 */
[C---:B------:R-:W-:Y:S01]  /*267a0*/  HMMA.16816.F32.BF16 R148, R168.reuse, R150, R16 ;  /* 0x00000096a894723c */ /* 0x040fe20000041810 */
[----:B------:R-:W-:Y:S07]  /*267b0*/  LDSM.16.MT88.4 R16, [R228+0x15800] ;  /* 0x01580000e410783b */ /* 0x000fee0000004200 */
[C---:B-1----:R-:W-:Y:S01]  /*267c0*/  HMMA.16816.F32.BF16 R144, R168.reuse, R136, R20 ;  /* 0x00000088a890723c */ /* 0x042fe20000041814 */
[----:B------:R-:W-:Y:S07]  /*267d0*/  LDSM.16.MT88.4 R20, [R226+0x15800] ;  /* 0x01580000e214783b */ /* 0x000fee0000004200 */
[C---:B------:R-:W-:Y:S07]  /*267e0*/  HMMA.16816.F32.BF16 R140, R168.reuse, R138, R24 ;  /* 0x0000008aa88c723c */ /* 0x040fee0000041818 */
[----:B------:R-:W-:Y:S01]  /*267f0*/  MOV R26, R132 ;  /* 0x00000084001a7202 */ /* 0x000fe20000000f00 */
[C---:B------:R-:W-:Y:S01]  /*26800*/  HMMA.16816.F32.BF16 R136, R168.reuse, R172, R28 ;  /* 0x000000aca888723c */ /* 0x040fe2000004181c */
[----:B------:R-:W-:Y:S03]  /*26810*/  LDSM.16.MT88.4 R28, [R224+0x15800] ;  /* 0x01580000e01c783b */ /* 0x000fe60000004200 */
[----:B------:R-:W-:Y:S02]  /*26820*/  MOV R27, R133 ;  /* 0x00000085001b7202 */ /* 0x000fe40000000f00 */
[----:B------:R-:W-:Y:S02]  /*26830*/  MOV R25, R11 ;  /* 0x0000000b00197202 */ /* 0x000fe40000000f00 */
[----:B------:R-:W-:Y:S01]  /*26840*/  MOV R173, R134 ;  /* 0x0000008600ad7202 */ /* 0x000fe20000000f00 */
[----:B------:R-:W1:Y:S03]  /*26850*/  LDSM.16.MT88.4 R8, [R225+0x13800] ;  /* 0x01380000e108783b */ /* 0x000e660000004200 */
[----:B------:R-:W-:Y:S02]  /*26860*/  MOV R172, R135 ;  /* 0x0000008700ac7202 */ /* 0x000fe40000000f00 */
[C---:B------:R-:W-:Y:S03]  /*26870*/  HMMA.16816.F32.BF16 R132, R168.reuse, R174, R32 ;  /* 0x000000aea884723c */ /* 0x040fe60000041820 */
[----:B------:R-:W-:Y:S04]  /*26880*/  LDSM.16.MT88.4 R32, [R228+0x17800] ;  /* 0x01780000e420783b */ /* 0x000fe80000004200 */
[----:B------:R-:W-:Y:S01]  /*26890*/  MOV R175, R25 ;  /* 0x0000001900af7202 */ /* 0x000fe20000000f00 */
[C---:B--2---:R-:W-:Y:S03]  /*268a0*/  HMMA.16816.F32.BF16 R36, R168.reuse, R176, R36 ;  /* 0x000000b0a824723c */ /* 0x044fe60000041824 */
[----:B------:R-:W2:Y:S01]  /*268b0*/  LDL.LU R176, [R1] ;  /* 0x0000000001b07983 */ /* 0x000ea20000300800 */
[----:B------:R-:W-:Y:S03]  /*268c0*/  MOV R174, R26 ;  /* 0x0000001a00ae7202 */ /* 0x000fe60000000f00 */
[----:B------:R-:W-:Y:S01]  /*268d0*/  MOV R177, R27 ;  /* 0x0000001b00b17202 */ /* 0x000fe20000000f00 */
        /* <DEDUP_REMOVED lines=21> */
[C---:B---3--:R-:W-:Y:S08]  /*26a30*/  HMMA.16816.F32.BF16 R108, R168.reuse, R4, R108 ;  /* 0x00000004a86c723c */ /* 0x048ff0000004186c */
[C---:B------:R-:W-:Y:S08]  /*26a40*/  HMMA.16816.F32.BF16 R112, R168.reuse, R6, R112 ;  /* 0x00000006a870723c */ /* 0x040ff00000041870 */
[C---:B-1----:R-:W-:Y:S08]  /*26a50*/  HMMA.16816.F32.BF16 R116, R168.reuse, R8, R116 ;  /* 0x00000008a874723c */ /* 0x042ff00000041874 */
[C---:B------:R-:W-:Y:S08]  /*26a60*/  HMMA.16816.F32.BF16 R120, R168.reuse, R10, R120 ;  /* 0x0000000aa878723c */ /* 0x040ff00000041878 */
[C---:B-----5:R-:W-:Y:S08]  /*26a70*/  HMMA.16816.F32.BF16 R124, R168.reuse, R12, R124 ;  /* 0x0000000ca87c723c */ /* 0x060ff0000004187c */
[----:B------:R-:W-:Y:S07]  /*26a80*/  HMMA.16816.F32.BF16 R128, R168, R14, R128 ;  /* 0x0000000ea880723c */ /* 0x000fee0000041880 */
[----:B------:R-:W-:Y:S01]  /*26a90*/  MOV R168, R165 ;  /* 0x000000a500a87202 */ /* 0x000fe20000000f00 */
[----:B--2---:R-:W-:Y:S04]  /*26aa0*/  FFMA.FTZ R190, R3, R176, R190 ;  /* 0x000000b003be7223 */ /* 0x004fe800000100be */
[----:B------:R-:W-:Y:S02]  /*26ab0*/  FADD.FTZ R3, R193, R192 ;  /* 0x000000c0c1037221 */ /* 0x000fe40000010000 */
        /* <DEDUP_REMOVED lines=18> */
[----:B------:R-:W-:Y:S04]  /*26be0*/  FADD.FTZ R205, R205, R200 ;  /* 0x000000c8cdcd7221 */ /* 0x000fe80000010000 */
[----:B------:R-:W-:Y:S04]  /*26bf0*/  FADD.FTZ R3, R206, R205 ;  /* 0x000000cdce037221 */ /* 0x000fe80000010000 */
[----:B------:R-:W-:Y:S04]  /*26c00*/  FADD.FTZ R3, R177, R3 ;  /* 0x00000003b1037221 */ /* 0x000fe80000010000 */
[----:B------:R-:W-:Y:S04]  /*26c10*/  FADD.FTZ R3, R174, R3 ;  /* 0x00000003ae037221 */ /* 0x000fe80000010000 */
[----:B------:R-:W-:Y:S04]  /*26c20*/  FADD.FTZ R3, R172, R3 ;  /* 0x00000003ac037221 */ /* 0x000fe80000010000 */
[----:B------:R-:W-:Y:S01]  /*26c30*/  FADD.FTZ R2, R167, R3 ;  /* 0x00000003a7027221 */ /* 0x000fe20000010000 */
[----:B------:R-:W-:Y:S04]  /*26c40*/  MOV R3, R164 ;  /* 0x000000a400037202 */ /* 0x000fe80000000f00 */
[----:B------:R1:W-:Y:S01]  /*26c50*/  STL [R1], R2 ;  /* 0x0000000201007387 */ /* 0x0003e20000100800 */
[----:B------:R-:W-:-:S05]  /*26c60*/  @P0 BRA `(.L_x_3579) ;  /* 0xffffb22000000947 */ /* 0x000fca000383ffff */
.L_x_3570:
        /* <DEDUP_REMOVED lines=12> */
.L_x_3593:
        /* <DEDUP_REMOVED lines=8> */
.L_x_3594:
        /* <DEDUP_REMOVED lines=13> */
[----:B------:R-:W-:Y:S01]  /*26e80*/  FMUL.FTZ R156, R0, R156 ;  /* 0x0000009c009c7220 */ /* 0x000fe20000410000 */
[----:B------:R-:W-:Y:S01]  /*26e90*/  LOP3.LUT R8, R8, 0x3ffffffc, RZ, 0xc0, !PT ;  /* 0x3ffffffc08087812 */ /* 0x000fe200078ec0ff */
[C---:B------:R-:W-:Y:S01]  /*26ea0*/  FMUL.FTZ R157, R0.reuse, R157 ;  /* 0x0000009d009d7220 */ /* 0x040fe20000410000 */
[----:B------:R-:W-:Y:S01]  /*26eb0*/  LEA.HI R9, R9, R12, RZ, 0x3 ;  /* 0x0000000c09097211 */ /* 0x000fe200078f18ff */
[----:B------:R-:W-:Y:S01]  /*26ec0*/  FMUL.FTZ R152, R0, R152 ;  /* 0x0000009800987220 */ /* 0x000fe20000410000 */
[----:B------:R-:W-:Y:S01]  /*26ed0*/  IADD3 R8, -R8, R3, RZ ;  /* 0x0000000308087210 */ /* 0x000fe20007ffe1ff */
[C---:B------:R-:W-:Y:S01]  /*26ee0*/  FMUL.FTZ R153, R0.reuse, R153 ;  /* 0x0000009900997220 */ /* 0x040fe20000410000 */
[----:B------:R-:W-:Y:S01]  /*26ef0*/  LOP3.LUT R9, R9, 0xfffffff8, RZ, 0xc0, !PT ;  /* 0xfffffff809097812 */ /* 0x000fe200078ec0ff */
[C---:B------:R-:W-:Y:S01]  /*26f00*/  FMUL.FTZ R148, R0.reuse, R148 ;  /* 0x0000009400947220 */ /* 0x040fe20000410000 */
[----:B------:R-:W-:Y:S01]  /*26f10*/  F2FP.BF16.PACK_AB R160, R161, R160 ;  /* 0x000000a0a1a0723e */ /* 0x000fe200000010ff */
[----:B------:R-:W-:Y:S01]  /*26f20*/  FMUL.FTZ R149, R0, R149 ;  /* 0x0000009500957220 */ /* 0x000fe20000410000 */
[----:B------:R-:W-:Y:S01]  /*26f30*/  IADD3 R12, R12, -R9, RZ ;  /* 0x800000090c0c7210 */ /* 0x000fe20007ffe0ff */
[----:B------:R-:W-:Y:S01]  /*26f40*/  FMUL.FTZ R144, R0, R144 ;  /* 0x0000009000907220 */ /* 0x000fe20000410000 */
[----:B------:R-:W-:Y:S01]  /*26f50*/  LEA.HI R9, R4, R3, RZ, 0x5 ;  /* 0x0000000304097211 */ /* 0x000fe200078f28ff */
[----:B------:R-:W-:Y:S01]  /*26f60*/  FMUL.FTZ R145, R0, R145 ;  /* 0x0000009100917220 */ /* 0x000fe20000410000 */
[----:B------:R-:W-:Y:S01]  /*26f70*/  SHF.L.U32 R13, R12, 0x6, RZ ;  /* 0x000000060c0d7819 */ /* 0x000fe200000006ff */
[C---:B------:R-:W-:Y:S01]  /*26f80*/  FMUL.FTZ R140, R0.reuse, R140 ;  /* 0x0000008c008c7220 */ /* 0x040fe20000410000 */
[----:B------:R-:W-:Y:S01]  /*26f90*/  SHF.R.S32.HI R11, RZ, 0x5, R9 ;  /* 0x00000005ff0b7819 */ /* 0x000fe20000011409 */
[C---:B------:R-:W-:Y:S01]  /*26fa0*/  FMUL.FTZ R141, R0.reuse, R141 ;  /* 0x0000008d008d7220 */ /* 0x040fe20000410000 */
[----:B------:R-:W-:Y:S01]  /*26fb0*/  LOP3.LUT R13, R13, 0x1c0, RZ, 0xc0, !PT ;  /* 0x000001c00d0d7812 */ /* 0x000fe200078ec0ff */
[----:B------:R-:W-:Y:S01]  /*26fc0*/  FMUL.FTZ R136, R0, R136 ;  /* 0x0000008800887220 */ /* 0x000fe20000410000 */
        /* <DEDUP_REMOVED lines=9> */
[----:B------:R-:W-:Y:S01]  /*27060*/  FMUL.FTZ R37, R0, R37 ;  /* 0x0000002500257220 */ /* 0x000fe20000410000 */
[----:B------:R-:W-:Y:S01]  /*27070*/  R2P PR, R12, 0x6 ;  /* 0x000000060c007804 */ /* 0x000fe20000000000 */
[----:B------:R-:W-:Y:S01]  /*27080*/  FMUL.FTZ R40, R0, R40 ;  /* 0x0000002800287220 */ /* 0x000fe20000410000 */
[----:B------:R-:W-:Y:S01]  /*27090*/  SHF.L.U32 R13, R8, 0x1, RZ ;  /* 0x00000001080d7819 */ /* 0x000fe200000006ff */
[C---:B------:R-:W-:Y:S01]  /*270a0*/  FMUL.FTZ R41, R0.reuse, R41 ;  /* 0x0000002900297220 */ /* 0x040fe20000410000 */
[----:B------:R-:W-:Y:S01]  /*270b0*/  MOV R8, 0x20 ;  /* 0x0000002000087802 */ /* 0x000fe20000000f00 */
[C---:B------:R-:W-:Y:S01]  /*270c0*/  FMUL.FTZ R44, R0.reuse, R44 ;  /* 0x0000002c002c7220 */ /* 0x040fe20000410000 */
[----:B------:R-:W-:Y:S01]  /*270d0*/  MOV R12, 0x40 ;  /* 0x00000040000c7802 */ /* 0x000fe20000000f00 */
[C---:B------:R-:W-:Y:S01]  /*270e0*/  FMUL.FTZ R45, R0.reuse, R45 ;  /* 0x0000002d002d7220 */ /* 0x040fe20000410000 */
[C---:B------:R-:W-:Y:S01]  /*270f0*/  IADD3 R15, R13.reuse, -0x10, RZ ;  /* 0xfffffff00d0f7810 */ /* 0x040fe20007ffe0ff */
[----:B------:R-:W-:Y:S01]  /*27100*/  FMUL.FTZ R48, R0, R48 ;  /* 0x0000003000307220 */ /* 0x000fe20000410000 */
[----:B------:R-:W-:Y:S01]  /*27110*/  SEL R8, R8, 0xffffffe0, !P1 ;  /* 0xffffffe008087807 */ /* 0x000fe20004800000 */
[C---:B------:R-:W-:Y:S01]  /*27120*/  FMUL.FTZ R49, R0.reuse, R49 ;  /* 0x0000003100317220 */ /* 0x040fe20000410000 */
[----:B------:R-:W-:Y:S01]  /*27130*/  @P0 IADD3 R15, R13, 0x10, RZ ;  /* 0x000000100d0f0810 */ /* 0x000fe20007ffe0ff */
[----:B------:R-:W-:Y:S01]  /*27140*/  FMUL.FTZ R52, R0, R52 ;  /* 0x0000003400347220 */ /* 0x000fe20000410000 */
        /* <DEDUP_REMOVED lines=240> */
[----:B------:R-:W4:Y:S04]  /*28050*/  LD.E.U8 R8, [R6.64+0x1c8] ;  /* 0x0001c80406087980 */ /* 0x000f28000c101100 */
[----:B--2---:R-:W2:Y:S04]  /*28060*/  @!P0 LD.E.64 R16, [R6.64+0x80] ;  /* 0x0000800406108980 */ /* 0x004ea8000c101b00 */
[----:B------:R-:W3:Y:S01]  /*28070*/  LD.E.64 R86, [R6.64+0x88] ;  /* 0x0000880406567980 */ /* 0x000ee2000c101b00 */
[----:B------:R-:W1:Y:S01]  /*28080*/  @P4 MUFU.LG2 R14, R10 ;  /* 0x0000000a000e4308 */ /* 0x000e620000000c00 */
[----:B------:R-:W-:Y:S01]  /*28090*/  @!P0 SHF.R.S32.HI R12, RZ, 0x1f, R241 ;  /* 0x0000001fff0c8819 */ /* 0x000fe200000114f1 */
[----:B------:R-:W-:Y:S01]  /*280a0*/  BSSY B0, `(.L_x_3582) ;  /* 0x0000020000007945 */ /* 0x000fe20003800000 */
[----:B------:R2:W5:Y:S05]  /*280b0*/  LD.E.64 R84, [R6.64+0x90] ;  /* 0x0000900406547980 */ /* 0x00056a000c101b00 */
[----:B------:R-:W1:Y:S01]  /*280c0*/  @P3 MUFU.LG2 R13, R5 ;  /* 0x00000005000d3308 */ /* 0x000e620000000c00 */
[----:B------:R-:W-:-:S02]  /*280d0*/  MOV R76, 0x7f800000 ;  /* 0x7f800000004c7802 */ /* 0x000fc40000000f00 */
[----:B------:R-:W-:Y:S01]  /*280e0*/  MOV R77, 0x7f800000 ;  /* 0x7f800000004d7802 */ /* 0x000fe20000000f00 */
[----:B-1----:R-:W-:-:S04]  /*280f0*/  @P4 FMUL.FTZ R14, R14, 0.69314718246459960938 ;  /* 0x3f3172180e0e4820 */ /* 0x002fc80000410000 */
[----:B-----5:R-:W-:Y:S02]  /*28100*/  @P4 FFMA.FTZ R76, R165, R2, R14 ;  /* 0x00000002a54c4223 */ /* 0x020fe4000001000e */
[----:B------:R-:W-:-:S04]  /*28110*/  @P3 FMUL.FTZ R13, R13, 0.69314718246459960938 ;  /* 0x3f3172180d0d3820 */ /* 0x000fc80000410000 */
[----:B------:R-:W-:Y:S01]  /*28120*/  @P3 FFMA.FTZ R77, R164, R2, R13 ;  /* 0x00000002a44d3223 */ /* 0x000fe2000001000d */
[----:B----4-:R-:W-:Y:S01]  /*28130*/  ISETP.NE.AND P1, PT, R8, RZ, PT ;  /* 0x000000ff0800720c */ /* 0x010fe20003f25270 */
[----:B--2---:R-:W-:-:S04]  /*28140*/  @!P0 IMAD R15, R17, R241, RZ ;  /* 0x000000f1110f8224 */ /* 0x004fc800078e02ff */
[----:B------:R-:W-:Y:S02]  /*28150*/  @!P0 IMAD R12, R16, R12, R15 ;  /* 0x0000000c100c8224 */ /* 0x000fe400078e020f */
[-C--:B---3--:R-:W-:Y:S02]  /*28160*/  @P0 IMAD R0, R87, R245.reuse, RZ ;  /* 0x000000f557000224 */ /* 0x088fe400078e02ff */
[----:B------:R-:W-:-:S04]  /*28170*/  @P0 IMAD.WIDE.U32 R18, R86, R245, RZ ;  /* 0x000000f556120225 */ /* 0x000fc800078e00ff */
[----:B------:R-:W-:Y:S01]  /*28180*/  @!P0 IMAD.WIDE.U32 R16, R16, R241, RZ ;  /* 0x000000f110108225 */ /* 0x000fe200078e00ff */
[----:B------:R-:W-:Y:S02]  /*28190*/  @P0 IADD3 R0, R19, R0, RZ ;  /* 0x0000000013000210 */ /* 0x000fe40007ffe0ff */
[----:B------:R-:W-:Y:S02]  /*281a0*/  @P0 MOV R8, R18 ;  /* 0x0000001200080202 */ /* 0x000fe40000000f00 */
[----:B------:R-:W-:Y:S02]  /*281b0*/  @!P0 IADD3 R0, R17, R12, RZ ;  /* 0x0000000c11008210 */ /* 0x000fe40007ffe0ff */
[----:B------:R-:W-:Y:S01]  /*281c0*/  @!P0 MOV R8, R16 ;  /* 0x0000001000088202 */ /* 0x000fe20000000f00 */
[----:B------:R-:W-:Y:S05]  /*281d0*/  @!P1 BRA `(.L_x_3583) ;  /* 0x0000007000009947 */ /* 0x000fea0003800000 */
[----:B------:R-:W-:Y:S01]  /*281e0*/  ISETP.NE.AND P0, PT, R245, -0x1, PT ;  /* 0xfffffffff500780c */ /* 0x000fe20003f05270 */
[----:B------:R-:W-:Y:S02]  /*281f0*/  ULDC.64 UR4, c[0x0][0x118] ;  /* 0x0000460000047ab9 */ /* 0x000fe40000000a00 */
[----:B------:R-:W2:Y:S10]  /*28200*/  LD.E R10, [R6.64+0xd4] ;  /* 0x0000d404060a7980 */ /* 0x000eb4000c101900 */
[----:B------:R-:W3:Y:S02]  /*28210*/  @!P0 LD.E R2, [R6.64+0xb4] ;  /* 0x0000b40406028980 */ /* 0x000ee4000c101900 */
[----:B---3--:R-:W-:-:S04]  /*28220*/  @!P0 IMAD R245, R2, R241, RZ ;  /* 0x000000f102f58224 */ /* 0x008fc800078e02ff */
[----:B--2---:R-:W-:Y:S01]  /*28230*/  IMAD R10, R10, R244, R245 ;  /* 0x000000f40a0a7224 */ /* 0x004fe200078e02f5 */
[----:B------:R-:W-:Y:S05]  /*28240*/  BRA `(.L_x_3584) ;  /* 0x0000005000007947 */ /* 0x000fea0003800000 */
.L_x_3583:
[----:B------:R-:W-:Y:S02]  /*28250*/  ULDC.64 UR4, c[0x0][0x118] ;  /* 0x0000460000047ab9 */ /* 0x000fe40000000a00 */
[----:B------:R-:W2:Y:S04]  /*28260*/  LD.E R2, [R6.64+0x60] ;  /* 0x0000600406027980 */ /* 0x000ea8000c101900 */
[----:B------:R-:W3:Y:S01]  /*28270*/  LD.E R10, [R6.64+0xb4] ;  /* 0x0000b404060a7980 */ /* 0x000ee2000c101900 */
[----:B--2---:R-:W-:-:S04]  /*28280*/  IMAD R241, R2, R241, R244 ;  /* 0x000000f102f17224 */ /* 0x004fc800078e02f4 */
[----:B---3--:R-:W-:Y:S02]  /*28290*/  IMAD R10, R10, R241, RZ ;  /* 0x000000f10a0a7224 */ /* 0x008fe400078e02ff */
.L_x_3584:
[----:B------:R-:W-:Y:S05]  /*282a0*/  BSYNC B0 ;  /* 0x0000000000007941 */ /* 0x000fea0003800000 */
.L_x_3582:
        /* <DEDUP_REMOVED lines=52> */
.L_x_3586:
[----:B--234-:R-:W-:Y:S05]  /*285f0*/  BSYNC B0 ;  /* 0x0000000000007941 */ /* 0x01cfea0003800000 */
.L_x_3585:
[----:B------:R-:W-:Y:S01]  /*28600*/  LEA.HI R4, R4, R3, RZ, 0x3 ;  /* 0x0000000304047211 */ /* 0x000fe200078f18ff */
[----:B------:R-:W-:Y:S01]  /*28610*/  ULDC.64 UR4, c[0x0][0x118] ;  /* 0x0000460000047ab9 */ /* 0x000fe20000000a00 */
[----:B------:R-:W-:Y:S01]  /*28620*/  IMAD.SHL.U32 R243, R243, 0x40, RZ ;  /* 0x00000040f3f37824 */ /* 0x000fe200078e00ff */
[----:B------:R-:W-:Y:S01]  /*28630*/  LEA.HI R79, R79, R2, RZ, 0x3 ;  /* 0x000000024f4f7211 */ /* 0x000fe200078f18ff */
[----:B-1----:R1:W5:Y:S01]  /*28640*/  LD.E R6, [R6.64+0xc0] ;  /* 0x0000c00406067980 */ /* 0x002362000c101900 */
[----:B------:R-:W-:Y:S01]  /*28650*/  LOP3.LUT R4, R4, 0xfffffff8, RZ, 0xc0, !PT ;  /* 0xfffffff804047812 */ /* 0x000fe200078ec0ff */
[----:B------:R-:W-:Y:S01]  /*28660*/  IMAD R5, R87, R243, RZ ;  /* 0x000000f357057224 */ /* 0x000fe200078e02ff */
[----:B------:R-:W-:Y:S03]  /*28670*/  BSSY B0, `(.L_x_3587) ;  /* 0x0000029000007945 */ /* 0x000fe60003800000 */
[----:B------:R-:W-:Y:S01]  /*28680*/  IMAD.IADD R4, R3, 0x1, -R4 ;  /* 0x0000000103047824 */ /* 0x000fe200078e0a04 */
[----:B------:R-:W-:-:S02]  /*28690*/  LOP3.LUT R3, R79, 0xfffffff8, RZ, 0xc0, !PT ;  /* 0xfffffff84f037812 */ /* 0x000fc400078ec0ff */
[----:B------:R-:W-:Y:S01]  /*286a0*/  SHF.R.S32.HI R79, RZ, 0x3, R79 ;  /* 0x00000003ff4f7819 */ /* 0x000fe2000001144f */
[----:B------:R-:W-:Y:S01]  /*286b0*/  IMAD.SHL.U32 R76, R4, 0x8, RZ ;  /* 0x00000008044c7824 */ /* 0x000fe200078e00ff */
[----:B------:R-:W-:Y:S01]  /*286c0*/  SHF.R.S32.HI R4, RZ, 0x1f, R243 ;  /* 0x0000001fff047819 */ /* 0x000fe200000114f3 */
[----:B------:R-:W-:Y:S01]  /*286d0*/  IMAD.IADD R3, R2, 0x1, -R3 ;  /* 0x0000000102037824 */ /* 0x000fe200078e0a03 */
[----:B------:R-:W-:Y:S02]  /*286e0*/  SHF.R.S32.HI R2, RZ, 0x1f, R244 ;  /* 0x0000001fff027819 */ /* 0x000fe400000114f4 */
[--C-:B------:R-:W-:Y:S01]  /*286f0*/  SHF.R.S32.HI R77, RZ, 0x1f, R76.reuse ;  /* 0x0000001fff4d7819 */ /* 0x100fe2000001144c */
[C---:B------:R-:W-:Y:S02]  /*28700*/  IMAD R5, R86.reuse, R4, R5 ;  /* 0x0000000456057224 */ /* 0x040fe400078e0205 */
[----:B------:R-:W-:Y:S02]  /*28710*/  IMAD.SHL.U32 R3, R3, 0x8, RZ ;  /* 0x0000000803037824 */ /* 0x000fe400078e00ff */
[----:B------:R-:W-:-:S04]  /*28720*/  IMAD.WIDE.U32 R10, R86, R243, R76 ;  /* 0x000000f3560a7225 */ /* 0x000fc800078e004c */
[----:B------:R-:W-:Y:S01]  /*28730*/  IMAD.IADD R243, R246, 0x1, -R243 ;  /* 0x00000001f6f37824 */ /* 0x000fe200078e0af3 */
[----:B------:R-:W-:Y:S01]  /*28740*/  IADD3 R8, P0, R8, R10, RZ ;  /* 0x0000000a08087210 */ /* 0x000fe20007f1e0ff */
[----:B-1----:R-:W-:-:S03]  /*28750*/  IMAD R7, R85, R244, RZ ;  /* 0x000000f455077224 */ /* 0x002fc600078e02ff */
[----:B------:R-:W-:Y:S01]  /*28760*/  IADD3.X R9, R0, R11, R5, P0, !PT ;  /* 0x0000000b00097210 */ /* 0x000fe200007fe405 */
[C---:B------:R-:W-:Y:S01]  /*28770*/  IMAD R2, R84.reuse, R2, R7 ;  /* 0x0000000254027224 */ /* 0x040fe200078e0207 */
[----:B------:R-:W-:Y:S02]  /*28780*/  ISETP.GE.AND P0, PT, R79, R243, PT ;  /* 0x000000f34f00720c */ /* 0x000fe40003f06270 */
[C---:B------:R-:W-:Y:S01]  /*28790*/  IADD3 R7, R3.reuse, 0x40, RZ ;  /* 0x0000004003077810 */ /* 0x040fe20007ffe0ff */
[----:B------:R-:W-:Y:S01]  /*287a0*/  IMAD.WIDE.U32 R84, R84, R244, R8 ;  /* 0x000000f454547225 */ /* 0x000fe200078e0008 */
[----:B------:R-:W-:Y:S02]  /*287b0*/  IADD3 R5, R3, 0x80, RZ ;  /* 0x0000008003057810 */ /* 0x000fe40007ffe0ff */
        /* <DEDUP_REMOVED lines=20> */
.L_x_3588:
[----:B------:R-:W-:Y:S05]  /*28900*/  BSYNC B0 ;  /* 0x0000000000007941 */ /* 0x000fea0003800000 */
.L_x_3587:
        /* <DEDUP_REMOVED lines=23> */
.L_x_3590:
[----:B------:R-:W-:Y:S05]  /*28a80*/  BSYNC B0 ;  /* 0x0000000000007941 */ /* 0x000fea0003800000 */
.L_x_3589:
        /* <DEDUP_REMOVED lines=23> */
.L_x_3592:
[----:B------:R-:W-:Y:S05]  /*28c00*/  BSYNC B0 ;  /* 0x0000000000007941 */ /* 0x000fea0003800000 */
.L_x_3591:
[----:B------:R-:W-:-:S04]  /*28c10*/  IADD3 R0, R79, 0x30, RZ ;  /* 0x000000304f007810 */ /* 0x000fc80007ffe0ff */
[----:B------:R-:W-:Y:S01]  /*28c20*/  ISETP.GE.AND P0, PT, R0, R243, PT ;  /* 0x000000f30000720c */ /* 0x000fe20003f06270 */
[----:B------:R-:W-:-:S12]  /*28c30*/  IMAD.MOV.U32 R243, RZ, RZ, 0x0 ;  /* 0x00000000fff37424 */ /* 0x000fd800078e00ff */
[----:B------:R-:W-:Y:S05]  /*28c40*/  @P0 RET.REL.NODEC R242 `(_ZN5flash24flash_fwd_splitkv_kernelI23Flash_fwd_kernel_traitsILi256ELi64ELi64ELi4ELb0ELb0EN7cutlass10bfloat16_tE19Flash_kernel_traitsILi256ELi64ELi64ELi4ES3_EELb1ELb0ELb1ELb0ELb0ELb1ELb0ELb1EEEvNS_16Flash_fwd_paramsE) ;  /* 0xfffd73b0f2000950 */ /* 0x000fea0003c3ffff */
[----:B------:R-:W-:Y:S01]  /*28c50*/  IADD3 R79, P0, R79, 0x30, RZ ;  /* 0x000000304f4f7810 */ /* 0x000fe20007f1e0ff */
[----:B-1----:R-:W-:Y:S01]  /*28c60*/  IMAD.MOV.U32 R10, RZ, RZ, R84 ;  /* 0x000000ffff0a7224 */ /* 0x002fe200078e0054 */
        /* <DEDUP_REMOVED lines=17> */
[----:B------:R-:W-:Y:S05]  /*28d80*/  @P0 RET.REL.NODEC R242 `(_ZN5flash24flash_fwd_splitkv_kernelI23Flash_fwd_kernel_traitsILi256ELi64ELi64ELi4ELb0ELb0EN7cutlass10bfloat16_tE19Flash_kernel_traitsILi256ELi64ELi64ELi4ES3_EELb1ELb0ELb1ELb0ELb0ELb1ELb0ELb1EEEvNS_16Flash_fwd_paramsE) ;  /* 0xfffd7270f2000950 */ /* 0x000fea0003c3ffff */
[----:B------:R-:W-:Y:S01]  /*28d90*/  MOV R243, 0x0 ;  /* 0x0000000000f37802 */ /* 0x000fe20000000f00 */
[----:B------:R-:W-:-:S02]  /*28da0*/  ULDC.64 UR4, c[0x0][0x118] ;  /* 0x0000460000047ab9 */ /* 0x000fc40000000a00 */
[----:B------:R2:W-:Y:S01]  /*28db0*/  ST.E.128 [R4.64+0x180], R72 ;  /* 0x0001804804007985 */ /* 0x0005e2000c101d04 */
[----:B------:R-:W-:Y:S05]  /*28dc0*/  RET.REL.NODEC R242 `(_ZN5flash24flash_fwd_splitkv_kernelI23Flash_fwd_kernel_traitsILi256ELi64ELi64ELi4ELb0ELb0EN7cutlass10bfloat16_tE19Flash_kernel_traitsILi256ELi64ELi64ELi4ES3_EELb1ELb0ELb1ELb0ELb0ELb1ELb0ELb1EEEvNS_16Flash_fwd_paramsE) ;  /* 0xfffd7230f2007950 */ /* 0x000fea0003c3ffff */
.L_x_3580:
[----:B------:R2:W5:Y:S01]  /*28dd0*/  LDL R8, [R1] ;  /* 0x0000000001087983 */ /* 0x0005620000100800 */
[----:B------:R-:W-:Y:S02]  /*28de0*/  MOV R5, 0x2 ;  /* 0x0000000200057802 */ /* 0x000fe40000000f00 */
[----:B------:R-:W-:Y:S02]  /*28df0*/  MOV R4, 0x28e10 ;  /* 0x00028e1000047802 */ /* 0x000fe40000000f00 */
[----:B-12--5:R-:W-:Y:S05]  /*28e00*/  CALL.REL.NOINC `($__internal_21_$__cuda_sm70_shflsync_bfly_p) ;  /* 0x000000f000007944 */ /* 0x026fea0003c00000 */
[----:B-12---:R-:W-:Y:S05]  /*28e10*/  BRA `(.L_x_3593) ;  /* 0xffffdf1000007947 */ /* 0x006fea000383ffff */
.L_x_3581:
[----:B------:R-:W-:Y:S02]  /*28e20*/  MOV R5, 0x1 ;  /* 0x0000000100057802 */ /* 0x000fe40000000f00 */
[----:B------:R-:W-:Y:S02]  /*28e30*/  MOV R4, 0x28e50 ;  /* 0x00028e5000047802 */ /* 0x000fe40000000f00 */
[----:B-1---5:R-:W-:Y:S05]  /*28e40*/  CALL.REL.NOINC `($__internal_21_$__cuda_sm70_shflsync_bfly_p) ;  /* 0x000000b000007944 */ /* 0x022fea0003c00000 */
[----:B--2---:R-:W-:Y:S01]  /*28e50*/  FADD.FTZ R10, R8, R5 ;  /* 0x00000005080a7221 */ /* 0x004fe20000010000 */
[----:B-1----:R-:W-:Y:S02]  /*28e60*/  MOV R8, R252 ;  /* 0x000000fc00087202 */ /* 0x002fe40000000f00 */
[----:B------:R-:W-:Y:S02]  /*28e70*/  MOV R5, 0x2 ;  /* 0x0000000200057802 */ /* 0x000fe40000000f00 */
[----:B------:R-:W-:-:S02]  /*28e80*/  MOV R4, 0x28ea0 ;  /* 0x00028ea000047802 */ /* 0x000fc40000000f00 */
[----:B------:R-:W-:Y:S05]  /*28e90*/  CALL.REL.NOINC `($__internal_21_$__cuda_sm70_shflsync_bfly_p) ;  /* 0x0000006000007944 */ /* 0x000fea0003c00000 */
[----:B--2---:R-:W-:Y:S01]  /*28ea0*/  FADD.FTZ R9, R252, R5 ;  /* 0x00000005fc097221 */ /* 0x004fe20000010000 */
[----:B------:R-:W-:-:S02]  /*28eb0*/  MOV R5, 0x1 ;  /* 0x0000000100057802 */ /* 0x000fc40000000f00 */
[----:B------:R-:W-:Y:S02]  /*28ec0*/  MOV R4, 0x28ef0 ;  /* 0x00028ef000047802 */ /* 0x000fe40000000f00 */
[----:B-1----:R-:W-:Y:S02]  /*28ed0*/  MOV R8, R9 ;  /* 0x0000000900087202 */ /* 0x002fe40000000f00 */
[----:B------:R-:W-:Y:S05]  /*28ee0*/  CALL.REL.NOINC `($__internal_21_$__cuda_sm70_shflsync_bfly_p) ;  /* 0x0000001000007944 */ /* 0x000fea0003c00000 */
[----:B-12---:R-:W-:Y:S05]  /*28ef0*/  BRA `(.L_x_3594) ;  /* 0xffffdeb000007947 */ /* 0x006fea000383ffff */
        .weak           $__internal_21_$__cuda_sm70_shflsync_bfly_p
        .type           $__internal_21_$__cuda_sm70_shflsync_bfly_p,@function
        .size           $__internal_21_$__cuda_sm70_shflsync_bfly_p,(.L_x_4889 - $__internal_21_$__cuda_sm70_shflsync_bfly_p)
$__internal_21_$__cuda_sm70_shflsync_bfly_p:
[----:B------:R-:W-:Y:S01]  /*28f00*/  MOV R12, R4 ;  /* 0x00000004000c7202 */ /* 0x000fe20000000f00 */
[----:B------:R-:W-:Y:S04]  /*28f10*/  WARPSYNC R0 ;  /* 0x0000000000007348 */ /* 0x000fe80003800000 */
[----:B------:R-:W-:Y:S01]  /*28f20*/  MOV R13, 0x0 ;  /* 0x00000000000d7802 */ /* 0x000fe20000000f00 */
[----:B------:R1:W2:Y:S03]  /*28f30*/  SHFL.BFLY PT, R5, R8, R5, R3 ;  /* 0x0c00000508057389 */ /* 0x0002a600000e0003 */
[----:B------:R-:W-:Y:S05]  /*28f40*/  RET.REL.NODEC R12 `(_ZN5flash24flash_fwd_splitkv_kernelI23Flash_fwd_kernel_traitsILi256ELi64ELi64ELi4ELb0ELb0EN7cutlass10bfloat16_tE19Flash_kernel_traitsILi256ELi64ELi64ELi4ES3_EELb1ELb0ELb1ELb0ELb0ELb1ELb0ELb1EEEvNS_16Flash_fwd_paramsE) ;  /* 0xfffd70b00c007950 */ /* 0x000fea0003c3ffff */
.L_x_3595:
        /* <DEDUP_REMOVED lines=11> */
.L_x_4889:


//--------------------- .text._ZN5flash24flash_fwd_splitkv_kernelI23Flash_fwd_kernel_traitsILi256ELi64ELi64ELi4ELb0ELb0EN7cutlass10bfloat16_tE19Flash_kernel_traitsILi256ELi64ELi64ELi4ES3_EELb1ELb0ELb0ELb0ELb1ELb0ELb1ELb0EEEvNS_16Flash_fwd_paramsE --------------------------
	.section	.text._ZN5flash24flash_fwd_splitkv_kernelI23Flash_fwd_kernel_traitsILi256ELi64ELi64ELi4ELb0ELb0EN7cutlass10bfloat16_tE19Flash_kernel_traitsILi256ELi64ELi64ELi4ES3_EELb1ELb0ELb0ELb0ELb1ELb0ELb1ELb0EEEvNS_16Flash_fwd_paramsE,"ax",@progbits
	.sectioninfo	@"SHI_REGISTERS=254"
	.align	128
        .global         _ZN5flash24flash_fwd_splitkv_kernelI23Flash_fwd_kernel_traitsILi256ELi64ELi64ELi4ELb0ELb0EN7cutlass10bfloat16_tE19Flash_kernel_traitsILi256ELi64ELi64ELi4ES3_EELb1ELb0ELb0ELb0ELb1ELb0ELb1ELb0EEEvNS_16Flash_fwd_paramsE
        .type           _ZN5flash24flash_fwd_splitkv_kernelI23Flash_fwd_kernel_traitsILi256ELi64ELi64ELi4ELb0ELb0EN7cutlass10bfloat16_tE19Flash_kernel_traitsILi256ELi64ELi64ELi4ES3_EELb1ELb0ELb0ELb0ELb1ELb0ELb1ELb0EEEvNS_16Flash_fwd_paramsE,@function
        .size           _ZN5flash24flash_fwd_splitkv_kernelI23Flash_fwd_kernel_traitsILi256ELi64ELi64ELi4ELb0ELb0EN7cutlass10bfloat16_tE19Flash_kernel_traitsILi256ELi64ELi64ELi4ES3_EELb1ELb0ELb0ELb0ELb1ELb0ELb1ELb0EEEvNS_16Flash_fwd_paramsE,(.L_x_4928 - _ZN5flash24flash_fwd_splitkv_kernelI23Flash_fwd_kernel_traitsILi256ELi64ELi64ELi4ELb0ELb0EN7cutlass10bfloat16_tE19Flash_kernel_traitsILi256ELi64ELi64ELi4ES3_EELb1ELb0ELb0ELb0ELb1ELb0ELb1ELb0EEEvNS_16Flash_fwd_paramsE)
        .other          _ZN5flash24flash_fwd_splitkv_kernelI23Flash_fwd_kernel_traitsILi256ELi64ELi64ELi4ELb0ELb0EN7cutlass10bfloat16_tE19Flash_kernel_traitsILi256ELi64ELi64ELi4ES3_EELb1ELb0ELb0ELb0ELb1ELb0ELb1ELb0EEEvNS_16Flash_fwd_paramsE,@"STO_CUDA_ENTRY STV_DEFAULT"
_ZN5flash24flash_fwd_splitkv_kernelI23Flash_fwd_kernel_traitsILi256ELi64ELi64ELi4ELb0ELb0EN7cutlass10bfloat16_tE19Flash_kernel_traitsILi256ELi64ELi64ELi4ES3_EELb1ELb0ELb0ELb0ELb1ELb0ELb1ELb0EEEvNS_16Flash_fwd_paramsE:
.text._ZN5flash24flash_fwd_splitkv_kernelI23Flash_fwd_kernel_traitsILi256ELi64ELi64ELi4ELb0ELb0EN7cutlass10bfloat16_tE19Flash_kernel_traitsILi256ELi64ELi64ELi4ES3_EELb1ELb0ELb0ELb0ELb1ELb0ELb1ELb0EEEvNS_16Flash_fwd_paramsE:
[----:B------:R-:W-:Y:S02]  /*0000*/  MOV R1, c[0x0][0x28] ;  /* 0x00000a0000017a02 */ /* 0x000fe40000000f00 */
[----:B------:R-:W1:Y:S01]  /*0010*/  I2F.U32.RP R4, c[0x0][0x1c0] ;  /* 0x0000700000047b06 */ /* 0x000e620000209000 */
[----:B------:R-:W2:Y:S01]  /*0020*/  S2R R11, SR_CTAID.Z ;  /* 0x00000000000b7919 */ /* 0x000ea20000002700 */
[----:B------:R-:W-:Y:S01]  /*0030*/  IMAD.MOV.U32 R2, RZ, RZ, RZ ;  /* 0x000000ffff027224 */ /* 0x000fe200078e00ff */
[----:B------:R-:W-:Y:S01]  /*0040*/  ISETP.NE.U32.AND P1, PT, RZ, c[0x0][0x1c0], PT ;  /* 0x00007000ff007a0c */ /* 0x000fe20003f25070 */
[----:B------:R-:W-:Y:S01]  /*0050*/  IMAD.MOV.U32 R15, RZ, RZ, -0x1 ;  /* 0xffffffffff0f7424 */ /* 0x000fe200078e00ff */
[----:B------:R-:W-:-:S03]  /*0060*/  ULDC.64 UR10, c[0x0][0x118] ;  /* 0x00004600000a7ab9 */ /* 0x000fc60000000a00 */
[----:B-1----:R-:W1:Y:S02]  /*0070*/  MUFU.RCP R3, R4 ;  /* 0x0000000400037308 */ /* 0x002e640000001000 */
[----:B-1----:R-:W-:-:S06]  /*0080*/  IADD3 R3, R3, 0xffffffe, RZ ;  /* 0x0ffffffe03037810 */ /* 0x002fcc0007ffe0ff */
[----:B------:R-:W1:Y:S02]  /*0090*/  F2I.FTZ.U32.TRUNC.NTZ R3, R3 ;  /* 0x0000000300037305 */ /* 0x000e64000021f000 */
[----:B-1----:R-:W-:-:S04]  /*00a0*/  IMAD.MOV R0, RZ, RZ, -R3 ;  /* 0x000000ffff007224 */ /* 0x002fc800078e0a03 */
[----:B------:R-:W-:Y:S02]  /*00b0*/  IMAD R5, R0, c[0x0][0x1c0], RZ ;  /* 0x0000700000057a24 */ /* 0x000fe400078e02ff */
[----:B------:R-:W1:Y:S02]  /*00c0*/  LDC.U8 R0, c[0x0][0x312] ;  /* 0x0000c480ff007b82 */ /* 0x000e640000000000 */
[----:B------:R-:W-:-:S04]  /*00d0*/  IMAD.HI.U32 R2, R3, R5, R2 ;  /* 0x0000000503027227 */ /* 0x000fc800078e0002 */
[----:B------:R-:W-:Y:S02]  /*00e0*/  IMAD.MOV.U32 R5, RZ, RZ, 0x4 ;  /* 0x00000004ff057424 */ /* 0x000fe400078e00ff */
[----:B--2---:R-:W-:-:S04]  /*00f0*/  IMAD.HI.U32 R240, R2, R11, RZ ;  /* 0x0000000b02f07227 */ /* 0x004fc800078e00ff */
[----:B------:R-:W-:-:S04]  /*0100*/  IMAD.MOV R2, RZ, RZ, -R240 ;  /* 0x000000ffff027224 */ /* 0x000fc800078e0af0 */
[----:B------:R-:W-:-:S05]  /*0110*/  IMAD R2, R2, c[0x0][0x1c0], R11 ;  /* 0x0000700002027a24 */ /* 0x000fca00078e020b */
[----:B------:R-:W-:Y:S02]  /*0120*/  ISETP.GE.U32.AND P2, PT, R2, c[0x0][0x1c0], PT ;  /* 0x0000700002007a0c */ /* 0x000fe40003f46070 */
[----:B-1----:R-:W-:-:S11]  /*0130*/  ISETP.NE.AND P3, PT, R0, RZ, PT ;  /* 0x000000ff0000720c */ /* 0x002fd60003f65270 */
[----:B------:R-:W-:Y:S02]  /*0140*/  @P2 IADD3 R2, R2, -c[0x0][0x1c0], RZ ;  /* 0x8000700002022a10 */ /* 0x000fe40007ffe0ff */
[----:B------:R-:W-:Y:S02]  /*0150*/  @P2 IADD3 R240, R240, 0x1, RZ ;  /* 0x00000001f0f02810 */ /* 0x000fe40007ffe0ff */
[----:B------:R-:W-:Y:S02]  /*0160*/  ISETP.GE.U32.AND P0, PT, R2, c[0x0][0x1c0], PT ;  /* 0x0000700002007a0c */ /* 0x000fe40003f06070 */
[----:B------:R-:W-:-:S04]  /*0170*/  ISETP.NE.U32.AND P2, PT, RZ, c[0x0][0x240], PT ;  /* 0x00009000ff007a0c */ /* 0x000fc80003f45070 */
[----:B------:R-:W-:-:S07]  /*0180*/  ISETP.NE.AND.EX P2, PT, RZ, c[0x0][0x244], PT, P2 ;  /* 0x00009100ff007a0c */ /* 0x000fce0003f45320 */
[----:B------:R-:W-:Y:S02]  /*0190*/  @P0 IADD3 R240, R240, 0x1, RZ ;  /* 0x00000001f0f00810 */ /* 0x000fe40007ffe0ff */
[----:B------:R-:W-:Y:S02]  /*01a0*/  @!P1 LOP3.LUT R240, RZ, c[0x0][0x1c0], RZ, 0x33, !PT ;  /* 0x00007000fff09a12 */ /* 0x000fe400078e33ff */
[----:B------:R-:W-:Y:S01]  /*01b0*/  ISETP.EQ.U32.AND P1, PT, RZ, c[0x0][0x248], PT ;  /* 0x00009200ff007a0c */ /* 0x000fe20003f22070 */
[----:B------:R-:W-:Y:S01]  /*01c0*/  IMAD.MOV.U32 R3, RZ, RZ, -0x1 ;  /* 0xffffffffff037424 */ /* 0x000fe200078e00ff */
[----:B------:R-:W-:Y:S01]  /*01d0*/  ISETP.NE.U32.AND P0, PT, RZ, c[0x0][0x250], PT ;  /* 0x00009400ff007a0c */ /* 0x000fe20003f05070 */
[CC--:B------:R-:W-:Y:S01]  /*01e0*/  IMAD.WIDE R16, R240.reuse, R5.reuse, c[0x0][0x240] ;  /* 0x00009000f0107625 */ /* 0x0c0fe200078e0205 */
[----:B------:R-:W-:Y:S02]  /*01f0*/  ISETP.EQ.OR.EX P1, PT, RZ, c[0x0][0x24c], !P3, P1 ;  /* 0x00009300ff007a0c */ /* 0x000fe40005f22710 */
[----:B------:R-:W-:Y:S01]  /*0200*/  ISETP.NE.AND.EX P0, PT, RZ, c[0x0][0x254], PT, P0 ;  /* 0x00009500ff007a0c */ /* 0x000fe20003f05300 */
[----:B------:R-:W-:Y:S01]  /*0210*/  IMAD.WIDE R8, R240, R5, c[0x0][0x248] ;  /* 0x00009200f0087625 */ /* 0x000fe200078e0205 */
[----:B------:R-:W2:Y:S04]  /*0220*/  @P2 LDG.E R15, [R16.64] ;  /* 0x0000000a100f2981 */ /* 0x000ea8000c1e1900 */
[----:B------:R-:W2:Y:S01]  /*0230*/  @P2 LDG.E R92, [R16.64+0x4] ;  /* 0x0000040a105c2981 */ /* 0x000ea2000c1e1900 */
[----:B------:R-:W-:-:S04]  /*0240*/  MOV R6, RZ ;  /* 0x000000ff00067202 */ /* 0x000fc80000000f00 */
[----:B------:R1:W5:Y:S02]  /*0250*/  @!P1 LDG.E R3, [R8.64] ;  /* 0x0000000a08039981 */ /* 0x000364000c1e1900 */
[----:B------:R-:W-:Y:S02]  /*0260*/  @P0 IMAD.WIDE R12, R240, R5, c[0x0][0x250] ;  /* 0x00009400f00c0625 */ /* 0x000fe400078e0205 */
[----:B------:R-:W3:Y:S04]  /*0270*/  S2R R35, SR_CTAID.X ;  /* 0x0000000000237919 */ /* 0x000ee80000002500 */
[----:B------:R1:W5:Y:S01]  /*0280*/  @P0 LDG.E R6, [R12.64] ;  /* 0x0000000a0c060981 */ /* 0x000362000c1e1900 */
[----:B------:R-:W-:-:S03]  /*0290*/  ISETP.NE.U32.AND P0, PT, RZ, c[0x0][0x248], PT ;  /* 0x00009200ff007a0c */ /* 0x000fc60003f05070 */
[----:B------:R-:W4:Y:S04]  /*02a0*/  S2R R7, SR_CTAID.Y ;  /* 0x0000000000077919 */ /* 0x000f280000002600 */
[----:B------:R-:W1:Y:S01]  /*02b0*/  S2R R4, SR_TID.X ;  /* 0x0000000000047919 */ /* 0x000e620000002100 */
[----:B------:R-:W-:Y:S01]  /*02c0*/  ISETP.NE.AND.EX P0, PT, RZ, c[0x0][0x24c], PT, P0 ;  /* 0x00009300ff007a0c */ /* 0x000fe20003f05300 */
[----:B------:R-:W-:-:S04]  /*02d0*/  IMAD.MOV R18, RZ, RZ, -R240 ;  /* 0x000000ffff127224 */ /* 0x000fc800078e0af0 */
[----:B------:R-:W-:Y:S01]  /*02e0*/  IMAD R18, R18, c[0x0][0x1c0], R11 ;  /* 0x0000700012127a24 */ /* 0x000fe200078e020b */
[----:B--2---:R-:W-:Y:S01]  /*02f0*/  @P2 IADD3 R92, R92, -R15, RZ ;  /* 0x8000000f5c5c2210 */ /* 0x004fe20007ffe0ff */
[----:B------:R-:W-:-:S06]  /*0300*/  @!P2 IMAD.MOV.U32 R92, RZ, RZ, c[0x0][0x214] ;  /* 0x00008500ff5ca624 */ /* 0x000fcc00078e00ff */
[----:B------:R-:W-:Y:S05]  /*0310*/  @!P0 BRA `(.L_x_3596) ;  /* 0x0000004000008947 */ /* 0x000fea0003800000 */
[----:B-1-34-:R-:W2:Y:S02]  /*0320*/  @P3 LDG.E R0, [R8.64+0x4] ;  /* 0x0000040a08003981 */ /* 0x01aea4000c1e1900 */
[----:B--2--5:R-:W-:-:S06]  /*0330*/  @P3 IADD3 R0, R0, -R3, RZ ;  /* 0x8000000300003210 */ /* 0x024fcc0007ffe0ff */
[----:B------:R1:W5:Y:S01]  /*0340*/  @!P3 LDG.E R0, [R8.64] ;  /* 0x0000000a0800b981 */ /* 0x000362000c1e1900 */
[----:B------:R-:W-:Y:S05]  /*0350*/  BRA `(.L_x_3597) ;  /* 0x0000001000007947 */ /* 0x000fea0003800000 */
.L_x_3596:
[----:B-1-34-:R-:W-:Y:S02]  /*0360*/  MOV R0, c[0x0][0x218] ;  /* 0x0000860000007a02 */ /* 0x01afe40000000f00 */
.L_x_3597:
[----:B------:R-:W-:-:S04]  /*0370*/  ISETP.NE.U32.AND P2, PT, RZ, c[0x0][0x258], PT ;  /* 0x00009600ff007a0c */ /* 0x000fc80003f45070 */
[----:B------:R-:W-:-:S13]  /*0380*/  ISETP.NE.AND.EX P2, PT, RZ, c[0x0][0x25c], PT, P2 ;  /* 0x00009700ff007a0c */ /* 0x000fda0003f45320 */
[----:B------:R-:W-:-:S06]  /*0390*/  @P2 IMAD.WIDE R10, R240, R5, c[0x0][0x258] ;  /* 0x00009600f00a2625 */ /* 0x000fcc00078e0205 */
[----:B------:R-:W2:Y:S01]  /*03a0*/  @P2 LDG.E R11, [R10.64] ;  /* 0x0000000a0a0b2981 */ /* 0x000ea2000c1e1900 */
[----:B------:R-:W-:Y:S01]  /*03b0*/  IMAD.SHL.U32 R93, R35, 0x40, RZ ;  /* 0x00000040235d7824 */ /* 0x000fe200078e00ff */
[----:B------:R-:W-:-:S04]  /*03c0*/  @!P2 ISETP.NE.U32.AND P1, PT, RZ, c[0x0][0x268], PT ;  /* 0x00009a00ff00aa0c */ /* 0x000fc80003f25070 */
[----:B------:R-:W-:Y:S02]  /*03d0*/  ISETP.GT.AND P0, PT, R92, R93, PT ;  /* 0x0000005d5c00720c */ /* 0x000fe40003f04270 */
[----:B------:R-:W-:-:S04]  /*03e0*/  @!P2 ISETP.NE.AND.EX P1, PT, RZ, c[0x0][0x26c], PT, P1 ;  /* 0x00009b00ff00aa0c */ /* 0x000fc80003f25310 */
[----:B-1----:R-:W-:Y:S01]  /*03f0*/  @!P2 SEL R9, RZ, c[0x0][0x21c], !P1 ;  /* 0x00008700ff09aa07 */ /* 0x002fe20004800000 */
[----:B--2--5:R-:W-:-:S03]  /*0400*/  @P2 IMAD.IADD R88, R11, 0x1, -R6 ;  /* 0x000000010b582824 */ /* 0x024fc600078e0a06 */
[----:B------:R-:W-:-:S03]  /*0410*/  @!P2 IADD3 R88, R9, R0, -R6 ;  /* 0x000000000958a210 */ /* 0x000fc60007ffe806 */
[----:B------:R-:W-:Y:S05]  /*0420*/  @!P0 EXIT ;  /* 0x000000000000894d */ /* 0x000fea0003800000 */
[----:B------:R-:W-:Y:S01]  /*0430*/  IABS R8, c[0x0][0x10] ;  /* 0x0000040000087a13 */ /* 0x000fe20000000000 */
[----:B------:R-:W-:-:S03]  /*0440*/  IMAD.MOV.U32 R0, RZ, RZ, c[0x0][0x218] ;  /* 0x00008600ff007624 */ /* 0x000fc600078e00ff */
[----:B------:R-:W1:Y:S02]  /*0450*/  I2F.RP R2, R8 ;  /* 0x0000000800027306 */ /* 0x000e640000209400 */
[----:B------:R-:W-:-:S04]  /*0460*/  IADD3 R0, R0, 0x3f, RZ ;  /* 0x0000003f00007810 */ /* 0x000fc80007ffe0ff */
[----:B------:R-:W-:-:S04]  /*0470*/  SHF.R.S32.HI R9, RZ, 0x1f, R0 ;  /* 0x0000001fff097819 */ /* 0x000fc80000011400 */
[----:B------:R-:W-:-:S04]  /*0480*/  LEA.HI R9, R9, R0, RZ, 0x6 ;  /* 0x0000000009097211 */ /* 0x000fc800078f30ff */
[----:B------:R-:W-:Y:S01]  /*0490*/  LEA.HI.SX32 R9, R9, c[0x0][0x10], 0x1a ;  /* 0x0000040009097a11 */ /* 0x000fe200078fd2ff */
[----:B-1----:R-:W1:Y:S03]  /*04a0*/  MUFU.RCP R10, R2 ;  /* 0x00000002000a7308 */ /* 0x002e660000001000 */
[----:B------:R-:W-:-:S04]  /*04b0*/  IADD3 R9, R9, -0x1, RZ ;  /* 0xffffffff09097810 */ /* 0x000fc80007ffe0ff */
[----:B------:R-:W-:Y:S02]  /*04c0*/  IABS R0, R9 ;  /* 0x0000000900007213 */ /* 0x000fe40000000000 */
[----:B------:R-:W-:-:S04]  /*04d0*/  LOP3.LUT R9, R9, c[0x0][0x10], RZ, 0x3c, !PT ;  /* 0x0000040009097a12 */ /* 0x000fc800078e3cff */
[----:B------:R-:W-:Y:S02]  /*04e0*/  ISETP.GE.AND P0, PT, R9, RZ, PT ;  /* 0x000000ff0900720c */ /* 0x000fe40003f06270 */
[----:B------:R-:W-:Y:S02]  /*04f0*/  IADD3 R9, -R92, 0x7f, R93 ;  /* 0x0000007f5c097810 */ /* 0x000fe40007ffe15d */
[----:B-1----:R-:W-:Y:S02]  /*0500*/  IADD3 R10, R10, 0xffffffe, RZ ;  /* 0x0ffffffe0a0a7810 */ /* 0x002fe40007ffe0ff */
[----:B------:R-:W-:Y:S02]  /*0510*/  IADD3 R9, R9, c[0x0][0x2e8], R88 ;  /* 0x0000ba0009097a10 */ /* 0x000fe40007ffe058 */
[----:B------:R-:W1:Y:S02]  /*0520*/  F2I.FTZ.U32.TRUNC.NTZ R11, R10 ;  /* 0x0000000a000b7305 */ /* 0x000e64000021f000 */
[----:B-1----:R-:W-:-:S02]  /*0530*/  IMAD.MOV R13, RZ, RZ, -R11 ;  /* 0x000000ffff0d7224 */ /* 0x002fc400078e0a0b */
[----:B------:R-:W-:Y:S02]  /*0540*/  IMAD.MOV.U32 R10, RZ, RZ, RZ ;  /* 0x000000ffff0a7224 */ /* 0x000fe400078e00ff */
[----:B------:R-:W-:-:S04]  /*0550*/  IMAD R2, R13, R8, RZ ;  /* 0x000000080d027224 */ /* 0x000fc800078e02ff */
[----:B------:R-:W-:-:S06]  /*0560*/  IMAD.HI.U32 R11, R11, R2, R10 ;  /* 0x000000020b0b7227 */ /* 0x000fcc00078e000a */
[----:B------:R-:W-:-:S04]  /*0570*/  IMAD.HI.U32 R2, R11, R0, RZ ;  /* 0x000000000b027227 */ /* 0x000fc800078e00ff */
[----:B------:R-:W-:-:S04]  /*0580*/  IMAD.MOV R11, RZ, RZ, -R2 ;  /* 0x000000ffff0b7224 */ /* 0x000fc800078e0a02 */
[----:B------:R-:W-:Y:S01]  /*0590*/  IMAD R11, R8, R11, R0 ;  /* 0x0000000b080b7224 */ /* 0x000fe200078e0200 */
[----:B------:R-:W-:-:S04]  /*05a0*/  SHF.R.S32.HI R0, RZ, 0x1f, R9 ;  /* 0x0000001fff007819 */ /* 0x000fc80000011409 */
[----:B------:R-:W-:Y:S02]  /*05b0*/  ISETP.GT.U32.AND P1, PT, R8, R11, PT ;  /* 0x0000000b0800720c */ /* 0x000fe40003f24070 */
[----:B------:R-:W-:-:S04]  /*05c0*/  LEA.HI R0, R0, R9, RZ, 0x6 ;  /* 0x0000000900007211 */ /* 0x000fc800078f30ff */
[----:B------:R-:W-:-:S07]  /*05d0*/  SHF.R.S32.HI R0, RZ, 0x6, R0 ;  /* 0x00000006ff007819 */ /* 0x000fce0000011400 */
[----:B------:R-:W-:Y:S01]  /*05e0*/  @!P1 IMAD.IADD R11, R11, 0x1, -R8 ;  /* 0x000000010b0b9824 */ /* 0x000fe200078e0a08 */
[----:B------:R-:W-:Y:S02]  /*05f0*/  @!P1 IADD3 R2, R2, 0x1, RZ ;  /* 0x0000000102029810 */ /* 0x000fe40007ffe0ff */
[----:B------:R-:W-:Y:S02]  /*0600*/  ISETP.NE.AND P1, PT, RZ, c[0x0][0x10], PT ;  /* 0x00000400ff007a0c */ /* 0x000fe40003f25270 */
[----:B------:R-:W-:Y:S02]  /*0610*/  ISETP.GE.U32.AND P2, PT, R11, R8, PT ;  /* 0x000000080b00720c */ /* 0x000fe40003f46070 */
[----:B------:R-:W-:-:S11]  /*0620*/  IADD3 R11, R88, 0x3f, RZ ;  /* 0x0000003f580b7810 */ /* 0x000fd60007ffe0ff */
[----:B------:R-:W-:-:S05]  /*0630*/  @P2 IADD3 R2, R2, 0x1, RZ ;  /* 0x0000000102022810 */ /* 0x000fca0007ffe0ff */
[----:B------:R-:W-:Y:S01]  /*0640*/  IMAD.MOV.U32 R8, RZ, RZ, R2 ;  /* 0x000000ffff087224 */ /* 0x000fe200078e0002 */
[----:B------:R-:W-:-:S03]  /*0650*/  SHF.R.S32.HI R2, RZ, 0x1f, R11 ;  /* 0x0000001fff027819 */ /* 0x000fc6000001140b */
[----:B------:R-:W-:Y:S01]  /*0660*/  @!P0 IMAD.MOV R8, RZ, RZ, -R8 ;  /* 0x000000ffff088224 */ /* 0x000fe200078e0a08 */
[----:B------:R-:W-:Y:S02]  /*0670*/  @!P1 LOP3.LUT R8, RZ, c[0x0][0x10], RZ, 0x33, !PT ;  /* 0x00000400ff089a12 */ /* 0x000fe400078e33ff */
[----:B------:R-:W-:-:S03]  /*0680*/  LEA.HI R2, R2, R11, RZ, 0x6 ;  /* 0x0000000b02027211 */ /* 0x000fc600078f30ff */
[----:B------:R-:W-:Y:S01]  /*0690*/  IMAD R236, R8, R7, RZ ;  /* 0x0000000708ec7224 */ /* 0x000fe200078e02ff */
[----:B------:R-:W-:-:S03]  /*06a0*/  SHF.R.S32.HI R2, RZ, 0x6, R2 ;  /* 0x00000006ff027819 */ /* 0x000fc60000011402 */
[----:B------:R-:W-:-:S05]  /*06b0*/  IMAD.IADD R9, R8, 0x1, R236 ;  /* 0x0000000108097824 */ /* 0x000fca00078e02ec */
[----:B------:R-:W-:-:S04]  /*06c0*/  IMNMX R9, R2, R9, PT ;  /* 0x0000000902097217 */ /* 0x000fc80003800200 */
[----:B------:R-:W-:-:S04]  /*06d0*/  IMNMX R33, R9, R0, PT ;  /* 0x0000000009217217 */ /* 0x000fc80003800200 */
[----:B------:R-:W-:-:S13]  /*06e0*/  ISETP.GE.AND P0, PT, R236, R33, PT ;  /* 0x00000021ec00720c */ /* 0x000fda0003f06270 */
[----:B------:R-:W-:Y:S05]  /*06f0*/  @!P0 BRA `(.L_x_3598) ;  /* 0x0000060000008947 */ /* 0x000fea0003800000 */
[----:B------:R-:W-:Y:S01]  /*0700*/  SHF.R.S32.HI R3, RZ, 0x1f, R4 ;  /* 0x0000001fff037819 */ /* 0x000fe20000011404 */
[----:B------:R-:W-:Y:S01]  /*0710*/  IMAD R7, R7, c[0x0][0x210], R240 ;  /* 0x0000840007077a24 */ /* 0x000fe200078e02f0 */
[----:B------:R-:W-:Y:S02]  /*0720*/  LOP3.LUT P6, RZ, R4, 0xf, RZ, 0xc0, !PT ;  /* 0x0000000f04ff7812 */ /* 0x000fe400078cc0ff */
[----:B------:R-:W-:Y:S01]  /*0730*/  LEA.HI R0, R3, R4, RZ, 0x4 ;  /* 0x0000000403007211 */ /* 0x000fe200078f20ff */
[----:B------:R-:W-:-:S03]  /*0740*/  IMAD R18, R7, c[0x0][0x1c0], R18 ;  /* 0x0000700007127a24 */ /* 0x000fc600078e0212 */
[----:B------:R-:W-:Y:S02]  /*0750*/  LOP3.LUT R3, R0, 0x3ffffff0, RZ, 0xc0, !PT ;  /* 0x3ffffff000037812 */ /* 0x000fe400078ec0ff */
[----:B------:R-:W-:-:S03]  /*0760*/  SHF.R.S32.HI R0, RZ, 0x4, R0 ;  /* 0x00000004ff007819 */ /* 0x000fc60000011400 */
[----:B------:R-:W-:Y:S01]  /*0770*/  IMAD.IADD R3, R4, 0x1, -R3 ;  /* 0x0000000104037824 */ /* 0x000fe200078e0a03 */
[C---:B------:R-:W-:Y:S02]  /*0780*/  IADD3 R4, R0.reuse, 0x8, RZ ;  /* 0x0000000800047810 */ /* 0x040fe40007ffe0ff */
[C---:B------:R-:W-:Y:S01]  /*0790*/  IADD3 R12, R0.reuse, 0x18, RZ ;  /* 0x00000018000c7810 */ /* 0x040fe20007ffe0ff */
[----:B------:R-:W-:Y:S01]  /*07a0*/  IMAD.SHL.U32 R6, R3, 0x4, RZ ;  /* 0x0000000403067824 */ /* 0x000fe200078e00ff */
[----:B------:R-:W-:Y:S01]  /*07b0*/  IADD3 R10, R0, 0x20, RZ ;  /* 0x00000020000a7810 */ /* 0x000fe20007ffe0ff */
[--C-:B------:R-:W-:Y:S01]  /*07c0*/  IMAD R3, R18, c[0x0][0x214], R93.reuse ;  /* 0x0000850012037a24 */ /* 0x100fe200078e025d */
[----:B------:R-:W-:Y:S01]  /*07d0*/  IADD3 R8, R0, 0x28, RZ ;  /* 0x0000002800087810 */ /* 0x000fe20007ffe0ff */
[----:B------:R-:W-:Y:S01]  /*07e0*/  IMAD.IADD R93, R92, 0x1, -R93 ;  /* 0x000000015c5d7824 */ /* 0x000fe200078e0a5d */
[----:B------:R-:W-:Y:S01]  /*07f0*/  SHF.R.S32.HI R7, RZ, 0x1f, R6 ;  /* 0x0000001fff077819 */ /* 0x000fe20000011406 */
[----:B------:R-:W-:-:S03]  /*0800*/  IMAD R5, R3, c[0x0][0x22c], RZ ;  /* 0x00008b0003057a24 */ /* 0x000fc600078e02ff */
[CC--:B------:R-:W-:Y:S01]  /*0810*/  ISETP.GE.AND P3, PT, R0.reuse, R93.reuse, PT ;  /* 0x0000005d0000720c */ /* 0x0c0fe20003f66270 */
[----:B------:R-:W-:Y:S01]  /*0820*/  IMAD.WIDE R6, R0, 0x100, R6 ;  /* 0x0000010000067825 */ /* 0x000fe200078e0206 */
[CC--:B------:R-:W-:Y:S02]  /*0830*/  ISETP.GE.AND P2, PT, R4.reuse, R93.reuse, PT ;  /* 0x0000005d0400720c */ /* 0x0c0fe40003f46270 */
[----:B------:R-:W-:Y:S02]  /*0840*/  ISETP.GE.OR P5, PT, R4, R93, P6 ;  /* 0x0000005d0400720c */ /* 0x000fe400037a6670 */
[C---:B------:R-:W-:Y:S02]  /*0850*/  IADD3 R2, P0, R5.reuse, R6, RZ ;  /* 0x0000000605027210 */ /* 0x040fe40007f1e0ff */
[----:B------:R-:W-:Y:S02]  /*0860*/  IADD3 R6, R0, 0x10, RZ ;  /* 0x0000001000067810 */ /* 0x000fe40007ffe0ff */
[----:B------:R-:W-:-:S02]  /*0870*/  LEA.HI.X.SX32 R5, R5, R7, 0x1, P0 ;  /* 0x0000000705057211 */ /* 0x000fc400000f0eff */
[----:B------:R-:W-:Y:S02]  /*0880*/  LEA R14, P0, R2, c[0x0][0x1d8], 0x2 ;  /* 0x00007600020e7a11 */ /* 0x000fe400078010ff */
[-C--:B------:R-:W-:Y:S02]  /*0890*/  ISETP.GE.AND P1, PT, R6, R93.reuse, PT ;  /* 0x0000005d0600720c */ /* 0x080fe40003f26270 */
[----:B------:R-:W-:Y:S02]  /*08a0*/  LEA.HI.X R15, R2, c[0x0][0x1dc], R5, 0x2, P0 ;  /* 0x00007700020f7a11 */ /* 0x000fe400000f1405 */
[----:B------:R-:W-:Y:S02]  /*08b0*/  ISETP.GE.OR P4, PT, R6, R93, P6 ;  /* 0x0000005d0600720c */ /* 0x000fe40003786670 */
[C---:B------:R-:W-:Y:S01]  /*08c0*/  IADD3 R6, R0.reuse, 0x30, RZ ;  /* 0x0000003000067810 */ /* 0x040fe20007ffe0ff */
[----:B------:R1:W-:Y:S01]  /*08d0*/  @!P3 STG.E.128 [R14.64], RZ ;  /* 0x000000ff0e00b986 */ /* 0x0003e2000c101d0a */
[----:B------:R-:W-:-:S02]  /*08e0*/  IADD3 R4, R0, 0x38, RZ ;  /* 0x0000003800047810 */ /* 0x000fc40007ffe0ff */
[----:B------:R-:W-:Y:S01]  /*08f0*/  SHF.R.S32.HI R5, RZ, 0x1f, R3 ;  /* 0x0000001fff057819 */ /* 0x000fe20000011403 */
[----:B------:R1:W-:Y:S01]  /*0900*/  @!P3 STG.E.128 [R14.64+0x100], RZ ;  /* 0x000100ff0e00b986 */ /* 0x0003e2000c101d0a */
[----:B------:R-:W-:-:S03]  /*0910*/  IADD3 R3, P0, R3, R0, RZ ;  /* 0x0000000003037210 */ /* 0x000fc60007f1e0ff */
[----:B------:R1:W-:Y:S01]  /*0920*/  @!P3 STG.E.128 [R14.64+0x200], RZ ;  /* 0x000200ff0e00b986 */ /* 0x0003e2000c101d0a */
[----:B------:R-:W-:Y:S01]  /*0930*/  LEA.HI.X.SX32 R2, R0, R5, 0x1, P0 ;  /* 0x0000000500027211 */ /* 0x000fe200000f0eff */
[----:B------:R-:W-:Y:S01]  /*0940*/  @!P4 IMAD.MOV.U32 R19, RZ, RZ, -0x800000 ;  /* 0xff800000ff13c424 */ /* 0x000fe200078e00ff */
[C---:B------:R-:W-:Y:S01]  /*0950*/  LEA R16, P0, R3.reuse, c[0x0][0x208], 0x2 ;  /* 0x0000820003107a11 */ /* 0x040fe200078010ff */
[----:B------:R1:W-:Y:S01]  /*0960*/  @!P3 STG.E.128 [R14.64+0x300], RZ ;  /* 0x000300ff0e00b986 */ /* 0x0003e2000c101d0a */
[-C--:B------:R-:W-:Y:S02]  /*0970*/  ISETP.GE.AND P3, PT, R12, R93.reuse, PT ;  /* 0x0000005d0c00720c */ /* 0x080fe40003f66270 */
[----:B------:R-:W-:Y:S01]  /*0980*/  LEA.HI.X R17, R3, c[0x0][0x20c], R2, 0x2, P0 ;  /* 0x0000830003117a11 */ /* 0x000fe200000f1402 */
[----:B------:R1:W-:Y:S01]  /*0990*/  @!P2 STG.E.128 [R14.64+0x2000], RZ ;  /* 0x002000ff0e00a986 */ /* 0x0003e2000c101d0a */
[----:B------:R-:W-:Y:S01]  /*09a0*/  @!P5 IMAD.MOV.U32 R3, RZ, RZ, -0x800000 ;  /* 0xff800000ff03d424 */ /* 0x000fe200078e00ff */
[----:B------:R-:W-:-:S02]  /*09b0*/  ISETP.GE.OR P0, PT, R6, R93, P6 ;  /* 0x0000005d0600720c */ /* 0x000fc40003706670 */
[----:B------:R1:W-:Y:S04]  /*09c0*/  @!P2 STG.E.128 [R14.64+0x2100], RZ ;  /* 0x002100ff0e00a986 */ /* 0x0003e8000c101d0a */
[----:B------:R1:W-:Y:S04]  /*09d0*/  @!P2 STG.E.128 [R14.64+0x2200], RZ ;  /* 0x002200ff0e00a986 */ /* 0x0003e8000c101d0a */
[----:B------:R1:W-:Y:S01]  /*09e0*/  @!P2 STG.E.128 [R14.64+0x2300], RZ ;  /* 0x002300ff0e00a986 */ /* 0x0003e2000c101d0a */
[-C--:B------:R-:W-:Y:S02]  /*09f0*/  ISETP.GE.AND P2, PT, R10, R93.reuse, PT ;  /* 0x0000005d0a00720c */ /* 0x080fe40003f46270 */
[----:B------:R-:W-:Y:S01]  /*0a00*/  @!P0 IMAD.MOV.U32 R5, RZ, RZ, -0x800000 ;  /* 0xff800000ff058424 */ /* 0x000fe200078e00ff */
[----:B------:R1:W-:Y:S04]  /*0a10*/  @!P1 STG.E.128 [R14.64+0x4000], RZ ;  /* 0x004000ff0e009986 */ /* 0x0003e8000c101d0a */
[----:B------:R1:W-:Y:S04]  /*0a20*/  @!P1 STG.E.128 [R14.64+0x4100], RZ ;  /* 0x004100ff0e009986 */ /* 0x0003e8000c101d0a */
[----:B------:R1:W-:Y:S04]  /*0a30*/  @!P1 STG.E.128 [R14.64+0x4200], RZ ;  /* 0x004200ff0e009986 */ /* 0x0003e8000c101d0a */
[----:B------:R1:W-:Y:S01]  /*0a40*/  @!P1 STG.E.128 [R14.64+0x4300], RZ ;  /* 0x004300ff0e009986 */ /* 0x0003e2000c101d0a */
[----:B------:R-:W-:-:S03]  /*0a50*/  ISETP.GE.AND P1, PT, R8, R93, PT ;  /* 0x0000005d0800720c */ /* 0x000fc60003f26270 */
        /* <DEDUP_REMOVED lines=14> */
[----:B------:R-:W-:-:S03]  /*0b40*/  ISETP.GE.OR P1, PT, R10, R93, P6 ;  /* 0x0000005d0a00720c */ /* 0x000fc60003726670 */
[----:B------:R1:W-:Y:S04]  /*0b50*/  @!P3 STG.E.128 [R14.64+0xc000], RZ ;  /* 0x00c000ff0e00b986 */ /* 0x0003e8000c101d0a */
[----:B------:R1:W-:Y:S04]  /*0b60*/  @!P3 STG.E.128 [R14.64+0xc100], RZ ;  /* 0x00c100ff0e00b986 */ /* 0x0003e8000c101d0a */
[----:B------:R1:W-:Y:S02]  /*0b70*/  @!P3 STG.E.128 [R14.64+0xc200], RZ ;  /* 0x00c200ff0e00b986 */ /* 0x0003e4000c101d0a */
[----:B------:R-:W-:-:S02]  /*0b80*/  @!P1 IMAD.MOV.U32 R9, RZ, RZ, -0x800000 ;  /* 0xff800000ff099424 */ /* 0x000fc400078e00ff */
        /* <DEDUP_REMOVED lines=8> */
[----:B------:R1:W-:Y:S01]  /*0c10*/  @!P5 STG.E [R16.64+0x20], R3 ;  /* 0x000020031000d986 */ /* 0x0003e2000c10190a */
[-C--:B------:R-:W-:Y:S02]  /*0c20*/  ISETP.GE.OR P5, PT, R0, R93.reuse, P6 ;  /* 0x0000005d0000720c */ /* 0x080fe400037a6670 */
[----:B------:R-:W-:Y:S01]  /*0c30*/  ISETP.GE.OR P6, PT, R4, R93, P6 ;  /* 0x0000005d0400720c */ /* 0x000fe200037c6670 */
[----:B------:R1:W-:Y:S04]  /*0c40*/  @!P4 STG.E [R16.64+0x40], R19 ;  /* 0x000040131000c986 */ /* 0x0003e8000c10190a */
[----:B------:R1:W-:Y:S02]  /*0c50*/  @!P3 STG.E [R16.64+0x60], R11 ;  /* 0x0000600b1000b986 */ /* 0x0003e4000c10190a */
[----:B------:R-:W-:-:S02]  /*0c60*/  @!P2 IMAD.MOV.U32 R7, RZ, RZ, -0x800000 ;  /* 0xff800000ff07a424 */ /* 0x000fc400078e00ff */
[----:B------:R1:W-:Y:S02]  /*0c70*/  @!P1 STG.E [R16.64+0x80], R9 ;  /* 0x0000800910009986 */ /* 0x0003e4000c10190a */
[----:B------:R-:W-:Y:S02]  /*0c80*/  @!P5 IMAD.MOV.U32 R13, RZ, RZ, -0x800000 ;  /* 0xff800000ff0dd424 */ /* 0x000fe400078e00ff */
[----:B------:R1:W-:Y:S04]  /*0c90*/  @!P2 STG.E [R16.64+0xa0], R7 ;  /* 0x0000a0071000a986 */ /* 0x0003e8000c10190a */
[----:B------:R1:W-:Y:S04]  /*0ca0*/  @!P0 STG.E [R16.64+0xc0], R5 ;  /* 0x0000c00510008986 */ /* 0x0003e8000c10190a */
[----:B------:R1:W-:Y:S01]  /*0cb0*/  @!P5 STG.E [R16.64], R13 ;  /* 0x0000000d1000d986 */ /* 0x0003e2000c10190a */
[----:B------:R-:W-:Y:S05]  /*0cc0*/  @P6 EXIT ;  /* 0x000000000000694d */ /* 0x000fea0003800000 */
[----:B-1----:R-:W-:-:S05]  /*0cd0*/  MOV R3, 0xff800000 ;  /* 0xff80000000037802 */ /* 0x002fca0000000f00 */
[----:B------:R-:W-:Y:S01]  /*0ce0*/  STG.E [R16.64+0xe0], R3 ;  /* 0x0000e00310007986 */ /* 0x000fe2000c10190a */
[----:B------:R-:W-:Y:S05]  /*0cf0*/  EXIT ;  /* 0x000000000000794d */ /* 0x000fea0003800000 */
.L_x_3598:
        /* <DEDUP_REMOVED lines=10> */
[----:B------:R-:W-:Y:S01]  /*0da0*/  IABS R2, c[0x0][0x2d0] ;  /* 0x0000b40000027a13 */ /* 0x000fe20000000000 */
[----:B------:R-:W-:Y:S01]  /*0db0*/  @P2 IMAD R5, R5, c[0x0][0x2c8], RZ ;  /* 0x0000b20005052a24 */ /* 0x000fe200078e02ff */
[----:B------:R-:W-:Y:S02]  /*0dc0*/  @P2 LEA R244, P0, R8, c[0x0][0x2c0], 0x2 ;  /* 0x0000b00008f42a11 */ /* 0x000fe400078010ff */
[----:B------:R1:W2:Y:S01]  /*0dd0*/  R2UR UR6, R2 ;  /* 0x00000000020673c2 */ /* 0x0002a200000e0000 */
[----:B------:R-:W-:Y:S01]  /*0de0*/  @P2 IMAD R5, R240, c[0x0][0x2cc], R5 ;  /* 0x0000b300f0052a24 */ /* 0x000fe200078e0205 */
[----:B------:R-:W-:-:S03]  /*0df0*/  @P2 ISETP.NE.U32.AND P1, PT, R244, RZ, PT ;  /* 0x000000fff400220c */ /* 0x000fc60003f25070 */
[----:B------:R-:W-:-:S05]  /*0e00*/  @P2 IMAD.IADD R5, R9, 0x1, R5 ;  /* 0x0000000109052824 */ /* 0x000fca00078e0205 */
[----:B------:R-:W-:-:S04]  /*0e10*/  @P2 SHF.L.U64.HI R5, R8, 0x2, R5 ;  /* 0x0000000208052819 */ /* 0x000fc80000010205 */
[----:B------:R-:W-:Y:S02]  /*0e20*/  @P2 IADD3.X R245, R5, c[0x0][0x2c4], RZ, P0, !PT ;  /* 0x0000b10005f52a10 */ /* 0x000fe400007fe4ff */
[----:B------:R-:W-:Y:S02]  /*0e30*/  PLOP3.LUT P0, PT, PT, PT, PT, 0x8, 0x0 ;  /* 0x000000000000781c */ /* 0x000fe40003f0e170 */
[----:B------:R-:W-:-:S13]  /*0e40*/  @P2 ISETP.NE.AND.EX P0, PT, R245, RZ, PT, P1 ;  /* 0x000000fff500220c */ /* 0x000fda0003f05310 */
[----:B-12---:R-:W-:Y:S05]  /*0e50*/  @!P0 BRA `(.L_x_3599) ;  /* 0x0000048000008947 */ /* 0x006fea0003800000 */
[----:B------:R-:W1:Y:S01]  /*0e60*/  I2F.RP R5, UR6 ;  /* 0x0000000600057d06 */ /* 0x000e620008209400 */
[----:B------:R-:W-:-:S04]  /*0e70*/  LEA R29, R33, 0xffffffc0, 0x6 ;  /* 0xffffffc0211d7811 */ /* 0x000fc800078e30ff */
[----:B-----5:R-:W-:-:S04]  /*0e80*/  IABS R0, R29 ;  /* 0x0000001d00007213 */ /* 0x020fc80000000000 */
[----:B------:R-:W-:Y:S01]  /*0e90*/  MOV R3, R0 ;  /* 0x0000000000037202 */ /* 0x000fe20000000f00 */
[----:B-1----:R-:W1:Y:S02]  /*0ea0*/  MUFU.RCP R6, R5 ;  /* 0x0000000500067308 */ /* 0x002e640000001000 */
[----:B-1----:R-:W-:-:S06]  /*0eb0*/  IADD3 R6, R6, 0xffffffe, RZ ;  /* 0x0ffffffe06067810 */ /* 0x002fcc0007ffe0ff */
[----:B------:R-:W1:Y:S02]  /*0ec0*/  F2I.FTZ.U32.TRUNC.NTZ R7, R6 ;  /* 0x0000000600077305 */ /* 0x000e64000021f000 */
[----:B-1----:R-:W-:Y:S02]  /*0ed0*/  IMAD.MOV R2, RZ, RZ, -R7 ;  /* 0x000000ffff027224 */ /* 0x002fe400078e0a07 */
[----:B------:R-:W-:Y:S02]  /*0ee0*/  IMAD.MOV.U32 R6, RZ, RZ, RZ ;  /* 0x000000ffff067224 */ /* 0x000fe400078e00ff */
[----:B------:R-:W-:-:S04]  /*0ef0*/  IMAD R2, R2, UR6, RZ ;  /* 0x0000000602027c24 */ /* 0x000fc8000f8e02ff */
[----:B------:R-:W-:-:S06]  /*0f00*/  IMAD.HI.U32 R2, R7, R2, R6 ;  /* 0x0000000207027227 */ /* 0x000fcc00078e0006 */
[----:B------:R-:W-:-:S04]  /*0f10*/  IMAD.HI.U32 R2, R2, R3, RZ ;  /* 0x0000000302027227 */ /* 0x000fc800078e00ff */
[----:B------:R-:W-:-:S04]  /*0f20*/  IMAD.MOV R0, RZ, RZ, -R2 ;  /* 0x000000ffff007224 */ /* 0x000fc800078e0a02 */
[----:B------:R-:W-:-:S05]  /*0f30*/  IMAD R0, R0, UR6, R3 ;  /* 0x0000000600007c24 */ /* 0x000fca000f8e0203 */
[----:B------:R-:W-:-:S13]  /*0f40*/  ISETP.LT.U32.AND P2, PT, R0, UR6, PT ;  /* 0x0000000600007c0c */ /* 0x000fda000bf41070 */
[----:B------:R-:W-:Y:S02]  /*0f50*/  @!P2 IADD3 R0, R0, -UR6, RZ ;  /* 0x800000060000ac10 */ /* 0x000fe4000fffe0ff */
[----:B------:R-:W-:Y:S02]  /*0f60*/  @!P2 IADD3 R2, R2, 0x1, RZ ;  /* 0x000000010202a810 */ /* 0x000fe40007ffe0ff */
[----:B------:R-:W-:Y:S02]  /*0f70*/  ISETP.GE.U32.AND P3, PT, R0, UR6, PT ;  /* 0x0000000600007c0c */ /* 0x000fe4000bf66070 */
[----:B------:R-:W-:Y:S02]  /*0f80*/  LOP3.LUT R0, R29, c[0x0][0x2d0], RZ, 0x3c, !PT ;  /* 0x0000b4001d007a12 */ /* 0x000fe400078e3cff */
[----:B------:R-:W-:Y:S02]  /*0f90*/  ISETP.NE.AND P2, PT, RZ, c[0x0][0x2d0], PT ;  /* 0x0000b400ff007a0c */ /* 0x000fe40003f45270 */
[----:B------:R-:W-:-:S07]  /*0fa0*/  ISETP.GE.AND P1, PT, R0, RZ, PT ;  /* 0x000000ff0000720c */ /* 0x000fce0003f26270 */
[----:B------:R-:W-:-:S05]  /*0fb0*/  @P3 IADD3 R2, R2, 0x1, RZ ;  /* 0x0000000102023810 */ /* 0x000fca0007ffe0ff */
[----:B------:R-:W-:-:S05]  /*0fc0*/  IMAD.MOV.U32 R3, RZ, RZ, R2 ;  /* 0x000000ffff037224 */ /* 0x000fca00078e0002 */
[----:B------:R-:W-:Y:S02]  /*0fd0*/  @!P1 IADD3 R3, -R3, RZ, RZ ;  /* 0x000000ff03039210 */ /* 0x000fe40007ffe1ff */
        /* <DEDUP_REMOVED lines=8> */
[----:B-1----:R-:W-:Y:S01]  /*1060*/  IMAD.MOV R2, RZ, RZ, -R7 ;  /* 0x000000ffff027224 */ /* 0x002fe200078e0a07 */
[----:B------:R-:W-:-:S03]  /*1070*/  MOV R6, RZ ;  /* 0x000000ff00067202 */ /* 0x000fc60000000f00 */
[----:B------:R-:W-:Y:S01]  /*1080*/  IMAD R5, R2, R0, RZ ;  /* 0x0000000002057224 */ /* 0x000fe200078e02ff */
[----:B------:R-:W-:-:S03]  /*1090*/  IABS R2, R18 ;  /* 0x0000001200027213 */ /* 0x000fc60000000000 */
[----:B------:R-:W-:-:S06]  /*10a0*/  IMAD.HI.U32 R5, R7, R5, R6 ;  /* 0x0000000507057227 */ /* 0x000fcc00078e0006 */
[----:B------:R-:W-:-:S04]  /*10b0*/  IMAD.HI.U32 R9, R5, R2, RZ ;  /* 0x0000000205097227 */ /* 0x000fc800078e00ff */
[----:B------:R-:W-:-:S04]  /*10c0*/  IMAD.MOV R5, RZ, RZ, -R9 ;  /* 0x000000ffff057224 */ /* 0x000fc800078e0a09 */
[----:B------:R-:W-:Y:S01]  /*10d0*/  IMAD R5, R0, R5, R2 ;  /* 0x0000000500057224 */ /* 0x000fe200078e0202 */
[----:B------:R-:W-:-:S04]  /*10e0*/  LOP3.LUT R2, R18, c[0x0][0x1c8], RZ, 0x3c, !PT ;  /* 0x0000720012027a12 */ /* 0x000fc800078e3cff */
[----:B------:R-:W-:-:S13]  /*10f0*/  ISETP.GT.U32.AND P1, PT, R0, R5, PT ;  /* 0x000000050000720c */ /* 0x000fda0003f24070 */
[-C--:B------:R-:W-:Y:S02]  /*1100*/  @!P1 IADD3 R5, R5, -R0.reuse, RZ ;  /* 0x8000000005059210 */ /* 0x080fe40007ffe0ff */
[----:B------:R-:W-:Y:S02]  /*1110*/  @!P1 IADD3 R9, R9, 0x1, RZ ;  /* 0x0000000109099810 */ /* 0x000fe40007ffe0ff */
[----:B------:R-:W-:Y:S01]  /*1120*/  ISETP.GE.U32.AND P2, PT, R5, R0, PT ;  /* 0x000000000500720c */ /* 0x000fe20003f46070 */
[----:B------:R-:W-:Y:S01]  /*1130*/  IMAD.MOV R0, RZ, RZ, -R3 ;  /* 0x000000ffff007224 */ /* 0x000fe200078e0a03 */
[----:B------:R-:W-:-:S03]  /*1140*/  ISETP.GE.AND P1, PT, R2, RZ, PT ;  /* 0x000000ff0200720c */ /* 0x000fc60003f26270 */
[----:B------:R-:W-:-:S05]  /*1150*/  IMAD R29, R0, c[0x0][0x2d0], R29 ;  /* 0x0000b400001d7a24 */ /* 0x000fca00078e021d */
[----:B------:R-:W-:-:S03]  /*1160*/  SHF.R.S32.HI R5, RZ, 0x1f, R29 ;  /* 0x0000001fff057819 */ /* 0x000fc6000001141d */
[----:B------:R-:W-:Y:S02]  /*1170*/  @P2 IADD3 R9, R9, 0x1, RZ ;  /* 0x0000000109092810 */ /* 0x000fe40007ffe0ff */
[----:B------:R-:W-:Y:S01]  /*1180*/  ISETP.NE.AND P2, PT, RZ, c[0x0][0x1c8], PT ;  /* 0x00007200ff007a0c */ /* 0x000fe20003f45270 */
[----:B------:R-:W-:Y:S01]  /*1190*/  IMAD R0, R5, c[0x0][0x198], RZ ;  /* 0x0000660005007a24 */ /* 0x000fe200078e02ff */
[----:B------:R-:W-:-:S11]  /*11a0*/  @!P1 IADD3 R9, -R9, RZ, RZ ;  /* 0x000000ff09099210 */ /* 0x000fd60007ffe1ff */
[----:B------:R-:W-:Y:S02]  /*11b0*/  @!P2 LOP3.LUT R9, RZ, c[0x0][0x1c8], RZ, 0x33, !PT ;  /* 0x00007200ff09aa12 */ /* 0x000fe400078e33ff */
[----:B--2---:R-:W-:Y:S01]  /*11c0*/  SHF.R.S32.HI R3, RZ, 0x1f, R20 ;  /* 0x0000001fff037819 */ /* 0x004fe20000011414 */
[----:B------:R-:W-:-:S04]  /*11d0*/  IMAD.WIDE.U32 R6, R20, c[0x0][0x180], RZ ;  /* 0x0000600014067a25 */ /* 0x000fc800078e00ff */
[C---:B------:R-:W-:Y:S02]  /*11e0*/  IMAD R11, R3.reuse, c[0x0][0x180], RZ ;  /* 0x00006000030b7a24 */ /* 0x040fe400078e02ff */
[----:B------:R-:W-:Y:S02]  /*11f0*/  IMAD R3, R3, c[0x0][0x188], RZ ;  /* 0x0000620003037a24 */ /* 0x000fe400078e02ff */
[C---:B------:R-:W-:Y:S02]  /*1200*/  IMAD R2, R20.reuse, c[0x0][0x184], R11 ;  /* 0x0000610014027a24 */ /* 0x040fe400078e020b */
[----:B------:R-:W-:Y:S02]  /*1210*/  IMAD R11, R29, c[0x0][0x19c], R0 ;  /* 0x000067001d0b7a24 */ /* 0x000fe400078e0200 */
[----:B------:R-:W-:Y:S02]  /*1220*/  IMAD.IADD R7, R7, 0x1, R2 ;  /* 0x0000000107077824 */ /* 0x000fe400078e0202 */
[----:B------:R-:W-:-:S02]  /*1230*/  IMAD R3, R20, c[0x0][0x18c], R3 ;  /* 0x0000630014037a24 */ /* 0x000fc400078e0203 */
[----:B------:R-:W-:Y:S01]  /*1240*/  IMAD.WIDE.U32 R30, R29, c[0x0][0x198], R6 ;  /* 0x000066001d1e7a25 */ /* 0x000fe200078e0006 */
[----:B------:R-:W-:-:S03]  /*1250*/  SHF.R.S32.HI R7, RZ, 0x1f, R9 ;  /* 0x0000001fff077819 */ /* 0x000fc60000011409 */
[----:B------:R-:W-:Y:S01]  /*1260*/  IMAD.WIDE.U32 R20, R20, c[0x0][0x188], RZ ;  /* 0x0000620014147a25 */ /* 0x000fe200078e00ff */
[----:B------:R-:W-:-:S03]  /*1270*/  IADD3 R31, R31, R11, RZ ;  /* 0x0000000b1f1f7210 */ /* 0x000fc60007ffe0ff */
[----:B------:R-:W-:Y:S02]  /*1280*/  IMAD R2, R7, c[0x0][0x1b0], RZ ;  /* 0x00006c0007027a24 */ /* 0x000fe400078e02ff */
[----:B------:R-:W-:-:S04]  /*1290*/  IMAD.WIDE.U32 R30, R9, c[0x0][0x1b0], R30 ;  /* 0x00006c00091e7a25 */ /* 0x000fc800078e001e */
[----:B------:R-:W-:Y:S02]  /*12a0*/  IMAD R2, R9, c[0x0][0x1b4], R2 ;  /* 0x00006d0009027a24 */ /* 0x000fe400078e0202 */
[----:B------:R-:W-:-:S03]  /*12b0*/  IMAD.IADD R3, R21, 0x1, R3 ;  /* 0x0000000115037824 */ /* 0x000fc600078e0203 */
[----:B------:R-:W-:Y:S01]  /*12c0*/  IADD3 R2, R31, R2, RZ ;  /* 0x000000021f027210 */ /* 0x000fe20007ffe0ff */
[----:B------:R-:W-:Y:S05]  /*12d0*/  BRA `(.L_x_3600) ;  /* 0x0000043000007947 */ /* 0x000fea0003800000 */
.L_x_3599:
[----:B------:R-:W-:-:S13]  /*12e0*/  ISETP.NE.AND P4, PT, R3, -0x1, PT ;  /* 0xffffffff0300780c */ /* 0x000fda0003f85270 */
        /* <DEDUP_REMOVED lines=14> */
.L_x_3601:
[----:B------:R-:W-:Y:S01]  /*13d0*/  IABS R9, c[0x0][0x1c8] ;  /* 0x0000720000097a13 */ /* 0x000fe20000000000 */
[----:B------:R-:W-:Y:S01]  /*13e0*/  IMAD.MOV.U32 R10, RZ, RZ, RZ ;  /* 0x000000ffff0a7224 */ /* 0x000fe200078e00ff */
[----:B------:R-:W-:Y:S01]  /*13f0*/  LEA R29, R33, 0xffffffc0, 0x6 ;  /* 0xffffffc0211d7811 */ /* 0x000fe200078e30ff */
[----:B------:R-:W-:Y:S01]  /*1400*/  @P4 IMAD.IADD R3, R6, 0x1, R3 ;  /* 0x0000000106034824 */ /* 0x000fe200078e0203 */
[----:B------:R-:W1:Y:S03]  /*1410*/  I2F.RP R12, R9 ;  /* 0x00000009000c7306 */ /* 0x000e660000209400 */
[----:B------:R-:W-:-:S04]  /*1420*/  @P4 IMAD.WIDE.U32 R20, R3, c[0x0][0x1a0], RZ ;  /* 0x0000680003144a25 */ /* 0x000fc800078e00ff */
[----:B------:R-:W-:Y:S01]  /*1430*/  @P4 IMAD R3, R3, c[0x0][0x1a4], R21 ;  /* 0x0000690003034a24 */ /* 0x000fe200078e0215 */
[----:B-1----:R-:W1:Y:S02]  /*1440*/  MUFU.RCP R11, R12 ;  /* 0x0000000c000b7308 */ /* 0x002e640000001000 */
[----:B-1----:R-:W-:-:S06]  /*1450*/  IADD3 R11, R11, 0xffffffe, RZ ;  /* 0x0ffffffe0b0b7810 */ /* 0x002fcc0007ffe0ff */
[----:B------:R-:W1:Y:S02]  /*1460*/  F2I.FTZ.U32.TRUNC.NTZ R11, R11 ;  /* 0x0000000b000b7305 */ /* 0x000e64000021f000 */
[----:B-1----:R-:W-:-:S04]  /*1470*/  IMAD.MOV R2, RZ, RZ, -R11 ;  /* 0x000000ffff027224 */ /* 0x002fc800078e0a0b */
[----:B------:R-:W-:Y:S01]  /*1480*/  IMAD R5, R2, R9, RZ ;  /* 0x0000000902057224 */ /* 0x000fe200078e02ff */
[----:B------:R-:W-:-:S03]  /*1490*/  IABS R2, R18 ;  /* 0x0000001200027213 */ /* 0x000fc60000000000 */
[----:B------:R-:W-:Y:S01]  /*14a0*/  IMAD.HI.U32 R10, R11, R5, R10 ;  /* 0x000000050b0a7227 */ /* 0x000fe200078e000a */
[----:B------:R-:W-:Y:S02]  /*14b0*/  MOV R5, R2 ;  /* 0x0000000200057202 */ /* 0x000fe40000000f00 */
[----:B------:R-:W-:-:S03]  /*14c0*/  MOV R11, R7 ;  /* 0x00000007000b7202 */ /* 0x000fc60000000f00 */
[----:B------:R-:W-:-:S04]  /*14d0*/  IMAD.HI.U32 R2, R10, R5, RZ ;  /* 0x000000050a027227 */ /* 0x000fc800078e00ff */
[----:B------:R-:W-:-:S04]  /*14e0*/  IMAD.MOV R10, RZ, RZ, -R2 ;  /* 0x000000ffff0a7224 */ /* 0x000fc800078e0a02 */
[----:B------:R-:W-:Y:S01]  /*14f0*/  IMAD R10, R9, R10, R5 ;  /* 0x0000000a090a7224 */ /* 0x000fe200078e0205 */
[----:B------:R-:W-:-:S04]  /*1500*/  LOP3.LUT R5, R18, c[0x0][0x1c8], RZ, 0x3c, !PT ;  /* 0x0000720012057a12 */ /* 0x000fc800078e3cff */
[----:B------:R-:W-:Y:S02]  /*1510*/  ISETP.GT.U32.AND P1, PT, R9, R10, PT ;  /* 0x0000000a0900720c */ /* 0x000fe40003f24070 */
[----:B------:R-:W-:Y:S02]  /*1520*/  ISETP.GE.AND P2, PT, R5, RZ, PT ;  /* 0x000000ff0500720c */ /* 0x000fe40003f46270 */
[----:B------:R-:W-:-:S09]  /*1530*/  SHF.R.S32.HI R5, RZ, 0x1f, R29 ;  /* 0x0000001fff057819 */ /* 0x000fd2000001141d */
[-C--:B------:R-:W-:Y:S02]  /*1540*/  @!P1 IADD3 R10, R10, -R9.reuse, RZ ;  /* 0x800000090a0a9210 */ /* 0x080fe40007ffe0ff */
[----:B------:R-:W-:Y:S02]  /*1550*/  @!P1 IADD3 R2, R2, 0x1, RZ ;  /* 0x0000000102029810 */ /* 0x000fe40007ffe0ff */
[----:B------:R-:W-:Y:S01]  /*1560*/  ISETP.GE.U32.AND P3, PT, R10, R9, PT ;  /* 0x000000090a00720c */ /* 0x000fe20003f66070 */
[----:B------:R-:W-:Y:S01]  /*1570*/  IMAD.MOV.U32 R10, RZ, RZ, R8 ;  /* 0x000000ffff0a7224 */ /* 0x000fe200078e0008 */
[----:B------:R-:W-:-:S03]  /*1580*/  ISETP.NE.AND P1, PT, RZ, c[0x0][0x1c8], PT ;  /* 0x00007200ff007a0c */ /* 0x000fc60003f25270 */
[----:B------:R-:W-:-:S08]  /*1590*/  IMAD.WIDE.U32 R10, R29, c[0x0][0x198], R10 ;  /* 0x000066001d0a7a25 */ /* 0x000fd000078e000a */
[----:B------:R-:W-:-:S05]  /*15a0*/  @P3 IADD3 R2, R2, 0x1, RZ ;  /* 0x0000000102023810 */ /* 0x000fca0007ffe0ff */
[----:B------:R-:W-:Y:S02]  /*15b0*/  IMAD.MOV.U32 R9, RZ, RZ, R2 ;  /* 0x000000ffff097224 */ /* 0x000fe400078e0002 */
[----:B------:R-:W-:-:S03]  /*15c0*/  IMAD R2, R5, c[0x0][0x198], RZ ;  /* 0x0000660005027a24 */ /* 0x000fc600078e02ff */
[----:B------:R-:W-:Y:S01]  /*15d0*/  @!P2 IADD3 R9, -R9, RZ, RZ ;  /* 0x000000ff0909a210 */ /* 0x000fe20007ffe1ff */
[----:B------:R-:W-:Y:S01]  /*15e0*/  IMAD R13, R29, c[0x0][0x19c], R2 ;  /* 0x000067001d0d7a24 */ /* 0x000fe200078e0202 */
[----:B------:R-:W-:-:S04]  /*15f0*/  @!P1 LOP3.LUT R9, RZ, c[0x0][0x1c8], RZ, 0x33, !PT ;  /* 0x00007200ff099a12 */ /* 0x000fc800078e33ff */
[----:B------:R-:W-:Y:S02]  /*1600*/  SHF.R.S32.HI R7, RZ, 0x1f, R9 ;  /* 0x0000001fff077819 */ /* 0x000fe40000011409 */
[----:B------:R-:W-:-:S03]  /*1610*/  IADD3 R11, R11, R13, RZ ;  /* 0x0000000d0b0b7210 */ /* 0x000fc60007ffe0ff */
[----:B------:R-:W-:Y:S02]  /*1620*/  IMAD R2, R7, c[0x0][0x1b0], RZ ;  /* 0x00006c0007027a24 */ /* 0x000fe400078e02ff */
[----:B------:R-:W-:-:S04]  /*1630*/  IMAD.WIDE.U32 R30, R9, c[0x0][0x1b0], R10 ;  /* 0x00006c00091e7a25 */ /* 0x000fc800078e000a */
        /* <DEDUP_REMOVED lines=13> */
.L_x_3600:
[----:B------:R-:W-:Y:S01]  /*1710*/  ISETP.NE.AND P1, PT, R15, -0x1, PT ;  /* 0xffffffff0f00780c */ /* 0x000fe20003f25270 */
[----:B------:R-:W-:Y:S01]  /*1720*/  IMAD.IADD R235, R92, 0x1, -R93 ;  /* 0x000000015ceb7824 */ /* 0x000fe200078e0a5d */
[----:B------:R-:W-:Y:S01]  /*1730*/  SHF.R.S32.HI R91, RZ, 0x1f, R4 ;  /* 0x0000001fff5b7819 */ /* 0x000fe20000011404 */
[----:B------:R-:W-:Y:S01]  /*1740*/  ULDC UR8, c[0x0][0x198] ;  /* 0x0000660000087ab9 */ /* 0x000fe20000000800 */
[----:B------:R-:W-:Y:S01]  /*1750*/  SHF.R.S32.HI R19, RZ, 0x1f, R18 ;  /* 0x0000001fff137819 */ /* 0x000fe20000011412 */
[----:B------:R-:W-:Y:S01]  /*1760*/  UIMAD.WIDE.U32 UR4, UR8, 0x20, URZ ;  /* 0x00000020080478a5 */ /* 0x000fe2000f8e003f */
[----:B------:R-:W-:Y:S02]  /*1770*/  LEA.HI R11, R91, R4, RZ, 0x3 ;  /* 0x000000045b0b7211 */ /* 0x000fe400078f18ff */
[----:B------:R-:W-:Y:S01]  /*1780*/  IADD3 R241, R33, -0x1, RZ ;  /* 0xffffffff21f17810 */ /* 0x000fe20007ffe0ff */
[----:B------:R-:W-:Y:S01]  /*1790*/  IMAD R19, R19, c[0x0][0x1a8], RZ ;  /* 0x00006a0013137a24 */ /* 0x000fe200078e02ff */
[----:B------:R-:W-:-:S02]  /*17a0*/  SHF.R.S32.HI R16, RZ, 0x3, R11 ;  /* 0x00000003ff107819 */ /* 0x000fc4000001140b */
[----:B------:R-:W-:Y:S01]  /*17b0*/  LOP3.LUT R11, R11, 0xfffffff8, RZ, 0xc0, !PT ;  /* 0xfffffff80b0b7812 */ /* 0x000fe200078ec0ff */
[C---:B------:R-:W-:Y:S01]  /*17c0*/  @P1 IMAD.WIDE.U32 R22, R15.reuse, c[0x0][0x190], RZ ;  /* 0x000064000f161a25 */ /* 0x040fe200078e00ff */
[----:B------:R-:W-:Y:S02]  /*17d0*/  @!P1 SHF.R.S32.HI R13, RZ, 0x1f, R240 ;  /* 0x0000001fff0d9819 */ /* 0x000fe400000114f0 */
[----:B------:R-:W-:Y:S01]  /*17e0*/  SHF.R.S32.HI R17, RZ, 0x1f, R16 ;  /* 0x0000001fff117819 */ /* 0x000fe20000011410 */
[----:B------:R-:W-:Y:S01]  /*17f0*/  @P1 IMAD R23, R15, c[0x0][0x194], R23 ;  /* 0x000065000f171a24 */ /* 0x000fe200078e0217 */
[----:B------:R-:W-:Y:S01]  /*1800*/  ISETP.GE.AND P6, PT, R16, R235, PT ;  /* 0x000000eb1000720c */ /* 0x000fe20003fc6270 */
[----:B------:R-:W-:Y:S02]  /*1810*/  @!P1 IMAD R13, R13, c[0x0][0x178], RZ ;  /* 0x00005e000d0d9a24 */ /* 0x000fe400078e02ff */
[----:B------:R-:W-:-:S04]  /*1820*/  @!P1 IMAD.WIDE.U32 R14, R240, c[0x0][0x178], RZ ;  /* 0x00005e00f00e9a25 */ /* 0x000fc800078e00ff */
[----:B-----5:R-:W-:Y:S01]  /*1830*/  @!P1 IMAD R0, R240, c[0x0][0x17c], R13 ;  /* 0x00005f00f0009a24 */ /* 0x020fe200078e020d */
[C---:B------:R-:W-:Y:S01]  /*1840*/  IADD3 R13, R16.reuse, 0x20, RZ ;  /* 0x00000020100d7810 */ /* 0x040fe20007ffe0ff */
[----:B------:R-:W-:Y:S02]  /*1850*/  @!P1 IMAD.MOV.U32 R22, RZ, RZ, R14 ;  /* 0x000000ffff169224 */ /* 0x000fe400078e000e */
[----:B------:R-:W-:Y:S01]  /*1860*/  @!P1 IMAD.IADD R23, R15, 0x1, R0 ;  /* 0x000000010f179824 */ /* 0x000fe200078e0200 */
[----:B------:R-:W-:Y:S01]  /*1870*/  IADD3 R15, R16, 0x10, RZ ;  /* 0x00000010100f7810 */ /* 0x000fe20007ffe0ff */
[----:B------:R-:W-:Y:S01]  /*1880*/  IMAD.IADD R0, R4, 0x1, -R11 ;  /* 0x0000000104007824 */ /* 0x000fe200078e0a0b */
[C---:B------:R-:W-:Y:S01]  /*1890*/  IADD3 R11, R16.reuse, 0x30, RZ ;  /* 0x00000030100b7810 */ /* 0x040fe20007ffe0ff */
[----:B------:R-:W-:Y:S01]  /*18a0*/  IMAD.SHL.U32 R14, R16, 0x40, RZ ;  /* 0x00000040100e7824 */ /* 0x000fe200078e00ff */
[-C--:B------:R-:W-:Y:S01]  /*18b0*/  ISETP.GE.AND P5, PT, R15, R235.reuse, PT ;  /* 0x000000eb0f00720c */ /* 0x080fe20003fa6270 */
[----:B------:R-:W-:Y:S01]  /*18c0*/  IMAD.SHL.U32 R21, R0, 0x8, RZ ;  /* 0x0000000800157824 */ /* 0x000fe200078e00ff */
[----:B------:R-:W-:Y:S01]  /*18d0*/  ISETP.GE.AND P2, PT, R11, R235, PT ;  /* 0x000000eb0b00720c */ /* 0x000fe20003f46270 */
[----:B------:R-:W-:Y:S01]  /*18e0*/  IMAD.WIDE R34, R35, 0x40, R16 ;  /* 0x0000004023227825 */ /* 0x000fe200078e0210 */
[----:B------:R-:W-:-:S02]  /*18f0*/  LOP3.LUT R14, R14, 0x1c0, RZ, 0xc0, !PT ;  /* 0x000001c00e0e7812 */ /* 0x000fc400078ec0ff */
[----:B------:R-:W-:Y:S01]  /*1900*/  IADD3 R22, P1, R21, R22, RZ ;  /* 0x0000001615167210 */ /* 0x000fe20007f3e0ff */
[----:B------:R-:W-:Y:S01]  /*1910*/  IMAD R24, R18, c[0x0][0x1ac], R19 ;  /* 0x00006b0012187a24 */ /* 0x000fe200078e0213 */
[----:B------:R-:W-:Y:S01]  /*1920*/  SHF.R.S32.HI R6, RZ, 0x1f, R21 ;  /* 0x0000001fff067819 */ /* 0x000fe20000011415 */
[----:B------:R-:W-:Y:S01]  /*1930*/  IMAD R165, R17, c[0x0][0x198], RZ ;  /* 0x0000660011a57a24 */ /* 0x000fe200078e02ff */
[----:B------:R-:W-:Y:S02]  /*1940*/  ISETP.GE.AND P4, PT, R13, R235, PT ;  /* 0x000000eb0d00720c */ /* 0x000fe40003f86270 */
[C---:B------:R-:W-:Y:S01]  /*1950*/  IADD3 R20, P3, R21.reuse, R20, RZ ;  /* 0x0000001415147210 */ /* 0x040fe20007f7e0ff */
[----:B------:R-:W-:Y:S01]  /*1960*/  IMAD.X R23, R6, 0x1, R23, P1 ;  /* 0x0000000106177824 */ /* 0x000fe200008e0617 */
[----:B------:R-:W-:Y:S01]  /*1970*/  IADD3 R30, P1, R21, R30, RZ ;  /* 0x0000001e151e7210 */ /* 0x000fe20007f3e0ff */
[----:B------:R-:W-:Y:S01]  /*1980*/  IMAD R165, R16, c[0x0][0x19c], R165 ;  /* 0x0000670010a57a24 */ /* 0x000fe200078e02a5 */
[----:B------:R-:W-:Y:S01]  /*1990*/  LOP3.LUT R21, R14, 0x38, R21, 0xf8, !PT ;  /* 0x000000380e157812 */ /* 0x000fe200078ef815 */
[----:B------:R-:W-:Y:S01]  /*19a0*/  IMAD.WIDE.U32 R18, R18, c[0x0][0x1a8], R22 ;  /* 0x00006a0012127a25 */ /* 0x000fe200078e0016 */
[----:B------:R-:W-:-:S03]  /*19b0*/  SHF.R.U32.HI R14, RZ, 0x3, R14 ;  /* 0x00000003ff0e7819 */ /* 0x000fc6000001160e */
[----:B------:R-:W-:Y:S01]  /*19c0*/  IMAD.X R31, R6, 0x1, R2, P1 ;  /* 0x00000001061f7824 */ /* 0x000fe200008e0602 */
[----:B------:R-:W-:Y:S01]  /*19d0*/  @!P5 IADD3 R36, P1, R34, 0x10, RZ ;  /* 0x000000102224d810 */ /* 0x000fe20007f3e0ff */
[----:B------:R-:W-:Y:S01]  /*19e0*/  IMAD.IADD R25, R19, 0x1, R24 ;  /* 0x0000000113197824 */ /* 0x000fe200078e0218 */
[----:B------:R-:W-:Y:S01]  /*19f0*/  LOP3.LUT R14, R21, R14, RZ, 0x3c, !PT ;  /* 0x0000000e150e7212 */ /* 0x000fe200078e3cff */
[----:B------:R-:W-:Y:S01]  /*1a00*/  IMAD.X R21, R6, 0x1, R3, P3 ;  /* 0x0000000106157824 */ /* 0x000fe200018e0603 */
[C---:B------:R-:W-:Y:S01]  /*1a10*/  @!P4 IADD3 R22, P3, R34.reuse, 0x20, RZ ;  /* 0x000000202216c810 */ /* 0x040fe20007f7e0ff */
[----:B------:R-:W-:Y:S01]  /*1a20*/  @!P5 IMAD.X R3, RZ, RZ, R35, P1 ;  /* 0x000000ffff03d224 */ /* 0x000fe200008e0623 */
[----:B------:R-:W-:Y:S01]  /*1a30*/  @!P2 IADD3 R12, P1, R34, 0x30, RZ ;  /* 0x00000030220ca810 */ /* 0x000fe20007f3e0ff */
[----:B------:R-:W-:Y:S02]  /*1a40*/  @!P6 IMAD R6, R35, c[0x0][0x190], RZ ;  /* 0x000064002306ea24 */ /* 0x000fe400078e02ff */
[----:B------:R-:W-:-:S02]  /*1a50*/  @!P6 IMAD.MOV.U32 R24, RZ, RZ, R18 ;  /* 0x000000ffff18e224 */ /* 0x000fc400078e0012 */
[--C-:B------:R-:W-:Y:S02]  /*1a60*/  @!P5 IMAD.MOV.U32 R39, RZ, RZ, R25.reuse ;  /* 0x000000ffff27d224 */ /* 0x100fe400078e0019 */
[--C-:B------:R-:W-:Y:S02]  /*1a70*/  @!P4 IMAD.MOV.U32 R27, RZ, RZ, R25.reuse ;  /* 0x000000ffff1bc224 */ /* 0x100fe400078e0019 */
[----:B------:R-:W-:Y:S02]  /*1a80*/  @!P2 IMAD.MOV.U32 R19, RZ, RZ, R25 ;  /* 0x000000ffff13a224 */ /* 0x000fe400078e0019 */
[C---:B------:R-:W-:Y:S02]  /*1a90*/  @!P6 IMAD R6, R34.reuse, c[0x0][0x194], R6 ;  /* 0x000065002206ea24 */ /* 0x040fe400078e0206 */
[----:B------:R-:W-:Y:S02]  /*1aa0*/  @!P2 IMAD.X R8, RZ, RZ, R35, P1 ;  /* 0x000000ffff08a224 */ /* 0x000fe400008e0623 */
[----:B------:R-:W-:Y:S01]  /*1ab0*/  @!P6 IMAD.WIDE.U32 R24, R34, c[0x0][0x190], R24 ;  /* 0x000064002218ea25 */ /* 0x000fe200078e0018 */
[----:B------:R-:W-:-:S03]  /*1ac0*/  IADD3 R34, P1, R16, R29, RZ ;  /* 0x0000001d10227210 */ /* 0x000fc60007f3e0ff */
[----:B------:R-:W-:Y:S02]  /*1ad0*/  @!P4 IMAD.X R23, RZ, RZ, R35, P3 ;  /* 0x000000ffff17c224 */ /* 0x000fe400018e0623 */
[----:B------:R-:W-:Y:S02]  /*1ae0*/  @!P5 IMAD R3, R3, c[0x0][0x190], RZ ;  /* 0x000064000303da24 */ /* 0x000fe400078e02ff */
[----:B------:R-:W-:Y:S02]  /*1af0*/  @!P5 IMAD.MOV.U32 R38, RZ, RZ, R18 ;  /* 0x000000ffff26d224 */ /* 0x000fe400078e0012 */
[----:B------:R-:W-:Y:S02]  /*1b00*/  @!P5 IMAD R2, R36, c[0x0][0x194], R3 ;  /* 0x000065002402da24 */ /* 0x000fe400078e0203 */
[----:B------:R-:W-:Y:S02]  /*1b10*/  @!P4 IMAD R23, R23, c[0x0][0x190], RZ ;  /* 0x000064001717ca24 */ /* 0x000fe400078e02ff */
[----:B------:R-:W-:Y:S01]  /*1b20*/  IMAD.X R5, R17, 0x1, R5, P1 ;  /* 0x0000000111057824 */ /* 0x000fe200008e0605 */
[----:B------:R-:W-:Y:S01]  /*1b30*/  @!P6 LEA R28, P1, R24, c[0x0][0x160], 0x1 ;  /* 0x00005800181cea11 */ /* 0x000fe200078208ff */
[----:B------:R-:W-:-:S02]  /*1b40*/  @!P6 IMAD.IADD R6, R25, 0x1, R6 ;  /* 0x000000011906e824 */ /* 0x000fc400078e0206 */
[----:B------:R-:W-:Y:S02]  /*1b50*/  @!P4 IMAD.MOV.U32 R26, RZ, RZ, R18 ;  /* 0x000000ffff1ac224 */ /* 0x000fe400078e0012 */
[----:B------:R-:W-:Y:S01]  /*1b60*/  @!P5 IMAD.WIDE.U32 R36, R36, c[0x0][0x190], R38 ;  /* 0x000064002424da25 */ /* 0x000fe200078e0026 */
[----:B------:R-:W-:-:S03]  /*1b70*/  @!P6 LEA.HI.X R29, R24, c[0x0][0x164], R6, 0x1, P1 ;  /* 0x00005900181dea11 */ /* 0x000fc600008f0c06 */
[----:B------:R-:W-:Y:S02]  /*1b80*/  IMAD.SHL.U32 R3, R241, 0x40, RZ ;  /* 0x00000040f1037824 */ /* 0x000fe400078e00ff */
[C---:B------:R-:W-:Y:S02]  /*1b90*/  @!P4 IMAD R10, R22.reuse, c[0x0][0x194], R23 ;  /* 0x00006500160aca24 */ /* 0x040fe400078e0217 */
[----:B------:R-:W-:Y:S01]  /*1ba0*/  @!P4 IMAD.WIDE.U32 R22, R22, c[0x0][0x190], R26 ;  /* 0x000064001616ca25 */ /* 0x000fe200078e001a */
[----:B------:R-:W-:-:S03]  /*1bb0*/  @!P5 LEA R26, P3, R36, c[0x0][0x160], 0x1 ;  /* 0x00005800241ada11 */ /* 0x000fc600078608ff */
[----:B------:R-:W-:Y:S01]  /*1bc0*/  @!P5 IMAD.IADD R2, R37, 0x1, R2 ;  /* 0x000000012502d824 */ /* 0x000fe200078e0202 */
[----:B------:R-:W-:Y:S01]  /*1bd0*/  @!P4 LEA R24, P1, R22, c[0x0][0x160], 0x1 ;  /* 0x000058001618ca11 */ /* 0x000fe200078208ff */
[----:B------:R-:W-:Y:S02]  /*1be0*/  IMAD.IADD R6, R88, 0x1, -R3 ;  /* 0x0000000158067824 */ /* 0x000fe400078e0a03 */
[----:B------:R-:W-:Y:S01]  /*1bf0*/  @!P2 IMAD R17, R8, c[0x0][0x190], RZ ;  /* 0x000064000811aa24 */ /* 0x000fe200078e02ff */
[----:B------:R-:W-:Y:S01]  /*1c00*/  @!P5 LEA.HI.X R27, R36, c[0x0][0x164], R2, 0x1, P3 ;  /* 0x00005900241bda11 */ /* 0x000fe200018f0c02 */
[----:B------:R-:W-:Y:S01]  /*1c10*/  @!P4 IMAD.IADD R10, R23, 0x1, R10 ;  /* 0x00000001170ac824 */ /* 0x000fe200078e020a */
[----:B------:R-:W-:Y:S01]  /*1c20*/  ISETP.GE.AND P3, PT, R15, R6, PT ;  /* 0x000000060f00720c */ /* 0x000fe20003f66270 */
[C---:B------:R-:W-:Y:S01]  /*1c30*/  @!P2 IMAD R8, R12.reuse, c[0x0][0x194], R17 ;  /* 0x000065000c08aa24 */ /* 0x040fe200078e0211 */
[----:B------:R-:W-:Y:S01]  /*1c40*/  LEA.HI R17, R91, R4, RZ, 0x6 ;  /* 0x000000045b117211 */ /* 0x000fe200078f30ff */
[----:B------:R-:W-:Y:S01]  /*1c50*/  @!P2 IMAD.WIDE.U32 R18, R12, c[0x0][0x190], R18 ;  /* 0x000064000c12aa25 */ /* 0x000fe200078e0012 */
[----:B------:R-:W-:-:S03]  /*1c60*/  @!P4 LEA.HI.X R25, R22, c[0x0][0x164], R10, 0x1, P1 ;  /* 0x000059001619ca11 */ /* 0x000fc600008f0c0a */
[----:B------:R-:W-:Y:S01]  /*1c70*/  IMAD.WIDE.U32 R30, R16, c[0x0][0x198], R30 ;  /* 0x00006600101e7a25 */ /* 0x000fe200078e001e */
[----:B------:R-:W-:-:S03]  /*1c80*/  @!P2 LEA R22, P1, R18, c[0x0][0x160], 0x1 ;  /* 0x000058001216aa11 */ /* 0x000fc600078208ff */
[----:B------:R-:W-:Y:S02]  /*1c90*/  @!P2 IMAD.IADD R8, R19, 0x1, R8 ;  /* 0x000000011308a824 */ /* 0x000fe400078e0208 */
[----:B------:R-:W-:Y:S02]  /*1ca0*/  IMAD.MOV.U32 R2, RZ, RZ, R30 ;  /* 0x000000ffff027224 */ /* 0x000fe400078e001e */
[----:B------:R-:W-:Y:S01]  /*1cb0*/  IMAD.U32 R19, RZ, RZ, UR8 ;  /* 0x00000008ff137e24 */ /* 0x000fe2000f8e00ff */
[----:B------:R-:W-:Y:S01]  /*1cc0*/  @!P2 LEA.HI.X R23, R18, c[0x0][0x164], R8, 0x1, P1 ;  /* 0x000059001217aa11 */ /* 0x000fe200008f0c08 */
[----:B------:R-:W-:Y:S02]  /*1cd0*/  IMAD.SHL.U32 R17, R17, 0x8, RZ ;  /* 0x0000000811117824 */ /* 0x000fe400078e00ff */
[----:B------:R-:W-:Y:S01]  /*1ce0*/  IMAD.IADD R165, R31, 0x1, R165 ;  /* 0x000000011fa57824 */ /* 0x000fe200078e02a5 */
[----:B------:R-:W-:Y:S01]  /*1cf0*/  @!P3 LEA R10, P1, R19, R2, 0x4 ;  /* 0x00000002130ab211 */ /* 0x000fe200078220ff */
[----:B------:R-:W-:Y:S01]  /*1d00*/  IMAD.MOV.U32 R8, RZ, RZ, c[0x0][0x19c] ;  /* 0x00006700ff087624 */ /* 0x000fe200078e00ff */
[----:B------:R-:W-:Y:S01]  /*1d10*/  LOP3.LUT R14, R14, 0xfffffe00, R17, 0xf8, !PT ;  /* 0xfffffe000e0e7812 */ /* 0x000fe200078ef811 */
[----:B------:R-:W-:-:S02]  /*1d20*/  IMAD.U32 R12, RZ, RZ, UR8 ;  /* 0x00000008ff0c7e24 */ /* 0x000fc4000f8e00ff */
[----:B------:R-:W-:-:S03]  /*1d30*/  IMAD.WIDE.U32 R20, R9, c[0x0][0x1b8], R20 ;  /* 0x00006e0009147a25 */ /* 0x000fc600078e0014 */
[----:B------:R-:W-:Y:S01]  /*1d40*/  @!P3 LEA.HI.X R17, R12, R165, R8, 0x4, P1 ;  /* 0x000000a50c11b211 */ /* 0x000fe200008f2408 */
[----:B------:R-:W-:Y:S01]  /*1d50*/  IMAD.SHL.U32 R243, R14, 0x2, RZ ;  /* 0x000000020ef37824 */ /* 0x000fe200078e00ff */
[C---:B------:R-:W-:Y:S01]  /*1d60*/  @!P3 LEA R18, P1, R10.reuse, c[0x0][0x168], 0x1 ;  /* 0x00005a000a12ba11 */ /* 0x040fe200078208ff */
[----:B------:R-:W-:Y:S01]  /*1d70*/  IMAD R5, R5, c[0x0][0x1a0], RZ ;  /* 0x0000680005057a24 */ /* 0x000fe200078e02ff */
[----:B------:R-:W-:Y:S02]  /*1d80*/  LEA.HI R14, R91, R4, RZ, 0x4 ;  /* 0x000000045b0e7211 */ /* 0x000fe400078f20ff */
[----:B------:R-:W-:Y:S01]  /*1d90*/  @!P3 LEA.HI.X R19, R10, c[0x0][0x16c], R17, 0x1, P1 ;  /* 0x00005b000a13ba11 */ /* 0x000fe200008f0c11 */
[----:B------:R-:W-:Y:S01]  /*1da0*/  @!PT LDS RZ, [RZ] ;  /* 0x00000000fffff984 */ /* 0x000fe20000000800 */
[----:B------:R-:W-:Y:S01]  /*1db0*/  @!PT LDS RZ, [RZ] ;  /* 0x00000000fffff984 */ /* 0x000fe20000000800 */
[----:B------:R-:W-:Y:S01]  /*1dc0*/  @!PT LDS RZ, [RZ] ;  /* 0x00000000fffff984 */ /* 0x000fe20000000800 */
[----:B------:R1:W-:Y:S01]  /*1dd0*/  @!P6 LDGSTS.E.BYPASS.LTC128B.128 [R243], [R28.64] ;  /* 0x000000001cf3efae */ /* 0x0003e2000b901d4a */
[----:B------:R-:W-:Y:S01]  /*1de0*/  ISETP.GE.AND P1, PT, R13, R6, PT ;  /* 0x000000060d00720c */ /* 0x000fe20003f26270 */
[----:B------:R-:W-:Y:S01]  /*1df0*/  IMAD.SHL.U32 R10, R8, 0x20, RZ ;  /* 0x00000020080a7824 */ /* 0x000fe200078e00ff */
[----:B------:R-:W-:Y:S01]  /*1e00*/  LEA.HI R91, R91, R4, RZ, 0x5 ;  /* 0x000000045b5b7211 */ /* 0x000fe200078f28ff */
[----:B------:R1:W-:Y:S03]  /*1e10*/  @!P6 LDGSTS.E.BYPASS.LTC128B.128 [R243+0x2000], [R28.64+0x80] ;  /* 0x020000801cf3efae */ /* 0x0003e6000b901d4a */
[----:B------:R-:W-:Y:S01]  /*1e20*/  SHF.R.S32.HI R90, RZ, 0x5, R91 ;  /* 0x00000005ff5a7819 */ /* 0x000fe2000001145b */
[----:B------:R1:W-:Y:S01]  /*1e30*/  @!P6 LDGSTS.E.BYPASS.LTC128B.128 [R243+0x4000], [R28.64+0x100] ;  /* 0x040001001cf3efae */ /* 0x0003e2000b901d4a */
[----:B------:R-:W-:-:S03]  /*1e40*/  LOP3.LUT R91, R91, 0xffffffe0, RZ, 0xc0, !PT ;  /* 0xffffffe05b5b7812 */ /* 0x000fc600078ec0ff */
[----:B------:R1:W-:Y:S01]  /*1e50*/  @!P6 LDGSTS.E.BYPASS.LTC128B.128 [R243+0x6000], [R28.64+0x180] ;  /* 0x060001801cf3efae */ /* 0x0003e2000b901d4a */
[----:B------:R-:W-:-:S03]  /*1e60*/  ISETP.GE.AND P6, PT, R16, R6, PT ;  /* 0x000000061000720c */ /* 0x000fc60003fc6270 */
[----:B------:R2:W-:Y:S04]  /*1e70*/  @!P5 LDGSTS.E.BYPASS.LTC128B.128 [R243+0x800], [R26.64] ;  /* 0x008000001af3dfae */ /* 0x0005e8000b901d4a */
[----:B------:R2:W-:Y:S04]  /*1e80*/  @!P5 LDGSTS.E.BYPASS.LTC128B.128 [R243+0x2800], [R26.64+0x80] ;  /* 0x028000801af3dfae */ /* 0x0005e8000b901d4a */
[----:B------:R2:W-:Y:S04]  /*1e90*/  @!P5 LDGSTS.E.BYPASS.LTC128B.128 [R243+0x4800], [R26.64+0x100] ;  /* 0x048001001af3dfae */ /* 0x0005e8000b901d4a */
[----:B------:R2:W-:Y:S04]  /*1ea0*/  @!P5 LDGSTS.E.BYPASS.LTC128B.128 [R243+0x6800], [R26.64+0x180] ;  /* 0x068001801af3dfae */ /* 0x0005e8000b901d4a */
[----:B------:R3:W-:Y:S04]  /*1eb0*/  @!P4 LDGSTS.E.BYPASS.LTC128B.128 [R243+0x1000], [R24.64] ;  /* 0x0100000018f3cfae */ /* 0x0007e8000b901d4a */
[----:B------:R3:W-:Y:S01]  /*1ec0*/  @!P4 LDGSTS.E.BYPASS.LTC128B.128 [R243+0x3000], [R24.64+0x80] ;  /* 0x0300008018f3cfae */ /* 0x0007e2000b901d4a */
[----:B-1----:R-:W-:-:S03]  /*1ed0*/  @!P6 LEA R28, P5, R2, c[0x0][0x168], 0x1 ;  /* 0x00005a00021cea11 */ /* 0x002fc600078a08ff */
[----:B------:R3:W-:Y:S01]  /*1ee0*/  @!P4 LDGSTS.E.BYPASS.LTC128B.128 [R243+0x5000], [R24.64+0x100] ;  /* 0x0500010018f3cfae */ /* 0x0007e2000b901d4a */
[----:B------:R-:W-:-:S03]  /*1ef0*/  @!P6 LEA.HI.X R29, R2, c[0x0][0x16c], R165, 0x1, P5 ;  /* 0x00005b00021dea11 */ /* 0x000fc600028f0ca5 */
[----:B------:R3:W-:Y:S01]  /*1f00*/  @!P4 LDGSTS.E.BYPASS.LTC128B.128 [R243+0x7000], [R24.64+0x180] ;  /* 0x0700018018f3cfae */ /* 0x0007e2000b901d4a */
[----:B------:R-:W-:Y:S02]  /*1f10*/  @!P1 IADD3 R12, P4, R2, UR4, RZ ;  /* 0x00000004020c9c10 */ /* 0x000fe4000ff9e0ff */
[-C--:B------:R-:W-:Y:S01]  /*1f20*/  ISETP.GE.AND P5, PT, R15, R6.reuse, PT ;  /* 0x000000060f00720c */ /* 0x080fe20003fa6270 */
[----:B------:R1:W-:Y:S01]  /*1f30*/  @!P2 LDGSTS.E.BYPASS.LTC128B.128 [R243+0x1800], [R22.64] ;  /* 0x0180000016f3afae */ /* 0x0003e2000b901d4a */
[----:B------:R-:W-:Y:S02]  /*1f40*/  @!P1 IADD3.X R17, R165, UR5, R10, P4, !PT ;  /* 0x00000005a5119c10 */ /* 0x000fe4000a7fe40a */
[----:B------:R-:W-:Y:S01]  /*1f50*/  SHF.R.S32.HI R10, RZ, 0x4, R14 ;  /* 0x00000004ff0a7819 */ /* 0x000fe2000001140e */
[----:B------:R1:W-:Y:S01]  /*1f60*/  @!P2 LDGSTS.E.BYPASS.LTC128B.128 [R243+0x3800], [R22.64+0x80] ;  /* 0x0380008016f3afae */ /* 0x0003e2000b901d4a */
[----:B------:R-:W-:-:S03]  /*1f70*/  ISETP.GE.AND P4, PT, R13, R6, PT ;  /* 0x000000060d00720c */ /* 0x000fc60003f86270 */
[----:B------:R1:W-:Y:S04]  /*1f80*/  @!P2 LDGSTS.E.BYPASS.LTC128B.128 [R243+0x5800], [R22.64+0x100] ;  /* 0x0580010016f3afae */ /* 0x0003e8000b901d4a */
[----:B------:R1:W-:Y:S01]  /*1f90*/  @!P2 LDGSTS.E.BYPASS.LTC128B.128 [R243+0x7800], [R22.64+0x180] ;  /* 0x0780018016f3afae */ /* 0x0003e2000b901d4a */
[----:B--2---:R-:W-:-:S03]  /*1fa0*/  @!P1 LEA R26, P2, R12, c[0x0][0x168], 0x1 ;  /* 0x00005a000c1a9a11 */ /* 0x004fc600078408ff */
[----:B------:R2:W-:Y:S01]  /*1fb0*/  @!P6 LDGSTS.E.BYPASS.LTC128B.128 [R243+0x8000], [R28.64] ;  /* 0x080000001cf3efae */ /* 0x0005e2000b901d4a */
[----:B------:R-:W-:Y:S02]  /*1fc0*/  @!P1 LEA.HI.X R27, R12, c[0x0][0x16c], R17, 0x1, P2 ;  /* 0x00005b000c1b9a11 */ /* 0x000fe400010f0c11 */
[----:B------:R-:W-:Y:S01]  /*1fd0*/  ISETP.GE.AND P2, PT, R11, R6, PT ;  /* 0x000000060b00720c */ /* 0x000fe20003f46270 */
[----:B------:R2:W-:Y:S01]  /*1fe0*/  @!P6 LDGSTS.E.BYPASS.LTC128B.128 [R243+0xa000], [R28.64+0x80] ;  /* 0x0a0000801cf3efae */ /* 0x0005e2000b901d4a */
[----:B------:R-:W-:-:S03]  /*1ff0*/  LEA.HI R12, R10, R10, RZ, 0x1 ;  /* 0x0000000a0a0c7211 */ /* 0x000fc600078f08ff */
[----:B------:R2:W-:Y:S01]  /*2000*/  @!P6 LDGSTS.E.BYPASS.LTC128B.128 [R243+0xc000], [R28.64+0x100] ;  /* 0x0c0001001cf3efae */ /* 0x0005e2000b901d4a */
[----:B------:R-:W-:Y:S01]  /*2010*/  LOP3.LUT R13, R12, 0xfffffffe, RZ, 0xc0, !PT ;  /* 0xfffffffe0c0d7812 */ /* 0x000fe200078ec0ff */
[----:B------:R-:W-:Y:S01]  /*2020*/  IMAD R12, R7, c[0x0][0x1b8], RZ ;  /* 0x00006e00070c7a24 */ /* 0x000fe200078e02ff */
[----:B------:R-:W-:Y:S01]  /*2030*/  LOP3.LUT R7, R14, 0xfffffff0, RZ, 0xc0, !PT ;  /* 0xfffffff00e077812 */ /* 0x000fe200078ec0ff */
[----:B------:R2:W-:Y:S01]  /*2040*/  @!P6 LDGSTS.E.BYPASS.LTC128B.128 [R243+0xe000], [R28.64+0x180] ;  /* 0x0e0001801cf3efae */ /* 0x0005e2000b901d4a */
[----:B------:R-:W-:Y:S01]  /*2050*/  ISETP.GE.AND P6, PT, R16, R6, PT ;  /* 0x000000061000720c */ /* 0x000fe20003fc6270 */
[----:B------:R-:W-:Y:S02]  /*2060*/  IMAD.IADD R10, R10, 0x1, -R13 ;  /* 0x000000010a0a7824 */ /* 0x000fe400078e0a0d */
[----:B------:R4:W-:Y:S01]  /*2070*/  @!P3 LDGSTS.E.BYPASS.LTC128B.128 [R243+0x8800], [R18.64] ;  /* 0x0880000012f3bfae */ /* 0x0009e2000b901d4a */
[----:B------:R-:W-:Y:S02]  /*2080*/  @!P2 IMAD.MOV.U32 R164, RZ, RZ, R2 ;  /* 0x000000ffffa4a224 */ /* 0x000fe400078e0002 */
[----:B------:R-:W-:Y:S01]  /*2090*/  IMAD R12, R9, c[0x0][0x1bc], R12 ;  /* 0x00006f00090c7a24 */ /* 0x000fe200078e020c */
[----:B------:R4:W-:Y:S01]  /*20a0*/  @!P3 LDGSTS.E.BYPASS.LTC128B.128 [R243+0xa800], [R18.64+0x80] ;  /* 0x0a80008012f3bfae */ /* 0x0009e2000b901d4a */
[----:B------:R-:W-:-:S02]  /*20b0*/  @!P2 IMAD R13, R8, 0x30, RZ ;  /* 0x00000030080da824 */ /* 0x000fc400078e02ff */
[----:B------:R-:W-:Y:S01]  /*20c0*/  IMAD.IADD R21, R21, 0x1, R12 ;  /* 0x0000000115157824 */ /* 0x000fe200078e020c */
[----:B------:R4:W-:Y:S01]  /*20d0*/  @!P3 LDGSTS.E.BYPASS.LTC128B.128 [R243+0xc800], [R18.64+0x100] ;  /* 0x0c80010012f3bfae */ /* 0x0009e2000b901d4a */
[----:B------:R-:W-:Y:S02]  /*20e0*/  IMAD.IADD R7, R4, 0x1, -R7 ;  /* 0x0000000104077824 */ /* 0x000fe400078e0a07 */
[----:B------:R-:W-:Y:S01]  /*20f0*/  IMAD.SHL.U32 R9, R0, 0x40, RZ ;  /* 0x0000004000097824 */ /* 0x000fe200078e00ff */
[----:B------:R4:W-:Y:S01]  /*2100*/  @!P3 LDGSTS.E.BYPASS.LTC128B.128 [R243+0xe800], [R18.64+0x180] ;  /* 0x0e80018012f3bfae */ /* 0x0009e2000b901d4a */
[----:B------:R-:W-:Y:S01]  /*2110*/  ISETP.GE.AND P3, PT, R11, R6, PT ;  /* 0x000000060b00720c */ /* 0x000fe20003f66270 */
[----:B------:R-:W-:Y:S02]  /*2120*/  IMAD.U32 R6, RZ, RZ, UR8 ;  /* 0x00000008ff067e24 */ /* 0x000fe4000f8e00ff */
[----:B------:R3:W-:Y:S01]  /*2130*/  @!P1 LDGSTS.E.BYPASS.LTC128B.128 [R243+0x9000], [R26.64] ;  /* 0x090000001af39fae */ /* 0x0007e2000b901d4a */
[----:B------:R-:W-:Y:S01]  /*2140*/  LOP3.LUT R11, R9, 0x1c0, RZ, 0xc0, !PT ;  /* 0x000001c0090b7812 */ /* 0x000fe200078ec0ff */
[----:B------:R-:W-:Y:S01]  /*2150*/  @!P2 IMAD.WIDE.U32 R14, R6, 0x30, R164 ;  /* 0x00000030060ea825 */ /* 0x000fe200078e00a4 */
[----:B------:R-:W-:Y:S01]  /*2160*/  SHF.R.S32.HI R6, RZ, 0x1f, R7 ;  /* 0x0000001fff067819 */ /* 0x000fe20000011407 */
[----:B------:R3:W-:Y:S02]  /*2170*/  @!P1 LDGSTS.E.BYPASS.LTC128B.128 [R243+0xb000], [R26.64+0x80] ;  /* 0x0b0000801af39fae */ /* 0x0007e4000b901d4a */
[----:B------:R-:W-:Y:S01]  /*2180*/  @!P2 IMAD.IADD R13, R15, 0x1, R13 ;  /* 0x000000010f0da824 */ /* 0x000fe200078e020d */
[----:B------:R-:W-:Y:S01]  /*2190*/  LEA.HI R9, R6, R7, RZ, 0x3 ;  /* 0x0000000706097211 */ /* 0x000fe200078f18ff */
[----:B------:R3:W-:Y:S01]  /*21a0*/  @!P1 LDGSTS.E.BYPASS.LTC128B.128 [R243+0xd000], [R26.64+0x100] ;  /* 0x0d0001001af39fae */ /* 0x0007e2000b901d4a */
[----:B------:R-:W-:-:S02]  /*21b0*/  IMAD.SHL.U32 R16, R16, 0x8, RZ ;  /* 0x0000000810107824 */ /* 0x000fc400078e00ff */
[----:B------:R-:W-:Y:S01]  /*21c0*/  LOP3.LUT R6, R9, 0xfffffff8, RZ, 0xc0, !PT ;  /* 0xfffffff809067812 */ /* 0x000fe200078ec0ff */
[----:B------:R3:W-:Y:S01]  /*21d0*/  @!P1 LDGSTS.E.BYPASS.LTC128B.128 [R243+0xf000], [R26.64+0x180] ;  /* 0x0f0001801af39fae */ /* 0x0007e2000b901d4a */
[----:B------:R-:W-:Y:S01]  /*21e0*/  @!P2 LEA R12, P1, R14, c[0x0][0x168], 0x1 ;  /* 0x00005a000e0caa11 */ /* 0x000fe200078208ff */
[C---:B------:R-:W-:Y:S01]  /*21f0*/  IMAD R15, R34.reuse, c[0x0][0x1a4], R5 ;  /* 0x00006900220f7a24 */ /* 0x040fe200078e0205 */
[----:B------:R-:W-:Y:S01]  /*2200*/  LOP3.LUT R16, R11, 0x8, R16, 0xf8, !PT ;  /* 0x000000080b107812 */ /* 0x000fe200078ef810 */
[----:B------:R-:W-:Y:S01]  /*2210*/  IMAD.WIDE.U32 R34, R34, c[0x0][0x1a0], R20 ;  /* 0x0000680022227a25 */ /* 0x000fe200078e0014 */
[----:B------:R-:W-:Y:S02]  /*2220*/  @!P2 LEA.HI.X R13, R14, c[0x0][0x16c], R13, 0x1, P1 ;  /* 0x00005b000e0daa11 */ /* 0x000fe400008f0c0d */
[----:B------:R-:W-:Y:S01]  /*2230*/  SHF.R.U32.HI R11, RZ, 0x3, R11 ;  /* 0x00000003ff0b7819 */ /* 0x000fe2000001160b */
[----:B------:R-:W-:Y:S01]  /*2240*/  IMAD.IADD R7, R7, 0x1, -R6 ;  /* 0x0000000107077824 */ /* 0x000fe200078e0a06 */
[----:B------:R-:W-:Y:S01]  /*2250*/  LEA R238, P1, R34, c[0x0][0x170], 0x1 ;  /* 0x00005c0022ee7a11 */ /* 0x000fe200078208ff */
[----:B------:R1:W-:Y:S01]  /*2260*/  @!P2 LDGSTS.E.BYPASS.LTC128B.128 [R243+0x9800], [R12.64] ;  /* 0x098000000cf3afae */ /* 0x0003e2000b901d4a */
[----:B------:R-:W-:Y:S01]  /*2270*/  LOP3.LUT R11, R16, R11, RZ, 0x3c, !PT ;  /* 0x0000000b100b7212 */ /* 0x000fe200078e3cff */
[----:B------:R-:W-:-:S02]  /*2280*/  IMAD.IADD R32, R35, 0x1, R15 ;  /* 0x0000000123207824 */ /* 0x000fc400078e020f */
[----:B------:R1:W-:Y:S01]  /*2290*/  @!P2 LDGSTS.E.BYPASS.LTC128B.128 [R243+0xb800], [R12.64+0x80] ;  /* 0x0b8000800cf3afae */ /* 0x0003e2000b901d4a */
[----:B------:R-:W-:Y:S02]  /*22a0*/  IMAD.SHL.U32 R6, R7, 0x40, RZ ;  /* 0x0000004007067824 */ /* 0x000fe400078e00ff */
[C---:B------:R-:W-:Y:S01]  /*22b0*/  IMAD R233, R10.reuse, 0x200, R11 ;  /* 0x000002000ae97824 */ /* 0x040fe200078e020b */
[----:B------:R1:W-:Y:S01]  /*22c0*/  @!P2 LDGSTS.E.BYPASS.LTC128B.128 [R243+0xd800], [R12.64+0x100] ;  /* 0x0d8001000cf3afae */ /* 0x0003e2000b901d4a */
[----:B------:R-:W-:Y:S01]  /*22d0*/  IMAD.SHL.U32 R11, R10, 0x8, RZ ;  /* 0x000000080a0b7824 */ /* 0x000fe200078e00ff */
[----:B------:R-:W-:Y:S01]  /*22e0*/  LEA.HI.X R237, R34, c[0x0][0x174], R32, 0x1, P1 ;  /* 0x00005d0022ed7a11 */ /* 0x000fe200008f0c20 */
[----:B------:R-:W-:Y:S01]  /*22f0*/  IMAD.MOV.U32 R5, RZ, RZ, 0x20 ;  /* 0x00000020ff057424 */ /* 0x000fe200078e00ff */
[----:B------:R1:W-:Y:S01]  /*2300*/  @!P2 LDGSTS.E.BYPASS.LTC128B.128 [R243+0xf800], [R12.64+0x180] ;  /* 0x0f8001800cf3afae */ /* 0x0003e2000b901d4a */
[----:B------:R-:W-:Y:S01]  /*2310*/  LOP3.LUT R6, R6, 0x1c0, RZ, 0xc0, !PT ;  /* 0x000001c006067812 */ /* 0x000fe200078ec0ff */
[----:B----4-:R-:W-:-:S02]  /*2320*/  @!P3 IMAD.MOV.U32 R18, RZ, RZ, c[0x0][0x1a0] ;  /* 0x00006800ff12b624 */ /* 0x010fc400078e00ff */
[----:B------:R-:W0:Y:S01]  /*2330*/  LDGDEPBAR ;  /* 0x00000000000079af */ /* 0x000e220000000000 */
[----:B------:R-:W-:Y:S01]  /*2340*/  LOP3.LUT R11, R6, 0x8, R11, 0xf8, !PT ;  /* 0x00000008060b7812 */ /* 0x000fe200078ef80b */
[----:B------:R-:W-:Y:S01]  /*2350*/  @!P3 IMAD.MOV.U32 R239, RZ, RZ, R237 ;  /* 0x000000ffffefb224 */ /* 0x000fe200078e00ed */
[----:B------:R-:W-:Y:S01]  /*2360*/  SHF.R.U32.HI R6, RZ, 0x3, R6 ;  /* 0x00000003ff067819 */ /* 0x000fe20000011606 */
[----:B------:R-:W-:-:S03]  /*2370*/  IMAD.WIDE.U32 R14, R5, c[0x0][0x1a0], RZ ;  /* 0x00006800050e7a25 */ /* 0x000fc600078e00ff */
[----:B------:R-:W-:Y:S01]  /*2380*/  LOP3.LUT R6, R11, R6, RZ, 0x3c, !PT ;  /* 0x000000060b067212 */ /* 0x000fe200078e3cff */
[----:B------:R-:W-:Y:S01]  /*2390*/  @!P3 IMAD.WIDE.U32 R18, R18, 0x60, R238 ;  /* 0x000000601212b825 */ /* 0x000fe200078e00ee */
[----:B------:R-:W-:-:S03]  /*23a0*/  @!P5 IADD3 R16, P2, R238, R14, RZ ;  /* 0x0000000eee10d210 */ /* 0x000fc60007f5e0ff */
[----:B------:R-:W-:Y:S02]  /*23b0*/  IMAD R10, R5, c[0x0][0x1a4], RZ ;  /* 0x00006900050a7a24 */ /* 0x000fe400078e02ff */
[----:B------:R-:W-:Y:S02]  /*23c0*/  @!P6 IMAD.MOV.U32 R239, RZ, RZ, R237 ;  /* 0x000000ffffefe224 */ /* 0x000fe400078e00ed */
[----:B------:R-:W-:Y:S01]  /*23d0*/  @!P4 IMAD.MOV.U32 R11, RZ, RZ, c[0x0][0x1a0] ;  /* 0x00006800ff0bc624 */ /* 0x000fe200078e00ff */
[----:B------:R-:W-:Y:S01]  /*23e0*/  @!P5 IADD3.X R17, R237, R15, R10, P2, !PT ;  /* 0x0000000fed11d210 */ /* 0x000fe200017fe40a */
[----:B------:R-:W-:Y:S02]  /*23f0*/  IMAD.SHL.U32 R89, R9, 0x40, RZ ;  /* 0x0000004009597824 */ /* 0x000fe400078e00ff */
[----:B------:R-:W-:Y:S01]  /*2400*/  @!P4 IMAD.MOV.U32 R8, RZ, RZ, c[0x0][0x1a4] ;  /* 0x00006900ff08c624 */ /* 0x000fe200078e00ff */
[----:B------:R-:W-:Y:S01]  /*2410*/  @!P4 LEA R14, P1, R11, R238, 0x6 ;  /* 0x000000ee0b0ec211 */ /* 0x000fe200078230ff */
[----:B------:R-:W-:Y:S01]  /*2420*/  IMAD.SHL.U32 R233, R233, 0x2, RZ ;  /* 0x00000002e9e97824 */ /* 0x000fe200078e00ff */
[----:B------:R-:W-:Y:S01]  /*2430*/  LOP3.LUT R89, R89, 0xfffffe00, RZ, 0xc0, !PT ;  /* 0xfffffe0059597812 */ /* 0x000fe200078ec0ff */
[----:B------:R-:W-:-:S04]  /*2440*/  DEPBAR.LE SB0, 0x0 ;  /* 0x000080000000791a */ /* 0x000fc80000000000 */
[----:B------:R-:W-:Y:S01]  /*2450*/  BAR.SYNC.DEFER_BLOCKING 0x0 ;  /* 0x0000000000007b1d */ /* 0x000fe20000010000 */
[----:B-1----:R-:W-:Y:S01]  /*2460*/  @!P3 IMAD.MOV.U32 R12, RZ, RZ, c[0x0][0x1a4] ;  /* 0x00006900ff0cb624 */ /* 0x002fe200078e00ff */
[----:B------:R-:W-:Y:S01]  /*2470*/  @!P4 LEA.HI.X R15, R11, R237, R8, 0x6, P1 ;  /* 0x000000ed0b0fc211 */ /* 0x000fe200008f3408 */
[----:B------:R-:W-:Y:S01]  /*2480*/  IMAD R9, R90, 0x400, R89 ;  /* 0x000004005a097824 */ /* 0x000fe200078e0259 */
[----:B------:R-:W-:Y:S01]  /*2490*/  IADD3 R231, R233, 0x8020, RZ ;  /* 0x00008020e9e77810 */ /* 0x000fe20007ffe0ff */
[----:B------:R-:W-:Y:S01]  /*24a0*/  @!P3 IMAD R12, R12, 0x60, RZ ;  /* 0x000000600c0cb824 */ /* 0x000fe200078e02ff */
[----:B------:R-:W-:Y:S01]  /*24b0*/  R2P PR, R7, 0x6 ;  /* 0x0000000607007804 */ /* 0x000fe20000000000 */
[----:B------:R-:W-:Y:S02]  /*24c0*/  IMAD.IADD R234, R6, 0x1, R9 ;  /* 0x0000000106ea7824 */ /* 0x000fe400078e0209 */
[----:B------:R-:W-:Y:S02]  /*24d0*/  @!P3 IMAD.IADD R13, R19, 0x1, R12 ;  /* 0x00000001130db824 */ /* 0x000fe400078e020c */
[----:B------:R-:W-:Y:S01]  /*24e0*/  @!P3 IMAD.MOV.U32 R12, RZ, RZ, R18 ;  /* 0x000000ffff0cb224 */ /* 0x000fe200078e0012 */
[----:B------:R-:W-:Y:S01]  /*24f0*/  SEL R5, R5, 0xffffffe0, !P2 ;  /* 0xffffffe005057807 */ /* 0x000fe20005000000 */
[----:B------:R-:W-:-:S02]  /*2500*/  IMAD.SHL.U32 R234, R234, 0x2, RZ ;  /* 0x00000002eaea7824 */ /* 0x000fc400078e00ff */
[----:B------:R-:W-:Y:S02]  /*2510*/  IMAD.MOV.U32 R7, RZ, RZ, 0x10 ;  /* 0x00000010ff077424 */ /* 0x000fe400078e00ff */
[--C-:B------:R-:W-:Y:S02]  /*2520*/  IMAD R230, R5, 0x2, R234.reuse ;  /* 0x0000000205e67824 */ /* 0x100fe400078e02ea */
[----:B------:R-:W-:Y:S01]  /*2530*/  IMAD R90, R90, 0x10, R93 ;  /* 0x000000105a5a7824 */ /* 0x000fe200078e025d */
[----:B------:R-:W-:Y:S02]  /*2540*/  SEL R7, R7, 0xfffffff0, !P1 ;  /* 0xfffffff007077807 */ /* 0x000fe40004800000 */
[----:B------:R-:W-:Y:S01]  /*2550*/  R2P PR, R0, 0x6 ;  /* 0x0000000600007804 */ /* 0x000fe20000000000 */
[----:B------:R-:W-:Y:S01]  /*2560*/  @P6 STS.128 [R243+0x10000], RZ ;  /* 0x010000fff3006388 */ /* 0x000fe20000000c00 */
[----:B------:R-:W-:Y:S01]  /*2570*/  IADD3 R0, R233, 0x8000, RZ ;  /* 0x00008000e9007810 */ /* 0x000fe20007ffe0ff */
[----:B------:R-:W-:-:S02]  /*2580*/  IMAD R232, R7, 0x2, R234 ;  /* 0x0000000207e87824 */ /* 0x000fc400078e02ea */
[----:B------:R-:W-:Y:S02]  /*2590*/  @P6 STS.128 [R243+0x12000], RZ ;  /* 0x012000fff3006388 */ /* 0x000fe40000000c00 */
[----:B------:R-:W-:Y:S02]  /*25a0*/  IMAD R229, R5, 0x2, R232 ;  /* 0x0000000205e57824 */ /* 0x000fe400078e02e8 */
[----:B------:R-:W-:Y:S04]  /*25b0*/  @P6 STS.128 [R243+0x14000], RZ ;  /* 0x014000fff3006388 */ /* 0x000fe80000000c00 */
[----:B------:R-:W-:Y:S01]  /*25c0*/  @P1 IADD3 R231, R0, -0x20, RZ ;  /* 0xffffffe000e71810 */ /* 0x000fe20007ffe0ff */
[----:B------:R-:W-:Y:S01]  /*25d0*/  @P6 STS.128 [R243+0x16000], RZ ;  /* 0x016000fff3006388 */ /* 0x000fe20000000c00 */
[----:B------:R-:W-:-:S02]  /*25e0*/  IMAD.MOV.U32 R0, RZ, RZ, 0x40 ;  /* 0x00000040ff007424 */ /* 0x000fc400078e00ff */
[C---:B------:R-:W-:Y:S01]  /*25f0*/  IADD3 R223, R231.reuse, 0x800, RZ ;  /* 0x00000800e7df7810 */ /* 0x040fe20007ffe0ff */
[----:B------:R-:W-:Y:S01]  /*2600*/  @!PT LDS RZ, [RZ] ;  /* 0x00000000fffff984 */ /* 0x000fe20000000800 */
[----:B------:R-:W-:Y:S01]  /*2610*/  @!PT LDS RZ, [RZ] ;  /* 0x00000000fffff984 */ /* 0x000fe20000000800 */
[----:B------:R-:W-:Y:S01]  /*2620*/  @!PT LDS RZ, [RZ] ;  /* 0x00000000fffff984 */ /* 0x000fe20000000800 */
[----:B------:R1:W-:Y:S01]  /*2630*/  @!P6 LDGSTS.E.BYPASS.LTC128B.128 [R243+0x10000], [R238.64] ;  /* 0x10000000eef3efae */ /* 0x0003e2000b901d4a */
[----:B------:R-:W-:Y:S02]  /*2640*/  IADD3 R222, R231, 0x1000, RZ ;  /* 0x00001000e7de7810 */ /* 0x000fe40007ffe0ff */
[----:B------:R-:W-:Y:S01]  /*2650*/  SEL R0, R0, 0xffffffc0, !P2 ;  /* 0xffffffc000007807 */ /* 0x000fe20005000000 */
[----:B------:R1:W-:Y:S01]  /*2660*/  @!P6 LDGSTS.E.BYPASS.LTC128B.128 [R243+0x12000], [R238.64+0x80] ;  /* 0x12000080eef3efae */ /* 0x0003e2000b901d4a */
[----:B------:R-:W-:Y:S02]  /*2670*/  ISETP.GT.AND P2, PT, R241, R236, PT ;  /* 0x000000ecf100720c */ /* 0x000fe40003f44270 */
[----:B------:R-:W-:Y:S01]  /*2680*/  IADD3 R221, R231, 0x1800, RZ ;  /* 0x00001800e7dd7810 */ /* 0x000fe20007ffe0ff */
[----:B------:R1:W-:Y:S01]  /*2690*/  @!P6 LDGSTS.E.BYPASS.LTC128B.128 [R243+0x14000], [R238.64+0x100] ;  /* 0x14000100eef3efae */ /* 0x0003e2000b901d4a */
[----:B------:R-:W-:Y:S01]  /*26a0*/  IMAD.IADD R227, R233, 0x1, R0 ;  /* 0x00000001e9e37824 */ /* 0x000fe200078e0200 */
[C---:B------:R-:W-:Y:S01]  /*26b0*/  IADD3 R219, R231.reuse, 0x2000, RZ ;  /* 0x00002000e7db7810 */ /* 0x040fe20007ffe0ff */
[----:B------:R-:W-:Y:S01]  /*26c0*/  IMAD.IADD R220, R0, 0x1, R231 ;  /* 0x0000000100dc7824 */ /* 0x000fe200078e02e7 */
[----:B------:R1:W-:Y:S01]  /*26d0*/  @!P6 LDGSTS.E.BYPASS.LTC128B.128 [R243+0x16000], [R238.64+0x180] ;  /* 0x16000180eef3efae */ /* 0x0003e2000b901d4a */
[----:B------:R-:W-:Y:S01]  /*26e0*/  IMAD.IADD R0, R4, 0x1, -R91 ;  /* 0x0000000104007824 */ /* 0x000fe200078e0a5b */
[----:B------:R-:W-:-:S02]  /*26f0*/  IADD3 R218, R231, 0x2800, RZ ;  /* 0x00002800e7da7810 */ /* 0x000fc40007ffe0ff */
[----:B------:R-:W-:Y:S01]  /*2700*/  @P5 STS.128 [R243+0x10800], RZ ;  /* 0x010800fff3005388 */ /* 0x000fe20000000c00 */
[C---:B------:R-:W-:Y:S02]  /*2710*/  IADD3 R217, R231.reuse, 0x3000, RZ ;  /* 0x00003000e7d97810 */ /* 0x040fe40007ffe0ff */
[C---:B------:R-:W-:Y:S01]  /*2720*/  @!P2 LEA R246, P1, R2.reuse, c[0x0][0x168], 0x1 ;  /* 0x00005a0002f6aa11 */ /* 0x040fe200078208ff */
[----:B------:R-:W-:Y:S01]  /*2730*/  @P5 STS.128 [R243+0x12800], RZ ;  /* 0x012800fff3005388 */ /* 0x000fe20000000c00 */
[C---:B------:R-:W-:Y:S02]  /*2740*/  IADD3 R216, R231.reuse, 0x3800, RZ ;  /* 0x00003800e7d87810 */ /* 0x040fe40007ffe0ff */
[----:B------:R-:W-:Y:S01]  /*2750*/  @!P2 LEA.HI.X R247, R2, c[0x0][0x16c], R165, 0x1, P1 ;  /* 0x00005b0002f7aa11 */ /* 0x000fe200008f0ca5 */
        /* <DEDUP_REMOVED lines=11> */
[C---:B------:R-:W-:Y:S01]  /*2810*/  IADD3 R210, R231.reuse, 0x6800, RZ ;  /* 0x00006800e7d27810 */ /* 0x040fe20007ffe0ff */
[----:B------:R4:W-:Y:S01]  /*2820*/  @!P5 LDGSTS.E.BYPASS.LTC128B.128 [R243+0x12800], [R16.64+0x80] ;  /* 0x1280008010f3dfae */ /* 0x0009e2000b901d4a */
[C---:B------:R-:W-:Y:S02]  /*2830*/  IADD3 R209, R231.reuse, 0x7000, RZ ;  /* 0x00007000e7d17810 */ /* 0x040fe40007ffe0ff */
[----:B------:R-:W-:Y:S01]  /*2840*/  IADD3 R208, R231, 0x7800, RZ ;  /* 0x00007800e7d07810 */ /* 0x000fe20007ffe0ff */
        /* <DEDUP_REMOVED lines=25> */
[----:B------:R-:W1:Y:S04]  /*29e0*/  LDSM.16.M88.4 R64, [R233+0x8800] ;  /* 0x00880000e940783b */ /* 0x000e680000000200 */
[----:B----4-:R-:W4:Y:S04]  /*29f0*/  LDSM.16.M88.4 R16, [R233+0x8000] ;  /* 0x00800000e910783b */ /* 0x010f280000000200 */
[----:B------:R-:W4:Y:S04]  /*2a00*/  LDSM.16.M88.4 R56, [R233+0x9000] ;  /* 0x00900000e938783b */ /* 0x000f280000000200 */
[----:B--2---:R-:W2:Y:S04]  /*2a10*/  LDSM.16.M88.4 R28, [R233+0x9800] ;  /* 0x00980000e91c783b */ /* 0x004ea80000000200 */
[----:B------:R-:W-:Y:S04]  /*2a20*/  LDSM.16.M88.4 R36, [R232] ;  /* 0x00000000e824783b */ /* 0x000fe80000000200 */
[----:B---3--:R-:W3:Y:S04]  /*2a30*/  LDSM.16.M88.4 R24, [R231+0x800] ;  /* 0x00080000e718783b */ /* 0x008ee80000000200 */
[----:B------:R-:W2:Y:S04]  /*2a40*/  LDSM.16.M88.4 R40, [R231] ;  /* 0x00000000e728783b */ /* 0x000ea80000000200 */
[----:B-1----:R-:W1:Y:S04]  /*2a50*/  LDSM.16.M88.4 R12, [R231+0x1000] ;  /* 0x00100000e70c783b */ /* 0x002e680000000200 */
[----:B------:R-:W1:Y:S04]  /*2a60*/  LDSM.16.M88.4 R76, [R231+0x1800] ;  /* 0x00180000e74c783b */ /* 0x000e680000000200 */
[----:B------:R-:W-:Y:S01]  /*2a70*/  LDSM.16.M88.4 R48, [R230] ;  /* 0x00000000e630783b */ /* 0x000fe20000000200 */
[C---:B------:R-:W-:Y:S03]  /*2a80*/  HMMA.16816.F32.BF16 R68, R8.reuse, R64, RZ ;  /* 0x000000400844723c */ /* 0x040fe600000418ff */
[----:B------:R-:W-:Y:S04]  /*2a90*/  LDSM.16.M88.4 R72, [R227+0x8800] ;  /* 0x00880000e348783b */ /* 0x000fe80000000200 */
[----:B------:R-:W-:Y:S01]  /*2aa0*/  LDSM.16.M88.4 R44, [R227+0x9000] ;  /* 0x00900000e32c783b */ /* 0x000fe20000000200 */
[C---:B------:R-:W-:Y:S03]  /*2ab0*/  HMMA.16816.F32.BF16 R64, R8.reuse, R66, RZ ;  /* 0x000000420840723c */ /* 0x040fe600000418ff */
[----:B------:R-:W-:Y:S04]  /*2ac0*/  LDSM.16.M88.4 R84, [R234+0x2000] ;  /* 0x00200000ea54783b */ /* 0x000fe80000000200 */
[----:B------:R-:W-:Y:S01]  /*2ad0*/  LDSM.16.M88.4 R80, [R233+0xa800] ;  /* 0x00a80000e950783b */ /* 0x000fe20000000200 */
[C---:B----4-:R-:W-:Y:S03]  /*2ae0*/  HMMA.16816.F32.BF16 R20, R8.reuse, R16, RZ ;  /* 0x000000100814723c */ /* 0x050fe600000418ff */
[----:B------:R-:W0:Y:S05]  /*2af0*/  LDGDEPBAR ;  /* 0x00000000000079af */ /* 0x000e2a0000000000 */
[C---:B------:R-:W-:Y:S08]  /*2b00*/  HMMA.16816.F32.BF16 R60, R8.reuse, R56, RZ ;  /* 0x00000038083c723c */ /* 0x040ff000000418ff */
[C---:B------:R-:W-:Y:S08]  /*2b10*/  HMMA.16816.F32.BF16 R16, R8.reuse, R18, RZ ;  /* 0x000000120810723c */ /* 0x040ff000000418ff */
[C---:B------:R-:W-:Y:S08]  /*2b20*/  HMMA.16816.F32.BF16 R56, R8.reuse, R58, RZ ;  /* 0x0000003a0838723c */ /* 0x040ff000000418ff */
[C---:B--2---:R-:W-:Y:S08]  /*2b30*/  HMMA.16816.F32.BF16 R52, R8.reuse, R28, RZ ;  /* 0x0000001c0834723c */ /* 0x044ff000000418ff */
[----:B------:R-:W-:Y:S01]  /*2b40*/  HMMA.16816.F32.BF16 R8, R8, R30, RZ ;  /* 0x0000001e0808723c */ /* 0x000fe200000418ff */
[----:B------:R-:W2:Y:S07]  /*2b50*/  LDSM.16.M88.4 R28, [R227+0x8000] ;  /* 0x00800000e31c783b */ /* 0x000eae0000000200 */
[C---:B---3--:R-:W-:Y:S08]  /*2b60*/  HMMA.16816.F32.BF16 R68, R36.reuse, R24, R68 ;  /* 0x000000182444723c */ /* 0x048ff00000041844 */
[C---:B------:R-:W-:Y:S01]  /*2b70*/  HMMA.16816.F32.BF16 R64, R36.reuse, R26, R64 ;  /* 0x0000001a2440723c */ /* 0x040fe20000041840 */
[----:B------:R-:W3:Y:S07]  /*2b80*/  LDSM.16.M88.4 R24, [R227+0x9800] ;  /* 0x00980000e318783b */ /* 0x000eee0000000200 */
[C---:B------:R-:W-:Y:S08]  /*2b90*/  HMMA.16816.F32.BF16 R20, R36.reuse, R40, R20 ;  /* 0x000000282414723c */ /* 0x040ff00000041814 */
[C---:B------:R-:W-:Y:S01]  /*2ba0*/  HMMA.16816.F32.BF16 R16, R36.reuse, R42, R16 ;  /* 0x0000002a2410723c */ /* 0x040fe20000041810 */
[----:B------:R-:W-:Y:S07]  /*2bb0*/  LDSM.16.M88.4 R40, [R220] ;  /* 0x00000000dc28783b */ /* 0x000fee0000000200 */
[C---:B-1----:R-:W-:Y:S08]  /*2bc0*/  HMMA.16816.F32.BF16 R60, R36.reuse, R12, R60 ;  /* 0x0000000c243c723c */ /* 0x042ff0000004183c */
[C---:B------:R-:W-:Y:S01]  /*2bd0*/  HMMA.16816.F32.BF16 R56, R36.reuse, R14, R56 ;  /* 0x0000000e2438723c */ /* 0x040fe20000041838 */
[----:B------:R-:W1:Y:S07]  /*2be0*/  LDSM.16.M88.4 R12, [R229] ;  /* 0x00000000e50c783b */ /* 0x000e6e0000000200 */
[C---:B------:R-:W-:Y:S08]  /*2bf0*/  HMMA.16816.F32.BF16 R52, R36.reuse, R76, R52 ;  /* 0x0000004c2434723c */ /* 0x040ff00000041834 */
        /* <DEDUP_REMOVED lines=14> */
[----:B------:R-:W3:Y:S04]  /*2ce0*/  LDSM.16.M88.4 R24, [R220+0x1800] ;  /* 0x00180000dc18783b */ /* 0x000ee80000000200 */
[----:B------:R-:W3:Y:S03]  /*2cf0*/  LDSM.16.M88.4 R8, [R233+0xa000] ;  /* 0x00a00000e908783b */ /* 0x000ee60000000200 */
[C---:B-1----:R-:W-:Y:S08]  /*2d00*/  HMMA.16816.F32.BF16 R20, R12.reuse, R40, R20 ;  /* 0x000000280c14723c */ /* 0x042ff00000041814 */
[C---:B------:R-:W-:Y:S01]  /*2d10*/  HMMA.16816.F32.BF16 R16, R12.reuse, R42, R16 ;  /* 0x0000002a0c10723c */ /* 0x040fe20000041810 */
[----:B------:R-:W1:Y:S07]  /*2d20*/  LDSM.16.M88.4 R40, [R231+0x2000] ;  /* 0x00200000e728783b */ /* 0x000e6e0000000200 */
[C---:B----4-:R-:W-:Y:S08]  /*2d30*/  HMMA.16816.F32.BF16 R68, R12.reuse, R36, R68 ;  /* 0x000000240c44723c */ /* 0x050ff00000041844 */
[C---:B------:R-:W-:Y:S01]  /*2d40*/  HMMA.16816.F32.BF16 R64, R12.reuse, R38, R64 ;  /* 0x000000260c40723c */ /* 0x040fe20000041840 */
[----:B------:R-:W4:Y:S07]  /*2d50*/  LDSM.16.M88.4 R36, [R231+0x2800] ;  /* 0x00280000e724783b */ /* 0x000f2e0000000200 */
[C---:B--2---:R-:W-:Y:S08]  /*2d60*/  HMMA.16816.F32.BF16 R60, R12.reuse, R28, R60 ;  /* 0x0000001c0c3c723c */ /* 0x044ff0000004183c */
[C---:B---3--:R-:W-:Y:S08]  /*2d70*/  HMMA.16816.F32.BF16 R52, R12.reuse, R24, R52 ;  /* 0x000000180c34723c */ /* 0x048ff00000041834 */
[C---:B------:R-:W-:Y:S01]  /*2d80*/  HMMA.16816.F32.BF16 R48, R12.reuse, R26, R48 ;  /* 0x0000001a0c30723c */ /* 0x040fe20000041830 */
[----:B------:R-:W2:Y:S07]  /*2d90*/  LDSM.16.M88.4 R24, [R231+0x3800] ;  /* 0x00380000e718783b */ /* 0x000eae0000000200 */
[----:B------:R-:W-:Y:S01]  /*2da0*/  HMMA.16816.F32.BF16 R56, R12, R30, R56 ;  /* 0x0000001e0c38723c */ /* 0x000fe20000041838 */
[----:B------:R-:W3:Y:S04]  /*2db0*/  LDSM.16.M88.4 R28, [R231+0x3000] ;  /* 0x00300000e71c783b */ /* 0x000ee80000000200 */
[----:B------:R-:W-:Y:S03]  /*2dc0*/  LDSM.16.M88.4 R12, [R230+0x2000] ;  /* 0x00200000e60c783b */ /* 0x000fe60000000200 */
[C---:B------:R-:W-:Y:S08]  /*2dd0*/  HMMA.16816.F32.BF16 R20, R84.reuse, R8, R20 ;  /* 0x000000085414723c */ /* 0x040ff00000041814 */
[C---:B------:R-:W-:Y:S01]  /*2de0*/  HMMA.16816.F32.BF16 R16, R84.reuse, R10, R16 ;  /* 0x0000000a5410723c */ /* 0x040fe20000041810 */
[----:B------:R-:W1:Y:S07]  /*2df0*/  LDSM.16.M88.4 R8, [R227+0xa000] ;  /* 0x00a00000e308783b */ /* 0x000e6e0000000200 */
[C---:B------:R-:W-:Y:S08]  /*2e00*/  HMMA.16816.F32.BF16 R68, R84.reuse, R80, R68 ;  /* 0x000000505444723c */ /* 0x040ff00000041844 */
[C---:B------:R-:W-:Y:S08]  /*2e10*/  HMMA.16816.F32.BF16 R64, R84.reuse, R82, R64 ;  /* 0x000000525440723c */ /* 0x040ff00000041840 */
[C---:B------:R-:W-:Y:S08]  /*2e20*/  HMMA.16816.F32.BF16 R52, R84.reuse, R72, R52 ;  /* 0x000000485434723c */ /* 0x040ff00000041834 */
[C---:B------:R-:W-:Y:S01]  /*2e30*/  HMMA.16816.F32.BF16 R48, R84.reuse, R74, R48 ;  /* 0x0000004a5430723c */ /* 0x040fe20000041830 */
[----:B------:R-:W2:Y:S07]  /*2e40*/  LDSM.16.M88.4 R72, [R227+0xa800] ;  /* 0x00a80000e348783b */ /* 0x000eae0000000200 */
[C---:B------:R-:W-:Y:S08]  /*2e50*/  HMMA.16816.F32.BF16 R60, R84.reuse, R76, R60 ;  /* 0x0000004c543c723c */ /* 0x040ff0000004183c */
[----:B------:R-:W-:Y:S08]  /*2e60*/  HMMA.16816.F32.BF16 R56, R84, R78, R56 ;  /* 0x0000004e5438723c */ /* 0x000ff00000041838 */
[C---:B-1----:R-:W-:Y:S08]  /*2e70*/  HMMA.16816.F32.BF16 R20, R44.reuse, R40, R20 ;  /* 0x000000282c14723c */ /* 0x042ff00000041814 */
[C---:B------:R-:W-:Y:S01]  /*2e80*/  HMMA.16816.F32.BF16 R16, R44.reuse, R42, R16 ;  /* 0x0000002a2c10723c */ /* 0x040fe20000041810 */
[----:B------:R-:W1:Y:S07]  /*2e90*/  LDSM.16.M88.4 R40, [R227+0xb000] ;  /* 0x00b00000e328783b */ /* 0x000e6e0000000200 */
[C---:B----4-:R-:W-:Y:S08]  /*2ea0*/  HMMA.16816.F32.BF16 R68, R44.reuse, R36, R68 ;  /* 0x000000242c44723c */ /* 0x050ff00000041844 */
        /* <DEDUP_REMOVED lines=14> */
[----:B------:R-:W4:Y:S07]  /*2f90*/  LDSM.16.M88.4 R72, [R220+0x3800] ;  /* 0x00380000dc48783b */ /* 0x000f2e0000000200 */
[C---:B-1----:R-:W-:Y:S08]  /*2fa0*/  HMMA.16816.F32.BF16 R60, R12.reuse, R40, R60 ;  /* 0x000000280c3c723c */ /* 0x042ff0000004183c */
[C---:B------:R-:W-:Y:S01]  /*2fb0*/  HMMA.16816.F32.BF16 R76, R12.reuse, R42, R56 ;  /* 0x0000002a0c4c723c */ /* 0x040fe20000041838 */
[----:B------:R-:W-:Y:S04]  /*2fc0*/  LDSM.16.M88.4 R56, [R234+0x4000] ;  /* 0x00400000ea38783b */ /* 0x000fe80000000200 */
[----:B------:R-:W1:Y:S03]  /*2fd0*/  LDSM.16.M88.4 R40, [R233+0xc000] ;  /* 0x00c00000e928783b */ /* 0x000e660000000200 */
[C---:B--2---:R-:W-:Y:S08]  /*2fe0*/  HMMA.16816.F32.BF16 R52, R12.reuse, R24, R52 ;  /* 0x000000180c34723c */ /* 0x044ff00000041834 */
[----:B------:R-:W-:Y:S01]  /*2ff0*/  HMMA.16816.F32.BF16 R48, R12, R26, R48 ;  /* 0x0000001a0c30723c */ /* 0x000fe20000041830 */
[----:B------:R-:W2:Y:S04]  /*3000*/  LDSM.16.M88.4 R12, [R233+0xc800] ;  /* 0x00c80000e90c783b */ /* 0x000ea80000000200 */
[----:B------:R-:W-:Y:S03]  /*3010*/  LDSM.16.M88.4 R24, [R231+0x4000] ;  /* 0x00400000e718783b */ /* 0x000fe60000000200 */
[C---:B---3--:R-:W-:Y:S08]  /*3020*/  HMMA.16816.F32.BF16 R20, R36.reuse, R28, R20 ;  /* 0x0000001c2414723c */ /* 0x048ff00000041814 */
[C---:B------:R-:W-:Y:S01]  /*3030*/  HMMA.16816.F32.BF16 R16, R36.reuse, R30, R16 ;  /* 0x0000001e2410723c */ /* 0x040fe20000041810 */
[----:B------:R-:W-:Y:S07]  /*3040*/  LDSM.16.M88.4 R28, [R232+0x4000] ;  /* 0x00400000e81c783b */ /* 0x000fee0000000200 */
        /* <DEDUP_REMOVED lines=21> */
[----:B------:R-:W-:Y:S03]  /*31a0*/  LDSM.16.M88.4 R56, [R229+0x4000] ;  /* 0x00400000e538783b */ /* 0x000fe60000000200 */
[C---:B------:R-:W-:Y:S08]  /*31b0*/  HMMA.16816.F32.BF16 R20, R28.reuse, R24, R20 ;  /* 0x000000181c14723c */ /* 0x040ff00000041814 */
[C---:B------:R-:W-:Y:S01]  /*31c0*/  HMMA.16816.F32.BF16 R16, R28.reuse, R26, R16 ;  /* 0x0000001a1c10723c */ /* 0x040fe20000041810 */
[----:B------:R-:W3:Y:S07]  /*31d0*/  LDSM.16.M88.4 R24, [R230+0x4000] ;  /* 0x00400000e618783b */ /* 0x000eee0000000200 */
[C---:B------:R-:W-:Y:S08]  /*31e0*/  HMMA.16816.F32.BF16 R68, R28.reuse, R44, R68 ;  /* 0x0000002c1c44723c */ /* 0x040ff00000041844 */
[C---:B------:R-:W-:Y:S01]  /*31f0*/  HMMA.16816.F32.BF16 R64, R28.reuse, R46, R64 ;  /* 0x0000002e1c40723c */ /* 0x040fe20000041840 */
[----:B------:R-:W4:Y:S07]  /*3200*/  LDSM.16.M88.4 R44, [R227+0xc800] ;  /* 0x00c80000e32c783b */ /* 0x000f2e0000000200 */
[C---:B-1----:R-:W-:Y:S08]  /*3210*/  HMMA.16816.F32.BF16 R60, R28.reuse, R40, R60 ;  /* 0x000000281c3c723c */ /* 0x042ff0000004183c */
[C---:B------:R-:W-:Y:S01]  /*3220*/  HMMA.16816.F32.BF16 R76, R28.reuse, R42, R76 ;  /* 0x0000002a1c4c723c */ /* 0x040fe2000004184c */
[----:B------:R-:W1:Y:S07]  /*3230*/  LDSM.16.M88.4 R40, [R227+0xd800] ;  /* 0x00d80000e328783b */ /* 0x000e6e0000000200 */
[C---:B--2---:R-:W-:Y:S01]  /*3240*/  HMMA.16816.F32.BF16 R72, R28.reuse, R12, R52 ;  /* 0x0000000c1c48723c */ /* 0x044fe20000041834 */
[----:B------:R-:W2:Y:S07]  /*3250*/  LDSM.16.M88.4 R52, [R220+0x4000] ;  /* 0x00400000dc34783b */ /* 0x000eae0000000200 */
[----:B------:R-:W-:Y:S01]  /*3260*/  HMMA.16816.F32.BF16 R48, R28, R14, R48 ;  /* 0x0000000e1c30723c */ /* 0x000fe20000041830 */
[----:B------:R-:W1:Y:S04]  /*3270*/  LDSM.16.M88.4 R12, [R220+0x4800] ;  /* 0x00480000dc0c783b */ /* 0x000e680000000200 */
[----:B------:R-:W-:Y:S03]  /*3280*/  LDSM.16.M88.4 R28, [R220+0x5800] ;  /* 0x00580000dc1c783b */ /* 0x000fe60000000200 */
[C---:B---3--:R-:W-:Y:S08]  /*3290*/  HMMA.16816.F32.BF16 R20, R24.reuse, R8, R20 ;  /* 0x000000081814723c */ /* 0x048ff00000041814 */
[C---:B------:R-:W-:Y:S01]  /*32a0*/  HMMA.16816.F32.BF16 R16, R24.reuse, R10, R16 ;  /* 0x0000000a1810723c */ /* 0x040fe20000041810 */
[----:B------:R-:W3:Y:S07]  /*32b0*/  LDSM.16.M88.4 R8, [R220+0x5000] ;  /* 0x00500000dc08783b */ /* 0x000eee0000000200 */
[C---:B----4-:R-:W-:Y:S08]  /*32c0*/  HMMA.16816.F32.BF16 R68, R24.reuse, R44, R68 ;  /* 0x0000002c1844723c */ /* 0x050ff00000041844 */
        /* <DEDUP_REMOVED lines=11> */
[----:B------:R-:W-:Y:S07]  /*3380*/  LDSM.16.M88.4 R52, [R232+0x6000] ;  /* 0x00600000e834783b */ /* 0x000fee0000000200 */
[C---:B------:R-:W-:Y:S08]  /*3390*/  HMMA.16816.F32.BF16 R68, R56.reuse, R12, R68 ;  /* 0x0000000c3844723c */ /* 0x040ff00000041844 */
        /* <DEDUP_REMOVED lines=10> */
[----:B------:R-:W4:Y:S04]  /*3440*/  LDSM.16.M88.4 R28, [R231+0x6800] ;  /* 0x00680000e71c783b */ /* 0x000f280000000200 */
        /* <DEDUP_REMOVED lines=25> */
[----:B------:R-:W-:Y:S07]  /*35e0*/  LDSM.16.M88.4 R52, [R220+0x6800] ;  /* 0x00680000dc34783b */ /* 0x000fee0000000200 */
[C---:B---3--:R-:W-:Y:S08]  /*35f0*/  HMMA.16816.F32.BF16 R68, R40.reuse, R8, R68 ;  /* 0x000000082844723c */ /* 0x048ff00000041844 */
[----:B------:R-:W-:Y:S01]  /*3600*/  HMMA.16816.F32.BF16 R64, R40, R10, R64 ;  /* 0x0000000a2840723c */ /* 0x000fe20000041840 */
[----:B------:R-:W3:Y:S01]  /*3610*/  LDSM.16.M88.4 R8, [R220+0x7800] ;  /* 0x00780000dc08783b */ /* 0x000ee20000000200 */
[----:B------:R-:W-:-:S06]  /*3620*/  DEPBAR.LE SB0, 0x0 ;  /* 0x000080000000791a */ /* 0x000fcc0000000000 */
[C---:B-1----:R-:W-:Y:S07]  /*3630*/  HMMA.16816.F32.BF16 R60, R40.reuse, R24, R60 ;  /* 0x00000018283c723c */ /* 0x042fee000004183c */
[----:B------:R-:W-:Y:S01]  /*3640*/  SHF.R.S32.HI R25, RZ, 0x1f, R0 ;  /* 0x0000001fff197819 */ /* 0x000fe20000011400 */
[----:B------:R-:W-:Y:S03]  /*3650*/  HMMA.16816.F32.BF16 R72, R40, R44, R72 ;  /* 0x0000002c2848723c */ /* 0x000fe60000041848 */
[----:B------:R-:W-:-:S05]  /*3660*/  LEA.HI R0, R25, R0, RZ, 0x2 ;  /* 0x0000000019007211 */ /* 0x000fca00078f10ff */
[C---:B------:R-:W-:Y:S08]  /*3670*/  HMMA.16816.F32.BF16 R76, R40.reuse, R26, R76 ;  /* 0x0000001a284c723c */ /* 0x040ff0000004184c */
[----:B------:R-:W-:Y:S08]  /*3680*/  HMMA.16816.F32.BF16 R48, R40, R46, R48 ;  /* 0x0000002e2830723c */ /* 0x000ff00000041830 */
[C---:B--2---:R-:W-:Y:S07]  /*3690*/  HMMA.16816.F32.BF16 R60, R28.reuse, R12, R60 ;  /* 0x0000000c1c3c723c */ /* 0x044fee000004183c */
[----:B------:R-:W-:Y:S01]  /*36a0*/  SHF.R.S32.HI R13, RZ, 0x2, R0 ;  /* 0x00000002ff0d7819 */ /* 0x000fe20000011400 */
[----:B---3--:R-:W-:Y:S01]  /*36b0*/  HMMA.16816.F32.BF16 R72, R28, R8, R72 ;  /* 0x000000081c48723c */ /* 0x008fe20000041848 */
[----:B------:R-:W-:-:S02]  /*36c0*/  LOP3.LUT R0, R6, R89, RZ, 0xfc, !PT ;  /* 0x0000005906007212 */ /* 0x000fc400078efcff */
[----:B------:R-:W-:-:S04]  /*36d0*/  IADD3 R13, R90, 0x1, R13 ;  /* 0x000000015a0d7810 */ /* 0x000fc80007ffe00d */
[----:B------:R-:W-:Y:S01]  /*36e0*/  IADD3 R13, R88, R13, -R92 ;  /* 0x0000000d580d7210 */ /* 0x000fe20007ffe85c */
[----:B------:R-:W-:Y:S03]  /*36f0*/  HMMA.16816.F32.BF16 R20, R28, R36, R20 ;  /* 0x000000241c14723c */ /* 0x000fe60000041814 */
[----:B------:R-:W-:-:S04]  /*3700*/  IADD3 R167, R13, c[0x0][0x2e8], RZ ;  /* 0x0000ba000da77a10 */ /* 0x000fc80007ffe0ff */
[C---:B------:R-:W-:Y:S01]  /*3710*/  IADD3 R9, R167.reuse, 0x8, RZ ;  /* 0x00000008a7097810 */ /* 0x040fe20007ffe0ff */
[----:B------:R-:W-:Y:S01]  /*3720*/  HMMA.16816.F32.BF16 R16, R28, R38, R16 ;  /* 0x000000261c10723c */ /* 0x000fe20000041810 */
[-C--:B------:R-:W-:Y:S02]  /*3730*/  IMNMX R167, R167, R88.reuse, PT ;  /* 0x00000058a7a77217 */ /* 0x080fe40003800200 */
[----:B------:R-:W-:-:S05]  /*3740*/  IMNMX R166, R9, R88, PT ;  /* 0x0000005809a67217 */ /* 0x000fca0003800200 */
[C---:B------:R-:W-:Y:S08]  /*3750*/  HMMA.16816.F32.BF16 R68, R28.reuse, R52, R68 ;  /* 0x000000341c44723c */ /* 0x040ff00000041844 */
[C---:B------:R-:W-:Y:S08]  /*3760*/  HMMA.16816.F32.BF16 R64, R28.reuse, R54, R64 ;  /* 0x000000361c40723c */ /* 0x040ff00000041840 */
[C---:B------:R-:W-:Y:S08]  /*3770*/  HMMA.16816.F32.BF16 R76, R28.reuse, R14, R76 ;  /* 0x0000000e1c4c723c */ /* 0x040ff0000004184c */
[----:B------:R-:W-:Y:S01]  /*3780*/  HMMA.16816.F32.BF16 R48, R28, R10, R48 ;  /* 0x0000000a1c30723c */ /* 0x000fe20000041830 */
[----:B------:R-:W-:Y:S06]  /*3790*/  BAR.SYNC.DEFER_BLOCKING 0x0 ;  /* 0x0000000000007b1d */ /* 0x000fec0000010000 */
[----:B------:R-:W-:Y:S01]  /*37a0*/  @!UPT UIADD3 URZ, URZ, URZ, URZ ;  /* 0x0000003f3f3ff290 */ /* 0x000fe2000fffe03f */
[----:B------:R-:W-:Y:S11]  /*37b0*/  @!P2 BRA `(.L_x_3602) ;  /* 0x000006000000a947 */ /* 0x000ff60003800000 */
[----:B------:R-:W-:Y:S05]  /*37c0*/  @!P0 BRA `(.L_x_3603) ;  /* 0x0000039000008947 */ /* 0x000fea0003800000 */
[----:B------:R-:W1:Y:S01]  /*37d0*/  I2F.RP R6, UR6 ;  /* 0x0000000600067d06 */ /* 0x000e620008209400 */
[----:B------:R-:W-:-:S02]  /*37e0*/  IADD3 R12, R3, -0x40, RZ ;  /* 0xffffffc0030c7810 */ /* 0x000fc40007ffe0ff */
[----:B------:R-:W-:Y:S02]  /*37f0*/  IABS R11, R3 ;  /* 0x00000003000b7213 */ /* 0x000fe40000000000 */
[----:B------:R-:W-:Y:S02]  /*3800*/  IABS R9, R12 ;  /* 0x0000000c00097213 */ /* 0x000fe40000000000 */
[----:B------:R-:W-:-:S04]  /*3810*/  LOP3.LUT R12, R12, c[0x0][0x2d0], RZ, 0x3c, !PT ;  /* 0x0000b4000c0c7a12 */ /* 0x000fc800078e3cff */
[----:B------:R-:W-:Y:S01]  /*3820*/  ISETP.GE.AND P1, PT, R12, RZ, PT ;  /* 0x000000ff0c00720c */ /* 0x000fe20003f26270 */
        /* <DEDUP_REMOVED lines=8> */
[----:B------:R-:W-:-:S04]  /*38b0*/  IMAD.HI.U32 R10, R10, R9, RZ ;  /* 0x000000090a0a7227 */ /* 0x000fc800078e00ff */
[----:B------:R-:W-:Y:S02]  /*38c0*/  IMAD.MOV R6, RZ, RZ, -R10 ;  /* 0x000000ffff067224 */ /* 0x000fe400078e0a0a */
        /* <DEDUP_REMOVED lines=9> */
[----:B------:R-:W-:Y:S02]  /*3960*/  LOP3.LUT R6, R3, c[0x0][0x2d0], RZ, 0x3c, !PT ;  /* 0x0000b40003067a12 */ /* 0x000fe400078e3cff */
[----:B------:R-:W-:-:S02]  /*3970*/  @!P2 IADD3 R10, R10, 0x1, RZ ;  /* 0x000000010a0aa810 */ /* 0x000fc40007ffe0ff */
[----:B------:R-:W-:Y:S02]  /*3980*/  ISETP.GE.AND P3, PT, R6, RZ, PT ;  /* 0x000000ff0600720c */ /* 0x000fe40003f66270 */
[----:B------:R-:W-:Y:S02]  /*3990*/  @!P4 IADD3 R13, R13, 0x1, RZ ;  /* 0x000000010d0dc810 */ /* 0x000fe40007ffe0ff */
[----:B------:R-:W-:Y:S02]  /*39a0*/  ISETP.NE.AND P2, PT, RZ, c[0x0][0x2d0], PT ;  /* 0x0000b400ff007a0c */ /* 0x000fe40003f45270 */
[----:B------:R-:W-:Y:S02]  /*39b0*/  @P5 IADD3 R10, R10, 0x1, RZ ;  /* 0x000000010a0a5810 */ /* 0x000fe40007ffe0ff */
[----:B------:R-:W-:Y:S02]  /*39c0*/  @P6 IADD3 R13, R13, 0x1, RZ ;  /* 0x000000010d0d6810 */ /* 0x000fe40007ffe0ff */
[----:B------:R-:W-:Y:S01]  /*39d0*/  LOP3.LUT R6, RZ, c[0x0][0x2d0], RZ, 0x33, !PT ;  /* 0x0000b400ff067a12 */ /* 0x000fe200078e33ff */
[----:B------:R-:W-:-:S02]  /*39e0*/  @!P1 IMAD.MOV R10, RZ, RZ, -R10 ;  /* 0x000000ffff0a9224 */ /* 0x000fc400078e0a0a */
[----:B------:R-:W-:-:S04]  /*39f0*/  @!P3 IADD3 R13, -R13, RZ, RZ ;  /* 0x000000ff0d0db210 */ /* 0x000fc80007ffe1ff */
[C---:B------:R-:W-:Y:S02]  /*3a00*/  SEL R9, R6.reuse, R13, !P2 ;  /* 0x0000000d06097207 */ /* 0x040fe40005000000 */
[----:B------:R-:W-:-:S03]  /*3a10*/  SEL R6, R6, R10, !P2 ;  /* 0x0000000a06067207 */ /* 0x000fc60005000000 */
[----:B------:R-:W-:-:S04]  /*3a20*/  IMAD.WIDE R24, R9, 0x4, R244 ;  /* 0x0000000409187825 */ /* 0x000fc800078e02f4 */
[----:B------:R-:W-:Y:S01]  /*3a30*/  IMAD.WIDE R14, R6, 0x4, R244 ;  /* 0x00000004060e7825 */ /* 0x000fe200078e02f4 */
[----:B------:R-:W2:Y:S04]  /*3a40*/  LDG.E R11, [R24.64] ;  /* 0x0000000a180b7981 */ /* 0x000ea8000c1e1900 */
[----:B------:R-:W2:Y:S01]  /*3a50*/  LDG.E R10, [R14.64] ;  /* 0x0000000a0e0a7981 */ /* 0x000ea2000c1e1900 */
[----:B------:R-:W-:Y:S01]  /*3a60*/  IMAD.IADD R6, R9, 0x1, -R6 ;  /* 0x0000000109067824 */ /* 0x000fe200078e0a06 */
[----:B------:R-:W-:-:S05]  /*3a70*/  MOV R9, 0x40 ;  /* 0x0000004000097802 */ /* 0x000fca0000000f00 */
[----:B------:R-:W-:-:S04]  /*3a80*/  IMAD R9, R6, c[0x0][0x2d0], -R9 ;  /* 0x0000b40006097a24 */ /* 0x000fc800078e0a09 */
[----:B------:R-:W-:Y:S01]  /*3a90*/  IMAD.WIDE.U32 R12, R9, c[0x0][0x198], RZ ;  /* 0x00006600090c7a25 */ /* 0x000fe200078e00ff */
[----:B------:R-:W-:-:S05]  /*3aa0*/  SHF.R.S32.HI R6, RZ, 0x1f, R9 ;  /* 0x0000001fff067819 */ /* 0x000fca0000011409 */
[----:B------:R-:W-:-:S04]  /*3ab0*/  IMAD R6, R6, c[0x0][0x198], RZ ;  /* 0x0000660006067a24 */ /* 0x000fc800078e02ff */
[----:B------:R-:W-:-:S04]  /*3ac0*/  IMAD R6, R9, c[0x0][0x19c], R6 ;  /* 0x0000670009067a24 */ /* 0x000fc800078e0206 */
[----:B------:R-:W-:Y:S02]  /*3ad0*/  IMAD.IADD R13, R13, 0x1, R6 ;  /* 0x000000010d0d7824 */ /* 0x000fe400078e0206 */
[----:B--2---:R-:W-:-:S05]  /*3ae0*/  IMAD.IADD R10, R10, 0x1, -R11 ;  /* 0x000000010a0a7824 */ /* 0x004fca00078e0a0b */
[----:B------:R-:W-:-:S05]  /*3af0*/  SHF.R.S32.HI R8, RZ, 0x1f, R10 ;  /* 0x0000001fff087819 */ /* 0x000fca000001140a */
[----:B------:R-:W-:-:S04]  /*3b00*/  IMAD R9, R8, c[0x0][0x180], RZ ;  /* 0x0000600008097a24 */ /* 0x000fc800078e02ff */
[C---:B------:R-:W-:Y:S02]  /*3b10*/  IMAD R9, R10.reuse, c[0x0][0x184], R9 ;  /* 0x000061000a097a24 */ /* 0x040fe400078e0209 */
[----:B------:R-:W-:-:S04]  /*3b20*/  IMAD.WIDE.U32 R10, R10, c[0x0][0x180], R12 ;  /* 0x000060000a0a7a25 */ /* 0x000fc800078e000c */
[----:B------:R-:W-:Y:S01]  /*3b30*/  IMAD.MOV.U32 R8, RZ, RZ, R10 ;  /* 0x000000ffff087224 */ /* 0x000fe200078e000a */
[----:B------:R-:W-:Y:S01]  /*3b40*/  IADD3 R6, R11, R9, RZ ;  /* 0x000000090b067210 */ /* 0x000fe20007ffe0ff */
[----:B------:R-:W-:Y:S05]  /*3b50*/  BRA `(.L_x_3604) ;  /* 0x0000004000007947 */ /* 0x000fea0003800000 */
.L_x_3603:
[----:B------:R-:W-:-:S04]  /*3b60*/  ULEA UR4, -UR8, URZ, 0x6 ;  /* 0x0000003f08047291 */ /* 0x000fc8000f8e313f */
[----:B------:R-:W-:Y:S02]  /*3b70*/  USHF.R.S32.HI UR5, URZ, 0x1f, UR4 ;  /* 0x0000001f3f057899 */ /* 0x000fe40008011404 */
[----:B------:R-:W-:-:S04]  /*3b80*/  MOV R8, UR4 ;  /* 0x0000000400087c02 */ /* 0x000fc80008000f00 */
[----:B------:R-:W-:Y:S02]  /*3b90*/  MOV R6, UR5 ;  /* 0x0000000500067c02 */ /* 0x000fe40008000f00 */
.L_x_3604:
        /* <DEDUP_REMOVED lines=34> */
.L_x_3602:
[----:B------:R-:W-:Y:S02]  /*3dc0*/  IMAD.SHL.U32 R200, R4, 0x2, RZ ;  /* 0x0000000204c87824 */ /* 0x000fe400078e00ff */
[----:B------:R-:W-:-:S03]  /*3dd0*/  IMAD.SHL.U32 R228, R0, 0x2, RZ ;  /* 0x0000000200e47824 */ /* 0x000fc600078e00ff */
[----:B------:R-:W-:Y:S01]  /*3de0*/  LOP3.LUT R200, R200, 0x6, RZ, 0xc0, !PT ;  /* 0x00000006c8c87812 */ /* 0x000fe200078ec0ff */
[--C-:B------:R-:W-:Y:S01]  /*3df0*/  IMAD R226, R7, 0x2, R228.reuse ;  /* 0x0000000207e27824 */ /* 0x100fe200078e02e4 */
[----:B------:R-:W-:Y:S01]  /*3e00*/  LDSM.16.MT88.4 R100, [R228+0x14000] ;  /* 0x01400000e464783b */ /* 0x000fe20000004200 */
[----:B------:R-:W-:Y:S02]  /*3e10*/  IMAD R225, R5, 0x2, R228 ;  /* 0x0000000205e17824 */ /* 0x000fe400078e02e4 */
[----:B------:R-:W-:Y:S01]  /*3e20*/  IMAD.IADD R3, R3, 0x1, R200 ;  /* 0x0000000103037824 */ /* 0x000fe200078e02c8 */
[----:B------:R-:W-:Y:S01]  /*3e30*/  LDSM.16.MT88.4 R108, [R226+0x14000] ;  /* 0x01400000e26c783b */ /* 0x000fe20000004200 */
[----:B------:R-:W-:-:S03]  /*3e40*/  IMAD R224, R5, 0x2, R226 ;  /* 0x0000000205e07824 */ /* 0x000fc600078e02e2 */
[C---:B------:R-:W-:Y:S01]  /*3e50*/  IADD3 R6, R3.reuse, 0x1, RZ ;  /* 0x0000000103067810 */ /* 0x040fe20007ffe0ff */
[----:B------:R-:W-:Y:S01]  /*3e60*/  LDSM.16.MT88.4 R52, [R225+0x10000] ;  /* 0x01000000e134783b */ /* 0x000fe20000004200 */
[C---:B------:R-:W-:Y:S02]  /*3e70*/  IADD3 R4, R3.reuse, 0x8, RZ ;  /* 0x0000000803047810 */ /* 0x040fe40007ffe0ff */
[CC--:B------:R-:W-:Y:S01]  /*3e80*/  ISETP.GE.AND P2, PT, R6.reuse, R167.reuse, PT ;  /* 0x000000a70600720c */ /* 0x0c0fe20003f46270 */
[----:B------:R-:W-:Y:S01]  /*3e90*/  LDSM.16.MT88.4 R84, [R225+0x12000] ;  /* 0x01200000e154783b */ /* 0x000fe20000004200 */
[----:B------:R-:W-:Y:S02]  /*3ea0*/  ISETP.GE.AND P5, PT, R6, R166, PT ;  /* 0x000000a60600720c */ /* 0x000fe40003fa6270 */
[----:B------:R-:W-:Y:S01]  /*3eb0*/  IADD3 R6, R3, 0x9, RZ ;  /* 0x0000000903067810 */ /* 0x000fe20007ffe0ff */
[----:B------:R-:W-:Y:S01]  /*3ec0*/  LDSM.16.MT88.4 R92, [R224+0x12000] ;  /* 0x01200000e05c783b */ /* 0x000fe20000004200 */
[----:B------:R-:W-:-:S02]  /*3ed0*/  ISETP.GE.AND P1, PT, R4, R167, PT ;  /* 0x000000a70400720c */ /* 0x000fc40003f26270 */
[C---:B------:R-:W-:Y:S01]  /*3ee0*/  ISETP.GE.AND P6, PT, R6.reuse, R167, PT ;  /* 0x000000a70600720c */ /* 0x040fe20003fc6270 */
[----:B------:R-:W-:Y:S01]  /*3ef0*/  LDSM.16.MT88.4 R116, [R225+0x14000] ;  /* 0x01400000e174783b */ /* 0x000fe20000004200 */
[-C--:B------:R-:W-:Y:S02]  /*3f00*/  ISETP.GE.AND P4, PT, R6, R166.reuse, PT ;  /* 0x000000a60600720c */ /* 0x080fe40003f86270 */
[C---:B------:R-:W-:Y:S01]  /*3f10*/  IADD3 R6, R3.reuse, 0x11, RZ ;  /* 0x0000001103067810 */ /* 0x040fe20007ffe0ff */
        /* <DEDUP_REMOVED lines=9> */
[----:B------:R-:W-:Y:S01]  /*3fb0*/  LDSM.16.MT88.4 R144, [R225+0x16000] ;  /* 0x01600000e190783b */ /* 0x000fe20000004200 */
[C---:B------:R-:W-:Y:S02]  /*3fc0*/  ISETP.GE.AND P1, PT, R4.reuse, R167, PT ;  /* 0x000000a70400720c */ /* 0x040fe40003f26270 */
[----:B------:R-:W-:Y:S02]  /*3fd0*/  ISETP.GE.AND P3, PT, R4, R166, PT ;  /* 0x000000a60400720c */ /* 0x000fe40003f66270 */
[----:B------:R-:W-:-:S02]  /*3fe0*/  IADD3 R4, R3, 0x18, RZ ;  /* 0x0000001803047810 */ /* 0x000fc40007ffe0ff */
[----:B------:R-:W-:Y:S02]  /*3ff0*/  FSEL R25, R69, -INF , !P6 ;  /* 0xff80000045197808 */ /* 0x000fe40007000000 */
[----:B------:R-:W-:Y:S02]  /*4000*/  ISETP.GE.AND P6, PT, R3, R167, PT ;  /* 0x000000a70300720c */ /* 0x000fe40003fc6270 */
[----:B------:R-:W-:Y:S02]  /*4010*/  FSEL R41, R19, -INF , !P4 ;  /* 0xff80000013297808 */ /* 0x000fe40006000000 */
[----:B------:R-:W-:Y:S02]  /*4020*/  FSEL R27, R68, -INF , !P1 ;  /* 0xff800000441b7808 */ /* 0x000fe40004800000 */
[----:B-1----:R-:W-:Y:S02]  /*4030*/  FSEL R13, R70, -INF , !P3 ;  /* 0xff800000460d7808 */ /* 0x002fe40005800000 */
        /* <DEDUP_REMOVED lines=8> */
[----:B------:R-:W-:Y:S01]  /*40c0*/  FSEL R19, R64, -INF , !P1 ;  /* 0xff80000040137808 */ /* 0x000fe20004800000 */
[----:B------:R-:W-:Y:S01]  /*40d0*/  LDSM.16.MT88.4 R68, [R228+0x12000] ;  /* 0x01200000e444783b */ /* 0x000fe20000004200 */
[----:B------:R-:W-:Y:S02]  /*40e0*/  FSEL R9, R66, -INF , !P3 ;  /* 0xff80000042097808 */ /* 0x000fe40005800000 */
[-C--:B------:R-:W-:Y:S02]  /*40f0*/  ISETP.GE.AND P4, PT, R4, R166.reuse, PT ;  /* 0x000000a60400720c */ /* 0x080fe40003f86270 */
[C---:B------:R-:W-:Y:S02]  /*4100*/  ISETP.GE.AND P1, PT, R6.reuse, R167, PT ;  /* 0x000000a70600720c */ /* 0x040fe40003f26270 */
[----:B------:R-:W-:-:S02]  /*4110*/  ISETP.GE.AND P3, PT, R6, R166, PT ;  /* 0x000000a60600720c */ /* 0x000fc40003f66270 */
[----:B------:R-:W-:Y:S02]  /*4120*/  FMNMX.FTZ R6, R20, R21, !PT ;  /* 0x0000001514067209 */ /* 0x000fe40007810000 */
[----:B------:R-:W-:Y:S02]  /*4130*/  FSEL R17, R67, -INF , !P4 ;  /* 0xff80000043117808 */ /* 0x000fe40006000000 */
[----:B------:R-:W-:Y:S02]  /*4140*/  FMNMX.FTZ R6, R39, R6, !PT ;  /* 0x0000000627067209 */ /* 0x000fe40007810000 */
[----:B------:R-:W-:Y:S02]  /*4150*/  ISETP.GE.AND P4, PT, R3, R166, PT ;  /* 0x000000a60300720c */ /* 0x000fe40003f86270 */
[----:B------:R-:W-:Y:S02]  /*4160*/  FSEL R23, R23, -INF , !P5 ;  /* 0xff80000017177808 */ /* 0x000fe40006800000 */
[----:B------:R-:W-:-:S02]  /*4170*/  FMNMX.FTZ R12, R37, R6, !PT ;  /* 0x00000006250c7209 */ /* 0x000fc40007810000 */
[----:B------:R-:W-:Y:S02]  /*4180*/  FSEL R22, R22, -INF , !P4 ;  /* 0xff80000016167808 */ /* 0x000fe40006000000 */
[----:B------:R-:W-:Y:S02]  /*4190*/  FMNMX.FTZ R12, R27, R12, !PT ;  /* 0x0000000c1b0c7209 */ /* 0x000fe40007810000 */
[----:B------:R-:W-:Y:S02]  /*41a0*/  FMNMX.FTZ R10, R22, R23, !PT ;  /* 0x00000017160a7209 */ /* 0x000fe40007810000 */
[----:B------:R-:W-:Y:S02]  /*41b0*/  ISETP.GE.AND P2, PT, R4, R167, PT ;  /* 0x000000a70400720c */ /* 0x000fe40003f46270 */
[----:B------:R-:W-:Y:S02]  /*41c0*/  FMNMX.FTZ R12, R25, R12, !PT ;  /* 0x0000000c190c7209 */ /* 0x000fe40007810000 */
[----:B------:R-:W-:-:S02]  /*41d0*/  FMNMX.FTZ R10, R43, R10, !PT ;  /* 0x0000000a2b0a7209 */ /* 0x000fc40007810000 */
[----:B------:R-:W-:Y:S02]  /*41e0*/  IADD3 R4, R3, 0x21, RZ ;  /* 0x0000002103047810 */ /* 0x000fe40007ffe0ff */
[----:B------:R-:W-:Y:S02]  /*41f0*/  FSEL R15, R65, -INF , !P2 ;  /* 0xff800000410f7808 */ /* 0x000fe40005000000 */
[----:B------:R-:W-:Y:S02]  /*4200*/  FMNMX.FTZ R12, R19, R12, !PT ;  /* 0x0000000c130c7209 */ /* 0x000fe40007810000 */
[----:B------:R-:W-:Y:S02]  /*4210*/  FMNMX.FTZ R10, R41, R10, !PT ;  /* 0x0000000a290a7209 */ /* 0x000fe40007810000 */
[C---:B------:R-:W-:Y:S02]  /*4220*/  ISETP.GE.AND P6, PT, R4.reuse, R167, PT ;  /* 0x000000a70400720c */ /* 0x040fe40003fc6270 */
[----:B------:R-:W-:-:S02]  /*4230*/  ISETP.GE.AND P2, PT, R4, R166, PT ;  /* 0x000000a60400720c */ /* 0x000fc40003f46270 */
        /* <DEDUP_REMOVED lines=12> */
[----:B------:R-:W-:Y:S02]  /*4300*/  IADD3 R8, R3, 0x30, RZ ;  /* 0x0000003003087810 */ /* 0x000fe40007ffe0ff */
        /* <DEDUP_REMOVED lines=10> */
[----:B------:R-:W-:Y:S02]  /*43b0*/  ISETP.GE.AND P4, PT, R4, R166, PT ;  /* 0x000000a60400720c */ /* 0x000fe40003f86270 */
[----:B------:R-:W-:Y:S02]  /*43c0*/  IADD3 R4, R3, 0x38, RZ ;  /* 0x0000003803047810 */ /* 0x000fe40007ffe0ff */
        /* <DEDUP_REMOVED lines=8> */
[----:B------:R-:W-:Y:S02]  /*4450*/  FSEL R205, R78, -INF , !P1 ;  /* 0xff8000004ecd7808 */ /* 0x000fe40004800000 */
[----:B------:R-:W-:Y:S02]  /*4460*/  FMNMX.FTZ R10, R189, R10, !PT ;  /* 0x0000000abd0a7209 */ /* 0x000fe40007810000 */
[----:B------:R-:W-:Y:S02]  /*4470*/  ISETP.GE.AND P3, PT, R3, R167, PT ;  /* 0x000000a70300720c */ /* 0x000fe40003f66270 */
[----:B------:R-:W-:Y:S02]  /*4480*/  FSEL R199, R48, -INF , !P2 ;  /* 0xff80000030c77808 */ /* 0x000fe40005000000 */
[----:B------:R-:W-:-:S02]  /*4490*/  FMNMX.FTZ R12, R201, R12, !PT ;  /* 0x0000000cc90c7209 */ /* 0x000fc40007810000 */
[----:B------:R-:W-:Y:S02]  /*44a0*/  ISETP.GE.AND P1, PT, R8, R166, PT ;  /* 0x000000a60800720c */ /* 0x000fe40003f26270 */
[----:B------:R-:W-:Y:S02]  /*44b0*/  FSEL R191, R79, -INF , !P4 ;  /* 0xff8000004fbf7808 */ /* 0x000fe40006000000 */
[----:B------:R-:W-:Y:S01]  /*44c0*/  FMNMX.FTZ R10, R205, R10, !PT ;  /* 0x0000000acd0a7209 */ /* 0x000fe20007810000 */
[----:B------:R-:W-:Y:S01]  /*44d0*/  LDSM.16.MT88.4 R76, [R226+0x12000] ;  /* 0x01200000e24c783b */ /* 0x000fe20000004200 */
[----:B------:R-:W-:Y:S02]  /*44e0*/  FSEL R197, R49, -INF , !P3 ;  /* 0xff80000031c57808 */ /* 0x000fe40005800000 */
[----:B------:R-:W-:Y:S02]  /*44f0*/  FMNMX.FTZ R12, R199, R12, !PT ;  /* 0x0000000cc70c7209 */ /* 0x000fe40007810000 */
[----:B------:R-:W-:-:S02]  /*4500*/  ISETP.GE.AND P2, PT, R6, R166, PT ;  /* 0x000000a60600720c */ /* 0x000fc40003f46270 */
[----:B------:R-:W-:Y:S02]  /*4510*/  FSEL R195, R74, -INF , !P1 ;  /* 0xff8000004ac37808 */ /* 0x000fe40004800000 */
[----:B------:R-:W-:Y:S02]  /*4520*/  FMNMX.FTZ R10, R191, R10, !PT ;  /* 0x0000000abf0a7209 */ /* 0x000fe40007810000 */
[----:B------:R-:W-:Y:S02]  /*4530*/  FMNMX.FTZ R8, R197, R12, !PT ;  /* 0x0000000cc5087209 */ /* 0x000fe40007810000 */
[----:B------:R-:W-:Y:S02]  /*4540*/  ISETP.GE.AND P1, PT, R4, R166, PT ;  /* 0x000000a60400720c */ /* 0x000fe40003f26270 */
[----:B------:R-:W-:Y:S01]  /*4550*/  FSEL R193, R75, -INF , !P2 ;  /* 0xff8000004bc17808 */ /* 0x000fe20005000000 */
[----:B------:R-:W1:Y:S01]  /*4560*/  SHFL.BFLY PT, R45, R8, 0x2, 0x1f ;  /* 0x0c401f00082d7f89 */ /* 0x000e6200000e0000 */
[----:B------:R-:W-:-:S02]  /*4570*/  FMNMX.FTZ R10, R195, R10, !PT ;  /* 0x0000000ac30a7209 */ /* 0x000fc40007810000 */
[----:B------:R-:W-:Y:S02]  /*4580*/  ISETP.GE.AND P2, PT, R3, R166, PT ;  /* 0x000000a60300720c */ /* 0x000fe40003f46270 */
[----:B------:R-:W-:Y:S02]  /*4590*/  FSEL R31, R50, -INF , !P1 ;  /* 0xff800000321f7808 */ /* 0x000fe40004800000 */
[----:B------:R-:W-:Y:S02]  /*45a0*/  FMNMX.FTZ R10, R193, R10, !PT ;  /* 0x0000000ac10a7209 */ /* 0x000fe40007810000 */
[----:B------:R-:W-:Y:S02]  /*45b0*/  FSEL R29, R51, -INF , !P2 ;  /* 0xff800000331d7808 */ /* 0x000fe40005000000 */
[----:B------:R-:W-:Y:S02]  /*45c0*/  FMNMX.FTZ R10, R31, R10, !PT ;  /* 0x0000000a1f0a7209 */ /* 0x000fe40007810000 */
[----:B------:R-:W-:-:S02]  /*45d0*/  ISETP.GT.AND P4, PT, R241, R236, PT ;  /* 0x000000ecf100720c */ /* 0x000fc40003f84270 */
        /* <DEDUP_REMOVED lines=9> */
[----:B------:R-:W-:-:S05]  /*4670*/  FMUL.FTZ R30, R164, c[0x0][0x23c] ;  /* 0x00008f00a41e7a20 */ /* 0x000fca0000410000 */
[----:B------:R-:W-:-:S05]  /*4680*/  FSEL R30, R30, RZ, P1 ;  /* 0x000000ff1e1e7208 */ /* 0x000fca0000800000 */
[--C-:B------:R-:W-:Y:S02]  /*4690*/  FFMA.FTZ R176, R39, c[0x0][0x23c], -R30.reuse ;  /* 0x00008f0027b07a23 */ /* 0x100fe4000001081e */
[--C-:B------:R-:W-:Y:S02]  /*46a0*/  FFMA.FTZ R173, R37, c[0x0][0x23c], -R30.reuse ;  /* 0x00008f0025ad7a23 */ /* 0x100fe4000001081e */
[----:B------:R-:W1:Y:S01]  /*46b0*/  LDSM.16.MT88.4 R36, [R228+0x10000] ;  /* 0x01000000e424783b */ /* 0x000e620000004200 */
[----:B--2---:R-:W-:Y:S01]  /*46c0*/  FMNMX.FTZ R3, R4, R3, !PT ;  /* 0x0000000304037209 */ /* 0x004fe20007810000 */
[--C-:B------:R-:W-:Y:S01]  /*46d0*/  FFMA.FTZ R179, R20, c[0x0][0x23c], -R30.reuse ;  /* 0x00008f0014b37a23 */ /* 0x100fe2000001081e */
[----:B------:R-:W-:Y:S01]  /*46e0*/  MUFU.EX2 R176, R176 ;  /* 0x000000b000b07308 */ /* 0x000fe20000000800 */
[--C-:B------:R-:W-:Y:S01]  /*46f0*/  FFMA.FTZ R178, R21, c[0x0][0x23c], -R30.reuse ;  /* 0x00008f0015b27a23 */ /* 0x100fe2000001081e */
[C---:B------:R-:W-:Y:S01]  /*4700*/  FSETP.NEU.FTZ.AND P1, PT, R3.reuse, -INF , PT ;  /* 0xff8000000300780b */ /* 0x040fe20003f3d000 */
[----:B------:R-:W-:Y:S01]  /*4710*/  FMUL.FTZ R28, R3, c[0x0][0x23c] ;  /* 0x00008f00031c7a20 */ /* 0x000fe20000410000 */
[----:B------:R-:W2:Y:S01]  /*4720*/  LDSM.16.MT88.4 R4, [R224+0x16000] ;  /* 0x01600000e004783b */ /* 0x000ea20000004200 */
[----:B------:R-:W-:-:S02]  /*4730*/  FFMA.FTZ R168, R15, c[0x0][0x23c], -R30 ;  /* 0x00008f000fa87a23 */ /* 0x000fc4000001081e */
[--C-:B------:R-:W-:Y:S01]  /*4740*/  FFMA.FTZ R177, R27, c[0x0][0x23c], -R30.reuse ;  /* 0x00008f001bb17a23 */ /* 0x100fe2000001081e */
[----:B------:R-:W-:Y:S01]  /*4750*/  FSEL R28, R28, RZ, P1 ;  /* 0x000000ff1c1c7208 */ /* 0x000fe20000800000 */
[----:B------:R-:W-:Y:S01]  /*4760*/  MUFU.EX2 R179, R179 ;  /* 0x000000b300b37308 */ /* 0x000fe20000000800 */
[--C-:B------:R-:W-:Y:S02]  /*4770*/  FFMA.FTZ R172, R25, c[0x0][0x23c], -R30.reuse ;  /* 0x00008f0019ac7a23 */ /* 0x100fe4000001081e */
[----:B------:R-:W-:Y:S01]  /*4780*/  FFMA.FTZ R171, R19, c[0x0][0x23c], -R30 ;  /* 0x00008f0013ab7a23 */ /* 0x000fe2000001081e */
[----:B------:R-:W-:Y:S01]  /*4790*/  LDSM.16.MT88.4 R24, [R228+0x12800] ;  /* 0x01280000e418783b */ /* 0x000fe20000004200 */
[--C-:B------:R-:W-:Y:S02]  /*47a0*/  FFMA.FTZ R181, R22, c[0x0][0x23c], -R28.reuse ;  /* 0x00008f0016b57a23 */ /* 0x100fe4000001081c */
[--C-:B------:R-:W-:Y:S01]  /*47b0*/  FFMA.FTZ R180, R23, c[0x0][0x23c], -R28.reuse ;  /* 0x00008f0017b47a23 */ /* 0x100fe2000001081c */
[----:B------:R-:W3:Y:S01]  /*47c0*/  MUFU.EX2 R178, R178 ;  /* 0x000000b200b27308 */ /* 0x000ee20000000800 */
[--C-:B------:R-:W-:Y:S01]  /*47d0*/  FFMA.FTZ R183, R43, c[0x0][0x23c], -R28.reuse ;  /* 0x00008f002bb77a23 */ /* 0x100fe2000001081c */
[----:B------:R-:W-:Y:S01]  /*47e0*/  LDSM.16.MT88.4 R20, [R225+0x10800] ;  /* 0x01080000e114783b */ /* 0x000fe20000004200 */
[----:B------:R-:W-:-:S02]  /*47f0*/  FFMA.FTZ R174, R41, c[0x0][0x23c], -R28 ;  /* 0x00008f0029ae7a23 */ /* 0x000fc4000001081c */
[--C-:B------:R-:W-:Y:S02]  /*4800*/  FFMA.FTZ R175, R13, c[0x0][0x23c], -R28.reuse ;  /* 0x00008f000daf7a23 */ /* 0x100fe4000001081c */
[----:B------:R-:W4:Y:S01]  /*4810*/  LDSM.16.MT88.4 R12, [R228+0x10800] ;  /* 0x01080000e40c783b */ /* 0x000f220000004200 */
[----:B------:R-:W5:Y:S01]  /*4820*/  MUFU.EX2 R173, R173 ;  /* 0x000000ad00ad7308 */ /* 0x000f620000000800 */
[--C-:B------:R-:W-:Y:S02]  /*4830*/  FFMA.FTZ R170, R11, c[0x0][0x23c], -R28.reuse ;  /* 0x00008f000baa7a23 */ /* 0x100fe4000001081c */
[--C-:B------:R-:W-:Y:S02]  /*4840*/  FFMA.FTZ R169, R9, c[0x0][0x23c], -R28.reuse ;  /* 0x00008f0009a97a23 */ /* 0x100fe4000001081c */
[----:B------:R-:W1:Y:S01]  /*4850*/  LDSM.16.MT88.4 R8, [R226+0x10800] ;  /* 0x01080000e208783b */ /* 0x000e620000004200 */
[----:B------:R-:W-:Y:S02]  /*4860*/  FFMA.FTZ R0, R17, c[0x0][0x23c], -R28 ;  /* 0x00008f0011007a23 */ /* 0x000fe4000001081c */
[----:B------:R-:W-:Y:S01]  /*4870*/  MUFU.EX2 R181, R181 ;  /* 0x000000b500b57308 */ /* 0x000fe20000000800 */
[----:B---3--:R-:W-:Y:S01]  /*4880*/  F2FP.BF16.PACK_AB R148, R178, R179 ;  /* 0x000000b3b294723e */ /* 0x008fe200000010ff */
[----:B------:R-:W3:Y:S01]  /*4890*/  LDSM.16.MT88.4 R16, [R224+0x10800] ;  /* 0x01080000e010783b */ /* 0x000ee20000004200 */
[----:B------:R-:W-:-:S02]  /*48a0*/  FFMA.FTZ R182, R249, c[0x0][0x23c], -R30 ;  /* 0x00008f00f9b67a23 */ /* 0x000fc4000001081e */
[--C-:B------:R-:W-:Y:S02]  /*48b0*/  FFMA.FTZ R185, R185, c[0x0][0x23c], -R30.reuse ;  /* 0x00008f00b9b97a23 */ /* 0x100fe4000001081e */
[--C-:B------:R-:W-:Y:S01]  /*48c0*/  FFMA.FTZ R184, R239, c[0x0][0x23c], -R30.reuse ;  /* 0x00008f00efb87a23 */ /* 0x100fe2000001081e */
[----:B------:R-:W2:Y:S01]  /*48d0*/  MUFU.EX2 R180, R180 ;  /* 0x000000b400b47308 */ /* 0x000ea20000000800 */
[----:B-----5:R-:W-:Y:S01]  /*48e0*/  F2FP.BF16.PACK_AB R150, R173, R176 ;  /* 0x000000b0ad96723e */ /* 0x020fe200000010ff */
[----:B------:R-:W-:Y:S02]  /*48f0*/  FFMA.FTZ R187, R187, c[0x0][0x23c], -R30 ;  /* 0x00008f00bbbb7a23 */ /* 0x000fe4000001081e */
[--C-:B------:R-:W-:Y:S02]  /*4900*/  FFMA.FTZ R186, R207, c[0x0][0x23c], -R28.reuse ;  /* 0x00008f00cfba7a23 */ /* 0x100fe4000001081c */
[--C-:B------:R-:W-:Y:S02]  /*4910*/  FFMA.FTZ R189, R189, c[0x0][0x23c], -R28.reuse ;  /* 0x00008f00bdbd7a23 */ /* 0x100fe4000001081c */
[----:B------:R-:W-:Y:S01]  /*4920*/  MUFU.EX2 R183, R183 ;  /* 0x000000b700b77308 */ /* 0x000fe20000000800 */
[----:B------:R-:W-:-:S02]  /*4930*/  FFMA.FTZ R188, R205, c[0x0][0x23c], -R28 ;  /* 0x00008f00cdbc7a23 */ /* 0x000fc4000001081c */
[--C-:B------:R-:W-:Y:S02]  /*4940*/  FFMA.FTZ R191, R191, c[0x0][0x23c], -R28.reuse ;  /* 0x00008f00bfbf7a23 */ /* 0x100fe4000001081c */
[----:B------:R-:W-:Y:S02]  /*4950*/  FFMA.FTZ R194, R195, c[0x0][0x23c], -R28 ;  /* 0x00008f00c3c27a23 */ /* 0x000fe4000001081c */
[--C-:B------:R-:W-:Y:S01]  /*4960*/  FFMA.FTZ R190, R203, c[0x0][0x23c], -R30.reuse ;  /* 0x00008f00cbbe7a23 */ /* 0x100fe2000001081e */
[----:B------:R-:W5:Y:S01]  /*4970*/  MUFU.EX2 R174, R174 ;  /* 0x000000ae00ae7308 */ /* 0x000f620000000800 */
[----:B--2---:R-:W-:Y:S01]  /*4980*/  F2FP.BF16.PACK_AB R149, R180, R181 ;  /* 0x000000b5b495723e */ /* 0x004fe200000010ff */
[--C-:B------:R-:W-:Y:S02]  /*4990*/  FFMA.FTZ R201, R201, c[0x0][0x23c], -R30.reuse ;  /* 0x00008f00c9c97a23 */ /* 0x100fe4000001081e */
[--C-:B------:R-:W-:Y:S02]  /*49a0*/  FFMA.FTZ R192, R199, c[0x0][0x23c], -R30.reuse ;  /* 0x00008f00c7c07a23 */ /* 0x100fe4000001081e */
[----:B------:R-:W-:-:S02]  /*49b0*/  FFMA.FTZ R251, R197, c[0x0][0x23c], -R30 ;  /* 0x00008f00c5fb7a23 */ /* 0x000fc4000001081e */
[----:B------:R-:W-:Y:S01]  /*49c0*/  MUFU.EX2 R177, R177 ;  /* 0x000000b100b17308 */ /* 0x000fe20000000800 */
[--C-:B------:R-:W-:Y:S02]  /*49d0*/  FFMA.FTZ R193, R193, c[0x0][0x23c], -R28.reuse ;  /* 0x00008f00c1c17a23 */ /* 0x100fe4000001081c */
[--C-:B------:R-:W-:Y:S02]  /*49e0*/  FFMA.FTZ R195, R31, c[0x0][0x23c], -R28.reuse ;  /* 0x00008f001fc37a23 */ /* 0x100fe4000001081c */
[----:B------:R-:W-:Y:S02]  /*49f0*/  FFMA.FTZ R196, R29, c[0x0][0x23c], -R28 ;  /* 0x00008f001dc47a23 */ /* 0x000fe4000001081c */
[----:B------:R-:W-:Y:S01]  /*4a00*/  LDSM.16.MT88.4 R28, [R225+0x11800] ;  /* 0x01180000e11c783b */ /* 0x000fe20000004200 */
[----:B-----5:R-:W-:Y:S01]  /*4a10*/  F2FP.BF16.PACK_AB R151, R174, R183 ;  /* 0x000000b7ae97723e */ /* 0x020fe200000010ff */
[----:B------:R-:W2:Y:S01]  /*4a20*/  MUFU.EX2 R172, R172 ;  /* 0x000000ac00ac7308 */ /* 0x000ea20000000800 */
[----:B------:R-:W-:-:S02]  /*4a30*/  FADD.FTZ R179, R179, R178 ;  /* 0x000000b2b3b37221 */ /* 0x000fc40000010000 */
[----:B------:R-:W-:Y:S02]  /*4a40*/  FADD.FTZ R180, R181, R180 ;  /* 0x000000b4b5b47221 */ /* 0x000fe40000010000 */
[----:B------:R-:W-:Y:S01]  /*4a50*/  FADD.FTZ R176, R176, R179 ;  /* 0x000000b3b0b07221 */ /* 0x000fe20000010000 */
[----:B-1----:R-:W-:Y:S01]  /*4a60*/  HMMA.16816.F32.BF16 R160, R148, R36, RZ ;  /* 0x0000002494a0723c */ /* 0x002fe200000418ff */
[----:B------:R-:W-:Y:S01]  /*4a70*/  FADD.FTZ R183, R183, R180 ;  /* 0x000000b4b7b77221 */ /* 0x000fe20000010000 */
[----:B------:R-:W-:Y:S01]  /*4a80*/  MUFU.EX2 R171, R171 ;  /* 0x000000ab00ab7308 */ /* 0x000fe20000000800 */
[----:B------:R-:W-:Y:S02]  /*4a90*/  FADD.FTZ R176, R173, R176 ;  /* 0x000000b0adb07221 */ /* 0x000fe40000010000 */
[----:B------:R-:W-:-:S03]  /*4aa0*/  FADD.FTZ R174, R174, R183 ;  /* 0x000000b7aeae7221 */ /* 0x000fc60000010000 */
        /* <DEDUP_REMOVED lines=73> */
[C---:B---3--:R-:W-:Y:S08]  /*4f40*/  HMMA.16816.F32.BF16 R56, R4.reuse, R16, R56 ;  /* 0x000000100438723c */ /* 0x048ff00000041838 */
[C---:B-1----:R-:W-:Y:S08]  /*4f50*/  HMMA.16816.F32.BF16 R72, R4.reuse, R12, R72 ;  /* 0x0000000c0448723c */ /* 0x042ff00000041848 */
[C---:B------:R-:W-:Y:S01]  /*4f60*/  HMMA.16816.F32.BF16 R76, R4.reuse, R14, R76 ;  /* 0x0000000e044c723c */ /* 0x040fe2000004184c */
[----:B------:R-:W1:Y:S07]  /*4f70*/  LDSM.16.MT88.4 R12, [R225+0x14800] ;  /* 0x01480000e10c783b */ /* 0x000e6e0000004200 */
[C---:B--2---:R-:W-:Y:S08]  /*4f80*/  HMMA.16816.F32.BF16 R80, R4.reuse, R8, R80 ;  /* 0x000000080450723c */ /* 0x044ff00000041850 */
[C---:B------:R-:W-:Y:S01]  /*4f90*/  HMMA.16816.F32.BF16 R84, R4.reuse, R10, R84 ;  /* 0x0000000a0454723c */ /* 0x040fe20000041854 */
[----:B------:R-:W2:Y:S07]  /*4fa0*/  LDSM.16.MT88.4 R8, [R224+0x14800] ;  /* 0x01480000e008783b */ /* 0x000eae0000004200 */
        /* <DEDUP_REMOVED lines=29> */
[C---:B---3--:R-:W-:Y:S08]  /*5180*/  HMMA.16816.F32.BF16 R136, R4.reuse, R16, R136 ;  /* 0x000000100488723c */ /* 0x048ff00000041888 */
[----:B------:R-:W-:Y:S01]  /*5190*/  HMMA.16816.F32.BF16 R156, R4, R18, R156 ;  /* 0x00000012049c723c */ /* 0x000fe2000004189c */
[----:B------:R-:W3:Y:S06]  /*51a0*/  LDSM.16.MT88.4 R16, [R228+0x11000] ;  /* 0x01100000e410783b */ /* 0x000eec0000004200 */
        /* <DEDUP_REMOVED lines=112> */
[C---:B--2---:R-:W-:Y:S08]  /*58b0*/  HMMA.16816.F32.BF16 R152, R4.reuse, R8, R152 ;  /* 0x000000080498723c */ /* 0x044ff00000041898 */
[----:B------:R-:W-:Y:S01]  /*58c0*/  HMMA.16816.F32.BF16 R148, R4, R10, R148 ;  /* 0x0000000a0494723c */ /* 0x000fe20000041894 */
[----:B------:R-:W-:Y:S07]  /*58d0*/  @!UPT UIADD3 URZ, URZ, URZ, URZ ;  /* 0x0000003f3f3ff290 */ /* 0x000fee000fffe03f */
[----:B------:R-:W-:Y:S11]  /*58e0*/  @!P4 BRA `(.L_x_3605) ;  /* 0x00003eb00000c947 */ /* 0x000ff60003800000 */
[----:B------:R-:W-:-:S04]  /*58f0*/  DEPBAR.LE SB0, 0x0 ;  /* 0x000080000000791a */ /* 0x000fc80000000000 */
[----:B------:R-:W-:Y:S01]  /*5900*/  IADD3 R241, R33, -0x2, RZ ;  /* 0xfffffffe21f17810 */ /* 0x000fe20007ffe0ff */
[----:B------:R-:W-:Y:S06]  /*5910*/  BAR.SYNC.DEFER_BLOCKING 0x0 ;  /* 0x0000000000007b1d */ /* 0x000fec0000010000 */
[----:B------:R-:W-:Y:S05]  /*5920*/  @!P0 BRA `(.L_x_3606) ;  /* 0x0000047000008947 */ /* 0x000fea0003800000 */
        /* <DEDUP_REMOVED lines=71> */
.L_x_3606:
[----:B------:R-:W-:Y:S02]  /*5da0*/  ULDC UR14, c[0x0][0x1a0] ;  /* 0x00006800000e7ab9 */ /* 0x000fe40000000800 */
[----:B------:R-:W-:-:S04]  /*5db0*/  ULEA UR14, -UR14, URZ, 0x6 ;  /* 0x0000003f0e0e7291 */ /* 0x000fc8000f8e313f */
[----:B------:R-:W-:Y:S02]  /*5dc0*/  USHF.R.S32.HI UR12, URZ, 0x1f, UR14 ;  /* 0x0000001f3f0c7899 */ /* 0x000fe4000801140e */
.L_x_3607:
        /* <DEDUP_REMOVED lines=16> */
[----:B------:R-:W-:Y:S01]  /*5ed0*/  IMAD.MOV.U32 R239, RZ, RZ, R237 ;  /* 0x000000ffffef7224 */ /* 0x000fe200078e00ed */
[----:B------:R-:W-:-:S02]  /*5ee0*/  LEA.HI.X R7, R7, c[0x0][0x174], R4, 0x1, P2 ;  /* 0x00005d0007077a11 */ /* 0x000fc400010f0c04 */
[----:B------:R-:W-:Y:S02]  /*5ef0*/  LEA R8, P1, R34, c[0x0][0x170], 0x1 ;  /* 0x00005c0022087a11 */ /* 0x000fe400078208ff */
[----:B------:R-:W-:Y:S01]  /*5f00*/  IADD3 R4, P2, R238, UR9, RZ ;  /* 0x00000009ee047c10 */ /* 0x000fe2000ff5e0ff */
[----:B------:R-:W-:Y:S01]  /*5f10*/  @!PT LDS RZ, [RZ] ;  /* 0x00000000fffff984 */ /* 0x000fe20000000800 */
[----:B------:R-:W-:Y:S01]  /*5f20*/  @!PT LDS RZ, [RZ] ;  /* 0x00000000fffff984 */ /* 0x000fe20000000800 */
[----:B------:R-:W-:Y:S01]  /*5f30*/  @!PT LDS RZ, [RZ] ;  /* 0x00000000fffff984 */ /* 0x000fe20000000800 */
[----:B------:R1:W-:Y:S01]  /*5f40*/  LDGSTS.E.BYPASS.LTC128B.128 [R243+0x10000], [R238.64] ;  /* 0x10000000eef37fae */ /* 0x0003e2000b901d4a */
        /* <DEDUP_REMOVED lines=8> */
[----:B------:R2:W-:Y:S01]  /*5fd0*/  LDGSTS.E.BYPASS.LTC128B.128 [R243+0x16000], [R6.64+0x180] ;  /* 0x1600018006f37fae */ /* 0x0005e2000b901d4a */
[----:B------:R-:W-:Y:S02]  /*5fe0*/  IADD3.X R25, R9, UR4, RZ, P1, !PT ;  /* 0x0000000409197c10 */ /* 0x000fe40008ffe4ff */
[----:B------:R-:W-:Y:S01]  /*5ff0*/  IADD3 R18, P1, R24, UR9, RZ ;  /* 0x0000000918127c10 */ /* 0x000fe2000ff3e0ff */
[----:B------:R2:W-:Y:S01]  /*6000*/  LDGSTS.E.BYPASS.LTC128B.128 [R243+0x10800], [R4.64] ;  /* 0x1080000004f37fae */ /* 0x0005e2000b901d4a */
[----:B------:R-:W-:Y:S02]  /*6010*/  IADD3.X R17, R11, UR4, RZ, P2, !PT ;  /* 0x000000040b117c10 */ /* 0x000fe400097fe4ff */
[----:B------:R-:W-:Y:S01]  /*6020*/  IADD3.X R19, R25, UR4, RZ, P1, !PT ;  /* 0x0000000419137c10 */ /* 0x000fe20008ffe4ff */
[----:B------:R3:W-:Y:S01]  /*6030*/  LDGSTS.E.BYPASS.LTC128B.128 [R243+0x12800], [R8.64+0x80] ;  /* 0x1280008008f37fae */ /* 0x0007e2000b901d4a */
[----:B------:R-:W-:-:S02]  /*6040*/  ISETP.GE.AND P5, PT, R0, R167, PT ;  /* 0x000000a70000720c */ /* 0x000fc40003fa6270 */
[----:B------:R-:W-:Y:S01]  /*6050*/  ISETP.GE.AND P4, PT, R0, R166, PT ;  /* 0x000000a60000720c */ /* 0x000fe20003f86270 */
        /* <DEDUP_REMOVED lines=208> */
[C---:B------:R-:W-:Y:S07]  /*6d60*/  HMMA.16816.F32.BF16 R8, R192.reuse, R196, R8 ;  /* 0x000000c4c008723c */ /* 0x040fee0000041808 */
[C---:B------:R-:W-:Y:S01]  /*6d70*/  IADD3 R197, R0.reuse, 0x9, RZ ;  /* 0x0000000900c57810 */ /* 0x040fe20007ffe0ff */
[----:B------:R-:W-:Y:S01]  /*6d80*/  HMMA.16816.F32.BF16 R4, R192, R198, R4 ;  /* 0x000000c6c004723c */ /* 0x000fe20000041804 */
[----:B------:R-:W-:Y:S02]  /*6d90*/  IADD3 R196, R0, 0x10, RZ ;  /* 0x0000001000c47810 */ /* 0x000fe40007ffe0ff */
[----:B------:R-:W-:-:S02]  /*6da0*/  ISETP.GE.AND P1, PT, R197, R167, PT ;  /* 0x000000a7c500720c */ /* 0x000fc40003f26270 */
[----:B------:R-:W-:-:S03]  /*6db0*/  ISETP.GE.AND P6, PT, R196, R167, PT ;  /* 0x000000a7c400720c */ /* 0x000fc60003fc6270 */
[----:B-----5:R-:W-:Y:S07]  /*6dc0*/  HMMA.16816.F32.BF16 R184, R192, R188, R184 ;  /* 0x000000bcc0b8723c */ /* 0x020fee00000418b8 */
[C---:B------:R-:W-:Y:S01]  /*6dd0*/  IADD3 R188, R0.reuse, 0x20, RZ ;  /* 0x0000002000bc7810 */ /* 0x040fe20007ffe0ff */
[C---:B-1----:R-:W-:Y:S07]  /*6de0*/  HMMA.16816.F32.BF16 R24, R176.reuse, R172, R24 ;  /* 0x000000acb018723c */ /* 0x042fee0000041818 */
[C---:B------:R-:W-:Y:S01]  /*6df0*/  IADD3 R172, R0.reuse, 0x28, RZ ;  /* 0x0000002800ac7810 */ /* 0x040fe20007ffe0ff */
[C---:B------:R-:W-:Y:S07]  /*6e00*/  HMMA.16816.F32.BF16 R20, R176.reuse, R174, R20 ;  /* 0x000000aeb014723c */ /* 0x040fee0000041814 */
[C---:B------:R-:W-:Y:S01]  /*6e10*/  IADD3 R174, R0.reuse, 0x21, RZ ;  /* 0x0000002100ae7810 */ /* 0x040fe20007ffe0ff */
[C---:B--2---:R-:W-:Y:S07]  /*6e20*/  HMMA.16816.F32.BF16 R12, R176.reuse, R170, R12 ;  /* 0x000000aab00c723c */ /* 0x044fee000004180c */
[----:B------:R-:W-:Y:S01]  /*6e30*/  IADD3 R170, R0, 0x29, RZ ;  /* 0x0000002900aa7810 */ /* 0x000fe20007ffe0ff */
[----:B----4-:R-:W-:Y:S01]  /*6e40*/  HMMA.16816.F32.BF16 R8, R176, R32, R8 ;  /* 0x00000020b008723c */ /* 0x010fe20000041808 */
[----:B------:R-:W-:-:S06]  /*6e50*/  FSEL R173, R24, -INF , !P5 ;  /* 0xff80000018ad7808 */ /* 0x000fcc0006800000 */
[C---:B------:R-:W-:Y:S01]  /*6e60*/  IADD3 R33, R0.reuse, 0x1, RZ ;  /* 0x0000000100217810 */ /* 0x040fe20007ffe0ff */
[C---:B------:R-:W-:Y:S01]  /*6e70*/  HMMA.16816.F32.BF16 R4, R176.reuse, R34, R4 ;  /* 0x00000022b004723c */ /* 0x040fe20000041804 */
[----:B------:R-:W-:Y:S01]  /*6e80*/  IADD3 R32, R0, 0x8, RZ ;  /* 0x0000000800207810 */ /* 0x000fe20007ffe0ff */
[----:B------:R-:W-:Y:S01]  /*6e90*/  BAR.SYNC.DEFER_BLOCKING 0x0 ;  /* 0x0000000000007b1d */ /* 0x000fe20000010000 */
[-C--:B------:R-:W-:Y:S02]  /*6ea0*/  ISETP.GE.AND P3, PT, R33, R167.reuse, PT ;  /* 0x000000a72100720c */ /* 0x080fe40003f66270 */
[----:B------:R-:W-:Y:S02]  /*6eb0*/  ISETP.GE.AND P2, PT, R32, R167, PT ;  /* 0x000000a72000720c */ /* 0x000fe40003f46270 */
[----:B------:R-:W-:Y:S01]  /*6ec0*/  FSEL R171, R25, -INF , !P3 ;  /* 0xff80000019ab7808 */ /* 0x000fe20005800000 */
[----:B---3--:R-:W-:Y:S01]  /*6ed0*/  HMMA.16816.F32.BF16 R184, R176, R28, R184 ;  /* 0x0000001cb0b8723c */ /* 0x008fe200000418b8 */
[----:B------:R-:W-:-:S02]  /*6ee0*/  FSEL R175, R20, -INF , !P2 ;  /* 0xff80000014af7808 */ /* 0x000fc40005000000 */
[----:B------:R-:W-:-:S04]  /*6ef0*/  IADD3 R34, R0, 0x31, RZ ;  /* 0x0000003100227810 */ /* 0x000fc80007ffe0ff */
[C---:B------:R-:W-:Y:S01]  /*6f00*/  IADD3 R28, R0.reuse, 0x38, RZ ;  /* 0x00000038001c7810 */ /* 0x040fe20007ffe0ff */
[----:B------:R-:W-:Y:S07]  /*6f10*/  HMMA.16816.F32.BF16 R16, R176, R168, R16 ;  /* 0x000000a8b010723c */ /* 0x000fee0000041810 */
[----:B------:R-:W-:Y:S01]  /*6f20*/  IADD3 R168, R0, 0x30, RZ ;  /* 0x0000003000a87810 */ /* 0x000fe20007ffe0ff */
[----:B------:R-:W-:Y:S01]  /*6f30*/  HMMA.16816.F32.BF16 R180, R192, R190, R180 ;  /* 0x000000bec0b4723c */ /* 0x000fe200000418b4 */
[----:B------:R-:W-:-:S02]  /*6f40*/  FSEL R169, R21, -INF , !P1 ;  /* 0xff80000015a97808 */ /* 0x000fc40004800000 */
[----:B------:R-:W-:-:S04]  /*6f50*/  ISETP.GE.AND P1, PT, R188, R167, PT ;  /* 0x000000a7bc00720c */ /* 0x000fc80003f26270 */
[C---:B------:R-:W-:Y:S02]  /*6f60*/  IADD3 R192, R0.reuse, 0x18, RZ ;  /* 0x0000001800c07810 */ /* 0x040fe40007ffe0ff */
[----:B------:R-:W-:Y:S02]  /*6f70*/  IADD3 R190, R0, 0x19, RZ ;  /* 0x0000001900be7810 */ /* 0x000fe40007ffe0ff */
[-C--:B------:R-:W-:Y:S02]  /*6f80*/  ISETP.GE.AND P3, PT, R192, R167.reuse, PT ;  /* 0x000000a7c000720c */ /* 0x080fe40003f66270 */
[----:B------:R-:W-:Y:S02]  /*6f90*/  ISETP.GE.AND P2, PT, R190, R167, PT ;  /* 0x000000a7be00720c */ /* 0x000fe40003f46270 */
[----:B------:R-:W-:Y:S02]  /*6fa0*/  IADD3 R194, R0, 0x11, RZ ;  /* 0x0000001100c27810 */ /* 0x000fe40007ffe0ff */
[----:B------:R-:W-:-:S02]  /*6fb0*/  FSEL R25, R12, -INF , !P3 ;  /* 0xff8000000c197808 */ /* 0x000fc40005800000 */
[-C--:B------:R-:W-:Y:S02]  /*6fc0*/  ISETP.GE.AND P3, PT, R170, R167.reuse, PT ;  /* 0x000000a7aa00720c */ /* 0x080fe40003f66270 */
[----:B------:R-:W-:Y:S02]  /*6fd0*/  FSEL R21, R13, -INF , !P2 ;  /* 0xff8000000d157808 */ /* 0x000fe40005000000 */
[-C--:B------:R-:W-:Y:S01]  /*6fe0*/  ISETP.GE.AND P2, PT, R168, R167.reuse, PT ;  /* 0x000000a7a800720c */ /* 0x080fe20003f46270 */
[----:B------:R-:W-:Y:S01]  /*6ff0*/  HMMA.16816.F32.BF16 R176, R176, R30, R180 ;  /* 0x0000001eb0b0723c */ /* 0x000fe200000418b4 */
[-C--:B------:R-:W-:Y:S02]  /*7000*/  ISETP.GE.AND P5, PT, R194, R167.reuse, PT ;  /* 0x000000a7c200720c */ /* 0x080fe40003fa6270 */
[----:B------:R-:W-:Y:S02]  /*7010*/  FSEL R195, R8, -INF , !P1 ;  /* 0xff80000008c37808 */ /* 0x000fe40004800000 */
[----:B------:R-:W-:-:S02]  /*7020*/  ISETP.GE.AND P1, PT, R34, R167, PT ;  /* 0x000000a72200720c */ /* 0x000fc40003f26270 */
[----:B------:R-:W-:Y:S02]  /*7030*/  FSEL R35, R5, -INF , !P3 ;  /* 0xff80000005237808 */ /* 0x000fe40005800000 */
[-C--:B------:R-:W-:Y:S02]  /*7040*/  ISETP.GE.AND P3, PT, R33, R166.reuse, PT ;  /* 0x000000a62100720c */ /* 0x080fe40003f66270 */
[----:B------:R-:W-:Y:S02]  /*7050*/  FSEL R33, R184, -INF , !P2 ;  /* 0xff800000b8217808 */ /* 0x000fe40005000000 */
[----:B------:R-:W-:Y:S02]  /*7060*/  FSEL R29, R17, -INF , !P5 ;  /* 0xff800000111d7808 */ /* 0x000fe40006800000 */
[----:B------:R-:W-:Y:S02]  /*7070*/  ISETP.GE.AND P2, PT, R32, R166, PT ;  /* 0x000000a62000720c */ /* 0x000fe40003f46270 */
[----:B------:R-:W-:-:S02]  /*7080*/  ISETP.GE.AND P5, PT, R172, R167, PT ;  /* 0x000000a7ac00720c */ /* 0x000fc40003fa6270 */
[----:B------:R-:W-:Y:S02]  /*7090*/  FSEL R32, R185, -INF , !P1 ;  /* 0xff800000b9207808 */ /* 0x000fe40004800000 */
[----:B------:R-:W-:Y:S02]  /*70a0*/  FSEL R189, R16, -INF , !P6 ;  /* 0xff80000010bd7808 */ /* 0x000fe40007000000 */
[-C--:B------:R-:W-:Y:S02]  /*70b0*/  ISETP.GE.AND P1, PT, R197, R166.reuse, PT ;  /* 0x000000a6c500720c */ /* 0x080fe40003f26270 */
[----:B------:R-:W-:Y:S02]  /*70c0*/  FSEL R16, R26, -INF , !P4 ;  /* 0xff8000001a107808 */ /* 0x000fe40006000000 */
[----:B------:R-:W-:Y:S02]  /*70d0*/  ISETP.GE.AND P4, PT, R196, R166, PT ;  /* 0x000000a6c400720c */ /* 0x000fe40003f86270 */
[----:B------:R-:W-:-:S02]  /*70e0*/  FSEL R12, R27, -INF , !P3 ;  /* 0xff8000001b0c7808 */ /* 0x000fc40005800000 */
[----:B------:R-:W-:Y:S02]  /*70f0*/  FSEL R191, R4, -INF , !P5 ;  /* 0xff80000004bf7808 */ /* 0x000fe40006800000 */
[-C--:B------:R-:W-:Y:S02]  /*7100*/  ISETP.GE.AND P3, PT, R194, R166.reuse, PT ;  /* 0x000000a6c200720c */ /* 0x080fe40003f66270 */
[----:B------:R-:W-:Y:S02]  /*7110*/  FSEL R8, R22, -INF , !P2 ;  /* 0xff80000016087808 */ /* 0x000fe40005000000 */
[----:B------:R-:W-:Y:S02]  /*7120*/  FSEL R4, R23, -INF , !P1 ;  /* 0xff80000017047808 */ /* 0x000fe40004800000 */
[-C--:B------:R-:W-:Y:S02]  /*7130*/  ISETP.GE.AND P2, PT, R192, R166.reuse, PT ;  /* 0x000000a6c000720c */ /* 0x080fe40003f46270 */
[----:B------:R-:W-:-:S02]  /*7140*/  ISETP.GE.AND P1, PT, R190, R166, PT ;  /* 0x000000a6be00720c */ /* 0x000fc40003f26270 */
[----:B------:R-:W-:Y:S02]  /*7150*/  FSEL R24, R18, -INF , !P4 ;  /* 0xff80000012187808 */ /* 0x000fe40006000000 */
[-C--:B------:R-:W-:Y:S02]  /*7160*/  ISETP.GE.AND P4, PT, R188, R166.reuse, PT ;  /* 0x000000a6bc00720c */ /* 0x080fe40003f86270 */
[----:B------:R-:W-:Y:S02]  /*7170*/  FSEL R26, R19, -INF , !P3 ;  /* 0xff800000131a7808 */ /* 0x000fe40005800000 */
[----:B------:R-:W-:Y:S02]  /*7180*/  ISETP.GE.AND P3, PT, R174, R166, PT ;  /* 0x000000a6ae00720c */ /* 0x000fe40003f66270 */
[----:B------:R-:W-:Y:S02]  /*7190*/  FSEL R22, R14, -INF , !P2 ;  /* 0xff8000000e167808 */ /* 0x000fe40005000000 */
[----:B------:R-:W-:-:S02]  /*71a0*/  FSEL R20, R15, -INF , !P1 ;  /* 0xff8000000f147808 */ /* 0x000fc40004800000 */
[-C--:B------:R-:W-:Y:S02]  /*71b0*/  ISETP.GE.AND P2, PT, R172, R166.reuse, PT ;  /* 0x000000a6ac00720c */ /* 0x080fe40003f46270 */
[-C--:B------:R-:W-:Y:S02]  /*71c0*/  ISETP.GE.AND P1, PT, R170, R166.reuse, PT ;  /* 0x000000a6aa00720c */ /* 0x080fe40003f26270 */
[----:B------:R-:W-:Y:S02]  /*71d0*/  IADD3 R0, R0, 0x39, RZ ;  /* 0x0000003900007810 */ /* 0x000fe40007ffe0ff */
[----:B------:R-:W-:Y:S02]  /*71e0*/  FSEL R196, R10, -INF , !P4 ;  /* 0xff8000000ac47808 */ /* 0x000fe40006000000 */
[----:B------:R-:W-:Y:S02]  /*71f0*/  ISETP.GE.AND P4, PT, R168, R166, PT ;  /* 0x000000a6a800720c */ /* 0x000fe40003f86270 */
[----:B------:R-:W-:-:S02]  /*7200*/  FSEL R194, R11, -INF , !P3 ;  /* 0xff8000000bc27808 */ /* 0x000fc40005800000 */
[-C--:B------:R-:W-:Y:S02]  /*7210*/  ISETP.GE.AND P3, PT, R34, R166.reuse, PT ;  /* 0x000000a62200720c */ /* 0x080fe40003f66270 */
[----:B------:R-:W-:Y:S02]  /*7220*/  FSEL R34, R6, -INF , !P2 ;  /* 0xff80000006227808 */ /* 0x000fe40005000000 */
[----:B------:R-:W-:Y:S02]  /*7230*/  FSEL R192, R7, -INF , !P1 ;  /* 0xff80000007c07808 */ /* 0x000fe40004800000 */
[-C--:B------:R-:W-:Y:S02]  /*7240*/  ISETP.GE.AND P2, PT, R28, R166.reuse, PT ;  /* 0x000000a61c00720c */ /* 0x080fe40003f46270 */
[----:B------:R-:W-:Y:S02]  /*7250*/  ISETP.GE.AND P1, PT, R0, R166, PT ;  /* 0x000000a60000720c */ /* 0x000fe40003f26270 */
[----:B------:R-:W-:-:S02]  /*7260*/  FSEL R166, R186, -INF , !P4 ;  /* 0xff800000baa67808 */ /* 0x000fc40006000000 */
[----:B------:R-:W-:Y:S02]  /*7270*/  ISETP.GT.AND P4, PT, R241, R236, PT ;  /* 0x000000ecf100720c */ /* 0x000fe40003f84270 */
[-C--:B------:R-:W-:Y:S02]  /*7280*/  ISETP.GE.AND P6, PT, R174, R167.reuse, PT ;  /* 0x000000a7ae00720c */ /* 0x080fe40003fc6270 */
[-C--:B------:R-:W-:Y:S02]  /*7290*/  ISETP.GE.AND P5, PT, R0, R167.reuse, PT ;  /* 0x000000a70000720c */ /* 0x080fe40003fa6270 */
[----:B------:R-:W-:Y:S02]  /*72a0*/  FSEL R193, R9, -INF , !P6 ;  /* 0xff80000009c17808 */ /* 0x000fe40007000000 */
[----:B------:R-:W-:Y:S02]  /*72b0*/  ISETP.GE.AND P6, PT, R28, R167, PT ;  /* 0x000000a71c00720c */ /* 0x000fe40003fc6270 */
[----:B------:R-:W-:-:S02]  /*72c0*/  FSEL R167, R177, -INF , !P5 ;  /* 0xff800000b1a77808 */ /* 0x000fc40006800000 */
        /* <DEDUP_REMOVED lines=35> */
[----:B------:R-:W-:-:S02]  /*7500*/  ISETP.GE.AND P1, PT, R11, RZ, PT ;  /* 0x000000ff0b00720c */ /* 0x000fc40003f26270 */
[----:B------:R-:W-:Y:S02]  /*7510*/  @!P2 IADD3 R9, R9, 0x1, RZ ;  /* 0x000000010909a810 */ /* 0x000fe40007ffe0ff */
[----:B------:R-:W-:-:S03]  /*7520*/  ISETP.NE.AND P2, PT, RZ, c[0x0][0x2d0], PT ;  /* 0x0000b400ff007a0c */ /* 0x000fc60003f45270 */
        /* <DEDUP_REMOVED lines=25> */
.L_x_3609:
[----:B------:R-:W-:-:S04]  /*76c0*/  ULEA UR5, -UR8, URZ, 0x6 ;  /* 0x0000003f08057291 */ /* 0x000fc8000f8e313f */
[----:B------:R-:W-:Y:S02]  /*76d0*/  USHF.R.S32.HI UR4, URZ, 0x1f, UR5 ;  /* 0x0000001f3f047899 */ /* 0x000fe40008011405 */
[----:B------:R-:W-:-:S04]  /*76e0*/  MOV R6, UR5 ;  /* 0x0000000500067c02 */ /* 0x000fc80008000f00 */
[----:B------:R-:W-:Y:S02]  /*76f0*/  MOV R0, UR4 ;  /* 0x0000000400007c02 */ /* 0x000fe40008000f00 */
.L_x_3610:
        /* <DEDUP_REMOVED lines=33> */
.L_x_3608:
        /* <DEDUP_REMOVED lines=24> */
[----:B-1----:R-:W-:Y:S02]  /*7a90*/  FMNMX.FTZ R7, R33, R0, !PT ;  /* 0x0000000021077209 */ /* 0x002fe40007810000 */
        /* <DEDUP_REMOVED lines=36> */
[----:B------:R-:W-:Y:S01]  /*7ce0*/  FFMA.FTZ R0, R8, c[0x0][0x23c], -R179 ;  /* 0x00008f0008007a23 */ /* 0x000fe200000108b3 */
[----:B------:R-:W-:Y:S01]  /*7cf0*/  MUFU.EX2 R170, R170 ;  /* 0x000000aa00aa7308 */ /* 0x000fe20000000800 */
[----:B------:R-:W-:Y:S01]  /*7d00*/  FADD.FTZ R4, R3, -R4 ;  /* 0x8000000403047221 */ /* 0x000fe20000010000 */
[----:B------:R-:W3:Y:S01]  /*7d10*/  LDSM.16.MT88.4 R16, [R226+0x10000] ;  /* 0x01000000e210783b */ /* 0x000ee20000004200 */
[----:B------:R-:W-:-:S02]  /*7d20*/  FFMA.FTZ R186, R21, c[0x0][0x23c], -R182 ;  /* 0x00008f0015ba7a23 */ /* 0x000fc400000108b6 */
[----:B------:R-:W-:Y:S01]  /*7d30*/  FMUL.FTZ R3, R4, c[0x0][0x23c] ;  /* 0x00008f0004037a20 */ /* 0x000fe20000410000 */
[----:B------:R-:W4:Y:S01]  /*7d40*/  LDSM.16.MT88.4 R8, [R225+0x10000] ;  /* 0x01000000e108783b */ /* 0x000f220000004200 */
[----:B-1----:R-:W-:Y:S01]  /*7d50*/  F2FP.BF16.PACK_AB R4, R171, R172 ;  /* 0x000000acab04723e */ /* 0x002fe200000010ff */
[----:B------:R-:W1:Y:S01]  /*7d60*/  MUFU.EX2 R169, R169 ;  /* 0x000000a900a97308 */ /* 0x000e620000000800 */
[--C-:B------:R-:W-:Y:S02]  /*7d70*/  FFMA.FTZ R188, R22, c[0x0][0x23c], -R179.reuse ;  /* 0x00008f0016bc7a23 */ /* 0x100fe400000108b3 */
[--C-:B------:R-:W-:Y:S02]  /*7d80*/  FFMA.FTZ R189, R20, c[0x0][0x23c], -R179.reuse ;  /* 0x00008f0014bd7a23 */ /* 0x100fe400000108b3 */
[----:B------:R-:W-:Y:S01]  /*7d90*/  LDSM.16.MT88.4 R20, [R228+0x12800] ;  /* 0x01280000e414783b */ /* 0x000fe20000004200 */
[--C-:B------:R-:W-:Y:S02]  /*7da0*/  FFMA.FTZ R184, R29, c[0x0][0x23c], -R182.reuse ;  /* 0x00008f001db87a23 */ /* 0x100fe400000108b6 */
[----:B------:R-:W-:Y:S01]  /*7db0*/  MUFU.EX2 R168, R168 ;  /* 0x000000a800a87308 */ /* 0x000fe20000000800 */
[----:B------:R-:W-:Y:S01]  /*7dc0*/  FFMA.FTZ R185, R25, c[0x0][0x23c], -R182 ;  /* 0x00008f0019b97a23 */ /* 0x000fe200000108b6 */
[----:B------:R-:W-:Y:S01]  /*7dd0*/  LDSM.16.MT88.4 R28, [R226+0x10800] ;  /* 0x01080000e21c783b */ /* 0x000fe20000004200 */
[----:B------:R-:W-:-:S02]  /*7de0*/  FFMA.FTZ R187, R24, c[0x0][0x23c], -R179 ;  /* 0x00008f0018bb7a23 */ /* 0x000fc400000108b3 */
[--C-:B------:R-:W-:Y:S02]  /*7df0*/  FFMA.FTZ R190, R26, c[0x0][0x23c], -R179.reuse ;  /* 0x00008f001abe7a23 */ /* 0x100fe400000108b3 */
[----:B------:R-:W-:Y:S01]  /*7e00*/  LDSM.16.MT88.4 R24, [R225+0x10800] ;  /* 0x01080000e118783b */ /* 0x000fe20000004200 */
[----:B------:R-:W5:Y:S01]  /*7e10*/  MUFU.EX2 R2, R2 ;  /* 0x0000000200027308 */ /* 0x000f620000000800 */
[----:B-1----:R-:W-:Y:S01]  /*7e20*/  F2FP.BF16.PACK_AB R6, R169, R170 ;  /* 0x000000aaa906723e */ /* 0x002fe200000010ff */
[--C-:B------:R-:W-:Y:S02]  /*7e30*/  FFMA.FTZ R198, R193, c[0x0][0x23c], -R182.reuse ;  /* 0x00008f00c1c67a23 */ /* 0x100fe400000108b6 */
[----:B------:R-:W-:Y:S02]  /*7e40*/  FFMA.FTZ R193, R196, c[0x0][0x23c], -R179 ;  /* 0x00008f00c4c17a23 */ /* 0x000fe400000108b3 */
[--C-:B------:R-:W-:Y:S02]  /*7e50*/  FFMA.FTZ R195, R195, c[0x0][0x23c], -R182.reuse ;  /* 0x00008f00c3c37a23 */ /* 0x100fe400000108b6 */
[----:B------:R-:W-:Y:S01]  /*7e60*/  MUFU.EX2 R0, R0 ;  /* 0x0000000000007308 */ /* 0x000fe20000000800 */
[----:B------:R-:W-:-:S02]  /*7e70*/  FFMA.FTZ R191, R191, c[0x0][0x23c], -R182 ;  /* 0x00008f00bfbf7a23 */ /* 0x000fc400000108b6 */
[--C-:B------:R-:W-:Y:S02]  /*7e80*/  FFMA.FTZ R200, R35, c[0x0][0x23c], -R182.reuse ;  /* 0x00008f0023c87a23 */ /* 0x100fe400000108b6 */
[--C-:B------:R-:W-:Y:S02]  /*7e90*/  FFMA.FTZ R194, R194, c[0x0][0x23c], -R179.reuse ;  /* 0x00008f00c2c27a23 */ /* 0x100fe400000108b3 */
[--C-:B------:R-:W-:Y:S01]  /*7ea0*/  FFMA.FTZ R196, R34, c[0x0][0x23c], -R179.reuse ;  /* 0x00008f0022c47a23 */ /* 0x100fe200000108b3 */
[----:B------:R-:W1:Y:S01]  /*7eb0*/  MUFU.EX2 R175, R175 ;  /* 0x000000af00af7308 */ /* 0x000e620000000800 */
[----:B-----5:R-:W-:Y:S01]  /*7ec0*/  F2FP.BF16.PACK_AB R5, R2, R168 ;  /* 0x000000a80205723e */ /* 0x020fe200000010ff */
[----:B------:R-:W-:Y:S02]  /*7ed0*/  FFMA.FTZ R197, R192, c[0x0][0x23c], -R179 ;  /* 0x00008f00c0c57a23 */ /* 0x000fe400000108b3 */
[--C-:B------:R-:W-:Y:S02]  /*7ee0*/  FFMA.FTZ R192, R33, c[0x0][0x23c], -R182.reuse ;  /* 0x00008f0021c07a23 */ /* 0x100fe400000108b6 */
[----:B------:R-:W-:-:S02]  /*7ef0*/  FFMA.FTZ R199, R32, c[0x0][0x23c], -R182 ;  /* 0x00008f0020c77a23 */ /* 0x000fc400000108b6 */
[----:B------:R-:W5:Y:S01]  /*7f00*/  MUFU.EX2 R176, R176 ;  /* 0x000000b000b07308 */ /* 0x000f620000000800 */
[----:B------:R-:W-:Y:S01]  /*7f10*/  LDSM.16.MT88.4 R32, [R224+0x17000] ;  /* 0x01700000e020783b */ /* 0x000fe20000004200 */
[--C-:B------:R-:W-:Y:S02]  /*7f20*/  FFMA.FTZ R181, R181, c[0x0][0x23c], -R182.reuse ;  /* 0x00008f00b5b57a23 */ /* 0x100fe400000108b6 */
[----:B------:R-:W-:Y:S02]  /*7f30*/  FFMA.FTZ R182, R167, c[0x0][0x23c], -R182 ;  /* 0x00008f00a7b67a23 */ /* 0x000fe400000108b6 */
[--C-:B------:R-:W-:Y:S02]  /*7f40*/  FFMA.FTZ R201, R166, c[0x0][0x23c], -R179.reuse ;  /* 0x00008f00a6c97a23 */ /* 0x100fe400000108b3 */
[----:B------:R-:W2:Y:S01]  /*7f50*/  MUFU.EX2 R3, R3 ;  /* 0x0000000300037308 */ /* 0x000ea20000000800 */
[----:B-1----:R-:W-:Y:S01]  /*7f60*/  F2FP.BF16.PACK_AB R7, R175, R0 ;  /* 0x00000000af07723e */ /* 0x002fe200000010ff */
[--C-:B------:R-:W-:Y:S01]  /*7f70*/  FFMA.FTZ R180, R180, c[0x0][0x23c], -R179.reuse ;  /* 0x00008f00b4b47a23 */ /* 0x100fe200000108b3 */
[----:B------:R-:W-:Y:S01]  /*7f80*/  LDSM.16.MT88.4 R164, [R228+0x11800] ;  /* 0x01180000e4a4783b */ /* 0x000fe20000004200 */
[----:B------:R-:W-:-:S02]  /*7f90*/  FFMA.FTZ R178, R178, c[0x0][0x23c], -R179 ;  /* 0x00008f00b2b27a23 */ /* 0x000fc400000108b3 */
[----:B------:R-:W-:Y:S02]  /*7fa0*/  FFMA.FTZ R177, R177, c[0x0][0x23c], -R179 ;  /* 0x00008f00b1b17a23 */ /* 0x000fe400000108b3 */
[-C--:B-----5:R-:W-:Y:S01]  /*7fb0*/  FMUL.FTZ R160, R160, R176.reuse ;  /* 0x000000b0a0a07220 */ /* 0x0a0fe20000410000 */
[----:B------:R-:W-:Y:S01]  /*7fc0*/  MUFU.EX2 R183, R183 ;  /* 0x000000b700b77308 */ /* 0x000fe20000000800 */
[-C--:B------:R-:W-:Y:S02]  /*7fd0*/  FMUL.FTZ R161, R161, R176.reuse ;  /* 0x000000b0a1a17220 */ /* 0x080fe40000410000 */
[-C--:B------:R-:W-:Y:S02]  /*7fe0*/  FMUL.FTZ R36, R36, R176.reuse ;  /* 0x000000b024247220 */ /* 0x080fe40000410000 */
[----:B------:R-:W-:Y:S02]  /*7ff0*/  FMUL.FTZ R37, R37, R176 ;  /* 0x000000b025257220 */ /* 0x000fe40000410000 */
[-C--:B--2---:R-:W-:Y:S01]  /*8000*/  FMUL.FTZ R162, R162, R3.reuse ;  /* 0x00000003a2a27220 */ /* 0x084fe20000410000 */
[----:B------:R-:W-:Y:S01]  /*8010*/  MUFU.EX2 R184, R184 ;  /* 0x000000b800b87308 */ /* 0x000fe20000000800 */
[----:B------:R-:W-:-:S02]  /*8020*/  FMUL.FTZ R163, R163, R3 ;  /* 0x00000003a3a37220 */ /* 0x000fc40000410000 */
[-C--:B------:R-:W-:Y:S02]  /*8030*/  FMUL.FTZ R38, R38, R3.reuse ;  /* 0x0000000326267220 */ /* 0x080fe40000410000 */
[-C--:B------:R-:W-:Y:S02]  /*8040*/  FMUL.FTZ R39, R39, R3.reuse ;  /* 0x0000000327277220 */ /* 0x080fe40000410000 */
[-C--:B------:R-:W-:Y:S01]  /*8050*/  FMUL.FTZ R40, R40, R176.reuse ;  /* 0x000000b028287220 */ /* 0x080fe20000410000 */
[----:B------:R-:W-:Y:S01]  /*8060*/  HMMA.16816.F32.BF16 R160, R4, R12, R160 ;  /* 0x0000000c04a0723c */ /* 0x000fe200000418a0 */
[----:B------:R-:W-:Y:S01]  /*8070*/  FMUL.FTZ R41, R41, R176 ;  /* 0x000000b029297220 */ /* 0x000fe20000410000 */
[----:B------:R-:W-:Y:S01]  /*8080*/  MUFU.EX2 R185, R185 ;  /* 0x000000b900b97308 */ /* 0x000fe20000000800 */
[-C--:B------:R-:W-:Y:S02]  /*8090*/  FMUL.FTZ R42, R42, R3.reuse ;  /* 0x000000032a2a7220 */ /* 0x080fe40000410000 */
[----:B------:R-:W-:-:S02]  /*80a0*/  FMUL.FTZ R43, R43, R3 ;  /* 0x000000032b2b7220 */ /* 0x000fc40000410000 */
[-C--:B------:R-:W-:Y:S01]  /*80b0*/  FMUL.FTZ R44, R44, R176.reuse ;  /* 0x000000b02c2c7220 */ /* 0x080fe20000410000 */
[C---:B------:R-:W-:Y:S01]  /*80c0*/  HMMA.16816.F32.BF16 R36, R4.reuse, R14, R36 ;  /* 0x0000000e0424723c */ /* 0x040fe20000041824 */
[----:B------:R-:W1:Y:S01]  /*80d0*/  LDSM.16.MT88.4 R12, [R224+0x10000] ;  /* 0x01000000e00c783b */ /* 0x000e620000004200 */
[-C--:B------:R-:W-:Y:S01]  /*80e0*/  FMUL.FTZ R45, R45, R176.reuse ;  /* 0x000000b02d2d7220 */ /* 0x080fe20000410000 */
[----:B------:R-:W-:Y:S01]  /*80f0*/  MUFU.EX2 R186, R186 ;  /* 0x000000ba00ba7308 */ /* 0x000fe20000000800 */
[-C--:B------:R-:W-:Y:S02]  /*8100*/  FMUL.FTZ R46, R46, R3.reuse ;  /* 0x000000032e2e7220 */ /* 0x080fe40000410000 */
[-C--:B------:R-:W-:Y:S02]  /*8110*/  FMUL.FTZ R47, R47, R3.reuse ;  /* 0x000000032f2f7220 */ /* 0x080fe40000410000 */
[-C--:B------:R-:W-:Y:S01]  /*8120*/  FMUL.FTZ R48, R48, R176.reuse ;  /* 0x000000b030307220 */ /* 0x080fe20000410000 */
[----:B---3--:R-:W-:Y:S01]  /*8130*/  HMMA.16816.F32.BF16 R40, R4, R16, R40 ;  /* 0x000000100428723c */ /* 0x008fe20000041828 */
[----:B------:R-:W-:Y:S01]  /*8140*/  FMUL.FTZ R49, R49, R176 ;  /* 0x000000b031317220 */ /* 0x000fe20000410000 */
[----:B------:R-:W2:Y:S01]  /*8150*/  MUFU.EX2 R187, R187 ;  /* 0x000000bb00bb7308 */ /* 0x000ea20000000800 */
[----:B------:R-:W-:-:S02]  /*8160*/  FMUL.FTZ R50, R50, R3 ;  /* 0x0000000332327220 */ /* 0x000fc40000410000 */
[-C--:B------:R-:W-:Y:S02]  /*8170*/  FMUL.FTZ R51, R51, R3.reuse ;  /* 0x0000000333337220 */ /* 0x080fe40000410000 */
[-C--:B------:R-:W-:Y:S01]  /*8180*/  FMUL.FTZ R52, R52, R176.reuse ;  /* 0x000000b034347220 */ /* 0x080fe20000410000 */
[C---:B------:R-:W-:Y:S01]  /*8190*/  HMMA.16816.F32.BF16 R44, R4.reuse, R18, R44 ;  /* 0x00000012042c723c */ /* 0x040fe2000004182c */
[-C--:B------:R-:W-:Y:S01]  /*81a0*/  FMUL.FTZ R53, R53, R176.reuse ;  /* 0x000000b035357220 */ /* 0x080fe20000410000 */
[----:B------:R-:W3:Y:S01]  /*81b0*/  LDSM.16.MT88.4 R16, [R228+0x12000] ;  /* 0x01200000e410783b */ /* 0x000ee20000004200 */
[-C--:B------:R-:W-:Y:S01]  /*81c0*/  FMUL.FTZ R54, R54, R3.reuse ;  /* 0x0000000336367220 */ /* 0x080fe20000410000 */
[----:B------:R-:W5:Y:S01]  /*81d0*/  MUFU.EX2 R190, R190 ;  /* 0x000000be00be7308 */ /* 0x000f620000000800 */
[----:B------:R-:W-:Y:S02]  /*81e0*/  FMUL.FTZ R55, R55, R3 ;  /* 0x0000000337377220 */ /* 0x000fe40000410000 */
[-C--:B------:R-:W-:Y:S01]  /*81f0*/  FMUL.FTZ R56, R56, R176.reuse ;  /* 0x000000b038387220 */ /* 0x080fe20000410000 */
[----:B----4-:R-:W-:Y:S01]  /*8200*/  HMMA.16816.F32.BF16 R48, R4, R8, R48 ;  /* 0x000000080430723c */ /* 0x010fe20000041830 */
[----:B------:R-:W-:-:S02]  /*8210*/  FMUL.FTZ R57, R57, R176 ;  /* 0x000000b039397220 */ /* 0x000fc40000410000 */
[-C--:B------:R-:W-:Y:S01]  /*8220*/  FMUL.FTZ R58, R58, R3.reuse ;  /* 0x000000033a3a7220 */ /* 0x080fe20000410000 */
[----:B------:R-:W-:Y:S01]  /*8230*/  MUFU.EX2 R188, R188 ;  /* 0x000000bc00bc7308 */ /* 0x000fe20000000800 */
[-C--:B------:R-:W-:Y:S02]  /*8240*/  FMUL.FTZ R59, R59, R3.reuse ;  /* 0x000000033b3b7220 */ /* 0x080fe40000410000 */
[-C--:B------:R-:W-:Y:S01]  /*8250*/  FMUL.FTZ R60, R60, R176.reuse ;  /* 0x000000b03c3c7220 */ /* 0x080fe20000410000 */
[----:B------:R-:W-:Y:S01]  /*8260*/  HMMA.16816.F32.BF16 R52, R4, R10, R52 ;  /* 0x0000000a0434723c */ /* 0x000fe20000041834 */
[----:B------:R-:W-:Y:S01]  /*8270*/  FMUL.FTZ R61, R61, R176 ;  /* 0x000000b03d3d7220 */ /* 0x000fe20000410000 */
[----:B------:R-:W4:Y:S01]  /*8280*/  LDSM.16.MT88.4 R8, [R226+0x12000] ;  /* 0x01200000e208783b */ /* 0x000f220000004200 */
        /* <DEDUP_REMOVED lines=8> */
[----:B------:R-:W-:Y:S02]  /*8310*/  FMUL.FTZ R67, R67, R3 ;  /* 0x0000000343437220 */ /* 0x000fe40000410000 */
[-C--:B------:R-:W-:Y:S01]  /*8320*/  FMUL.FTZ R68, R68, R176.reuse ;  /* 0x000000b044447220 */ /* 0x080fe20000410000 */
[----:B------:R-:W-:Y:S01]  /*8330*/  HMMA.16816.F32.BF16 R60, R4, R14, R60 ;  /* 0x0000000e043c723c */ /* 0x000fe2000004183c */
[----:B------:R-:W1:Y:S01]  /*8340*/  LDSM.16.MT88.4 R12, [R225+0x12000] ;  /* 0x01200000e10c783b */ /* 0x000e620000004200 */
[----:B------:R-:W-:-:S02]  /*8350*/  FMUL.FTZ R69, R69, R176 ;  /* 0x000000b045457220 */ /* 0x000fc40000410000 */
[-C--:B------:R-:W-:Y:S01]  /*8360*/  FMUL.FTZ R70, R70, R3.reuse ;  /* 0x0000000346467220 */ /* 0x080fe20000410000 */
[----:B------:R-:W-:Y:S01]  /*8370*/  MUFU.EX2 R198, R198 ;  /* 0x000000c600c67308 */ /* 0x000fe20000000800 */
[-C--:B------:R-:W-:Y:S02]  /*8380*/  FMUL.FTZ R71, R71, R3.reuse ;  /* 0x0000000347477220 */ /* 0x080fe40000410000 */
[-C--:B------:R-:W-:Y:S02]  /*8390*/  FMUL.FTZ R72, R72, R176.reuse ;  /* 0x000000b048487220 */ /* 0x080fe40000410000 */
[----:B------:R-:W-:Y:S01]  /*83a0*/  FMUL.FTZ R73, R73, R176 ;  /* 0x000000b049497220 */ /* 0x000fe20000410000 */
[----:B---3--:R-:W-:Y:S01]  /*83b0*/  HMMA.16816.F32.BF16 R64, R4, R16, R64 ;  /* 0x000000100440723c */ /* 0x008fe20000041840 */
[-C--:B------:R-:W-:Y:S01]  /*83c0*/  FMUL.FTZ R74, R74, R3.reuse ;  /* 0x000000034a4a7220 */ /* 0x080fe20000410000 */
[----:B------:R-:W-:Y:S01]  /*83d0*/  MUFU.EX2 R191, R191 ;  /* 0x000000bf00bf7308 */ /* 0x000fe20000000800 */
        /* <DEDUP_REMOVED lines=8> */
[-C--:B------:R-:W-:Y:S02]  /*8460*/  FMUL.FTZ R80, R80, R176.reuse ;  /* 0x000000b050507220 */ /* 0x080fe40000410000 */
[----:B------:R-:W-:Y:S01]  /*8470*/  FMUL.FTZ R81, R81, R176 ;  /* 0x000000b051517220 */ /* 0x000fe20000410000 */
[----:B----4-:R-:W-:Y:S01]  /*8480*/  HMMA.16816.F32.BF16 R72, R4, R8, R72 ;  /* 0x000000080448723c */ /* 0x010fe20000041848 */
[----:B------:R-:W-:-:S02]  /*8490*/  FMUL.FTZ R82, R82, R3 ;  /* 0x0000000352527220 */ /* 0x000fc40000410000 */
[-C--:B------:R-:W-:Y:S01]  /*84a0*/  FMUL.FTZ R83, R83, R3.reuse ;  /* 0x0000000353537220 */ /* 0x080fe20000410000 */
[----:B------:R-:W4:Y:S01]  /*84b0*/  MUFU.EX2 R193, R193 ;  /* 0x000000c100c17308 */ /* 0x000f220000000800 */
[-C--:B------:R-:W-:Y:S02]  /*84c0*/  FMUL.FTZ R84, R84, R176.reuse ;  /* 0x000000b054547220 */ /* 0x080fe40000410000 */
[-C--:B------:R-:W-:Y:S01]  /*84d0*/  FMUL.FTZ R85, R85, R176.reuse ;  /* 0x000000b055557220 */ /* 0x080fe20000410000 */
[----:B------:R-:W-:Y:S01]  /*84e0*/  HMMA.16816.F32.BF16 R76, R4, R10, R76 ;  /* 0x0000000a044c723c */ /* 0x000fe2000004184c */
[-C--:B------:R-:W-:Y:S01]  /*84f0*/  FMUL.FTZ R86, R86, R3.reuse ;  /* 0x0000000356567220 */ /* 0x080fe20000410000 */
[----:B------:R-:W2:Y:S01]  /*8500*/  LDSM.16.MT88.4 R8, [R228+0x14000] ;  /* 0x01400000e408783b */ /* 0x000ea20000004200 */
[----:B------:R-:W-:Y:S01]  /*8510*/  FMUL.FTZ R87, R87, R3 ;  /* 0x0000000357577220 */ /* 0x000fe20000410000 */
[----:B------:R-:W2:Y:S01]  /*8520*/  MUFU.EX2 R194, R194 ;  /* 0x000000c200c27308 */ /* 0x000ea20000000800 */
[----:B------:R-:W-:-:S02]  /*8530*/  FMUL.FTZ R88, R88, R176 ;  /* 0x000000b058587220 */ /* 0x000fc40000410000 */
[-C--:B------:R-:W-:Y:S01]  /*8540*/  FMUL.FTZ R89, R89, R176.reuse ;  /* 0x000000b059597220 */ /* 0x080fe20000410000 */
[C---:B-1----:R-:W-:Y:S01]  /*8550*/  HMMA.16816.F32.BF16 R80, R4.reuse, R12, R80 ;  /* 0x0000000c0450723c */ /* 0x042fe20000041850 */
[-C--:B------:R-:W-:Y:S02]  /*8560*/  FMUL.FTZ R90, R90, R3.reuse ;  /* 0x000000035a5a7220 */ /* 0x080fe40000410000 */
[-C--:B------:R-:W-:Y:S01]  /*8570*/  FMUL.FTZ R91, R91, R3.reuse ;  /* 0x000000035b5b7220 */ /* 0x080fe20000410000 */
[----:B------:R-:W1:Y:S01]  /*8580*/  MUFU.EX2 R196, R196 ;  /* 0x000000c400c47308 */ /* 0x000e620000000800 */
[-C--:B------:R-:W-:Y:S02]  /*8590*/  FMUL.FTZ R92, R92, R176.reuse ;  /* 0x000000b05c5c7220 */ /* 0x080fe40000410000 */
[----:B------:R-:W-:Y:S01]  /*85a0*/  FMUL.FTZ R93, R93, R176 ;  /* 0x000000b05d5d7220 */ /* 0x000fe20000410000 */
[----:B------:R-:W-:Y:S01]  /*85b0*/  HMMA.16816.F32.BF16 R84, R4, R14, R84 ;  /* 0x0000000e0454723c */ /* 0x000fe20000041854 */
[----:B------:R-:W1:Y:S01]  /*85c0*/  LDSM.16.MT88.4 R12, [R226+0x14000] ;  /* 0x01400000e20c783b */ /* 0x000e620000004200 */
[----:B------:R-:W-:-:S02]  /*85d0*/  FMUL.FTZ R94, R94, R3 ;  /* 0x000000035e5e7220 */ /* 0x000fc40000410000 */
        /* <DEDUP_REMOVED lines=87> */
[----:B------:R-:W-:Y:S01]  /*8b50*/  LDSM.16.MT88.4 R16, [R224+0x10800] ;  /* 0x01080000e010783b */ /* 0x000fe20000004200 */
        /* <DEDUP_REMOVED lines=10> */
[----:B------:R-:W-:Y:S02]  /*8c00*/  FFMA.FTZ R172, R251, R176, R172 ;  /* 0x000000b0fbac7223 */ /* 0x000fe400000100ac */
[----:B------:R-:W-:Y:S02]  /*8c10*/  FFMA.FTZ R3, R249, R3, R168 ;  /* 0x00000003f9037223 */ /* 0x000fe400000100a8 */
[----:B------:R-:W-:-:S02]  /*8c20*/  FADD.FTZ R171, R171, R172 ;  /* 0x000000acabab7221 */ /* 0x000fc40000010000 */
[C---:B-1----:R-:W-:Y:S01]  /*8c30*/  HMMA.16816.F32.BF16 R152, R4.reuse, R12, R152 ;  /* 0x0000000c0498723c */ /* 0x042fe20000041898 */
[----:B------:R-:W-:Y:S02]  /*8c40*/  FADD.FTZ R3, R2, R3 ;  /* 0x0000000302037221 */ /* 0x000fe40000010000 */
[----:B------:R-:W-:Y:S02]  /*8c50*/  FADD.FTZ R170, R170, R171 ;  /* 0x000000abaaaa7221 */ /* 0x000fe40000010000 */
[----:B------:R-:W-:Y:S02]  /*8c60*/  FADD.FTZ R2, R0, R3 ;  /* 0x0000000300027221 */ /* 0x000fe40000010000 */
[----:B------:R-:W-:Y:S01]  /*8c70*/  FADD.FTZ R0, R169, R170 ;  /* 0x000000aaa9007221 */ /* 0x000fe20000010000 */
[----:B------:R-:W-:Y:S01]  /*8c80*/  HMMA.16816.F32.BF16 R148, R4, R14, R148 ;  /* 0x0000000e0494723c */ /* 0x000fe20000041894 */
[----:B------:R-:W1:Y:S01]  /*8c90*/  LDSM.16.MT88.4 R12, [R226+0x12800] ;  /* 0x01280000e20c783b */ /* 0x000e620000004200 */
[----:B------:R-:W-:-:S04]  /*8ca0*/  FADD.FTZ R2, R175, R2 ;  /* 0x00000002af027221 */ /* 0x000fc80000010000 */
[----:B------:R-:W-:Y:S01]  /*8cb0*/  FADD.FTZ R3, R187, R2 ;  /* 0x00000002bb037221 */ /* 0x000fe20000010000 */
[----:B------:R-:W-:Y:S01]  /*8cc0*/  F2FP.BF16.PACK_AB R4, R184, R183 ;  /* 0x000000b7b804723e */ /* 0x000fe200000010ff */
[----:B------:R-:W-:Y:S01]  /*8cd0*/  FADD.FTZ R183, R183, R0 ;  /* 0x00000000b7b77221 */ /* 0x000fe20000010000 */
[C---:B-----5:R-:W-:Y:S01]  /*8ce0*/  F2FP.BF16.PACK_AB R5, R190.reuse, R187 ;  /* 0x000000bbbe05723e */ /* 0x060fe200000010ff */
[----:B------:R-:W-:Y:S01]  /*8cf0*/  FADD.FTZ R3, R190, R3 ;  /* 0x00000003be037221 */ /* 0x000fe20000010000 */
[----:B------:R-:W-:Y:S01]  /*8d00*/  F2FP.BF16.PACK_AB R6, R186, R185 ;  /* 0x000000b9ba06723e */ /* 0x000fe200000010ff */
[----:B------:R-:W-:Y:S01]  /*8d10*/  FADD.FTZ R184, R184, R183 ;  /* 0x000000b7b8b87221 */ /* 0x000fe20000010000 */
[----:B------:R-:W-:Y:S01]  /*8d20*/  F2FP.BF16.PACK_AB R7, R189, R188 ;  /* 0x000000bcbd07723e */ /* 0x000fe200000010ff */
[----:B------:R-:W-:Y:S02]  /*8d30*/  FADD.FTZ R0, R188, R3 ;  /* 0x00000003bc007221 */ /* 0x000fe40000010000 */
[----:B------:R-:W-:-:S02]  /*8d40*/  FADD.FTZ R185, R185, R184 ;  /* 0x000000b8b9b97221 */ /* 0x000fc40000010000 */
[----:B------:R-:W-:Y:S02]  /*8d50*/  FADD.FTZ R0, R189, R0 ;  /* 0x00000000bd007221 */ /* 0x000fe40000010000 */
[----:B------:R-:W-:Y:S01]  /*8d60*/  HMMA.16816.F32.BF16 R64, R4, R20, R64 ;  /* 0x000000140440723c */ /* 0x000fe20000041840 */
[----:B------:R-:W-:Y:S02]  /*8d70*/  FADD.FTZ R186, R186, R185 ;  /* 0x000000b9baba7221 */ /* 0x000fe40000010000 */
[----:B----4-:R-:W-:-:S04]  /*8d80*/  FADD.FTZ R3, R193, R0 ;  /* 0x00000000c1037221 */ /* 0x010fc80000010000 */
[----:B------:R-:W-:Y:S01]  /*8d90*/  FADD.FTZ R3, R194, R3 ;  /* 0x00000003c2037221 */ /* 0x000fe20000010000 */
[----:B------:R-:W-:Y:S01]  /*8da0*/  HMMA.16816.F32.BF16 R68, R4, R22, R68 ;  /* 0x000000160444723c */ /* 0x000fe20000041844 */
[----:B------:R-:W3:Y:S02]  /*8db0*/  LDSM.16.MT88.4 R20, [R225+0x14800] ;  /* 0x01480000e114783b */ /* 0x000ee40000004200 */
[----:B------:R-:W-:-:S04]  /*8dc0*/  FADD.FTZ R0, R196, R3 ;  /* 0x00000003c4007221 */ /* 0x000fc80000010000 */
[----:B------:R-:W-:Y:S01]  /*8dd0*/  FADD.FTZ R0, R197, R0 ;  /* 0x00000000c5007221 */ /* 0x000fe20000010000 */
        /* <DEDUP_REMOVED lines=39> */
[C---:B----4-:R-:W-:Y:S08]  /*9050*/  HMMA.16816.F32.BF16 R136, R4.reuse, R16, R136 ;  /* 0x000000100488723c */ /* 0x050ff00000041888 */
[C---:B------:R-:W-:Y:S01]  /*9060*/  HMMA.16816.F32.BF16 R156, R4.reuse, R18, R156 ;  /* 0x00000012049c723c */ /* 0x040fe2000004189c */
[----:B------:R-:W-:Y:S07]  /*9070*/  LDSM.16.MT88.4 R16, [R228+0x13000] ;  /* 0x01300000e410783b */ /* 0x000fee0000004200 */
[C---:B-1----:R-:W-:Y:S08]  /*9080*/  HMMA.16816.F32.BF16 R152, R4.reuse, R12, R152 ;  /* 0x0000000c0498723c */ /* 0x042ff00000041898 */
[----:B------:R-:W-:Y:S01]  /*9090*/  HMMA.16816.F32.BF16 R148, R4, R14, R148 ;  /* 0x0000000e0494723c */ /* 0x000fe20000041894 */
[----:B------:R-:W1:Y:S06]  /*90a0*/  LDSM.16.MT88.4 R12, [R226+0x13000] ;  /* 0x01300000e20c783b */ /* 0x000e6c0000004200 */
[----:B------:R-:W-:Y:S01]  /*90b0*/  F2FP.BF16.PACK_AB R4, R198, R195 ;  /* 0x000000c3c604723e */ /* 0x000fe200000010ff */
[----:B------:R-:W-:Y:S01]  /*90c0*/  FADD.FTZ R195, R195, R186 ;  /* 0x000000bac3c37221 */ /* 0x000fe20000010000 */
[----:B------:R-:W-:-:S02]  /*90d0*/  F2FP.BF16.PACK_AB R5, R194, R193 ;  /* 0x000000c1c205723e */ /* 0x000fc400000010ff */
[----:B------:R-:W-:Y:S01]  /*90e0*/  F2FP.BF16.PACK_AB R6, R200, R191 ;  /* 0x000000bfc806723e */ /* 0x000fe200000010ff */
[----:B------:R-:W-:Y:S01]  /*90f0*/  FADD.FTZ R198, R198, R195 ;  /* 0x000000c3c6c67221 */ /* 0x000fe20000010000 */
[----:B------:R-:W-:-:S03]  /*9100*/  F2FP.BF16.PACK_AB R7, R197, R196 ;  /* 0x000000c4c507723e */ /* 0x000fc600000010ff */
[----:B------:R-:W-:-:S04]  /*9110*/  FADD.FTZ R191, R191, R198 ;  /* 0x000000c6bfbf7221 */ /* 0x000fc80000010000 */
[----:B---3--:R-:W-:Y:S01]  /*9120*/  HMMA.16816.F32.BF16 R56, R4, R20, R56 ;  /* 0x000000140438723c */ /* 0x008fe20000041838 */
[----:B------:R-:W-:-:S07]  /*9130*/  FADD.FTZ R3, R200, R191 ;  /* 0x000000bfc8037221 */ /* 0x000fce0000010000 */
        /* <DEDUP_REMOVED lines=28> */
[----:B------:R-:W-:Y:S07]  /*9300*/  LDSM.16.MT88.4 R12, [R226+0x13800] ;  /* 0x01380000e20c783b */ /* 0x000fee0000004200 */
[C---:B---3--:R-:W-:Y:S08]  /*9310*/  HMMA.16816.F32.BF16 R140, R4.reuse, R20, R140 ;  /* 0x00000014048c723c */ /* 0x048ff0000004188c */
        /* <DEDUP_REMOVED lines=70> */
[----:B------:R-:W-:Y:S11]  /*9780*/  MOV R164, R174 ;  /* 0x000000ae00a47202 */ /* 0x000ff60000000f00 */
[----:B------:R-:W-:Y:S01]  /*9790*/  @!UPT UIADD3 URZ, URZ, URZ, URZ ;  /* 0x0000003f3f3ff290 */ /* 0x000fe2000fffe03f */
.L_x_3605:
[----:B------:R-:W-:Y:S05]  /*97a0*/  @!P4 BRA `(.L_x_3611) ;  /* 0x000038400000c947 */ /* 0x000fea0003800000 */
[----:B------:R-:W-:Y:S01]  /*97b0*/  ULDC.64 UR4, c[0x0][0x1a0] ;  /* 0x0000680000047ab9 */ /* 0x000fe20000000a00 */
[----:B------:R-:W-:Y:S01]  /*97c0*/  IMAD.MOV.U32 R0, RZ, RZ, R3 ;  /* 0x000000ffff007224 */ /* 0x000fe200078e0003 */
[----:B------:R-:W-:Y:S01]  /*97d0*/  ULEA UR7, -UR4, URZ, 0x6 ;  /* 0x0000003f04077291 */ /* 0x000fe2000f8e313f */
[----:B------:R-:W-:Y:S01]  /*97e0*/  IMAD.MOV.U32 R165, RZ, RZ, R164 ;  /* 0x000000ffffa57224 */ /* 0x000fe200078e00a4 */
[----:B------:R-:W-:-:S02]  /*97f0*/  UMOV UR6, 0x5 ;  /* 0x0000000500067882 */ /* 0x000fc40000000000 */
[----:B------:R-:W-:Y:S02]  /*9800*/  USHF.R.S32.HI UR15, URZ, 0x1f, UR7 ;  /* 0x0000001f3f0f7899 */ /* 0x000fe40008011407 */
[----:B------:R-:W-:Y:S01]  /*9810*/  ULEA UR14, -UR8, URZ, 0x6 ;  /* 0x0000003f080e7291 */ /* 0x000fe2000f8e313f */
[----:B------:R-:W-:Y:S01]  /*9820*/  MOV R248, UR7 ;  /* 0x0000000700f87c02 */ /* 0x000fe20008000f00 */
[----:B------:R-:W-:Y:S02]  /*9830*/  USHF.L.U64.HI UR5, UR4, UR6, UR5 ;  /* 0x0000000604057299 */ /* 0x000fe40008010205 */
[----:B------:R-:W-:Y:S01]  /*9840*/  USHF.L.U32 UR12, UR4, 0x5, URZ ;  /* 0x00000005040c7899 */ /* 0x000fe2000800063f */
[----:B------:R-:W-:Y:S01]  /*9850*/  MOV R242, UR15 ;  /* 0x0000000f00f27c02 */ /* 0x000fe20008000f00 */
[----:B------:R-:W-:Y:S02]  /*9860*/  USHF.L.U32 UR9, UR8, 0x5, URZ ;  /* 0x0000000508097899 */ /* 0x000fe4000800063f */
[----:B------:R-:W-:-:S02]  /*9870*/  ULDC UR4, c[0x0][0x19c] ;  /* 0x0000670000047ab9 */ /* 0x000fc40000000800 */
[----:B------:R-:W-:Y:S02]  /*9880*/  USHF.R.S32.HI UR13, URZ, 0x1f, UR14 ;  /* 0x0000001f3f0d7899 */ /* 0x000fe4000801140e */
[----:B------:R-:W-:Y:S02]  /*9890*/  USHF.L.U64.HI UR4, UR8, UR6, UR4 ;  /* 0x0000000608047299 */ /* 0x000fe40008010204 */
.L_x_3615:
[----:B------:R-:W-:Y:S01]  /*98a0*/  IADD3 R241, R241, -0x1, RZ ;  /* 0xfffffffff1f17810 */ /* 0x000fe20007ffe0ff */
[----:B------:R-:W-:Y:S04]  /*98b0*/  DEPBAR.LE SB0, 0x0 ;  /* 0x000080000000791a */ /* 0x000fe80000000000 */
[----:B------:R-:W-:Y:S01]  /*98c0*/  BAR.SYNC.DEFER_BLOCKING 0x0 ;  /* 0x0000000000007b1d */ /* 0x000fe20000010000 */
[----:B------:R-:W-:Y:S01]  /*98d0*/  MOV R3, R242 ;  /* 0x000000f200037202 */ /* 0x000fe20000000f00 */
[----:B------:R-:W-:Y:S04]  /*98e0*/  IMAD.MOV.U32 R6, RZ, RZ, R248 ;  /* 0x000000ffff067224 */ /* 0x000fe800078e00f8 */
[----:B------:R-:W-:-:S05]  /*98f0*/  @!P0 BRA `(.L_x_3612) ;  /* 0x000003b000008947 */ /* 0x000fca0003800000 */
[----:B------:R-:W-:Y:S04]  /*9900*/  IABS R2, c[0x0][0x2d0] ;  /* 0x0000b40000027a13 */ /* 0x000fe80000000000 */
[----:B------:R-:W1:Y:S10]  /*9910*/  I2F.RP R7, R2 ;  /* 0x0000000200077306 */ /* 0x000e740000209400 */
[----:B-1----:R-:W1:Y:S02]  /*9920*/  MUFU.RCP R3, R7 ;  /* 0x0000000700037308 */ /* 0x002e640000001000 */
[----:B-1----:R-:W-:Y:S01]  /*9930*/  IADD3 R8, R3, 0xffffffe, RZ ;  /* 0x0ffffffe03087810 */ /* 0x002fe20007ffe0ff */
[----:B------:R-:W-:Y:S07]  /*9940*/  IMAD.SHL.U32 R3, R241, 0x40, RZ ;  /* 0x00000040f1037824 */ /* 0x000fee00078e00ff */
[----:B------:R-:W1:Y:S01]  /*9950*/  F2I.FTZ.U32.TRUNC.NTZ R9, R8 ;  /* 0x0000000800097305 */ /* 0x000e62000021f000 */
[----:B------:R-:W-:Y:S02]  /*9960*/  IABS R4, R3 ;  /* 0x0000000300047213 */ /* 0x000fe40000000000 */
[C---:B------:R-:W-:Y:S02]  /*9970*/  IADD3 R10, R3.reuse, 0x40, RZ ;  /* 0x00000040030a7810 */ /* 0x040fe40007ffe0ff */
[----:B------:R-:W-:Y:S02]  /*9980*/  LOP3.LUT R3, R3, c[0x0][0x2d0], RZ, 0x3c, !PT ;  /* 0x0000b40003037a12 */ /* 0x000fe400078e3cff */
[----:B------:R-:W-:Y:S02]  /*9990*/  IABS R6, R10 ;  /* 0x0000000a00067213 */ /* 0x000fe40000000000 */
[----:B------:R-:W-:Y:S02]  /*99a0*/  LOP3.LUT R10, R10, c[0x0][0x2d0], RZ, 0x3c, !PT ;  /* 0x0000b4000a0a7a12 */ /* 0x000fe400078e3cff */
[----:B------:R-:W-:Y:S02]  /*99b0*/  ISETP.GE.AND P1, PT, R3, RZ, PT ;  /* 0x000000ff0300720c */ /* 0x000fe40003f26270 */
        /* <DEDUP_REMOVED lines=47> */
.L_x_3612:
[C---:B------:R-:W-:Y:S04]  /*9cb0*/  LEA R238, P1, R6.reuse, R238, 0x1 ;  /* 0x000000ee06ee7211 */ /* 0x040fe800078208ff */
[----:B------:R-:W-:Y:S02]  /*9cc0*/  LEA.HI.X R237, R6, R237, R3, 0x1, P1 ;  /* 0x000000ed06ed7211 */ /* 0x000fe400008f0c03 */
[----:B------:R-:W-:Y:S03]  /*9cd0*/  IADD3 R22, P1, R238, UR12, RZ ;  /* 0x0000000cee167c10 */ /* 0x000fe6000ff3e0ff */
[----:B------:R-:W-:Y:S01]  /*9ce0*/  IMAD.MOV.U32 R239, RZ, RZ, R237 ;  /* 0x000000ffffef7224 */ /* 0x000fe200078e00ed */
[----:B------:R-:W-:Y:S02]  /*9cf0*/  IADD3.X R23, R237, UR5, RZ, P1, !PT ;  /* 0x00000005ed177c10 */ /* 0x000fe40008ffe4ff */
[----:B------:R-:W-:Y:S02]  /*9d00*/  IADD3 R166, P1, R22, UR12, RZ ;  /* 0x0000000c16a67c10 */ /* 0x000fe4000ff3e0ff */
[----:B------:R-:W-:Y:S01]  /*9d10*/  @!PT LDS RZ, [RZ] ;  /* 0x00000000fffff984 */ /* 0x000fe20000000800 */
[----:B------:R-:W-:Y:S01]  /*9d20*/  @!PT LDS RZ, [RZ] ;  /* 0x00000000fffff984 */ /* 0x000fe20000000800 */
[----:B------:R-:W-:Y:S01]  /*9d30*/  @!PT LDS RZ, [RZ] ;  /* 0x00000000fffff984 */ /* 0x000fe20000000800 */
[----:B------:R1:W-:Y:S02]  /*9d40*/  LDGSTS.E.BYPASS.LTC128B.128 [R243+0x10000], [R238.64] ;  /* 0x10000000eef37fae */ /* 0x0003e4000b901d4a */
[----:B------:R-:W-:Y:S02]  /*9d50*/  IADD3.X R167, R23, UR5, RZ, P1, !PT ;  /* 0x0000000517a77c10 */ /* 0x000fe40008ffe4ff */
[----:B------:R1:W-:Y:S01]  /*9d60*/  LDGSTS.E.BYPASS.LTC128B.128 [R243+0x12000], [R238.64+0x80] ;  /* 0x12000080eef37fae */ /* 0x0003e2000b901d4a */
[----:B------:R-:W-:Y:S03]  /*9d70*/  IADD3 R2, P1, R166, UR12, RZ ;  /* 0x0000000ca6027c10 */ /* 0x000fe6000ff3e0ff */
[----:B------:R1:W-:Y:S01]  /*9d80*/  LDGSTS.E.BYPASS.LTC128B.128 [R243+0x14000], [R238.64+0x100] ;  /* 0x14000100eef37fae */ /* 0x0003e2000b901d4a */
[----:B------:R-:W-:Y:S02]  /*9d90*/  IADD3.X R3, R167, UR5, RZ, P1, !PT ;  /* 0x00000005a7037c10 */ /* 0x000fe40008ffe4ff */
[----:B------:R-:W-:Y:S01]  /*9da0*/  ISETP.GT.AND P1, PT, R241, R236, PT ;  /* 0x000000ecf100720c */ /* 0x000fe20003f24270 */
        /* <DEDUP_REMOVED lines=15> */
[----:B------:R-:W4:Y:S04]  /*9ea0*/  LDSM.16.M88.4 R176, [R233+0x8800] ;  /* 0x00880000e9b0783b */ /* 0x000f280000000200 */
[----:B------:R-:W2:Y:S04]  /*9eb0*/  LDSM.16.M88.4 R180, [R233+0x9000] ;  /* 0x00900000e9b4783b */ /* 0x000ea80000000200 */
[----:B------:R-:W0:Y:S04]  /*9ec0*/  LDGDEPBAR ;  /* 0x00000000000079af */ /* 0x000e280000000000 */
[----:B------:R-:W5:Y:S04]  /*9ed0*/  LDSM.16.M88.4 R184, [R233+0x9800] ;  /* 0x00980000e9b8783b */ /* 0x000f680000000200 */
[----:B------:R-:W-:Y:S04]  /*9ee0*/  LDSM.16.M88.4 R188, [R232] ;  /* 0x00000000e8bc783b */ /* 0x000fe80000000200 */
[----:B------:R-:W1:Y:S04]  /*9ef0*/  LDSM.16.M88.4 R192, [R231] ;  /* 0x00000000e7c0783b */ /* 0x000e680000000200 */
[----:B------:R-:W1:Y:S04]  /*9f00*/  LDSM.16.M88.4 R196, [R223] ;  /* 0x00000000dfc4783b */ /* 0x000e680000000200 */
[----:B------:R-:W1:Y:S04]  /*9f10*/  LDSM.16.M88.4 R200, [R222] ;  /* 0x00000000dec8783b */ /* 0x000e680000000200 */
[----:B------:R-:W1:Y:S01]  /*9f20*/  LDSM.16.M88.4 R204, [R221] ;  /* 0x00000000ddcc783b */ /* 0x000e620000000200 */
[C---:B---3--:R-:W-:Y:S08]  /*9f30*/  HMMA.16816.F32.BF16 R4, R168.reuse, R172, RZ ;  /* 0x000000aca804723c */ /* 0x048ff000000418ff */
[C---:B------:R-:W-:Y:S01]  /*9f40*/  HMMA.16816.F32.BF16 R8, R168.reuse, R174, RZ ;  /* 0x000000aea808723c */ /* 0x040fe200000418ff */
[----:B------:R-:W-:Y:S07]  /*9f50*/  LDSM.16.M88.4 R172, [R230] ;  /* 0x00000000e6ac783b */ /* 0x000fee0000000200 */
[C---:B----4-:R-:W-:Y:S08]  /*9f60*/  HMMA.16816.F32.BF16 R12, R168.reuse, R176, RZ ;  /* 0x000000b0a80c723c */ /* 0x050ff000000418ff */
[C---:B------:R-:W-:Y:S01]  /*9f70*/  HMMA.16816.F32.BF16 R16, R168.reuse, R178, RZ ;  /* 0x000000b2a810723c */ /* 0x040fe200000418ff */
[----:B------:R-:W3:Y:S07]  /*9f80*/  LDSM.16.M88.4 R176, [R227+0x8000] ;  /* 0x00800000e3b0783b */ /* 0x000eee0000000200 */
[C---:B--2---:R-:W-:Y:S08]  /*9f90*/  HMMA.16816.F32.BF16 R20, R168.reuse, R180, RZ ;  /* 0x000000b4a814723c */ /* 0x044ff000000418ff */
[C---:B------:R-:W-:Y:S01]  /*9fa0*/  HMMA.16816.F32.BF16 R24, R168.reuse, R182, RZ ;  /* 0x000000b6a818723c */ /* 0x040fe200000418ff */
[----:B------:R-:W2:Y:S07]  /*9fb0*/  LDSM.16.M88.4 R180, [R227+0x8800] ;  /* 0x00880000e3b4783b */ /* 0x000eae0000000200 */
        /* <DEDUP_REMOVED lines=17> */
[C---:B---3--:R-:W-:Y:S08]  /*a0d0*/  HMMA.16816.F32.BF16 R4, R172.reuse, R176, R4 ;  /* 0x000000b0ac04723c */ /* 0x048ff00000041804 */
[C---:B------:R-:W-:Y:S01]  /*a0e0*/  HMMA.16816.F32.BF16 R8, R172.reuse, R178, R8 ;  /* 0x000000b2ac08723c */ /* 0x040fe20000041808 */
[----:B------:R-:W-:Y:S07]  /*a0f0*/  LDSM.16.M88.4 R176, [R233+0xa000] ;  /* 0x00a00000e9b0783b */ /* 0x000fee0000000200 */
[C---:B--2---:R-:W-:Y:S08]  /*a100*/  HMMA.16816.F32.BF16 R12, R172.reuse, R180, R12 ;  /* 0x000000b4ac0c723c */ /* 0x044ff0000004180c */
        /* <DEDUP_REMOVED lines=175> */
[----:B------:R-:W-:Y:S04]  /*ac00*/  IABS R2, c[0x0][0x2d0] ;  /* 0x0000b40000027a13 */ /* 0x000fe80000000000 */
[----:B------:R-:W1:Y:S10]  /*ac10*/  I2F.RP R167, R2 ;  /* 0x0000000200a77306 */ /* 0x000e740000209400 */
[----:B-1----:R-:W1:Y:S02]  /*ac20*/  MUFU.RCP R3, R167 ;  /* 0x000000a700037308 */ /* 0x002e640000001000 */
[----:B-1----:R-:W-:Y:S01]  /*ac30*/  IADD3 R168, R3, 0xffffffe, RZ ;  /* 0x0ffffffe03a87810 */ /* 0x002fe20007ffe0ff */
[----:B------:R-:W-:Y:S07]  /*ac40*/  IMAD.SHL.U32 R3, R241, 0x40, RZ ;  /* 0x00000040f1037824 */ /* 0x000fee00078e00ff */
[----:B------:R-:W1:Y:S01]  /*ac50*/  F2I.FTZ.U32.TRUNC.NTZ R169, R168 ;  /* 0x000000a800a97305 */ /* 0x000e62000021f000 */
[C---:B------:R-:W-:Y:S02]  /*ac60*/  IADD3 R170, R3.reuse, -0x40, RZ ;  /* 0xffffffc003aa7810 */ /* 0x040fe40007ffe0ff */
[----:B------:R-:W-:Y:S02]  /*ac70*/  IABS R166, R3 ;  /* 0x0000000300a67213 */ /* 0x000fe40000000000 */
[----:B------:R-:W-:Y:S02]  /*ac80*/  IABS R164, R170 ;  /* 0x000000aa00a47213 */ /* 0x000fe40000000000 */
[----:B------:R-:W-:Y:S02]  /*ac90*/  LOP3.LUT R3, R3, c[0x0][0x2d0], RZ, 0x3c, !PT ;  /* 0x0000b40003037a12 */ /* 0x000fe400078e3cff */
        /* <DEDUP_REMOVED lines=30> */
[----:B------:R-:W-:Y:S01]  /*ae80*/  LEA R172, P2, R3, R244, 0x2 ;  /* 0x000000f403ac7211 */ /* 0x000fe200078410ff */
[C---:B------:R-:W-:Y:S01]  /*ae90*/  IMAD.IADD R2, R171.reuse, 0x1, -R3 ;  /* 0x00000001ab027824 */ /* 0x040fe200078e0a03 */
[-C--:B------:R-:W-:Y:S02]  /*aea0*/  LEA.HI.X.SX32 R167, R171, R245.reuse, 0x2, P1 ;  /* 0x000000f5aba77211 */ /* 0x080fe400008f16ff */
[----:B------:R-:W-:Y:S01]  /*aeb0*/  LEA.HI.X.SX32 R173, R3, R245, 0x2, P2 ;  /* 0x000000f503ad7211 */ /* 0x000fe200010f16ff */
[----:B------:R-:W-:Y:S03]  /*aec0*/  IMAD.MOV.U32 R3, RZ, RZ, 0x40 ;  /* 0x00000040ff037424 */ /* 0x000fe600078e00ff */
[----:B------:R-:W2:Y:S01]  /*aed0*/  LDG.E R167, [R166.64] ;  /* 0x0000000aa6a77981 */ /* 0x000ea2000c1e1900 */
[----:B------:R-:W-:Y:S03]  /*aee0*/  IMAD R3, R2, c[0x0][0x2d0], -R3 ;  /* 0x0000b40002037a24 */ /* 0x000fe600078e0a03 */
[----:B------:R-:W2:Y:S01]  /*aef0*/  LDG.E R164, [R172.64] ;  /* 0x0000000aaca47981 */ /* 0x000ea2000c1e1900 */
        /* <DEDUP_REMOVED lines=11> */
.L_x_3614:
        /* <DEDUP_REMOVED lines=28> */
.L_x_3613:
        /* <DEDUP_REMOVED lines=60> */
[----:B------:R-:W-:Y:S01]  /*b530*/  ISETP.GT.AND P1, PT, R241, R236, PT ;  /* 0x000000ecf100720c */ /* 0x000fe20003f24270 */
        /* <DEDUP_REMOVED lines=163> */
[----:B------:R-:W-:Y:S03]  /*bf70*/  FMUL.FTZ R133, R2, R133 ;  /* 0x0000008502857220 */ /* 0x000fe60000410000 */
[C---:B-1----:R-:W-:Y:S03]  /*bf80*/  HMMA.16816.F32.BF16 R128, R160.reuse, R168, R128 ;  /* 0x000000a8a080723c */ /* 0x042fe60000041880 */
[C---:B------:R-:W-:Y:S02]  /*bf90*/  FMUL.FTZ R134, R0.reuse, R134 ;  /* 0x0000008600867220 */ /* 0x040fe40000410000 */
[----:B------:R-:W-:Y:S02]  /*bfa0*/  FMUL.FTZ R135, R0, R135 ;  /* 0x0000008700877220 */ /* 0x000fe40000410000 */
[--C-:B------:R-:W-:Y:S02]  /*bfb0*/  FFMA.FTZ R198, R13, c[0x0][0x23c], -R196.reuse ;  /* 0x00008f000dc67a23 */ /* 0x100fe400000108c4 */
[----:B------:R-:W-:Y:S03]  /*bfc0*/  FMUL.FTZ R13, R2, R157 ;  /* 0x0000009d020d7220 */ /* 0x000fe60000410000 */
[C---:B------:R-:W-:Y:S01]  /*bfd0*/  HMMA.16816.F32.BF16 R132, R160.reuse, R170, R132 ;  /* 0x000000aaa084723c */ /* 0x040fe20000041884 */
[----:B------:R-:W-:Y:S01]  /*bfe0*/  LDSM.16.MT88.4 R168, [R228+0x10800] ;  /* 0x01080000e4a8783b */ /* 0x000fe20000004200 */
[----:B------:R-:W1:Y:S01]  /*bff0*/  MUFU.EX2 R198, R198 ;  /* 0x000000c600c67308 */ /* 0x000e620000000800 */
[--C-:B------:R-:W-:Y:S02]  /*c000*/  FFMA.FTZ R199, R14, c[0x0][0x23c], -R195.reuse ;  /* 0x00008f000ec77a23 */ /* 0x100fe400000108c3 */
[C---:B------:R-:W-:Y:S02]  /*c010*/  FMUL.FTZ R14, R0.reuse, R158 ;  /* 0x0000009e000e7220 */ /* 0x040fe40000410000 */
[--C-:B------:R-:W-:Y:S02]  /*c020*/  FFMA.FTZ R200, R15, c[0x0][0x23c], -R195.reuse ;  /* 0x00008f000fc87a23 */ /* 0x100fe400000108c3 */
[----:B------:R-:W-:Y:S02]  /*c030*/  FMUL.FTZ R15, R0, R159 ;  /* 0x0000009f000f7220 */ /* 0x000fe40000410000 */
[----:B------:R-:W4:Y:S01]  /*c040*/  LDSM.16.MT88.4 R156, [R224+0x16000] ;  /* 0x01600000e09c783b */ /* 0x000f220000004200 */
[C---:B------:R-:W-:Y:S01]  /*c050*/  FMUL.FTZ R136, R2.reuse, R136 ;  /* 0x0000008802887220 */ /* 0x040fe20000410000 */
[----:B------:R-:W-:Y:S01]  /*c060*/  MUFU.EX2 R199, R199 ;  /* 0x000000c700c77308 */ /* 0x000fe20000000800 */
[----:B------:R-:W-:Y:S02]  /*c070*/  FMUL.FTZ R137, R2, R137 ;  /* 0x0000008902897220 */ /* 0x000fe40000410000 */
[C---:B------:R-:W-:Y:S02]  /*c080*/  FMUL.FTZ R138, R0.reuse, R138 ;  /* 0x0000008a008a7220 */ /* 0x040fe40000410000 */
[----:B------:R-:W-:Y:S02]  /*c090*/  FMUL.FTZ R139, R0, R139 ;  /* 0x0000008b008b7220 */ /* 0x000fe40000410000 */
[C---:B------:R-:W-:Y:S02]  /*c0a0*/  FMUL.FTZ R140, R2.reuse, R140 ;  /* 0x0000008c028c7220 */ /* 0x040fe40000410000 */
[----:B------:R-:W-:Y:S01]  /*c0b0*/  FMUL.FTZ R141, R2, R141 ;  /* 0x0000008d028d7220 */ /* 0x000fe20000410000 */
[----:B------:R-:W5:Y:S01]  /*c0c0*/  MUFU.EX2 R200, R200 ;  /* 0x000000c800c87308 */ /* 0x000f620000000800 */
[C---:B------:R-:W-:Y:S01]  /*c0d0*/  FMUL.FTZ R142, R0.reuse, R142 ;  /* 0x0000008e008e7220 */ /* 0x040fe20000410000 */
[C---:B--2---:R-:W-:Y:S03]  /*c0e0*/  HMMA.16816.F32.BF16 R136, R160.reuse, R172, R136 ;  /* 0x000000aca088723c */ /* 0x044fe60000041888 */
[----:B------:R-:W-:Y:S02]  /*c0f0*/  FMUL.FTZ R143, R0, R143 ;  /* 0x0000008f008f7220 */ /* 0x000fe40000410000 */
[--C-:B------:R-:W-:Y:S02]  /*c100*/  FFMA.FTZ R201, R16, c[0x0][0x23c], -R196.reuse ;  /* 0x00008f0010c97a23 */ /* 0x100fe400000108c4 */
[----:B------:R-:W-:Y:S01]  /*c110*/  FFMA.FTZ R202, R17, c[0x0][0x23c], -R196 ;  /* 0x00008f0011ca7a23 */ /* 0x000fe200000108c4 */
[C---:B------:R-:W-:Y:S01]  /*c120*/  HMMA.16816.F32.BF16 R12, R160.reuse, R174, R12 ;  /* 0x000000aea00c723c */ /* 0x040fe2000004180c */
[----:B------:R-:W2:Y:S02]  /*c130*/  LDSM.16.MT88.4 R172, [R226+0x10800] ;  /* 0x01080000e2ac783b */ /* 0x000ea40000004200 */
[----:B------:R-:W-:Y:S01]  /*c140*/  MUFU.EX2 R201, R201 ;  /* 0x000000c900c97308 */ /* 0x000fe20000000800 */
[--C-:B------:R-:W-:Y:S02]  /*c150*/  FFMA.FTZ R203, R18, c[0x0][0x23c], -R195.reuse ;  /* 0x00008f0012cb7a23 */ /* 0x100fe400000108c3 */
[----:B------:R-:W-:Y:S02]  /*c160*/  FFMA.FTZ R204, R19, c[0x0][0x23c], -R195 ;  /* 0x00008f0013cc7a23 */ /* 0x000fe400000108c3 */
[C---:B---3--:R-:W-:Y:S04]  /*c170*/  HMMA.16816.F32.BF16 R140, R160.reuse, R176, R140 ;  /* 0x000000b0a08c723c */ /* 0x048fe8000004188c */
[C---:B------:R-:W-:Y:S01]  /*c180*/  FMUL.FTZ R144, R2.reuse, R144 ;  /* 0x0000009002907220 */ /* 0x040fe20000410000 */
[----:B------:R-:W3:Y:S01]  /*c190*/  MUFU.EX2 R202, R202 ;  /* 0x000000ca00ca7308 */ /* 0x000ee20000000800 */
[----:B------:R-:W-:Y:S02]  /*c1a0*/  FMUL.FTZ R145, R2, R145 ;  /* 0x0000009102917220 */ /* 0x000fe40000410000 */
[C---:B------:R-:W-:Y:S04]  /*c1b0*/  FMUL.FTZ R146, R0.reuse, R146 ;  /* 0x0000009200927220 */ /* 0x040fe80000410000 */
[----:B------:R-:W-:Y:S02]  /*c1c0*/  FMUL.FTZ R147, R0, R147 ;  /* 0x0000009300937220 */ /* 0x000fe40000410000 */
[----:B------:R-:W-:Y:S01]  /*c1d0*/  FMUL.FTZ R16, R2, R152 ;  /* 0x0000009802107220 */ /* 0x000fe20000410000 */
[----:B------:R-:W-:Y:S01]  /*c1e0*/  MUFU.EX2 R203, R203 ;  /* 0x000000cb00cb7308 */ /* 0x000fe20000000800 */
[----:B-1----:R-:W-:Y:S01]  /*c1f0*/  F2FP.BF16.PACK_AB R152, R198, R197 ;  /* 0x000000c5c698723e */ /* 0x002fe200000010ff */
[----:B------:R-:W-:Y:S01]  /*c200*/  FMUL.FTZ R17, R2, R153 ;  /* 0x0000009902117220 */ /* 0x000fe20000410000 */
[----:B-----5:R-:W-:Y:S01]  /*c210*/  F2FP.BF16.PACK_AB R153, R200, R199 ;  /* 0x000000c7c899723e */ /* 0x020fe200000010ff */
[C---:B------:R-:W-:Y:S01]  /*c220*/  HMMA.16816.F32.BF16 R144, R160.reuse, R178, R144 ;  /* 0x000000b2a090723c */ /* 0x040fe20000041890 */
[----:B------:R-:W1:Y:S02]  /*c230*/  LDSM.16.MT88.4 R176, [R225+0x10800] ;  /* 0x01080000e1b0783b */ /* 0x000e640000004200 */
[C---:B------:R-:W-:Y:S02]  /*c240*/  FMUL.FTZ R18, R0.reuse, R154 ;  /* 0x0000009a00127220 */ /* 0x040fe40000410000 */
[----:B------:R-:W-:Y:S01]  /*c250*/  FMUL.FTZ R19, R0, R155 ;  /* 0x0000009b00137220 */ /* 0x000fe20000410000 */
[----:B------:R-:W5:Y:S01]  /*c260*/  MUFU.EX2 R204, R204 ;  /* 0x000000cc00cc7308 */ /* 0x000f620000000800 */
[C---:B------:R-:W-:Y:S02]  /*c270*/  FMUL.FTZ R148, R2.reuse, R148 ;  /* 0x0000009402947220 */ /* 0x040fe40000410000 */
[----:B------:R-:W-:Y:S03]  /*c280*/  FMUL.FTZ R149, R2, R149 ;  /* 0x0000009502957220 */ /* 0x000fe60000410000 */
[C---:B----4-:R-:W-:Y:S03]  /*c290*/  HMMA.16816.F32.BF16 R16, R160.reuse, R156, R16 ;  /* 0x0000009ca010723c */ /* 0x050fe60000041810 */
[----:B------:R-:W-:Y:S01]  /*c2a0*/  FMUL.FTZ R150, R0, R150 ;  /* 0x0000009600967220 */ /* 0x000fe20000410000 */
[----:B---3--:R-:W-:Y:S01]  /*c2b0*/  F2FP.BF16.PACK_AB R154, R202, R201 ;  /* 0x000000c9ca9a723e */ /* 0x008fe200000010ff */
[----:B------:R-:W-:Y:S02]  /*c2c0*/  FMUL.FTZ R151, R0, R151 ;  /* 0x0000009700977220 */ /* 0x000fe40000410000 */
[----:B------:R-:W-:Y:S02]  /*c2d0*/  FFMA.FTZ R166, R2, R251, R166 ;  /* 0x000000fb02a67223 */ /* 0x000fe400000100a6 */
[----:B------:R-:W-:Y:S03]  /*c2e0*/  FFMA.FTZ R6, R0, R249, R6 ;  /* 0x000000f900067223 */ /* 0x000fe60000010006 */
[----:B------:R-:W-:Y:S01]  /*c2f0*/  HMMA.16816.F32.BF16 R148, R160, R158, R148 ;  /* 0x0000009ea094723c */ /* 0x000fe20000041894 */
[----:B------:R-:W3:Y:S02]  /*c300*/  LDSM.16.MT88.4 R156, [R224+0x10800] ;  /* 0x01080000e09c783b */ /* 0x000ee40000004200 */
        /* <DEDUP_REMOVED lines=24> */
[----:B------:R-:W-:Y:S03]  /*c490*/  LDSM.16.MT88.4 R176, [R224+0x15800] ;  /* 0x01580000e0b0783b */ /* 0x000fe60000004200 */
[----:B------:R-:W-:Y:S04]  /*c4a0*/  FADD.FTZ R7, R204, R7 ;  /* 0x00000007cc077221 */ /* 0x000fe80000010000 */
[C---:B---3--:R-:W-:Y:S08]  /*c4b0*/  HMMA.16816.F32.BF16 R56, R152.reuse, R156, R56 ;  /* 0x0000009c9838723c */ /* 0x048ff00000041838 */
[C---:B------:R-:W-:Y:S01]  /*c4c0*/  HMMA.16816.F32.BF16 R60, R152.reuse, R158, R60 ;  /* 0x0000009e983c723c */ /* 0x040fe2000004183c */
[----:B------:R-:W1:Y:S07]  /*c4d0*/  LDSM.16.MT88.4 R156, [R225+0x14800] ;  /* 0x01480000e19c783b */ /* 0x000e6e0000004200 */
[C---:B----4-:R-:W-:Y:S08]  /*c4e0*/  HMMA.16816.F32.BF16 R64, R152.reuse, R160, R64 ;  /* 0x000000a09840723c */ /* 0x050ff00000041840 */
[C---:B------:R-:W-:Y:S01]  /*c4f0*/  HMMA.16816.F32.BF16 R68, R152.reuse, R162, R68 ;  /* 0x000000a29844723c */ /* 0x040fe20000041844 */
[----:B------:R-:W3:Y:S07]  /*c500*/  LDSM.16.MT88.4 R160, [R224+0x14800] ;  /* 0x01480000e0a0783b */ /* 0x000eee0000004200 */
        /* <DEDUP_REMOVED lines=12> */
[--C-:B------:R-:W-:Y:S03]  /*c5d0*/  FFMA.FTZ R185, R25, c[0x0][0x23c], -R196.reuse ;  /* 0x00008f0019b97a23 */ /* 0x100fe600000108c4 */
[--C-:B------:R-:W-:Y:S01]  /*c5e0*/  FFMA.FTZ R186, R26, c[0x0][0x23c], -R195.reuse ;  /* 0x00008f001aba7a23 */ /* 0x100fe200000108c3 */
[C---:B-----5:R-:W-:Y:S03]  /*c5f0*/  HMMA.16816.F32.BF16 R88, R152.reuse, R168, R88 ;  /* 0x000000a89858723c */ /* 0x060fe60000041858 */
[----:B------:R-:W-:Y:S01]  /*c600*/  MUFU.EX2 R182, R182 ;  /* 0x000000b600b67308 */ /* 0x000fe20000000800 */
[--C-:B------:R-:W-:Y:S02]  /*c610*/  FFMA.FTZ R187, R27, c[0x0][0x23c], -R195.reuse ;  /* 0x00008f001bbb7a23 */ /* 0x100fe400000108c3 */
[----:B------:R-:W-:Y:S02]  /*c620*/  LDSM.16.MT88.4 R24, [R226+0x11000] ;  /* 0x01100000e218783b */ /* 0x000fe40000004200 */
[C---:B------:R-:W-:Y:S05]  /*c630*/  HMMA.16816.F32.BF16 R92, R152.reuse, R170, R92 ;  /* 0x000000aa985c723c */ /* 0x040fea000004185c */
[----:B------:R-:W5:Y:S01]  /*c640*/  MUFU.EX2 R183, R183 ;  /* 0x000000b700b77308 */ /* 0x000f620000000800 */
[----:B------:R-:W3:Y:S02]  /*c650*/  LDSM.16.MT88.4 R168, [R228+0x16800] ;  /* 0x01680000e4a8783b */ /* 0x000ee40000004200 */
[C---:B--2---:R-:W-:Y:S07]  /*c660*/  HMMA.16816.F32.BF16 R96, R152.reuse, R172, R96 ;  /* 0x000000ac9860723c */ /* 0x044fee0000041860 */
[----:B------:R-:W-:Y:S01]  /*c670*/  MUFU.EX2 R184, R184 ;  /* 0x000000b800b87308 */ /* 0x000fe20000000800 */
[C---:B------:R-:W-:Y:S01]  /*c680*/  HMMA.16816.F32.BF16 R100, R152.reuse, R174, R100 ;  /* 0x000000ae9864723c */ /* 0x040fe20000041864 */
[----:B------:R-:W2:Y:S07]  /*c690*/  LDSM.16.MT88.4 R172, [R226+0x16800] ;  /* 0x01680000e2ac783b */ /* 0x000eae0000004200 */
[C---:B------:R-:W-:Y:S01]  /*c6a0*/  HMMA.16816.F32.BF16 R104, R152.reuse, R188, R104 ;  /* 0x000000bc9868723c */ /* 0x040fe20000041868 */
[----:B------:R-:W2:Y:S06]  /*c6b0*/  MUFU.EX2 R185, R185 ;  /* 0x000000b900b97308 */ /* 0x000eac0000000800 */
[--C-:B------:R-:W-:Y:S01]  /*c6c0*/  FFMA.FTZ R188, R28, c[0x0][0x23c], -R196.reuse ;  /* 0x00008f001cbc7a23 */ /* 0x100fe200000108c4 */
[C---:B------:R-:W-:Y:S03]  /*c6d0*/  HMMA.16816.F32.BF16 R108, R152.reuse, R190, R108 ;  /* 0x000000be986c723c */ /* 0x040fe6000004186c */
[----:B------:R-:W-:Y:S01]  /*c6e0*/  MUFU.EX2 R186, R186 ;  /* 0x000000ba00ba7308 */ /* 0x000fe20000000800 */
[--C-:B------:R-:W-:Y:S02]  /*c6f0*/  FFMA.FTZ R189, R29, c[0x0][0x23c], -R196.reuse ;  /* 0x00008f001dbd7a23 */ /* 0x100fe400000108c4 */
[----:B------:R-:W-:Y:S02]  /*c700*/  FFMA.FTZ R196, R33, c[0x0][0x23c], -R196 ;  /* 0x00008f0021c47a23 */ /* 0x000fe400000108c4 */
[C---:B-1----:R-:W-:Y:S04]  /*c710*/  HMMA.16816.F32.BF16 R112, R152.reuse, R156, R112 ;  /* 0x0000009c9870723c */ /* 0x042fe80000041870 */
[--C-:B------:R-:W-:Y:S01]  /*c720*/  FFMA.FTZ R190, R30, c[0x0][0x23c], -R195.reuse ;  /* 0x00008f001ebe7a23 */ /* 0x100fe200000108c3 */
[----:B------:R-:W1:Y:S01]  /*c730*/  MUFU.EX2 R187, R187 ;  /* 0x000000bb00bb7308 */ /* 0x000e620000000800 */
[--C-:B------:R-:W-:Y:S02]  /*c740*/  FFMA.FTZ R191, R31, c[0x0][0x23c], -R195.reuse ;  /* 0x00008f001fbf7a23 */ /* 0x100fe400000108c3 */
[C---:B------:R-:W-:Y:S01]  /*c750*/  HMMA.16816.F32.BF16 R116, R152.reuse, R158, R116 ;  /* 0x0000009e9874723c */ /* 0x040fe20000041874 */
[----:B------:R-:W1:Y:S03]  /*c760*/  LDSM.16.MT88.4 R156, [R224+0x16800] ;  /* 0x01680000e09c783b */ /* 0x000e660000004200 */
[----:B------:R-:W-:Y:S03]  /*c770*/  FFMA.FTZ R195, R35, c[0x0][0x23c], -R195 ;  /* 0x00008f0023c37a23 */ /* 0x000fe600000108c3 */
[----:B------:R-:W-:Y:S01]  /*c780*/  MUFU.EX2 R188, R188 ;  /* 0x000000bc00bc7308 */ /* 0x000fe20000000800 */
[C---:B---3--:R-:W-:Y:S01]  /*c790*/  HMMA.16816.F32.BF16 R120, R152.reuse, R160, R120 ;  /* 0x000000a09878723c */ /* 0x048fe20000041878 */
[----:B------:R-:W-:Y:S07]  /*c7a0*/  LDSM.16.MT88.4 R28, [R225+0x17000] ;  /* 0x01700000e11c783b */ /* 0x000fee0000004200 */
[C---:B------:R-:W-:Y:S01]  /*c7b0*/  HMMA.16816.F32.BF16 R124, R152.reuse, R162, R124 ;  /* 0x000000a2987c723c */ /* 0x040fe2000004187c */
[----:B------:R-:W3:Y:S01]  /*c7c0*/  LDSM.16.MT88.4 R160, [R228+0x11000] ;  /* 0x01100000e4a0783b */ /* 0x000ee20000004200 */
[----:B------:R-:W1:Y:S06]  /*c7d0*/  MUFU.EX2 R189, R189 ;  /* 0x000000bd00bd7308 */ /* 0x000e6c0000000800 */
[C---:B------:R-:W-:Y:S01]  /*c7e0*/  HMMA.16816.F32.BF16 R128, R152.reuse, R168, R128 ;  /* 0x000000a89880723c */ /* 0x040fe20000041880 */
[----:B------:R-:W-:Y:S03]  /*c7f0*/  LDSM.16.MT88.4 R32, [R226+0x11800] ;  /* 0x01180000e220783b */ /* 0x000fe60000004200 */
[----:B------:R-:W-:Y:S04]  /*c800*/  MUFU.EX2 R190, R190 ;  /* 0x000000be00be7308 */ /* 0x000fe80000000800 */
[C---:B------:R-:W-:Y:S01]  /*c810*/  HMMA.16816.F32.BF16 R132, R152.reuse, R170, R132 ;  /* 0x000000aa9884723c */ /* 0x040fe20000041884 */
[----:B------:R-:W3:Y:S05]  /*c820*/  LDSM.16.MT88.4 R168, [R225+0x11000] ;  /* 0x01100000e1a8783b */ /* 0x000eea0000004200 */
[----:B------:R-:W1:Y:S02]  /*c830*/  MUFU.EX2 R191, R191 ;  /* 0x000000bf00bf7308 */ /* 0x000e640000000800 */
[C---:B--2---:R-:W-:Y:S08]  /*c840*/  HMMA.16816.F32.BF16 R136, R152.reuse, R172, R136 ;  /* 0x000000ac9888723c */ /* 0x044ff00000041888 */
[C---:B------:R-:W-:Y:S01]  /*c850*/  HMMA.16816.F32.BF16 R12, R152.reuse, R174, R12 ;  /* 0x000000ae980c723c */ /* 0x040fe2000004180c */
[----:B------:R-:W2:Y:S01]  /*c860*/  LDSM.16.MT88.4 R172, [R224+0x11000] ;  /* 0x01100000e0ac783b */ /* 0x000ea20000004200 */
[----:B------:R-:W2:Y:S06]  /*c870*/  MUFU.EX2 R196, R196 ;  /* 0x000000c400c47308 */ /* 0x000eac0000000800 */
[C---:B------:R-:W-:Y:S04]  /*c880*/  HMMA.16816.F32.BF16 R140, R152.reuse, R20, R140 ;  /* 0x00000014988c723c */ /* 0x040fe8000004188c */
[----:B------:R-:W2:Y:S03]  /*c890*/  MUFU.EX2 R195, R195 ;  /* 0x000000c300c37308 */ /* 0x000ea60000000800 */
[----:B----4-:R-:W-:Y:S01]  /*c8a0*/  F2FP.BF16.PACK_AB R20, R181, R180 ;  /* 0x000000b4b514723e */ /* 0x010fe200000010ff */
[C---:B------:R-:W-:Y:S04]  /*c8b0*/  HMMA.16816.F32.BF16 R144, R152.reuse, R22, R144 ;  /* 0x000000169890723c */ /* 0x040fe80000041890 */
[----:B-----5:R-:W-:Y:S01]  /*c8c0*/  F2FP.BF16.PACK_AB R21, R183, R182 ;  /* 0x000000b6b715723e */ /* 0x020fe200000010ff */
[----:B------:R-:W-:Y:S02]  /*c8d0*/  FADD.FTZ R180, R180, R5 ;  /* 0x00000005b4b47221 */ /* 0x000fe40000010000 */
[----:B------:R-:W-:Y:S01]  /*c8e0*/  F2FP.BF16.PACK_AB R22, R185, R184 ;  /* 0x000000b8b916723e */ /* 0x000fe200000010ff */
[C---:B-1----:R-:W-:Y:S04]  /*c8f0*/  HMMA.16816.F32.BF16 R16, R152.reuse, R156, R16 ;  /* 0x0000009c9810723c */ /* 0x042fe80000041810 */
[----:B------:R-:W-:Y:S01]  /*c900*/  F2FP.BF16.PACK_AB R23, R187, R186 ;  /* 0x000000babb17723e */ /* 0x000fe200000010ff */
[----:B------:R-:W-:Y:S02]  /*c910*/  FADD.FTZ R182, R182, R7 ;  /* 0x00000007b6b67221 */ /* 0x000fe40000010000 */
[----:B------:R-:W-:Y:S01]  /*c920*/  FADD.FTZ R181, R181, R180 ;  /* 0x000000b4b5b57221 */ /* 0x000fe20000010000 */
[----:B------:R-:W-:Y:S01]  /*c930*/  HMMA.16816.F32.BF16 R148, R152, R158, R148 ;  /* 0x0000009e9894723c */ /* 0x000fe20000041894 */
[----:B------:R-:W1:Y:S03]  /*c940*/  LDSM.16.MT88.4 R152, [R228+0x13000] ;  /* 0x01300000e498783b */ /* 0x000e660000004200 */
[----:B------:R-:W-:Y:S02]  /*c950*/  FADD.FTZ R183, R183, R182 ;  /* 0x000000b6b7b77221 */ /* 0x000fe40000010000 */
[----:B------:R-:W-:Y:S02]  /*c960*/  FADD.FTZ R184, R184, R181 ;  /* 0x000000b5b8b87221 */ /* 0x000fe40000010000 */
[C---:B---3--:R-:W-:Y:S01]  /*c970*/  HMMA.16816.F32.BF16 R8, R20.reuse, R160, R8 ;  /* 0x000000a01408723c */ /* 0x048fe20000041808 */
[----:B------:R-:W3:Y:S04]  /*c980*/  LDSM.16.MT88.4 R156, [R226+0x13000] ;  /* 0x01300000e29c783b */ /* 0x000ee80000004200 */
[----:B------:R-:W-:Y:S02]  /*c990*/  FADD.FTZ R186, R186, R183 ;  /* 0x000000b7baba7221 */ /* 0x000fe40000010000 */
[----:B------:R-:W-:Y:S01]  /*c9a0*/  FADD.FTZ R185, R185, R184 ;  /* 0x000000b8b9b97221 */ /* 0x000fe20000010000 */
[C---:B------:R-:W-:Y:S01]  /*c9b0*/  HMMA.16816.F32.BF16 R36, R20.reuse, R162, R36 ;  /* 0x000000a21424723c */ /* 0x040fe20000041824 */
[----:B------:R-:W4:Y:S03]  /*c9c0*/  LDSM.16.MT88.4 R160, [R225+0x13000] ;  /* 0x01300000e1a0783b */ /* 0x000f260000004200 */
[----:B------:R-:W-:Y:S04]  /*c9d0*/  FADD.FTZ R187, R187, R186 ;  /* 0x000000babbbb7221 */ /* 0x000fe80000010000 */
        /* <DEDUP_REMOVED lines=26> */
[----:B------:R-:W-:Y:S07]  /*cb80*/  LDSM.16.MT88.4 R172, [R225+0x15800] ;  /* 0x01580000e1ac783b */ /* 0x000fee0000004200 */
[C---:B-1----:R-:W-:Y:S08]  /*cb90*/  HMMA.16816.F32.BF16 R112, R20.reuse, R152, R112 ;  /* 0x000000981470723c */ /* 0x042ff00000041870 */
[C---:B------:R-:W-:Y:S01]  /*cba0*/  HMMA.16816.F32.BF16 R116, R20.reuse, R154, R116 ;  /* 0x0000009a1474723c */ /* 0x040fe20000041874 */
[----:B------:R-:W1:Y:S07]  /*cbb0*/  LDSM.16.MT88.4 R152, [R224+0x17000] ;  /* 0x01700000e098783b */ /* 0x000e6e0000004200 */
[C---:B---3--:R-:W-:Y:S08]  /*cbc0*/  HMMA.16816.F32.BF16 R120, R20.reuse, R156, R120 ;  /* 0x0000009c1478723c */ /* 0x048ff00000041878 */
[C---:B------:R-:W-:Y:S01]  /*cbd0*/  HMMA.16816.F32.BF16 R124, R20.reuse, R158, R124 ;  /* 0x0000009e147c723c */ /* 0x040fe2000004187c */
[----:B------:R-:W-:Y:S07]  /*cbe0*/  LDSM.16.MT88.4 R156, [R225+0x11800] ;  /* 0x01180000e19c783b */ /* 0x000fee0000004200 */
[C---:B----4-:R-:W-:Y:S08]  /*cbf0*/  HMMA.16816.F32.BF16 R128, R20.reuse, R24, R128 ;  /* 0x000000181480723c */ /* 0x050ff00000041880 */
[C---:B------:R-:W-:Y:S01]  /*cc00*/  HMMA.16816.F32.BF16 R132, R20.reuse, R26, R132 ;  /* 0x0000001a1484723c */ /* 0x040fe20000041884 */
[----:B------:R-:W2:Y:S07]  /*cc10*/  LDSM.16.MT88.4 R24, [R228+0x11800] ;  /* 0x01180000e418783b */ /* 0x000eae0000004200 */
[C---:B------:R-:W-:Y:S08]  /*cc20*/  HMMA.16816.F32.BF16 R136, R20.reuse, R160, R136 ;  /* 0x000000a01488723c */ /* 0x040ff00000041888 */
[C---:B------:R-:W-:Y:S08]  /*cc30*/  HMMA.16816.F32.BF16 R12, R20.reuse, R162, R12 ;  /* 0x000000a2140c723c */ /* 0x040ff0000004180c */
[C---:B------:R-:W-:Y:S08]  /*cc40*/  HMMA.16816.F32.BF16 R140, R20.reuse, R28, R140 ;  /* 0x0000001c148c723c */ /* 0x040ff0000004188c */
[C---:B------:R-:W-:Y:S01]  /*cc50*/  HMMA.16816.F32.BF16 R144, R20.reuse, R30, R144 ;  /* 0x0000001e1490723c */ /* 0x040fe20000041890 */
[----:B------:R-:W3:Y:S07]  /*cc60*/  LDSM.16.MT88.4 R28, [R224+0x11800] ;  /* 0x01180000e01c783b */ /* 0x000eee0000004200 */
[C---:B-1----:R-:W-:Y:S08]  /*cc70*/  HMMA.16816.F32.BF16 R16, R20.reuse, R152, R16 ;  /* 0x000000981410723c */ /* 0x042ff00000041810 */
[----:B------:R-:W-:Y:S01]  /*cc80*/  HMMA.16816.F32.BF16 R148, R20, R154, R148 ;  /* 0x0000009a1494723c */ /* 0x000fe20000041894 */
[----:B------:R-:W-:Y:S06]  /*cc90*/  LDSM.16.MT88.4 R152, [R224+0x13800] ;  /* 0x01380000e098783b */ /* 0x000fec0000004200 */
        /* <DEDUP_REMOVED lines=41> */
[C---:B------:R-:W-:Y:S08]  /*cf30*/  HMMA.16816.F32.BF16 R120, R20.reuse, R176, R120 ;  /* 0x000000b01478723c */ /* 0x040ff00000041878 */
[C---:B------:R-:W-:Y:S08]  /*cf40*/  HMMA.16816.F32.BF16 R124, R20.reuse, R178, R124 ;  /* 0x000000b2147c723c */ /* 0x040ff0000004187c */
[C---:B---3--:R-:W-:Y:S08]  /*cf50*/  HMMA.16816.F32.BF16 R128, R20.reuse, R28, R128 ;  /* 0x0000001c1480723c */ /* 0x048ff00000041880 */
        /* <DEDUP_REMOVED lines=9> */
.L_x_3611:
[----:B------:R-:W1:Y:S01]  /*cff0*/  SHFL.BFLY PT, R0, R249, 0x2, 0x1f ;  /* 0x0c401f00f9007f89 */ /* 0x000e6200000e0000 */
[----:B------:R-:W-:Y:S01]  /*d000*/  MOV R7, 0x3f800000 ;  /* 0x3f80000000077802 */ /* 0x000fe20000000f00 */
[----:B------:R-:W-:Y:S01]  /*d010*/  BSSY B0, `(.L_x_3616) ;  /* 0x000014a000007945 */ /* 0x000fe20003800000 */
[----:B------:R-:W-:Y:S01]  /*d020*/  MOV R6, 0x3f800000 ;  /* 0x3f80000000067802 */ /* 0x000fe20000000f00 */
[----:B------:R-:W2:Y:S04]  /*d030*/  SHFL.BFLY PT, R2, R251, 0x2, 0x1f ;  /* 0x0c401f00fb027f89 */ /* 0x000ea800000e0000 */
[----:B------:R-:W-:Y:S01]  /*d040*/  BAR.SYNC.DEFER_BLOCKING 0x0 ;  /* 0x0000000000007b1d */ /* 0x000fe20000010000 */
[----:B-1----:R-:W-:-:S05]  /*d050*/  FADD.FTZ R5, R0, R249 ;  /* 0x000000f900057221 */ /* 0x002fca0000010000 */
[----:B------:R-:W1:Y:S01]  /*d060*/  S2R R0, SR_TID.X ;  /* 0x0000000000007919 */ /* 0x000e620000002100 */
[----:B--2---:R-:W-:-:S03]  /*d070*/  FADD.FTZ R11, R2, R251 ;  /* 0x000000fb020b7221 */ /* 0x004fc60000010000 */
[----:B------:R-:W2:Y:S04]  /*d080*/  SHFL.BFLY PT, R2, R5, 0x1, 0x1f ;  /* 0x0c201f0005027f89 */ /* 0x000ea800000e0000 */
[----:B------:R-:W3:Y:S01]  /*d090*/  SHFL.BFLY PT, R4, R11, 0x1, 0x1f ;  /* 0x0c201f000b047f89 */ /* 0x000ee200000e0000 */
[----:B-1----:R-:W-:-:S04]  /*d0a0*/  SHF.R.S32.HI R9, RZ, 0x1f, R0 ;  /* 0x0000001fff097819 */ /* 0x002fc80000011400 */
        /* <DEDUP_REMOVED lines=10> */
[----:B------:R-:W-:Y:S02]  /*d150*/  LOP3.LUT R17, R8, 0x1ffffffc, RZ, 0xc0, !PT ;  /* 0x1ffffffc08117812 */ /* 0x000fe400078ec0ff */
[----:B------:R-:W-:Y:S02]  /*d160*/  IADD3 R5, R10, -R5, RZ ;  /* 0x800000050a057210 */ /* 0x000fe40007ffe0ff */
[----:B------:R-:W1:Y:S01]  /*d170*/  S2R R10, SR_TID.X ;  /* 0x00000000000a7919 */ /* 0x000e620000002100 */
[----:B------:R-:W-:Y:S01]  /*d180*/  IADD3 R14, -R17, R0, RZ ;  /* 0x00000000110e7210 */ /* 0x000fe20007ffe1ff */
[----:B------:R-:W2:Y:S01]  /*d190*/  @P3 MUFU.RCP R6, R2 ;  /* 0x0000000200063308 */ /* 0x000ea20000001000 */
[----:B------:R-:W-:-:S02]  /*d1a0*/  LOP3.LUT R16, R5, 0x1, RZ, 0xc0, !PT ;  /* 0x0000000105107812 */ /* 0x000fc400078ec0ff */
[----:B------:R-:W-:Y:S02]  /*d1b0*/  SHF.L.U32 R19, R5, 0x6, RZ ;  /* 0x0000000605137819 */ /* 0x000fe400000006ff */
[----:B------:R-:W-:Y:S02]  /*d1c0*/  ISETP.NE.U32.AND P0, PT, R16, 0x1, PT ;  /* 0x000000011000780c */ /* 0x000fe40003f05070 */
[----:B------:R-:W-:Y:S01]  /*d1d0*/  LOP3.LUT R19, R19, 0x1c0, RZ, 0xc0, !PT ;  /* 0x000001c013137812 */ /* 0x000fe200078ec0ff */
[----:B------:R-:W3:Y:S01]  /*d1e0*/  @P4 MUFU.RCP R7, R4 ;  /* 0x0000000400074308 */ /* 0x000ee20000001000 */
[----:B------:R-:W-:Y:S02]  /*d1f0*/  R2P PR, R5, 0x6 ;  /* 0x0000000605007804 */ /* 0x000fe40000000000 */
[----:B------:R-:W-:Y:S01]  /*d200*/  LEA.HI R19, R19, R19, RZ, 0x1d ;  /* 0x0000001313137211 */ /* 0x000fe200078fe8ff */
[----:B--2---:R-:W-:-:S04]  /*d210*/  FMUL.FTZ R163, R6, R163 ;  /* 0x000000a306a37220 */ /* 0x004fc80000410000 */
[----:B------:R-:W2:Y:S01]  /*d220*/  @P4 MUFU.LG2 R4, R4 ;  /* 0x0000000400044308 */ /* 0x000ea20000000c00 */
[C---:B------:R-:W-:Y:S02]  /*d230*/  FMUL.FTZ R162, R6.reuse, R162 ;  /* 0x000000a206a27220 */ /* 0x040fe40000410000 */
[C---:B------:R-:W-:Y:S01]  /*d240*/  FMUL.FTZ R39, R6.reuse, R39 ;  /* 0x0000002706277220 */ /* 0x040fe20000410000 */
[----:B-1----:R-:W-:Y:S01]  /*d250*/  SHF.R.S32.HI R11, RZ, 0x1f, R10 ;  /* 0x0000001fff0b7819 */ /* 0x002fe2000001140a */
[----:B------:R-:W-:Y:S02]  /*d260*/  FMUL.FTZ R38, R6, R38 ;  /* 0x0000002606267220 */ /* 0x000fe40000410000 */
[----:B---3--:R-:W-:Y:S01]  /*d270*/  FMUL.FTZ R160, R7, R160 ;  /* 0x000000a007a07220 */ /* 0x008fe20000410000 */
[-C--:B------:R-:W-:Y:S01]  /*d280*/  LEA.HI R13, R11, R10.reuse, RZ, 0x4 ;  /* 0x0000000a0b0d7211 */ /* 0x080fe200078f20ff */
[----:B------:R-:W-:Y:S01]  /*d290*/  FMUL.FTZ R161, R7, R161 ;  /* 0x000000a107a17220 */ /* 0x000fe20000410000 */
[----:B------:R-:W-:Y:S01]  /*d2a0*/  LEA.HI R11, R11, R10, RZ, 0x5 ;  /* 0x0000000a0b0b7211 */ /* 0x000fe200078f28ff */
[----:B------:R-:W-:Y:S01]  /*d2b0*/  FMUL.FTZ R36, R7, R36 ;  /* 0x0000002407247220 */ /* 0x000fe20000410000 */
[----:B------:R-:W-:Y:S01]  /*d2c0*/  LOP3.LUT R15, R13, 0xfffffff0, RZ, 0xc0, !PT ;  /* 0xfffffff00d0f7812 */ /* 0x000fe200078ec0ff */
[C---:B------:R-:W-:Y:S01]  /*d2d0*/  FMUL.FTZ R37, R7.reuse, R37 ;  /* 0x0000002507257220 */ /* 0x040fe20000410000 */
[----:B------:R-:W-:Y:S01]  /*d2e0*/  SHF.R.S32.HI R12, RZ, 0x4, R13 ;  /* 0x00000004ff0c7819 */ /* 0x000fe2000001140d */
[----:B------:R-:W-:Y:S01]  /*d2f0*/  FMUL.FTZ R40, R7, R40 ;  /* 0x0000002807287220 */ /* 0x000fe20000410000 */
[----:B------:R-:W-:Y:S01]  /*d300*/  IADD3 R8, -R15, R10, RZ ;  /* 0x0000000a0f087210 */ /* 0x000fe20007ffe1ff */
[----:B------:R-:W-:Y:S01]  /*d310*/  FMUL.FTZ R41, R7, R41 ;  /* 0x0000002907297220 */ /* 0x000fe20000410000 */
[----:B------:R-:W-:Y:S01]  /*d320*/  SHF.L.U32 R15, R12, 0x6, RZ ;  /* 0x000000060c0f7819 */ /* 0x000fe200000006ff */
[----:B------:R-:W-:Y:S01]  /*d330*/  FMUL.FTZ R43, R6, R43 ;  /* 0x0000002b062b7220 */ /* 0x000fe20000410000 */
[----:B------:R-:W-:Y:S01]  /*d340*/  LEA.HI R17, R8, R8, RZ, 0x1 ;  /* 0x0000000808117211 */ /* 0x000fe200078f08ff */
[C---:B------:R-:W-:Y:S01]  /*d350*/  FMUL.FTZ R42, R6.reuse, R42 ;  /* 0x0000002a062a7220 */ /* 0x040fe20000410000 */
[----:B------:R-:W-:Y:S01]  /*d360*/  LOP3.LUT R15, R15, 0x1c0, RZ, 0xc0, !PT ;  /* 0x000001c00f0f7812 */ /* 0x000fe200078ec0ff */
[----:B------:R-:W-:Y:S01]  /*d370*/  FMUL.FTZ R44, R7, R44 ;  /* 0x0000002c072c7220 */ /* 0x000fe20000410000 */
[----:B------:R-:W-:Y:S01]  /*d380*/  SHF.L.U32 R16, R17, 0x2, RZ ;  /* 0x0000000211107819 */ /* 0x000fe200000006ff */
[----:B------:R-:W-:Y:S01]  /*d390*/  FMUL.FTZ R45, R7, R45 ;  /* 0x0000002d072d7220 */ /* 0x000fe20000410000 */
[----:B------:R-:W-:Y:S01]  /*d3a0*/  SHF.R.S32.HI R13, RZ, 0x5, R9 ;  /* 0x00000005ff0d7819 */ /* 0x000fe20000011409 */
[C---:B------:R-:W-:Y:S01]  /*d3b0*/  FMUL.FTZ R47, R6.reuse, R47 ;  /* 0x0000002f062f7220 */ /* 0x040fe20000410000 */
[----:B------:R-:W-:Y:S01]  /*d3c0*/  LOP3.LUT R16, R15, 0x38, R16, 0xf8, !PT ;  /* 0x000000380f107812 */ /* 0x000fe200078ef810 */
[C---:B------:R-:W-:Y:S01]  /*d3d0*/  FMUL.FTZ R46, R6.reuse, R46 ;  /* 0x0000002e062e7220 */ /* 0x040fe20000410000 */
[----:B------:R-:W-:Y:S01]  /*d3e0*/  LEA R14, R13, R14, 0x9 ;  /* 0x0000000e0d0e7211 */ /* 0x000fe200078e48ff */
[C---:B------:R-:W-:Y:S01]  /*d3f0*/  FMUL.FTZ R48, R7.reuse, R48 ;  /* 0x0000003007307220 */ /* 0x040fe20000410000 */
[----:B------:R-:W-:Y:S01]  /*d400*/  SHF.R.U32.HI R15, RZ, 0x3, R15 ;  /* 0x00000003ff0f7819 */ /* 0x000fe2000001160f */
[----:B------:R-:W-:Y:S01]  /*d410*/  FMUL.FTZ R49, R7, R49 ;  /* 0x0000003107317220 */ /* 0x000fe20000410000 */
[----:B------:R-:W-:Y:S01]  /*d420*/  LOP3.LUT R17, R17, 0xffffffe, RZ, 0xc0, !PT ;  /* 0x0ffffffe11117812 */ /* 0x000fe200078ec0ff */
[----:B------:R-:W-:Y:S01]  /*d430*/  FMUL.FTZ R51, R6, R51 ;  /* 0x0000003306337220 */ /* 0x000fe20000410000 */
[----:B------:R-:W-:Y:S01]  /*d440*/  LEA R14, R14, R19, 0x1 ;  /* 0x000000130e0e7211 */ /* 0x000fe200078e08ff */
[----:B------:R-:W-:Y:S01]  /*d450*/  FMUL.FTZ R50, R6, R50 ;  /* 0x0000003206327220 */ /* 0x000fe20000410000 */
[----:B------:R-:W-:Y:S01]  /*d460*/  LOP3.LUT R15, R16, R15, RZ, 0x3c, !PT ;  /* 0x0000000f100f7212 */ /* 0x000fe200078e3cff */
[C---:B------:R-:W-:Y:S01]  /*d470*/  FMUL.FTZ R52, R7.reuse, R52 ;  /* 0x0000003407347220 */ /* 0x040fe20000410000 */
[----:B------:R-:W-:Y:S01]  /*d480*/  IADD3 R16, R8, -R17, RZ ;  /* 0x8000001108107210 */ /* 0x000fe20007ffe0ff */
[C---:B------:R-:W-:Y:S01]  /*d490*/  FMUL.FTZ R53, R7.reuse, R53 ;  /* 0x0000003507357220 */ /* 0x040fe20000410000 */
[----:B------:R-:W-:Y:S01]  /*d4a0*/  STS.64 [R14.X4], R160 ;  /* 0x000000a00e007388 */ /* 0x000fe20000004a00 */
[----:B------:R-:W-:Y:S01]  /*d4b0*/  FMUL.FTZ R55, R6, R55 ;  /* 0x0000003706377220 */ /* 0x000fe20000410000 */
[----:B------:R-:W-:Y:S01]  /*d4c0*/  LEA R5, R16, R15, 0x2 ;  /* 0x0000000f10057211 */ /* 0x000fe200078e10ff */
[C---:B------:R-:W-:Y:S01]  /*d4d0*/  FMUL.FTZ R54, R6.reuse, R54 ;  /* 0x0000003606367220 */ /* 0x040fe20000410000 */
[----:B------:R-:W-:Y:S01]  /*d4e0*/  MOV R15, 0x80 ;  /* 0x00000080000f7802 */ /* 0x000fe20000000f00 */
[C---:B------:R-:W-:Y:S01]  /*d4f0*/  FMUL.FTZ R56, R7.reuse, R56 ;  /* 0x0000003807387220 */ /* 0x040fe20000410000 */
[----:B------:R-:W-:Y:S01]  /*d500*/  STS.64 [R14.X4+0x800], R162 ;  /* 0x000800a20e007388 */ /* 0x000fe20000004a00 */
[----:B------:R-:W-:Y:S01]  /*d510*/  FMUL.FTZ R57, R7, R57 ;  /* 0x0000003907397220 */ /* 0x000fe20000410000 */
[----:B------:R-:W-:Y:S01]  /*d520*/  SEL R15, R15, 0xffffff80, !P2 ;  /* 0xffffff800f0f7807 */ /* 0x000fe20005000000 */
[C---:B------:R-:W-:Y:S01]  /*d530*/  FMUL.FTZ R59, R6.reuse, R59 ;  /* 0x0000003b063b7220 */ /* 0x040fe20000410000 */
[----:B------:R-:W-:Y:S01]  /*d540*/  LOP3.LUT R9, R9, 0xffffffe0, RZ, 0xc0, !PT ;  /* 0xffffffe009097812 */ /* 0x000fe200078ec0ff */
[----:B------:R-:W-:Y:S01]  /*d550*/  FMUL.FTZ R58, R6, R58 ;  /* 0x0000003a063a7220 */ /* 0x000fe20000410000 */
[----:B------:R-:W-:Y:S01]  /*d560*/  LOP3.LUT R11, R11, 0xffffffe0, RZ, 0xc0, !PT ;  /* 0xffffffe00b0b7812 */ /* 0x000fe200078ec0ff */
[C---:B------:R-:W-:Y:S01]  /*d570*/  FMUL.FTZ R60, R7.reuse, R60 ;  /* 0x0000003c073c7220 */ /* 0x040fe20000410000 */
[----:B------:R-:W1:Y:S01]  /*d580*/  @P3 MUFU.LG2 R2, R2 ;  /* 0x0000000200023308 */ /* 0x000e620000000c00 */
[----:B------:R-:W-:Y:S01]  /*d590*/  FMUL.FTZ R61, R7, R61 ;  /* 0x0000003d073d7220 */ /* 0x000fe20000410000 */
[----:B------:R-:W-:Y:S01]  /*d5a0*/  IADD3 R9, R0, -R9, RZ ;  /* 0x8000000900097210 */ /* 0x000fe20007ffe0ff */
[----:B------:R-:W-:Y:S01]  /*d5b0*/  FMUL.FTZ R63, R6, R63 ;  /* 0x0000003f063f7220 */ /* 0x000fe20000410000 */
[----:B------:R-:W-:Y:S01]  /*d5c0*/  IADD3 R11, R10, -R11, RZ ;  /* 0x8000000b0a0b7210 */ /* 0x000fe20007ffe0ff */
[----:B------:R-:W-:-:S02]  /*d5d0*/  FMUL.FTZ R62, R6, R62 ;  /* 0x0000003e063e7220 */ /* 0x000fc40000410000 */
[C---:B------:R-:W-:Y:S01]  /*d5e0*/  FMUL.FTZ R64, R7.reuse, R64 ;  /* 0x0000004007407220 */ /* 0x040fe20000410000 */
[----:B------:R-:W-:Y:S01]  /*d5f0*/  SHF.R.S32.HI R0, RZ, 0x1f, R11 ;  /* 0x0000001fff007819 */ /* 0x000fe2000001140b */
[C---:B------:R-:W-:Y:S02]  /*d600*/  FMUL.FTZ R65, R7.reuse, R65 ;  /* 0x0000004107417220 */ /* 0x040fe40000410000 */
[----:B------:R-:W-:Y:S01]  /*d610*/  FMUL.FTZ R67, R6, R67 ;  /* 0x0000004306437220 */ /* 0x000fe20000410000 */
[----:B------:R-:W-:Y:S01]  /*d620*/  LEA.HI R0, R0, R11, RZ, 0x2 ;  /* 0x0000000b00007211 */ /* 0x000fe200078f10ff */
[----:B------:R-:W-:Y:S02]  /*d630*/  FMUL.FTZ R66, R6, R66 ;  /* 0x0000004206427220 */ /* 0x000fe40000410000 */
[C---:B------:R-:W-:Y:S02]  /*d640*/  FMUL.FTZ R68, R7.reuse, R68 ;  /* 0x0000004407447220 */ /* 0x040fe40000410000 */
[----:B------:R-:W-:-:S02]  /*d650*/  FMUL.FTZ R69, R7, R69 ;  /* 0x0000004507457220 */ /* 0x000fc40000410000 */
[C---:B------:R-:W-:Y:S02]  /*d660*/  FMUL.FTZ R71, R6.reuse, R71 ;  /* 0x0000004706477220 */ /* 0x040fe40000410000 */
[C---:B------:R-:W-:Y:S02]  /*d670*/  FMUL.FTZ R70, R6.reuse, R70 ;  /* 0x0000004606467220 */ /* 0x040fe40000410000 */
[C---:B------:R-:W-:Y:S02]  /*d680*/  FMUL.FTZ R72, R7.reuse, R72 ;  /* 0x0000004807487220 */ /* 0x040fe40000410000 */
        /* <DEDUP_REMOVED lines=84> */
[----:B------:R-:W-:Y:S01]  /*dbd0*/  FMUL.FTZ R149, R7, R149 ;  /* 0x0000009507957220 */ /* 0x000fe20000410000 */
[----:B------:R-:W-:Y:S01]  /*dbe0*/  MOV R7, 0x40 ;  /* 0x0000004000077802 */ /* 0x000fe20000000f00 */
[C---:B------:R-:W-:Y:S02]  /*dbf0*/  FMUL.FTZ R151, R6.reuse, R151 ;  /* 0x0000009706977220 */ /* 0x040fe40000410000 */
[----:B------:R-:W-:Y:S01]  /*dc00*/  FMUL.FTZ R150, R6, R150 ;  /* 0x0000009606967220 */ /* 0x000fe20000410000 */
[----:B------:R-:W-:Y:S01]  /*dc10*/  SHF.L.U32 R6, R14, 0x2, RZ ;  /* 0x000000020e067819 */ /* 0x000fe200000006ff */
[----:B--2---:R-:W-:Y:S01]  /*dc20*/  @P4 FMUL.FTZ R11, R4, 0.69314718246459960938 ;  /* 0x3f317218040b4820 */ /* 0x004fe20000410000 */
[----:B------:R-:W-:Y:S01]  /*dc30*/  SEL R7, R7, 0xffffffc0, !P1 ;  /* 0xffffffc007077807 */ /* 0x000fe20004800000 */
[----:B-1----:R-:W-:Y:S01]  /*dc40*/  @P3 FMUL.FTZ R2, R2, 0.69314718246459960938 ;  /* 0x3f31721802023820 */ /* 0x002fe20000410000 */
[----:B------:R-:W-:-:S02]  /*dc50*/  IADD3 R17, R6, -0x20, RZ ;  /* 0xffffffe006117810 */ /* 0x000fc40007ffe0ff */
[C---:B------:R-:W-:Y:S02]  /*dc60*/  @P0 IADD3 R17, R6.reuse, 0x20, RZ ;  /* 0x0000002006110810 */ /* 0x040fe40007ffe0ff */
[C---:B------:R-:W-:Y:S02]  /*dc70*/  IADD3 R16, R6.reuse, R7, RZ ;  /* 0x0000000706107210 */ /* 0x040fe40007ffe0ff */
[----:B------:R-:W-:Y:S01]  /*dc80*/  IADD3 R18, R7, R17, RZ ;  /* 0x0000001107127210 */ /* 0x000fe20007ffe0ff */
[----:B------:R-:W-:Y:S01]  /*dc90*/  STS.64 [R17], R36 ;  /* 0x0000002411007388 */ /* 0x000fe20000000a00 */
[----:B------:R-:W-:Y:S02]  /*dca0*/  IADD3 R19, R6, R15, RZ ;  /* 0x0000000f06137210 */ /* 0x000fe40007ffe0ff */
[----:B------:R-:W-:Y:S01]  /*dcb0*/  IADD3 R20, R15, R17, RZ ;  /* 0x000000110f147210 */ /* 0x000fe20007ffe0ff */
[----:B------:R-:W-:Y:S01]  /*dcc0*/  STS.64 [R17+0x800], R38 ;  /* 0x0008002611007388 */ /* 0x000fe20000000a00 */
[----:B------:R-:W-:-:S02]  /*dcd0*/  IADD3 R21, R16, R15, RZ ;  /* 0x0000000f10157210 */ /* 0x000fc40007ffe0ff */
[----:B------:R-:W-:Y:S01]  /*dce0*/  IADD3 R15, R18, R15, RZ ;  /* 0x0000000f120f7210 */ /* 0x000fe20007ffe0ff */
[----:B------:R-:W-:Y:S01]  /*dcf0*/  STS.64 [R16], R40 ;  /* 0x0000002810007388 */ /* 0x000fe20000000a00 */
[----:B------:R-:W-:Y:S02]  /*dd00*/  LOP3.LUT P0, RZ, R9, 0x3, RZ, 0xc0, !PT ;  /* 0x0000000309ff7812 */ /* 0x000fe4000780c0ff */
[----:B------:R-:W-:Y:S01]  /*dd10*/  MOV R9, 0xff800000 ;  /* 0xff80000000097802 */ /* 0x000fe20000000f00 */
[----:B------:R-:W-:Y:S01]  /*dd20*/  STS.64 [R16+0x800], R42 ;  /* 0x0008002a10007388 */ /* 0x000fe20000000a00 */
[----:B------:R-:W-:-:S03]  /*dd30*/  @P3 FFMA.FTZ R9, R3, c[0x0][0x238], R2 ;  /* 0x00008e0003093a23 */ /* 0x000fc60000010002 */
        /* <DEDUP_REMOVED lines=43> */
[----:B------:R1:W-:Y:S04]  /*dff0*/  STS.64 [R14.X4+0xc800], R130 ;  /* 0x00c800820e007388 */ /* 0x0003e80000004a00 */
[----:B------:R-:W2:Y:S04]  /*e000*/  S2R R6, SR_CTAID.Z ;  /* 0x0000000000067919 */ /* 0x000ea80000002700 */
[----:B------:R-:W3:Y:S04]  /*e010*/  S2R R7, SR_CTAID.Y ;  /* 0x0000000000077919 */ /* 0x000ee80000002600 */
[----:B------:R-:W-:Y:S04]  /*e020*/  STS.64 [R17+0xc000], R132 ;  /* 0x00c0008411007388 */ /* 0x000fe80000000a00 */
[----:B------:R-:W-:Y:S04]  /*e030*/  STS.64 [R17+0xc800], R134 ;  /* 0x00c8008611007388 */ /* 0x000fe80000000a00 */
[----:B------:R-:W-:Y:S04]  /*e040*/  STS.64 [R16+0xc000], R136 ;  /* 0x00c0008810007388 */ /* 0x000fe80000000a00 */
[----:B------:R-:W-:Y:S04]  /*e050*/  STS.64 [R16+0xc800], R138 ;  /* 0x00c8008a10007388 */ /* 0x000fe80000000a00 */
[----:B------:R-:W-:Y:S04]  /*e060*/  STS.64 [R18+0xc000], R156 ;  /* 0x00c0009c12007388 */ /* 0x000fe80000000a00 */
[----:B------:R-:W-:Y:S01]  /*e070*/  STS.64 [R18+0xc800], R158 ;  /* 0x00c8009e12007388 */ /* 0x000fe20000000a00 */
[----:B---3--:R-:W-:-:S03]  /*e080*/  IMAD R7, R7, c[0x0][0x210], R240 ;  /* 0x0000840007077a24 */ /* 0x008fc600078e02f0 */
[----:B------:R-:W-:Y:S04]  /*e090*/  STS.64 [R19+0xc000], R140 ;  /* 0x00c0008c13007388 */ /* 0x000fe80000000a00 */
[----:B------:R-:W-:Y:S04]  /*e0a0*/  STS.64 [R19+0xc800], R142 ;  /* 0x00c8008e13007388 */ /* 0x000fe80000000a00 */
[----:B------:R3:W-:Y:S04]  /*e0b0*/  STS.64 [R20+0xc000], R144 ;  /* 0x00c0009014007388 */ /* 0x0007e80000000a00 */
[----:B------:R-:W-:Y:S04]  /*e0c0*/  STS.64 [R20+0xc800], R146 ;  /* 0x00c8009214007388 */ /* 0x000fe80000000a00 */
[----:B-1----:R-:W1:Y:S04]  /*e0d0*/  S2R R14, SR_CTAID.X ;  /* 0x00000000000e7919 */ /* 0x002e680000002500 */
[----:B------:R-:W-:Y:S04]  /*e0e0*/  STS.64 [R21+0xc000], R152 ;  /* 0x00c0009815007388 */ /* 0x000fe80000000a00 */
[----:B------:R-:W-:Y:S04]  /*e0f0*/  STS.64 [R21+0xc800], R154 ;  /* 0x00c8009a15007388 */ /* 0x000fe80000000a00 */
[----:B------:R-:W-:Y:S04]  /*e100*/  STS.64 [R15+0xc000], R148 ;  /* 0x00c000940f007388 */ /* 0x000fe80000000a00 */
[----:B------:R4:W-:Y:S01]  /*e110*/  STS.64 [R15+0xc800], R150 ;  /* 0x00c800960f007388 */ /* 0x0009e20000000a00 */
[----:B---3--:R-:W-:-:S03]  /*e120*/  SHF.R.S32.HI R144, RZ, 0x1f, R13 ;  /* 0x0000001fff907819 */ /* 0x008fc6000001140d */
[----:B------:R-:W-:Y:S01]  /*e130*/  BAR.SYNC.DEFER_BLOCKING 0x0 ;  /* 0x0000000000007b1d */ /* 0x000fe20000010000 */
[----:B------:R-:W-:-:S04]  /*e140*/  LEA.HI R144, R144, R13, RZ, 0x2 ;  /* 0x0000000d90907211 */ /* 0x000fc800078f10ff */
[----:B------:R-:W-:-:S04]  /*e150*/  LOP3.LUT R144, R144, 0xffffffc, RZ, 0xc0, !PT ;  /* 0x0ffffffc90907812 */ /* 0x000fc800078ec0ff */
[----:B------:R-:W-:Y:S02]  /*e160*/  IADD3 R144, R13, -R144, RZ ;  /* 0x800000900d907210 */ /* 0x000fe40007ffe0ff */
[----:B------:R-:W-:-:S04]  /*e170*/  SHF.R.S32.HI R13, RZ, 0x2, R0 ;  /* 0x00000002ff0d7819 */ /* 0x000fc80000011400 */
[----:B------:R-:W-:Y:S02]  /*e180*/  LEA R13, R144, R13, 0x4 ;  /* 0x0000000d900d7211 */ /* 0x000fe400078e20ff */
[----:B----4-:R-:W-:Y:S01]  /*e190*/  IADD3 R15, -R240, RZ, RZ ;  /* 0x000000fff00f7210 */ /* 0x010fe20007ffe1ff */
[----:B------:R-:W3:Y:S04]  /*e1a0*/  LDS.128 R136, [R5.X4] ;  /* 0x0000000005887984 */ /* 0x000ee80000004c00 */
[----:B--2---:R-:W-:Y:S01]  /*e1b0*/  IMAD R6, R15, c[0x0][0x1c0], R6 ;  /* 0x000070000f067a24 */ /* 0x004fe200078e0206 */
[----:B------:R-:W2:Y:S03]  /*e1c0*/  LDS.128 R132, [R5.X4+0x800] ;  /* 0x0008000005847984 */ /* 0x000ea60000004c00 */
[----:B------:R-:W-:Y:S01]  /*e1d0*/  IMAD R6, R7, c[0x0][0x1c0], R6 ;  /* 0x0000700007067a24 */ /* 0x000fe200078e0206 */
[----:B-1----:R-:W-:Y:S01]  /*e1e0*/  SHF.L.U32 R7, R14, 0x6, RZ ;  /* 0x000000060e077819 */ /* 0x002fe200000006ff */
[----:B------:R-:W1:Y:S04]  /*e1f0*/  LDS.128 R128, [R5.X4+0x1000] ;  /* 0x0010000005807984 */ /* 0x000e680000004c00 */
[----:B------:R-:W4:Y:S01]  /*e200*/  LDS.128 R124, [R5.X4+0x1800] ;  /* 0x00180000057c7984 */ /* 0x000f220000004c00 */
[----:B------:R-:W-:-:S03]  /*e210*/  IMAD R6, R6, c[0x0][0x214], R7 ;  /* 0x0000850006067a24 */ /* 0x000fc600078e0207 */
        /* <DEDUP_REMOVED lines=31> */
[----:B--234-:R-:W-:Y:S02]  /*e410*/  IADD3 R2, R13, 0x8, RZ ;  /* 0x000000080d027810 */ /* 0x01cfe40007ffe0ff */
[----:B------:R-:W-:-:S02]  /*e420*/  SHF.R.S32.HI R3, RZ, 0x1f, R13 ;  /* 0x0000001fff037819 */ /* 0x000fc4000001140d */
[----:B------:R-:W-:Y:S02]  /*e430*/  IADD3 R0, P0, R6, R13, RZ ;  /* 0x0000000d06007210 */ /* 0x000fe40007f1e0ff */
[-C--:B------:R-:W-:Y:S02]  /*e440*/  ISETP.GE.AND P2, PT, R13, R235.reuse, PT ;  /* 0x000000eb0d00720c */ /* 0x080fe40003f46270 */
[----:B------:R-:W-:Y:S02]  /*e450*/  ISETP.GE.AND P1, PT, R2, R235, PT ;  /* 0x000000eb0200720c */ /* 0x000fe40003f26270 */
[----:B------:R-:W-:Y:S02]  /*e460*/  LEA.HI.X.SX32 R3, R6, R3, 0x1, P0 ;  /* 0x0000000306037211 */ /* 0x000fe400000f0eff */
[----:B------:R-:W-:-:S04]  /*e470*/  LEA R2, P0, R0, c[0x0][0x208], 0x2 ;  /* 0x0000820000027a11 */ /* 0x000fc800078010ff */
[----:B------:R-:W-:-:S05]  /*e480*/  LEA.HI.X R3, R0, c[0x0][0x20c], R3, 0x2, P0 ;  /* 0x0000830000037a11 */ /* 0x000fca00000f1403 */
[----:B------:R2:W-:Y:S04]  /*e490*/  @!P2 STG.E [R2.64], R5 ;  /* 0x000000050200a986 */ /* 0x0005e8000c10190a */
[----:B------:R2:W-:Y:S02]  /*e4a0*/  @!P1 STG.E [R2.64+0x20], R9 ;  /* 0x0000200902009986 */ /* 0x0005e4000c10190a */
.L_x_3617:
[----:B--234-:R-:W-:Y:S05]  /*e4b0*/  BSYNC B0 ;  /* 0x0000000000007941 */ /* 0x01cfea0003800000 */
.L_x_3616:
[----:B------:R-:W-:Y:S01]  /*e4c0*/  IMAD.SHL.U32 R4, R8, 0x4, RZ ;  /* 0x0000000408047824 */ /* 0x000fe200078e00ff */
[----:B------:R-:W-:Y:S01]  /*e4d0*/  IADD3 R0, R12, 0x10, RZ ;  /* 0x000000100c007810 */ /* 0x000fe20007ffe0ff */
[----:B------:R-:W-:Y:S01]  /*e4e0*/  IMAD R6, R6, c[0x0][0x22c], RZ ;  /* 0x00008b0006067a24 */ /* 0x000fe200078e02ff */
[----:B------:R-:W-:Y:S02]  /*e4f0*/  IADD3 R2, R12, 0x8, RZ ;  /* 0x000000080c027810 */ /* 0x000fe40007ffe0ff */
[----:B------:R-:W-:Y:S02]  /*e500*/  SHF.R.S32.HI R5, RZ, 0x1f, R4 ;  /* 0x0000001fff057819 */ /* 0x000fe40000011404 */
[----:B------:R-:W-:-:S02]  /*e510*/  ISETP.GE.AND P4, PT, R0, R235, PT ;  /* 0x000000eb0000720c */ /* 0x000fc40003f86270 */
[C---:B------:R-:W-:Y:S01]  /*e520*/  IADD3 R0, R12.reuse, 0x30, RZ ;  /* 0x000000300c007810 */ /* 0x040fe20007ffe0ff */
[----:B------:R-:W-:Y:S01]  /*e530*/  IMAD.WIDE R4, R12, 0x100, R4 ;  /* 0x000001000c047825 */ /* 0x000fe200078e0204 */
[-C--:B------:R-:W-:Y:S02]  /*e540*/  ISETP.GE.AND P5, PT, R2, R235.reuse, PT ;  /* 0x000000eb0200720c */ /* 0x080fe40003fa6270 */
[----:B------:R-:W-:Y:S02]  /*e550*/  ISETP.GE.AND P6, PT, R12, R235, PT ;  /* 0x000000eb0c00720c */ /* 0x000fe40003fc6270 */
[----:B------:R-:W-:Y:S02]  /*e560*/  IADD3 R3, P0, R6, R4, RZ ;  /* 0x0000000406037210 */ /* 0x000fe40007f1e0ff */
[----:B------:R-:W-:Y:S02]  /*e570*/  IADD3 R4, R12, 0x20, RZ ;  /* 0x000000200c047810 */ /* 0x000fe40007ffe0ff */
[----:B------:R-:W-:-:S02]  /*e580*/  LEA.HI.X.SX32 R6, R6, R5, 0x1, P0 ;  /* 0x0000000506067211 */ /* 0x000fc400000f0eff */
[C---:B------:R-:W-:Y:S02]  /*e590*/  LEA R8, P0, R3.reuse, c[0x0][0x1d8], 0x2 ;  /* 0x0000760003087a11 */ /* 0x040fe400078010ff */
[----:B------:R-:W-:Y:S02]  /*e5a0*/  IADD3 R2, R12, 0x28, RZ ;  /* 0x000000280c027810 */ /* 0x000fe40007ffe0ff */
[----:B------:R-:W-:Y:S02]  /*e5b0*/  LEA.HI.X R9, R3, c[0x0][0x1dc], R6, 0x2, P0 ;  /* 0x0000770003097a11 */ /* 0x000fe400000f1406 */
[----:B------:R-:W-:Y:S02]  /*e5c0*/  ISETP.GE.AND P0, PT, R0, R235, PT ;  /* 0x000000eb0000720c */ /* 0x000fe40003f06270 */
[C---:B------:R-:W-:Y:S01]  /*e5d0*/  IADD3 R6, R12.reuse, 0x18, RZ ;  /* 0x000000180c067810 */ /* 0x040fe20007ffe0ff */
[----:B-1----:R1:W-:Y:S01]  /*e5e0*/  @!P6 STG.E.128 [R8.64+0x100], R104 ;  /* 0x000100680800e986 */ /* 0x0023e2000c101d0a */
[----:B------:R-:W-:-:S02]  /*e5f0*/  IADD3 R12, R12, 0x38, RZ ;  /* 0x000000380c0c7810 */ /* 0x000fc40007ffe0ff */
[-C--:B------:R-:W-:Y:S01]  /*e600*/  ISETP.GE.AND P3, PT, R6, R235.reuse, PT ;  /* 0x000000eb0600720c */ /* 0x080fe20003f66270 */
[----:B------:R1:W-:Y:S01]  /*e610*/  @!P6 STG.E.128 [R8.64+0x200], R72 ;  /* 0x000200480800e986 */ /* 0x0003e2000c101d0a */
[-C--:B------:R-:W-:Y:S02]  /*e620*/  ISETP.GE.AND P2, PT, R4, R235.reuse, PT ;  /* 0x000000eb0400720c */ /* 0x080fe40003f46270 */
[-C--:B------:R-:W-:Y:S01]  /*e630*/  ISETP.GE.AND P1, PT, R2, R235.reuse, PT ;  /* 0x000000eb0200720c */ /* 0x080fe20003f26270 */
[----:B------:R1:W-:Y:S04]  /*e640*/  @!P6 STG.E.128 [R8.64+0x300], R40 ;  /* 0x000300280800e986 */ /* 0x0003e8000c101d0a */
[----:B------:R1:W-:Y:S04]  /*e650*/  @!P0 STG.E.128 [R8.64+0xc000], R112 ;  /* 0x00c0007008008986 */ /* 0x0003e8000c101d0a */
[----:B------:R1:W-:Y:S04]  /*e660*/  @!P0 STG.E.128 [R8.64+0xc100], R80 ;  /* 0x00c1005008008986 */ /* 0x0003e8000c101d0a */
[----:B------:R1:W-:Y:S04]  /*e670*/  @!P0 STG.E.128 [R8.64+0xc200], R48 ;  /* 0x00c2003008008986 */ /* 0x0003e8000c101d0a */
[----:B------:R1:W-:Y:S01]  /*e680*/  @!P0 STG.E.128 [R8.64+0xc300], R16 ;  /* 0x00c3001008008986 */ /* 0x0003e2000c101d0a */
[----:B------:R-:W-:-:S03]  /*e690*/  ISETP.GE.AND P0, PT, R12, R235, PT ;  /* 0x000000eb0c00720c */ /* 0x000fc60003f06270 */
[----:B------:R1:W-:Y:S04]  /*e6a0*/  @!P5 STG.E.128 [R8.64+0x2000], R132 ;  /* 0x002000840800d986 */ /* 0x0003e8000c101d0a */
        /* <DEDUP_REMOVED lines=19> */
[----:B------:R1:W-:Y:S04]  /*e7e0*/  @!P6 STG.E.64 [R8.64], R136 ;  /* 0x000000880800e986 */ /* 0x0003e8000c101b0a */
[----:B------:R1:W-:Y:S01]  /*e7f0*/  @!P6 STG.E.64 [R8.64+0x8], R138 ;  /* 0x0000088a0800e986 */ /* 0x0003e2000c101b0a */
[----:B------:R-:W-:Y:S05]  /*e800*/  @P0 EXIT ;  /* 0x000000000000094d */ /* 0x000fea0003800000 */
[----:B------:R-:W-:Y:S04]  /*e810*/  STG.E.128 [R8.64+0xe000], R108 ;  /* 0x00e0006c08007986 */ /* 0x000fe8000c101d0a */
[----:B------:R-:W-:Y:S04]  /*e820*/  STG.E.128 [R8.64+0xe100], R76 ;  /* 0x00e1004c08007986 */ /* 0x000fe8000c101d0a */
[----:B------:R-:W-:Y:S04]  /*e830*/  STG.E.128 [R8.64+0xe200], R44 ;  /* 0x00e2002c08007986 */ /* 0x000fe8000c101d0a */
[----:B------:R-:W-:Y:S01]  /*e840*/  STG.E.128 [R8.64+0xe300], R140 ;  /* 0x00e3008c08007986 */ /* 0x000fe2000c101d0a */
[----:B------:R-:W-:Y:S05]  /*e850*/  EXIT ;  /* 0x000000000000794d */ /* 0x000fea0003800000 */
.L_x_3618:
        /* <DEDUP_REMOVED lines=10> */
.L_x_4928:


//--------------------- .text._ZN5flash24flash_fwd_splitkv_kernelI23Flash_fwd_kernel_traitsILi256ELi64ELi64ELi4ELb0ELb0EN7cutlass10bfloat16_tE19Flash_kernel_traitsILi256ELi64ELi64ELi4ES3_EELb1ELb0ELb0ELb0ELb1ELb1ELb1ELb0EEEvNS_16Flash_fwd_paramsE --------------------------
	.section	.text._ZN5flash24flash_fwd_splitkv_kernelI23Flash_fwd_kernel_traitsILi256ELi64ELi64ELi4ELb0ELb0EN7cutlass10bfloat16_tE19Flash_kernel_traitsILi256ELi64ELi64ELi4ES3_EELb1ELb0ELb0ELb0ELb1ELb1ELb1ELb0EEEvNS_16Flash_fwd_paramsE,"ax",@progbits
	.sectioninfo	@"SHI_REGISTERS=253"
	.align	128
        .global         _ZN5flash24flash_fwd_splitkv_kernelI23Flash_fwd_kernel_traitsILi256ELi64ELi64ELi4ELb0ELb0EN7cutlass10bfloat16_tE19Flash_kernel_traitsILi256ELi64ELi64ELi4ES3_EELb1ELb0ELb0ELb0ELb1ELb1ELb1ELb0EEEvNS_16Flash_fwd_paramsE
        .type           _ZN5flash24flash_fwd_splitkv_kernelI23Flash_fwd_kernel_traitsILi256ELi64ELi64ELi4ELb0ELb0EN7cutlass10bfloat16_tE19Flash_kernel_traitsILi256ELi64ELi64ELi4ES3_EELb1ELb0ELb0ELb0ELb1ELb1ELb1ELb0EEEvNS_16Flash_fwd_paramsE,@function
        .size           _ZN5flash24flash_fwd_splitkv_kernelI23Flash_fwd_kernel_traitsILi256ELi64ELi64ELi4ELb0ELb0EN7cutlass10bfloat16_tE19Flash_kernel_traitsILi256ELi64ELi64ELi4ES3_EELb1ELb0ELb0ELb0ELb1ELb1ELb1ELb0EEEvNS_16Flash_fwd_paramsE,(.L_x_4929 - _ZN5flash24flash_fwd_splitkv_kernelI23Flash_fwd_kernel_traitsILi256ELi64ELi64ELi4ELb0ELb0EN7cutlass10bfloat16_tE19Flash_kernel_traitsILi256ELi64ELi64ELi4ES3_EELb1ELb0ELb0ELb0ELb1ELb1ELb1ELb0EEEvNS_16Flash_fwd_paramsE)
        .other          _ZN5flash24flash_fwd_splitkv_kernelI23Flash_fwd_kernel_traitsILi256ELi64ELi64ELi4ELb0ELb0EN7cutlass10bfloat16_tE19Flash_kernel_traitsILi256ELi64ELi64ELi4ES3_EELb1ELb0ELb0ELb0ELb1ELb1ELb1ELb0EEEvNS_16Flash_fwd_paramsE,@"STO_CUDA_ENTRY STV_DEFAULT"
_ZN5flash24flash_fwd_splitkv_kernelI23Flash_fwd_kernel_traitsILi256ELi64ELi64ELi4ELb0ELb0EN7cutlass10bfloat16_tE19Flash_kernel_traitsILi256ELi64ELi64ELi4ES3_EELb1ELb0ELb0ELb0ELb1ELb1ELb1ELb0EEEvNS_16Flash_fwd_paramsE:
.text._ZN5flash24flash_fwd_splitkv_kernelI23Flash_fwd_kernel_traitsILi256ELi64ELi64ELi4ELb0ELb0EN7cutlass10bfloat16_tE19Flash_kernel_traitsILi256ELi64ELi64ELi4ES3_EELb1ELb0ELb0ELb0ELb1ELb1ELb1ELb0EEEvNS_16Flash_fwd_paramsE:
[----:B------:R-:W-:Y:S02]  /*0000*/  MOV R1, c[0x0][0x28] ;  /* 0x00000a0000017a02 */ /* 0x000fe40000000f00 */
[----:B------:R-:W1:Y:S01]  /*0010*/  I2F.U32.RP R2, c[0x0][0x1c0] ;  /* 0x0000700000027b06 */ /* 0x000e620000209000 */
[----:B------:R-:W2:Y:S01]  /*0020*/  S2R R4, SR_CTAID.Z ;  /* 0x0000000000047919 */ /* 0x000ea20000002700 */
[----:B------:R-:W-:Y:S01]  /*0030*/  ISETP.NE.U32.AND P1, PT, RZ, c[0x0][0x1c0], PT ;  /* 0x00007000ff007a0c */ /* 0x000fe20003f25070 */
[----:B------:R-:W-:Y:S01]  /*0040*/  IMAD.MOV.U32 R14, RZ, RZ, -0x1 ;  /* 0xffffffffff0e7424 */ /* 0x000fe200078e00ff */
[----:B------:R-:W-:-:S04]  /*0050*/  ULDC.64 UR10, c[0x0][0x118] ;  /* 0x00004600000a7ab9 */ /* 0x000fc80000000a00 */
[----:B-1----:R-:W1:Y:S02]  /*0060*/  MUFU.RCP R2, R2 ;  /* 0x0000000200027308 */ /* 0x002e640000001000 */
[----:B-1----:R-:W-:-:S06]  /*0070*/  IADD3 R2, R2, 0xffffffe, RZ ;  /* 0x0ffffffe02027810 */ /* 0x002fcc0007ffe0ff */
[----:B------:R-:W1:Y:S02]  /*0080*/  F2I.FTZ.U32.TRUNC.NTZ R3, R2 ;  /* 0x0000000200037305 */ /* 0x000e64000021f000 */
[----:B-1----:R-:W-:Y:S02]  /*0090*/  IMAD.MOV R0, RZ, RZ, -R3 ;  /* 0x000000ffff007224 */ /* 0x002fe400078e0a03 */
[----:B------:R-:W-:Y:S02]  /*00a0*/  IMAD.MOV.U32 R2, RZ, RZ, RZ ;  /* 0x000000ffff027224 */ /* 0x000fe400078e00ff */
[----:B------:R-:W-:-:S04]  /*00b0*/  IMAD R0, R0, c[0x0][0x1c0], RZ ;  /* 0x0000700000007a24 */ /* 0x000fc800078e02ff */
[----:B------:R-:W-:-:S06]  /*00c0*/  IMAD.HI.U32 R0, R3, R0, R2 ;  /* 0x0000000003007227 */ /* 0x000fcc00078e0002 */
[----:B--2---:R-:W-:Y:S02]  /*00d0*/  IMAD.HI.U32 R242, R0, R4, RZ ;  /* 0x0000000400f27227 */ /* 0x004fe400078e00ff */
[----:B------:R-:W1:Y:S02]  /*00e0*/  LDC.U8 R0, c[0x0][0x312] ;  /* 0x0000c480ff007b82 */ /* 0x000e640000000000 */
[----:B------:R-:W-:-:S04]  /*00f0*/  IMAD.MOV R2, RZ, RZ, -R242 ;  /* 0x000000ffff027224 */ /* 0x000fc800078e0af2 */
[----:B------:R-:W-:-:S05]  /*0100*/  IMAD R2, R2, c[0x0][0x1c0], R4 ;  /* 0x0000700002027a24 */ /* 0x000fca00078e0204 */
[----:B------:R-:W-:-:S13]  /*0110*/  ISETP.GE.U32.AND P2, PT, R2, c[0x0][0x1c0], PT ;  /* 0x0000700002007a0c */ /* 0x000fda0003f46070 */
[----:B------:R-:W-:Y:S02]  /*0120*/  @P2 IADD3 R2, R2, -c[0x0][0x1c0], RZ ;  /* 0x8000700002022a10 */ /* 0x000fe40007ffe0ff */
[----:B------:R-:W-:Y:S02]  /*0130*/  @P2 IADD3 R242, R242, 0x1, RZ ;  /* 0x00000001f2f22810 */ /* 0x000fe40007ffe0ff */
[----:B------:R-:W-:Y:S01]  /*0140*/  ISETP.GE.U32.AND P0, PT, R2, c[0x0][0x1c0], PT ;  /* 0x0000700002007a0c */ /* 0x000fe20003f06070 */
[----:B------:R-:W-:Y:S01]  /*0150*/  IMAD.MOV.U32 R2, RZ, RZ, 0x4 ;  /* 0x00000004ff027424 */ /* 0x000fe200078e00ff */
[----:B------:R-:W-:Y:S02]  /*0160*/  ISETP.NE.U32.AND P2, PT, RZ, c[0x0][0x240], PT ;  /* 0x00009000ff007a0c */ /* 0x000fe40003f45070 */
[----:B-1----:R-:W-:Y:S02]  /*0170*/  ISETP.NE.AND P3, PT, R0, RZ, PT ;  /* 0x000000ff0000720c */ /* 0x002fe40003f65270 */
        /* <DEDUP_REMOVED lines=9> */
[CC--:B------:R-:W-:Y:S01]  /*0210*/  IMAD.WIDE R6, R242.reuse, R2.reuse, c[0x0][0x248] ;  /* 0x00009200f2067625 */ /* 0x0c0fe200078e0202 */
[----:B------:R1:W2:Y:S09]  /*0220*/  @P2 LDG.E R14, [R104.64] ;  /* 0x0000000a680e2981 */ /* 0x0002b2000c1e1900 */
[----:B------:R3:W5:Y:S04]  /*0230*/  @!P1 LDG.E R13, [R6.64] ;  /* 0x0000000a060d9981 */ /* 0x000768000c1e1900 */
[----:B-1----:R-:W2:Y:S01]  /*0240*/  @P2 LDG.E R104, [R104.64+0x4] ;  /* 0x0000040a68682981 */ /* 0x002ea2000c1e1900 */
[----:B------:R-:W-:Y:S01]  /*0250*/  MOV R3, RZ ;  /* 0x000000ff00037202 */ /* 0x000fe20000000f00 */
[----:B------:R-:W-:-:S02]  /*0260*/  @P0 IMAD.WIDE R8, R242, R2, c[0x0][0x250] ;  /* 0x00009400f2080625 */ /* 0x000fc400078e0202 */
[----:B------:R-:W1:Y:S04]  /*0270*/  S2R R28, SR_CTAID.X ;  /* 0x00000000001c7919 */ /* 0x000e680000002500 */
        /* <DEDUP_REMOVED lines=14> */
.L_x_3619:
[----:B-1-34-:R-:W-:Y:S02]  /*0360*/  MOV R5, c[0x0][0x218] ;  /* 0x0000860000057a02 */ /* 0x01afe40000000f00 */
.L_x_3620:
        /* <DEDUP_REMOVED lines=12> */
[----:B-1----:R-:W-:Y:S01]  /*0430*/  IABS R6, c[0x0][0x10] ;  /* 0x0000040000067a13 */ /* 0x002fe20000000000 */
        /* <DEDUP_REMOVED lines=11> */
[----:B-1----:R-:W-:-:S04]  /*04f0*/  IADD3 R8, R8, 0xffffffe, RZ ;  /* 0x0ffffffe08087810 */ /* 0x002fc80007ffe0ff */
[----:B------:R-:W1:Y:S02]  /*0500*/  F2I.FTZ.U32.TRUNC.NTZ R9, R8 ;  /* 0x0000000800097305 */ /* 0x000e64000021f000 */
[----:B-1----:R-:W-:Y:S02]  /*0510*/  IMAD.MOV R5, RZ, RZ, -R9 ;  /* 0x000000ffff057224 */ /* 0x002fe400078e0a09 */
[----:B------:R-:W-:Y:S02]  /*0520*/  IMAD.MOV.U32 R8, RZ, RZ, RZ ;  /* 0x000000ffff087224 */ /* 0x000fe400078e00ff */
[----:B------:R-:W-:-:S04]  /*0530*/  IMAD R5, R5, R6, RZ ;  /* 0x0000000605057224 */ /* 0x000fc800078e02ff */
[----:B------:R-:W-:-:S04]  /*0540*/  IMAD.HI.U32 R8, R9, R5, R8 ;  /* 0x0000000509087227 */ /* 0x000fc800078e0008 */
[----:B------:R-:W-:-:S04]  /*0550*/  IMAD.MOV.U32 R5, RZ, RZ, R4 ;  /* 0x000000ffff057224 */ /* 0x000fc800078e0004 */
[----:B------:R-:W-:-:S04]  /*0560*/  IMAD.HI.U32 R8, R8, R5, RZ ;  /* 0x0000000508087227 */ /* 0x000fc800078e00ff */
[----:B------:R-:W-:-:S04]  /*0570*/  IMAD.MOV R4, RZ, RZ, -R8 ;  /* 0x000000ffff047224 */ /* 0x000fc800078e0a08 */
[----:B------:R-:W-:Y:S01]  /*0580*/  IMAD R4, R6, R4, R5 ;  /* 0x0000000406047224 */ /* 0x000fe200078e0205 */
[----:B------:R-:W-:-:S04]  /*0590*/  IADD3 R5, -R104, 0x7f, R103 ;  /* 0x0000007f68057810 */ /* 0x000fc80007ffe167 */
[----:B------:R-:W-:Y:S02]  /*05a0*/  ISETP.GT.U32.AND P1, PT, R6, R4, PT ;  /* 0x000000040600720c */ /* 0x000fe40003f24070 */
[----:B------:R-:W-:-:S11]  /*05b0*/  IADD3 R5, R5, c[0x0][0x2e8], R100 ;  /* 0x0000ba0005057a10 */ /* 0x000fd60007ffe064 */
[----:B------:R-:W-:Y:S01]  /*05c0*/  @!P1 IMAD.IADD R4, R4, 0x1, -R6 ;  /* 0x0000000104049824 */ /* 0x000fe200078e0a06 */
[----:B------:R-:W-:Y:S02]  /*05d0*/  @!P1 IADD3 R8, R8, 0x1, RZ ;  /* 0x0000000108089810 */ /* 0x000fe40007ffe0ff */
[----:B------:R-:W-:Y:S02]  /*05e0*/  ISETP.NE.AND P1, PT, RZ, c[0x0][0x10], PT ;  /* 0x00000400ff007a0c */ /* 0x000fe40003f25270 */
[----:B------:R-:W-:Y:S02]  /*05f0*/  ISETP.GE.U32.AND P2, PT, R4, R6, PT ;  /* 0x000000060400720c */ /* 0x000fe40003f46070 */
[----:B------:R-:W-:-:S04]  /*0600*/  IADD3 R4, R100, 0x3f, RZ ;  /* 0x0000003f64047810 */ /* 0x000fc80007ffe0ff */
[----:B------:R-:W-:-:S04]  /*0610*/  SHF.R.S32.HI R6, RZ, 0x1f, R4 ;  /* 0x0000001fff067819 */ /* 0x000fc80000011404 */
[----:B------:R-:W-:Y:S02]  /*0620*/  LEA.HI R6, R6, R4, RZ, 0x6 ;  /* 0x0000000406067211 */ /* 0x000fe400078f30ff */
[----:B------:R-:W-:Y:S02]  /*0630*/  SHF.R.S32.HI R4, RZ, 0x1f, R5 ;  /* 0x0000001fff047819 */ /* 0x000fe40000011405 */
[----:B------:R-:W-:Y:S02]  /*0640*/  @P2 IADD3 R8, R8, 0x1, RZ ;  /* 0x0000000108082810 */ /* 0x000fe40007ffe0ff */
[----:B------:R-:W-:Y:S02]  /*0650*/  LEA.HI R4, R4, R5, RZ, 0x6 ;  /* 0x0000000504047211 */ /* 0x000fe400078f30ff */
[----:B------:R-:W-:Y:S01]  /*0660*/  SHF.R.S32.HI R6, RZ, 0x6, R6 ;  /* 0x00000006ff067819 */ /* 0x000fe20000011406 */
[----:B------:R-:W-:Y:S01]  /*0670*/  IMAD.MOV.U32 R7, RZ, RZ, R8 ;  /* 0x000000ffff077224 */ /* 0x000fe200078e0008 */
[----:B------:R-:W-:-:S03]  /*0680*/  SHF.R.S32.HI R4, RZ, 0x6, R4 ;  /* 0x00000006ff047819 */ /* 0x000fc60000011404 */
[----:B------:R-:W-:Y:S01]  /*0690*/  @!P0 IMAD.MOV R7, RZ, RZ, -R7 ;  /* 0x000000ffff078224 */ /* 0x000fe200078e0a07 */
[----:B------:R-:W-:-:S05]  /*06a0*/  @!P1 LOP3.LUT R7, RZ, c[0x0][0x10], RZ, 0x33, !PT ;  /* 0x00000400ff079a12 */ /* 0x000fca00078e33ff */
[----:B------:R-:W-:-:S04]  /*06b0*/  IMAD R236, R7, R0, RZ ;  /* 0x0000000007ec7224 */ /* 0x000fc800078e02ff */
        /* <DEDUP_REMOVED lines=8> */
[----:B------:R-:W-:-:S04]  /*0740*/  LEA.HI R2, R2, R97, RZ, 0x4 ;  /* 0x0000006102027211 */ /* 0x000fc800078f20ff */
[----:B------:R-:W-:-:S05]  /*0750*/  LOP3.LUT R3, R2, 0x3ffffff0, RZ, 0xc0, !PT ;  /* 0x3ffffff002037812 */ /* 0x000fca00078ec0ff */
[----:B------:R-:W-:Y:S02]  /*0760*/  IMAD.IADD R6, R97, 0x1, -R3 ;  /* 0x0000000161067824 */ /* 0x000fe400078e0a03 */
[----:B------:R-:W-:Y:S01]  /*0770*/  IMAD R3, R0, c[0x0][0x1c0], R19 ;  /* 0x0000700000037a24 */ /* 0x000fe200078e0213 */
[----:B------:R-:W-:Y:S01]  /*0780*/  SHF.R.S32.HI R0, RZ, 0x4, R2 ;  /* 0x00000004ff007819 */ /* 0x000fe20000011402 */
[----:B------:R-:W-:Y:S02]  /*0790*/  IMAD.SHL.U32 R6, R6, 0x4, RZ ;  /* 0x0000000406067824 */ /* 0x000fe400078e00ff */
[--C-:B------:R-:W-:Y:S01]  /*07a0*/  IMAD R3, R3, c[0x0][0x214], R103.reuse ;  /* 0x0000850003037a24 */ /* 0x100fe200078e0267 */
[----:B------:R-:W-:Y:S01]  /*07b0*/  IADD3 R5, R0, 0x8, RZ ;  /* 0x0000000800057810 */ /* 0x000fe20007ffe0ff */
[----:B------:R-:W-:Y:S01]  /*07c0*/  IMAD.IADD R103, R104, 0x1, -R103 ;  /* 0x0000000168677824 */ /* 0x000fe200078e0a67 */
[----:B------:R-:W-:Y:S01]  /*07d0*/  SHF.R.S32.HI R7, RZ, 0x1f, R6 ;  /* 0x0000001fff077819 */ /* 0x000fe20000011406 */
[----:B------:R-:W-:Y:S01]  /*07e0*/  IMAD R4, R3, c[0x0][0x22c], RZ ;  /* 0x00008b0003047a24 */ /* 0x000fe200078e02ff */
[----:B------:R-:W-:-:S02]  /*07f0*/  IADD3 R8, R0, 0x18, RZ ;  /* 0x0000001800087810 */ /* 0x000fc40007ffe0ff */
[CC--:B------:R-:W-:Y:S01]  /*0800*/  ISETP.GE.AND P3, PT, R0.reuse, R103.reuse, PT ;  /* 0x000000670000720c */ /* 0x0c0fe20003f66270 */
[----:B------:R-:W-:Y:S01]  /*0810*/  IMAD.WIDE R6, R0, 0x100, R6 ;  /* 0x0000010000067825 */ /* 0x000fe200078e0206 */
[CC--:B------:R-:W-:Y:S02]  /*0820*/  ISETP.GE.AND P2, PT, R5.reuse, R103.reuse, PT ;  /* 0x000000670500720c */ /* 0x0c0fe40003f46270 */
[----:B------:R-:W-:Y:S02]  /*0830*/  ISETP.GE.OR P5, PT, R5, R103, P6 ;  /* 0x000000670500720c */ /* 0x000fe400037a6670 */
[----:B------:R-:W-:Y:S02]  /*0840*/  IADD3 R2, P0, R4, R6, RZ ;  /* 0x0000000604027210 */ /* 0x000fe40007f1e0ff */
[----:B------:R-:W-:Y:S02]  /*0850*/  IADD3 R6, R0, 0x10, RZ ;  /* 0x0000001000067810 */ /* 0x000fe40007ffe0ff */
[----:B------:R-:W-:-:S02]  /*0860*/  LEA.HI.X.SX32 R4, R4, R7, 0x1, P0 ;  /* 0x0000000704047211 */ /* 0x000fc400000f0eff */
[----:B------:R-:W-:Y:S02]  /*0870*/  LEA R10, P0, R2, c[0x0][0x1d8], 0x2 ;  /* 0x00007600020a7a11 */ /* 0x000fe400078010ff */
[----:B------:R-:W-:Y:S02]  /*0880*/  IADD3 R7, R0, 0x20, RZ ;  /* 0x0000002000077810 */ /* 0x000fe40007ffe0ff */
[----:B------:R-:W-:Y:S02]  /*0890*/  LEA.HI.X R11, R2, c[0x0][0x1dc], R4, 0x2, P0 ;  /* 0x00007700020b7a11 */ /* 0x000fe400000f1404 */
[CC--:B------:R-:W-:Y:S02]  /*08a0*/  ISETP.GE.AND P1, PT, R6.reuse, R103.reuse, PT ;  /* 0x000000670600720c */ /* 0x0c0fe40003f26270 */
[----:B------:R-:W-:Y:S01]  /*08b0*/  ISETP.GE.OR P4, PT, R6, R103, P6 ;  /* 0x000000670600720c */ /* 0x000fe20003786670 */
[----:B------:R-:W-:Y:S01]  /*08c0*/  @!P3 STG.E.128 [R10.64], RZ ;  /* 0x000000ff0a00b986 */ /* 0x000fe2000c101d0a */
[----:B------:R-:W-:-:S02]  /*08d0*/  IADD3 R6, R0, 0x28, RZ ;  /* 0x0000002800067810 */ /* 0x000fc40007ffe0ff */
[C---:B------:R-:W-:Y:S01]  /*08e0*/  IADD3 R5, R0.reuse, 0x30, RZ ;  /* 0x0000003000057810 */ /* 0x040fe20007ffe0ff */
[----:B------:R-:W-:Y:S01]  /*08f0*/  @!P3 STG.E.128 [R10.64+0x100], RZ ;  /* 0x000100ff0a00b986 */ /* 0x000fe2000c101d0a */
[----:B------:R-:W-:Y:S02]  /*0900*/  IADD3 R4, R0, 0x38, RZ ;  /* 0x0000003800047810 */ /* 0x000fe40007ffe0ff */
[----:B------:R-:W-:Y:S01]  /*0910*/  SHF.R.S32.HI R2, RZ, 0x1f, R3 ;  /* 0x0000001fff027819 */ /* 0x000fe20000011403 */
[----:B------:R-:W-:Y:S01]  /*0920*/  @!P3 STG.E.128 [R10.64+0x200], RZ ;  /* 0x000200ff0a00b986 */ /* 0x000fe2000c101d0a */
[----:B------:R-:W-:-:S03]  /*0930*/  IADD3 R3, P0, R3, R0, RZ ;  /* 0x0000000003037210 */ /* 0x000fc60007f1e0ff */
[----:B------:R-:W-:Y:S01]  /*0940*/  @!P3 STG.E.128 [R10.64+0x300], RZ ;  /* 0x000300ff0a00b986 */ /* 0x000fe2000c101d0a */
[----:B------:R-:W-:Y:S02]  /*0950*/  ISETP.GE.AND P3, PT, R8, R103, PT ;  /* 0x000000670800720c */ /* 0x000fe40003f66270 */
[----:B------:R-:W-:Y:S01]  /*0960*/  LEA.HI.X.SX32 R2, R0, R2, 0x1, P0 ;  /* 0x0000000200027211 */ /* 0x000fe200000f0eff */
[----:B------:R-:W-:Y:S01]  /*0970*/  @!P2 STG.E.128 [R10.64+0x2000], RZ ;  /* 0x002000ff0a00a986 */ /* 0x000fe2000c101d0a */
[----:B------:R-:W-:-:S03]  /*0980*/  LEA R12, P0, R3, c[0x0][0x208], 0x2 ;  /* 0x00008200030c7a11 */ /* 0x000fc600078010ff */
[----:B------:R-:W-:Y:S01]  /*0990*/  @!P2 STG.E.128 [R10.64+0x2100], RZ ;  /* 0x002100ff0a00a986 */ /* 0x000fe2000c101d0a */
[----:B------:R-:W-:Y:S01]  /*09a0*/  LEA.HI.X R13, R3, c[0x0][0x20c], R2, 0x2, P0 ;  /* 0x00008300030d7a11 */ /* 0x000fe200000f1402 */
[----:B------:R-:W-:Y:S01]  /*09b0*/  @!P5 IMAD.MOV.U32 R2, RZ, RZ, -0x800000 ;  /* 0xff800000ff02d424 */ /* 0x000fe200078e00ff */
[-C--:B------:R-:W-:Y:S01]  /*09c0*/  ISETP.GE.OR P0, PT, R5, R103.reuse, P6 ;  /* 0x000000670500720c */ /* 0x080fe20003706670 */
[----:B------:R-:W-:Y:S04]  /*09d0*/  @!P2 STG.E.128 [R10.64+0x2200], RZ ;  /* 0x002200ff0a00a986 */ /* 0x000fe8000c101d0a */
[----:B------:R-:W-:Y:S01]  /*09e0*/  @!P2 STG.E.128 [R10.64+0x2300], RZ ;  /* 0x002300ff0a00a986 */ /* 0x000fe2000c101d0a */
[----:B------:R-:W-:-:S03]  /*09f0*/  ISETP.GE.AND P2, PT, R7, R103, PT ;  /* 0x000000670700720c */ /* 0x000fc60003f46270 */
[----:B------:R-:W-:Y:S04]  /*0a00*/  @!P1 STG.E.128 [R10.64+0x4000], RZ ;  /* 0x004000ff0a009986 */ /* 0x000fe8000c101d0a */
[----:B------:R-:W-:Y:S04]  /*0a10*/  @!P1 STG.E.128 [R10.64+0x4100], RZ ;  /* 0x004100ff0a009986 */ /* 0x000fe8000c101d0a */
        /* <DEDUP_REMOVED lines=17> */
[----:B------:R-:W-:-:S03]  /*0b30*/  ISETP.GE.OR P1, PT, R7, R103, P6 ;  /* 0x000000670700720c */ /* 0x000fc60003726670 */
[----:B------:R-:W-:Y:S04]  /*0b40*/  @!P3 STG.E.128 [R10.64+0xc000], RZ ;  /* 0x00c000ff0a00b986 */ /* 0x000fe8000c101d0a */
[----:B------:R-:W-:Y:S04]  /*0b50*/  @!P3 STG.E.128 [R10.64+0xc100], RZ ;  /* 0x00c100ff0a00b986 */ /* 0x000fe8000c101d0a */
[----:B------:R-:W-:Y:S02]  /*0b60*/  @!P3 STG.E.128 [R10.64+0xc200], RZ ;  /* 0x00c200ff0a00b986 */ /* 0x000fe4000c101d0a */
[----:B------:R-:W-:-:S02]  /*0b70*/  @!P1 IMAD.MOV.U32 R3, RZ, RZ, -0x800000 ;  /* 0xff800000ff039424 */ /* 0x000fc400078e00ff */
        /* <DEDUP_REMOVED lines=8> */
[----:B------:R1:W-:Y:S01]  /*0c00*/  @!P5 STG.E [R12.64+0x20], R2 ;  /* 0x000020020c00d986 */ /* 0x0003e2000c10190a */
[-C--:B------:R-:W-:Y:S01]  /*0c10*/  ISETP.GE.OR P5, PT, R0, R103.reuse, P6 ;  /* 0x000000670000720c */ /* 0x080fe200037a6670 */
[----:B------:R-:W-:Y:S01]  /*0c20*/  @!P4 IMAD.MOV.U32 R0, RZ, RZ, -0x800000 ;  /* 0xff800000ff00c424 */ /* 0x000fe200078e00ff */
[----:B------:R-:W-:Y:S01]  /*0c30*/  ISETP.GE.OR P6, PT, R4, R103, P6 ;  /* 0x000000670400720c */ /* 0x000fe200037c6670 */
[----:B------:R-:W-:Y:S04]  /*0c40*/  @!P3 STG.E [R12.64+0x60], R5 ;  /* 0x000060050c00b986 */ /* 0x000fe8000c10190a */
[----:B------:R2:W-:Y:S04]  /*0c50*/  @!P4 STG.E [R12.64+0x40], R0 ;  /* 0x000040000c00c986 */ /* 0x0005e8000c10190a */
[----:B------:R3:W-:Y:S02]  /*0c60*/  @!P1 STG.E [R12.64+0x80], R3 ;  /* 0x000080030c009986 */ /* 0x0007e4000c10190a */
[----:B------:R-:W-:-:S05]  /*0c70*/  @!P5 IMAD.MOV.U32 R6, RZ, RZ, -0x800000 ;  /* 0xff800000ff06d424 */ /* 0x000fca00078e00ff */
[----:B------:R3:W-:Y:S01]  /*0c80*/  @!P5 STG.E [R12.64], R6 ;  /* 0x000000060c00d986 */ /* 0x0007e2000c10190a */
[----:B-1----:R-:W-:-:S05]  /*0c90*/  @!P2 IMAD.MOV.U32 R2, RZ, RZ, -0x800000 ;  /* 0xff800000ff02a424 */ /* 0x002fca00078e00ff */
[----:B------:R3:W-:Y:S01]  /*0ca0*/  @!P2 STG.E [R12.64+0xa0], R2 ;  /* 0x0000a0020c00a986 */ /* 0x0007e2000c10190a */
[----:B--2---:R-:W-:-:S05]  /*0cb0*/  @!P0 IMAD.MOV.U32 R0, RZ, RZ, -0x800000 ;  /* 0xff800000ff008424 */ /* 0x004fca00078e00ff */
[----:B------:R3:W-:Y:S01]  /*0cc0*/  @!P0 STG.E [R12.64+0xc0], R0 ;  /* 0x0000c0000c008986 */ /* 0x0007e2000c10190a */
[----:B------:R-:W-:Y:S05]  /*0cd0*/  @P6 EXIT ;  /* 0x000000000000694d */ /* 0x000fea0003800000 */
[----:B---3--:R-:W-:-:S05]  /*0ce0*/  MOV R0, 0xff800000 ;  /* 0xff80000000007802 */ /* 0x008fca0000000f00 */
[----:B------:R-:W-:Y:S01]  /*0cf0*/  STG.E [R12.64+0xe0], R0 ;  /* 0x0000e0000c007986 */ /* 0x000fe2000c10190a */
[----:B------:R-:W-:Y:S05]  /*0d00*/  EXIT ;  /* 0x000000000000794d */ /* 0x000fea0003800000 */
.L_x_3621:
[----:B------:R-:W-:Y:S01]  /*0d10*/  ISETP.NE.U32.AND P0, PT, RZ, c[0x0][0x2b8], PT ;  /* 0x0000ae00ff007a0c */ /* 0x000fe20003f05070 */
[----:B------:R-:W-:Y:S01]  /*0d20*/  IMAD.MOV.U32 R0, RZ, RZ, R242 ;  /* 0x000000ffff007224 */ /* 0x000fe200078e00f2 */
[----:B------:R-:W-:Y:S02]  /*0d30*/  ISETP.NE.U32.AND P1, PT, RZ, c[0x0][0x2c0], PT ;  /* 0x0000b000ff007a0c */ /* 0x000fe40003f25070 */
[----:B------:R-:W-:Y:S02]  /*0d40*/  ISETP.NE.AND.EX P0, PT, RZ, c[0x0][0x2bc], PT, P0 ;  /* 0x0000af00ff007a0c */ /* 0x000fe40003f05300 */
[----:B------:R-:W-:-:S11]  /*0d50*/  ISETP.NE.AND.EX P1, PT, RZ, c[0x0][0x2c4], PT, P1 ;  /* 0x0000b100ff007a0c */ /* 0x000fd60003f25310 */
[----:B------:R-:W-:-:S05]  /*0d60*/  @P0 IMAD.WIDE R4, R242, R2, c[0x0][0x2b8] ;  /* 0x0000ae00f2040625 */ /* 0x000fca00078e0202 */
[----:B------:R1:W5:Y:S01]  /*0d70*/  @P0 LDG.E R0, [R4.64] ;  /* 0x0000000a04000981 */ /* 0x000362000c1e1900 */
[----:B------:R-:W-:Y:S01]  /*0d80*/  @P1 IMAD.WIDE.U32 R6, R242, c[0x0][0x2c8], RZ ;  /* 0x0000b200f2061a25 */ /* 0x000fe200078e00ff */
[----:B------:R-:W-:Y:S01]  /*0d90*/  CS2R R244, SRZ ;  /* 0x0000000000f47805 */ /* 0x000fe2000001ff00 */
[----:B------:R-:W-:Y:S02]  /*0da0*/  PLOP3.LUT P6, PT, PT, PT, PT, 0x8, 0x0 ;  /* 0x000000000000781c */ /* 0x000fe40003fce170 */
[----:B------:R-:W-:Y:S02]  /*0db0*/  IABS R2, c[0x0][0x2d0] ;  /* 0x0000b40000027a13 */ /* 0x000fe40000000000 */
[----:B------:R-:W-:Y:S02]  /*0dc0*/  @P1 LEA R244, P0, R6, c[0x0][0x2c0], 0x2 ;  /* 0x0000b00006f41a11 */ /* 0x000fe400078010ff */
[----:B------:R2:W3:Y:S01]  /*0dd0*/  R2UR UR6, R2 ;  /* 0x00000000020673c2 */ /* 0x0004e200000e0000 */
[----:B-1----:R-:W-:-:S05]  /*0de0*/  @P1 SHF.R.S32.HI R4, RZ, 0x1f, R242 ;  /* 0x0000001fff041819 */ /* 0x002fca00000114f2 */
[----:B------:R-:W-:-:S04]  /*0df0*/  @P1 IMAD R4, R4, c[0x0][0x2c8], RZ ;  /* 0x0000b20004041a24 */ /* 0x000fc800078e02ff */
[----:B------:R-:W-:-:S04]  /*0e00*/  @P1 IMAD R4, R242, c[0x0][0x2cc], R4 ;  /* 0x0000b300f2041a24 */ /* 0x000fc800078e0204 */
[----:B------:R-:W-:-:S05]  /*0e10*/  @P1 IMAD.IADD R4, R7, 0x1, R4 ;  /* 0x0000000107041824 */ /* 0x000fca00078e0204 */
[----:B------:R-:W-:-:S04]  /*0e20*/  @P1 SHF.L.U64.HI R4, R6, 0x2, R4 ;  /* 0x0000000206041819 */ /* 0x000fc80000010204 */
[----:B------:R-:W-:Y:S02]  /*0e30*/  @P1 IADD3.X R245, R4, c[0x0][0x2c4], RZ, P0, !PT ;  /* 0x0000b10004f51a10 */ /* 0x000fe400007fe4ff */
[----:B------:R-:W-:-:S04]  /*0e40*/  @P1 ISETP.NE.U32.AND P0, PT, R244, RZ, PT ;  /* 0x000000fff400120c */ /* 0x000fc80003f05070 */
[----:B------:R-:W-:-:S13]  /*0e50*/  @P1 ISETP.NE.AND.EX P6, PT, R245, RZ, PT, P0 ;  /* 0x000000fff500120c */ /* 0x000fda0003fc5300 */
[----:B--23--:R-:W-:Y:S05]  /*0e60*/  @!P6 BRA `(.L_x_3622) ;  /* 0x000004b00000e947 */ /* 0x00cfea0003800000 */
[----:B------:R-:W1:Y:S01]  /*0e70*/  I2F.RP R4, UR6 ;  /* 0x0000000600047d06 */ /* 0x000e620008209400 */
[----:B------:R-:W-:-:S04]  /*0e80*/  LEA R34, R33, 0xffffffc0, 0x6 ;  /* 0xffffffc021227811 */ /* 0x000fc800078e30ff */
[----:B-----5:R-:W-:-:S03]  /*0e90*/  IABS R0, R34 ;  /* 0x0000002200007213 */ /* 0x020fc60000000000 */
[----:B-1----:R-:W1:Y:S02]  /*0ea0*/  MUFU.RCP R4, R4 ;  /* 0x0000000400047308 */ /* 0x002e640000001000 */
[----:B-1----:R-:W-:-:S06]  /*0eb0*/  IADD3 R4, R4, 0xffffffe, RZ ;  /* 0x0ffffffe04047810 */ /* 0x002fcc0007ffe0ff */
[----:B------:R-:W1:Y:S02]  /*0ec0*/  F2I.FTZ.U32.TRUNC.NTZ R5, R4 ;  /* 0x0000000400057305 */ /* 0x000e64000021f000 */
[----:B-1----:R-:W-:Y:S02]  /*0ed0*/  IMAD.MOV R2, RZ, RZ, -R5 ;  /* 0x000000ffff027224 */ /* 0x002fe400078e0a05 */
[----:B------:R-:W-:Y:S02]  /*0ee0*/  IMAD.MOV.U32 R4, RZ, RZ, RZ ;  /* 0x000000ffff047224 */ /* 0x000fe400078e00ff */
[----:B------:R-:W-:-:S04]  /*0ef0*/  IMAD R2, R2, UR6, RZ ;  /* 0x0000000602027c24 */ /* 0x000fc8000f8e02ff */
[----:B------:R-:W-:Y:S01]  /*0f00*/  IMAD.HI.U32 R3, R5, R2, R4 ;  /* 0x0000000205037227 */ /* 0x000fe200078e0004 */
[----:B------:R-:W-:-:S05]  /*0f10*/  MOV R2, R0 ;  /* 0x0000000000027202 */ /* 0x000fca0000000f00 */
        /* <DEDUP_REMOVED lines=10> */
[----:B------:R-:W-:-:S04]  /*0fc0*/  @P2 IADD3 R3, R3, 0x1, RZ ;  /* 0x0000000103032810 */ /* 0x000fc80007ffe0ff */
[----:B------:R-:W-:-:S05]  /*0fd0*/  MOV R2, R3 ;  /* 0x0000000300027202 */ /* 0x000fca0000000f00 */
[----:B------:R-:W-:Y:S01]  /*0fe0*/  @!P0 IMAD.MOV R2, RZ, RZ, -R2 ;  /* 0x000000ffff028224 */ /* 0x000fe200078e0a02 */
[----:B------:R-:W-:-:S05]  /*0ff0*/  @!P1 LOP3.LUT R2, RZ, c[0x0][0x2d0], RZ, 0x33, !PT ;  /* 0x0000b400ff029a12 */ /* 0x000fca00078e33ff */
[----:B------:R-:W-:-:S06]  /*1000*/  IMAD.WIDE R4, R2, 0x4, R244 ;  /* 0x0000000402047825 */ /* 0x000fcc00078e02f4 */
[----:B------:R1:W2:Y:S01]  /*1010*/  LDG.E R4, [R4.64] ;  /* 0x0000000a04047981 */ /* 0x0002a2000c1e1900 */
[----:B------:R-:W-:Y:S01]  /*1020*/  IABS R0, c[0x0][0x1c8] ;  /* 0x0000720000007a13 */ /* 0x000fe20000000000 */
[----:B------:R-:W-:-:S03]  /*1030*/  IMAD.MOV R2, RZ, RZ, -R2 ;  /* 0x000000ffff027224 */ /* 0x000fc600078e0a02 */
[----:B------:R-:W3:Y:S01]  /*1040*/  I2F.RP R6, R0 ;  /* 0x0000000000067306 */ /* 0x000ee20000209400 */
[----:B------:R-:W-:-:S07]  /*1050*/  IMAD R34, R2, c[0x0][0x2d0], R34 ;  /* 0x0000b40002227a24 */ /* 0x000fce00078e0222 */
[----:B---3--:R-:W3:Y:S02]  /*1060*/  MUFU.RCP R6, R6 ;  /* 0x0000000600067308 */ /* 0x008ee40000001000 */
[----:B---3--:R-:W-:-:S06]  /*1070*/  IADD3 R6, R6, 0xffffffe, RZ ;  /* 0x0ffffffe06067810 */ /* 0x008fcc0007ffe0ff */
[----:B------:R-:W3:Y:S02]  /*1080*/  F2I.FTZ.U32.TRUNC.NTZ R7, R6 ;  /* 0x0000000600077305 */ /* 0x000ee4000021f000 */
[----:B---3--:R-:W-:Y:S01]  /*1090*/  IADD3 R3, RZ, -R7, RZ ;  /* 0x80000007ff037210 */ /* 0x008fe20007ffe0ff */
[----:B------:R-:W-:-:S04]  /*10a0*/  IMAD.MOV.U32 R6, RZ, RZ, RZ ;  /* 0x000000ffff067224 */ /* 0x000fc800078e00ff */
[----:B-1----:R-:W-:Y:S01]  /*10b0*/  IMAD R5, R3, R0, RZ ;  /* 0x0000000003057224 */ /* 0x002fe200078e02ff */
[----:B------:R-:W-:-:S03]  /*10c0*/  IABS R3, R19 ;  /* 0x0000001300037213 */ /* 0x000fc60000000000 */
[----:B------:R-:W-:Y:S01]  /*10d0*/  IMAD.HI.U32 R6, R7, R5, R6 ;  /* 0x0000000507067227 */ /* 0x000fe200078e0006 */
[----:B------:R-:W-:Y:S02]  /*10e0*/  MOV R5, R3 ;  /* 0x0000000300057202 */ /* 0x000fe40000000f00 */
[----:B------:R-:W-:-:S03]  /*10f0*/  SHF.R.S32.HI R7, RZ, 0x1f, R34 ;  /* 0x0000001fff077819 */ /* 0x000fc60000011422 */
        /* <DEDUP_REMOVED lines=8> */
[----:B------:R-:W-:Y:S01]  /*1180*/  ISETP.GE.AND P0, PT, R0, RZ, PT ;  /* 0x000000ff0000720c */ /* 0x000fe20003f06270 */
[----:B------:R-:W-:-:S04]  /*1190*/  IMAD R0, R7, c[0x0][0x198], RZ ;  /* 0x0000660007007a24 */ /* 0x000fc800078e02ff */
[----:B------:R-:W-:Y:S02]  /*11a0*/  IMAD R0, R34, c[0x0][0x19c], R0 ;  /* 0x0000670022007a24 */ /* 0x000fe400078e0200 */
[----:B------:R-:W-:Y:S02]  /*11b0*/  @P1 IADD3 R6, R6, 0x1, RZ ;  /* 0x0000000106061810 */ /* 0x000fe40007ffe0ff */
[----:B------:R-:W-:-:S04]  /*11c0*/  ISETP.NE.AND P1, PT, RZ, c[0x0][0x1c8], PT ;  /* 0x00007200ff007a0c */ /* 0x000fc80003f25270 */
[----:B------:R-:W-:-:S09]  /*11d0*/  @!P0 IADD3 R6, -R6, RZ, RZ ;  /* 0x000000ff06068210 */ /* 0x000fd20007ffe1ff */
[----:B------:R-:W-:Y:S02]  /*11e0*/  @!P1 LOP3.LUT R6, RZ, c[0x0][0x1c8], RZ, 0x33, !PT ;  /* 0x00007200ff069a12 */ /* 0x000fe400078e33ff */
[----:B--2---:R-:W-:Y:S01]  /*11f0*/  SHF.R.S32.HI R13, RZ, 0x1f, R4 ;  /* 0x0000001fff0d7819 */ /* 0x004fe20000011404 */
[----:B------:R-:W-:-:S04]  /*1200*/  IMAD.WIDE.U32 R8, R4, c[0x0][0x180], RZ ;  /* 0x0000600004087a25 */ /* 0x000fc800078e00ff */
[C---:B------:R-:W-:Y:S02]  /*1210*/  IMAD R2, R13.reuse, c[0x0][0x180], RZ ;  /* 0x000060000d027a24 */ /* 0x040fe400078e02ff */
[----:B------:R-:W-:Y:S02]  /*1220*/  IMAD R13, R13, c[0x0][0x188], RZ ;  /* 0x000062000d0d7a24 */ /* 0x000fe400078e02ff */
[C---:B------:R-:W-:Y:S02]  /*1230*/  IMAD R2, R4.reuse, c[0x0][0x184], R2 ;  /* 0x0000610004027a24 */ /* 0x040fe400078e0202 */
[C---:B------:R-:W-:Y:S02]  /*1240*/  IMAD R13, R4.reuse, c[0x0][0x18c], R13 ;  /* 0x00006300040d7a24 */ /* 0x040fe400078e020d */
[----:B------:R-:W-:Y:S01]  /*1250*/  IMAD.IADD R3, R9, 0x1, R2 ;  /* 0x0000000109037824 */ /* 0x000fe200078e0202 */
[----:B------:R-:W-:Y:S01]  /*1260*/  MOV R2, R8 ;  /* 0x0000000800027202 */ /* 0x000fe20000000f00 */
[----:B------:R-:W-:-:S04]  /*1270*/  IMAD.WIDE.U32 R4, R4, c[0x0][0x188], RZ ;  /* 0x0000620004047a25 */ /* 0x000fc800078e00ff */
[----:B------:R-:W-:Y:S01]  /*1280*/  IMAD.WIDE.U32 R26, R34, c[0x0][0x198], R2 ;  /* 0x00006600221a7a25 */ /* 0x000fe200078e0002 */
[----:B------:R-:W-:Y:S02]  /*1290*/  SHF.R.S32.HI R2, RZ, 0x1f, R6 ;  /* 0x0000001fff027819 */ /* 0x000fe40000011406 */
[----:B------:R-:W-:Y:S01]  /*12a0*/  MOV R12, R4 ;  /* 0x00000004000c7202 */ /* 0x000fe20000000f00 */
[----:B------:R-:W-:Y:S02]  /*12b0*/  IMAD.IADD R27, R27, 0x1, R0 ;  /* 0x000000011b1b7824 */ /* 0x000fe400078e0200 */
[----:B------:R-:W-:Y:S02]  /*12c0*/  IMAD R11, R2, c[0x0][0x1b0], RZ ;  /* 0x00006c00020b7a24 */ /* 0x000fe400078e02ff */
[----:B------:R-:W-:-:S04]  /*12d0*/  IMAD.WIDE.U32 R26, R6, c[0x0][0x1b0], R26 ;  /* 0x00006c00061a7a25 */ /* 0x000fc800078e001a */
[----:B------:R-:W-:Y:S02]  /*12e0*/  IMAD R11, R6, c[0x0][0x1b4], R11 ;  /* 0x00006d00060b7a24 */ /* 0x000fe400078e020b */
[----:B------:R-:W-:-:S03]  /*12f0*/  IMAD.IADD R13, R5, 0x1, R13 ;  /* 0x00000001050d7824 */ /* 0x000fc600078e020d */
[----:B------:R-:W-:Y:S01]  /*1300*/  IADD3 R11, R27, R11, RZ ;  /* 0x0000000b1b0b7210 */ /* 0x000fe20007ffe0ff */
[----:B------:R-:W-:Y:S05]  /*1310*/  BRA `(.L_x_3623) ;  /* 0x0000045000007947 */ /* 0x000fea0003800000 */
.L_x_3622:
        /* <DEDUP_REMOVED lines=16> */
.L_x_3624:
[----:B------:R-:W-:Y:S01]  /*1420*/  IABS R7, c[0x0][0x1c8] ;  /* 0x0000720000077a13 */ /* 0x000fe20000000000 */
[----:B------:R-:W-:Y:S01]  /*1430*/  @P3 IMAD.IADD R13, R3, 0x1, R13 ;  /* 0x00000001030d3824 */ /* 0x000fe200078e020d */
[----:B------:R-:W-:Y:S02]  /*1440*/  LEA R34, R33, 0xffffffc0, 0x6 ;  /* 0xffffffc021227811 */ /* 0x000fe400078e30ff */
[----:B------:R-:W1:Y:S08]  /*1450*/  I2F.RP R8, R7 ;  /* 0x0000000700087306 */ /* 0x000e700000209400 */
        /* <DEDUP_REMOVED lines=18> */
[----:B------:R-:W-:-:S02]  /*1580*/  ISETP.GE.AND P1, PT, R5, RZ, PT ;  /* 0x000000ff0500720c */ /* 0x000fc40003f26270 */
[----:B------:R-:W-:Y:S02]  /*1590*/  SHF.R.S32.HI R7, RZ, 0x1f, R34 ;  /* 0x0000001fff077819 */ /* 0x000fe40000011422 */
[----:B------:R-:W-:-:S03]  /*15a0*/  MOV R5, R2 ;  /* 0x0000000200057202 */ /* 0x000fc60000000f00 */
[----:B------:R-:W-:Y:S01]  /*15b0*/  @P2 IADD3 R6, R6, 0x1, RZ ;  /* 0x0000000106062810 */ /* 0x000fe20007ffe0ff */
[----:B------:R-:W-:Y:S02]  /*15c0*/  IMAD R8, R7, c[0x0][0x198], RZ ;  /* 0x0000660007087a24 */ /* 0x000fe400078e02ff */
[----:B------:R-:W-:-:S04]  /*15d0*/  IMAD.WIDE.U32 R4, R34, c[0x0][0x198], R4 ;  /* 0x0000660022047a25 */ /* 0x000fc800078e0004 */
[----:B------:R-:W-:Y:S01]  /*15e0*/  @!P1 IMAD.MOV R6, RZ, RZ, -R6 ;  /* 0x000000ffff069224 */ /* 0x000fe200078e0a06 */
[----:B------:R-:W-:Y:S01]  /*15f0*/  @!P0 LOP3.LUT R6, RZ, c[0x0][0x1c8], RZ, 0x33, !PT ;  /* 0x00007200ff068a12 */ /* 0x000fe200078e33ff */
[----:B------:R-:W-:-:S03]  /*1600*/  IMAD R8, R34, c[0x0][0x19c], R8 ;  /* 0x0000670022087a24 */ /* 0x000fc600078e0208 */
[----:B------:R-:W-:Y:S02]  /*1610*/  SHF.R.S32.HI R2, RZ, 0x1f, R6 ;  /* 0x0000001fff027819 */ /* 0x000fe40000011406 */
[----:B------:R-:W-:Y:S01]  /*1620*/  IADD3 R5, R5, R8, RZ ;  /* 0x0000000805057210 */ /* 0x000fe20007ffe0ff */
[----:B------:R-:W-:-:S04]  /*1630*/  @P3 IMAD.WIDE.U32 R8, R13, c[0x0][0x1a0], RZ ;  /* 0x000068000d083a25 */ /* 0x000fc800078e00ff */
[----:B------:R-:W-:Y:S02]  /*1640*/  IMAD R11, R2, c[0x0][0x1b0], RZ ;  /* 0x00006c00020b7a24 */ /* 0x000fe400078e02ff */
[----:B------:R-:W-:-:S04]  /*1650*/  IMAD.WIDE.U32 R4, R6, c[0x0][0x1b0], R4 ;  /* 0x00006c0006047a25 */ /* 0x000fc800078e0004 */
[----:B------:R-:W-:Y:S01]  /*1660*/  IMAD R11, R6, c[0x0][0x1b4], R11 ;  /* 0x00006d00060b7a24 */ /* 0x000fe200078e020b */
[----:B------:R-:W-:Y:S01]  /*1670*/  MOV R26, R4 ;  /* 0x00000004001a7202 */ /* 0x000fe20000000f00 */
[----:B------:R-:W-:Y:S02]  /*1680*/  @P3 IMAD R13, R13, c[0x0][0x1a4], R9 ;  /* 0x000069000d0d3a24 */ /* 0x000fe400078e0209 */
[----:B------:R-:W-:Y:S02]  /*1690*/  @P3 IMAD.MOV.U32 R12, RZ, RZ, R8 ;  /* 0x000000ffff0c3224 */ /* 0x000fe400078e0008 */
        /* <DEDUP_REMOVED lines=13> */
.L_x_3623:
[----:B------:R-:W-:Y:S01]  /*1770*/  ISETP.NE.AND P0, PT, R14, -0x1, PT ;  /* 0xffffffff0e00780c */ /* 0x000fe20003f05270 */
[----:B------:R-:W-:Y:S01]  /*1780*/  IMAD.IADD R235, R104, 0x1, -R103 ;  /* 0x0000000168eb7824 */ /* 0x000fe200078e0a67 */
[----:B------:R-:W-:Y:S01]  /*1790*/  SHF.R.S32.HI R102, RZ, 0x1f, R97 ;  /* 0x0000001fff667819 */ /* 0x000fe20000011461 */
[----:B------:R-:W-:Y:S01]  /*17a0*/  ULDC UR8, c[0x0][0x198] ;  /* 0x0000660000087ab9 */ /* 0x000fe20000000800 */
[----:B------:R-:W-:Y:S01]  /*17b0*/  IADD3 R240, R33, -0x1, RZ ;  /* 0xffffffff21f07810 */ /* 0x000fe20007ffe0ff */
[----:B------:R-:W-:Y:S01]  /*17c0*/  UIMAD.WIDE.U32 UR4, UR8, 0x20, URZ ;  /* 0x00000020080478a5 */ /* 0x000fe2000f8e003f */
[CC--:B------:R-:W-:Y:S02]  /*17d0*/  LEA.HI R3, R102.reuse, R97.reuse, RZ, 0x3 ;  /* 0x0000006166037211 */ /* 0x0c0fe400078f18ff */
[----:B------:R-:W-:Y:S01]  /*17e0*/  LEA.HI R17, R102, R97, RZ, 0x6 ;  /* 0x0000006166117211 */ /* 0x000fe200078f30ff */
[----:B------:R-:W-:Y:S01]  /*17f0*/  IMAD.SHL.U32 R96, R240, 0x40, RZ ;  /* 0x00000040f0607824 */ /* 0x000fe200078e00ff */
[----:B------:R-:W-:-:S02]  /*1800*/  SHF.R.S32.HI R4, RZ, 0x3, R3 ;  /* 0x00000003ff047819 */ /* 0x000fc40000011403 */
[----:B------:R-:W-:Y:S01]  /*1810*/  LOP3.LUT R3, R3, 0xfffffff8, RZ, 0xc0, !PT ;  /* 0xfffffff803037812 */ /* 0x000fe200078ec0ff */
[----:B------:R-:W-:Y:S01]  /*1820*/  @!P0 IMAD.WIDE.U32 R8, R242, c[0x0][0x178], RZ ;  /* 0x00005e00f2088a25 */ /* 0x000fe200078e00ff */
[----:B-----5:R-:W-:Y:S02]  /*1830*/  @!P0 SHF.R.S32.HI R0, RZ, 0x1f, R242 ;  /* 0x0000001fff008819 */ /* 0x020fe400000114f2 */
[----:B------:R-:W-:Y:S01]  /*1840*/  IADD3 R10, R4, 0x10, RZ ;  /* 0x00000010040a7810 */ /* 0x000fe20007ffe0ff */
[----:B------:R-:W-:Y:S01]  /*1850*/  IMAD.IADD R3, R97, 0x1, -R3 ;  /* 0x0000000161037824 */ /* 0x000fe200078e0a03 */
[----:B------:R-:W-:Y:S01]  /*1860*/  SHF.R.S32.HI R5, RZ, 0x1f, R4 ;  /* 0x0000001fff057819 */ /* 0x000fe20000011404 */
[----:B------:R-:W-:Y:S01]  /*1870*/  @!P0 IMAD R0, R0, c[0x0][0x178], RZ ;  /* 0x00005e0000008a24 */ /* 0x000fe200078e02ff */
[----:B------:R-:W-:Y:S01]  /*1880*/  ISETP.GE.AND P3, PT, R4, R235, PT ;  /* 0x000000eb0400720c */ /* 0x000fe20003f66270 */
[----:B------:R-:W-:-:S04]  /*1890*/  @P0 IMAD.WIDE.U32 R20, R14, c[0x0][0x190], RZ ;  /* 0x000064000e140a25 */ /* 0x000fc800078e00ff */
[----:B------:R-:W-:Y:S02]  /*18a0*/  @!P0 IMAD R0, R242, c[0x0][0x17c], R0 ;  /* 0x00005f00f2008a24 */ /* 0x000fe400078e0200 */
[----:B------:R-:W-:Y:S01]  /*18b0*/  @!P0 IMAD.MOV.U32 R20, RZ, RZ, R8 ;  /* 0x000000ffff148224 */ /* 0x000fe200078e0008 */
[----:B------:R-:W-:Y:S01]  /*18c0*/  IADD3 R8, R4, 0x30, RZ ;  /* 0x0000003004087810 */ /* 0x000fe20007ffe0ff */
[----:B------:R-:W-:Y:S02]  /*18d0*/  IMAD.SHL.U32 R18, R3, 0x8, RZ ;  /* 0x0000000803127824 */ /* 0x000fe400078e00ff */
[----:B------:R-:W-:Y:S02]  /*18e0*/  @P0 IMAD R14, R14, c[0x0][0x194], R21 ;  /* 0x000065000e0e0a24 */ /* 0x000fe400078e0215 */
[----:B------:R-:W-:Y:S01]  /*18f0*/  @!P0 IMAD.IADD R14, R9, 0x1, R0 ;  /* 0x00000001090e8824 */ /* 0x000fe200078e0200 */
[----:B------:R-:W-:Y:S01]  /*1900*/  ISETP.GE.AND P0, PT, R10, R235, PT ;  /* 0x000000eb0a00720c */ /* 0x000fe20003f06270 */
[C---:B------:R-:W-:Y:S01]  /*1910*/  IMAD.SHL.U32 R16, R4.reuse, 0x40, RZ ;  /* 0x0000004004107824 */ /* 0x040fe200078e00ff */
[----:B------:R-:W-:Y:S01]  /*1920*/  IADD3 R9, R4, 0x20, RZ ;  /* 0x0000002004097810 */ /* 0x000fe20007ffe0ff */
[----:B------:R-:W-:Y:S01]  /*1930*/  IMAD.WIDE R28, R28, 0x40, R4 ;  /* 0x000000401c1c7825 */ /* 0x000fe200078e0204 */
[----:B------:R-:W-:-:S02]  /*1940*/  IADD3 R20, P4, R18, R20, RZ ;  /* 0x0000001412147210 */ /* 0x000fc40007f9e0ff */
[----:B------:R-:W-:Y:S01]  /*1950*/  SHF.R.S32.HI R15, RZ, 0x1f, R18 ;  /* 0x0000001fff0f7819 */ /* 0x000fe20000011412 */
[----:B------:R-:W-:Y:S01]  /*1960*/  IMAD.SHL.U32 R17, R17, 0x8, RZ ;  /* 0x0000000811117824 */ /* 0x000fe200078e00ff */
[----:B------:R-:W-:Y:S01]  /*1970*/  LOP3.LUT R16, R16, 0x1c0, RZ, 0xc0, !PT ;  /* 0x000001c010107812 */ /* 0x000fe200078ec0ff */
[----:B------:R-:W-:Y:S01]  /*1980*/  IMAD.SHL.U32 R233, R3, 0x40, RZ ;  /* 0x0000004003e97824 */ /* 0x000fe200078e00ff */
[-C--:B------:R-:W-:Y:S02]  /*1990*/  ISETP.GE.AND P5, PT, R9, R235.reuse, PT ;  /* 0x000000eb0900720c */ /* 0x080fe40003fa6270 */
[----:B------:R-:W-:Y:S01]  /*19a0*/  IADD3.X R21, R15, R14, RZ, P4, !PT ;  /* 0x0000000e0f157210 */ /* 0x000fe200027fe4ff */
[----:B------:R-:W-:Y:S01]  /*19b0*/  IMAD R14, R5, c[0x0][0x198], RZ ;  /* 0x00006600050e7a24 */ /* 0x000fe200078e02ff */
[----:B------:R-:W-:Y:S02]  /*19c0*/  ISETP.GE.AND P4, PT, R8, R235, PT ;  /* 0x000000eb0800720c */ /* 0x000fe40003f86270 */
[----:B------:R-:W-:Y:S01]  /*19d0*/  SHF.R.S32.HI R0, RZ, 0x1f, R19 ;  /* 0x0000001fff007819 */ /* 0x000fe20000011413 */
[----:B------:R-:W-:Y:S01]  /*19e0*/  IMAD.WIDE.U32 R20, R19, c[0x0][0x1a8], R20 ;  /* 0x00006a0013147a25 */ /* 0x000fe200078e0014 */
[----:B------:R-:W-:-:S02]  /*19f0*/  IADD3 R12, P1, R18, R12, RZ ;  /* 0x0000000c120c7210 */ /* 0x000fc40007f3e0ff */
[----:B------:R-:W-:Y:S01]  /*1a00*/  IADD3 R26, P2, R18, R26, RZ ;  /* 0x0000001a121a7210 */ /* 0x000fe20007f5e0ff */
[----:B------:R-:W-:Y:S01]  /*1a10*/  IMAD R0, R0, c[0x0][0x1a8], RZ ;  /* 0x00006a0000007a24 */ /* 0x000fe200078e02ff */
[----:B------:R-:W-:Y:S01]  /*1a20*/  LOP3.LUT R18, R16, 0x38, R18, 0xf8, !PT ;  /* 0x0000003810127812 */ /* 0x000fe200078ef812 */
[----:B------:R-:W-:Y:S01]  /*1a30*/  IMAD.X R13, R15, 0x1, R13, P1 ;  /* 0x000000010f0d7824 */ /* 0x000fe200008e060d */
[----:B------:R-:W-:Y:S01]  /*1a40*/  SHF.R.U32.HI R16, RZ, 0x3, R16 ;  /* 0x00000003ff107819 */ /* 0x000fe20000011610 */
[----:B------:R-:W-:Y:S01]  /*1a50*/  IMAD R0, R19, c[0x0][0x1ac], R0 ;  /* 0x00006b0013007a24 */ /* 0x000fe200078e0200 */
[----:B------:R-:W-:Y:S01]  /*1a60*/  @!P0 IADD3 R22, P1, R28, 0x10, RZ ;  /* 0x000000101c168810 */ /* 0x000fe20007f3e0ff */
[----:B------:R-:W-:Y:S01]  /*1a70*/  IMAD.X R27, R15, 0x1, R11, P2 ;  /* 0x000000010f1b7824 */ /* 0x000fe200010e060b */
[----:B------:R-:W-:Y:S01]  /*1a80*/  LOP3.LUT R16, R18, R16, RZ, 0x3c, !PT ;  /* 0x0000001012107212 */ /* 0x000fe200078e3cff */
[----:B------:R-:W-:Y:S01]  /*1a90*/  IMAD.IADD R37, R21, 0x1, R0 ;  /* 0x0000000115257824 */ /* 0x000fe200078e0200 */
[----:B------:R-:W-:Y:S01]  /*1aa0*/  @!P3 MOV R36, R20 ;  /* 0x000000140024b202 */ /* 0x000fe20000000f00 */
[----:B------:R-:W-:Y:S01]  /*1ab0*/  @!P0 IMAD.X R11, RZ, RZ, R29, P1 ;  /* 0x000000ffff0b8224 */ /* 0x000fe200008e061d */
[----:B------:R-:W-:Y:S01]  /*1ac0*/  LOP3.LUT R241, R16, 0xfffffe00, R17, 0xf8, !PT ;  /* 0xfffffe0010f17812 */ /* 0x000fe200078ef811 */
[----:B------:R-:W-:Y:S01]  /*1ad0*/  @!P3 IMAD R0, R29, c[0x0][0x190], RZ ;  /* 0x000064001d00ba24 */ /* 0x000fe200078e02ff */
[C---:B------:R-:W-:Y:S01]  /*1ae0*/  @!P5 IADD3 R17, P2, R28.reuse, 0x20, RZ ;  /* 0x000000201c11d810 */ /* 0x040fe20007f5e0ff */
[----:B------:R-:W-:Y:S01]  /*1af0*/  @!P5 IMAD.MOV.U32 R24, RZ, RZ, R20 ;  /* 0x000000ffff18d224 */ /* 0x000fe200078e0014 */
[C---:B------:R-:W-:Y:S01]  /*1b00*/  @!P4 IADD3 R16, P1, R28.reuse, 0x30, RZ ;  /* 0x000000301c10c810 */ /* 0x040fe20007f3e0ff */
[----:B------:R-:W-:Y:S01]  /*1b10*/  @!P3 IMAD R0, R28, c[0x0][0x194], R0 ;  /* 0x000065001c00ba24 */ /* 0x000fe200078e0200 */
[----:B------:R-:W-:Y:S01]  /*1b20*/  @!P5 IADD3.X R19, RZ, R29, RZ, P2, !PT ;  /* 0x0000001dff13d210 */ /* 0x000fe200017fe4ff */
[----:B------:R-:W-:Y:S01]  /*1b30*/  @!P5 IMAD.MOV.U32 R25, RZ, RZ, R37 ;  /* 0x000000ffff19d224 */ /* 0x000fe200078e0025 */
[----:B------:R-:W-:Y:S01]  /*1b40*/  LOP3.LUT R233, R233, 0x1c0, RZ, 0xc0, !PT ;  /* 0x000001c0e9e97812 */ /* 0x000fe200078ec0ff */
[----:B------:R-:W-:Y:S01]  /*1b50*/  @!P4 IMAD.X R15, RZ, RZ, R29, P1 ;  /* 0x000000ffff0fc224 */ /* 0x000fe200008e061d */
[----:B------:R-:W-:Y:S01]  /*1b60*/  IADD3 R34, P1, R4, R34, RZ ;  /* 0x0000002204227210 */ /* 0x000fe20007f3e0ff */
[----:B------:R-:W-:-:S04]  /*1b70*/  @!P3 IMAD.WIDE.U32 R28, R28, c[0x0][0x190], R36 ;  /* 0x000064001c1cba25 */ /* 0x000fc800078e0024 */
[----:B------:R-:W-:Y:S02]  /*1b80*/  @!P5 IMAD R19, R19, c[0x0][0x190], RZ ;  /* 0x000064001313da24 */ /* 0x000fe400078e02ff */
[----:B------:R-:W-:Y:S02]  /*1b90*/  @!P0 IMAD R11, R11, c[0x0][0x190], RZ ;  /* 0x000064000b0b8a24 */ /* 0x000fe400078e02ff */
[----:B------:R-:W-:Y:S02]  /*1ba0*/  @!P0 IMAD.MOV.U32 R30, RZ, RZ, R20 ;  /* 0x000000ffff1e8224 */ /* 0x000fe400078e0014 */
[----:B------:R-:W-:Y:S02]  /*1bb0*/  @!P0 IMAD.MOV.U32 R31, RZ, RZ, R37 ;  /* 0x000000ffff1f8224 */ /* 0x000fe400078e0025 */
[----:B------:R-:W-:Y:S01]  /*1bc0*/  IMAD.X R7, R5, 0x1, R7, P1 ;  /* 0x0000000105077824 */ /* 0x000fe200008e0607 */
[----:B------:R-:W-:Y:S01]  /*1bd0*/  @!P3 LEA R18, P1, R28, c[0x0][0x160], 0x1 ;  /* 0x000058001c12ba11 */ /* 0x000fe200078208ff */
[----:B------:R-:W-:-:S02]  /*1be0*/  @!P3 IMAD.IADD R0, R29, 0x1, R0 ;  /* 0x000000011d00b824 */ /* 0x000fc400078e0200 */
[C---:B------:R-:W-:Y:S02]  /*1bf0*/  @!P5 IMAD R5, R17.reuse, c[0x0][0x194], R19 ;  /* 0x000065001105da24 */ /* 0x040fe400078e0213 */
[----:B------:R-:W-:Y:S01]  /*1c00*/  @!P5 IMAD.WIDE.U32 R24, R17, c[0x0][0x190], R24 ;  /* 0x000064001118da25 */ /* 0x000fe200078e0018 */
[----:B------:R-:W-:-:S03]  /*1c10*/  @!P3 LEA.HI.X R19, R28, c[0x0][0x164], R0, 0x1, P1 ;  /* 0x000059001c13ba11 */ /* 0x000fc600008f0c00 */
[----:B------:R-:W-:Y:S01]  /*1c20*/  @!P0 IMAD R11, R22, c[0x0][0x194], R11 ;  /* 0x00006500160b8a24 */ /* 0x000fe200078e020b */
[----:B------:R-:W-:Y:S01]  /*1c30*/  @!P5 LEA R28, P1, R24, c[0x0][0x160], 0x1 ;  /* 0x00005800181cda11 */ /* 0x000fe200078208ff */
[----:B------:R-:W-:-:S04]  /*1c40*/  @!P0 IMAD.WIDE.U32 R22, R22, c[0x0][0x190], R30 ;  /* 0x0000640016168a25 */ /* 0x000fc800078e001e */
[----:B------:R-:W-:Y:S01]  /*1c50*/  @!P5 IMAD.IADD R5, R25, 0x1, R5 ;  /* 0x000000011905d824 */ /* 0x000fe200078e0205 */
[----:B------:R-:W-:Y:S01]  /*1c60*/  @!P0 IADD3 R11, R23, R11, RZ ;  /* 0x0000000b170b8210 */ /* 0x000fe20007ffe0ff */
[----:B------:R-:W-:Y:S01]  /*1c70*/  IMAD.IADD R0, R100, 0x1, -R96 ;  /* 0x0000000164007824 */ /* 0x000fe200078e0a60 */
[----:B------:R-:W-:Y:S01]  /*1c80*/  @!P0 LEA R30, P2, R22, c[0x0][0x160], 0x1 ;  /* 0x00005800161e8a11 */ /* 0x000fe200078408ff */
[----:B------:R-:W-:Y:S01]  /*1c90*/  IMAD.SHL.U32 R241, R241, 0x2, RZ ;  /* 0x00000002f1f17824 */ /* 0x000fe200078e00ff */
[----:B------:R-:W-:Y:S01]  /*1ca0*/  @!P5 LEA.HI.X R29, R24, c[0x0][0x164], R5, 0x1, P1 ;  /* 0x00005900181dda11 */ /* 0x000fe200008f0c05 */
[----:B------:R-:W-:Y:S01]  /*1cb0*/  @!P4 IMAD.MOV.U32 R21, RZ, RZ, R37 ;  /* 0x000000ffff15c224 */ /* 0x000fe200078e0025 */
[----:B------:R-:W-:Y:S01]  /*1cc0*/  ISETP.GE.AND P1, PT, R10, R0, PT ;  /* 0x000000000a00720c */ /* 0x000fe20003f26270 */
[----:B------:R-:W-:Y:S01]  /*1cd0*/  @!P4 IMAD R15, R15, c[0x0][0x190], RZ ;  /* 0x000064000f0fca24 */ /* 0x000fe200078e02ff */
[----:B------:R-:W-:Y:S01]  /*1ce0*/  @!P0 LEA.HI.X R31, R22, c[0x0][0x164], R11, 0x1, P2 ;  /* 0x00005900161f8a11 */ /* 0x000fe200010f0c0b */
[----:B------:R-:W-:Y:S01]  /*1cf0*/  @!P4 IMAD.WIDE.U32 R20, R16, c[0x0][0x190], R20 ;  /* 0x000064001014ca25 */ /* 0x000fe200078e0014 */
[----:B------:R-:W-:Y:S01]  /*1d00*/  @!PT LDS RZ, [RZ] ;  /* 0x00000000fffff984 */ /* 0x000fe20000000800 */
[----:B------:R-:W-:Y:S01]  /*1d10*/  @!PT LDS RZ, [RZ] ;  /* 0x00000000fffff984 */ /* 0x000fe20000000800 */
[----:B------:R-:W-:Y:S01]  /*1d20*/  @!PT LDS RZ, [RZ] ;  /* 0x00000000fffff984 */ /* 0x000fe20000000800 */
[----:B------:R1:W-:Y:S01]  /*1d30*/  @!P3 LDGSTS.E.BYPASS.LTC128B.128 [R241], [R18.64] ;  /* 0x0000000012f1bfae */ /* 0x0003e2000b901d4a */
[----:B------:R-:W-:-:S02]  /*1d40*/  MOV R5, UR8 ;  /* 0x0000000800057c02 */ /* 0x000fc40008000f00 */
[----:B------:R-:W-:Y:S01]  /*1d50*/  @!P4 IMAD R15, R16, c[0x0][0x194], R15 ;  /* 0x00006500100fca24 */ /* 0x000fe200078e020f */
[----:B------:R1:W-:Y:S01]  /*1d60*/  @!P3 LDGSTS.E.BYPASS.LTC128B.128 [R241+0x2000], [R18.64+0x80] ;  /* 0x0200008012f1bfae */ /* 0x0003e2000b901d4a */
[----:B------:R-:W-:Y:S01]  /*1d70*/  IMAD.WIDE.U32 R26, R4, c[0x0][0x198], R26 ;  /* 0x00006600041a7a25 */ /* 0x000fe200078e001a */
[----:B------:R-:W-:Y:S02]  /*1d80*/  @!P4 LEA R16, P2, R20, c[0x0][0x160], 0x1 ;  /* 0x000058001410ca11 */ /* 0x000fe400078408ff */
[----:B------:R1:W-:Y:S01]  /*1d90*/  @!P3 LDGSTS.E.BYPASS.LTC128B.128 [R241+0x4000], [R18.64+0x100] ;  /* 0x0400010012f1bfae */ /* 0x0003e2000b901d4a */
[C---:B------:R-:W-:Y:S02]  /*1da0*/  IMAD R14, R4.reuse, c[0x0][0x19c], R14 ;  /* 0x00006700040e7a24 */ /* 0x040fe400078e020e */
[----:B------:R-:W-:Y:S01]  /*1db0*/  @!P4 IMAD.IADD R15, R21, 0x1, R15 ;  /* 0x00000001150fc824 */ /* 0x000fe200078e020f */
[----:B------:R1:W-:Y:S01]  /*1dc0*/  @!P3 LDGSTS.E.BYPASS.LTC128B.128 [R241+0x6000], [R18.64+0x180] ;  /* 0x0600018012f1bfae */ /* 0x0003e2000b901d4a */
[----:B------:R-:W-:Y:S01]  /*1dd0*/  IMAD.MOV.U32 R166, RZ, RZ, R26 ;  /* 0x000000ffffa67224 */ /* 0x000fe200078e001a */
[----:B------:R-:W-:Y:S01]  /*1de0*/  ISETP.GE.AND P3, PT, R4, R0, PT ;  /* 0x000000000400720c */ /* 0x000fe20003f66270 */
[----:B------:R-:W-:Y:S01]  /*1df0*/  IMAD.IADD R165, R27, 0x1, R14 ;  /* 0x000000011ba57824 */ /* 0x000fe200078e020e */
[----:B------:R2:W-:Y:S01]  /*1e00*/  @!P0 LDGSTS.E.BYPASS.LTC128B.128 [R241+0x800], [R30.64] ;  /* 0x008000001ef18fae */ /* 0x0005e2000b901d4a */
[----:B------:R-:W-:Y:S01]  /*1e10*/  @!P4 LEA.HI.X R17, R20, c[0x0][0x164], R15, 0x1, P2 ;  /* 0x000059001411ca11 */ /* 0x000fe200010f0c0f */
[----:B------:R-:W-:Y:S01]  /*1e20*/  IMAD.MOV.U32 R14, RZ, RZ, c[0x0][0x19c] ;  /* 0x00006700ff0e7624 */ /* 0x000fe200078e00ff */
[----:B------:R-:W-:Y:S01]  /*1e30*/  @!P1 LEA R5, P2, R5, R166, 0x4 ;  /* 0x000000a605059211 */ /* 0x000fe200078420ff */
[----:B------:R2:W-:Y:S01]  /*1e40*/  @!P0 LDGSTS.E.BYPASS.LTC128B.128 [R241+0x2800], [R30.64+0x80] ;  /* 0x028000801ef18fae */ /* 0x0005e2000b901d4a */
[----:B------:R-:W-:-:S02]  /*1e50*/  IMAD.U32 R11, RZ, RZ, UR8 ;  /* 0x00000008ff0b7e24 */ /* 0x000fc4000f8e00ff */
[----:B------:R-:W-:Y:S01]  /*1e60*/  IMAD.WIDE.U32 R12, R6, c[0x0][0x1b8], R12 ;  /* 0x00006e00060c7a25 */ /* 0x000fe200078e000c */
[----:B------:R2:W-:Y:S02]  /*1e70*/  @!P0 LDGSTS.E.BYPASS.LTC128B.128 [R241+0x4800], [R30.64+0x100] ;  /* 0x048001001ef18fae */ /* 0x0005e4000b901d4a */
[----:B------:R-:W-:Y:S01]  /*1e80*/  @!P1 LEA.HI.X R11, R11, R165, R14, 0x4, P2 ;  /* 0x000000a50b0b9211 */ /* 0x000fe200010f240e */
[----:B------:R-:W-:Y:S01]  /*1e90*/  IMAD R7, R7, c[0x0][0x1a0], RZ ;  /* 0x0000680007077a24 */ /* 0x000fe200078e02ff */
[----:B------:R2:W-:Y:S01]  /*1ea0*/  @!P0 LDGSTS.E.BYPASS.LTC128B.128 [R241+0x6800], [R30.64+0x180] ;  /* 0x068001801ef18fae */ /* 0x0005e2000b901d4a */
[----:B------:R-:W-:Y:S02]  /*1eb0*/  ISETP.GE.AND P0, PT, R9, R0, PT ;  /* 0x000000000900720c */ /* 0x000fe40003f06270 */
[----:B------:R-:W-:Y:S01]  /*1ec0*/  IMAD R32, R34, c[0x0][0x1a4], R7 ;  /* 0x0000690022207a24 */ /* 0x000fe200078e0207 */
[----:B------:R2:W-:Y:S04]  /*1ed0*/  @!P5 LDGSTS.E.BYPASS.LTC128B.128 [R241+0x1000], [R28.64] ;  /* 0x010000001cf1dfae */ /* 0x0005e8000b901d4a */
[----:B------:R2:W-:Y:S01]  /*1ee0*/  @!P5 LDGSTS.E.BYPASS.LTC128B.128 [R241+0x3000], [R28.64+0x80] ;  /* 0x030000801cf1dfae */ /* 0x0005e2000b901d4a */
[----:B-1----:R-:W-:-:S03]  /*1ef0*/  @!P1 LEA R18, P2, R5, c[0x0][0x168], 0x1 ;  /* 0x00005a0005129a11 */ /* 0x002fc600078408ff */
[----:B------:R2:W-:Y:S01]  /*1f00*/  @!P5 LDGSTS.E.BYPASS.LTC128B.128 [R241+0x5000], [R28.64+0x100] ;  /* 0x050001001cf1dfae */ /* 0x0005e2000b901d4a */
[----:B------:R-:W-:Y:S01]  /*1f10*/  @!P1 LEA.HI.X R19, R5, c[0x0][0x16c], R11, 0x1, P2 ;  /* 0x00005b0005139a11 */ /* 0x000fe200010f0c0b */
[----:B------:R-:W-:Y:S01]  /*1f20*/  IMAD.SHL.U32 R5, R14, 0x20, RZ ;  /* 0x000000200e057824 */ /* 0x000fe200078e00ff */
[C---:B------:R-:W-:Y:S01]  /*1f30*/  @!P0 IADD3 R11, P2, R166.reuse, UR4, RZ ;  /* 0x00000004a60b8c10 */ /* 0x040fe2000ff5e0ff */
[----:B------:R2:W-:Y:S01]  /*1f40*/  @!P5 LDGSTS.E.BYPASS.LTC128B.128 [R241+0x7000], [R28.64+0x180] ;  /* 0x070001801cf1dfae */ /* 0x0005e2000b901d4a */
[C---:B------:R-:W-:Y:S02]  /*1f50*/  @!P3 LEA R22, P5, R166.reuse, c[0x0][0x168], 0x1 ;  /* 0x00005a00a616ba11 */ /* 0x040fe400078a08ff */
[----:B------:R-:W-:Y:S01]  /*1f60*/  @!P0 IADD3.X R5, R165, UR5, R5, P2, !PT ;  /* 0x00000005a5058c10 */ /* 0x000fe200097fe405 */
[----:B------:R1:W-:Y:S01]  /*1f70*/  @!P4 LDGSTS.E.BYPASS.LTC128B.128 [R241+0x1800], [R16.64] ;  /* 0x0180000010f1cfae */ /* 0x0003e2000b901d4a */
[C---:B------:R-:W-:Y:S02]  /*1f80*/  @!P0 LEA R20, P2, R11.reuse, c[0x0][0x168], 0x1 ;  /* 0x00005a000b148a11 */ /* 0x040fe400078408ff */
[----:B------:R-:W-:Y:S01]  /*1f90*/  @!P3 LEA.HI.X R23, R166, c[0x0][0x16c], R165, 0x1, P5 ;  /* 0x00005b00a617ba11 */ /* 0x000fe200028f0ca5 */
[----:B------:R1:W-:Y:S01]  /*1fa0*/  @!P4 LDGSTS.E.BYPASS.LTC128B.128 [R241+0x3800], [R16.64+0x80] ;  /* 0x0380008010f1cfae */ /* 0x0003e2000b901d4a */
[----:B------:R-:W-:Y:S01]  /*1fb0*/  @!P0 LEA.HI.X R21, R11, c[0x0][0x16c], R5, 0x1, P2 ;  /* 0x00005b000b158a11 */ /* 0x000fe200010f0c05 */
[----:B------:R-:W-:Y:S01]  /*1fc0*/  IMAD R5, R2, c[0x0][0x1b8], RZ ;  /* 0x00006e0002057a24 */ /* 0x000fe200078e02ff */
[-C--:B------:R-:W-:Y:S01]  /*1fd0*/  ISETP.GE.AND P2, PT, R8, R0.reuse, PT ;  /* 0x000000000800720c */ /* 0x080fe20003f46270 */
[----:B------:R1:W-:Y:S01]  /*1fe0*/  @!P4 LDGSTS.E.BYPASS.LTC128B.128 [R241+0x5800], [R16.64+0x100] ;  /* 0x0580010010f1cfae */ /* 0x0003e2000b901d4a */
[----:B------:R-:W-:-:S02]  /*1ff0*/  ISETP.GE.AND P5, PT, R10, R0, PT ;  /* 0x000000000a00720c */ /* 0x000fc40003fa6270 */
[-C--:B------:R-:W-:Y:S01]  /*2000*/  LEA.HI R2, R102, R97.reuse, RZ, 0x4 ;  /* 0x0000006166027211 */ /* 0x080fe200078f20ff */
[----:B------:R1:W-:Y:S01]  /*2010*/  @!P4 LDGSTS.E.BYPASS.LTC128B.128 [R241+0x7800], [R16.64+0x180] ;  /* 0x0780018010f1cfae */ /* 0x0003e2000b901d4a */
[----:B------:R-:W-:Y:S02]  /*2020*/  ISETP.GE.AND P4, PT, R9, R0, PT ;  /* 0x000000000900720c */ /* 0x000fe40003f86270 */
[----:B------:R-:W-:Y:S01]  /*2030*/  LOP3.LUT R98, R2, 0xfffffff0, RZ, 0xc0, !PT ;  /* 0xfffffff002627812 */ /* 0x000fe200078ec0ff */
[----:B------:R3:W-:Y:S01]  /*2040*/  @!P3 LDGSTS.E.BYPASS.LTC128B.128 [R241+0x8000], [R22.64] ;  /* 0x0800000016f1bfae */ /* 0x0007e2000b901d4a */
[-C--:B------:R-:W-:Y:S02]  /*2050*/  LEA.HI R102, R102, R97.reuse, RZ, 0x5 ;  /* 0x0000006166667211 */ /* 0x080fe400078f28ff */
[----:B------:R-:W-:Y:S01]  /*2060*/  IADD3 R98, -R98, R97, RZ ;  /* 0x0000006162627210 */ /* 0x000fe20007ffe1ff */
[----:B------:R3:W-:Y:S01]  /*2070*/  @!P3 LDGSTS.E.BYPASS.LTC128B.128 [R241+0xa000], [R22.64+0x80] ;  /* 0x0a00008016f1bfae */ /* 0x0007e2000b901d4a */
[----:B------:R-:W-:Y:S01]  /*2080*/  @!P2 MOV R11, R165 ;  /* 0x000000a5000ba202 */ /* 0x000fe20000000f00 */
[----:B------:R-:W-:Y:S01]  /*2090*/  @!P2 IMAD.MOV.U32 R10, RZ, RZ, R166 ;  /* 0x000000ffff0aa224 */ /* 0x000fe200078e00a6 */
[----:B------:R-:W-:Y:S01]  /*20a0*/  SHF.R.S32.HI R99, RZ, 0x1f, R98 ;  /* 0x0000001fff637819 */ /* 0x000fe20000011462 */
[----:B------:R3:W-:Y:S01]  /*20b0*/  @!P3 LDGSTS.E.BYPASS.LTC128B.128 [R241+0xc000], [R22.64+0x100] ;  /* 0x0c00010016f1bfae */ /* 0x0007e2000b901d4a */
[----:B------:R-:W-:Y:S01]  /*20c0*/  @!P2 IMAD R14, R14, 0x30, RZ ;  /* 0x000000300e0ea824 */ /* 0x000fe200078e02ff */
[----:B------:R-:W-:-:S02]  /*20d0*/  SHF.R.S32.HI R101, RZ, 0x5, R102 ;  /* 0x00000005ff657819 */ /* 0x000fc40000011466 */
[----:B------:R3:W-:Y:S01]  /*20e0*/  @!P3 LDGSTS.E.BYPASS.LTC128B.128 [R241+0xe000], [R22.64+0x180] ;  /* 0x0e00018016f1bfae */ /* 0x0007e2000b901d4a */
[----:B------:R-:W-:Y:S01]  /*20f0*/  ISETP.GE.AND P3, PT, R8, R0, PT ;  /* 0x000000000800720c */ /* 0x000fe20003f66270 */
[----:B------:R-:W-:Y:S01]  /*2100*/  IMAD R8, R6, c[0x0][0x1bc], R5 ;  /* 0x00006f0006087a24 */ /* 0x000fe200078e0205 */
[----:B------:R-:W-:Y:S01]  /*2110*/  SHF.R.S32.HI R5, RZ, 0x4, R2 ;  /* 0x00000004ff057819 */ /* 0x000fe20000011402 */
[----:B------:R4:W-:Y:S01]  /*2120*/  @!P1 LDGSTS.E.BYPASS.LTC128B.128 [R241+0x8800], [R18.64] ;  /* 0x0880000012f19fae */ /* 0x0009e2000b901d4a */
[----:B------:R-:W-:Y:S01]  /*2130*/  LEA.HI R99, R99, R98, RZ, 0x3 ;  /* 0x0000006263637211 */ /* 0x000fe200078f18ff */
[----:B------:R-:W-:Y:S01]  /*2140*/  IMAD.IADD R9, R13, 0x1, R8 ;  /* 0x000000010d097824 */ /* 0x000fe200078e0208 */
[----:B------:R-:W-:Y:S01]  /*2150*/  LOP3.LUT R102, R102, 0xffffffe0, RZ, 0xc0, !PT ;  /* 0xffffffe066667812 */ /* 0x000fe200078ec0ff */
[----:B------:R4:W-:Y:S01]  /*2160*/  @!P1 LDGSTS.E.BYPASS.LTC128B.128 [R241+0xa800], [R18.64+0x80] ;  /* 0x0a80008012f19fae */ /* 0x0009e2000b901d4a */
[----:B------:R-:W-:-:S03]  /*2170*/  IMAD.MOV.U32 R8, RZ, RZ, R12 ;  /* 0x000000ffff087224 */ /* 0x000fc600078e000c */
[----:B------:R4:W-:Y:S01]  /*2180*/  @!P1 LDGSTS.E.BYPASS.LTC128B.128 [R241+0xc800], [R18.64+0x100] ;  /* 0x0c80010012f19fae */ /* 0x0009e2000b901d4a */
[----:B------:R-:W-:-:S03]  /*2190*/  IMAD.WIDE.U32 R34, R34, c[0x0][0x1a0], R8 ;  /* 0x0000680022227a25 */ /* 0x000fc600078e0008 */
[----:B------:R4:W-:Y:S01]  /*21a0*/  @!P1 LDGSTS.E.BYPASS.LTC128B.128 [R241+0xe800], [R18.64+0x180] ;  /* 0x0e80018012f19fae */ /* 0x0009e2000b901d4a */
[----:B------:R-:W-:Y:S01]  /*21b0*/  ISETP.GE.AND P1, PT, R4, R0, PT ;  /* 0x000000000400720c */ /* 0x000fe20003f26270 */
[----:B------:R-:W-:Y:S02]  /*21c0*/  IMAD.U32 R0, RZ, RZ, UR8 ;  /* 0x00000008ff007e24 */ /* 0x000fe4000f8e00ff */
[----:B------:R3:W-:Y:S01]  /*21d0*/  @!P0 LDGSTS.E.BYPASS.LTC128B.128 [R241+0x9000], [R20.64] ;  /* 0x0900000014f18fae */ /* 0x0007e2000b901d4a */
[----:B------:R-:W-:Y:S02]  /*21e0*/  IMAD.IADD R32, R35, 0x1, R32 ;  /* 0x0000000123207824 */ /* 0x000fe400078e0220 */
[----:B------:R-:W-:Y:S01]  /*21f0*/  @!P2 IMAD.WIDE.U32 R10, R0, 0x30, R10 ;  /* 0x00000030000aa825 */ /* 0x000fe200078e000a */
[----:B------:R3:W-:Y:S01]  /*2200*/  @!P0 LDGSTS.E.BYPASS.LTC128B.128 [R241+0xb000], [R20.64+0x80] ;  /* 0x0b00008014f18fae */ /* 0x0007e2000b901d4a */
[----:B------:R-:W-:Y:S02]  /*2210*/  LEA.HI R0, R5, R5, RZ, 0x1 ;  /* 0x0000000505007211 */ /* 0x000fe400078f08ff */
[----:B------:R-:W-:Y:S01]  /*2220*/  @!P2 IMAD.IADD R14, R11, 0x1, R14 ;  /* 0x000000010b0ea824 */ /* 0x000fe200078e020e */
[----:B------:R3:W-:Y:S01]  /*2230*/  @!P0 LDGSTS.E.BYPASS.LTC128B.128 [R241+0xd000], [R20.64+0x100] ;  /* 0x0d00010014f18fae */ /* 0x0007e2000b901d4a */
[----:B------:R-:W-:Y:S01]  /*2240*/  LOP3.LUT R0, R0, 0xfffffffe, RZ, 0xc0, !PT ;  /* 0xfffffffe00007812 */ /* 0x000fe200078ec0ff */
[----:B------:R-:W-:-:S02]  /*2250*/  IMAD.SHL.U32 R4, R4, 0x8, RZ ;  /* 0x0000000804047824 */ /* 0x000fc400078e00ff */
[----:B------:R3:W-:Y:S01]  /*2260*/  @!P0 LDGSTS.E.BYPASS.LTC128B.128 [R241+0xf000], [R20.64+0x180] ;  /* 0x0f00018014f18fae */ /* 0x0007e2000b901d4a */
[C---:B-1----:R-:W-:Y:S01]  /*2270*/  @!P2 LEA R16, P0, R10.reuse, c[0x0][0x168], 0x1 ;  /* 0x00005a000a10aa11 */ /* 0x042fe200078008ff */
[----:B------:R-:W-:Y:S01]  /*2280*/  IMAD.IADD R6, R5, 0x1, -R0 ;  /* 0x0000000105067824 */ /* 0x000fe200078e0a00 */
[----:B------:R-:W-:Y:S01]  /*2290*/  LOP3.LUT R5, R99, 0xfffffff8, RZ, 0xc0, !PT ;  /* 0xfffffff863057812 */ /* 0x000fe200078ec0ff */
[----:B------:R-:W-:Y:S01]  /*22a0*/  IMAD.MOV.U32 R0, RZ, RZ, 0x20 ;  /* 0x00000020ff007424 */ /* 0x000fe200078e00ff */
[----:B------:R-:W-:Y:S01]  /*22b0*/  @!P2 LEA.HI.X R17, R10, c[0x0][0x16c], R14, 0x1, P0 ;  /* 0x00005b000a11aa11 */ /* 0x000fe200000f0c0e */
[----:B------:R-:W-:Y:S01]  /*22c0*/  @!P3 IMAD.MOV.U32 R12, RZ, RZ, c[0x0][0x1a0] ;  /* 0x00006800ff0cb624 */ /* 0x000fe200078e00ff */
[----:B------:R-:W-:Y:S01]  /*22d0*/  LEA R238, P0, R34, c[0x0][0x170], 0x1 ;  /* 0x00005c0022ee7a11 */ /* 0x000fe200078008ff */
[----:B------:R-:W-:Y:S01]  /*22e0*/  IMAD.WIDE.U32 R8, R0, c[0x0][0x1a0], RZ ;  /* 0x0000680000087a25 */ /* 0x000fe200078e00ff */
[----:B------:R-:W-:Y:S01]  /*22f0*/  LOP3.LUT R4, R233, 0x8, R4, 0xf8, !PT ;  /* 0x00000008e9047812 */ /* 0x000fe200078ef804 */
[----:B------:R4:W-:Y:S01]  /*2300*/  @!P2 LDGSTS.E.BYPASS.LTC128B.128 [R241+0x9800], [R16.64] ;  /* 0x0980000010f1afae */ /* 0x0009e2000b901d4a */
[----:B------:R-:W-:Y:S01]  /*2310*/  LEA.HI.X R237, R34, c[0x0][0x174], R32, 0x1, P0 ;  /* 0x00005d0022ed7a11 */ /* 0x000fe200000f0c20 */
[----:B------:R-:W-:Y:S01]  /*2320*/  IMAD.IADD R98, R98, 0x1, -R5 ;  /* 0x0000000162627824 */ /* 0x000fe200078e0a05 */
[----:B------:R-:W-:Y:S01]  /*2330*/  @!P5 IADD3 R10, P0, R238, R8, RZ ;  /* 0x00000008ee0ad210 */ /* 0x000fe20007f1e0ff */
[----:B------:R4:W-:Y:S01]  /*2340*/  @!P2 LDGSTS.E.BYPASS.LTC128B.128 [R241+0xb800], [R16.64+0x80] ;  /* 0x0b80008010f1afae */ /* 0x0009e2000b901d4a */
[----:B------:R-:W-:Y:S01]  /*2350*/  SHF.R.U32.HI R233, RZ, 0x3, R233 ;  /* 0x00000003ffe97819 */ /* 0x000fe200000116e9 */
[----:B------:R-:W-:-:S02]  /*2360*/  @!P1 IMAD.MOV.U32 R239, RZ, RZ, R237 ;  /* 0x000000ffffef9224 */ /* 0x000fc400078e00ed */
[----:B------:R4:W-:Y:S01]  /*2370*/  @!P2 LDGSTS.E.BYPASS.LTC128B.128 [R241+0xd800], [R16.64+0x100] ;  /* 0x0d80010010f1afae */ /* 0x0009e2000b901d4a */
[----:B------:R-:W-:Y:S01]  /*2380*/  LOP3.LUT R233, R4, R233, RZ, 0x3c, !PT ;  /* 0x000000e904e97212 */ /* 0x000fe200078e3cff */
[----:B------:R-:W-:Y:S01]  /*2390*/  @!P3 IMAD.MOV.U32 R5, RZ, RZ, R237 ;  /* 0x000000ffff05b224 */ /* 0x000fe200078e00ed */
[----:B------:R-:W-:Y:S01]  /*23a0*/  @!P3 MOV R4, R238 ;  /* 0x000000ee0004b202 */ /* 0x000fe20000000f00 */
[----:B------:R4:W-:Y:S01]  /*23b0*/  @!P2 LDGSTS.E.BYPASS.LTC128B.128 [R241+0xf800], [R16.64+0x180] ;  /* 0x0f80018010f1afae */ /* 0x0009e2000b901d4a */
[----:B------:R-:W-:Y:S01]  /*23c0*/  IMAD R2, R0, c[0x0][0x1a4], RZ ;  /* 0x0000690000027a24 */ /* 0x000fe200078e02ff */
[C---:B------:R-:W-:Y:S01]  /*23d0*/  LEA R233, R6.reuse, R233, 0x9 ;  /* 0x000000e906e97211 */ /* 0x040fe200078e48ff */
[----:B------:R-:W-:Y:S01]  /*23e0*/  IMAD.SHL.U32 R6, R6, 0x8, RZ ;  /* 0x0000000806067824 */ /* 0x000fe200078e00ff */
[----:B------:R-:W0:Y:S01]  /*23f0*/  LDGDEPBAR ;  /* 0x00000000000079af */ /* 0x000e220000000000 */
[----:B------:R-:W-:Y:S01]  /*2400*/  @!P3 IMAD.WIDE.U32 R12, R12, 0x60, R4 ;  /* 0x000000600c0cb825 */ /* 0x000fe200078e0004 */
[----:B------:R-:W-:-:S03]  /*2410*/  @!P5 IADD3.X R11, R237, R9, R2, P0, !PT ;  /* 0x00000009ed0bd210 */ /* 0x000fc600007fe402 */
[----:B------:R-:W-:Y:S02]  /*2420*/  @!P4 IMAD.MOV.U32 R4, RZ, RZ, c[0x0][0x1a0] ;  /* 0x00006800ff04c624 */ /* 0x000fe400078e00ff */
[----:B------:R-:W-:Y:S02]  /*2430*/  IMAD.SHL.U32 R99, R99, 0x40, RZ ;  /* 0x0000004063637824 */ /* 0x000fe400078e00ff */
[----:B------:R-:W-:Y:S02]  /*2440*/  @!P4 IMAD.MOV.U32 R2, RZ, RZ, c[0x0][0x1a4] ;  /* 0x00006900ff02c624 */ /* 0x000fe400078e00ff */
[----:B------:R-:W-:Y:S01]  /*2450*/  @!P3 IMAD.MOV.U32 R5, RZ, RZ, c[0x0][0x1a4] ;  /* 0x00006900ff05b624 */ /* 0x000fe200078e00ff */
[----:B------:R-:W-:Y:S01]  /*2460*/  LOP3.LUT R99, R99, 0xfffffe00, RZ, 0xc0, !PT ;  /* 0xfffffe0063637812 */ /* 0x000fe200078ec0ff */
[----:B------:R-:W-:Y:S02]  /*2470*/  IMAD.SHL.U32 R233, R233, 0x2, RZ ;  /* 0x00000002e9e97824 */ /* 0x000fe400078e00ff */
[----:B------:R-:W-:-:S02]  /*2480*/  @!P3 IMAD R5, R5, 0x60, RZ ;  /* 0x000000600505b824 */ /* 0x000fc400078e02ff */
[----:B------:R-:W-:Y:S01]  /*2490*/  IMAD R234, R101, 0x400, R99 ;  /* 0x0000040065ea7824 */ /* 0x000fe200078e0263 */
[----:B------:R-:W-:Y:S01]  /*24a0*/  IADD3 R231, R233, 0x8020, RZ ;  /* 0x00008020e9e77810 */ /* 0x000fe20007ffe0ff */
[----:B------:R-:W-:Y:S02]  /*24b0*/  @!P3 IMAD.IADD R5, R13, 0x1, R5 ;  /* 0x000000010d05b824 */ /* 0x000fe400078e0205 */
[----:B------:R-:W-:Y:S02]  /*24c0*/  IMAD.IADD R102, R97, 0x1, -R102 ;  /* 0x0000000161667824 */ /* 0x000fe400078e0a66 */
[----:B------:R-:W-:Y:S01]  /*24d0*/  IMAD R101, R101, 0x10, R103 ;  /* 0x0000001065657824 */ /* 0x000fe200078e0267 */
        /* <DEDUP_REMOVED lines=19> */
[----:B------:R-:W-:Y:S01]  /*2610*/  @P5 STS.128 [R241+0x12800], RZ ;  /* 0x012800fff1005388 */ /* 0x000fe20000000c00 */
[----:B------:R-:W-:Y:S02]  /*2620*/  @!P4 LEA.HI.X R9, R4, R237, R2, 0x6, P0 ;  /* 0x000000ed0409c211 */ /* 0x000fe400000f3402 */
[----:B------:R-:W-:Y:S01]  /*2630*/  LOP3.LUT R6, R98, 0x8, R6, 0xf8, !PT ;  /* 0x0000000862067812 */ /* 0x000fe200078ef806 */
[----:B------:R-:W-:Y:S01]  /*2640*/  @P5 STS.128 [R241+0x14800], RZ ;  /* 0x014800fff1005388 */ /* 0x000fe20000000c00 */
[----:B------:R-:W-:Y:S02]  /*2650*/  SHF.R.U32.HI R98, RZ, 0x3, R98 ;  /* 0x00000003ff627819 */ /* 0x000fe40000011662 */
[----:B------:R-:W-:Y:S01]  /*2660*/  @!P3 MOV R4, R12 ;  /* 0x0000000c0004b202 */ /* 0x000fe20000000f00 */
[----:B------:R-:W-:Y:S01]  /*2670*/  @P5 STS.128 [R241+0x16800], RZ ;  /* 0x016800fff1005388 */ /* 0x000fe20000000c00 */
[----:B------:R-:W-:-:S02]  /*2680*/  LOP3.LUT R98, R6, R98, RZ, 0x3c, !PT ;  /* 0x0000006206627212 */ /* 0x000fc400078e3cff */
[----:B------:R-:W-:Y:S01]  /*2690*/  MOV R2, 0x10 ;  /* 0x0000001000027802 */ /* 0x000fe20000000f00 */
[----:B------:R-:W-:Y:S01]  /*26a0*/  @!PT LDS RZ, [RZ] ;  /* 0x00000000fffff984 */ /* 0x000fe20000000800 */
[----:B------:R-:W-:Y:S01]  /*26b0*/  @!PT LDS RZ, [RZ] ;  /* 0x00000000fffff984 */ /* 0x000fe20000000800 */
[----:B------:R-:W-:Y:S01]  /*26c0*/  @!PT LDS RZ, [RZ] ;  /* 0x00000000fffff984 */ /* 0x000fe20000000800 */
[----:B------:R1:W-:Y:S01]  /*26d0*/  @!P5 LDGSTS.E.BYPASS.LTC128B.128 [R241+0x10800], [R10.64] ;  /* 0x108000000af1dfae */ /* 0x0003e2000b901d4a */
[C---:B------:R-:W-:Y:S01]  /*26e0*/  LOP3.LUT R228, R98.reuse, R99, RZ, 0xfc, !PT ;  /* 0x0000006362e47212 */ /* 0x040fe200078efcff */
[----:B------:R-:W-:Y:S01]  /*26f0*/  IMAD.IADD R234, R98, 0x1, R234 ;  /* 0x0000000162ea7824 */ /* 0x000fe200078e02ea */
[----:B------:R-:W-:Y:S01]  /*2700*/  SEL R2, R2, 0xfffffff0, !P1 ;  /* 0xfffffff002027807 */ /* 0x000fe20004800000 */
[----:B------:R1:W-:Y:S01]  /*2710*/  @!P5 LDGSTS.E.BYPASS.LTC128B.128 [R241+0x12800], [R10.64+0x80] ;  /* 0x128000800af1dfae */ /* 0x0003e2000b901d4a */
[----:B------:R-:W-:Y:S01]  /*2720*/  R2P PR, R3, 0x6 ;  /* 0x0000000603007804 */ /* 0x000fe20000000000 */
[----:B------:R-:W-:Y:S01]  /*2730*/  IMAD.SHL.U32 R234, R234, 0x2, RZ ;  /* 0x00000002eaea7824 */ /* 0x000fe200078e00ff */
[----:B------:R-:W-:Y:S01]  /*2740*/  IADD3 R3, R233, 0x8000, RZ ;  /* 0x00008000e9037810 */ /* 0x000fe20007ffe0ff */
[----:B------:R1:W-:Y:S02]  /*2750*/  @!P5 LDGSTS.E.BYPASS.LTC128B.128 [R241+0x14800], [R10.64+0x100] ;  /* 0x148001000af1dfae */ /* 0x0003e4000b901d4a */
[----:B------:R-:W-:-:S02]  /*2760*/  IMAD R232, R2, 0x2, R234 ;  /* 0x0000000202e87824 */ /* 0x000fc400078e02ea */
[----:B------:R1:W-:Y:S01]  /*2770*/  @!P5 LDGSTS.E.BYPASS.LTC128B.128 [R241+0x16800], [R10.64+0x180] ;  /* 0x168001800af1dfae */ /* 0x0003e2000b901d4a */
[C---:B------:R-:W-:Y:S02]  /*2780*/  IMAD R230, R0.reuse, 0x2, R234 ;  /* 0x0000000200e67824 */ /* 0x040fe400078e02ea */
[----:B------:R-:W-:Y:S01]  /*2790*/  IMAD R229, R0, 0x2, R232 ;  /* 0x0000000200e57824 */ /* 0x000fe200078e02e8 */
[----:B------:R-:W-:Y:S02]  /*27a0*/  @P4 STS.128 [R241+0x11000], RZ ;  /* 0x011000fff1004388 */ /* 0x000fe40000000c00 */
[----:B------:R-:W-:Y:S01]  /*27b0*/  @P1 IADD3 R231, R3, -0x20, RZ ;  /* 0xffffffe003e71810 */ /* 0x000fe20007ffe0ff */
[----:B------:R-:W-:Y:S01]  /*27c0*/  IMAD.MOV.U32 R3, RZ, RZ, 0x40 ;  /* 0x00000040ff037424 */ /* 0x000fe200078e00ff */
[----:B------:R-:W-:Y:S01]  /*27d0*/  @P4 STS.128 [R241+0x13000], RZ ;  /* 0x013000fff1004388 */ /* 0x000fe20000000c00 */
[----:B------:R-:W-:Y:S02]  /*27e0*/  ISETP.GT.AND P1, PT, R240, R236, PT ;  /* 0x000000ecf000720c */ /* 0x000fe40003f24270 */
[----:B------:R-:W-:Y:S01]  /*27f0*/  IADD3 R223, R231, 0x800, RZ ;  /* 0x00000800e7df7810 */ /* 0x000fe20007ffe0ff */
[----:B------:R-:W-:Y:S01]  /*2800*/  @P4 STS.128 [R241+0x15000], RZ ;  /* 0x015000fff1004388 */ /* 0x000fe20000000c00 */
[----:B------:R-:W-:-:S02]  /*2810*/  SEL R3, R3, 0xffffffc0, !P2 ;  /* 0xffffffc003037807 */ /* 0x000fc40005000000 */
[----:B------:R-:W-:Y:S01]  /*2820*/  IADD3 R222, R231, 0x1000, RZ ;  /* 0x00001000e7de7810 */ /* 0x000fe20007ffe0ff */
[----:B------:R-:W-:Y:S01]  /*2830*/  @P4 STS.128 [R241+0x17000], RZ ;  /* 0x017000fff1004388 */ /* 0x000fe20000000c00 */
[----:B------:R-:W-:Y:S01]  /*2840*/  IADD3 R220, R3, R231, RZ ;  /* 0x000000e703dc7210 */ /* 0x000fe20007ffe0ff */
[----:B------:R-:W-:Y:S01]  /*2850*/  IMAD.IADD R227, R233, 0x1, R3 ;  /* 0x00000001e9e37824 */ /* 0x000fe200078e0203 */
[C---:B------:R-:W-:Y:S01]  /*2860*/  IADD3 R221, R231.reuse, 0x1800, RZ ;  /* 0x00001800e7dd7810 */ /* 0x040fe20007ffe0ff */
[----:B------:R-:W-:Y:S01]  /*2870*/  @!PT LDS RZ, [RZ] ;  /* 0x00000000fffff984 */ /* 0x000fe20000000800 */
[----:B------:R-:W-:Y:S01]  /*2880*/  @!PT LDS RZ, [RZ] ;  /* 0x00000000fffff984 */ /* 0x000fe20000000800 */
[----:B------:R-:W-:Y:S01]  /*2890*/  @!PT LDS RZ, [RZ] ;  /* 0x00000000fffff984 */ /* 0x000fe20000000800 */
[----:B------:R1:W-:Y:S01]  /*28a0*/  @!P4 LDGSTS.E.BYPASS.LTC128B.128 [R241+0x11000], [R8.64] ;  /* 0x1100000008f1cfae */ /* 0x0003e2000b901d4a */
[C---:B------:R-:W-:Y:S02]  /*28b0*/  IADD3 R219, R231.reuse, 0x2000, RZ ;  /* 0x00002000e7db7810 */ /* 0x040fe40007ffe0ff */
[----:B------:R-:W-:Y:S01]  /*28c0*/  @!P1 LEA R246, P0, R166, c[0x0][0x168], 0x1 ;  /* 0x00005a00a6f69a11 */ /* 0x000fe200078008ff */
[----:B------:R1:W-:Y:S01]  /*28d0*/  @!P4 LDGSTS.E.BYPASS.LTC128B.128 [R241+0x13000], [R8.64+0x80] ;  /* 0x1300008008f1cfae */ /* 0x0003e2000b901d4a */
[----:B------:R-:W-:-:S02]  /*28e0*/  IADD3 R218, R231, 0x2800, RZ ;  /* 0x00002800e7da7810 */ /* 0x000fc40007ffe0ff */
[----:B------:R-:W-:Y:S01]  /*28f0*/  @!P1 LEA.HI.X R247, R166, c[0x0][0x16c], R165, 0x1, P0 ;  /* 0x00005b00a6f79a11 */ /* 0x000fe200000f0ca5 */
        /* <DEDUP_REMOVED lines=14> */
[----:B------:R-:W-:Y:S01]  /*29e0*/  IADD3 R208, R231, 0x7800, RZ ;  /* 0x00007800e7d07810 */ /* 0x000fe20007ffe0ff */
        /* <DEDUP_REMOVED lines=8> */
[----:B------:R-:W-:Y:S04]  /*2a70*/  LDSM.16.M88.4 R12, [R233+0x8000] ;  /* 0x00800000e90c783b */ /* 0x000fe80000000200 */
[----:B---3--:R-:W-:Y:S04]  /*2a80*/  LDSM.16.M88.4 R20, [R232] ;  /* 0x00000000e814783b */ /* 0x008fe80000000200 */
[----:B------:R-:W-:Y:S04]  /*2a90*/  LDSM.16.M88.4 R84, [R231] ;  /* 0x00000000e754783b */ /* 0x000fe80000000200 */
[----:B------:R-:W-:Y:S04]  /*2aa0*/  LDSM.16.M88.4 R44, [R233+0x8800] ;  /* 0x00880000e92c783b */ /* 0x000fe80000000200 */
[----:B------:R-:W-:Y:S04]  /*2ab0*/  LDSM.16.M88.4 R60, [R233+0x9000] ;  /* 0x00900000e93c783b */ /* 0x000fe80000000200 */
[----:B-1----:R-:W-:Y:S04]  /*2ac0*/  LDSM.16.M88.4 R8, [R233+0x9800] ;  /* 0x00980000e908783b */ /* 0x002fe80000000200 */
[----:B--2---:R-:W4:Y:S04]  /*2ad0*/  LDSM.16.M88.4 R4, [R234] ;  /* 0x00000000ea04783b */ /* 0x004f280000000200 */
[----:B------:R-:W-:Y:S04]  /*2ae0*/  LDSM.16.M88.4 R80, [R230] ;  /* 0x00000000e650783b */ /* 0x000fe80000000200 */
[----:B------:R-:W1:Y:S04]  /*2af0*/  LDSM.16.M88.4 R76, [R227+0x8000] ;  /* 0x00800000e34c783b */ /* 0x000e680000000200 */
[----:B------:R-:W2:Y:S04]  /*2b00*/  LDSM.16.M88.4 R48, [R231+0x800] ;  /* 0x00080000e730783b */ /* 0x000ea80000000200 */
[----:B------:R-:W3:Y:S04]  /*2b10*/  LDSM.16.M88.4 R40, [R231+0x1000] ;  /* 0x00100000e728783b */ /* 0x000ee80000000200 */
[----:B------:R-:W1:Y:S04]  /*2b20*/  LDSM.16.M88.4 R24, [R231+0x1800] ;  /* 0x00180000e718783b */ /* 0x000e680000000200 */
[----:B------:R-:W-:Y:S04]  /*2b30*/  LDSM.16.M88.4 R72, [R220] ;  /* 0x00000000dc48783b */ /* 0x000fe80000000200 */
[----:B------:R-:W-:Y:S04]  /*2b40*/  LDSM.16.M88.4 R68, [R227+0x8800] ;  /* 0x00880000e344783b */ /* 0x000fe80000000200 */
[----:B------:R-:W-:Y:S04]  /*2b50*/  LDSM.16.M88.4 R52, [R227+0x9000] ;  /* 0x00900000e334783b */ /* 0x000fe80000000200 */
[----:B------:R-:W-:Y:S01]  /*2b60*/  LDSM.16.M88.4 R36, [R227+0x9800] ;  /* 0x00980000e324783b */ /* 0x000fe20000000200 */
[C---:B----4-:R-:W-:Y:S03]  /*2b70*/  HMMA.16816.F32.BF16 R16, R4.reuse, R12, RZ ;  /* 0x0000000c0410723c */ /* 0x050fe600000418ff */
[----:B------:R-:W-:Y:S04]  /*2b80*/  LDSM.16.M88.4 R92, [R227+0xd800] ;  /* 0x00d80000e35c783b */ /* 0x000fe80000000200 */
[----:B------:R-:W-:Y:S01]  /*2b90*/  LDSM.16.M88.4 R88, [R233+0xe800] ;  /* 0x00e80000e958783b */ /* 0x000fe20000000200 */
[C---:B------:R-:W-:Y:S03]  /*2ba0*/  HMMA.16816.F32.BF16 R12, R4.reuse, R14, RZ ;  /* 0x0000000e040c723c */ /* 0x040fe600000418ff */
[----:B------:R-:W0:Y:S05]  /*2bb0*/  LDGDEPBAR ;  /* 0x00000000000079af */ /* 0x000e2a0000000000 */
[----:B------:R-:W-:Y:S08]  /*2bc0*/  HMMA.16816.F32.BF16 R28, R4, R44, RZ ;  /* 0x0000002c041c723c */ /* 0x000ff000000418ff */
[----:B------:R-:W-:Y:S08]  /*2bd0*/  HMMA.16816.F32.BF16 R16, R20, R84, R16 ;  /* 0x000000541410723c */ /* 0x000ff00000041810 */
[C---:B------:R-:W-:Y:S08]  /*2be0*/  HMMA.16816.F32.BF16 R64, R4.reuse, R60, RZ ;  /* 0x0000003c0440723c */ /* 0x040ff000000418ff */
[C---:B------:R-:W-:Y:S08]  /*2bf0*/  HMMA.16816.F32.BF16 R44, R4.reuse, R46, RZ ;  /* 0x0000002e042c723c */ /* 0x040ff000000418ff */
[C---:B------:R-:W-:Y:S08]  /*2c00*/  HMMA.16816.F32.BF16 R60, R4.reuse, R62, RZ ;  /* 0x0000003e043c723c */ /* 0x040ff000000418ff */
[C---:B------:R-:W-:Y:S08]  /*2c10*/  HMMA.16816.F32.BF16 R56, R4.reuse, R8, RZ ;  /* 0x000000080438723c */ /* 0x040ff000000418ff */
[----:B------:R-:W-:Y:S01]  /*2c20*/  HMMA.16816.F32.BF16 R4, R4, R10, RZ ;  /* 0x0000000a0404723c */ /* 0x000fe200000418ff */
[----:B------:R-:W4:Y:S07]  /*2c30*/  LDSM.16.M88.4 R8, [R229] ;  /* 0x00000000e508783b */ /* 0x000f2e0000000200 */
[----:B------:R-:W-:Y:S01]  /*2c40*/  HMMA.16816.F32.BF16 R12, R20, R86, R12 ;  /* 0x00000056140c723c */ /* 0x000fe2000004180c */
[----:B------:R-:W-:Y:S07]  /*2c50*/  LDSM.16.M88.4 R84, [R233+0xa000] ;  /* 0x00a00000e954783b */ /* 0x000fee0000000200 */
[----:B-1----:R-:W-:Y:S08]  /*2c60*/  HMMA.16816.F32.BF16 R16, R80, R76, R16 ;  /* 0x0000004c5010723c */ /* 0x002ff00000041810 */
[C---:B--2---:R-:W-:Y:S08]  /*2c70*/  HMMA.16816.F32.BF16 R28, R20.reuse, R48, R28 ;  /* 0x00000030141c723c */ /* 0x044ff0000004181c */
[C---:B------:R-:W-:Y:S01]  /*2c80*/  HMMA.16816.F32.BF16 R44, R20.reuse, R50, R44 ;  /* 0x00000032142c723c */ /* 0x040fe2000004182c */
[----:B------:R-:W-:Y:S07]  /*2c90*/  LDSM.16.M88.4 R48, [R220+0x800] ;  /* 0x00080000dc30783b */ /* 0x000fee0000000200 */
[C---:B---3--:R-:W-:Y:S08]  /*2ca0*/  HMMA.16816.F32.BF16 R64, R20.reuse, R40, R64 ;  /* 0x000000281440723c */ /* 0x048ff00000041840 */
[C---:B------:R-:W-:Y:S01]  /*2cb0*/  HMMA.16816.F32.BF16 R60, R20.reuse, R42, R60 ;  /* 0x0000002a143c723c */ /* 0x040fe2000004183c */
[----:B------:R-:W-:Y:S07]  /*2cc0*/  LDSM.16.M88.4 R40, [R220+0x1000] ;  /* 0x00100000dc28783b */ /* 0x000fee0000000200 */
[C---:B------:R-:W-:Y:S08]  /*2cd0*/  HMMA.16816.F32.BF16 R56, R20.reuse, R24, R56 ;  /* 0x000000181438723c */ /* 0x040ff00000041838 */
[----:B------:R-:W-:Y:S01]  /*2ce0*/  HMMA.16816.F32.BF16 R20, R20, R26, R4 ;  /* 0x0000001a1414723c */ /* 0x000fe20000041804 */
[----:B------:R-:W1:Y:S04]  /*2cf0*/  LDSM.16.M88.4 R4, [R234+0x2000] ;  /* 0x00200000ea04783b */ /* 0x000e680000000200 */
[----:B------:R-:W2:Y:S03]  /*2d00*/  LDSM.16.M88.4 R24, [R220+0x1800] ;  /* 0x00180000dc18783b */ /* 0x000ea60000000200 */
[----:B------:R-:W-:Y:S01]  /*2d10*/  HMMA.16816.F32.BF16 R12, R80, R78, R12 ;  /* 0x0000004e500c723c */ /* 0x000fe2000004180c */
[----:B------:R-:W-:Y:S07]  /*2d20*/  LDSM.16.M88.4 R76, [R231+0x2000] ;  /* 0x00200000e74c783b */ /* 0x000fee0000000200 */
[----:B----4-:R-:W-:Y:S08]  /*2d30*/  HMMA.16816.F32.BF16 R16, R8, R72, R16 ;  /* 0x000000480810723c */ /* 0x010ff00000041810 */
        /* <DEDUP_REMOVED lines=10> */
[----:B------:R-:W-:Y:S01]  /*2de0*/  HMMA.16816.F32.BF16 R12, R8, R74, R12 ;  /* 0x0000004a080c723c */ /* 0x000fe2000004180c */
[----:B------:R-:W-:Y:S07]  /*2df0*/  LDSM.16.M88.4 R72, [R227+0xa000] ;  /* 0x00a00000e348783b */ /* 0x000fee0000000200 */
[----:B-1----:R-:W-:Y:S08]  /*2e00*/  HMMA.16816.F32.BF16 R16, R4, R84, R16 ;  /* 0x000000540410723c */ /* 0x002ff00000041810 */
        /* <DEDUP_REMOVED lines=10> */
[----:B------:R-:W-:Y:S01]  /*2eb0*/  HMMA.16816.F32.BF16 R12, R4, R86, R12 ;  /* 0x00000056040c723c */ /* 0x000fe2000004180c */
[----:B------:R-:W-:Y:S07]  /*2ec0*/  LDSM.16.M88.4 R84, [R220+0x2000] ;  /* 0x00200000dc54783b */ /* 0x000fee0000000200 */
[----:B---3--:R-:W-:Y:S08]  /*2ed0*/  HMMA.16816.F32.BF16 R16, R20, R76, R16 ;  /* 0x0000004c1410723c */ /* 0x008ff00000041810 */
        /* <DEDUP_REMOVED lines=55> */
[C---:B----4-:R-:W-:Y:S08]  /*3250*/  HMMA.16816.F32.BF16 R64, R24.reuse, R36, R64 ;  /* 0x000000241840723c */ /* 0x050ff00000041840 */
[C---:B------:R-:W-:Y:S01]  /*3260*/  HMMA.16816.F32.BF16 R60, R24.reuse, R38, R60 ;  /* 0x00000026183c723c */ /* 0x040fe2000004183c */
[----:B------:R-:W-:Y:S07]  /*3270*/  LDSM.16.M88.4 R36, [R227+0xc800] ;  /* 0x00c80000e324783b */ /* 0x000fee0000000200 */
[C---:B------:R-:W-:Y:S08]  /*3280*/  HMMA.16816.F32.BF16 R56, R24.reuse, R68, R56 ;  /* 0x000000441838723c */ /* 0x040ff00000041838 */
[----:B------:R-:W-:Y:S01]  /*3290*/  HMMA.16816.F32.BF16 R80, R24, R70, R80 ;  /* 0x000000461850723c */ /* 0x000fe20000041850 */
[----:B------:R-:W3:Y:S04]  /*32a0*/  LDSM.16.M88.4 R24, [R220+0x4000] ;  /* 0x00400000dc18783b */ /* 0x000ee80000000200 */
[----:B------:R-:W-:Y:S03]  /*32b0*/  LDSM.16.M88.4 R68, [R220+0x5800] ;  /* 0x00580000dc44783b */ /* 0x000fe60000000200 */
[----:B------:R-:W-:Y:S01]  /*32c0*/  HMMA.16816.F32.BF16 R12, R8, R54, R12 ;  /* 0x00000036080c723c */ /* 0x000fe2000004180c */
[----:B------:R-:W-:Y:S07]  /*32d0*/  LDSM.16.M88.4 R52, [R234+0x6000] ;  /* 0x00600000ea34783b */ /* 0x000fee0000000200 */
[----:B-1----:R-:W-:Y:S08]  /*32e0*/  HMMA.16816.F32.BF16 R16, R84, R4, R16 ;  /* 0x000000045410723c */ /* 0x002ff00000041810 */
        /* <DEDUP_REMOVED lines=8> */
[----:B------:R-:W1:Y:S04]  /*3370*/  LDSM.16.M88.4 R8, [R233+0xe000] ;  /* 0x00e00000e908783b */ /* 0x000e680000000200 */
[----:B------:R-:W2:Y:S03]  /*3380*/  LDSM.16.M88.4 R40, [R232+0x6000] ;  /* 0x00600000e828783b */ /* 0x000ea60000000200 */
[----:B------:R-:W-:Y:S01]  /*3390*/  HMMA.16816.F32.BF16 R12, R84, R6, R12 ;  /* 0x00000006540c723c */ /* 0x000fe2000004180c */
[----:B------:R-:W4:Y:S07]  /*33a0*/  LDSM.16.M88.4 R4, [R220+0x4800] ;  /* 0x00480000dc04783b */ /* 0x000f2e0000000200 */
[----:B---3--:R-:W-:Y:S08]  /*33b0*/  HMMA.16816.F32.BF16 R16, R76, R24, R16 ;  /* 0x000000184c10723c */ /* 0x008ff00000041810 */
[----:B------:R-:W-:Y:S08]  /*33c0*/  HMMA.16816.F32.BF16 R28, R84, R36, R28 ;  /* 0x00000024541c723c */ /* 0x000ff0000004181c */
[----:B------:R-:W-:Y:S01]  /*33d0*/  HMMA.16816.F32.BF16 R12, R76, R26, R12 ;  /* 0x0000001a4c0c723c */ /* 0x000fe2000004180c */
[----:B------:R-:W-:Y:S07]  /*33e0*/  LDSM.16.M88.4 R24, [R230+0x6000] ;  /* 0x00600000e618783b */ /* 0x000fee0000000200 */
[----:B------:R-:W-:Y:S01]  /*33f0*/  HMMA.16816.F32.BF16 R44, R84, R38, R44 ;  /* 0x00000026542c723c */ /* 0x000fe2000004182c */
[----:B------:R-:W-:Y:S07]  /*3400*/  LDSM.16.M88.4 R36, [R231+0x6800] ;  /* 0x00680000e724783b */ /* 0x000fee0000000200 */
[----:B-1----:R-:W-:Y:S08]  /*3410*/  HMMA.16816.F32.BF16 R16, R52, R8, R16 ;  /* 0x000000083410723c */ /* 0x002ff00000041810 */
[C---:B------:R-:W-:Y:S08]  /*3420*/  HMMA.16816.F32.BF16 R64, R84.reuse, R20, R64 ;  /* 0x000000145440723c */ /* 0x040ff00000041840 */
[----:B------:R-:W-:Y:S01]  /*3430*/  HMMA.16816.F32.BF16 R60, R84, R22, R60 ;  /* 0x00000016543c723c */ /* 0x000fe2000004183c */
[----:B------:R-:W1:Y:S07]  /*3440*/  LDSM.16.M88.4 R20, [R227+0xe000] ;  /* 0x00e00000e314783b */ /* 0x000e6e0000000200 */
[----:B------:R-:W-:Y:S01]  /*3450*/  HMMA.16816.F32.BF16 R12, R52, R10, R12 ;  /* 0x0000000a340c723c */ /* 0x000fe2000004180c */
[----:B------:R-:W-:Y:S07]  /*3460*/  LDSM.16.M88.4 R8, [R229+0x6000] ;  /* 0x00600000e508783b */ /* 0x000fee0000000200 */
[----:B--2---:R-:W-:Y:S08]  /*3470*/  HMMA.16816.F32.BF16 R16, R40, R48, R16 ;  /* 0x000000302810723c */ /* 0x004ff00000041810 */
[C---:B----4-:R-:W-:Y:S08]  /*3480*/  HMMA.16816.F32.BF16 R28, R76.reuse, R4, R28 ;  /* 0x000000044c1c723c */ /* 0x050ff0000004181c */
[----:B------:R-:W-:Y:S01]  /*3490*/  HMMA.16816.F32.BF16 R44, R76, R6, R44 ;  /* 0x000000064c2c723c */ /* 0x000fe2000004182c */
[----:B------:R-:W2:Y:S07]  /*34a0*/  LDSM.16.M88.4 R4, [R220+0x6000] ;  /* 0x00600000dc04783b */ /* 0x000eae0000000200 */
[----:B------:R-:W-:Y:S01]  /*34b0*/  HMMA.16816.F32.BF16 R12, R40, R50, R12 ;  /* 0x00000032280c723c */ /* 0x000fe2000004180c */
[----:B------:R-:W3:Y:S07]  /*34c0*/  LDSM.16.M88.4 R48, [R233+0xf000] ;  /* 0x00f00000e930783b */ /* 0x000eee0000000200 */
[----:B-1----:R-:W-:Y:S08]  /*34d0*/  HMMA.16816.F32.BF16 R16, R24, R20, R16 ;  /* 0x000000141810723c */ /* 0x002ff00000041810 */
[----:B------:R-:W-:Y:S08]  /*34e0*/  HMMA.16816.F32.BF16 R64, R76, R72, R64 ;  /* 0x000000484c40723c */ /* 0x000ff00000041840 */
[----:B------:R-:W-:Y:S01]  /*34f0*/  HMMA.16816.F32.BF16 R12, R24, R22, R12 ;  /* 0x00000016180c723c */ /* 0x000fe2000004180c */
[----:B------:R-:W1:Y:S07]  /*3500*/  LDSM.16.M88.4 R20, [R231+0x7000] ;  /* 0x00700000e714783b */ /* 0x000e6e0000000200 */
[C---:B------:R-:W-:Y:S08]  /*3510*/  HMMA.16816.F32.BF16 R56, R84.reuse, R92, R56 ;  /* 0x0000005c5438723c */ /* 0x040ff00000041838 */
[----:B------:R-:W-:Y:S01]  /*3520*/  HMMA.16816.F32.BF16 R84, R84, R94, R80 ;  /* 0x0000005e5454723c */ /* 0x000fe20000041850 */
[----:B------:R-:W-:Y:S07]  /*3530*/  LDSM.16.M88.4 R80, [R227+0xe800] ;  /* 0x00e80000e350783b */ /* 0x000fee0000000200 */
[----:B--2---:R-:W-:Y:S08]  /*3540*/  HMMA.16816.F32.BF16 R16, R8, R4, R16 ;  /* 0x000000040810723c */ /* 0x004ff00000041810 */
[----:B------:R-:W-:Y:S08]  /*3550*/  HMMA.16816.F32.BF16 R60, R76, R74, R60 ;  /* 0x0000004a4c3c723c */ /* 0x000ff0000004183c */
[C---:B---3--:R-:W-:Y:S08]  /*3560*/  HMMA.16816.F32.BF16 R64, R52.reuse, R48, R64 ;  /* 0x000000303440723c */ /* 0x048ff00000041840 */
[----:B------:R-:W-:Y:S01]  /*3570*/  HMMA.16816.F32.BF16 R28, R52, R88, R28 ;  /* 0x00000058341c723c */ /* 0x000fe2000004181c */
[----:B------:R-:W-:-:S02]  /*3580*/  FMUL.FTZ R17, R17, c[0x0][0x2ec] ;  /* 0x0000bb0011117a20 */ /* 0x000fc40000410000 */
[----:B------:R-:W-:Y:S02]  /*3590*/  FMUL.FTZ R18, R18, c[0x0][0x2ec] ;  /* 0x0000bb0012127a20 */ /* 0x000fe40000410000 */
[----:B------:R-:W-:Y:S01]  /*35a0*/  FMUL.FTZ R3, R16, c[0x0][0x2ec] ;  /* 0x0000bb0010037a20 */ /* 0x000fe20000410000 */
[----:B------:R-:W2:Y:S02]  /*35b0*/  MUFU.TANH R48, R17 ;  /* 0x0000001100307308 */ /* 0x000ea40000002400 */
[----:B------:R-:W-:Y:S01]  /*35c0*/  HMMA.16816.F32.BF16 R44, R52, R90, R44 ;  /* 0x0000005a342c723c */ /* 0x000fe2000004182c */
[----:B------:R-:W3:Y:S05]  /*35d0*/  LDSM.16.M88.4 R88, [R233+0xf800] ;  /* 0x00f80000e958783b */ /* 0x000eea0000000200 */
[----:B------:R-:W4:Y:S02]  /*35e0*/  MUFU.TANH R3, R3 ;  /* 0x0000000300037308 */ /* 0x000f240000002400 */
[C---:B------:R-:W-:Y:S01]  /*35f0*/  HMMA.16816.F32.BF16 R72, R76.reuse, R68, R56 ;  /* 0x000000444c48723c */ /* 0x040fe20000041838 */
[----:B------:R-:W-:Y:S07]  /*3600*/  LDSM.16.M88.4 R56, [R220+0x6800] ;  /* 0x00680000dc38783b */ /* 0x000fee0000000200 */
[----:B------:R-:W-:Y:S08]  /*3610*/  HMMA.16816.F32.BF16 R84, R76, R70, R84 ;  /* 0x000000464c54723c */ /* 0x000ff00000041854 */
[----:B------:R-:W-:Y:S01]  /*3620*/  HMMA.16816.F32.BF16 R12, R8, R6, R12 ;  /* 0x00000006080c723c */ /* 0x000fe2000004180c */
[----:B------:R-:W2:Y:S07]  /*3630*/  LDSM.16.M88.4 R4, [R227+0xf000] ;  /* 0x00f00000e304783b */ /* 0x000eae0000000200 */
[----:B------:R-:W-:Y:S08]  /*3640*/  HMMA.16816.F32.BF16 R60, R52, R50, R60 ;  /* 0x00000032343c723c */ /* 0x000ff0000004183c */
[----:B-1----:R-:W-:Y:S01]  /*3650*/  HMMA.16816.F32.BF16 R64, R40, R20, R64 ;  /* 0x000000142840723c */ /* 0x002fe20000041840 */
[----:B------:R1:W1:Y:S06]  /*3660*/  MUFU.TANH R20, R18 ;  /* 0x0000001200147308 */ /* 0x00026c0000002400 */
[----:B------:R-:W-:Y:S01]  /*3670*/  FMUL.FTZ R21, R19, c[0x0][0x2ec] ;  /* 0x0000bb0013157a20 */ /* 0x000fe20000410000 */
[----:B---3--:R-:W-:Y:S01]  /*3680*/  HMMA.16816.F32.BF16 R72, R52, R88, R72 ;  /* 0x000000583448723c */ /* 0x008fe20000041848 */
[----:B------:R-:W-:-:S02]  /*3690*/  FMUL.FTZ R12, R12, c[0x0][0x2ec] ;  /* 0x0000bb000c0c7a20 */ /* 0x000fc40000410000 */
[----:B------:R-:W-:Y:S02]  /*36a0*/  FMUL.FTZ R13, R13, c[0x0][0x2ec] ;  /* 0x0000bb000d0d7a20 */ /* 0x000fe40000410000 */
[----:B------:R-:W-:Y:S01]  /*36b0*/  FMUL.FTZ R14, R14, c[0x0][0x2ec] ;  /* 0x0000bb000e0e7a20 */ /* 0x000fe20000410000 */
[----:B------:R-:W3:Y:S01]  /*36c0*/  MUFU.TANH R49, R12 ;  /* 0x0000000c00317308 */ /* 0x000ee20000002400 */
[----:B------:R-:W-:Y:S01]  /*36d0*/  FMUL.FTZ R15, R15, c[0x0][0x2ec] ;  /* 0x0000bb000f0f7a20 */ /* 0x000fe20000410000 */
[----:B------:R-:W-:Y:S01]  /*36e0*/  HMMA.16816.F32.BF16 R84, R52, R90, R84 ;  /* 0x0000005a3454723c */ /* 0x000fe20000041854 */
[----:B-1----:R-:W1:Y:S05]  /*36f0*/  LDSM.16.M88.4 R16, [R231+0x7800] ;  /* 0x00780000e710783b */ /* 0x002e6a0000000200 */
[----:B------:R-:W1:Y:S02]  /*3700*/  MUFU.TANH R50, R13 ;  /* 0x0000000d00327308 */ /* 0x000e640000002400 */
[C---:B------:R-:W-:Y:S06]  /*3710*/  HMMA.16816.F32.BF16 R60, R40.reuse, R22, R60 ;  /* 0x00000016283c723c */ /* 0x040fec000004183c */
[----:B------:R-:W1:Y:S02]  /*3720*/  MUFU.TANH R22, R14 ;  /* 0x0000000e00167308 */ /* 0x000e640000002400 */
[C---:B------:R-:W-:Y:S06]  /*3730*/  HMMA.16816.F32.BF16 R28, R40.reuse, R36, R28 ;  /* 0x00000024281c723c */ /* 0x040fec000004181c */
[----:B------:R3:W1:Y:S02]  /*3740*/  MUFU.TANH R23, R15 ;  /* 0x0000000f00177308 */ /* 0x0006640000002400 */
[----:B------:R-:W-:Y:S01]  /*3750*/  HMMA.16816.F32.BF16 R44, R40, R38, R44 ;  /* 0x00000026282c723c */ /* 0x000fe2000004182c */
[----:B------:R-:W-:Y:S05]  /*3760*/  LDSM.16.M88.4 R36, [R220+0x7000] ;  /* 0x00700000dc24783b */ /* 0x000fea0000000200 */
[----:B------:R-:W1:Y:S02]  /*3770*/  MUFU.TANH R21, R21 ;  /* 0x0000001500157308 */ /* 0x000e640000002400 */
[C---:B--2---:R-:W-:Y:S01]  /*3780*/  HMMA.16816.F32.BF16 R64, R24.reuse, R4, R64 ;  /* 0x000000041840723c */ /* 0x044fe20000041840 */
[----:B---3--:R-:W2:Y:S07]  /*3790*/  LDSM.16.M88.4 R12, [R227+0xf800] ;  /* 0x00f80000e30c783b */ /* 0x008eae0000000200 */
[----:B------:R-:W-:Y:S01]  /*37a0*/  HMMA.16816.F32.BF16 R60, R24, R6, R60 ;  /* 0x00000006183c723c */ /* 0x000fe2000004183c */
[----:B------:R-:W3:Y:S01]  /*37b0*/  LDSM.16.M88.4 R4, [R220+0x7800] ;  /* 0x00780000dc04783b */ /* 0x000ee20000000200 */
[----:B------:R-:W-:-:S06]  /*37c0*/  DEPBAR.LE SB0, 0x0 ;  /* 0x000080000000791a */ /* 0x000fcc0000000000 */
[C---:B-1----:R-:W-:Y:S08]  /*37d0*/  HMMA.16816.F32.BF16 R72, R40.reuse, R16, R72 ;  /* 0x000000102848723c */ /* 0x042ff00000041848 */
[----:B------:R-:W-:Y:S08]  /*37e0*/  HMMA.16816.F32.BF16 R84, R40, R18, R84 ;  /* 0x000000122854723c */ /* 0x000ff00000041854 */
[C---:B------:R-:W-:Y:S08]  /*37f0*/  HMMA.16816.F32.BF16 R28, R24.reuse, R80, R28 ;  /* 0x00000050181c723c */ /* 0x040ff0000004181c */
[C---:B------:R-:W-:Y:S08]  /*3800*/  HMMA.16816.F32.BF16 R44, R24.reuse, R82, R44 ;  /* 0x00000052182c723c */ /* 0x040ff0000004182c */
[C---:B--2---:R-:W-:Y:S08]  /*3810*/  HMMA.16816.F32.BF16 R72, R24.reuse, R12, R72 ;  /* 0x0000000c1848723c */ /* 0x044ff00000041848 */
[----:B------:R-:W-:Y:S08]  /*3820*/  HMMA.16816.F32.BF16 R84, R24, R14, R84 ;  /* 0x0000000e1854723c */ /* 0x000ff00000041854 */
[C---:B------:R-:W-:Y:S08]  /*3830*/  HMMA.16816.F32.BF16 R28, R8.reuse, R56, R28 ;  /* 0x00000038081c723c */ /* 0x040ff0000004181c */
[C---:B------:R-:W-:Y:S08]  /*3840*/  HMMA.16816.F32.BF16 R44, R8.reuse, R58, R44 ;  /* 0x0000003a082c723c */ /* 0x040ff0000004182c */
[C---:B---3--:R-:W-:Y:S07]  /*3850*/  HMMA.16816.F32.BF16 R72, R8.reuse, R4, R72 ;  /* 0x000000040848723c */ /* 0x048fee0000041848 */
[----:B------:R-:W-:Y:S01]  /*3860*/  SHF.R.S32.HI R4, RZ, 0x1f, R102 ;  /* 0x0000001fff047819 */ /* 0x000fe20000011466 */
[----:B------:R-:W-:Y:S01]  /*3870*/  HMMA.16816.F32.BF16 R84, R8, R6, R84 ;  /* 0x000000060854723c */ /* 0x000fe20000041854 */
[----:B------:R-:W-:-:S02]  /*3880*/  FMUL.FTZ R16, R30, c[0x0][0x2ec] ;  /* 0x0000bb001e107a20 */ /* 0x000fc40000410000 */
[----:B------:R-:W-:Y:S01]  /*3890*/  LEA.HI R4, R4, R102, RZ, 0x2 ;  /* 0x0000006604047211 */ /* 0x000fe200078f10ff */
[----:B------:R-:W-:Y:S02]  /*38a0*/  FMUL.FTZ R17, R31, c[0x0][0x2ec] ;  /* 0x0000bb001f117a20 */ /* 0x000fe40000410000 */
[----:B------:R-:W-:Y:S01]  /*38b0*/  FMUL.FTZ R28, R28, c[0x0][0x2ec] ;  /* 0x0000bb001c1c7a20 */ /* 0x000fe20000410000 */
[----:B------:R-:W-:Y:S01]  /*38c0*/  SHF.R.S32.HI R4, RZ, 0x2, R4 ;  /* 0x00000002ff047819 */ /* 0x000fe20000011404 */
[----:B------:R-:W-:Y:S01]  /*38d0*/  HMMA.16816.F32.BF16 R64, R8, R36, R64 ;  /* 0x000000240840723c */ /* 0x000fe20000041840 */
[----:B------:R-:W-:Y:S01]  /*38e0*/  FMUL.FTZ R29, R29, c[0x0][0x2ec] ;  /* 0x0000bb001d1d7a20 */ /* 0x000fe20000410000 */
[----:B------:R-:W1:Y:S01]  /*38f0*/  MUFU.TANH R16, R16 ;  /* 0x0000001000107308 */ /* 0x000e620000002400 */
[----:B------:R-:W-:Y:S01]  /*3900*/  FMUL.FTZ R30, R44, c[0x0][0x2ec] ;  /* 0x0000bb002c1e7a20 */ /* 0x000fe20000410000 */
[----:B------:R-:W-:Y:S01]  /*3910*/  IADD3 R4, R101, 0x1, R4 ;  /* 0x0000000165047810 */ /* 0x000fe20007ffe004 */
[----:B------:R-:W-:-:S02]  /*3920*/  FMUL.FTZ R31, R45, c[0x0][0x2ec] ;  /* 0x0000bb002d1f7a20 */ /* 0x000fc40000410000 */
[----:B------:R-:W-:Y:S01]  /*3930*/  FMUL.FTZ R36, R46, c[0x0][0x2ec] ;  /* 0x0000bb002e247a20 */ /* 0x000fe20000410000 */
[----:B------:R-:W-:Y:S01]  /*3940*/  HMMA.16816.F32.BF16 R60, R8, R38, R60 ;  /* 0x00000026083c723c */ /* 0x000fe2000004183c */
[----:B------:R-:W-:Y:S01]  /*3950*/  FMUL.FTZ R13, R47, c[0x0][0x2ec] ;  /* 0x0000bb002f0d7a20 */ /* 0x000fe20000410000 */
[----:B------:R-:W2:Y:S01]  /*3960*/  MUFU.TANH R28, R28 ;  /* 0x0000001c001c7308 */ /* 0x000ea20000002400 */
[----:B------:R-:W-:Y:S01]  /*3970*/  FMUL.FTZ R6, R75, c[0x0][0x2ec] ;  /* 0x0000bb004b067a20 */ /* 0x000fe20000410000 */
[----:B------:R-:W-:Y:S01]  /*3980*/  IADD3 R4, R100, R4, -R104 ;  /* 0x0000000464047210 */ /* 0x000fe20007ffe868 */
[----:B------:R-:W-:Y:S02]  /*3990*/  FMUL.FTZ R72, R72, c[0x0][0x2ec] ;  /* 0x0000bb0048487a20 */ /* 0x000fe40000410000 */
[----:B------:R-:W-:Y:S01]  /*39a0*/  FMUL.FTZ R73, R73, c[0x0][0x2ec] ;  /* 0x0000bb0049497a20 */ /* 0x000fe20000410000 */
[----:B------:R-:W-:Y:S01]  /*39b0*/  IADD3 R200, R4, c[0x0][0x2e8], RZ ;  /* 0x0000ba0004c87a10 */ /* 0x000fe20007ffe0ff */
[----:B------:R-:W-:Y:S01]  /*39c0*/  FMUL.FTZ R14, R86, c[0x0][0x2ec] ;  /* 0x0000bb00560e7a20 */ /* 0x000fe20000410000 */
[----:B------:R-:W3:Y:S01]  /*39d0*/  MUFU.TANH R29, R29 ;  /* 0x0000001d001d7308 */ /* 0x000ee20000002400 */
[----:B------:R-:W-:Y:S01]  /*39e0*/  FMUL.FTZ R7, R87, c[0x0][0x2ec] ;  /* 0x0000bb0057077a20 */ /* 0x000fe20000410000 */
[----:B------:R-:W-:Y:S01]  /*39f0*/  IADD3 R167, R200, 0x8, RZ ;  /* 0x00000008c8a77810 */ /* 0x000fe20007ffe0ff */
[----:B------:R-:W-:Y:S01]  /*3a00*/  FMUL.FTZ R74, R74, c[0x0][0x2ec] ;  /* 0x0000bb004a4a7a20 */ /* 0x000fe20000410000 */
[-C--:B------:R-:W-:Y:S01]  /*3a10*/  IMNMX R200, R200, R100.reuse, PT ;  /* 0x00000064c8c87217 */ /* 0x080fe20003800200 */
[----:B------:R-:W-:Y:S01]  /*3a20*/  FMUL.FTZ R84, R84, c[0x0][0x2ec] ;  /* 0x0000bb0054547a20 */ /* 0x000fe20000410000 */
[----:B------:R-:W-:Y:S01]  /*3a30*/  IMNMX R167, R167, R100, PT ;  /* 0x00000064a7a77217 */ /* 0x000fe20003800200 */
        /* <DEDUP_REMOVED lines=29> */
[----:B------:R-:W1:Y:S01]  /*3c10*/  MUFU.TANH R7, R7 ;  /* 0x0000000700077308 */ /* 0x000e620000002400 */
[----:B------:R-:W-:Y:S06]  /*3c20*/  BAR.SYNC.DEFER_BLOCKING 0x0 ;  /* 0x0000000000007b1d */ /* 0x000fec0000010000 */
[----:B------:R-:W-:Y:S05]  /*3c30*/  @!P1 BRA `(.L_x_3625) ;  /* 0x0000064000009947 */ /* 0x000fea0003800000 */
[----:B--234-:R-:W-:Y:S05]  /*3c40*/  @!P6 BRA `(.L_x_3626) ;  /* 0x000003a00000e947 */ /* 0x01cfea0003800000 */
[----:B------:R-:W2:Y:S01]  /*3c50*/  I2F.RP R18, UR6 ;  /* 0x0000000600127d06 */ /* 0x000ea20008209400 */
[----:B------:R-:W-:-:S02]  /*3c60*/  IADD3 R11, R96, -0x40, RZ ;  /* 0xffffffc0600b7810 */ /* 0x000fc40007ffe0ff */
[----:B------:R-:W-:Y:S02]  /*3c70*/  IABS R9, R96 ;  /* 0x0000006000097213 */ /* 0x000fe40000000000 */
[----:B------:R-:W-:Y:S02]  /*3c80*/  IABS R5, R11 ;  /* 0x0000000b00057213 */ /* 0x000fe40000000000 */
[----:B------:R-:W-:-:S04]  /*3c90*/  LOP3.LUT R11, R11, c[0x0][0x2d0], RZ, 0x3c, !PT ;  /* 0x0000b4000b0b7a12 */ /* 0x000fc800078e3cff */
[----:B------:R-:W-:Y:S01]  /*3ca0*/  ISETP.GE.AND P0, PT, R11, RZ, PT ;  /* 0x000000ff0b00720c */ /* 0x000fe20003f06270 */
[----:B--2---:R-:W2:Y:S02]  /*3cb0*/  MUFU.RCP R18, R18 ;  /* 0x0000001200127308 */ /* 0x004ea40000001000 */
[----:B--2---:R-:W-:-:S06]  /*3cc0*/  IADD3 R18, R18, 0xffffffe, RZ ;  /* 0x0ffffffe12127810 */ /* 0x004fcc0007ffe0ff */
[----:B------:R-:W2:Y:S02]  /*3cd0*/  F2I.FTZ.U32.TRUNC.NTZ R19, R18 ;  /* 0x0000001200137305 */ /* 0x000ea4000021f000 */
[----:B--2---:R-:W-:Y:S02]  /*3ce0*/  IMAD.MOV R10, RZ, RZ, -R19 ;  /* 0x000000ffff0a7224 */ /* 0x004fe400078e0a13 */
        /* <DEDUP_REMOVED lines=22> */
[----:B------:R-:W-:-:S02]  /*3e50*/  MOV R4, R12 ;  /* 0x0000000c00047202 */ /* 0x000fc40000000f00 */
[----:B------:R-:W-:Y:S01]  /*3e60*/  LOP3.LUT R8, RZ, c[0x0][0x2d0], RZ, 0x33, !PT ;  /* 0x0000b400ff087a12 */ /* 0x000fe200078e33ff */
        /* <DEDUP_REMOVED lines=8> */
[----:B------:R-:W-:Y:S01]  /*3ef0*/  IMAD.IADD R4, R4, 0x1, -R8 ;  /* 0x0000000104047824 */ /* 0x000fe200078e0a08 */
[----:B------:R-:W-:-:S05]  /*3f00*/  MOV R8, 0x40 ;  /* 0x0000004000087802 */ /* 0x000fca0000000f00 */
[----:B------:R-:W-:-:S05]  /*3f10*/  IMAD R8, R4, c[0x0][0x2d0], -R8 ;  /* 0x0000b40004087a24 */ /* 0x000fca00078e0a08 */
[----:B------:R-:W-:-:S05]  /*3f20*/  SHF.R.S32.HI R4, RZ, 0x1f, R8 ;  /* 0x0000001fff047819 */ /* 0x000fca0000011408 */
[----:B------:R-:W-:-:S04]  /*3f30*/  IMAD R4, R4, c[0x0][0x198], RZ ;  /* 0x0000660004047a24 */ /* 0x000fc800078e02ff */
[C---:B------:R-:W-:Y:S02]  /*3f40*/  IMAD R4, R8.reuse, c[0x0][0x19c], R4 ;  /* 0x0000670008047a24 */ /* 0x040fe400078e0204 */
[----:B---3--:R-:W-:-:S04]  /*3f50*/  IMAD.WIDE.U32 R10, R8, c[0x0][0x198], RZ ;  /* 0x00006600080a7a25 */ /* 0x008fc800078e00ff */
[----:B------:R-:W-:Y:S02]  /*3f60*/  IMAD.IADD R11, R11, 0x1, R4 ;  /* 0x000000010b0b7824 */ /* 0x000fe400078e0204 */
[----:B--2---:R-:W-:-:S04]  /*3f70*/  IMAD.IADD R9, R9, 0x1, -R5 ;  /* 0x0000000109097824 */ /* 0x004fc800078e0a05 */
[----:B------:R-:W-:Y:S01]  /*3f80*/  IMAD.WIDE.U32 R10, R9, c[0x0][0x180], R10 ;  /* 0x00006000090a7a25 */ /* 0x000fe200078e000a */
[----:B------:R-:W-:-:S03]  /*3f90*/  SHF.R.S32.HI R5, RZ, 0x1f, R9 ;  /* 0x0000001fff057819 */ /* 0x000fc60000011409 */
[----:B------:R-:W-:Y:S02]  /*3fa0*/  IMAD.MOV.U32 R4, RZ, RZ, R10 ;  /* 0x000000ffff047224 */ /* 0x000fe400078e000a */
[----:B------:R-:W-:-:S04]  /*3fb0*/  IMAD R5, R5, c[0x0][0x180], RZ ;  /* 0x0000600005057a24 */ /* 0x000fc800078e02ff */
[----:B------:R-:W-:-:S05]  /*3fc0*/  IMAD R5, R9, c[0x0][0x184], R5 ;  /* 0x0000610009057a24 */ /* 0x000fca00078e0205 */
[----:B------:R-:W-:Y:S01]  /*3fd0*/  IADD3 R5, R11, R5, RZ ;  /* 0x000000050b057210 */ /* 0x000fe20007ffe0ff */
[----:B------:R-:W-:Y:S05]  /*3fe0*/  BRA `(.L_x_3627) ;  /* 0x0000004000007947 */ /* 0x000fea0003800000 */
.L_x_3626:
[----:B------:R-:W-:-:S04]  /*3ff0*/  ULEA UR4, -UR8, URZ, 0x6 ;  /* 0x0000003f08047291 */ /* 0x000fc8000f8e313f */
[----:B------:R-:W-:Y:S02]  /*4000*/  USHF.R.S32.HI UR5, URZ, 0x1f, UR4 ;  /* 0x0000001f3f057899 */ /* 0x000fe40008011404 */
[----:B------:R-:W-:-:S04]  /*4010*/  MOV R4, UR4 ;  /* 0x0000000400047c02 */ /* 0x000fc80008000f00 */
[----:B------:R-:W-:Y:S02]  /*4020*/  MOV R5, UR5 ;  /* 0x0000000500057c02 */ /* 0x000fe40008000f00 */
.L_x_3627:
        /* <DEDUP_REMOVED lines=37> */
.L_x_3625:
[----:B--234-:R-:W-:Y:S02]  /*4280*/  IMAD.SHL.U32 R201, R97, 0x2, RZ ;  /* 0x0000000261c97824 */ /* 0x01cfe400078e00ff */
        /* <DEDUP_REMOVED lines=10> */
[----:B------:R-:W-:Y:S02]  /*4330*/  IADD3 R5, R96, 0x8, RZ ;  /* 0x0000000860057810 */ /* 0x000fe40007ffe0ff */
[CC--:B------:R-:W-:Y:S01]  /*4340*/  ISETP.GE.AND P4, PT, R4.reuse, R200.reuse, PT ;  /* 0x000000c80400720c */ /* 0x0c0fe20003f86270 */
[----:B------:R-:W-:Y:S01]  /*4350*/  LDSM.16.MT88.4 R132, [R224+0x10000] ;  /* 0x01000000e084783b */ /* 0x000fe20000004200 */
[----:B------:R-:W-:Y:S02]  /*4360*/  ISETP.GE.AND P1, PT, R4, R167, PT ;  /* 0x000000a70400720c */ /* 0x000fe40003f26270 */
[----:B------:R-:W-:Y:S01]  /*4370*/  IADD3 R4, R96, 0x9, RZ ;  /* 0x0000000960047810 */ /* 0x000fe20007ffe0ff */
[----:B------:R-:W-:Y:S01]  /*4380*/  LDSM.16.MT88.4 R40, [R228+0x12000] ;  /* 0x01200000e428783b */ /* 0x000fe20000004200 */
[----:B------:R-:W-:-:S02]  /*4390*/  ISETP.GE.AND P5, PT, R5, R200, PT ;  /* 0x000000c80500720c */ /* 0x000fc40003fa6270 */
[-C--:B------:R-:W-:Y:S01]  /*43a0*/  ISETP.GE.AND P0, PT, R5, R167.reuse, PT ;  /* 0x000000a70500720c */ /* 0x080fe20003f06270 */
[----:B------:R-:W-:Y:S01]  /*43b0*/  LDSM.16.MT88.4 R56, [R225+0x12000] ;  /* 0x01200000e138783b */ /* 0x000fe20000004200 */
[----:B------:R-:W-:Y:S02]  /*43c0*/  IADD3 R5, R96, 0x10, RZ ;  /* 0x0000001060057810 */ /* 0x000fe40007ffe0ff */
[C---:B------:R-:W-:Y:S01]  /*43d0*/  ISETP.GE.AND P3, PT, R4.reuse, R200, PT ;  /* 0x000000c80400720c */ /* 0x040fe20003f66270 */
[----:B-1----:R-:W-:Y:S01]  /*43e0*/  LDSM.16.MT88.4 R64, [R224+0x12000] ;  /* 0x01200000e040783b */ /* 0x002fe20000004200 */
        /* <DEDUP_REMOVED lines=13> */
[CC--:B------:R-:W-:Y:S01]  /*44c0*/  ISETP.GE.AND P5, PT, R4.reuse, R200.reuse, PT ;  /* 0x000000c80400720c */ /* 0x0c0fe20003fa6270 */
        /* <DEDUP_REMOVED lines=8> */
[-C--:B------:R-:W-:Y:S02]  /*4550*/  ISETP.GE.AND P2, PT, R5, R167.reuse, PT ;  /* 0x000000a70500720c */ /* 0x080fe40003f46270 */
[----:B------:R-:W-:Y:S02]  /*4560*/  FSEL R5, R28, -INF , !P4 ;  /* 0xff8000001c057808 */ /* 0x000fe40006000000 */
[----:B------:R-:W-:Y:S02]  /*4570*/  FSEL R10, R16, -INF , !P1 ;  /* 0xff800000100a7808 */ /* 0x000fe40004800000 */
[C---:B------:R-:W-:Y:S02]  /*4580*/  ISETP.GE.AND P4, PT, R4.reuse, R200, PT ;  /* 0x000000c80400720c */ /* 0x040fe40003f86270 */
[----:B------:R-:W-:Y:S02]  /*4590*/  ISETP.GE.AND P1, PT, R4, R167, PT ;  /* 0x000000a70400720c */ /* 0x000fe40003f26270 */
[----:B------:R-:W-:-:S02]  /*45a0*/  FSEL R4, R29, -INF , !P5 ;  /* 0xff8000001d047808 */ /* 0x000fc40006800000 */
[C---:B------:R-:W-:Y:S02]  /*45b0*/  ISETP.GE.AND P5, PT, R96.reuse, R200, PT ;  /* 0x000000c86000720c */ /* 0x040fe40003fa6270 */
[----:B------:R-:W-:Y:S02]  /*45c0*/  IADD3 R8, R96, 0x20, RZ ;  /* 0x0000002060087810 */ /* 0x000fe40007ffe0ff */
[----:B------:R-:W-:Y:S02]  /*45d0*/  FSEL R3, R3, -INF , !P5 ;  /* 0xff80000003037808 */ /* 0x000fe40006800000 */
[----:B------:R-:W-:Y:S02]  /*45e0*/  FSEL R9, R17, -INF , !P0 ;  /* 0xff80000011097808 */ /* 0x000fe40004000000 */
[----:B------:R-:W-:Y:S02]  /*45f0*/  FMNMX.FTZ R16, R3, R48, !PT ;  /* 0x0000003003107209 */ /* 0x000fe40007810000 */
[----:B------:R-:W-:-:S02]  /*4600*/  ISETP.GE.AND P0, PT, R8, R200, PT ;  /* 0x000000c80800720c */ /* 0x000fc40003f06270 */
[----:B------:R-:W-:Y:S02]  /*4610*/  FMNMX.FTZ R19, R49, R16, !PT ;  /* 0x0000001031137209 */ /* 0x000fe40007810000 */
[----:B------:R-:W-:Y:S02]  /*4620*/  FSEL R182, R182, -INF , !P0 ;  /* 0xff800000b6b67808 */ /* 0x000fe40004000000 */
[----:B------:R-:W-:Y:S02]  /*4630*/  FMNMX.FTZ R19, R50, R19, !PT ;  /* 0x0000001332137209 */ /* 0x000fe40007810000 */
[----:B------:R-:W-:Y:S02]  /*4640*/  ISETP.GE.AND P0, PT, R96, R167, PT ;  /* 0x000000a76000720c */ /* 0x000fe40003f06270 */
[----:B------:R-:W-:Y:S02]  /*4650*/  FMNMX.FTZ R19, R5, R19, !PT ;  /* 0x0000001305137209 */ /* 0x000fe40007810000 */
[----:B------:R-:W-:-:S02]  /*4660*/  FSEL R20, R20, -INF , !P0 ;  /* 0xff80000014147808 */ /* 0x000fc40004000000 */
[----:B------:R-:W-:Y:S02]  /*4670*/  IADD3 R11, R96, 0x21, RZ ;  /* 0x00000021600b7810 */ /* 0x000fe40007ffe0ff */
[----:B------:R-:W-:Y:S02]  /*4680*/  FSEL R12, R30, -INF , !P3 ;  /* 0xff8000001e0c7808 */ /* 0x000fe40005800000 */
[----:B------:R-:W-:Y:S02]  /*4690*/  FMNMX.FTZ R19, R4, R19, !PT ;  /* 0x0000001304137209 */ /* 0x000fe40007810000 */
[----:B------:R-:W-:Y:S02]  /*46a0*/  FMNMX.FTZ R18, R20, R21, !PT ;  /* 0x0000001514127209 */ /* 0x000fe40007810000 */
[----:B------:R-:W-:Y:S02]  /*46b0*/  ISETP.GE.AND P3, PT, R8, R167, PT ;  /* 0x000000a70800720c */ /* 0x000fe40003f66270 */
[----:B------:R-:W-:-:S02]  /*46c0*/  FSEL R8, R36, -INF , !P2 ;  /* 0xff80000024087808 */ /* 0x000fc40005000000 */
[C---:B------:R-:W-:Y:S02]  /*46d0*/  ISETP.GE.AND P5, PT, R11.reuse, R200, PT ;  /* 0x000000c80b00720c */ /* 0x040fe40003fa6270 */
[----:B------:R-:W-:Y:S02]  /*46e0*/  ISETP.GE.AND P2, PT, R11, R167, PT ;  /* 0x000000a70b00720c */ /* 0x000fe40003f46270 */
[----:B------:R-:W-:Y:S02]  /*46f0*/  FSEL R11, R31, -INF , !P4 ;  /* 0xff8000001f0b7808 */ /* 0x000fe40006000000 */
[----:B------:R-:W-:Y:S02]  /*4700*/  FMNMX.FTZ R19, R12, R19, !PT ;  /* 0x000000130c137209 */ /* 0x000fe40007810000 */
[----:B------:R-:W-:Y:S02]  /*4710*/  FMNMX.FTZ R18, R22, R18, !PT ;  /* 0x0000001216127209 */ /* 0x000fe40007810000 */
[----:B------:R-:W-:-:S02]  /*4720*/  IADD3 R15, R96, 0x28, RZ ;  /* 0x00000028600f7810 */ /* 0x000fc40007ffe0ff */
        /* <DEDUP_REMOVED lines=30> */
[----:B------:R-:W-:Y:S02]  /*4910*/  FSEL R187, R187, -INF , !P2 ;  /* 0xff800000bbbb7808 */ /* 0x000fe40005000000 */
[----:B------:R-:W-:Y:S02]  /*4920*/  FMNMX.FTZ R18, R186, R18, !PT ;  /* 0x00000012ba127209 */ /* 0x000fe40007810000 */
[----:B------:R-:W-:Y:S02]  /*4930*/  ISETP.GE.AND P5, PT, R96, R200, PT ;  /* 0x000000c86000720c */ /* 0x000fe40003fa6270 */
[----:B------:R-:W-:Y:S02]  /*4940*/  FSEL R193, R193, -INF , !P3 ;  /* 0xff800000c1c17808 */ /* 0x000fe40005800000 */
[----:B------:R-:W-:Y:S02]  /*4950*/  FMNMX.FTZ R19, R194, R19, !PT ;  /* 0x00000013c2137209 */ /* 0x000fe40007810000 */
[----:B------:R-:W-:-:S02]  /*4960*/  FSEL R188, R188, -INF , !P1 ;  /* 0xff800000bcbc7808 */ /* 0x000fc40004800000 */
[----:B------:R-:W-:Y:S02]  /*4970*/  FMNMX.FTZ R18, R187, R18, !PT ;  /* 0x00000012bb127209 */ /* 0x000fe40007810000 */
[----:B------:R-:W-:Y:S02]  /*4980*/  FSEL R192, R192, -INF , !P5 ;  /* 0xff800000c0c07808 */ /* 0x000fe40006800000 */
[----:B------:R-:W-:Y:S02]  /*4990*/  FMNMX.FTZ R19, R193, R19, !PT ;  /* 0x00000013c1137209 */ /* 0x000fe40007810000 */
[----:B------:R-:W-:Y:S02]  /*49a0*/  ISETP.GE.AND P1, PT, R17, R167, PT ;  /* 0x000000a71100720c */ /* 0x000fe40003f26270 */
[----:B------:R-:W-:Y:S02]  /*49b0*/  FSEL R189, R189, -INF , !P0 ;  /* 0xff800000bdbd7808 */ /* 0x000fe40004000000 */
[----:B------:R-:W-:-:S02]  /*49c0*/  FMNMX.FTZ R18, R188, R18, !PT ;  /* 0x00000012bc127209 */ /* 0x000fc40007810000 */
[----:B------:R-:W-:Y:S02]  /*49d0*/  FMNMX.FTZ R17, R192, R19, !PT ;  /* 0x00000013c0117209 */ /* 0x000fe40007810000 */
[-C--:B------:R-:W-:Y:S02]  /*49e0*/  ISETP.GE.AND P0, PT, R15, R167.reuse, PT ;  /* 0x000000a70f00720c */ /* 0x080fe40003f06270 */
[----:B------:R-:W-:Y:S01]  /*49f0*/  FSEL R190, R190, -INF , !P1 ;  /* 0xff800000bebe7808 */ /* 0x000fe20004800000 */
[----:B------:R-:W1:Y:S01]  /*4a00*/  SHFL.BFLY PT, R15, R17, 0x2, 0x1f ;  /* 0x0c401f00110f7f89 */ /* 0x000e6200000e0000 */
[----:B------:R-:W-:Y:S02]  /*4a10*/  FMNMX.FTZ R18, R189, R18, !PT ;  /* 0x00000012bd127209 */ /* 0x000fe40007810000 */
[----:B------:R-:W-:Y:S02]  /*4a20*/  ISETP.GE.AND P1, PT, R13, R167, PT ;  /* 0x000000a70d00720c */ /* 0x000fe40003f26270 */
[----:B------:R-:W-:-:S02]  /*4a30*/  FSEL R31, R6, -INF , !P0 ;  /* 0xff800000061f7808 */ /* 0x000fc40004000000 */
[----:B------:R-:W-:Y:S02]  /*4a40*/  FMNMX.FTZ R18, R190, R18, !PT ;  /* 0x00000012be127209 */ /* 0x000fe40007810000 */
[----:B------:R-:W-:Y:S02]  /*4a50*/  ISETP.GE.AND P0, PT, R96, R167, PT ;  /* 0x000000a76000720c */ /* 0x000fe40003f06270 */
[----:B------:R-:W-:Y:S01]  /*4a60*/  FSEL R30, R14, -INF , !P1 ;  /* 0xff8000000e1e7808 */ /* 0x000fe20004800000 */
[----:B------:R-:W-:Y:S01]  /*4a70*/  LDSM.16.MT88.4 R96, [R224+0x14000] ;  /* 0x01400000e060783b */ /* 0x000fe20000004200 */
[----:B------:R-:W-:Y:S02]  /*4a80*/  FMNMX.FTZ R18, R31, R18, !PT ;  /* 0x000000121f127209 */ /* 0x000fe40007810000 */
[----:B------:R-:W-:Y:S02]  /*4a90*/  FSEL R29, R7, -INF , !P0 ;  /* 0xff800000071d7808 */ /* 0x000fe40004000000 */
[----:B------:R-:W-:-:S02]  /*4aa0*/  FMNMX.FTZ R6, R30, R18, !PT ;  /* 0x000000121e067209 */ /* 0x000fc40007810000 */
[----:B------:R-:W-:Y:S02]  /*4ab0*/  ISETP.GT.AND P3, PT, R240, R236, PT ;  /* 0x000000ecf000720c */ /* 0x000fe40003f64270 */
        /* <DEDUP_REMOVED lines=15> */
[----:B------:R-:W2:Y:S01]  /*4bb0*/  LDSM.16.MT88.4 R48, [R226+0x12000] ;  /* 0x01200000e230783b */ /* 0x000ea20000004200 */
[--C-:B------:R-:W-:Y:S01]  /*4bc0*/  FFMA.FTZ R175, R5, c[0x0][0x23c], -R191.reuse ;  /* 0x00008f0005af7a23 */ /* 0x100fe200000108bf */
[----:B-1----:R-:W-:Y:S01]  /*4bd0*/  FMNMX.FTZ R3, R7, R6, !PT ;  /* 0x0000000607037209 */ /* 0x002fe20007810000 */
[----:B------:R-:W-:-:S02]  /*4be0*/  FFMA.FTZ R171, R4, c[0x0][0x23c], -R191 ;  /* 0x00008f0004ab7a23 */ /* 0x000fc400000108bf */
[----:B------:R-:W1:Y:S01]  /*4bf0*/  LDSM.16.MT88.4 R4, [R224+0x16000] ;  /* 0x01600000e004783b */ /* 0x000e620000004200 */
[C---:B------:R-:W-:Y:S01]  /*4c00*/  FSETP.NEU.FTZ.AND P0, PT, R3.reuse, -INF , PT ;  /* 0xff8000000300780b */ /* 0x040fe20003f1d000 */
[----:B------:R-:W-:Y:S01]  /*4c10*/  FMUL.FTZ R28, R3, c[0x0][0x23c] ;  /* 0x00008f00031c7a20 */ /* 0x000fe20000410000 */
[----:B------:R-:W3:Y:S01]  /*4c20*/  MUFU.EX2 R177, R177 ;  /* 0x000000b100b17308 */ /* 0x000ee20000000800 */
[--C-:B------:R-:W-:Y:S02]  /*4c30*/  FFMA.FTZ R170, R12, c[0x0][0x23c], -R191.reuse ;  /* 0x00008f000caa7a23 */ /* 0x100fe400000108bf */
[----:B------:R-:W4:Y:S01]  /*4c40*/  LDSM.16.MT88.4 R12, [R228+0x10800] ;  /* 0x01080000e40c783b */ /* 0x000f220000004200 */
[----:B------:R-:W-:Y:S01]  /*4c50*/  FSEL R28, R28, RZ, P0 ;  /* 0x000000ff1c1c7208 */ /* 0x000fe20000000000 */
[--C-:B------:R-:W-:Y:S02]  /*4c60*/  FFMA.FTZ R2, R11, c[0x0][0x23c], -R191.reuse ;  /* 0x00008f000b027a23 */ /* 0x100fe400000108bf */
[----:B------:R-:W-:Y:S01]  /*4c70*/  FFMA.FTZ R182, R182, c[0x0][0x23c], -R191 ;  /* 0x00008f00b6b67a23 */ /* 0x000fe200000108bf */
[----:B------:R-:W-:Y:S01]  /*4c80*/  MUFU.EX2 R176, R176 ;  /* 0x000000b000b07308 */ /* 0x000fe20000000800 */
[----:B------:R-:W-:-:S02]  /*4c90*/  FFMA.FTZ R180, R20, c[0x0][0x23c], -R28 ;  /* 0x00008f0014b47a23 */ /* 0x000fc4000001081c */
[--C-:B------:R-:W-:Y:S02]  /*4ca0*/  FFMA.FTZ R179, R21, c[0x0][0x23c], -R28.reuse ;  /* 0x00008f0015b37a23 */ /* 0x100fe4000001081c */
[--C-:B------:R-:W-:Y:S02]  /*4cb0*/  FFMA.FTZ R181, R22, c[0x0][0x23c], -R28.reuse ;  /* 0x00008f0016b57a23 */ /* 0x100fe4000001081c */
[--C-:B------:R-:W-:Y:S01]  /*4cc0*/  FFMA.FTZ R174, R23, c[0x0][0x23c], -R28.reuse ;  /* 0x00008f0017ae7a23 */ /* 0x100fe2000001081c */
[----:B------:R-:W5:Y:S01]  /*4cd0*/  MUFU.EX2 R172, R172 ;  /* 0x000000ac00ac7308 */ /* 0x000f620000000800 */
[--C-:B------:R-:W-:Y:S01]  /*4ce0*/  FFMA.FTZ R173, R10, c[0x0][0x23c], -R28.reuse ;  /* 0x00008f000aad7a23 */ /* 0x100fe2000001081c */
[----:B---3--:R-:W-:Y:S01]  /*4cf0*/  F2FP.BF16.PACK_AB R128, R177, R178 ;  /* 0x000000b2b180723e */ /* 0x008fe200000010ff */
[--C-:B------:R-:W-:Y:S01]  /*4d00*/  FFMA.FTZ R169, R9, c[0x0][0x23c], -R28.reuse ;  /* 0x00008f0009a97a23 */ /* 0x100fe2000001081c */
[----:B------:R-:W-:Y:S01]  /*4d10*/  LDSM.16.MT88.4 R20, [R225+0x10800] ;  /* 0x01080000e114783b */ /* 0x000fe20000004200 */
[----:B------:R-:W-:-:S02]  /*4d20*/  FFMA.FTZ R168, R8, c[0x0][0x23c], -R28 ;  /* 0x00008f0008a87a23 */ /* 0x000fc4000001081c */
[--C-:B------:R-:W-:Y:S01]  /*4d30*/  FFMA.FTZ R0, R16, c[0x0][0x23c], -R28.reuse ;  /* 0x00008f0010007a23 */ /* 0x100fe2000001081c */
[----:B------:R-:W-:Y:S01]  /*4d40*/  MUFU.EX2 R180, R180 ;  /* 0x000000b400b47308 */ /* 0x000fe20000000800 */
[----:B------:R-:W3:Y:S01]  /*4d50*/  LDSM.16.MT88.4 R8, [R226+0x10800] ;  /* 0x01080000e208783b */ /* 0x000ee20000004200 */
[--C-:B------:R-:W-:Y:S02]  /*4d60*/  FFMA.FTZ R183, R183, c[0x0][0x23c], -R191.reuse ;  /* 0x00008f00b7b77a23 */ /* 0x100fe400000108bf */
[--C-:B------:R-:W-:Y:S01]  /*4d70*/  FFMA.FTZ R184, R184, c[0x0][0x23c], -R191.reuse ;  /* 0x00008f00b8b87a23 */ /* 0x100fe200000108bf */
[----:B------:R-:W1:Y:S01]  /*4d80*/  LDSM.16.MT88.4 R16, [R224+0x10800] ;  /* 0x01080000e010783b */ /* 0x000e620000004200 */
[----:B------:R-:W-:Y:S02]  /*4d90*/  FFMA.FTZ R185, R185, c[0x0][0x23c], -R191 ;  /* 0x00008f00b9b97a23 */ /* 0x000fe400000108bf */
[----:B------:R-:W2:Y:S01]  /*4da0*/  MUFU.EX2 R179, R179 ;  /* 0x000000b300b37308 */ /* 0x000ea20000000800 */
[----:B-----5:R-:W-:Y:S01]  /*4db0*/  F2FP.BF16.PACK_AB R130, R172, R176 ;  /* 0x000000b0ac82723e */ /* 0x020fe200000010ff */
[----:B------:R-:W-:-:S02]  /*4dc0*/  FFMA.FTZ R186, R186, c[0x0][0x23c], -R28 ;  /* 0x00008f00baba7a23 */ /* 0x000fc4000001081c */
[--C-:B------:R-:W-:Y:S02]  /*4dd0*/  FFMA.FTZ R187, R187, c[0x0][0x23c], -R28.reuse ;  /* 0x00008f00bbbb7a23 */ /* 0x100fe4000001081c */
[--C-:B------:R-:W-:Y:S02]  /*4de0*/  FFMA.FTZ R188, R188, c[0x0][0x23c], -R28.reuse ;  /* 0x00008f00bcbc7a23 */ /* 0x100fe4000001081c */
[----:B------:R-:W-:Y:S01]  /*4df0*/  MUFU.EX2 R181, R181 ;  /* 0x000000b500b57308 */ /* 0x000fe20000000800 */
[----:B------:R-:W-:Y:S02]  /*4e00*/  FFMA.FTZ R189, R189, c[0x0][0x23c], -R28 ;  /* 0x00008f00bdbd7a23 */ /* 0x000fe4000001081c */
[--C-:B------:R-:W-:Y:S02]  /*4e10*/  FFMA.FTZ R195, R195, c[0x0][0x23c], -R191.reuse ;  /* 0x00008f00c3c37a23 */ /* 0x100fe400000108bf */
[--C-:B------:R-:W-:Y:S02]  /*4e20*/  FFMA.FTZ R194, R194, c[0x0][0x23c], -R191.reuse ;  /* 0x00008f00c2c27a23 */ /* 0x100fe400000108bf */
[--C-:B------:R-:W-:Y:S01]  /*4e30*/  FFMA.FTZ R193, R193, c[0x0][0x23c], -R191.reuse ;  /* 0x00008f00c1c17a23 */ /* 0x100fe200000108bf */
[----:B------:R-:W5:Y:S01]  /*4e40*/  MUFU.EX2 R174, R174 ;  /* 0x000000ae00ae7308 */ /* 0x000f620000000800 */
[----:B--2---:R-:W-:Y:S01]  /*4e50*/  F2FP.BF16.PACK_AB R129, R179, R180 ;  /* 0x000000b4b381723e */ /* 0x004fe200000010ff */
[----:B------:R-:W-:-:S02]  /*4e60*/  FFMA.FTZ R250, R192, c[0x0][0x23c], -R191 ;  /* 0x00008f00c0fa7a23 */ /* 0x000fc400000108bf */
[--C-:B------:R-:W-:Y:S02]  /*4e70*/  FFMA.FTZ R190, R190, c[0x0][0x23c], -R28.reuse ;  /* 0x00008f00bebe7a23 */ /* 0x100fe4000001081c */
[--C-:B------:R-:W-:Y:S02]  /*4e80*/  FFMA.FTZ R191, R31, c[0x0][0x23c], -R28.reuse ;  /* 0x00008f001fbf7a23 */ /* 0x100fe4000001081c */
[----:B------:R-:W-:Y:S01]  /*4e90*/  MUFU.EX2 R175, R175 ;  /* 0x000000af00af7308 */ /* 0x000fe20000000800 */
[--C-:B------:R-:W-:Y:S02]  /*4ea0*/  FFMA.FTZ R192, R30, c[0x0][0x23c], -R28.reuse ;  /* 0x00008f001ec07a23 */ /* 0x100fe4000001081c */
[----:B------:R-:W-:Y:S02]  /*4eb0*/  FFMA.FTZ R249, R29, c[0x0][0x23c], -R28 ;  /* 0x00008f001df97a23 */ /* 0x000fe4000001081c */
[----:B------:R-:W-:Y:S01]  /*4ec0*/  LDSM.16.MT88.4 R28, [R225+0x11800] ;  /* 0x01180000e11c783b */ /* 0x000fe20000004200 */
[----:B------:R-:W-:Y:S01]  /*4ed0*/  FADD.FTZ R177, R178, R177 ;  /* 0x000000b1b2b17221 */ /* 0x000fe20000010000 */
[----:B-----5:R-:W-:Y:S01]  /*4ee0*/  F2FP.BF16.PACK_AB R131, R174, R181 ;  /* 0x000000b5ae83723e */ /* 0x020fe200000010ff */
[----:B------:R-:W2:Y:S01]  /*4ef0*/  MUFU.EX2 R171, R171 ;  /* 0x000000ab00ab7308 */ /* 0x000ea20000000800 */
[----:B------:R-:W-:-:S02]  /*4f00*/  FADD.FTZ R179, R180, R179 ;  /* 0x000000b3b4b37221 */ /* 0x000fc40000010000 */
[----:B------:R-:W-:Y:S02]  /*4f10*/  FADD.FTZ R176, R176, R177 ;  /* 0x000000b1b0b07221 */ /* 0x000fe40000010000 */
[----:B------:R-:W-:Y:S01]  /*4f20*/  FADD.FTZ R181, R181, R179 ;  /* 0x000000b3b5b57221 */ /* 0x000fe20000010000 */
[----:B------:R-:W-:Y:S01]  /*4f30*/  HMMA.16816.F32.BF16 R160, R128, R156, RZ ;  /* 0x0000009c80a0723c */ /* 0x000fe200000418ff */
[----:B------:R-:W-:Y:S01]  /*4f40*/  FADD.FTZ R176, R172, R176 ;  /* 0x000000b0acb07221 */ /* 0x000fe20000010000 */
[----:B------:R-:W-:Y:S01]  /*4f50*/  MUFU.EX2 R170, R170 ;  /* 0x000000aa00aa7308 */ /* 0x000fe20000000800 */
[----:B------:R-:W-:-:S05]  /*4f60*/  FADD.FTZ R181, R174, R181 ;  /* 0x000000b5aeb57221 */ /* 0x000fca0000010000 */
        /* <DEDUP_REMOVED lines=50> */
[C---:B-1----:R-:W-:Y:S07]  /*5290*/  HMMA.16816.F32.BF16 R124, R128.reuse, R4, RZ ;  /* 0x00000004807c723c */ /* 0x042fee00000418ff */
[----:B--2---:R-:W-:Y:S01]  /*52a0*/  F2FP.BF16.PACK_AB R4, R171, R175 ;  /* 0x000000afab04723e */ /* 0x004fe200000010ff */
        /* <DEDUP_REMOVED lines=80> */
[----:B--2---:R-:W-:Y:S01]  /*57b0*/  HMMA.16816.F32.BF16 R136, R4, R8, R136 ;  /* 0x000000080488723c */ /* 0x004fe20000041888 */
        /* <DEDUP_REMOVED lines=170> */
.L_x_3629:
[----:B------:R-:W-:Y:S02]  /*6260*/  ULDC UR14, c[0x0][0x1a0] ;  /* 0x00006800000e7ab9 */ /* 0x000fe40000000800 */
[----:B------:R-:W-:-:S04]  /*6270*/  ULEA UR14, -UR14, URZ, 0x6 ;  /* 0x0000003f0e0e7291 */ /* 0x000fc8000f8e313f */
[----:B------:R-:W-:-:S04]  /*6280*/  USHF.R.S32.HI UR12, URZ, 0x1f, UR14 ;  /* 0x0000001f3f0c7899 */ /* 0x000fc8000801140e */
.L_x_3630:
        /* <DEDUP_REMOVED lines=33> */
[----:B------:R3:W-:Y:S04]  /*64a0*/  LDGSTS.E.BYPASS.LTC128B.128 [R241+0x10800], [R4.64] ;  /* 0x1080000004f17fae */ /* 0x0007e8000b901d4a */
        /* <DEDUP_REMOVED lines=230> */
[----:B------:R-:W-:Y:S05]  /*7310*/  MUFU.TANH R179, R179 ;  /* 0x000000b300b37308 */ /* 0x000fea0000002400 */
[----:B------:R-:W-:Y:S01]  /*7320*/  FMUL.FTZ R23, R182, c[0x0][0x2ec] ;  /* 0x0000bb00b6177a20 */ /* 0x000fe20000410000 */
[C---:B----4-:R-:W-:Y:S01]  /*7330*/  HMMA.16816.F32.BF16 R172, R24.reuse, R12, R172 ;  /* 0x0000000c18ac723c */ /* 0x050fe200000418ac */
[----:B------:R-:W-:Y:S01]  /*7340*/  FMUL.FTZ R22, R183, c[0x0][0x2ec] ;  /* 0x0000bb00b7167a20 */ /* 0x000fe20000410000 */
[----:B--2---:R-:W2:Y:S01]  /*7350*/  LDSM.16.M88.4 R8, [R220+0x7000] ;  /* 0x00700000dc08783b */ /* 0x004ea20000000200 */
[----:B------:R-:W3:Y:S05]  /*7360*/  MUFU.TANH R0, R0 ;  /* 0x0000000000007308 */ /* 0x000eea0000002400 */
        /* <DEDUP_REMOVED lines=8> */
[----:B------:R-:W-:Y:S06]  /*73f0*/  HMMA.16816.F32.BF16 R28, R24, R6, R28 ;  /* 0x00000006181c723c */ /* 0x000fec000004181c */
[----:B------:R-:W1:Y:S01]  /*7400*/  MUFU.TANH R2, R2 ;  /* 0x0000000200027308 */ /* 0x000e620000002400 */
[----:B------:R-:W-:Y:S01]  /*7410*/  IMAD R7, R240, 0x40, R201 ;  /* 0x00000040f0077824 */ /* 0x000fe200078e02c9 */
[----:B--2---:R-:W-:Y:S04]  /*7420*/  HMMA.16816.F32.BF16 R172, R16, R8, R172 ;  /* 0x0000000810ac723c */ /* 0x004fe800000418ac */
[----:B------:R-:W-:-:S02]  /*7430*/  IADD3 R6, R7, 0x20, RZ ;  /* 0x0000002007067810 */ /* 0x000fc40007ffe0ff */
[----:B------:R-:W-:Y:S01]  /*7440*/  MUFU.TANH R22, R22 ;  /* 0x0000001600167308 */ /* 0x000fe20000002400 */
[----:B------:R-:W-:Y:S01]  /*7450*/  ISETP.GE.AND P5, PT, R7, R200, PT ;  /* 0x000000c80700720c */ /* 0x000fe20003fa6270 */
[----:B------:R-:W-:Y:S01]  /*7460*/  FMUL.FTZ R8, R189, c[0x0][0x2ec] ;  /* 0x0000bb00bd087a20 */ /* 0x000fe20000410000 */
[----:B----4-:R-:W-:Y:S01]  /*7470*/  HMMA.16816.F32.BF16 R32, R16, R12, R32 ;  /* 0x0000000c1020723c */ /* 0x010fe20000041820 */
[----:B------:R-:W-:Y:S01]  /*7480*/  FMUL.FTZ R9, R188, c[0x0][0x2ec] ;  /* 0x0000bb00bc097a20 */ /* 0x000fe20000410000 */
[----:B---3--:R-:W-:-:S03]  /*7490*/  FSEL R0, R0, -INF , !P5 ;  /* 0xff80000000007808 */ /* 0x008fc60006800000 */
[----:B------:R-:W-:Y:S01]  /*74a0*/  MUFU.TANH R21, R21 ;  /* 0x0000001500157308 */ /* 0x000fe20000002400 */
[C---:B------:R-:W-:Y:S02]  /*74b0*/  ISETP.GE.AND P4, PT, R7.reuse, R167, PT ;  /* 0x000000a70700720c */ /* 0x040fe40003f86270 */
[C---:B------:R-:W-:Y:S01]  /*74c0*/  IADD3 R12, R7.reuse, 0x30, RZ ;  /* 0x00000030070c7810 */ /* 0x040fe20007ffe0ff */
[C---:B------:R-:W-:Y:S01]  /*74d0*/  HMMA.16816.F32.BF16 R28, R16.reuse, R14, R28 ;  /* 0x0000000e101c723c */ /* 0x040fe2000004181c */
[C---:B------:R-:W-:Y:S02]  /*74e0*/  IADD3 R13, R7.reuse, 0x29, RZ ;  /* 0x00000029070d7810 */ /* 0x040fe40007ffe0ff */
[----:B-1----:R-:W-:Y:S01]  /*74f0*/  FSEL R2, R2, -INF , !P4 ;  /* 0xff80000002027808 */ /* 0x002fe20006000000 */
[----:B------:R-:W-:Y:S03]  /*7500*/  MUFU.TANH R8, R8 ;  /* 0x0000000800087308 */ /* 0x000fe60000002400 */
[----:B------:R-:W-:Y:S01]  /*7510*/  IADD3 R15, R7, 0x21, RZ ;  /* 0x00000021070f7810 */ /* 0x000fe20007ffe0ff */
[----:B------:R-:W-:Y:S01]  /*7520*/  HMMA.16816.F32.BF16 R168, R16, R10, R168 ;  /* 0x0000000a10a8723c */ /* 0x000fe200000418a8 */
[----:B------:R-:W-:Y:S01]  /*7530*/  FMUL.FTZ R173, R173, c[0x0][0x2ec] ;  /* 0x0000bb00adad7a20 */ /* 0x000fe20000410000 */
[----:B------:R-:W-:Y:S01]  /*7540*/  IADD3 R14, R7, 0x28, RZ ;  /* 0x00000028070e7810 */ /* 0x000fe20007ffe0ff */
[----:B------:R-:W-:Y:S01]  /*7550*/  FMUL.FTZ R172, R172, c[0x0][0x2ec] ;  /* 0x0000bb00acac7a20 */ /* 0x000fe20000410000 */
[----:B------:R-:W-:Y:S01]  /*7560*/  MUFU.TANH R9, R9 ;  /* 0x0000000900097308 */ /* 0x000fe20000002400 */
[----:B------:R-:W-:-:S02]  /*7570*/  FMUL.FTZ R174, R174, c[0x0][0x2ec] ;  /* 0x0000bb00aeae7a20 */ /* 0x000fc40000410000 */
[C---:B------:R-:W-:Y:S01]  /*7580*/  IADD3 R19, R7.reuse, 0x10, RZ ;  /* 0x0000001007137810 */ /* 0x040fe20007ffe0ff */
[----:B------:R-:W-:Y:S01]  /*7590*/  FMUL.FTZ R32, R32, c[0x0][0x2ec] ;  /* 0x0000bb0020207a20 */ /* 0x000fe20000410000 */
[----:B------:R-:W-:Y:S01]  /*75a0*/  IADD3 R16, R7, 0x19, RZ ;  /* 0x0000001907107810 */ /* 0x000fe20007ffe0ff */
[----:B------:R-:W-:Y:S01]  /*75b0*/  FMUL.FTZ R33, R33, c[0x0][0x2ec] ;  /* 0x0000bb0021217a20 */ /* 0x000fe20000410000 */
[-C--:B------:R-:W-:Y:S01]  /*75c0*/  ISETP.GE.AND P3, PT, R19, R200.reuse, PT ;  /* 0x000000c81300720c */ /* 0x080fe20003f66270 */
[----:B------:R-:W1:Y:S01]  /*75d0*/  MUFU.TANH R195, R173 ;  /* 0x000000ad00c37308 */ /* 0x000e620000002400 */
[----:B------:R-:W-:Y:S01]  /*75e0*/  IADD3 R10, R7, 0x38, RZ ;  /* 0x00000038070a7810 */ /* 0x000fe20007ffe0ff */
[----:B------:R-:W-:Y:S01]  /*75f0*/  FMUL.FTZ R175, R175, c[0x0][0x2ec] ;  /* 0x0000bb00afaf7a20 */ /* 0x000fe20000410000 */
[----:B------:R-:W-:Y:S01]  /*7600*/  FSEL R27, R179, -INF , !P3 ;  /* 0xff800000b31b7808 */ /* 0x000fe20005800000 */
[----:B------:R-:W-:Y:S01]  /*7610*/  FMUL.FTZ R28, R28, c[0x0][0x2ec] ;  /* 0x0000bb001c1c7a20 */ /* 0x000fe20000410000 */
[-C--:B------:R-:W-:Y:S01]  /*7620*/  ISETP.GE.AND P3, PT, R15, R200.reuse, PT ;  /* 0x000000c80f00720c */ /* 0x080fe20003f66270 */
[----:B------:R-:W-:Y:S01]  /*7630*/  FMUL.FTZ R29, R29, c[0x0][0x2ec] ;  /* 0x0000bb001d1d7a20 */ /* 0x000fe20000410000 */
[C---:B------:R-:W-:Y:S01]  /*7640*/  IADD3 R17, R7.reuse, 0x18, RZ ;  /* 0x0000001807117810 */ /* 0x040fe20007ffe0ff */
[----:B------:R-:W-:Y:S01]  /*7650*/  MUFU.TANH R196, R172 ;  /* 0x000000ac00c47308 */ /* 0x000fe20000002400 */
[----:B------:R-:W-:Y:S01]  /*7660*/  IADD3 R11, R7, 0x31, RZ ;  /* 0x00000031070b7810 */ /* 0x000fe20007ffe0ff */
[----:B------:R-:W-:Y:S01]  /*7670*/  FMUL.FTZ R35, R35, c[0x0][0x2ec] ;  /* 0x0000bb0023237a20 */ /* 0x000fe20000410000 */
[----:B------:R-:W-:Y:S01]  /*7680*/  IADD3 R18, R7, 0x11, RZ ;  /* 0x0000001107127810 */ /* 0x000fe20007ffe0ff */
[----:B------:R-:W-:Y:S01]  /*7690*/  FMUL.FTZ R168, R168, c[0x0][0x2ec] ;  /* 0x0000bb00a8a87a20 */ /* 0x000fe20000410000 */
[----:B------:R-:W-:Y:S01]  /*76a0*/  ISETP.GE.AND P4, PT, R17, R167, PT ;  /* 0x000000a71100720c */ /* 0x000fe20003f86270 */
[----:B------:R-:W-:Y:S01]  /*76b0*/  FMUL.FTZ R193, R169, c[0x0][0x2ec] ;  /* 0x0000bb00a9c17a20 */ /* 0x000fe20000410000 */
[C---:B------:R-:W-:Y:S01]  /*76c0*/  IADD3 R169, R7.reuse, 0x8, RZ ;  /* 0x0000000807a97810 */ /* 0x040fe20007ffe0ff */
[----:B------:R-:W2:Y:S01]  /*76d0*/  MUFU.TANH R182, R28 ;  /* 0x0000001c00b67308 */ /* 0x000ea20000002400 */
[----:B------:R-:W-:Y:S01]  /*76e0*/  FMUL.FTZ R5, R170, c[0x0][0x2ec] ;  /* 0x0000bb00aa057a20 */ /* 0x000fe20000410000 */
[----:B------:R-:W-:Y:S01]  /*76f0*/  IADD3 R170, R7, 0x1, RZ ;  /* 0x0000000107aa7810 */ /* 0x000fe20007ffe0ff */
[----:B------:R-:W-:Y:S01]  /*7700*/  FMUL.FTZ R171, R171, c[0x0][0x2ec] ;  /* 0x0000bb00abab7a20 */ /* 0x000fe20000410000 */
[-C--:B------:R-:W-:Y:S01]  /*7710*/  ISETP.GE.AND P1, PT, R169, R200.reuse, PT ;  /* 0x000000c8a900720c */ /* 0x080fe20003f26270 */
[----:B------:R-:W-:Y:S01]  /*7720*/  FMUL.FTZ R30, R30, c[0x0][0x2ec] ;  /* 0x0000bb001e1e7a20 */ /* 0x000fe20000410000 */
[----:B------:R-:W-:Y:S01]  /*7730*/  ISETP.GE.AND P2, PT, R170, R200, PT ;  /* 0x000000c8aa00720c */ /* 0x000fe20003f46270 */
[----:B------:R-:W-:Y:S01]  /*7740*/  FMUL.FTZ R31, R31, c[0x0][0x2ec] ;  /* 0x0000bb001f1f7a20 */ /* 0x000fe20000410000 */
[----:B------:R3:W-:Y:S01]  /*7750*/  MUFU.TANH R194, R168 ;  /* 0x000000a800c27308 */ /* 0x0007e20000002400 */
[----:B------:R-:W-:-:S02]  /*7760*/  FSEL R176, R176, -INF , !P1 ;  /* 0xff800000b0b07808 */ /* 0x000fc40004800000 */
[-C--:B------:R-:W-:Y:S02]  /*7770*/  ISETP.GE.AND P1, PT, R16, R200.reuse, PT ;  /* 0x000000c81000720c */ /* 0x080fe40003f26270 */
[----:B-1----:R-:W-:Y:S02]  /*7780*/  FSEL R195, R195, -INF , !P3 ;  /* 0xff800000c3c37808 */ /* 0x002fe40005800000 */
[-C--:B------:R-:W-:Y:S01]  /*7790*/  ISETP.GE.AND P3, PT, R10, R200.reuse, PT ;  /* 0x000000c80a00720c */ /* 0x080fe20003f66270 */
[----:B------:R-:W1:Y:S01]  /*77a0*/  MUFU.TANH R32, R32 ;  /* 0x0000002000207308 */ /* 0x000e620000002400 */
[----:B------:R-:W-:Y:S02]  /*77b0*/  FSEL R24, R8, -INF , !P1 ;  /* 0xff80000008187808 */ /* 0x000fe40004800000 */
[----:B------:R-:W-:Y:S02]  /*77c0*/  FSEL R185, R185, -INF , !P2 ;  /* 0xff800000b9b97808 */ /* 0x000fe40005000000 */
[----:B------:R-:W-:-:S02]  /*77d0*/  ISETP.GE.AND P1, PT, R12, R200, PT ;  /* 0x000000c80c00720c */ /* 0x000fc40003f26270 */
[-C--:B------:R-:W-:Y:S01]  /*77e0*/  ISETP.GE.AND P2, PT, R17, R200.reuse, PT ;  /* 0x000000c81100720c */ /* 0x080fe20003f46270 */
[----:B------:R1:W4:Y:S01]  /*77f0*/  MUFU.TANH R172, R33 ;  /* 0x0000002100ac7308 */ /* 0x0003220000002400 */
[----:B---3--:R-:W-:Y:S02]  /*7800*/  IADD3 R168, R7, 0x9, RZ ;  /* 0x0000000907a87810 */ /* 0x008fe40007ffe0ff */
[----:B--2---:R-:W-:Y:S02]  /*7810*/  FSEL R182, R182, -INF , !P3 ;  /* 0xff800000b6b67808 */ /* 0x004fe40005800000 */
[----:B------:R-:W-:Y:S02]  /*7820*/  ISETP.GE.AND P0, PT, R168, R200, PT ;  /* 0x000000c8a800720c */ /* 0x000fe40003f06270 */
[----:B------:R-:W-:Y:S01]  /*7830*/  ISETP.GE.AND P3, PT, R19, R167, PT ;  /* 0x000000a71300720c */ /* 0x000fe20003f66270 */
[----:B------:R-:W-:Y:S01]  /*7840*/  MUFU.TANH R5, R5 ;  /* 0x0000000500057308 */ /* 0x000fe20000002400 */
[----:B------:R-:W-:-:S02]  /*7850*/  FSEL R186, R186, -INF , !P0 ;  /* 0xff800000baba7808 */ /* 0x000fc40004000000 */
[-C--:B------:R-:W-:Y:S02]  /*7860*/  ISETP.GE.AND P0, PT, R6, R200.reuse, PT ;  /* 0x000000c80600720c */ /* 0x080fe40003f06270 */
[-C--:B------:R-:W-:Y:S02]  /*7870*/  ISETP.GE.AND P5, PT, R18, R200.reuse, PT ;  /* 0x000000c81200720c */ /* 0x080fe40003fa6270 */
[----:B------:R-:W-:Y:S01]  /*7880*/  FSEL R196, R196, -INF , !P0 ;  /* 0xff800000c4c47808 */ /* 0x000fe20004000000 */
[----:B------:R-:W2:Y:S01]  /*7890*/  MUFU.TANH R193, R193 ;  /* 0x000000c100c17308 */ /* 0x000ea20000002400 */
[----:B------:R-:W-:Y:S02]  /*78a0*/  ISETP.GE.AND P0, PT, R11, R200, PT ;  /* 0x000000c80b00720c */ /* 0x000fe40003f06270 */
[----:B-1----:R-:W-:Y:S02]  /*78b0*/  FSEL R33, R32, -INF , !P1 ;  /* 0xff80000020217808 */ /* 0x002fe40004800000 */
[----:B------:R-:W-:Y:S01]  /*78c0*/  FSEL R25, R9, -INF , !P2 ;  /* 0xff80000009197808 */ /* 0x000fe20005000000 */
[----:B------:R-:W-:Y:S01]  /*78d0*/  FMUL.FTZ R9, R34, c[0x0][0x2ec] ;  /* 0x0000bb0022097a20 */ /* 0x000fe20000410000 */
[----:B------:R-:W-:Y:S01]  /*78e0*/  ISETP.GE.AND P1, PT, R169, R167, PT ;  /* 0x000000a7a900720c */ /* 0x000fe20003f26270 */
[----:B------:R-:W1:Y:S01]  /*78f0*/  MUFU.TANH R181, R29 ;  /* 0x0000001d00b57308 */ /* 0x000e620000002400 */
[----:B----4-:R-:W-:-:S02]  /*7900*/  FSEL R32, R172, -INF , !P0 ;  /* 0xff800000ac207808 */ /* 0x010fc40004000000 */
[-C--:B------:R-:W-:Y:S02]  /*7910*/  ISETP.GE.AND P0, PT, R168, R167.reuse, PT ;  /* 0x000000a7a800720c */ /* 0x080fe40003f06270 */
[----:B------:R-:W-:Y:S02]  /*7920*/  FSEL R23, R23, -INF , !P3 ;  /* 0xff80000017177808 */ /* 0x000fe40005800000 */
[----:B------:R-:W-:Y:S01]  /*7930*/  FSEL R26, R20, -INF , !P5 ;  /* 0xff800000141a7808 */ /* 0x000fe20006800000 */
[----:B------:R-:W3:Y:S01]  /*7940*/  MUFU.TANH R4, R4 ;  /* 0x0000000400047308 */ /* 0x000ee20000002400 */
[C---:B------:R-:W-:Y:S02]  /*7950*/  ISETP.GE.AND P3, PT, R14.reuse, R167, PT ;  /* 0x000000a70e00720c */ /* 0x040fe40003f66270 */
[-C--:B------:R-:W-:Y:S02]  /*7960*/  ISETP.GE.AND P5, PT, R14, R200.reuse, PT ;  /* 0x000000c80e00720c */ /* 0x080fe40003fa6270 */
[----:B------:R-:W-:-:S02]  /*7970*/  ISETP.GE.AND P2, PT, R13, R200, PT ;  /* 0x000000c80d00720c */ /* 0x000fc40003f46270 */
[----:B------:R-:W-:Y:S01]  /*7980*/  FSEL R8, R177, -INF , !P1 ;  /* 0xff800000b1087808 */ /* 0x000fe20004800000 */
[----:B------:R-:W4:Y:S01]  /*7990*/  MUFU.TANH R192, R174 ;  /* 0x000000ae00c07308 */ /* 0x000f220000002400 */
[----:B------:R-:W-:Y:S02]  /*79a0*/  IADD3 R7, R7, 0x39, RZ ;  /* 0x0000003907077810 */ /* 0x000fe40007ffe0ff */
[----:B------:R-:W-:Y:S02]  /*79b0*/  ISETP.GE.AND P1, PT, R6, R167, PT ;  /* 0x000000a70600720c */ /* 0x000fe40003f26270 */
[----:B------:R-:W-:Y:S02]  /*79c0*/  FSEL R6, R178, -INF , !P0 ;  /* 0xff800000b2067808 */ /* 0x000fe40004000000 */
[----:B------:R-:W-:Y:S01]  /*79d0*/  FSEL R194, R194, -INF , !P5 ;  /* 0xff800000c2c27808 */ /* 0x000fe20006800000 */
[----:B------:R-:W5:Y:S01]  /*79e0*/  MUFU.TANH R191, R175 ;  /* 0x000000af00bf7308 */ /* 0x000f620000002400 */
[----:B--2---:R-:W-:-:S02]  /*79f0*/  FSEL R193, R193, -INF , !P2 ;  /* 0xff800000c1c17808 */ /* 0x004fc40005000000 */
[----:B------:R-:W-:Y:S02]  /*7a00*/  ISETP.GE.AND P5, PT, R7, R200, PT ;  /* 0x000000c80700720c */ /* 0x000fe40003fa6270 */
[-C--:B------:R-:W-:Y:S02]  /*7a10*/  ISETP.GE.AND P2, PT, R170, R167.reuse, PT ;  /* 0x000000a7aa00720c */ /* 0x080fe40003f46270 */
[----:B-1----:R-:W-:Y:S01]  /*7a20*/  FSEL R181, R181, -INF , !P5 ;  /* 0xff800000b5b57808 */ /* 0x002fe20006800000 */
[----:B------:R1:W-:Y:S01]  /*7a30*/  MUFU.TANH R180, R35 ;  /* 0x0000002300b47308 */ /* 0x0003e20000002400 */
[----:B------:R-:W-:Y:S02]  /*7a40*/  FSEL R184, R184, -INF , !P2 ;  /* 0xff800000b8b87808 */ /* 0x000fe40005000000 */
[-C--:B------:R-:W-:Y:S02]  /*7a50*/  ISETP.GE.AND P5, PT, R18, R167.reuse, PT ;  /* 0x000000a71200720c */ /* 0x080fe40003fa6270 */
[----:B------:R-:W-:-:S02]  /*7a60*/  ISETP.GE.AND P2, PT, R16, R167, PT ;  /* 0x000000a71000720c */ /* 0x000fc40003f46270 */
[----:B------:R-:W-:Y:S01]  /*7a70*/  ISETP.GE.AND P0, PT, R15, R167, PT ;  /* 0x000000a70f00720c */ /* 0x000fe20003f06270 */
[----:B------:R-:W2:Y:S01]  /*7a80*/  MUFU.TANH R171, R171 ;  /* 0x000000ab00ab7308 */ /* 0x000ea20000002400 */
[----:B------:R-:W-:Y:S02]  /*7a90*/  FSEL R22, R22, -INF , !P5 ;  /* 0xff80000016167808 */ /* 0x000fe40006800000 */
[----:B------:R-:W-:Y:S02]  /*7aa0*/  FSEL R21, R21, -INF , !P4 ;  /* 0xff80000015157808 */ /* 0x000fe40006000000 */
[----:B---3--:R-:W-:Y:S02]  /*7ab0*/  FSEL R20, R4, -INF , !P2 ;  /* 0xff80000004147808 */ /* 0x008fe40005000000 */
[----:B----4-:R-:W-:Y:S01]  /*7ac0*/  FSEL R192, R192, -INF , !P1 ;  /* 0xff800000c0c07808 */ /* 0x010fe20004800000 */
[----:B------:R-:W3:Y:S01]  /*7ad0*/  MUFU.TANH R9, R9 ;  /* 0x0000000900097308 */ /* 0x000ee20000002400 */
[----:B-1----:R-:W-:-:S02]  /*7ae0*/  FSEL R35, R5, -INF , !P3 ;  /* 0xff80000005237808 */ /* 0x002fc40005800000 */
[----:B------:R-:W-:Y:S02]  /*7af0*/  ISETP.GT.AND P3, PT, R240, R236, PT ;  /* 0x000000ecf000720c */ /* 0x000fe40003f64270 */
[----:B-----5:R-:W-:Y:S01]  /*7b00*/  FSEL R191, R191, -INF , !P0 ;  /* 0xff800000bfbf7808 */ /* 0x020fe20004000000 */
[----:B------:R-:W-:Y:S01]  /*7b10*/  BAR.SYNC.DEFER_BLOCKING 0x0 ;  /* 0x0000000000007b1d */ /* 0x000fe20000010000 */
[-C--:B------:R-:W-:Y:S02]  /*7b20*/  ISETP.GE.AND P5, PT, R13, R167.reuse, PT ;  /* 0x000000a70d00720c */ /* 0x080fe40003fa6270 */
[-C--:B------:R-:W-:Y:S02]  /*7b30*/  ISETP.GE.AND P4, PT, R12, R167.reuse, PT ;  /* 0x000000a70c00720c */ /* 0x080fe40003f86270 */
[-C--:B------:R-:W-:Y:S01]  /*7b40*/  ISETP.GE.AND P2, PT, R11, R167.reuse, PT ;  /* 0x000000a70b00720c */ /* 0x080fe20003f46270 */
[----:B------:R-:W1:Y:S01]  /*7b50*/  MUFU.TANH R178, R30 ;  /* 0x0000001e00b27308 */ /* 0x000e620000002400 */
[----:B------:R-:W-:-:S02]  /*7b60*/  ISETP.GE.AND P1, PT, R10, R167, PT ;  /* 0x000000a70a00720c */ /* 0x000fc40003f26270 */
[----:B------:R-:W-:Y:S02]  /*7b70*/  ISETP.GE.AND P0, PT, R7, R167, PT ;  /* 0x000000a70700720c */ /* 0x000fe40003f06270 */
[----:B--2---:R-:W-:Y:S02]  /*7b80*/  FSEL R34, R171, -INF , !P5 ;  /* 0xff800000ab227808 */ /* 0x004fe40006800000 */
[----:B---3--:R-:W-:Y:S01]  /*7b90*/  FSEL R167, R9, -INF , !P4 ;  /* 0xff80000009a77808 */ /* 0x008fe20006000000 */
[----:B------:R-:W2:Y:S01]  /*7ba0*/  MUFU.TANH R177, R31 ;  /* 0x0000001f00b17308 */ /* 0x000ea20000002400 */
[----:B------:R-:W-:Y:S02]  /*7bb0*/  FSEL R180, R180, -INF , !P2 ;  /* 0xff800000b4b47808 */ /* 0x000fe40005000000 */
[----:B-1----:R-:W-:Y:S02]  /*7bc0*/  FSEL R178, R178, -INF , !P1 ;  /* 0xff800000b2b27808 */ /* 0x002fe40004800000 */
[----:B--2---:R-:W-:Y:S01]  /*7bd0*/  FSEL R177, R177, -INF , !P0 ;  /* 0xff800000b1b17808 */ /* 0x004fe20004000000 */
        /* <DEDUP_REMOVED lines=11> */
[----:B-1----:R-:W-:-:S05]  /*7c90*/  IADD3 R14, R14, 0xffffffe, RZ ;  /* 0x0ffffffe0e0e7810 */ /* 0x002fca0007ffe0ff */
        /* <DEDUP_REMOVED lines=48> */
.L_x_3632:
[----:B------:R-:W-:-:S04]  /*7fa0*/  ULEA UR5, -UR8, URZ, 0x6 ;  /* 0x0000003f08057291 */ /* 0x000fc8000f8e313f */
[----:B------:R-:W-:Y:S02]  /*7fb0*/  USHF.R.S32.HI UR4, URZ, 0x1f, UR5 ;  /* 0x0000001f3f047899 */ /* 0x000fe40008011405 */
[----:B------:R-:W-:-:S04]  /*7fc0*/  MOV R10, UR5 ;  /* 0x00000005000a7c02 */ /* 0x000fc80008000f00 */
[----:B------:R-:W-:Y:S02]  /*7fd0*/  MOV R5, UR4 ;  /* 0x0000000400057c02 */ /* 0x000fe40008000f00 */
.L_x_3633:
        /* <DEDUP_REMOVED lines=36> */
.L_x_3631:
        /* <DEDUP_REMOVED lines=53> */
[----:B------:R-:W-:Y:S02]  /*8570*/  FFMA.FTZ R172, R0, c[0x0][0x23c], -R165 ;  /* 0x00008f0000ac7a23 */ /* 0x000fe400000108a5 */
[----:B------:R-:W-:Y:S02]  /*8580*/  FFMA.FTZ R168, R2, c[0x0][0x23c], -R179 ;  /* 0x00008f0002a87a23 */ /* 0x000fe400000108b3 */
[--C-:B------:R-:W-:Y:S02]  /*8590*/  FFMA.FTZ R171, R185, c[0x0][0x23c], -R165.reuse ;  /* 0x00008f00b9ab7a23 */ /* 0x100fe400000108a5 */
[--C-:B------:R-:W-:Y:S01]  /*85a0*/  FFMA.FTZ R170, R176, c[0x0][0x23c], -R165.reuse ;  /* 0x00008f00b0aa7a23 */ /* 0x100fe200000108a5 */
[----:B------:R-:W-:Y:S01]  /*85b0*/  MUFU.EX2 R172, R172 ;  /* 0x000000ac00ac7308 */ /* 0x000fe20000000800 */
[----:B------:R-:W-:Y:S02]  /*85c0*/  FFMA.FTZ R169, R186, c[0x0][0x23c], -R165 ;  /* 0x00008f00baa97a23 */ /* 0x000fe400000108a5 */
[----:B------:R-:W-:-:S02]  /*85d0*/  FFMA.FTZ R2, R184, c[0x0][0x23c], -R179 ;  /* 0x00008f00b8027a23 */ /* 0x000fc400000108b3 */
[--C-:B------:R-:W-:Y:S02]  /*85e0*/  FFMA.FTZ R0, R8, c[0x0][0x23c], -R179.reuse ;  /* 0x00008f0008007a23 */ /* 0x100fe400000108b3 */
[--C-:B------:R-:W-:Y:S01]  /*85f0*/  FFMA.FTZ R175, R6, c[0x0][0x23c], -R179.reuse ;  /* 0x00008f0006af7a23 */ /* 0x100fe200000108b3 */
[----:B------:R-:W-:Y:S01]  /*8600*/  MUFU.EX2 R171, R171 ;  /* 0x000000ab00ab7308 */ /* 0x000fe20000000800 */
[----:B------:R-:W-:Y:S01]  /*8610*/  FMUL.FTZ R3, R5, c[0x0][0x23c] ;  /* 0x00008f0005037a20 */ /* 0x000fe20000410000 */
[----:B------:R-:W1:Y:S01]  /*8620*/  LDSM.16.MT88.4 R8, [R225+0x10000] ;  /* 0x01000000e108783b */ /* 0x000e620000004200 */
[----:B------:R-:W-:Y:S02]  /*8630*/  FMUL.FTZ R4, R4, c[0x0][0x23c] ;  /* 0x00008f0004047a20 */ /* 0x000fe40000410000 */
[--C-:B------:R-:W-:Y:S02]  /*8640*/  FFMA.FTZ R187, R23, c[0x0][0x23c], -R179.reuse ;  /* 0x00008f0017bb7a23 */ /* 0x100fe400000108b3 */
[--C-:B------:R-:W-:Y:S01]  /*8650*/  FFMA.FTZ R189, R22, c[0x0][0x23c], -R179.reuse ;  /* 0x00008f0016bd7a23 */ /* 0x100fe200000108b3 */
[----:B------:R-:W-:Y:S01]  /*8660*/  MUFU.EX2 R170, R170 ;  /* 0x000000aa00aa7308 */ /* 0x000fe20000000800 */
[----:B------:R-:W-:-:S02]  /*8670*/  FFMA.FTZ R188, R21, c[0x0][0x23c], -R179 ;  /* 0x00008f0015bc7a23 */ /* 0x000fc400000108b3 */
[----:B------:R-:W-:Y:S02]  /*8680*/  FFMA.FTZ R190, R20, c[0x0][0x23c], -R179 ;  /* 0x00008f0014be7a23 */ /* 0x000fe400000108b3 */
[----:B------:R-:W-:Y:S01]  /*8690*/  LDSM.16.MT88.4 R20, [R228+0x12800] ;  /* 0x01280000e414783b */ /* 0x000fe20000004200 */
[--C-:B------:R-:W-:Y:S02]  /*86a0*/  FFMA.FTZ R183, R27, c[0x0][0x23c], -R165.reuse ;  /* 0x00008f001bb77a23 */ /* 0x100fe400000108a5 */
[----:B------:R-:W2:Y:S01]  /*86b0*/  MUFU.EX2 R169, R169 ;  /* 0x000000a900a97308 */ /* 0x000ea20000000800 */
[--C-:B------:R-:W-:Y:S02]  /*86c0*/  FFMA.FTZ R184, R26, c[0x0][0x23c], -R165.reuse ;  /* 0x00008f001ab87a23 */ /* 0x100fe400000108a5 */
[--C-:B------:R-:W-:Y:S02]  /*86d0*/  FFMA.FTZ R185, R25, c[0x0][0x23c], -R165.reuse ;  /* 0x00008f0019b97a23 */ /* 0x100fe400000108a5 */
[----:B------:R-:W-:-:S02]  /*86e0*/  FFMA.FTZ R186, R24, c[0x0][0x23c], -R165 ;  /* 0x00008f0018ba7a23 */ /* 0x000fc400000108a5 */
[----:B------:R-:W-:Y:S01]  /*86f0*/  LDSM.16.MT88.4 R24, [R225+0x10800] ;  /* 0x01080000e118783b */ /* 0x000fe20000004200 */
[----:B------:R-:W-:Y:S01]  /*8700*/  MUFU.EX2 R168, R168 ;  /* 0x000000a800a87308 */ /* 0x000fe20000000800 */
[--C-:B------:R-:W-:Y:S02]  /*8710*/  FFMA.FTZ R196, R196, c[0x0][0x23c], -R165.reuse ;  /* 0x00008f00c4c47a23 */ /* 0x100fe400000108a5 */
[--C-:B------:R-:W-:Y:S02]  /*8720*/  FFMA.FTZ R195, R195, c[0x0][0x23c], -R165.reuse ;  /* 0x00008f00c3c37a23 */ /* 0x100fe400000108a5 */
[--C-:B------:R-:W-:Y:S02]  /*8730*/  FFMA.FTZ R194, R194, c[0x0][0x23c], -R165.reuse ;  /* 0x00008f00c2c27a23 */ /* 0x100fe400000108a5 */
[----:B------:R-:W-:Y:S01]  /*8740*/  FFMA.FTZ R193, R193, c[0x0][0x23c], -R165 ;  /* 0x00008f00c1c17a23 */ /* 0x000fe200000108a5 */
[----:B------:R-:W3:Y:S01]  /*8750*/  MUFU.EX2 R2, R2 ;  /* 0x0000000200027308 */ /* 0x000ee20000000800 */
[----:B--2---:R-:W-:Y:S01]  /*8760*/  F2FP.BF16.PACK_AB R6, R169, R170 ;  /* 0x000000aaa906723e */ /* 0x004fe200000010ff */
[----:B------:R-:W-:-:S02]  /*8770*/  FFMA.FTZ R192, R192, c[0x0][0x23c], -R179 ;  /* 0x00008f00c0c07a23 */ /* 0x000fc400000108b3 */
[--C-:B------:R-:W-:Y:S02]  /*8780*/  FFMA.FTZ R191, R191, c[0x0][0x23c], -R179.reuse ;  /* 0x00008f00bfbf7a23 */ /* 0x100fe400000108b3 */
[--C-:B------:R-:W-:Y:S02]  /*8790*/  FFMA.FTZ R197, R35, c[0x0][0x23c], -R179.reuse ;  /* 0x00008f0023c57a23 */ /* 0x100fe400000108b3 */
[----:B------:R-:W-:Y:S01]  /*87a0*/  MUFU.EX2 R0, R0 ;  /* 0x0000000000007308 */ /* 0x000fe20000000800 */
[----:B------:R-:W-:Y:S02]  /*87b0*/  FFMA.FTZ R198, R34, c[0x0][0x23c], -R179 ;  /* 0x00008f0022c67a23 */ /* 0x000fe400000108b3 */
[--C-:B------:R-:W-:Y:S02]  /*87c0*/  FFMA.FTZ R199, R33, c[0x0][0x23c], -R165.reuse ;  /* 0x00008f0021c77a23 */ /* 0x100fe400000108a5 */
[--C-:B------:R-:W-:Y:S02]  /*87d0*/  FFMA.FTZ R200, R32, c[0x0][0x23c], -R165.reuse ;  /* 0x00008f0020c87a23 */ /* 0x100fe400000108a5 */
[----:B------:R-:W-:Y:S01]  /*87e0*/  LDSM.16.MT88.4 R32, [R224+0x17000] ;  /* 0x01700000e020783b */ /* 0x000fe20000004200 */
[----:B------:R-:W2:Y:S01]  /*87f0*/  MUFU.EX2 R175, R175 ;  /* 0x000000af00af7308 */ /* 0x000ea20000000800 */
[----:B---3--:R-:W-:Y:S01]  /*8800*/  F2FP.BF16.PACK_AB R5, R2, R168 ;  /* 0x000000a80205723e */ /* 0x008fe200000010ff */
[----:B------:R-:W-:-:S02]  /*8810*/  FFMA.FTZ R182, R182, c[0x0][0x23c], -R165 ;  /* 0x00008f00b6b67a23 */ /* 0x000fc400000108a5 */
[----:B------:R-:W-:Y:S02]  /*8820*/  FFMA.FTZ R181, R181, c[0x0][0x23c], -R165 ;  /* 0x00008f00b5b57a23 */ /* 0x000fe400000108a5 */
[--C-:B------:R-:W-:Y:S02]  /*8830*/  FFMA.FTZ R201, R167, c[0x0][0x23c], -R179.reuse ;  /* 0x00008f00a7c97a23 */ /* 0x100fe400000108b3 */
[----:B------:R3:W4:Y:S01]  /*8840*/  MUFU.EX2 R176, R4 ;  /* 0x0000000400b07308 */ /* 0x0007220000000800 */
[--C-:B------:R-:W-:Y:S01]  /*8850*/  FFMA.FTZ R180, R180, c[0x0][0x23c], -R179.reuse ;  /* 0x00008f00b4b47a23 */ /* 0x100fe200000108b3 */
[----:B------:R-:W-:Y:S01]  /*8860*/  LDSM.16.MT88.4 R164, [R228+0x11800] ;  /* 0x01180000e4a4783b */ /* 0x000fe20000004200 */
[--C-:B------:R-:W-:Y:S02]  /*8870*/  FFMA.FTZ R178, R178, c[0x0][0x23c], -R179.reuse ;  /* 0x00008f00b2b27a23 */ /* 0x100fe400000108b3 */
[----:B------:R-:W-:-:S03]  /*8880*/  FFMA.FTZ R177, R177, c[0x0][0x23c], -R179 ;  /* 0x00008f00b1b17a23 */ /* 0x000fc600000108b3 */
        /* <DEDUP_REMOVED lines=210> */
[----:B------:R-:W2:Y:S01]  /*95b0*/  LDSM.16.MT88.4 R12, [R226+0x12800] ;  /* 0x01280000e20c783b */ /* 0x000ea20000004200 */
        /* <DEDUP_REMOVED lines=32> */
[----:B------:R-:W2:Y:S07]  /*97c0*/  LDSM.16.MT88.4 R28, [R228+0x14800] ;  /* 0x01480000e41c783b */ /* 0x000eae0000004200 */
[C---:B------:R-:W-:Y:S08]  /*97d0*/  HMMA.16816.F32.BF16 R144, R4.reuse, R24, R144 ;  /* 0x000000180490723c */ /* 0x040ff00000041890 */
        /* <DEDUP_REMOVED lines=26> */
[C---:B--2---:R-:W-:Y:S08]  /*9980*/  HMMA.16816.F32.BF16 R124, R4.reuse, R12, R124 ;  /* 0x0000000c047c723c */ /* 0x044ff0000004187c */
[----:B------:R-:W-:Y:S01]  /*9990*/  HMMA.16816.F32.BF16 R128, R4, R14, R128 ;  /* 0x0000000e0480723c */ /* 0x000fe20000041880 */
[----:B------:R-:W2:Y:S06]  /*99a0*/  LDSM.16.MT88.4 R12, [R226+0x13000] ;  /* 0x01300000e20c783b */ /* 0x000eac0000004200 */
        /* <DEDUP_REMOVED lines=10> */
[C---:B---3--:R-:W-:Y:S01]  /*9a50*/  HMMA.16816.F32.BF16 R136, R4.reuse, R20, R136 ;  /* 0x000000140488723c */ /* 0x048fe20000041888 */
[----:B-----5:R-:W-:Y:S02]  /*9a60*/  FADD.FTZ R193, R199, R193 ;  /* 0x000000c1c7c17221 */ /* 0x020fe40000010000 */
        /* <DEDUP_REMOVED lines=35> */
[----:B------:R-:W-:Y:S07]  /*9ca0*/  LDSM.16.MT88.4 R12, [R226+0x13800] ;  /* 0x01380000e20c783b */ /* 0x000fee0000004200 */
[C---:B---3--:R-:W-:Y:S08]  /*9cb0*/  HMMA.16816.F32.BF16 R116, R4.reuse, R20, R116 ;  /* 0x000000140474723c */ /* 0x048ff00000041874 */
[C---:B------:R-:W-:Y:S01]  /*9cc0*/  HMMA.16816.F32.BF16 R120, R4.reuse, R22, R120 ;  /* 0x000000160478723c */ /* 0x040fe20000041878 */
[----:B------:R-:W2:Y:S07]  /*9cd0*/  LDSM.16.MT88.4 R20, [R224+0x11800] ;  /* 0x01180000e014783b */ /* 0x000eae0000004200 */
        /* <DEDUP_REMOVED lines=9> */
[C---:B----4-:R-:W-:Y:S08]  /*9d70*/  HMMA.16816.F32.BF16 R108, R4.reuse, R28, R108 ;  /* 0x0000001c046c723c */ /* 0x050ff0000004186c */
[C---:B------:R-:W-:Y:S01]  /*9d80*/  HMMA.16816.F32.BF16 R112, R4.reuse, R30, R112 ;  /* 0x0000001e0470723c */ /* 0x040fe20000041870 */
[----:B------:R-:W1:Y:S07]  /*9d90*/  LDSM.16.MT88.4 R28, [R226+0x11800] ;  /* 0x01180000e21c783b */ /* 0x000e6e0000004200 */
[C---:B------:R-:W-:Y:S08]  /*9da0*/  HMMA.16816.F32.BF16 R124, R4.reuse, R32, R124 ;  /* 0x00000020047c723c */ /* 0x040ff0000004187c */
[----:B------:R-:W-:Y:S01]  /*9db0*/  HMMA.16816.F32.BF16 R128, R4, R34, R128 ;  /* 0x000000220480723c */ /* 0x000fe20000041880 */
[----:B------:R-:W-:Y:S06]  /*9dc0*/  LDSM.16.MT88.4 R32, [R224+0x13800] ;  /* 0x01380000e020783b */ /* 0x000fec0000004200 */
[----:B------:R-:W-:-:S02]  /*9dd0*/  F2FP.BF16.PACK_AB R4, R200, R199 ;  /* 0x000000c7c804723e */ /* 0x000fc400000010ff */
[----:B------:R-:W-:Y:S02]  /*9de0*/  F2FP.BF16.PACK_AB R5, R180, R201 ;  /* 0x000000c9b405723e */ /* 0x000fe400000010ff */
[----:B------:R-:W-:Y:S02]  /*9df0*/  F2FP.BF16.PACK_AB R6, R181, R182 ;  /* 0x000000b6b506723e */ /* 0x000fe400000010ff */
[----:B------:R-:W-:-:S07]  /*9e00*/  F2FP.BF16.PACK_AB R7, R177, R178 ;  /* 0x000000b2b107723e */ /* 0x000fce00000010ff */
[C---:B--2---:R-:W-:Y:S08]  /*9e10*/  HMMA.16816.F32.BF16 R136, R4.reuse, R20, R136 ;  /* 0x000000140488723c */ /* 0x044ff00000041888 */
        /* <DEDUP_REMOVED lines=26> */
[C---:B-1----:R-:W-:Y:S08]  /*9fc0*/  HMMA.16816.F32.BF16 R76, R4.reuse, R28, R76 ;  /* 0x0000001c044c723c */ /* 0x042ff0000004184c */
[C---:B------:R-:W-:Y:S08]  /*9fd0*/  HMMA.16816.F32.BF16 R80, R4.reuse, R30, R80 ;  /* 0x0000001e0450723c */ /* 0x040ff00000041850 */
[C---:B----4-:R-:W-:Y:S08]  /*9fe0*/  HMMA.16816.F32.BF16 R84, R4.reuse, R24, R84 ;  /* 0x000000180454723c */ /* 0x050ff00000041854 */
[C---:B------:R-:W-:Y:S08]  /*9ff0*/  HMMA.16816.F32.BF16 R88, R4.reuse, R26, R88 ;  /* 0x0000001a0458723c */ /* 0x040ff00000041858 */
[C---:B-----5:R-:W-:Y:S08]  /*a000*/  HMMA.16816.F32.BF16 R92, R4.reuse, R16, R92 ;  /* 0x00000010045c723c */ /* 0x060ff0000004185c */
[C---:B------:R-:W-:Y:S08]  /*a010*/  HMMA.16816.F32.BF16 R96, R4.reuse, R18, R96 ;  /* 0x000000120460723c */ /* 0x040ff00000041860 */
[C---:B------:R-:W-:Y:S08]  /*a020*/  HMMA.16816.F32.BF16 R108, R4.reuse, R8, R108 ;  /* 0x00000008046c723c */ /* 0x040ff0000004186c */
[C---:B------:R-:W-:Y:S08]  /*a030*/  HMMA.16816.F32.BF16 R112, R4.reuse, R10, R112 ;  /* 0x0000000a0470723c */ /* 0x040ff00000041870 */
[C---:B--2---:R-:W-:Y:S08]  /*a040*/  HMMA.16816.F32.BF16 R116, R4.reuse, R20, R116 ;  /* 0x000000140474723c */ /* 0x044ff00000041874 */
[C---:B------:R-:W-:Y:S08]  /*a050*/  HMMA.16816.F32.BF16 R120, R4.reuse, R22, R120 ;  /* 0x000000160478723c */ /* 0x040ff00000041878 */
[C---:B---3--:R-:W-:Y:S08]  /*a060*/  HMMA.16816.F32.BF16 R124, R4.reuse, R12, R124 ;  /* 0x0000000c047c723c */ /* 0x048ff0000004187c */
[C---:B------:R-:W-:Y:S08]  /*a070*/  HMMA.16816.F32.BF16 R128, R4.reuse, R14, R128 ;  /* 0x0000000e0480723c */ /* 0x040ff00000041880 */
[----:B------:R-:W-:Y:S07]  /*a080*/  HMMA.16816.F32.BF16 R160, R4, R164, R160 ;  /* 0x000000a404a0723c */ /* 0x000fee00000418a0 */
[----:B------:R-:W-:Y:S11]  /*a090*/  MOV R164, R174 ;  /* 0x000000ae00a47202 */ /* 0x000ff60000000f00 */
[----:B------:R-:W-:Y:S01]  /*a0a0*/  @!UPT UIADD3 URZ, URZ, URZ, URZ ;  /* 0x0000003f3f3ff290 */ /* 0x000fe2000fffe03f */
.L_x_3628:
        /* <DEDUP_REMOVED lines=16> */
.L_x_3638:
[----:B------:R-:W-:Y:S01]  /*a1b0*/  IADD3 R240, R240, -0x1, RZ ;  /* 0xfffffffff0f07810 */ /* 0x000fe20007ffe0ff */
[----:B------:R-:W-:Y:S04]  /*a1c0*/  DEPBAR.LE SB0, 0x0 ;  /* 0x000080000000791a */ /* 0x000fe80000000000 */
[----:B------:R-:W-:Y:S01]  /*a1d0*/  BAR.SYNC.DEFER_BLOCKING 0x0 ;  /* 0x0000000000007b1d */ /* 0x000fe20000010000 */
[----:B------:R-:W-:Y:S01]  /*a1e0*/  MOV R4, R243 ;  /* 0x000000f300047202 */ /* 0x000fe20000000f00 */
[----:B------:R-:W-:Y:S04]  /*a1f0*/  IMAD.MOV.U32 R8, RZ, RZ, R248 ;  /* 0x000000ffff087224 */ /* 0x000fe800078e00f8 */
[----:B------:R-:W-:-:S05]  /*a200*/  @!P6 BRA `(.L_x_3635) ;  /* 0x000003b00000e947 */ /* 0x000fca0003800000 */
[----:B------:R-:W-:Y:S01]  /*a210*/  IMAD.SHL.U32 R4, R240, 0x40, RZ ;  /* 0x00000040f0047824 */ /* 0x000fe200078e00ff */
[----:B------:R-:W-:Y:S04]  /*a220*/  IABS R3, c[0x0][0x2d0] ;  /* 0x0000b40000037a13 */ /* 0x000fe80000000000 */
[----:B------:R-:W1:Y:S01]  /*a230*/  I2F.RP R12, R3 ;  /* 0x00000003000c7306 */ /* 0x000e620000209400 */
[C---:B------:R-:W-:Y:S02]  /*a240*/  IADD3 R11, R4.reuse, 0x40, RZ ;  /* 0x00000040040b7810 */ /* 0x040fe40007ffe0ff */
        /* <DEDUP_REMOVED lines=55> */
.L_x_3635:
[C---:B------:R-:W-:Y:S04]  /*a5c0*/  LEA R238, P0, R8.reuse, R238, 0x1 ;  /* 0x000000ee08ee7211 */ /* 0x040fe800078008ff */
[----:B------:R-:W-:Y:S02]  /*a5d0*/  LEA.HI.X R237, R8, R237, R4, 0x1, P0 ;  /* 0x000000ed08ed7211 */ /* 0x000fe400000f0c04 */
[----:B------:R-:W-:Y:S02]  /*a5e0*/  IADD3 R8, P0, R238, UR12, RZ ;  /* 0x0000000cee087c10 */ /* 0x000fe4000ff1e0ff */
[----:B------:R-:W-:Y:S02]  /*a5f0*/  MOV R239, R237 ;  /* 0x000000ed00ef7202 */ /* 0x000fe40000000f00 */
[----:B------:R-:W-:Y:S02]  /*a600*/  IADD3.X R9, R237, UR5, RZ, P0, !PT ;  /* 0x00000005ed097c10 */ /* 0x000fe400087fe4ff */
[----:B------:R-:W-:Y:S01]  /*a610*/  IADD3 R6, P0, R8, UR12, RZ ;  /* 0x0000000c08067c10 */ /* 0x000fe2000ff1e0ff */
[----:B------:R-:W-:Y:S01]  /*a620*/  @!PT LDS RZ, [RZ] ;  /* 0x00000000fffff984 */ /* 0x000fe20000000800 */
[----:B------:R-:W-:Y:S01]  /*a630*/  @!PT LDS RZ, [RZ] ;  /* 0x00000000fffff984 */ /* 0x000fe20000000800 */
[----:B------:R-:W-:Y:S01]  /*a640*/  @!PT LDS RZ, [RZ] ;  /* 0x00000000fffff984 */ /* 0x000fe20000000800 */
[----:B------:R1:W-:Y:S03]  /*a650*/  LDGSTS.E.BYPASS.LTC128B.128 [R241+0x10000], [R238.64] ;  /* 0x10000000eef17fae */ /* 0x0003e6000b901d4a */
[----:B------:R-:W-:Y:S02]  /*a660*/  IADD3.X R7, R9, UR5, RZ, P0, !PT ;  /* 0x0000000509077c10 */ /* 0x000fe400087fe4ff */
[----:B------:R-:W-:Y:S01]  /*a670*/  IADD3 R4, P0, R6, UR12, RZ ;  /* 0x0000000c06047c10 */ /* 0x000fe2000ff1e0ff */
[----:B------:R1:W-:Y:S03]  /*a680*/  LDGSTS.E.BYPASS.LTC128B.128 [R241+0x12000], [R238.64+0x80] ;  /* 0x12000080eef17fae */ /* 0x0003e6000b901d4a */
[----:B------:R-:W-:Y:S02]  /*a690*/  IADD3.X R5, R7, UR5, RZ, P0, !PT ;  /* 0x0000000507057c10 */ /* 0x000fe400087fe4ff */
[----:B------:R-:W-:Y:S01]  /*a6a0*/  ISETP.GT.AND P0, PT, R240, R236, PT ;  /* 0x000000ecf000720c */ /* 0x000fe20003f04270 */
        /* <DEDUP_REMOVED lines=15> */
[----:B--2---:R-:W3:Y:S06]  /*a7a0*/  LDSM.16.M88.4 R8, [R233+0x8000] ;  /* 0x00800000e908783b */ /* 0x004eec0000000200 */
[----:B------:R-:W2:Y:S06]  /*a7b0*/  LDSM.16.M88.4 R16, [R233+0x8800] ;  /* 0x00880000e910783b */ /* 0x000eac0000000200 */
[----:B------:R-:W4:Y:S06]  /*a7c0*/  LDSM.16.M88.4 R24, [R233+0x9000] ;  /* 0x00900000e918783b */ /* 0x000f2c0000000200 */
[----:B------:R-:W0:Y:S06]  /*a7d0*/  LDGDEPBAR ;  /* 0x00000000000079af */ /* 0x000e2c0000000000 */
[----:B------:R-:W5:Y:S06]  /*a7e0*/  LDSM.16.M88.4 R164, [R233+0x9800] ;  /* 0x00980000e9a4783b */ /* 0x000f6c0000000200 */
[----:B------:R-:W-:Y:S06]  /*a7f0*/  LDSM.16.M88.4 R168, [R232] ;  /* 0x00000000e8a8783b */ /* 0x000fec0000000200 */
[----:B------:R-:W1:Y:S01]  /*a800*/  LDSM.16.M88.4 R172, [R231] ;  /* 0x00000000e7ac783b */ /* 0x000e620000000200 */
[C---:B---3--:R-:W-:Y:S05]  /*a810*/  HMMA.16816.F32.BF16 R4, R32.reuse, R8, RZ ;  /* 0x000000082004723c */ /* 0x048fea00000418ff */
[----:B------:R-:W3:Y:S03]  /*a820*/  LDSM.16.M88.4 R176, [R223] ;  /* 0x00000000dfb0783b */ /* 0x000ee60000000200 */
[C---:B------:R-:W-:Y:S03]  /*a830*/  HMMA.16816.F32.BF16 R8, R32.reuse, R10, RZ ;  /* 0x0000000a2008723c */ /* 0x040fe600000418ff */
[----:B------:R-:W1:Y:S06]  /*a840*/  LDSM.16.M88.4 R180, [R222] ;  /* 0x00000000deb4783b */ /* 0x000e6c0000000200 */
[----:B------:R-:W1:Y:S01]  /*a850*/  LDSM.16.M88.4 R184, [R221] ;  /* 0x00000000ddb8783b */ /* 0x000e620000000200 */
[C---:B--2---:R-:W-:Y:S05]  /*a860*/  HMMA.16816.F32.BF16 R12, R32.reuse, R16, RZ ;  /* 0x00000010200c723c */ /* 0x044fea00000418ff */
[----:B------:R-:W-:Y:S03]  /*a870*/  LDSM.16.M88.4 R188, [R230] ;  /* 0x00000000e6bc783b */ /* 0x000fe60000000200 */
[C---:B------:R-:W-:Y:S03]  /*a880*/  HMMA.16816.F32.BF16 R16, R32.reuse, R18, RZ ;  /* 0x000000122010723c */ /* 0x040fe600000418ff */
[----:B------:R-:W2:Y:S05]  /*a890*/  LDSM.16.M88.4 R192, [R227+0x8000] ;  /* 0x00800000e3c0783b */ /* 0x000eaa0000000200 */
[C---:B----4-:R-:W-:Y:S01]  /*a8a0*/  HMMA.16816.F32.BF16 R20, R32.reuse, R24, RZ ;  /* 0x000000182014723c */ /* 0x050fe200000418ff */
[----:B------:R-:W-:Y:S06]  /*a8b0*/  LDSM.16.M88.4 R196, [R227+0x9000] ;  /* 0x00900000e3c4783b */ /* 0x000fec0000000200 */
[----:B------:R-:W-:Y:S01]  /*a8c0*/  LDSM.16.M88.4 R200, [R229] ;  /* 0x00000000e5c8783b */ /* 0x000fe20000000200 */
[C---:B------:R-:W-:Y:S05]  /*a8d0*/  HMMA.16816.F32.BF16 R24, R32.reuse, R26, RZ ;  /* 0x0000001a2018723c */ /* 0x040fea00000418ff */
[----:B------:R-:W-:Y:S03]  /*a8e0*/  LDSM.16.M88.4 R204, [R220] ;  /* 0x00000000dccc783b */ /* 0x000fe60000000200 */
[C---:B-----5:R-:W-:Y:S08]  /*a8f0*/  HMMA.16816.F32.BF16 R28, R32.reuse, R164, RZ ;  /* 0x000000a4201c723c */ /* 0x060ff000000418ff */
[----:B------:R-:W-:Y:S01]  /*a900*/  HMMA.16816.F32.BF16 R32, R32, R166, RZ ;  /* 0x000000a62020723c */ /* 0x000fe200000418ff */
[----:B------:R-:W4:Y:S07]  /*a910*/  LDSM.16.M88.4 R164, [R227+0x8800] ;  /* 0x00880000e3a4783b */ /* 0x000f2e0000000200 */
        /* <DEDUP_REMOVED lines=8> */
[----:B------:R-:W-:Y:S07]  /*a9a0*/  LDSM.16.M88.4 R180, [R220+0x1800] ;  /* 0x00180000dcb4783b */ /* 0x000fee0000000200 */
[C---:B------:R-:W-:Y:S08]  /*a9b0*/  HMMA.16816.F32.BF16 R28, R168.reuse, R184, R28 ;  /* 0x000000b8a81c723c */ /* 0x040ff0000004181c */
[----:B------:R-:W-:Y:S01]  /*a9c0*/  HMMA.16816.F32.BF16 R32, R168, R186, R32 ;  /* 0x000000baa820723c */ /* 0x000fe20000041820 */
[----:B------:R-:W3:Y:S06]  /*a9d0*/  LDSM.16.M88.4 R168, [R220+0x800] ;  /* 0x00080000dca8783b */ /* 0x000eec0000000200 */
[----:B------:R-:W-:Y:S01]  /*a9e0*/  LDSM.16.M88.4 R184, [R234+0x2000] ;  /* 0x00200000eab8783b */ /* 0x000fe20000000200 */
[C---:B--2---:R-:W-:Y:S08]  /*a9f0*/  HMMA.16816.F32.BF16 R4, R188.reuse, R192, R4 ;  /* 0x000000c0bc04723c */ /* 0x044ff00000041804 */
[C---:B------:R-:W-:Y:S01]  /*aa00*/  HMMA.16816.F32.BF16 R8, R188.reuse, R194, R8 ;  /* 0x000000c2bc08723c */ /* 0x040fe20000041808 */
[----:B------:R-:W2:Y:S07]  /*aa10*/  LDSM.16.M88.4 R192, [R233+0xa000] ;  /* 0x00a00000e9c0783b */ /* 0x000eae0000000200 */
[C---:B----4-:R-:W-:Y:S08]  /*aa20*/  HMMA.16816.F32.BF16 R12, R188.reuse, R164, R12 ;  /* 0x000000a4bc0c723c */ /* 0x050ff0000004180c */
[C---:B------:R-:W-:Y:S01]  /*aa30*/  HMMA.16816.F32.BF16 R16, R188.reuse, R166, R16 ;  /* 0x000000a6bc10723c */ /* 0x040fe20000041810 */
[----:B------:R-:W4:Y:S07]  /*aa40*/  LDSM.16.M88.4 R164, [R233+0xa800] ;  /* 0x00a80000e9a4783b */ /* 0x000f2e0000000200 */
[C---:B------:R-:W-:Y:S08]  /*aa50*/  HMMA.16816.F32.BF16 R20, R188.reuse, R196, R20 ;  /* 0x000000c4bc14723c */ /* 0x040ff00000041814 */
[C---:B------:R-:W-:Y:S01]  /*aa60*/  HMMA.16816.F32.BF16 R24, R188.reuse, R198, R24 ;  /* 0x000000c6bc18723c */ /* 0x040fe20000041818 */
[----:B------:R-:W-:Y:S07]  /*aa70*/  LDSM.16.M88.4 R196, [R232+0x2000] ;  /* 0x00200000e8c4783b */ /* 0x000fee0000000200 */
[C---:B-1----:R-:W-:Y:S08]  /*aa80*/  HMMA.16816.F32.BF16 R28, R188.reuse, R172, R28 ;  /* 0x000000acbc1c723c */ /* 0x042ff0000004181c */
[----:B------:R-:W-:Y:S01]  /*aa90*/  HMMA.16816.F32.BF16 R32, R188, R174, R32 ;  /* 0x000000aebc20723c */ /* 0x000fe20000041820 */
[----:B------:R-:W1:Y:S06]  /*aaa0*/  LDSM.16.M88.4 R172, [R233+0xb000] ;  /* 0x00b00000e9ac783b */ /* 0x000e6c0000000200 */
[----:B------:R-:W5:Y:S01]  /*aab0*/  LDSM.16.M88.4 R188, [R233+0xb800] ;  /* 0x00b80000e9bc783b */ /* 0x000f620000000200 */
[C---:B------:R-:W-:Y:S08]  /*aac0*/  HMMA.16816.F32.BF16 R4, R200.reuse, R204, R4 ;  /* 0x000000ccc804723c */ /* 0x040ff00000041804 */
[C---:B------:R-:W-:Y:S01]  /*aad0*/  HMMA.16816.F32.BF16 R8, R200.reuse, R206, R8 ;  /* 0x000000cec808723c */ /* 0x040fe20000041808 */
[----:B------:R-:W1:Y:S07]  /*aae0*/  LDSM.16.M88.4 R204, [R219] ;  /* 0x00000000dbcc783b */ /* 0x000e6e0000000200 */
[C---:B---3--:R-:W-:Y:S08]  /*aaf0*/  HMMA.16816.F32.BF16 R12, R200.reuse, R168, R12 ;  /* 0x000000a8c80c723c */ /* 0x048ff0000004180c */
[C---:B------:R-:W-:Y:S01]  /*ab00*/  HMMA.16816.F32.BF16 R16, R200.reuse, R170, R16 ;  /* 0x000000aac810723c */ /* 0x040fe20000041810 */
[----:B------:R-:W3:Y:S07]  /*ab10*/  LDSM.16.M88.4 R168, [R218] ;  /* 0x00000000daa8783b */ /* 0x000eee0000000200 */
[C---:B------:R-:W-:Y:S08]  /*ab20*/  HMMA.16816.F32.BF16 R20, R200.reuse, R176, R20 ;  /* 0x000000b0c814723c */ /* 0x040ff00000041814 */
[C---:B------:R-:W-:Y:S01]  /*ab30*/  HMMA.16816.F32.BF16 R24, R200.reuse, R178, R24 ;  /* 0x000000b2c818723c */ /* 0x040fe20000041818 */
[----:B------:R-:W1:Y:S07]  /*ab40*/  LDSM.16.M88.4 R176, [R217] ;  /* 0x00000000d9b0783b */ /* 0x000e6e0000000200 */
[C---:B------:R-:W-:Y:S08]  /*ab50*/  HMMA.16816.F32.BF16 R28, R200.reuse, R180, R28 ;  /* 0x000000b4c81c723c */ /* 0x040ff0000004181c */
[----:B------:R-:W-:Y:S01]  /*ab60*/  HMMA.16816.F32.BF16 R32, R200, R182, R32 ;  /* 0x000000b6c820723c */ /* 0x000fe20000041820 */
[----:B------:R-:W3:Y:S06]  /*ab70*/  LDSM.16.M88.4 R180, [R216] ;  /* 0x00000000d8b4783b */ /* 0x000eec0000000200 */
[----:B------:R-:W-:Y:S01]  /*ab80*/  LDSM.16.M88.4 R200, [R227+0xa000] ;  /* 0x00a00000e3c8783b */ /* 0x000fe20000000200 */
[C---:B--2---:R-:W-:Y:S08]  /*ab90*/  HMMA.16816.F32.BF16 R4, R184.reuse, R192, R4 ;  /* 0x000000c0b804723c */ /* 0x044ff00000041804 */
[C---:B------:R-:W-:Y:S01]  /*aba0*/  HMMA.16816.F32.BF16 R8, R184.reuse, R194, R8 ;  /* 0x000000c2b808723c */ /* 0x040fe20000041808 */
[----:B------:R-:W2:Y:S07]  /*abb0*/  LDSM.16.M88.4 R192, [R230+0x2000] ;  /* 0x00200000e6c0783b */ /* 0x000eae0000000200 */
[C---:B----4-:R-:W-:Y:S08]  /*abc0*/  HMMA.16816.F32.BF16 R12, R184.reuse, R164, R12 ;  /* 0x000000a4b80c723c */ /* 0x050ff0000004180c */
[C---:B------:R-:W-:Y:S01]  /*abd0*/  HMMA.16816.F32.BF16 R16, R184.reuse, R166, R16 ;  /* 0x000000a6b810723c */ /* 0x040fe20000041810 */
[----:B------:R-:W4:Y:S07]  /*abe0*/  LDSM.16.M88.4 R164, [R227+0xa800] ;  /* 0x00a80000e3a4783b */ /* 0x000f2e0000000200 */
[C---:B-1----:R-:W-:Y:S08]  /*abf0*/  HMMA.16816.F32.BF16 R20, R184.reuse, R172, R20 ;  /* 0x000000acb814723c */ /* 0x042ff00000041814 */
[C---:B------:R-:W-:Y:S01]  /*ac00*/  HMMA.16816.F32.BF16 R24, R184.reuse, R174, R24 ;  /* 0x000000aeb818723c */ /* 0x040fe20000041818 */
[----:B------:R-:W1:Y:S07]  /*ac10*/  LDSM.16.M88.4 R172, [R227+0xb000] ;  /* 0x00b00000e3ac783b */ /* 0x000e6e0000000200 */
[C---:B-----5:R-:W-:Y:S08]  /*ac20*/  HMMA.16816.F32.BF16 R28, R184.reuse, R188, R28 ;  /* 0x000000bcb81c723c */ /* 0x060ff0000004181c */
[----:B------:R-:W-:Y:S01]  /*ac30*/  HMMA.16816.F32.BF16 R32, R184, R190, R32 ;  /* 0x000000beb820723c */ /* 0x000fe20000041820 */
[----:B------:R-:W5:Y:S06]  /*ac40*/  LDSM.16.M88.4 R184, [R227+0xb800] ;  /* 0x00b80000e3b8783b */ /* 0x000f6c0000000200 */
[----:B------:R-:W-:Y:S01]  /*ac50*/  LDSM.16.M88.4 R188, [R229+0x2000] ;  /* 0x00200000e5bc783b */ /* 0x000fe20000000200 */
[C---:B------:R-:W-:Y:S08]  /*ac60*/  HMMA.16816.F32.BF16 R4, R196.reuse, R204, R4 ;  /* 0x000000ccc404723c */ /* 0x040ff00000041804 */
[C---:B------:R-:W-:Y:S01]  /*ac70*/  HMMA.16816.F32.BF16 R8, R196.reuse, R206, R8 ;  /* 0x000000cec408723c */ /* 0x040fe20000041808 */
[----:B------:R-:W1:Y:S07]  /*ac80*/  LDSM.16.M88.4 R204, [R220+0x2000] ;  /* 0x00200000dccc783b */ /* 0x000e6e0000000200 */
        /* <DEDUP_REMOVED lines=105> */
[C---:B------:R-:W-:Y:S08]  /*b320*/  HMMA.16816.F32.BF16 R16, R188.reuse, R170, R16 ;  /* 0x000000aabc10723c */ /* 0x040ff00000041810 */
[C---:B------:R-:W-:Y:S08]  /*b330*/  HMMA.16816.F32.BF16 R20, R188.reuse, R176, R20 ;  /* 0x000000b0bc14723c */ /* 0x040ff00000041814 */
[C---:B------:R-:W-:Y:S08]  /*b340*/  HMMA.16816.F32.BF16 R24, R188.reuse, R178, R24 ;  /* 0x000000b2bc18723c */ /* 0x040ff00000041818 */
[C---:B------:R-:W-:Y:S08]  /*b350*/  HMMA.16816.F32.BF16 R28, R188.reuse, R180, R28 ;  /* 0x000000b4bc1c723c */ /* 0x040ff0000004181c */
[----:B------:R-:W-:Y:S08]  /*b360*/  HMMA.16816.F32.BF16 R32, R188, R182, R32 ;  /* 0x000000b6bc20723c */ /* 0x000ff00000041820 */
[C---:B--2---:R-:W-:Y:S08]  /*b370*/  HMMA.16816.F32.BF16 R4, R196.reuse, R200, R4 ;  /* 0x000000c8c404723c */ /* 0x044ff00000041804 */
[C---:B------:R-:W-:Y:S08]  /*b380*/  HMMA.16816.F32.BF16 R8, R196.reuse, R202, R8 ;  /* 0x000000cac408723c */ /* 0x040ff00000041808 */
[C---:B----4-:R-:W-:Y:S08]  /*b390*/  HMMA.16816.F32.BF16 R12, R196.reuse, R164, R12 ;  /* 0x000000a4c40c723c */ /* 0x050ff0000004180c */
[C---:B------:R-:W-:Y:S01]  /*b3a0*/  HMMA.16816.F32.BF16 R16, R196.reuse, R166, R16 ;  /* 0x000000a6c410723c */ /* 0x040fe20000041810 */
[----:B------:R-:W2:Y:S07]  /*b3b0*/  LDSM.16.M88.4 R164, [R220+0x6800] ;  /* 0x00680000dca4783b */ /* 0x000eae0000000200 */
[C---:B-1----:R-:W-:Y:S08]  /*b3c0*/  HMMA.16816.F32.BF16 R20, R196.reuse, R172, R20 ;  /* 0x000000acc414723c */ /* 0x042ff00000041814 */
[C---:B------:R-:W-:Y:S08]  /*b3d0*/  HMMA.16816.F32.BF16 R24, R196.reuse, R174, R24 ;  /* 0x000000aec418723c */ /* 0x040ff00000041818 */
[C---:B-----5:R-:W-:Y:S08]  /*b3e0*/  HMMA.16816.F32.BF16 R28, R196.reuse, R184, R28 ;  /* 0x000000b8c41c723c */ /* 0x060ff0000004181c */
[----:B------:R-:W-:Y:S08]  /*b3f0*/  HMMA.16816.F32.BF16 R32, R196, R186, R32 ;  /* 0x000000bac420723c */ /* 0x000ff00000041820 */
[C---:B------:R-:W-:Y:S08]  /*b400*/  HMMA.16816.F32.BF16 R4, R192.reuse, R204, R4 ;  /* 0x000000ccc004723c */ /* 0x040ff00000041804 */
[C---:B------:R-:W-:Y:S08]  /*b410*/  HMMA.16816.F32.BF16 R8, R192.reuse, R206, R8 ;  /* 0x000000cec008723c */ /* 0x040ff00000041808 */
[C---:B--2---:R-:W-:Y:S08]  /*b420*/  HMMA.16816.F32.BF16 R12, R192.reuse, R164, R12 ;  /* 0x000000a4c00c723c */ /* 0x044ff0000004180c */
        /* <DEDUP_REMOVED lines=136> */
.L_x_3637:
        /* <DEDUP_REMOVED lines=28> */
.L_x_3636:
        /* <DEDUP_REMOVED lines=56> */
[----:B------:R-:W-:Y:S01]  /*c1f0*/  ISETP.GT.AND P0, PT, R240, R236, PT ;  /* 0x000000ecf000720c */ /* 0x000fe20003f04270 */
        /* <DEDUP_REMOVED lines=50> */
[--C-:B------:R-:W-:Y:S02]  /*c520*/  FFMA.FTZ R239, R178, c[0x0][0x23c], -R187.reuse ;  /* 0x00008f00b2ef7a23 */ /* 0x100fe400000108bb */
[----:B------:R-:W-:Y:S01]  /*c530*/  LDSM.16.MT88.4 R168, [R224+0x12800] ;  /* 0x01280000e0a8783b */ /* 0x000fe20000004200 */
[C---:B------:R-:W-:Y:S02]  /*c540*/  FMUL.FTZ R36, R2.reuse, R36 ;  /* 0x0000002402247220 */ /* 0x040fe40000410000 */
[----:B------:R-:W-:Y:S02]  /*c550*/  FMUL.FTZ R37, R2, R37 ;  /* 0x0000002502257220 */ /* 0x000fe40000410000 */
        /* <DEDUP_REMOVED lines=25> */
[----:B------:R-:W2:Y:S03]  /*c6f0*/  MUFU.EX2 R194, R194 ;  /* 0x000000c200c27308 */ /* 0x000ea60000000800 */
[----:B------:R-:W-:Y:S02]  /*c700*/  FMUL.FTZ R13, R2, R153 ;  /* 0x00000099020d7220 */ /* 0x000fe40000410000 */
[C---:B------:R-:W-:Y:S02]  /*c710*/  FMUL.FTZ R54, R0.reuse, R54 ;  /* 0x0000003600367220 */ /* 0x040fe40000410000 */
[C---:B------:R-:W-:Y:S03]  /*c720*/  FMUL.FTZ R14, R0.reuse, R154 ;  /* 0x0000009a000e7220 */ /* 0x040fe60000410000 */
[----:B------:R-:W-:Y:S01]  /*c730*/  MUFU.EX2 R196, R196 ;  /* 0x000000c400c47308 */ /* 0x000fe20000000800 */
[C---:B------:R-:W-:Y:S02]  /*c740*/  FMUL.FTZ R15, R0.reuse, R155 ;  /* 0x0000009b000f7220 */ /* 0x040fe40000410000 */
[----:B------:R-:W3:Y:S01]  /*c750*/  LDSM.16.MT88.4 R152, [R224+0x10000] ;  /* 0x01000000e098783b */ /* 0x000ee20000004200 */
[----:B------:R-:W-:Y:S02]  /*c760*/  FMUL.FTZ R55, R0, R55 ;  /* 0x0000003700377220 */ /* 0x000fe40000410000 */
[C---:B------:R-:W-:Y:S02]  /*c770*/  FMUL.FTZ R56, R2.reuse, R56 ;  /* 0x0000003802387220 */ /* 0x040fe40000410000 */
[C---:B------:R-:W-:Y:S02]  /*c780*/  HMMA.16816.F32.BF16 R12, R160.reuse, R20, R12 ;  /* 0x00000014a00c723c */ /* 0x040fe4000004180c */
[----:B------:R-:W4:Y:S01]  /*c790*/  MUFU.EX2 R195, R195 ;  /* 0x000000c300c37308 */ /* 0x000f220000000800 */
[----:B------:R-:W-:Y:S02]  /*c7a0*/  FMUL.FTZ R57, R2, R57 ;  /* 0x0000003902397220 */ /* 0x000fe40000410000 */
[----:B------:R-:W-:Y:S02]  /*c7b0*/  FMUL.FTZ R58, R0, R58 ;  /* 0x0000003a003a7220 */ /* 0x000fe40000410000 */
[C---:B------:R-:W-:Y:S01]  /*c7c0*/  FMUL.FTZ R20, R2.reuse, R144 ;  /* 0x0000009002147220 */ /* 0x040fe20000410000 */
[C---:B------:R-:W-:Y:S04]  /*c7d0*/  HMMA.16816.F32.BF16 R16, R160.reuse, R22, R16 ;  /* 0x00000016a010723c */ /* 0x040fe80000041810 */
[----:B------:R-:W-:Y:S01]  /*c7e0*/  FMUL.FTZ R21, R2, R145 ;  /* 0x0000009102157220 */ /* 0x000fe20000410000 */
[----:B------:R-:W-:Y:S01]  /*c7f0*/  MUFU.EX2 R197, R197 ;  /* 0x000000c500c57308 */ /* 0x000fe20000000800 */
[C---:B------:R-:W-:Y:S02]  /*c800*/  FMUL.FTZ R59, R0.reuse, R59 ;  /* 0x0000003b003b7220 */ /* 0x040fe40000410000 */
[C---:B------:R-:W-:Y:S04]  /*c810*/  FMUL.FTZ R22, R0.reuse, R146 ;  /* 0x0000009200167220 */ /* 0x040fe80000410000 */
[----:B------:R-:W-:Y:S02]  /*c820*/  FMUL.FTZ R23, R0, R147 ;  /* 0x0000009300177220 */ /* 0x000fe40000410000 */
[----:B------:R-:W5:Y:S01]  /*c830*/  LDSM.16.MT88.4 R144, [R228+0x12000] ;  /* 0x01200000e490783b */ /* 0x000f620000004200 */
[C---:B------:R-:W-:Y:S01]  /*c840*/  FMUL.FTZ R60, R2.reuse, R60 ;  /* 0x0000003c023c7220 */ /* 0x040fe20000410000 */
[----:B------:R-:W1:Y:S01]  /*c850*/  MUFU.EX2 R198, R198 ;  /* 0x000000c600c67308 */ /* 0x000e620000000800 */
[----:B------:R-:W-:Y:S02]  /*c860*/  FMUL.FTZ R61, R2, R61 ;  /* 0x0000003d023d7220 */ /* 0x000fe40000410000 */
[C---:B------:R-:W-:Y:S03]  /*c870*/  HMMA.16816.F32.BF16 R20, R160.reuse, R28, R20 ;  /* 0x0000001ca014723c */ /* 0x040fe60000041814 */
[C---:B------:R-:W-:Y:S02]  /*c880*/  FMUL.FTZ R62, R0.reuse, R62 ;  /* 0x0000003e003e7220 */ /* 0x040fe40000410000 */
        /* <DEDUP_REMOVED lines=9> */
[----:B------:R-:W1:Y:S01]  /*c920*/  LDSM.16.MT88.4 R136, [R226+0x12000] ;  /* 0x01200000e288783b */ /* 0x000e620000004200 */
[----:B------:R-:W-:Y:S02]  /*c930*/  FMUL.FTZ R65, R2, R65 ;  /* 0x0000004102417220 */ /* 0x000fe40000410000 */
[C---:B------:R-:W-:Y:S02]  /*c940*/  FMUL.FTZ R66, R0.reuse, R66 ;  /* 0x0000004200427220 */ /* 0x040fe40000410000 */
[C---:B---3--:R-:W-:Y:S03]  /*c950*/  HMMA.16816.F32.BF16 R28, R160.reuse, R152, R28 ;  /* 0x00000098a01c723c */ /* 0x048fe6000004181c */
[----:B------:R-:W-:Y:S02]  /*c960*/  FMUL.FTZ R67, R0, R67 ;  /* 0x0000004300437220 */ /* 0x000fe40000410000 */
[C---:B------:R-:W-:Y:S02]  /*c970*/  FMUL.FTZ R68, R2.reuse, R68 ;  /* 0x0000004402447220 */ /* 0x040fe40000410000 */
[----:B------:R-:W-:Y:S01]  /*c980*/  FMUL.FTZ R69, R2, R69 ;  /* 0x0000004502457220 */ /* 0x000fe20000410000 */
        /* <DEDUP_REMOVED lines=76> */
[C---:B------:R-:W-:Y:S04]  /*ce50*/  FMUL.FTZ R116, R2.reuse, R116 ;  /* 0x0000007402747220 */ /* 0x040fe80000410000 */
[----:B------:R-:W-:Y:S01]  /*ce60*/  FMUL.FTZ R117, R2, R117 ;  /* 0x0000007502757220 */ /* 0x000fe20000410000 */
        /* <DEDUP_REMOVED lines=25> */
[----:B------:R-:W3:Y:S01]  /*d000*/  MUFU.EX2 R206, R206 ;  /* 0x000000ce00ce7308 */ /* 0x000ee20000000800 */
[----:B------:R-:W-:Y:S02]  /*d010*/  FFMA.FTZ R205, R205, c[0x0][0x23c], -R187 ;  /* 0x00008f00cdcd7a23 */ /* 0x000fe400000108bb */
[--C-:B------:R-:W-:Y:S02]  /*d020*/  FFMA.FTZ R204, R204, c[0x0][0x23c], -R177.reuse ;  /* 0x00008f00cccc7a23 */ /* 0x100fe400000108b1 */
[----:B----4-:R-:W-:Y:S01]  /*d030*/  F2FP.BF16.PACK_AB R134, R195, R196 ;  /* 0x000000c4c386723e */ /* 0x010fe200000010ff */
[----:B------:R-:W-:Y:S01]  /*d040*/  FFMA.FTZ R203, R203, c[0x0][0x23c], -R177 ;  /* 0x00008f00cbcb7a23 */ /* 0x000fe200000108b1 */
[----:B------:R-:W-:Y:S03]  /*d050*/  F2FP.BF16.PACK_AB R135, R198, R197 ;  /* 0x000000c5c687723e */ /* 0x000fe600000010ff */
[--C-:B------:R-:W-:Y:S01]  /*d060*/  FFMA.FTZ R202, R202, c[0x0][0x23c], -R187.reuse ;  /* 0x00008f00caca7a23 */ /* 0x100fe200000108bb */
[----:B------:R-:W-:Y:S01]  /*d070*/  MUFU.EX2 R205, R205 ;  /* 0x000000cd00cd7308 */ /* 0x000fe20000000800 */
[----:B------:R-:W-:Y:S02]  /*d080*/  FFMA.FTZ R201, R201, c[0x0][0x23c], -R187 ;  /* 0x00008f00c9c97a23 */ /* 0x000fe400000108bb */
[C---:B-----5:R-:W-:Y:S05]  /*d090*/  HMMA.16816.F32.BF16 R4, R132.reuse, R140, R4 ;  /* 0x0000008c8404723c */ /* 0x060fea0000041804 */
[--C-:B------:R-:W-:Y:S02]  /*d0a0*/  FFMA.FTZ R200, R200, c[0x0][0x23c], -R177.reuse ;  /* 0x00008f00c8c87a23 */ /* 0x100fe400000108b1 */
[----:B------:R-:W-:Y:S01]  /*d0b0*/  FFMA.FTZ R199, R199, c[0x0][0x23c], -R177 ;  /* 0x00008f00c7c77a23 */ /* 0x000fe200000108b1 */
[C---:B------:R-:W-:Y:S01]  /*d0c0*/  HMMA.16816.F32.BF16 R8, R132.reuse, R142, R8 ;  /* 0x0000008e8408723c */ /* 0x040fe20000041808 */
[----:B------:R-:W4:Y:S01]  /*d0d0*/  LDSM.16.MT88.4 R140, [R226+0x14800] ;  /* 0x01480000e28c783b */ /* 0x000f220000004200 */
[----:B------:R-:W5:Y:S02]  /*d0e0*/  MUFU.EX2 R204, R204 ;  /* 0x000000cc00cc7308 */ /* 0x000f640000000800 */
[--C-:B------:R-:W-:Y:S02]  /*d0f0*/  FFMA.FTZ R189, R189, c[0x0][0x23c], -R187.reuse ;  /* 0x00008f00bdbd7a23 */ /* 0x100fe400000108bb */
[--C-:B------:R-:W-:Y:S02]  /*d100*/  FFMA.FTZ R190, R190, c[0x0][0x23c], -R187.reuse ;  /* 0x00008f00bebe7a23 */ /* 0x100fe400000108bb */
[C---:B-1----:R-:W-:Y:S04]  /*d110*/  HMMA.16816.F32.BF16 R12, R132.reuse, R136, R12 ;  /* 0x00000088840c723c */ /* 0x042fe8000004180c */
[----:B------:R-:W-:Y:S01]  /*d120*/  FFMA.FTZ R187, R176, c[0x0][0x23c], -R187 ;  /* 0x00008f00b0bb7a23 */ /* 0x000fe200000108bb */
[----:B------:R-:W1:Y:S01]  /*d130*/  MUFU.EX2 R203, R203 ;  /* 0x000000cb00cb7308 */ /* 0x000e620000000800 */
[--C-:B------:R-:W-:Y:S02]  /*d140*/  FFMA.FTZ R188, R188, c[0x0][0x23c], -R177.reuse ;  /* 0x00008f00bcbc7a23 */ /* 0x100fe400000108b1 */
[C---:B------:R-:W-:Y:S01]  /*d150*/  HMMA.16816.F32.BF16 R16, R132.reuse, R138, R16 ;  /* 0x0000008a8410723c */ /* 0x040fe20000041810 */
[----:B------:R-:W1:Y:S03]  /*d160*/  LDSM.16.MT88.4 R136, [R225+0x14800] ;  /* 0x01480000e188783b */ /* 0x000e660000004200 */
[--C-:B------:R-:W-:Y:S02]  /*d170*/  FFMA.FTZ R166, R166, c[0x0][0x23c], -R177.reuse ;  /* 0x00008f00a6a67a23 */ /* 0x100fe400000108b1 */
[----:B------:R-:W-:Y:S01]  /*d180*/  FFMA.FTZ R177, R165, c[0x0][0x23c], -R177 ;  /* 0x00008f00a5b17a23 */ /* 0x000fe200000108b1 */
[----:B------:R-:W-:Y:S01]  /*d190*/  MUFU.EX2 R202, R202 ;  /* 0x000000ca00ca7308 */ /* 0x000fe20000000800 */
[C---:B------:R-:W-:Y:S04]  /*d1a0*/  HMMA.16816.F32.BF16 R20, R132.reuse, R144, R20 ;  /* 0x000000908414723c */ /* 0x040fe80000041814 */
[----:B------:R-:W-:Y:S01]  /*d1b0*/  FFMA.FTZ R186, R2, R250, R186 ;  /* 0x000000fa02ba7223 */ /* 0x000fe200000100ba */
[----:B------:R-:W-:Y:S01]  /*d1c0*/  MOV R2, R164 ;  /* 0x000000a400027202 */ /* 0x000fe20000000f00 */
[----:B------:R-:W-:Y:S01]  /*d1d0*/  FFMA.FTZ R182, R0, R249, R182 ;  /* 0x000000f900b67223 */ /* 0x000fe200000100b6 */
[----:B------:R-:W-:Y:S01]  /*d1e0*/  MOV R0, R3 ;  /* 0x0000000300007202 */ /* 0x000fe20000000f00 */
[C---:B------:R-:W-:Y:S01]  /*d1f0*/  HMMA.16816.F32.BF16 R24, R132.reuse, R146, R24 ;  /* 0x000000928418723c */ /* 0x040fe20000041818 */
[----:B------:R-:W1:Y:S01]  /*d200*/  LDSM.16.MT88.4 R144, [R224+0x14800] ;  /* 0x01480000e090783b */ /* 0x000e620000004200 */
[----:B------:R2:W-:Y:S02]  /*d210*/  MUFU.EX2 R165, R177 ;  /* 0x000000b100a57308 */ /* 0x0005e40000000800 */
[----:B------:R-:W-:Y:S02]  /*d220*/  FADD.FTZ R186, R185, R186 ;  /* 0x000000bab9ba7221 */ /* 0x000fe40000010000 */
[----:B------:R-:W-:Y:S02]  /*d230*/  FADD.FTZ R182, R181, R182 ;  /* 0x000000b6b5b67221 */ /* 0x000fe40000010000 */
[C---:B------:R-:W-:Y:S04]  /*d240*/  HMMA.16816.F32.BF16 R28, R132.reuse, R148, R28 ;  /* 0x00000094841c723c */ /* 0x040fe8000004181c */
[----:B------:R-:W1:Y:S01]  /*d250*/  MUFU.EX2 R201, R201 ;  /* 0x000000c900c97308 */ /* 0x000e620000000800 */
[----:B------:R-:W-:Y:S02]  /*d260*/  FADD.FTZ R186, R184, R186 ;  /* 0x000000bab8ba7221 */ /* 0x000fe40000010000 */
[----:B------:R-:W-:Y:S01]  /*d270*/  FADD.FTZ R182, R180, R182 ;  /* 0x000000b6b4b67221 */ /* 0x000fe20000010000 */
[C---:B------:R-:W-:Y:S01]  /*d280*/  HMMA.16816.F32.BF16 R32, R132.reuse, R150, R32 ;  /* 0x000000968420723c */ /* 0x040fe20000041820 */
[----:B------:R-:W1:Y:S03]  /*d290*/  LDSM.16.MT88.4 R148, [R228+0x16800] ;  /* 0x01680000e494783b */ /* 0x000e660000004200 */
[----:B------:R-:W-:Y:S02]  /*d2a0*/  FADD.FTZ R183, R183, R186 ;  /* 0x000000bab7b77221 */ /* 0x000fe40000010000 */
        /* <DEDUP_REMOVED lines=12> */
[----:B------:R-:W1:Y:S01]  /*d370*/  MUFU.EX2 R189, R189 ;  /* 0x000000bd00bd7308 */ /* 0x000e620000000800 */
        /* <DEDUP_REMOVED lines=8> */
[----:B---3--:R-:W-:Y:S02]  /*d400*/  FADD.FTZ R195, R206, R195 ;  /* 0x000000c3cec37221 */ /* 0x008fe40000010000 */
[----:B-----5:R-:W-:Y:S01]  /*d410*/  FADD.FTZ R198, R204, R198 ;  /* 0x000000c6ccc67221 */ /* 0x020fe20000010000 */
[----:B------:R-:W3:Y:S01]  /*d420*/  MUFU.EX2 R188, R188 ;  /* 0x000000bc00bc7308 */ /* 0x000ee20000000800 */
[C---:B------:R-:W-:Y:S01]  /*d430*/  HMMA.16816.F32.BF16 R56, R132.reuse, R162, R56 ;  /* 0x000000a28438723c */ /* 0x040fe20000041838 */
[----:B------:R-:W-:Y:S07]  /*d440*/  LDSM.16.MT88.4 R160, [R225+0x13000] ;  /* 0x01300000e1a0783b */ /* 0x000fee0000004200 */
[C---:B------:R-:W-:Y:S01]  /*d450*/  HMMA.16816.F32.BF16 R60, R132.reuse, R168, R60 ;  /* 0x000000a8843c723c */ /* 0x040fe2000004183c */
[----:B------:R-:W-:Y:S07]  /*d460*/  MUFU.EX2 R187, R187 ;  /* 0x000000bb00bb7308 */ /* 0x000fee0000000800 */
[C---:B------:R-:W-:Y:S01]  /*d470*/  HMMA.16816.F32.BF16 R64, R132.reuse, R170, R64 ;  /* 0x000000aa8440723c */ /* 0x040fe20000041840 */
[----:B------:R-:W-:Y:S02]  /*d480*/  LDSM.16.MT88.4 R168, [R224+0x13000] ;  /* 0x01300000e0a8783b */ /* 0x000fe40000004200 */
[----:B------:R-:W5:Y:S05]  /*d490*/  MUFU.EX2 R166, R166 ;  /* 0x000000a600a67308 */ /* 0x000f6a0000000800 */
[C---:B------:R-:W-:Y:S08]  /*d4a0*/  HMMA.16816.F32.BF16 R68, R132.reuse, R172, R68 ;  /* 0x000000ac8444723c */ /* 0x040ff00000041844 */
[C---:B------:R-:W-:Y:S01]  /*d4b0*/  HMMA.16816.F32.BF16 R72, R132.reuse, R174, R72 ;  /* 0x000000ae8448723c */ /* 0x040fe20000041848 */
[----:B------:R-:W-:Y:S07]  /*d4c0*/  LDSM.16.MT88.4 R172, [R228+0x15000] ;  /* 0x01500000e4ac783b */ /* 0x000fee0000004200 */
        /* <DEDUP_REMOVED lines=18> */
[C---:B--2---:R-:W-:Y:S08]  /*d5f0*/  HMMA.16816.F32.BF16 R124, R132.reuse, R144, R124 ;  /* 0x00000090847c723c */ /* 0x044ff0000004187c */
[----:B------:R-:W-:Y:S01]  /*d600*/  HMMA.16816.F32.BF16 R128, R132, R146, R128 ;  /* 0x000000928480723c */ /* 0x000fe20000041880 */
[----:B------:R-:W2:Y:S06]  /*d610*/  LDSM.16.MT88.4 R144, [R228+0x13000] ;  /* 0x01300000e490783b */ /* 0x000eac0000004200 */
[C---:B------:R-:W-:Y:S01]  /*d620*/  F2FP.BF16.PACK_AB R132, R205.reuse, R206 ;  /* 0x000000cecd84723e */ /* 0x040fe200000010ff */
        /* <DEDUP_REMOVED lines=11> */
[----:B---3--:R-:W-:Y:S01]  /*d6e0*/  FADD.FTZ R199, R188, R199 ;  /* 0x000000c7bcc77221 */ /* 0x008fe20000010000 */
[C---:B------:R-:W-:Y:S01]  /*d6f0*/  HMMA.16816.F32.BF16 R8, R132.reuse, R142, R8 ;  /* 0x0000008e8408723c */ /* 0x040fe20000041808 */
[----:B------:R-:W3:Y:S03]  /*d700*/  LDSM.16.MT88.4 R140, [R226+0x15000] ;  /* 0x01500000e28c783b */ /* 0x000ee60000004200 */
[----:B------:R-:W-:Y:S02]  /*d710*/  FADD.FTZ R201, R190, R201 ;  /* 0x000000c9bec97221 */ /* 0x000fe40000010000 */
[----:B------:R-:W-:Y:S02]  /*d720*/  FADD.FTZ R199, R207, R199 ;  /* 0x000000c7cfc77221 */ /* 0x000fe40000010000 */
[C---:B-1----:R-:W-:Y:S04]  /*d730*/  HMMA.16816.F32.BF16 R12, R132.reuse, R136, R12 ;  /* 0x00000088840c723c */ /* 0x042fe8000004180c */
[----:B------:R-:W-:Y:S02]  /*d740*/  FADD.FTZ R201, R239, R201 ;  /* 0x000000c9efc97221 */ /* 0x000fe40000010000 */
[----:B-----5:R-:W-:Y:S02]  /*d750*/  FADD.FTZ R199, R166, R199 ;  /* 0x000000c7a6c77221 */ /* 0x020fe40000010000 */
        /* <DEDUP_REMOVED lines=20> */
[----:B------:R-:W-:Y:S03]  /*d8a0*/  F2FP.BF16.PACK_AB R169, R207, R188 ;  /* 0x000000bccfa9723e */ /* 0x000fe600000010ff */
[----:B------:R-:W-:Y:S01]  /*d8b0*/  F2FP.BF16.PACK_AB R170, R187, R239 ;  /* 0x000000efbbaa723e */ /* 0x000fe200000010ff */
[C---:B------:R-:W-:Y:S04]  /*d8c0*/  HMMA.16816.F32.BF16 R68, R132.reuse, R172, R68 ;  /* 0x000000ac8444723c */ /* 0x040fe80000041844 */
[----:B------:R-:W-:Y:S04]  /*d8d0*/  F2FP.BF16.PACK_AB R171, R165, R166 ;  /* 0x000000a6a5ab723e */ /* 0x000fe800000010ff */
[C---:B------:R-:W-:Y:S01]  /*d8e0*/  HMMA.16816.F32.BF16 R72, R132.reuse, R174, R72 ;  /* 0x000000ae8448723c */ /* 0x040fe20000041848 */
[----:B------:R-:W-:Y:S07]  /*d8f0*/  LDSM.16.MT88.4 R172, [R224+0x11800] ;  /* 0x01180000e0ac783b */ /* 0x000fee0000004200 */
        /* <DEDUP_REMOVED lines=16> */
[C---:B------:R-:W-:Y:S08]  /*da00*/  HMMA.16816.F32.BF16 R120, R132.reuse, R138, R120 ;  /* 0x0000008a8478723c */ /* 0x040ff00000041878 */
[C---:B--2---:R-:W-:Y:S08]  /*da10*/  HMMA.16816.F32.BF16 R124, R132.reuse, R144, R124 ;  /* 0x00000090847c723c */ /* 0x044ff0000004187c */
[----:B------:R-:W-:Y:S08]  /*da20*/  HMMA.16816.F32.BF16 R128, R132, R146, R128 ;  /* 0x000000928480723c */ /* 0x000ff00000041880 */
[C---:B------:R-:W-:Y:S01]  /*da30*/  HMMA.16816.F32.BF16 R160, R168.reuse, R156, R4 ;  /* 0x0000009ca8a0723c */ /* 0x040fe20000041804 */
[----:B------:R-:W1:Y:S07]  /*da40*/  LDSM.16.MT88.4 R4, [R228+0x13800] ;  /* 0x01380000e404783b */ /* 0x000e6e0000004200 */
[C---:B------:R-:W-:Y:S01]  /*da50*/  HMMA.16816.F32.BF16 R156, R168.reuse, R158, R8 ;  /* 0x0000009ea89c723c */ /* 0x040fe20000041808 */
[----:B------:R-:W2:Y:S07]  /*da60*/  LDSM.16.MT88.4 R8, [R226+0x13800] ;  /* 0x01380000e208783b */ /* 0x000eae0000004200 */
[C---:B----4-:R-:W-:Y:S01]  /*da70*/  HMMA.16816.F32.BF16 R152, R168.reuse, R148, R12 ;  /* 0x00000094a898723c */ /* 0x050fe2000004180c */
[----:B------:R-:W4:Y:S07]  /*da80*/  LDSM.16.MT88.4 R12, [R225+0x13800] ;  /* 0x01380000e10c783b */ /* 0x000f2e0000004200 */
[C---:B------:R-:W-:Y:S01]  /*da90*/  HMMA.16816.F32.BF16 R148, R168.reuse, R150, R16 ;  /* 0x00000096a894723c */ /* 0x040fe20000041810 */
[----:B------:R-:W5:Y:S07]  /*daa0*/  LDSM.16.MT88.4 R16, [R224+0x13800] ;  /* 0x01380000e010783b */ /* 0x000f6e0000004200 */
[C---:B---3--:R-:W-:Y:S01]  /*dab0*/  HMMA.16816.F32.BF16 R144, R168.reuse, R140, R20 ;  /* 0x0000008ca890723c */ /* 0x048fe20000041814 */
[----:B------:R-:W3:Y:S07]  /*dac0*/  LDSM.16.MT88.4 R20, [R228+0x15800] ;  /* 0x01580000e414783b */ /* 0x000eee0000004200 */
[C---:B------:R-:W-:Y:S01]  /*dad0*/  HMMA.16816.F32.BF16 R140, R168.reuse, R142, R24 ;  /* 0x0000008ea88c723c */ /* 0x040fe20000041818 */
[----:B------:R-:W3:Y:S07]  /*dae0*/  LDSM.16.MT88.4 R24, [R226+0x15800] ;  /* 0x01580000e218783b */ /* 0x000eee0000004200 */
[C---:B------:R-:W-:Y:S01]  /*daf0*/  HMMA.16816.F32.BF16 R136, R168.reuse, R172, R28 ;  /* 0x000000aca888723c */ /* 0x040fe2000004181c */
[----:B------:R-:W3:Y:S07]  /*db00*/  LDSM.16.MT88.4 R28, [R225+0x15800] ;  /* 0x01580000e11c783b */ /* 0x000eee0000004200 */
        /* <DEDUP_REMOVED lines=11> */
[C---:B-----5:R-:W-:Y:S08]  /*dbc0*/  HMMA.16816.F32.BF16 R60, R168.reuse, R16, R60 ;  /* 0x00000010a83c723c */ /* 0x060ff0000004183c */
[C---:B------:R-:W-:Y:S08]  /*dbd0*/  HMMA.16816.F32.BF16 R64, R168.reuse, R18, R64 ;  /* 0x00000012a840723c */ /* 0x040ff00000041840 */
        /* <DEDUP_REMOVED lines=14> */
[C---:B----4-:R-:W-:Y:S08]  /*dcc0*/  HMMA.16816.F32.BF16 R124, R168.reuse, R12, R124 ;  /* 0x0000000ca87c723c */ /* 0x050ff0000004187c */
[----:B------:R-:W-:Y:S01]  /*dcd0*/  HMMA.16816.F32.BF16 R128, R168, R14, R128 ;  /* 0x0000000ea880723c */ /* 0x000fe20000041880 */
[----:B------:R-:W-:-:S07]  /*dce0*/  @P0 BRA `(.L_x_3638) ;  /* 0xffffc4c000000947 */ /* 0x000fce000383ffff */
.L_x_3634:
        /* <DEDUP_REMOVED lines=12> */
[CC--:B------:R-:W-:Y:S01]  /*ddb0*/  LEA.HI R9, R8.reuse, R0.reuse, RZ, 0x2 ;  /* 0x0000000008097211 */ /* 0x0c0fe200078f10ff */
[----:B--2---:R-:W-:Y:S01]  /*ddc0*/  FADD.FTZ R2, R249, R2 ;  /* 0x00000002f9027221 */ /* 0x004fe20000010000 */
[----:B------:R-:W-:Y:S02]  /*ddd0*/  LEA.HI R8, R8, R0, RZ, 0x5 ;  /* 0x0000000008087211 */ /* 0x000fe400078f28ff */
[--C-:B------:R-:W-:Y:S01]  /*dde0*/  SHF.R.S32.HI R10, RZ, 0x2, R9.reuse ;  /* 0x00000002ff0a7819 */ /* 0x100fe20000011409 */
        /* <DEDUP_REMOVED lines=9> */
[----:B------:R-:W2:Y:S01]  /*de80*/  @P3 MUFU.RCP R6, R2 ;  /* 0x0000000200063308 */ /* 0x000ea20000001000 */
[----:B------:R-:W-:-:S02]  /*de90*/  LOP3.LUT R16, R5, 0x1, RZ, 0xc0, !PT ;  /* 0x0000000105107812 */ /* 0x000fc400078ec0ff */
[C---:B------:R-:W-:Y:S02]  /*dea0*/  SHF.L.U32 R18, R5.reuse, 0x6, RZ ;  /* 0x0000000605127819 */ /* 0x040fe400000006ff */
[----:B------:R-:W-:Y:S02]  /*deb0*/  ISETP.NE.U32.AND P0, PT, R16, 0x1, PT ;  /* 0x000000011000780c */ /* 0x000fe40003f05070 */
[----:B------:R-:W-:Y:S01]  /*dec0*/  IADD3 R14, -R14, R0, RZ ;  /* 0x000000000e0e7210 */ /* 0x000fe20007ffe1ff */
[----:B------:R-:W3:Y:S01]  /*ded0*/  @P4 MUFU.RCP R7, R4 ;  /* 0x0000000400074308 */ /* 0x000ee20000001000 */
[----:B------:R-:W-:Y:S02]  /*dee0*/  LOP3.LUT R18, R18, 0x1c0, RZ, 0xc0, !PT ;  /* 0x000001c012127812 */ /* 0x000fe400078ec0ff */
[----:B------:R-:W-:Y:S02]  /*def0*/  R2P PR, R5, 0x6 ;  /* 0x0000000605007804 */ /* 0x000fe40000000000 */
[----:B------:R-:W-:Y:S01]  /*df00*/  LEA.HI R18, R18, R18, RZ, 0x1d ;  /* 0x0000001212127211 */ /* 0x000fe200078fe8ff */
[----:B--2---:R-:W-:-:S02]  /*df10*/  FMUL.FTZ R163, R6, R163 ;  /* 0x000000a306a37220 */ /* 0x004fc40000410000 */
[----:B------:R-:W2:Y:S01]  /*df20*/  @P4 MUFU.LG2 R4, R4 ;  /* 0x0000000400044308 */ /* 0x000ea20000000c00 */
[C---:B------:R-:W-:Y:S02]  /*df30*/  FMUL.FTZ R162, R6.reuse, R162 ;  /* 0x000000a206a27220 */ /* 0x040fe40000410000 */
[C---:B------:R-:W-:Y:S02]  /*df40*/  FMUL.FTZ R159, R6.reuse, R159 ;  /* 0x0000009f069f7220 */ /* 0x040fe40000410000 */
[C---:B------:R-:W-:Y:S01]  /*df50*/  FMUL.FTZ R158, R6.reuse, R158 ;  /* 0x0000009e069e7220 */ /* 0x040fe20000410000 */
[----:B-1----:R-:W-:Y:S01]  /*df60*/  SHF.R.S32.HI R11, RZ, 0x1f, R10 ;  /* 0x0000001fff0b7819 */ /* 0x002fe2000001140a */
[C---:B---3--:R-:W-:Y:S01]  /*df70*/  FMUL.FTZ R160, R7.reuse, R160 ;  /* 0x000000a007a07220 */ /* 0x048fe20000410000 */
[----:B------:R-:W1:Y:S01]  /*df80*/  @P3 MUFU.LG2 R2, R2 ;  /* 0x0000000200023308 */ /* 0x000e620000000c00 */
[----:B------:R-:W-:Y:S01]  /*df90*/  FMUL.FTZ R161, R7, R161 ;  /* 0x000000a107a17220 */ /* 0x000fe20000410000 */
[----:B------:R-:W-:Y:S01]  /*dfa0*/  LEA.HI R13, R11, R10, RZ, 0x4 ;  /* 0x0000000a0b0d7211 */ /* 0x000fe200078f20ff */
        /* <DEDUP_REMOVED lines=10> */
[C---:B------:R-:W-:Y:S01]  /*e050*/  FMUL.FTZ R154, R6.reuse, R154 ;  /* 0x0000009a069a7220 */ /* 0x040fe20000410000 */
[----:B------:R-:W-:Y:S01]  /*e060*/  LEA.HI R17, R9, R9, RZ, 0x1 ;  /* 0x0000000909117211 */ /* 0x000fe200078f08ff */
[C---:B------:R-:W-:Y:S01]  /*e070*/  FMUL.FTZ R148, R7.reuse, R148 ;  /* 0x0000009407947220 */ /* 0x040fe20000410000 */
[----:B------:R-:W-:Y:S01]  /*e080*/  SHF.R.S32.HI R13, RZ, 0x5, R8 ;  /* 0x00000005ff0d7819 */ /* 0x000fe20000011408 */
[----:B------:R-:W-:Y:S01]  /*e090*/  FMUL.FTZ R149, R7, R149 ;  /* 0x0000009507957220 */ /* 0x000fe20000410000 */
[----:B------:R-:W-:Y:S01]  /*e0a0*/  LOP3.LUT R15, R15, 0x1c0, RZ, 0xc0, !PT ;  /* 0x000001c00f0f7812 */ /* 0x000fe200078ec0ff */
[C---:B------:R-:W-:Y:S01]  /*e0b0*/  FMUL.FTZ R151, R6.reuse, R151 ;  /* 0x0000009706977220 */ /* 0x040fe20000410000 */
[----:B------:R-:W-:Y:S01]  /*e0c0*/  SHF.L.U32 R16, R17, 0x2, RZ ;  /* 0x0000000211107819 */ /* 0x000fe200000006ff */
[C---:B------:R-:W-:Y:S01]  /*e0d0*/  FMUL.FTZ R150, R6.reuse, R150 ;  /* 0x0000009606967220 */ /* 0x040fe20000410000 */
[----:B------:R-:W-:Y:S01]  /*e0e0*/  LEA R14, R13, R14, 0x9 ;  /* 0x0000000e0d0e7211 */ /* 0x000fe200078e48ff */
[----:B------:R-:W-:Y:S01]  /*e0f0*/  FMUL.FTZ R144, R7, R144 ;  /* 0x0000009007907220 */ /* 0x000fe20000410000 */
[----:B------:R-:W-:Y:S01]  /*e100*/  LOP3.LUT R16, R15, 0x38, R16, 0xf8, !PT ;  /* 0x000000380f107812 */ /* 0x000fe200078ef810 */
[----:B------:R-:W-:Y:S01]  /*e110*/  FMUL.FTZ R145, R7, R145 ;  /* 0x0000009107917220 */ /* 0x000fe20000410000 */
[----:B------:R-:W-:Y:S01]  /*e120*/  SHF.R.U32.HI R15, RZ, 0x3, R15 ;  /* 0x00000003ff0f7819 */ /* 0x000fe2000001160f */
[C---:B------:R-:W-:Y:S01]  /*e130*/  FMUL.FTZ R147, R6.reuse, R147 ;  /* 0x0000009306937220 */ /* 0x040fe20000410000 */
[----:B------:R-:W-:Y:S01]  /*e140*/  LOP3.LUT R17, R17, 0xffffffe, RZ, 0xc0, !PT ;  /* 0x0ffffffe11117812 */ /* 0x000fe200078ec0ff */
[----:B------:R-:W-:Y:S01]  /*e150*/  FMUL.FTZ R146, R6, R146 ;  /* 0x0000009206927220 */ /* 0x000fe20000410000 */
[----:B------:R-:W-:Y:S01]  /*e160*/  LEA R14, R14, R18, 0x1 ;  /* 0x000000120e0e7211 */ /* 0x000fe200078e08ff */
[C---:B------:R-:W-:Y:S01]  /*e170*/  FMUL.FTZ R140, R7.reuse, R140 ;  /* 0x0000008c078c7220 */ /* 0x040fe20000410000 */
[----:B------:R-:W-:Y:S01]  /*e180*/  LOP3.LUT R15, R16, R15, RZ, 0x3c, !PT ;  /* 0x0000000f100f7212 */ /* 0x000fe200078e3cff */
[----:B------:R-:W-:Y:S01]  /*e190*/  FMUL.FTZ R141, R7, R141 ;  /* 0x0000008d078d7220 */ /* 0x000fe20000410000 */
[----:B------:R-:W-:Y:S01]  /*e1a0*/  IADD3 R17, R9, -R17, RZ ;  /* 0x8000001109117210 */ /* 0x000fe20007ffe0ff */
[C---:B------:R-:W-:Y:S01]  /*e1b0*/  FMUL.FTZ R143, R6.reuse, R143 ;  /* 0x0000008f068f7220 */ /* 0x040fe20000410000 */
[----:B------:R-:W-:Y:S01]  /*e1c0*/  STS.64 [R14.X4], R160 ;  /* 0x000000a00e007388 */ /* 0x000fe20000004a00 */
[C---:B------:R-:W-:Y:S01]  /*e1d0*/  FMUL.FTZ R142, R6.reuse, R142 ;  /* 0x0000008e068e7220 */ /* 0x040fe20000410000 */
[----:B------:R-:W-:Y:S01]  /*e1e0*/  LEA R5, R17, R15, 0x2 ;  /* 0x0000000f11057211 */ /* 0x000fe200078e10ff */
[C---:B------:R-:W-:Y:S01]  /*e1f0*/  FMUL.FTZ R136, R7.reuse, R136 ;  /* 0x0000008807887220 */ /* 0x040fe20000410000 */
[----:B------:R-:W-:Y:S01]  /*e200*/  MOV R15, 0x80 ;  /* 0x00000080000f7802 */ /* 0x000fe20000000f00 */
[----:B------:R-:W-:Y:S01]  /*e210*/  FMUL.FTZ R137, R7, R137 ;  /* 0x0000008907897220 */ /* 0x000fe20000410000 */
[----:B------:R-:W-:Y:S01]  /*e220*/  STS.64 [R14.X4+0x800], R162 ;  /* 0x000800a20e007388 */ /* 0x000fe20000004a00 */
[C---:B------:R-:W-:Y:S01]  /*e230*/  FMUL.FTZ R139, R6.reuse, R139 ;  /* 0x0000008b068b7220 */ /* 0x040fe20000410000 */
[----:B------:R-:W-:Y:S01]  /*e240*/  SEL R15, R15, 0xffffff80, !P2 ;  /* 0xffffff800f0f7807 */ /* 0x000fe20005000000 */
[----:B------:R-:W-:Y:S01]  /*e250*/  FMUL.FTZ R138, R6, R138 ;  /* 0x0000008a068a7220 */ /* 0x000fe20000410000 */
[----:B------:R-:W-:Y:S01]  /*e260*/  LOP3.LUT R8, R8, 0xffffffe0, RZ, 0xc0, !PT ;  /* 0xffffffe008087812 */ /* 0x000fe200078ec0ff */
[----:B------:R-:W-:Y:S01]  /*e270*/  FMUL.FTZ R132, R7, R132 ;  /* 0x0000008407847220 */ /* 0x000fe20000410000 */
[----:B------:R-:W-:Y:S01]  /*e280*/  LOP3.LUT R11, R11, 0xffffffe0, RZ, 0xc0, !PT ;  /* 0xffffffe00b0b7812 */ /* 0x000fe200078ec0ff */
        /* <DEDUP_REMOVED lines=11> */
[C---:B------:R-:W-:Y:S01]  /*e340*/  FMUL.FTZ R40, R7.reuse, R40 ;  /* 0x0000002807287220 */ /* 0x040fe20000410000 */
[----:B------:R-:W-:Y:S01]  /*e350*/  SHF.R.S32.HI R0, RZ, 0x2, R0 ;  /* 0x00000002ff007819 */ /* 0x000fe20000011400 */
        /* <DEDUP_REMOVED lines=99> */
[-C--:B------:R-:W-:Y:S01]  /*e990*/  IADD3 R7, R7, R16.reuse, RZ ;  /* 0x0000001007077210 */ /* 0x080fe20007ffe0ff */
[----:B------:R-:W-:Y:S01]  /*e9a0*/  STS.64 [R16], R156 ;  /* 0x0000009c10007388 */ /* 0x000fe20000000a00 */
[-C--:B------:R-:W-:Y:S02]  /*e9b0*/  IADD3 R6, R6, R15.reuse, RZ ;  /* 0x0000000f06067210 */ /* 0x080fe40007ffe0ff */
        /* <DEDUP_REMOVED lines=64> */
[----:B------:R-:W-:Y:S04]  /*edc0*/  STS.64 [R19+0xc800], R126 ;  /* 0x00c8007e13007388 */ /* 0x000fe80000000a00 */
[----:B------:R-:W-:Y:S04]  /*edd0*/  STS.64 [R15+0xc000], R128 ;  /* 0x00c000800f007388 */ /* 0x000fe80000000a00 */
[----:B------:R-:W-:Y:S04]  /*ede0*/  STS.64 [R15+0xc800], R130 ;  /* 0x00c800820f007388 */ /* 0x000fe80000000a00 */
[----:B------:R-:W-:Y:S06]  /*edf0*/  BAR.SYNC.DEFER_BLOCKING 0x0 ;  /* 0x0000000000007b1d */ /* 0x000fec0000010000 */
[----:B-1----:R-:W1:Y:S04]  /*ee00*/  S2R R7, SR_CTAID.Z ;  /* 0x0000000000077919 */ /* 0x002e680000002700 */
[----:B--2---:R-:W2:Y:S04]  /*ee10*/  S2R R6, SR_CTAID.Y ;  /* 0x0000000000067919 */ /* 0x004ea80000002600 */
[----:B------:R-:W3:Y:S04]  /*ee20*/  S2R R14, SR_CTAID.X ;  /* 0x00000000000e7919 */ /* 0x000ee80000002500 */
[----:B------:R-:W4:Y:S04]  /*ee30*/  LDS.128 R136, [R5.X4] ;  /* 0x0000000005887984 */ /* 0x000f280000004c00 */
[----:B------:R-:W1:Y:S04]  /*ee40*/  LDS.128 R132, [R5.X4+0x800] ;  /* 0x0008000005847984 */ /* 0x000e680000004c00 */
[----:B------:R-:W1:Y:S01]  /*ee50*/  LDS.128 R128, [R5.X4+0x1000] ;  /* 0x0010000005807984 */ /* 0x000e620000004c00 */
[----:B--2---:R-:W-:-:S03]  /*ee60*/  IMAD R6, R6, c[0x0][0x210], R242 ;  /* 0x0000840006067a24 */ /* 0x004fc600078e02f2 */
[----:B------:R-:W2:Y:S01]  /*ee70*/  LDS.128 R124, [R5.X4+0x1800] ;  /* 0x00180000057c7984 */ /* 0x000ea20000004c00 */
[----:B---3--:R-:W-:-:S03]  /*ee80*/  SHF.L.U32 R14, R14, 0x6, RZ ;  /* 0x000000060e0e7819 */ /* 0x008fc600000006ff */
        /* <DEDUP_REMOVED lines=25> */
[----:B------:R-:W2:Y:S04]  /*f020*/  LDS.128 R20, [R5.X4+0xe800] ;  /* 0x00e8000005147984 */ /* 0x000ea80000004c00 */
[----:B------:R-:W2:Y:S04]  /*f030*/  LDS.128 R16, [R5.X4+0xf000] ;  /* 0x00f0000005107984 */ /* 0x000ea80000004c00 */
[----:B------:R5:W2:Y:S02]  /*f040*/  LDS.128 R140, [R5.X4+0xf800] ;  /* 0x00f80000058c7984 */ /* 0x000aa40000004c00 */
[----:B-----5:R-:W-:-:S05]  /*f050*/  IADD3 R5, -R242, RZ, RZ ;  /* 0x000000fff2057210 */ /* 0x020fca0007ffe1ff */
[----:B-1----:R-:W-:Y:S01]  /*f060*/  IMAD R5, R5, c[0x0][0x1c0], R7 ;  /* 0x0000700005057a24 */ /* 0x002fe200078e0207 */
[----:B------:R-:W-:-:S03]  /*f070*/  SHF.R.S32.HI R7, RZ, 0x1f, R13 ;  /* 0x0000001fff077819 */ /* 0x000fc6000001140d */
[----:B------:R-:W-:Y:S01]  /*f080*/  IMAD R5, R6, c[0x0][0x1c0], R5 ;  /* 0x0000700006057a24 */ /* 0x000fe200078e0205 */
[----:B------:R-:W-:Y:S02]  /*f090*/  LEA.HI R7, R7, R13, RZ, 0x2 ;  /* 0x0000000d07077211 */ /* 0x000fe400078f10ff */
[----:B------:R-:W-:Y:S01]  /*f0a0*/  MOV R6, 0xff800000 ;  /* 0xff80000000067802 */ /* 0x000fe20000000f00 */
[----:B------:R-:W-:Y:S01]  /*f0b0*/  IMAD R5, R5, c[0x0][0x214], R14 ;  /* 0x0000850005057a24 */ /* 0x000fe200078e020e */
[----:B------:R-:W-:Y:S01]  /*f0c0*/  LOP3.LUT R7, R7, 0xffffffc, RZ, 0xc0, !PT ;  /* 0x0ffffffc07077812 */ /* 0x000fe200078ec0ff */
[----:B------:R-:W-:-:S03]  /*f0d0*/  @P4 FFMA.FTZ R6, R164, c[0x0][0x238], R4 ;  /* 0x00008e00a4064a23 */ /* 0x000fc60000010004 */
[----:B------:R-:W-:-:S04]  /*f0e0*/  IADD3 R7, R13, -R7, RZ ;  /* 0x800000070d077210 */ /* 0x000fc80007ffe0ff */
[----:B------:R-:W-:Y:S01]  /*f0f0*/  LEA R7, R7, R0, 0x4 ;  /* 0x0000000007077211 */ /* 0x000fe200078e20ff */
[----:B------:R-:W-:Y:S05]  /*f100*/  @P0 BRA `(.L_x_3640) ;  /* 0x000000a000000947 */ /* 0x000fea0003800000 */
[----:B--234-:R-:W-:Y:S02]  /*f110*/  IADD3 R3, R7, 0x8, RZ ;  /* 0x0000000807037810 */ /* 0x01cfe40007ffe0ff */
[----:B------:R-:W-:Y:S02]  /*f120*/  SHF.R.S32.HI R2, RZ, 0x1f, R7 ;  /* 0x0000001fff027819 */ /* 0x000fe40000011407 */
[----:B------:R-:W-:Y:S02]  /*f130*/  IADD3 R0, P0, R5, R7, RZ ;  /* 0x0000000705007210 */ /* 0x000fe40007f1e0ff */
[-C--:B------:R-:W-:Y:S02]  /*f140*/  ISETP.GE.AND P2, PT, R7, R235.reuse, PT ;  /* 0x000000eb0700720c */ /* 0x080fe40003f46270 */
[----:B------:R-:W-:Y:S02]  /*f150*/  ISETP.GE.AND P1, PT, R3, R235, PT ;  /* 0x000000eb0300720c */ /* 0x000fe40003f26270 */
[----:B------:R-:W-:-:S02]  /*f160*/  LEA.HI.X.SX32 R2, R5, R2, 0x1, P0 ;  /* 0x0000000205027211 */ /* 0x000fc400000f0eff */
[----:B------:R-:W-:-:S04]  /*f170*/  LEA R10, P0, R0, c[0x0][0x208], 0x2 ;  /* 0x00008200000a7a11 */ /* 0x000fc800078010ff */
[----:B------:R-:W-:-:S05]  /*f180*/  LEA.HI.X R11, R0, c[0x0][0x20c], R2, 0x2, P0 ;  /* 0x00008300000b7a11 */ /* 0x000fca00000f1402 */
[----:B------:R1:W-:Y:S04]  /*f190*/  @!P2 STG.E [R10.64], R6 ;  /* 0x000000060a00a986 */ /* 0x0003e8000c10190a */
[----:B------:R1:W-:Y:S02]  /*f1a0*/  @!P1 STG.E [R10.64+0x20], R8 ;  /* 0x000020080a009986 */ /* 0x0003e4000c10190a */
.L_x_3640:
[----:B--234-:R-:W-:Y:S05]  /*f1b0*/  BSYNC B0 ;  /* 0x0000000000007941 */ /* 0x01cfea0003800000 */
.L_x_3639:
[----:B-1----:R-:W-:Y:S01]  /*f1c0*/  IMAD.SHL.U32 R6, R9, 0x4, RZ ;  /* 0x0000000409067824 */ /* 0x002fe200078e00ff */
[C---:B------:R-:W-:Y:S01]  /*f1d0*/  IADD3 R0, R12.reuse, 0x10, RZ ;  /* 0x000000100c007810 */ /* 0x040fe20007ffe0ff */
[----:B------:R-:W-:Y:S01]  /*f1e0*/  IMAD R5, R5, c[0x0][0x22c], RZ ;  /* 0x00008b0005057a24 */ /* 0x000fe200078e02ff */
[----:B------:R-:W-:Y:S02]  /*f1f0*/  IADD3 R2, R12, 0x8, RZ ;  /* 0x000000080c027810 */ /* 0x000fe40007ffe0ff */
[----:B------:R-:W-:Y:S02]  /*f200*/  SHF.R.S32.HI R7, RZ, 0x1f, R6 ;  /* 0x0000001fff077819 */ /* 0x000fe40000011406 */
[----:B------:R-:W-:-:S02]  /*f210*/  ISETP.GE.AND P4, PT, R0, R235, PT ;  /* 0x000000eb0000720c */ /* 0x000fc40003f86270 */
[C---:B------:R-:W-:Y:S01]  /*f220*/  IADD3 R0, R12.reuse, 0x30, RZ ;  /* 0x000000300c007810 */ /* 0x040fe20007ffe0ff */
[----:B------:R-:W-:Y:S01]  /*f230*/  IMAD.WIDE R6, R12, 0x100, R6 ;  /* 0x000001000c067825 */ /* 0x000fe200078e0206 */
[-C--:B------:R-:W-:Y:S02]  /*f240*/  ISETP.GE.AND P5, PT, R2, R235.reuse, PT ;  /* 0x000000eb0200720c */ /* 0x080fe40003fa6270 */
[C---:B------:R-:W-:Y:S02]  /*f250*/  ISETP.GE.AND P6, PT, R12.reuse, R235, PT ;  /* 0x000000eb0c00720c */ /* 0x040fe40003fc6270 */
[C---:B------:R-:W-:Y:S02]  /*f260*/  IADD3 R3, P0, R5.reuse, R6, RZ ;  /* 0x0000000605037210 */ /* 0x040fe40007f1e0ff */
[----:B------:R-:W-:Y:S02]  /*f270*/  IADD3 R4, R12, 0x18, RZ ;  /* 0x000000180c047810 */ /* 0x000fe40007ffe0ff */
[----:B------:R-:W-:-:S02]  /*f280*/  LEA.HI.X.SX32 R5, R5, R7, 0x1, P0 ;  /* 0x0000000705057211 */ /* 0x000fc400000f0eff */
[C---:B------:R-:W-:Y:S02]  /*f290*/  LEA R6, P0, R3.reuse, c[0x0][0x1d8], 0x2 ;  /* 0x0000760003067a11 */ /* 0x040fe400078010ff */
[----:B------:R-:W-:Y:S02]  /*f2a0*/  IADD3 R2, R12, 0x28, RZ ;  /* 0x000000280c027810 */ /* 0x000fe40007ffe0ff */
[----:B------:R-:W-:Y:S02]  /*f2b0*/  LEA.HI.X R7, R3, c[0x0][0x1dc], R5, 0x2, P0 ;  /* 0x0000770003077a11 */ /* 0x000fe400000f1405 */
[----:B------:R-:W-:Y:S02]  /*f2c0*/  ISETP.GE.AND P0, PT, R0, R235, PT ;  /* 0x000000eb0000720c */ /* 0x000fe40003f06270 */
[C---:B------:R-:W-:Y:S01]  /*f2d0*/  IADD3 R3, R12.reuse, 0x20, RZ ;  /* 0x000000200c037810 */ /* 0x040fe20007ffe0ff */
[----:B------:R1:W-:Y:S01]  /*f2e0*/  @!P6 STG.E.128 [R6.64+0x100], R104 ;  /* 0x000100680600e986 */ /* 0x0003e2000c101d0a */
        /* <DEDUP_REMOVED lines=39> */
.L_x_3641:
        /* <DEDUP_REMOVED lines=10> */
.L_x_4929:


//--------------------- .text._ZN5flash24flash_fwd_splitkv_kernelI23Flash_fwd_kernel_traitsILi256ELi64ELi64ELi4ELb0ELb0EN7cutlass10bfloat16_tE19Flash_kernel_traitsILi256ELi64ELi64ELi4ES3_EELb1ELb0ELb1ELb0ELb0ELb0ELb1ELb0EEEvNS_16Flash_fwd_paramsE --------------------------
	.section	.text._ZN5flash24flash_fwd_splitkv_kernelI23Flash_fwd_kernel_traitsILi256ELi64ELi64ELi4ELb0ELb0EN7cutlass10bfloat16_tE19Flash_kernel_traitsILi256ELi64ELi64ELi4ES3_EELb1ELb0ELb1ELb0ELb0ELb0ELb1ELb0EEEvNS_16Flash_fwd_paramsE,"ax",@progbits
	.sectioninfo	@"SHI_REGISTERS=254"
	.align	128
        .global         _ZN5flash24flash_fwd_splitkv_kernelI23Flash_fwd_kernel_traitsILi256ELi64ELi64ELi4ELb0ELb0EN7cutlass10bfloat16_tE19Flash_kernel_traitsILi256ELi64ELi64ELi4ES3_EELb1ELb0ELb1ELb0ELb0ELb0ELb1ELb0EEEvNS_16Flash_fwd_paramsE
        .type           _ZN5flash24flash_fwd_splitkv_kernelI23Flash_fwd_kernel_traitsILi256ELi64ELi64ELi4ELb0ELb0EN7cutlass10bfloat16_tE19Flash_kernel_traitsILi256ELi64ELi64ELi4ES3_EELb1ELb0ELb1ELb0ELb0ELb0ELb1ELb0EEEvNS_16Flash_fwd_paramsE,@function
        .size           _ZN5flash24flash_fwd_splitkv_kernelI23Flash_fwd_kernel_traitsILi256ELi64ELi64ELi4ELb0ELb0EN7cutlass10bfloat16_tE19Flash_kernel_traitsILi256ELi64ELi64ELi4ES3_EELb1ELb0ELb1ELb0ELb0ELb0ELb1ELb0EEEvNS_16Flash_fwd_paramsE,(.L_x_4930 - _ZN5flash24flash_fwd_splitkv_kernelI23Flash_fwd_kernel_traitsILi256ELi64ELi64ELi4ELb0ELb0EN7cutlass10bfloat16_tE19Flash_kernel_traitsILi256ELi64ELi64ELi4ES3_EELb1ELb0ELb1ELb0ELb0ELb0ELb1ELb0EEEvNS_16Flash_fwd_paramsE)
        .other          _ZN5flash24flash_fwd_splitkv_kernelI23Flash_fwd_kernel_traitsILi256ELi64ELi64ELi4ELb0ELb0EN7cutlass10bfloat16_tE19Flash_kernel_traitsILi256ELi64ELi64ELi4ES3_EELb1ELb0ELb1ELb0ELb0ELb0ELb1ELb0EEEvNS_16Flash_fwd_paramsE,@"STO_CUDA_ENTRY STV_DEFAULT"
_ZN5flash24flash_fwd_splitkv_kernelI23Flash_fwd_kernel_traitsILi256ELi64ELi64ELi4ELb0ELb0EN7cutlass10bfloat16_tE19Flash_kernel_traitsILi256ELi64ELi64ELi4ES3_EELb1ELb0ELb1ELb0ELb0ELb0ELb1ELb0EEEvNS_16Flash_fwd_paramsE:
.text._ZN5flash24flash_fwd_splitkv_kernelI23Flash_fwd_kernel_traitsILi256ELi64ELi64ELi4ELb0ELb0EN7cutlass10bfloat16_tE19Flash_kernel_traitsILi256ELi64ELi64ELi4ES3_EELb1ELb0ELb1ELb0ELb0ELb0ELb1ELb0EEEvNS_16Flash_fwd_paramsE:
        /* <DEDUP_REMOVED lines=77> */
.L_x_3642:
[----:B------:R-:W-:Y:S02]  /*04d0*/  ULDC UR8, c[0x0][0x218] ;  /* 0x0000860000087ab9 */ /* 0x000fe40000000800 */
.L_x_3643:
        /* <DEDUP_REMOVED lines=112> */
.L_x_3646:
[----:B------:R-:W-:Y:S05]  /*0be0*/  BSYNC B0 ;  /* 0x0000000000007941 */ /* 0x000fea0003800000 */
.L_x_3645:
        /* <DEDUP_REMOVED lines=12> */
.L_x_3648:
[----:B------:R-:W-:Y:S05]  /*0cb0*/  BSYNC B0 ;  /* 0x0000000000007941 */ /* 0x000fea0003800000 */
.L_x_3647:
        /* <DEDUP_REMOVED lines=12> */
.L_x_3650:
[----:B------:R-:W-:Y:S05]  /*0d80*/  BSYNC B0 ;  /* 0x0000000000007941 */ /* 0x000fea0003800000 */
.L_x_3649:
        /* <DEDUP_REMOVED lines=12> */
.L_x_3652:
[----:B------:R-:W-:Y:S05]  /*0e50*/  BSYNC B0 ;  /* 0x0000000000007941 */ /* 0x000fea0003800000 */
.L_x_3651:
        /* <DEDUP_REMOVED lines=12> */
.L_x_3654:
[----:B------:R-:W-:Y:S05]  /*0f20*/  BSYNC B0 ;  /* 0x0000000000007941 */ /* 0x000fea0003800000 */
.L_x_3653:
        /* <DEDUP_REMOVED lines=12> */
.L_x_3656:
[----:B------:R-:W-:Y:S05]  /*0ff0*/  BSYNC B0 ;  /* 0x0000000000007941 */ /* 0x000fea0003800000 */
.L_x_3655:
        /* <DEDUP_REMOVED lines=12> */
.L_x_3658:
[----:B------:R-:W-:Y:S05]  /*10c0*/  BSYNC B0 ;  /* 0x0000000000007941 */ /* 0x000fea0003800000 */
.L_x_3657:
        /* <DEDUP_REMOVED lines=12> */
.L_x_3660:
[----:B------:R-:W-:Y:S05]  /*1190*/  BSYNC B0 ;  /* 0x0000000000007941 */ /* 0x000fea0003800000 */
.L_x_3659:
        /* <DEDUP_REMOVED lines=32> */
.L_x_3644:
        /* <DEDUP_REMOVED lines=15> */
[----:B------:R-:W-:Y:S02]  /*1490*/  UMOV UR33, URZ ;  /* 0x0000003f00217c82 */ /* 0x000fe40008000000 */
[----:B------:R-:W-:Y:S02]  /*14a0*/  UPLOP3.LUT UP6, UPT, UPT, UPT, UPT, 0x40, 0x0 ;  /* 0x000000000000789c */ /* 0x000fe40003fce870 */
[----:B------:R-:W-:-:S03]  /*14b0*/  UMOV UR15, UR31 ;  /* 0x0000001f000f7c82 */ /* 0x000fc60008000000 */
[----:B------:R-:W-:Y:S02]  /*14c0*/  @UP1 USHF.R.S32.HI UR9, URZ, 0x1f, UR31 ;  /* 0x0000001f3f091899 */ /* 0x000fe4000801141f */
[----:B------:R-:W-:Y:S02]  /*14d0*/  @UP1 UIMAD.WIDE.U32 UR20, UR31, UR4, URZ ;  /* 0x000000041f1412a5 */ /* 0x000fe4000f8e003f */
[----:B------:R-:W-:Y:S02]  /*14e0*/  @UP1 UIMAD UR9, UR9, UR4, URZ ;  /* 0x00000004090912a4 */ /* 0x000fe4000f8e023f */
[----:B------:R-:W-:Y:S02]  /*14f0*/  @UP1 ULEA UR32, UP0, UR20, UR18, 0x2 ;  /* 0x0000001214201291 */ /* 0x000fe4000f80103f */
[----:B------:R-:W-:-:S04]  /*1500*/  @UP1 UIMAD UR4, UR31, UR5, UR9 ;  /* 0x000000051f0412a4 */ /* 0x000fc8000f8e0209 */
[----:B------:R-:W-:-:S03]  /*1510*/  @UP1 UIADD3 UR4, UR21, UR4, URZ ;  /* 0x0000000415041290 */ /* 0x000fc6000fffe03f */
[----:B------:R1:W3:Y:S01]  /*1520*/  R2UR UR9, R0 ;  /* 0x00000000000973c2 */ /* 0x0002e200000e0000 */
        /* <DEDUP_REMOVED lines=96> */
.L_x_3661:
        /* <DEDUP_REMOVED lines=19> */
.L_x_3663:
[----:B------:R-:W-:Y:S01]  /*1c60*/  IABS R4, c[0x0][0x1c8] ;  /* 0x0000720000047a13 */ /* 0x000fe20000000000 */
[----:B------:R-:W-:Y:S01]  /*1c70*/  IMAD.U32 R0, RZ, RZ, UR12 ;  /* 0x0000000cff007e24 */ /* 0x000fe2000f8e00ff */
[----:B------:R-:W-:Y:S02]  /*1c80*/  ULDC UR4, c[0x0][0x1c8] ;  /* 0x0000720000047ab9 */ /* 0x000fe40000000800 */
[----:B------:R-:W1:Y:S01]  /*1c90*/  I2F.RP R8, R4 ;  /* 0x0000000400087306 */ /* 0x000e620000209400 */
[----:B------:R-:W-:Y:S01]  /*1ca0*/  ULOP3.LUT UR4, UR12, UR4, URZ, 0x3c, !UPT ;  /* 0x000000040c047292 */ /* 0x000fe2000f8e3c3f */
[----:B------:R-:W-:Y:S01]  /*1cb0*/  IABS R0, R0 ;  /* 0x0000000000007213 */ /* 0x000fe20000000000 */
[----:B------:R-:W-:Y:S02]  /*1cc0*/  ULEA UR13, UR8, 0xffffffc0, 0x6 ;  /* 0xffffffc0080d7891 */ /* 0x000fe4000f8e303f */
[----:B------:R-:W-:Y:S02]  /*1cd0*/  UMOV UR21, UR19 ;  /* 0x0000001300157c82 */ /* 0x000fe40008000000 */
[----:B------:R-:W-:Y:S01]  /*1ce0*/  ISETP.LE.AND P2, PT, RZ, UR4, PT ;  /* 0x00000004ff007c0c */ /* 0x000fe2000bf43270 */
[----:B------:R-:W-:-:S02]  /*1cf0*/  USHF.R.S32.HI UR11, URZ, 0x1f, UR13 ;  /* 0x0000001f3f0b7899 */ /* 0x000fc4000801140d */
[----:B------:R-:W-:Y:S02]  /*1d00*/  ULDC.64 UR4, c[0x0][0x198] ;  /* 0x0000660000047ab9 */ /* 0x000fe40000000a00 */
[----:B------:R-:W-:Y:S02]  /*1d10*/  UIMAD UR18, UR11, UR4, URZ ;  /* 0x000000040b1272a4 */ /* 0x000fe4000f8e023f */
[----:B------:R-:W-:Y:S01]  /*1d20*/  UIMAD.WIDE.U32 UR20, UR13, UR4, UR20 ;  /* 0x000000040d1472a5 */ /* 0x000fe2000f8e0014 */
[----:B-1----:R-:W1:Y:S01]  /*1d30*/  MUFU.RCP R6, R8 ;  /* 0x0000000800067308 */ /* 0x002e620000001000 */
[----:B------:R-:W-:Y:S02]  /*1d40*/  UIMAD UR4, UR13, UR5, UR18 ;  /* 0x000000050d0472a4 */ /* 0x000fe4000f8e0212 */
        /* <DEDUP_REMOVED lines=43> */
.L_x_3662:
        /* <DEDUP_REMOVED lines=9> */
[----:B------:R-:W-:Y:S01]  /*2090*/  BSSY B0, `(.L_x_3664) ;  /* 0x000007a000007945 */ /* 0x000fe20003800000 */
[----:B------:R-:W-:-:S02]  /*20a0*/  SHF.R.S32.HI R18, RZ, 0x3, R4 ;  /* 0x00000003ff127819 */ /* 0x000fc40000011404 */
[C---:B------:R-:W-:Y:S01]  /*20b0*/  LEA.HI R6, R0.reuse, R233, RZ, 0x1 ;  /* 0x000000e900067211 */ /* 0x040fe200078f08ff */
[----:B------:R-:W-:Y:S01]  /*20c0*/  @UP0 UIMAD.WIDE.U32 UR20, UR14, UR4, URZ ;  /* 0x000000040e1402a5 */ /* 0x000fe2000f8e003f */
[----:B------:R-:W-:Y:S01]  /*20d0*/  LOP3.LUT R0, R0, 0xfffffff0, RZ, 0xc0, !PT ;  /* 0xfffffff000007812 */ /* 0x000fe200078ec0ff */
[----:B------:R-:W-:Y:S01]  /*20e0*/  IMAD.SHL.U32 R236, R18, 0x40, RZ ;  /* 0x0000004012ec7824 */ /* 0x000fe200078e00ff */
[----:B------:R-:W-:Y:S01]  /*20f0*/  LOP3.LUT R4, R4, 0xfffffff8, RZ, 0xc0, !PT ;  /* 0xfffffff804047812 */ /* 0x000fe200078ec0ff */
[----:B------:R-:W-:Y:S01]  /*2100*/  @UP0 UIMAD UR15, UR14, UR5, UR21 ;  /* 0x000000050e0f02a4 */ /* 0x000fe2000f8e0215 */
[----:B------:R-:W-:Y:S01]  /*2110*/  LOP3.LUT R6, R6, 0xfffffffe, RZ, 0xc0, !PT ;  /* 0xfffffffe06067812 */ /* 0x000fe200078ec0ff */
[C---:B------:R-:W-:Y:S01]  /*2120*/  IMAD.IADD R0, R3.reuse, 0x1, -R0 ;  /* 0x0000000103007824 */ /* 0x040fe200078e0a00 */
[----:B------:R-:W-:Y:S01]  /*2130*/  @!UP0 USHF.R.S32.HI UR14, URZ, 0x1f, UR31 ;  /* 0x0000001f3f0e8899 */ /* 0x000fe2000801141f */
[----:B------:R-:W-:Y:S01]  /*2140*/  IMAD.IADD R4, R3, 0x1, -R4 ;  /* 0x0000000103047824 */ /* 0x000fe200078e0a04 */
[----:B------:R-:W-:Y:S01]  /*2150*/  LOP3.LUT R236, R236, 0x1c0, RZ, 0xc0, !PT ;  /* 0x000001c0ecec7812 */ /* 0x000fe200078ec0ff */
[----:B------:R-:W-:Y:S01]  /*2160*/  ULDC.64 UR4, c[0x0][0x178] ;  /* 0x00005e0000047ab9 */ /* 0x000fe20000000a00 */
[----:B------:R-:W-:Y:S01]  /*2170*/  SHF.R.S32.HI R5, RZ, 0x1f, R0 ;  /* 0x0000001fff057819 */ /* 0x000fe20000011400 */
[----:B------:R-:W-:Y:S01]  /*2180*/  IMAD.SHL.U32 R237, R4, 0x8, RZ ;  /* 0x0000000804ed7824 */ /* 0x000fe200078e00ff */
[----:B------:R-:W-:Y:S01]  /*2190*/  @!UP0 UIMAD UR14, UR14, UR4, URZ ;  /* 0x000000040e0e82a4 */ /* 0x000fe2000f8e023f */
[----:B------:R-:W-:Y:S01]  /*21a0*/  IMAD.IADD R233, R233, 0x1, -R6 ;  /* 0x00000001e9e97824 */ /* 0x000fe200078e0a06 */
[----:B------:R-:W-:Y:S01]  /*21b0*/  LEA.HI R5, R5, R0, RZ, 0x3 ;  /* 0x0000000005057211 */ /* 0x000fe200078f18ff */
[----:B------:R-:W-:Y:S01]  /*21c0*/  @!UP0 UIMAD.WIDE.U32 UR24, UR31, UR4, URZ ;  /* 0x000000041f1882a5 */ /* 0x000fe2000f8e003f */
[--C-:B------:R-:W-:Y:S01]  /*21d0*/  LOP3.LUT R11, R236, 0x38, R237.reuse, 0xf8, !PT ;  /* 0x00000038ec0b7812 */ /* 0x100fe200078ef8ed */
[----:B------:R-:W-:Y:S01]  /*21e0*/  @!UP0 UIMAD UR5, UR31, UR5, UR14 ;  /* 0x000000051f0582a4 */ /* 0x000fe2000f8e020e */
[----:B------:R-:W-:Y:S01]  /*21f0*/  SHF.R.U32.HI R236, RZ, 0x3, R236 ;  /* 0x00000003ffec7819 */ /* 0x000fe200000116ec */
[----:B------:R-:W-:Y:S01]  /*2200*/  UIADD3 UR21, -UR6, UR7, URZ ;  /* 0x0000000706157290 */ /* 0x000fe2000fffe13f */
[----:B------:R-:W-:Y:S01]  /*2210*/  LOP3.LUT R13, R5, 0xfffffff8, RZ, 0xc0, !PT ;  /* 0xfffffff8050d7812 */ /* 0x000fe200078ec0ff */
[----:B------:R-:W-:Y:S01]  /*2220*/  @!UP0 UIADD3 UR15, UR25, UR5, URZ ;  /* 0x00000005190f8290 */ /* 0x000fe2000fffe03f */
[----:B------:R-:W-:Y:S01]  /*2230*/  SHF.R.S32.HI R6, RZ, 0x1f, R237 ;  /* 0x0000001fff067819 */ /* 0x000fe200000114ed */
[----:B------:R-:W-:Y:S01]  /*2240*/  @!UP0 UMOV UR20, UR24 ;  /* 0x0000001800148c82 */ /* 0x000fe20008000000 */
[----:B------:R-:W-:Y:S01]  /*2250*/  IADD3 R14, P0, R237, UR18, RZ ;  /* 0x00000012ed0e7c10 */ /* 0x000fe2000ff1e0ff */
[----:B------:R-:W-:Y:S01]  /*2260*/  IMAD.IADD R0, R0, 0x1, -R13 ;  /* 0x0000000100007824 */ /* 0x000fe200078e0a0d */
[----:B------:R-:W-:Y:S01]  /*2270*/  LOP3.LUT R236, R11, R236, RZ, 0x3c, !PT ;  /* 0x000000ec0bec7212 */ /* 0x000fe200078e3cff */
[----:B------:R-:W-:Y:S01]  /*2280*/  ULDC.64 UR4, c[0x0][0x1a8] ;  /* 0x00006a0000047ab9 */ /* 0x000fe20000000a00 */
[----:B------:R-:W-:Y:S01]  /*2290*/  LEA.HI R11, R2, R3, RZ, 0x6 ;  /* 0x00000003020b7211 */ /* 0x000fe200078f30ff */
[----:B------:R-:W-:Y:S01]  /*22a0*/  IMAD.SHL.U32 R5, R5, 0x40, RZ ;  /* 0x0000004005057824 */ /* 0x000fe200078e00ff */
[----:B------:R-:W-:-:S02]  /*22b0*/  IADD3 R16, P1, R237, R16, RZ ;  /* 0x00000010ed107210 */ /* 0x000fc40007f3e0ff */
[C---:B------:R-:W-:Y:S01]  /*22c0*/  IADD3.X R15, R6.reuse, UR17, RZ, P0, !PT ;  /* 0x00000011060f7c10 */ /* 0x040fe200087fe4ff */
[----:B------:R-:W-:Y:S01]  /*22d0*/  IMAD.SHL.U32 R11, R11, 0x8, RZ ;  /* 0x000000080b0b7824 */ /* 0x000fe200078e00ff */
[----:B------:R-:W-:Y:S01]  /*22e0*/  IADD3 R12, P0, R237, UR20, RZ ;  /* 0x00000014ed0c7c10 */ /* 0x000fe2000ff1e0ff */
[----:B------:R-:W-:Y:S01]  /*22f0*/  IMAD.X R17, R6, 0x1, R7, P1 ;  /* 0x0000000106117824 */ /* 0x000fe200008e0607 */
[----:B------:R-:W-:Y:S01]  /*2300*/  SHF.R.S32.HI R19, RZ, 0x1f, R18 ;  /* 0x0000001fff137819 */ /* 0x000fe20000011412 */
[----:B------:R-:W-:Y:S01]  /*2310*/  IMAD.WIDE.U32 R8, R8, c[0x0][0x1b8], R14 ;  /* 0x00006e0008087a25 */ /* 0x000fe200078e000e */
[----:B------:R-:W-:Y:S01]  /*2320*/  IADD3.X R13, R6, UR15, RZ, P0, !PT ;  /* 0x0000000f060d7c10 */ /* 0x000fe200087fe4ff */
[----:B------:R-:W-:Y:S01]  /*2330*/  USHF.R.S32.HI UR15, URZ, 0x1f, UR12 ;  /* 0x0000001f3f0f7899 */ /* 0x000fe2000801140c */
[C---:B------:R-:W-:Y:S01]  /*2340*/  R2P PR, R0.reuse, 0x6 ;  /* 0x0000000600007804 */ /* 0x040fe20000000000 */
[----:B------:R-:W-:Y:S01]  /*2350*/  IMAD.SHL.U32 R0, R0, 0x40, RZ ;  /* 0x0000004000007824 */ /* 0x000fe200078e00ff */
[----:B------:R-:W-:Y:S01]  /*2360*/  IADD3 R170, P0, R18, UR13, RZ ;  /* 0x0000000d12aa7c10 */ /* 0x000fe2000ff1e0ff */
[----:B------:R-:W-:Y:S01]  /*2370*/  IMAD.SHL.U32 R7, R233, 0x8, RZ ;  /* 0x00000008e9077824 */ /* 0x000fe200078e00ff */
[----:B------:R-:W-:Y:S01]  /*2380*/  LOP3.LUT R236, R236, 0xfffffe00, R11, 0xf8, !PT ;  /* 0xfffffe00ecec7812 */ /* 0x000fe200078ef80b */
[----:B------:R-:W-:Y:S01]  /*2390*/  IMAD.IADD R11, R9, 0x1, R10 ;  /* 0x00000001090b7824 */ /* 0x000fe200078e020a */
[----:B------:R-:W-:Y:S01]  /*23a0*/  IADD3.X R9, R19, UR11, RZ, P0, !PT ;  /* 0x0000000b13097c10 */ /* 0x000fe200087fe4ff */
[----:B------:R-:W-:Y:S01]  /*23b0*/  IMAD.MOV.U32 R10, RZ, RZ, R8 ;  /* 0x000000ffff0a7224 */ /* 0x000fe200078e0008 */
[----:B------:R-:W-:Y:S01]  /*23c0*/  LOP3.LUT R0, R0, 0x1c0, RZ, 0xc0, !PT ;  /* 0x000001c000007812 */ /* 0x000fe200078ec0ff */
[----:B------:R-:W-:Y:S01]  /*23d0*/  UIMAD UR4, UR15, UR4, URZ ;  /* 0x000000040f0472a4 */ /* 0x000fe2000f8e023f */
[----:B------:R-:W-:Y:S01]  /*23e0*/  ISETP.GE.AND P0, PT, R18, UR21, PT ;  /* 0x0000001512007c0c */ /* 0x000fe2000bf06270 */
[----:B------:R-:W-:Y:S01]  /*23f0*/  IMAD R9, R9, c[0x0][0x1a0], RZ ;  /* 0x0000680009097a24 */ /* 0x000fe200078e02ff */
[----:B------:R-:W-:Y:S01]  /*2400*/  LOP3.LUT R7, R0, 0x8, R7, 0xf8, !PT ;  /* 0x0000000800077812 */ /* 0x000fe200078ef807 */
[----:B------:R-:W-:Y:S01]  /*2410*/  IMAD.U32 R14, RZ, RZ, UR12 ;  /* 0x0000000cff0e7e24 */ /* 0x000fe2000f8e00ff */
[----:B------:R-:W-:Y:S01]  /*2420*/  SHF.R.U32.HI R0, RZ, 0x3, R0 ;  /* 0x00000003ff007819 */ /* 0x000fe20000011600 */
[C---:B------:R-:W-:Y:S01]  /*2430*/  IMAD R9, R170.reuse, c[0x0][0x1a4], R9 ;  /* 0x00006900aa097a24 */ /* 0x040fe200078e0209 */
[----:B------:R-:W-:Y:S01]  /*2440*/  UIMAD UR4, UR12, UR5, UR4 ;  /* 0x000000050c0472a4 */ /* 0x000fe2000f8e0204 */
        /* <DEDUP_REMOVED lines=10> */
[----:B------:R-:W-:Y:S01]  /*24f0*/  IMAD.MOV.U32 R2, RZ, RZ, 0x20 ;  /* 0x00000020ff027424 */ /* 0x000fe200078e00ff */
[C---:B------:R-:W-:Y:S01]  /*2500*/  IADD3 R172, R237.reuse, 0x80, RZ ;  /* 0x00000080edac7810 */ /* 0x040fe20007ffe0ff */
[C---:B------:R-:W-:Y:S01]  /*2510*/  IMAD R165, R18.reuse, c[0x0][0x19c], R165 ;  /* 0x0000670012a57a24 */ /* 0x040fe200078e02a5 */
[----:B------:R-:W-:Y:S01]  /*2520*/  IADD3 R169, R237, 0xc0, RZ ;  /* 0x000000c0eda97810 */ /* 0x000fe20007ffe0ff */
[----:B------:R-:W-:Y:S01]  /*2530*/  IMAD.WIDE.U32 R166, R18, c[0x0][0x198], R16 ;  /* 0x0000660012a67a25 */ /* 0x000fe200078e0010 */
[----:B------:R-:W-:-:S02]  /*2540*/  IADD3 R17, R15, UR4, RZ ;  /* 0x000000040f117c10 */ /* 0x000fc4000fffe0ff */
[----:B------:R-:W-:Y:S01]  /*2550*/  SEL R7, R7, 0xfffffff0, !P1 ;  /* 0xfffffff007077807 */ /* 0x000fe20004800000 */
[----:B-1----:R-:W-:Y:S01]  /*2560*/  IMAD.WIDE R20, R21, 0x40, R18 ;  /* 0x0000004015147825 */ /* 0x002fe200078e0212 */
[----:B------:R-:W-:-:S03]  /*2570*/  SEL R5, R2, 0xffffffe0, !P2 ;  /* 0xffffffe002057807 */ /* 0x000fc60005000000 */
        /* <DEDUP_REMOVED lines=43> */
.L_x_3665:
[----:B------:R-:W-:Y:S05]  /*2830*/  BSYNC B0 ;  /* 0x0000000000007941 */ /* 0x000fea0003800000 */
.L_x_3664:
        /* <DEDUP_REMOVED lines=45> */
.L_x_3667:
[----:B------:R-:W-:Y:S05]  /*2b10*/  BSYNC B0 ;  /* 0x0000000000007941 */ /* 0x000fea0003800000 */
.L_x_3666:
        /* <DEDUP_REMOVED lines=45> */
.L_x_3669:
[----:B------:R-:W-:Y:S05]  /*2df0*/  BSYNC B0 ;  /* 0x0000000000007941 */ /* 0x000fea0003800000 */
.L_x_3668:
        /* <DEDUP_REMOVED lines=44> */
.L_x_3671:
[----:B------:R-:W-:Y:S05]  /*30c0*/  BSYNC B0 ;  /* 0x0000000000007941 */ /* 0x000fea0003800000 */
.L_x_3670:
        /* <DEDUP_REMOVED lines=39> */
.L_x_3673:
[----:B------:R-:W-:Y:S05]  /*3340*/  BSYNC B0 ;  /* 0x0000000000007941 */ /* 0x000fea0003800000 */
.L_x_3672:
        /* <DEDUP_REMOVED lines=41> */
.L_x_3675:
[----:B------:R-:W-:Y:S05]  /*35e0*/  BSYNC B0 ;  /* 0x0000000000007941 */ /* 0x000fea0003800000 */
.L_x_3674:
        /* <DEDUP_REMOVED lines=40> */
.L_x_3677:
[----:B------:R-:W-:Y:S05]  /*3870*/  BSYNC B0 ;  /* 0x0000000000007941 */ /* 0x000fea0003800000 */
.L_x_3676:
[----:B------:R-:W-:Y:S01]  /*3880*/  ISETP.GE.AND P0, PT, R6, UR11, PT ;  /* 0x0000000b06007c0c */ /* 0x000fe2000bf06270 */
[----:B------:R-:W-:-:S12]  /*3890*/  BSSY B0, `(.L_x_3678) ;  /* 0x0000028000007945 */ /* 0x000fd80003800000 */
[----:B------:R-:W-:Y:S05]  /*38a0*/  @P0 BRA `(.L_x_3679) ;  /* 0x0000026000000947 */ /* 0x000fea0003800000 */
[----:B------:R-:W-:Y:S01]  /*38b0*/  ISETP.GE.AND P6, PT, R237, c[0x0][0x220], PT ;  /* 0x00008800ed007a0c */ /* 0x000fe20003fc6270 */
[----:B--2---:R-:W-:Y:S01]  /*38c0*/  IMAD.MOV.U32 R22, RZ, RZ, c[0x0][0x198] ;  /* 0x00006600ff167624 */ /* 0x004fe200078e00ff */
        /* <DEDUP_REMOVED lines=9> */
[C---:B-1----:R-:W-:Y:S02]  /*3960*/  @!P6 LEA R24, P0, R22.reuse, c[0x0][0x168], 0x1 ;  /* 0x00005a001618ea11 */ /* 0x042fe400078008ff */
        /* <DEDUP_REMOVED lines=26> */
.L_x_3679:
[----:B------:R-:W-:Y:S05]  /*3b10*/  BSYNC B0 ;  /* 0x0000000000007941 */ /* 0x000fea0003800000 */
.L_x_3678:
        /* <DEDUP_REMOVED lines=12> */
[----:B--23--:R-:W-:Y:S01]  /*3be0*/  IMAD.U32 R16, RZ, RZ, UR4 ;  /* 0x00000004ff107e24 */ /* 0x00cfe2000f8e00ff */
[----:B------:R-:W-:-:S04]  /*3bf0*/  DEPBAR.LE SB0, 0x0 ;  /* 0x000080000000791a */ /* 0x000fc80000000000 */
[----:B------:R-:W-:-:S05]  /*3c00*/  IMAD.U32 R17, RZ, RZ, UR5 ;  /* 0x00000005ff117e24 */ /* 0x000fca000f8e00ff */
[----:B------:R-:W2:Y:S01]  /*3c10*/  LDG.E R15, [R16.64] ;  /* 0x00000022100f7981 */ /* 0x000ea2000c1e1900 */
[C---:B------:R-:W-:Y:S01]  /*3c20*/  ISETP.GE.AND P1, PT, R18.reuse, UR11, PT ;  /* 0x0000000b12007c0c */ /* 0x040fe2000bf26270 */
[----:B------:R-:W2:Y:S01]  /*3c30*/  MUFU.RCP R10, c[0x0][0x238] ;  /* 0x00008e00000a7b08 */ /* 0x000ea20000001000 */
[----:B------:R-:W-:Y:S01]  /*3c40*/  SHF.R.S32.HI R13, RZ, 0x1f, R12 ;  /* 0x0000001fff0d7819 */ /* 0x000fe2000001140c */
[----:B------:R-:W-:Y:S01]  /*3c50*/  BAR.SYNC.DEFER_BLOCKING 0x0 ;  /* 0x0000000000007b1d */ /* 0x000fe20000010000 */
[----:B------:R-:W-:Y:S01]  /*3c60*/  IMAD.SHL.U32 R18, R18, 0x8, RZ ;  /* 0x0000000812127824 */ /* 0x000fe200078e00ff */
[----:B------:R-:W-:Y:S01]  /*3c70*/  LEA R14, R11, UR6, 0x4 ;  /* 0x000000060b0e7c11 */ /* 0x000fe2000f8e20ff */
[----:B------:R-:W-:Y:S01]  /*3c80*/  IMAD.SHL.U32 R235, R3, 0x2, RZ ;  /* 0x0000000203eb7824 */ /* 0x000fe200078e00ff */
[----:B------:R-:W-:Y:S01]  /*3c90*/  LEA.HI R13, R13, R12, RZ, 0x2 ;  /* 0x0000000c0d0d7211 */ /* 0x000fe200078f10ff */
[C---:B------:R-:W-:Y:S01]  /*3ca0*/  IMAD.SHL.U32 R12, R4.reuse, 0x40, RZ ;  /* 0x00000040040c7824 */ /* 0x040fe200078e00ff */
[----:B------:R-:W-:Y:S01]  /*3cb0*/  LOP3.LUT P2, RZ, R4, 0x4, RZ, 0xc0, !PT ;  /* 0x0000000404ff7812 */ /* 0x000fe2000784c0ff */
[----:B------:R-:W-:Y:S01]  /*3cc0*/  IMAD R234, R11, 0x400, R0 ;  /* 0x000004000bea7824 */ /* 0x000fe200078e0200 */
[----:B------:R-:W-:Y:S01]  /*3cd0*/  SHF.R.S32.HI R13, RZ, 0x2, R13 ;  /* 0x00000002ff0d7819 */ /* 0x000fe2000001140d */
[----:B------:R-:W-:Y:S01]  /*3ce0*/  BSSY B0, `(.L_x_3680) ;  /* 0x0000033000007945 */ /* 0x000fe20003800000 */
[----:B------:R-:W-:Y:S01]  /*3cf0*/  LEA R242, P0, R170, c[0x0][0x170], 0x1 ;  /* 0x00005c00aaf27a11 */ /* 0x000fe200078008ff */
[----:B------:R-:W-:Y:S01]  /*3d00*/  IMAD.SHL.U32 R234, R234, 0x2, RZ ;  /* 0x00000002eaea7824 */ /* 0x000fe200078e00ff */
[----:B------:R-:W-:-:S02]  /*3d10*/  SEL R2, R2, 0xffffffe0, !P2 ;  /* 0xffffffe002027807 */ /* 0x000fc40005000000 */
[----:B------:R-:W-:Y:S02]  /*3d20*/  LOP3.LUT R235, R235, 0x6, RZ, 0xc0, !PT ;  /* 0x00000006ebeb7812 */ /* 0x000fe400078ec0ff */
[----:B------:R-:W-:Y:S01]  /*3d30*/  LEA.HI.X R247, R170, c[0x0][0x174], R168, 0x1, P0 ;  /* 0x00005d00aaf77a11 */ /* 0x000fe200000f0ca8 */
[----:B------:R3:W-:Y:S04]  /*3d40*/  @P1 STS.128 [R236+0x10000], RZ ;  /* 0x010000ffec001388 */ /* 0x0007e80000000c00 */
[----:B------:R3:W-:Y:S04]  /*3d50*/  @P1 STS.128 [R236+0x12000], RZ ;  /* 0x012000ffec001388 */ /* 0x0007e80000000c00 */
[----:B------:R3:W-:Y:S04]  /*3d60*/  @P1 STS.128 [R236+0x14000], RZ ;  /* 0x014000ffec001388 */ /* 0x0007e80000000c00 */
[----:B------:R3:W-:Y:S01]  /*3d70*/  @P1 STS.128 [R236+0x16000], RZ ;  /* 0x016000ffec001388 */ /* 0x0007e20000000c00 */
[----:B--2---:R-:W-:Y:S01]  /*3d80*/  FMUL.FTZ R10, R15, R10 ;  /* 0x0000000a0f0a7220 */ /* 0x004fe20000410000 */
[----:B------:R-:W-:-:S03]  /*3d90*/  LOP3.LUT R15, R12, 0x1c0, RZ, 0xc0, !PT ;  /* 0x000001c00c0f7812 */ /* 0x000fc600078ec0ff */
[----:B------:R2:W4:Y:S01]  /*3da0*/  R2UR UR4, R10 ;  /* 0x000000000a0473c2 */ /* 0x00052200000e0000 */
[----:B------:R-:W-:Y:S02]  /*3db0*/  LOP3.LUT R18, R15, 0x8, R18, 0xf8, !PT ;  /* 0x000000080f127812 */ /* 0x000fe400078ef812 */
[----:B------:R-:W-:-:S04]  /*3dc0*/  SHF.R.U32.HI R15, RZ, 0x3, R15 ;  /* 0x00000003ff0f7819 */ /* 0x000fc8000001160f */
[----:B------:R-:W-:-:S05]  /*3dd0*/  LOP3.LUT R18, R18, R15, RZ, 0x3c, !PT ;  /* 0x0000000f12127212 */ /* 0x000fca00078e3cff */
[----:B------:R-:W-:Y:S01]  /*3de0*/  IMAD R233, R233, 0x200, R18 ;  /* 0x00000200e9e97824 */ /* 0x000fe200078e0212 */
[----:B--2---:R-:W-:Y:S01]  /*3df0*/  IADD3 R10, R14, 0x1, R13 ;  /* 0x000000010e0a7810 */ /* 0x004fe20007ffe00d */
[----:B------:R-:W-:-:S05]  /*3e00*/  IMAD.U32 R13, RZ, RZ, UR7 ;  /* 0x00000007ff0d7e24 */ /* 0x000fca000f8e00ff */
[----:B------:R-:W-:-:S04]  /*3e10*/  IADD3 R3, R10, UR10, -R13 ;  /* 0x0000000a0a037c10 */ /* 0x000fc8000fffe80d */
[----:B------:R-:W-:Y:S01]  /*3e20*/  IADD3 R3, R3, c[0x0][0x2e8], RZ ;  /* 0x0000ba0003037a10 */ /* 0x000fe20007ffe0ff */
[----:B------:R-:W-:Y:S05]  /*3e30*/  @P1 BRA `(.L_x_3681) ;  /* 0x000001d000001947 */ /* 0x000fea0003800000 */
[----:B---34-:R-:W-:Y:S02]  /*3e40*/  ISETP.GE.AND P3, PT, R237, c[0x0][0x220], PT ;  /* 0x00008800ed007a0c */ /* 0x018fe40003f66270 */
[----:B------:R-:W-:Y:S02]  /*3e50*/  ISETP.GE.AND P2, PT, R173, c[0x0][0x220], PT ;  /* 0x00008800ad007a0c */ /* 0x000fe40003f46270 */
        /* <DEDUP_REMOVED lines=15> */
[----:B---3--:R-:W-:-:S05]  /*3f50*/  @!P1 IMAD.MOV.U32 R243, RZ, RZ, R247 ;  /* 0x000000fffff39224 */ /* 0x008fca00078e00f7 */
[----:B------:R-:W-:Y:S01]  /*3f60*/  @!PT LDS RZ, [RZ] ;  /* 0x00000000fffff984 */ /* 0x000fe20000000800 */
[----:B------:R-:W-:Y:S01]  /*3f70*/  @!PT LDS RZ, [RZ] ;  /* 0x00000000fffff984 */ /* 0x000fe20000000800 */
[----:B------:R-:W-:Y:S01]  /*3f80*/  @!PT LDS RZ, [RZ] ;  /* 0x00000000fffff984 */ /* 0x000fe20000000800 */
[----:B------:R2:W-:Y:S04]  /*3f90*/  @!P1 LDGSTS.E.BYPASS.LTC128B.128 [R236+0x14000], [R242.64+0x100] ;  /* 0x14000100f2ec9fae */ /* 0x0005e8000b901d62 */
[----:B------:R2:W-:Y:S01]  /*3fa0*/  @P0 STS.128 [R236+0x16000], RZ ;  /* 0x016000ffec000388 */ /* 0x0005e20000000c00 */
[----:B------:R-:W-:Y:S05]  /*3fb0*/  @P0 BRA `(.L_x_3681) ;  /* 0x0000005000000947 */ /* 0x000fea0003800000 */
[----:B--2---:R-:W-:-:S05]  /*3fc0*/  MOV R243, R247 ;  /* 0x000000f700f37202 */ /* 0x004fca0000000f00 */
[----:B------:R-:W-:Y:S01]  /*3fd0*/  @!PT LDS RZ, [RZ] ;  /* 0x00000000fffff984 */ /* 0x000fe20000000800 */
[----:B------:R-:W-:Y:S01]  /*3fe0*/  @!PT LDS RZ, [RZ] ;  /* 0x00000000fffff984 */ /* 0x000fe20000000800 */
[----:B------:R-:W-:Y:S01]  /*3ff0*/  @!PT LDS RZ, [RZ] ;  /* 0x00000000fffff984 */ /* 0x000fe20000000800 */
[----:B------:R2:W-:Y:S02]  /*4000*/  LDGSTS.E.BYPASS.LTC128B.128 [R236+0x16000], [R242.64+0x180] ;  /* 0x16000180f2ec7fae */ /* 0x0005e4000b901d62 */
.L_x_3681:
[----:B---34-:R-:W-:Y:S05]  /*4010*/  BSYNC B0 ;  /* 0x0000000000007941 */ /* 0x018fea0003800000 */
.L_x_3680:
        /* <DEDUP_REMOVED lines=53> */
.L_x_3683:
[----:B------:R-:W-:Y:S05]  /*4370*/  BSYNC B0 ;  /* 0x0000000000007941 */ /* 0x000fea0003800000 */
.L_x_3682:
        /* <DEDUP_REMOVED lines=15> */
[CC--:B----4-:R-:W-:Y:S01]  /*4470*/  @!P5 LEA R14, P6, R9.reuse, R242.reuse, 0x1 ;  /* 0x000000f2090ed211 */ /* 0x0d0fe200078c08ff */
[----:B------:R4:W-:Y:S01]  /*4480*/  @P5 STS.128 [R236+0x11000], RZ ;  /* 0x011000ffec005388 */ /* 0x0009e20000000c00 */
[CC--:B-1----:R-:W-:Y:S02]  /*4490*/  @!P4 LEA R12, P3, R9.reuse, R242.reuse, 0x1 ;  /* 0x000000f2090cc211 */ /* 0x0c2fe400078608ff */
        /* <DEDUP_REMOVED lines=20> */
[----:B----4-:R-:W-:-:S04]  /*45e0*/  LEA R10, P0, R9, R242, 0x1 ;  /* 0x000000f2090a7211 */ /* 0x010fc800078008ff */
[----:B------:R-:W-:-:S05]  /*45f0*/  LEA.HI.X R11, R9, R247, R8, 0x1, P0 ;  /* 0x000000f7090b7211 */ /* 0x000fca00000f0c08 */
[----:B------:R-:W-:Y:S01]  /*4600*/  @!PT LDS RZ, [RZ] ;  /* 0x00000000fffff984 */ /* 0x000fe20000000800 */
[----:B------:R-:W-:Y:S01]  /*4610*/  @!PT LDS RZ, [RZ] ;  /* 0x00000000fffff984 */ /* 0x000fe20000000800 */
[----:B------:R-:W-:Y:S01]  /*4620*/  @!PT LDS RZ, [RZ] ;  /* 0x00000000fffff984 */ /* 0x000fe20000000800 */
[----:B------:R1:W-:Y:S04]  /*4630*/  LDGSTS.E.BYPASS.LTC128B.128 [R236+0x17000], [R10.64+0x180] ;  /* 0x170001800aec7fae */ /* 0x0003e8000b901d62 */
.L_x_3685:
[----:B------:R-:W-:Y:S05]  /*4640*/  BSYNC B0 ;  /* 0x0000000000007941 */ /* 0x000fea0003800000 */
.L_x_3684:
        /* <DEDUP_REMOVED lines=12> */
[-C--:B-1--4-:R-:W-:Y:S01]  /*4710*/  @!P3 MOV R12, R242.reuse ;  /* 0x000000f2000cb202 */ /* 0x092fe20000000f00 */
[----:B------:R-:W-:Y:S01]  /*4720*/  @!P3 IMAD.MOV.U32 R10, RZ, RZ, c[0x0][0x1a4] ;  /* 0x00006900ff0ab624 */ /* 0x000fe200078e00ff */
[----:B------:R-:W-:Y:S01]  /*4730*/  @!P2 MOV R9, c[0x0][0x1a4] ;  /* 0x000069000009aa02 */ /* 0x000fe20000000f00 */
[----:B------:R-:W-:Y:S01]  /*4740*/  @!P3 IMAD.MOV.U32 R13, RZ, RZ, R247 ;  /* 0x000000ffff0db224 */ /* 0x000fe200078e00f7 */
[----:B--2---:R-:W-:Y:S01]  /*4750*/  @!P2 MOV R246, R242 ;  /* 0x000000f200f6a202 */ /* 0x004fe20000000f00 */
        /* <DEDUP_REMOVED lines=37> */
.L_x_3687:
[----:B------:R-:W-:Y:S05]  /*49b0*/  BSYNC B0 ;  /* 0x0000000000007941 */ /* 0x000fea0003800000 */
.L_x_3686:
[----:B------:R-:W-:Y:S01]  /*49c0*/  IMAD.SHL.U32 R233, R233, 0x2, RZ ;  /* 0x00000002e9e97824 */ /* 0x000fe200078e00ff */
[----:B------:R-:W-:Y:S01]  /*49d0*/  LDSM.16.M88.4 R44, [R234] ;  /* 0x00000000ea2c783b */ /* 0x000fe20000000200 */
[----:B------:R-:W-:Y:S01]  /*49e0*/  LOP3.LUT P0, RZ, R4, 0x2, RZ, 0xc0, !PT ;  /* 0x0000000204ff7812 */ /* 0x000fe2000780c0ff */
[--C-:B------:R-:W-:Y:S01]  /*49f0*/  IMAD R232, R7, 0x2, R234.reuse ;  /* 0x0000000207e87824 */ /* 0x100fe200078e02ea */
[----:B------:R-:W-:Y:S01]  /*4a00*/  IMNMX R167, R3, UR10, PT ;  /* 0x0000000a03a77c17 */ /* 0x000fe2000b800200 */
[----:B------:R-:W5:Y:S01]  /*4a10*/  LDSM.16.M88.4 R20, [R233+0x8000] ;  /* 0x00800000e914783b */ /* 0x000f620000000200 */
[----:B------:R-:W-:Y:S01]  /*4a20*/  IADD3 R4, R233, 0x8000, RZ ;  /* 0x00008000e9047810 */ /* 0x000fe20007ffe0ff */
[----:B------:R-:W-:Y:S01]  /*4a30*/  IMAD R230, R5, 0x2, R234 ;  /* 0x0000000205e67824 */ /* 0x000fe200078e02ea */
[----:B------:R-:W-:Y:S01]  /*4a40*/  IADD3 R231, R233, 0x8020, RZ ;  /* 0x00008020e9e77810 */ /* 0x000fe20007ffe0ff */
[----:B-1--4-:R-:W1:Y:S01]  /*4a50*/  LDSM.16.M88.4 R12, [R233+0x8800] ;  /* 0x00880000e90c783b */ /* 0x012e620000000200 */
[----:B------:R-:W-:Y:S01]  /*4a60*/  IMAD R227, R2, 0x2, R233 ;  /* 0x0000000202e37824 */ /* 0x000fe200078e02e9 */
[----:B------:R-:W-:Y:S01]  /*4a70*/  UISETP.GT.AND UP0, UPT, UR29, UR22, UPT ;  /* 0x000000161d00728c */ /* 0x000fe2000bf04270 */
[----:B------:R-:W-:Y:S01]  /*4a80*/  IMAD R229, R5, 0x2, R232 ;  /* 0x0000000205e57824 */ /* 0x000fe200078e02e8 */
[----:B------:R-:W4:Y:S02]  /*4a90*/  LDSM.16.M88.4 R76, [R233+0x9000] ;  /* 0x00900000e94c783b */ /* 0x000f240000000200 */
[----:B------:R-:W-:-:S02]  /*4aa0*/  @P0 IADD3 R231, R4, -0x20, RZ ;  /* 0xffffffe004e70810 */ /* 0x000fc40007ffe0ff */
[----:B------:R-:W2:Y:S02]  /*4ab0*/  LDSM.16.M88.4 R72, [R233+0x9800] ;  /* 0x00980000e948783b */ /* 0x000ea40000000200 */
[----:B------:R-:W-:Y:S01]  /*4ac0*/  IADD3 R223, R231, 0x800, RZ ;  /* 0x00000800e7df7810 */ /* 0x000fe20007ffe0ff */
[----:B------:R-:W-:Y:S01]  /*4ad0*/  IMAD R220, R2, 0x2, R231 ;  /* 0x0000000202dc7824 */ /* 0x000fe200078e02e7 */
[----:B------:R-:W-:Y:S01]  /*4ae0*/  LDSM.16.M88.4 R56, [R232] ;  /* 0x00000000e838783b */ /* 0x000fe20000000200 */
[----:B------:R-:W-:Y:S02]  /*4af0*/  IADD3 R2, R3, 0x8, RZ ;  /* 0x0000000803027810 */ /* 0x000fe40007ffe0ff */
[C---:B------:R-:W-:Y:S01]  /*4b00*/  IADD3 R222, R231.reuse, 0x1000, RZ ;  /* 0x00001000e7de7810 */ /* 0x040fe20007ffe0ff */
[----:B------:R-:W3:Y:S01]  /*4b10*/  LDSM.16.M88.4 R68, [R231] ;  /* 0x00000000e744783b */ /* 0x000ee20000000200 */
[----:B------:R-:W-:Y:S02]  /*4b20*/  IMNMX R2, R2, UR10, PT ;  /* 0x0000000a02027c17 */ /* 0x000fe4000b800200 */
        /* <DEDUP_REMOVED lines=10> */
[----:B------:R-:W-:Y:S01]  /*4bd0*/  LDSM.16.M88.4 R40, [R230] ;  /* 0x00000000e628783b */ /* 0x000fe20000000200 */
[----:B------:R-:W-:-:S02]  /*4be0*/  IADD3 R213, R231, 0x5000, RZ ;  /* 0x00005000e7d57810 */ /* 0x000fc40007ffe0ff */
[C---:B------:R-:W-:Y:S01]  /*4bf0*/  IADD3 R212, R231.reuse, 0x5800, RZ ;  /* 0x00005800e7d47810 */ /* 0x040fe20007ffe0ff */
[C---:B-----5:R-:W-:Y:S01]  /*4c00*/  HMMA.16816.F32.BF16 R24, R44.reuse, R20, RZ ;  /* 0x000000142c18723c */ /* 0x060fe200000418ff */
[----:B------:R-:W5:Y:S01]  /*4c10*/  LDSM.16.M88.4 R36, [R227+0x8000] ;  /* 0x00800000e324783b */ /* 0x000f620000000200 */
[C---:B------:R-:W-:Y:S02]  /*4c20*/  IADD3 R211, R231.reuse, 0x6000, RZ ;  /* 0x00006000e7d37810 */ /* 0x040fe40007ffe0ff */
[C---:B------:R-:W-:Y:S01]  /*4c30*/  IADD3 R210, R231.reuse, 0x6800, RZ ;  /* 0x00006800e7d27810 */ /* 0x040fe20007ffe0ff */
[----:B------:R-:W2:Y:S01]  /*4c40*/  LDSM.16.M88.4 R32, [R227+0x8800] ;  /* 0x00880000e320783b */ /* 0x000ea20000000200 */
[C---:B------:R-:W-:Y:S02]  /*4c50*/  IADD3 R209, R231.reuse, 0x7000, RZ ;  /* 0x00007000e7d17810 */ /* 0x040fe40007ffe0ff */
[----:B-1----:R-:W-:Y:S01]  /*4c60*/  HMMA.16816.F32.BF16 R16, R44, R12, RZ ;  /* 0x0000000c2c10723c */ /* 0x002fe200000418ff */
[----:B------:R-:W1:Y:S01]  /*4c70*/  LDSM.16.M88.4 R28, [R227+0x9000] ;  /* 0x00900000e31c783b */ /* 0x000e620000000200 */
[----:B------:R-:W-:-:S03]  /*4c80*/  IADD3 R208, R231, 0x7800, RZ ;  /* 0x00007800e7d07810 */ /* 0x000fc60007ffe0ff */
[----:B------:R-:W1:Y:S03]  /*4c90*/  LDSM.16.M88.4 R80, [R227+0x9800] ;  /* 0x00980000e350783b */ /* 0x000e660000000200 */
[C---:B------:R-:W-:Y:S01]  /*4ca0*/  HMMA.16816.F32.BF16 R20, R44.reuse, R22, RZ ;  /* 0x000000162c14723c */ /* 0x040fe200000418ff */
[----:B------:R-:W0:Y:S07]  /*4cb0*/  LDGDEPBAR ;  /* 0x00000000000079af */ /* 0x000e2e0000000000 */
[C---:B------:R-:W-:Y:S08]  /*4cc0*/  HMMA.16816.F32.BF16 R12, R44.reuse, R14, RZ ;  /* 0x0000000e2c0c723c */ /* 0x040ff000000418ff */
[C---:B--2-4-:R-:W-:Y:S08]  /*4cd0*/  HMMA.16816.F32.BF16 R8, R44.reuse, R76, RZ ;  /* 0x0000004c2c08723c */ /* 0x054ff000000418ff */
[C---:B------:R-:W-:Y:S08]  /*4ce0*/  HMMA.16816.F32.BF16 R76, R44.reuse, R78, RZ ;  /* 0x0000004e2c4c723c */ /* 0x040ff000000418ff */
[C---:B------:R-:W-:Y:S08]  /*4cf0*/  HMMA.16816.F32.BF16 R48, R44.reuse, R72, RZ ;  /* 0x000000482c30723c */ /* 0x040ff000000418ff */
[----:B------:R-:W-:Y:S01]  /*4d00*/  HMMA.16816.F32.BF16 R44, R44, R74, RZ ;  /* 0x0000004a2c2c723c */ /* 0x000fe200000418ff */
[----:B------:R-:W-:Y:S07]  /*4d10*/  LDSM.16.M88.4 R72, [R229] ;  /* 0x00000000e548783b */ /* 0x000fee0000000200 */
[C---:B---3--:R-:W-:Y:S08]  /*4d20*/  HMMA.16816.F32.BF16 R24, R56.reuse, R68, R24 ;  /* 0x000000443818723c */ /* 0x048ff00000041818 */
[C---:B------:R-:W-:Y:S01]  /*4d30*/  HMMA.16816.F32.BF16 R20, R56.reuse, R70, R20 ;  /* 0x000000463814723c */ /* 0x040fe20000041814 */
[----:B------:R-:W2:Y:S07]  /*4d40*/  LDSM.16.M88.4 R68, [R220] ;  /* 0x00000000dc44783b */ /* 0x000eae0000000200 */
        /* <DEDUP_REMOVED lines=8> */
[----:B------:R-:W2:Y:S04]  /*4dd0*/  LDSM.16.M88.4 R52, [R220+0x1800] ;  /* 0x00180000dc34783b */ /* 0x000ea80000000200 */
[----:B------:R-:W-:Y:S03]  /*4de0*/  LDSM.16.M88.4 R56, [R233+0xa800] ;  /* 0x00a80000e938783b */ /* 0x000fe60000000200 */
[C---:B-----5:R-:W-:Y:S08]  /*4df0*/  HMMA.16816.F32.BF16 R24, R40.reuse, R36, R24 ;  /* 0x000000242818723c */ /* 0x060ff00000041818 */
[C---:B------:R-:W-:Y:S08]  /*4e00*/  HMMA.16816.F32.BF16 R20, R40.reuse, R38, R20 ;  /* 0x000000262814723c */ /* 0x040ff00000041814 */
[C---:B------:R-:W-:Y:S08]  /*4e10*/  HMMA.16816.F32.BF16 R16, R40.reuse, R32, R16 ;  /* 0x000000202810723c */ /* 0x040ff00000041810 */
[C---:B------:R-:W-:Y:S01]  /*4e20*/  HMMA.16816.F32.BF16 R12, R40.reuse, R34, R12 ;  /* 0x00000022280c723c */ /* 0x040fe2000004180c */
[----:B------:R-:W-:Y:S07]  /*4e30*/  LDSM.16.M88.4 R32, [R234+0x2000] ;  /* 0x00200000ea20783b */ /* 0x000fee0000000200 */
[C---:B-1----:R-:W-:Y:S01]  /*4e40*/  HMMA.16816.F32.BF16 R36, R40.reuse, R28, R8 ;  /* 0x0000001c2824723c */ /* 0x042fe20000041808 */
[----:B------:R-:W1:Y:S07]  /*4e50*/  LDSM.16.M88.4 R8, [R233+0xa000] ;  /* 0x00a00000e908783b */ /* 0x000e6e0000000200 */
[C---:B------:R-:W-:Y:S08]  /*4e60*/  HMMA.16816.F32.BF16 R48, R40.reuse, R80, R48 ;  /* 0x000000502830723c */ /* 0x040ff00000041830 */
        /* <DEDUP_REMOVED lines=17> */
[C---:B-1----:R-:W-:Y:S01]  /*4f80*/  HMMA.16816.F32.BF16 R24, R32.reuse, R8, R24 ;  /* 0x000000082018723c */ /* 0x042fe20000041818 */
[----:B------:R-:W-:Y:S07]  /*4f90*/  LDSM.16.M88.4 R72, [R227+0xa800] ;  /* 0x00a80000e348783b */ /* 0x000fee0000000200 */
[C---:B------:R-:W-:Y:S01]  /*4fa0*/  HMMA.16816.F32.BF16 R20, R32.reuse, R10, R20 ;  /* 0x0000000a2014723c */ /* 0x040fe20000041814 */
[----:B------:R-:W-:Y:S07]  /*4fb0*/  LDSM.16.M88.4 R8, [R227+0xa000] ;  /* 0x00a00000e308783b */ /* 0x000fee0000000200 */
[C---:B------:R-:W-:Y:S08]  /*4fc0*/  HMMA.16816.F32.BF16 R16, R32.reuse, R56, R16 ;  /* 0x000000382010723c */ /* 0x040ff00000041810 */
[C---:B------:R-:W-:Y:S01]  /*4fd0*/  HMMA.16816.F32.BF16 R12, R32.reuse, R58, R12 ;  /* 0x0000003a200c723c */ /* 0x040fe2000004180c */
[----:B------:R-:W1:Y:S07]  /*4fe0*/  LDSM.16.M88.4 R56, [R231+0x3800] ;  /* 0x00380000e738783b */ /* 0x000e6e0000000200 */
[C---:B--2---:R-:W-:Y:S08]  /*4ff0*/  HMMA.16816.F32.BF16 R48, R32.reuse, R68, R48 ;  /* 0x000000442030723c */ /* 0x044ff00000041830 */
[C---:B------:R-:W-:Y:S01]  /*5000*/  HMMA.16816.F32.BF16 R44, R32.reuse, R70, R44 ;  /* 0x00000046202c723c */ /* 0x040fe2000004182c */
[----:B------:R-:W2:Y:S07]  /*5010*/  LDSM.16.M88.4 R68, [R227+0xb800] ;  /* 0x00b80000e344783b */ /* 0x000eae0000000200 */
[C---:B------:R-:W-:Y:S08]  /*5020*/  HMMA.16816.F32.BF16 R64, R32.reuse, R28, R64 ;  /* 0x0000001c2040723c */ /* 0x040ff00000041840 */
[----:B------:R-:W-:Y:S01]  /*5030*/  HMMA.16816.F32.BF16 R80, R32, R30, R80 ;  /* 0x0000001e2050723c */ /* 0x000fe20000041850 */
[----:B------:R-:W5:Y:S04]  /*5040*/  LDSM.16.M88.4 R28, [R227+0xb000] ;  /* 0x00b00000e31c783b */ /* 0x000f680000000200 */
        /* <DEDUP_REMOVED lines=16> */
[----:B------:R-:W1:Y:S07]  /*5150*/  LDSM.16.M88.4 R8, [R220+0x3800] ;  /* 0x00380000dc08783b */ /* 0x000e6e0000000200 */
[C---:B------:R-:W-:Y:S08]  /*5160*/  HMMA.16816.F32.BF16 R16, R52.reuse, R72, R16 ;  /* 0x000000483410723c */ /* 0x040ff00000041810 */
[C---:B------:R-:W-:Y:S01]  /*5170*/  HMMA.16816.F32.BF16 R12, R52.reuse, R74, R12 ;  /* 0x0000004a340c723c */ /* 0x040fe2000004180c */
[----:B------:R-:W-:Y:S07]  /*5180*/  LDSM.16.M88.4 R72, [R233+0xf800] ;  /* 0x00f80000e948783b */ /* 0x000fee0000000200 */
[C---:B--2---:R-:W-:Y:S08]  /*5190*/  HMMA.16816.F32.BF16 R48, R52.reuse, R68, R48 ;  /* 0x000000443430723c */ /* 0x044ff00000041830 */
[C---:B------:R-:W-:Y:S01]  /*51a0*/  HMMA.16816.F32.BF16 R44, R52.reuse, R70, R44 ;  /* 0x00000046342c723c */ /* 0x040fe2000004182c */
[----:B------:R-:W-:Y:S07]  /*51b0*/  LDSM.16.M88.4 R68, [R230+0x4000] ;  /* 0x00400000e644783b */ /* 0x000fee0000000200 */
[C---:B-----5:R-:W-:Y:S08]  /*51c0*/  HMMA.16816.F32.BF16 R64, R52.reuse, R28, R64 ;  /* 0x0000001c3440723c */ /* 0x060ff00000041840 */
[----:B------:R-:W-:Y:S01]  /*51d0*/  HMMA.16816.F32.BF16 R80, R52, R30, R80 ;  /* 0x0000001e3450723c */ /* 0x000fe20000041850 */
[----:B------:R-:W2:Y:S04]  /*51e0*/  LDSM.16.M88.4 R28, [R233+0xc000] ;  /* 0x00c00000e91c783b */ /* 0x000ea80000000200 */
[----:B------:R-:W-:Y:S03]  /*51f0*/  LDSM.16.M88.4 R52, [R233+0xd000] ;  /* 0x00d00000e934783b */ /* 0x000fe60000000200 */
[C---:B---3--:R-:W-:Y:S08]  /*5200*/  HMMA.16816.F32.BF16 R24, R36.reuse, R32, R24 ;  /* 0x000000202418723c */ /* 0x048ff00000041818 */
[C---:B------:R-:W-:Y:S01]  /*5210*/  HMMA.16816.F32.BF16 R20, R36.reuse, R34, R20 ;  /* 0x000000222414723c */ /* 0x040fe20000041814 */
[----:B------:R-:W3:Y:S07]  /*5220*/  LDSM.16.M88.4 R32, [R233+0xc800] ;  /* 0x00c80000e920783b */ /* 0x000eee0000000200 */
[C---:B----4-:R-:W-:Y:S08]  /*5230*/  HMMA.16816.F32.BF16 R16, R36.reuse, R76, R16 ;  /* 0x0000004c2410723c */ /* 0x050ff00000041810 */
[C---:B------:R-:W-:Y:S08]  /*5240*/  HMMA.16816.F32.BF16 R12, R36.reuse, R78, R12 ;  /* 0x0000004e240c723c */ /* 0x040ff0000004180c */
[C---:B-1----:R-:W-:Y:S08]  /*5250*/  HMMA.16816.F32.BF16 R48, R36.reuse, R8, R48 ;  /* 0x000000082430723c */ /* 0x042ff00000041830 */
[C---:B------:R-:W-:Y:S01]  /*5260*/  HMMA.16816.F32.BF16 R44, R36.reuse, R10, R44 ;  /* 0x0000000a242c723c */ /* 0x040fe2000004182c */
[----:B------:R-:W1:Y:S07]  /*5270*/  LDSM.16.M88.4 R8, [R233+0xd800] ;  /* 0x00d80000e908783b */ /* 0x000e6e0000000200 */
[C---:B------:R-:W-:Y:S08]  /*5280*/  HMMA.16816.F32.BF16 R64, R36.reuse, R60, R64 ;  /* 0x0000003c2440723c */ /* 0x040ff00000041840 */
[----:B------:R-:W-:Y:S01]  /*5290*/  HMMA.16816.F32.BF16 R80, R36, R62, R80 ;  /* 0x0000003e2450723c */ /* 0x000fe20000041850 */
[----:B------:R-:W-:Y:S04]  /*52a0*/  LDSM.16.M88.4 R60, [R232+0x4000] ;  /* 0x00400000e83c783b */ /* 0x000fe80000000200 */
        /* <DEDUP_REMOVED lines=13> */
[----:B------:R-:W-:Y:S03]  /*5380*/  LDSM.16.M88.4 R40, [R227+0xd800] ;  /* 0x00d80000e328783b */ /* 0x000fe60000000200 */
[C---:B----4-:R-:W-:Y:S08]  /*5390*/  HMMA.16816.F32.BF16 R16, R60.reuse, R36, R16 ;  /* 0x000000243c10723c */ /* 0x050ff00000041810 */
[C---:B------:R-:W-:Y:S01]  /*53a0*/  HMMA.16816.F32.BF16 R12, R60.reuse, R38, R12 ;  /* 0x000000263c0c723c */ /* 0x040fe2000004180c */
[----:B------:R-:W1:Y:S07]  /*53b0*/  LDSM.16.M88.4 R36, [R227+0xc800] ;  /* 0x00c80000e324783b */ /* 0x000e6e0000000200 */
[C---:B------:R-:W-:Y:S08]  /*53c0*/  HMMA.16816.F32.BF16 R24, R60.reuse, R56, R24 ;  /* 0x000000383c18723c */ /* 0x040ff00000041818 */
[C---:B------:R-:W-:Y:S08]  /*53d0*/  HMMA.16816.F32.BF16 R20, R60.reuse, R58, R20 ;  /* 0x0000003a3c14723c */ /* 0x040ff00000041814 */
[C---:B--2---:R-:W-:Y:S08]  /*53e0*/  HMMA.16816.F32.BF16 R64, R60.reuse, R28, R64 ;  /* 0x0000001c3c40723c */ /* 0x044ff00000041840 */
[C---:B------:R-:W-:Y:S01]  /*53f0*/  HMMA.16816.F32.BF16 R80, R60.reuse, R30, R80 ;  /* 0x0000001e3c50723c */ /* 0x040fe20000041850 */
[----:B------:R-:W-:Y:S07]  /*5400*/  LDSM.16.M88.4 R28, [R220+0x4000] ;  /* 0x00400000dc1c783b */ /* 0x000fee0000000200 */
[C---:B---3--:R-:W-:Y:S01]  /*5410*/  HMMA.16816.F32.BF16 R56, R60.reuse, R32, R48 ;  /* 0x000000203c38723c */ /* 0x048fe20000041830 */
[----:B------:R-:W2:Y:S07]  /*5420*/  LDSM.16.M88.4 R48, [R229+0x4000] ;  /* 0x00400000e530783b */ /* 0x000eae0000000200 */
[----:B------:R-:W-:Y:S01]  /*5430*/  HMMA.16816.F32.BF16 R44, R60, R34, R44 ;  /* 0x000000223c2c723c */ /* 0x000fe2000004182c */
[----:B------:R-:W3:Y:S04]  /*5440*/  LDSM.16.M88.4 R60, [R220+0x4800] ;  /* 0x00480000dc3c783b */ /* 0x000ee80000000200 */
[----:B------:R-:W4:Y:S03]  /*5450*/  LDSM.16.M88.4 R32, [R220+0x5000] ;  /* 0x00500000dc20783b */ /* 0x000f260000000200 */
[C---:B-----5:R-:W-:Y:S08]  /*5460*/  HMMA.16816.F32.BF16 R24, R68.reuse, R52, R24 ;  /* 0x000000344418723c */ /* 0x060ff00000041818 */
[C---:B------:R-:W-:Y:S01]  /*5470*/  HMMA.16816.F32.BF16 R20, R68.reuse, R54, R20 ;  /* 0x000000364414723c */ /* 0x040fe20000041814 */
[----:B------:R-:W5:Y:S07]  /*5480*/  LDSM.16.M88.4 R52, [R220+0x5800] ;  /* 0x00580000dc34783b */ /* 0x000f6e0000000200 */
        /* <DEDUP_REMOVED lines=34> */
[----:B------:R-:W4:Y:S07]  /*56b0*/  LDSM.16.M88.4 R36, [R230+0x6000] ;  /* 0x00600000e624783b */ /* 0x000f2e0000000200 */
[C---:B--2---:R-:W-:Y:S08]  /*56c0*/  HMMA.16816.F32.BF16 R24, R32.reuse, R28, R24 ;  /* 0x0000001c2018723c */ /* 0x044ff00000041818 */
[C---:B------:R-:W-:Y:S08]  /*56d0*/  HMMA.16816.F32.BF16 R20, R32.reuse, R30, R20 ;  /* 0x0000001e2014723c */ /* 0x040ff00000041814 */
[C---:B---3--:R-:W-:Y:S01]  /*56e0*/  HMMA.16816.F32.BF16 R28, R32.reuse, R48, R16 ;  /* 0x00000030201c723c */ /* 0x048fe20000041810 */
[----:B------:R-:W2:Y:S07]  /*56f0*/  LDSM.16.M88.4 R16, [R227+0xf800] ;  /* 0x00f80000e310783b */ /* 0x000eae0000000200 */
[C---:B------:R-:W-:Y:S01]  /*5700*/  HMMA.16816.F32.BF16 R72, R32.reuse, R50, R12 ;  /* 0x000000322048723c */ /* 0x040fe2000004180c */
[----:B------:R-:W-:Y:S04]  /*5710*/  LDSM.16.M88.4 R12, [R229+0x6000] ;  /* 0x00600000e50c783b */ /* 0x000fe80000000200 */
[----:B------:R-:W3:Y:S03]  /*5720*/  LDSM.16.M88.4 R48, [R220+0x6000] ;  /* 0x00600000dc30783b */ /* 0x000ee60000000200 */
[----:B-1----:R-:W-:Y:S08]  /*5730*/  HMMA.16816.F32.BF16 R56, R32, R8, R56 ;  /* 0x000000082038723c */ /* 0x002ff00000041838 */
[C---:B----4-:R-:W-:Y:S08]  /*5740*/  HMMA.16816.F32.BF16 R24, R36.reuse, R44, R24 ;  /* 0x0000002c2418723c */ /* 0x050ff00000041818 */
[----:B------:R-:W-:Y:S08]  /*5750*/  HMMA.16816.F32.BF16 R20, R36, R46, R20 ;  /* 0x0000002e2414723c */ /* 0x000ff00000041814 */
[C---:B------:R-:W-:Y:S01]  /*5760*/  HMMA.16816.F32.BF16 R68, R32.reuse, R10, R68 ;  /* 0x0000000a2044723c */ /* 0x040fe20000041844 */
[----:B------:R-:W1:Y:S07]  /*5770*/  LDSM.16.M88.4 R8, [R220+0x6800] ;  /* 0x00680000dc08783b */ /* 0x000e6e0000000200 */
[C---:B------:R-:W-:Y:S08]  /*5780*/  HMMA.16816.F32.BF16 R64, R32.reuse, R40, R64 ;  /* 0x000000282040723c */ /* 0x040ff00000041840 */
[----:B------:R-:W-:Y:S01]  /*5790*/  HMMA.16816.F32.BF16 R80, R32, R42, R80 ;  /* 0x0000002a2050723c */ /* 0x000fe20000041850 */
[----:B------:R-:W4:Y:S07]  /*57a0*/  LDSM.16.M88.4 R32, [R220+0x7000] ;  /* 0x00700000dc20783b */ /* 0x000f2e0000000200 */
[C---:B------:R-:W-:Y:S08]  /*57b0*/  HMMA.16816.F32.BF16 R28, R36.reuse, R52, R28 ;  /* 0x00000034241c723c */ /* 0x040ff0000004181c */
[----:B--2---:R-:W-:Y:S07]  /*57c0*/  HMMA.16816.F32.BF16 R56, R36, R16, R56 ;  /* 0x000000102438723c */ /* 0x004fee0000041838 */
[----:B------:R-:W-:Y:S01]  /*57d0*/  IADD3 R16, R235, UR13, RZ ;  /* 0x0000000deb107c10 */ /* 0x000fe2000fffe0ff */
[----:B---3--:R-:W-:Y:S03]  /*57e0*/  HMMA.16816.F32.BF16 R24, R12, R48, R24 ;  /* 0x000000300c18723c */ /* 0x008fe60000041818 */
[C---:B------:R-:W-:Y:S01]  /*57f0*/  IADD3 R4, R16.reuse, 0x1, RZ ;  /* 0x0000000110047810 */ /* 0x040fe20007ffe0ff */
[----:B------:R-:W-:Y:S01]  /*5800*/  I2F R41, R16 ;  /* 0x0000001000297306 */ /* 0x000fe20000201400 */
[----:B------:R-:W-:-:S02]  /*5810*/  IADD3 R17, R16, 0x8, RZ ;  /* 0x0000000810117810 */ /* 0x000fc40007ffe0ff */
[CC--:B------:R-:W-:Y:S01]  /*5820*/  ISETP.GE.AND P5, PT, R4.reuse, R167.reuse, PT ;  /* 0x000000a70400720c */ /* 0x0c0fe20003fa6270 */
[----:B------:R-:W-:Y:S01]  /*5830*/  HMMA.16816.F32.BF16 R20, R12, R50, R20 ;  /* 0x000000320c14723c */ /* 0x000fe20000041814 */
[-C--:B------:R-:W-:Y:S02]  /*5840*/  ISETP.GE.AND P2, PT, R4, R2.reuse, PT ;  /* 0x000000020400720c */ /* 0x080fe40003f46270 */
[C---:B------:R-:W-:Y:S01]  /*5850*/  ISETP.GE.AND P3, PT, R17.reuse, R167, PT ;  /* 0x000000a71100720c */ /* 0x040fe20003f66270 */
[----:B------:R-:W2:Y:S01]  /*5860*/  I2F R6, R4 ;  /* 0x0000000400067306 */ /* 0x000ea20000201400 */
[----:B------:R-:W-:-:S03]  /*5870*/  ISETP.GE.AND P0, PT, R17, R2, PT ;  /* 0x000000021100720c */ /* 0x000fc60003f06270 */
[C---:B------:R-:W-:Y:S04]  /*5880*/  HMMA.16816.F32.BF16 R72, R36.reuse, R54, R72 ;  /* 0x000000362448723c */ /* 0x040fe80000041848 */
[----:B------:R-:W3:Y:S04]  /*5890*/  I2F R3, R17 ;  /* 0x0000001100037306 */ /* 0x000ee80000201400 */
[----:B------:R-:W-:Y:S01]  /*58a0*/  HMMA.16816.F32.BF16 R64, R36, R60, R64 ;  /* 0x0000003c2440723c */ /* 0x000fe20000041840 */
[C---:B--2---:R-:W-:Y:S02]  /*58b0*/  FFMA.FTZ R25, R6.reuse, UR4, R25 ;  /* 0x0000000406197c23 */ /* 0x044fe40008010019 */
[----:B------:R-:W-:Y:S01]  /*58c0*/  FFMA.FTZ R27, R6, UR4, R27 ;  /* 0x00000004061b7c23 */ /* 0x000fe2000801001b */
[----:B------:R-:W-:-:S04]  /*58d0*/  IADD3 R6, R16, 0x11, RZ ;  /* 0x0000001110067810 */ /* 0x000fc80007ffe0ff */
[----:B------:R-:W-:Y:S01]  /*58e0*/  HMMA.16816.F32.BF16 R80, R36, R62, R80 ;  /* 0x0000003e2450723c */ /* 0x000fe20000041850 */
[----:B---3--:R-:W-:Y:S01]  /*58f0*/  FFMA.FTZ R17, R3, UR4, R20 ;  /* 0x0000000403117c23 */ /* 0x008fe20008010014 */
[----:B------:R-:W-:Y:S01]  /*5900*/  FSEL R20, R25, -INF , !P5 ;  /* 0xff80000019147808 */ /* 0x000fe20006800000 */
[----:B------:R-:W-:Y:S01]  /*5910*/  FFMA.FTZ R22, R3, UR4, R22 ;  /* 0x0000000403167c23 */ /* 0x000fe20008010016 */
[----:B------:R-:W-:-:S04]  /*5920*/  FSEL R25, R27, -INF , !P2 ;  /* 0xff8000001b197808 */ /* 0x000fc80005000000 */
[----:B------:R-:W-:Y:S01]  /*5930*/  HMMA.16816.F32.BF16 R68, R36, R18, R68 ;  /* 0x000000122444723c */ /* 0x000fe20000041844 */
[----:B------:R-:W2:Y:S01]  /*5940*/  LDSM.16.M88.4 R36, [R220+0x7800] ;  /* 0x00780000dc24783b */ /* 0x000ea20000000200 */
[----:B------:R-:W-:Y:S01]  /*5950*/  ISETP.GE.AND P2, PT, R6, R167, PT ;  /* 0x000000a70600720c */ /* 0x000fe20003f46270 */
[----:B------:R-:W-:-:S04]  /*5960*/  DEPBAR.LE SB0, 0x0 ;  /* 0x000080000000791a */ /* 0x000fc80000000000 */
[----:B------:R-:W-:Y:S01]  /*5970*/  IADD3 R18, R16, 0x9, RZ ;  /* 0x0000000910127810 */ /* 0x000fe20007ffe0ff */
[C---:B-1----:R-:W-:Y:S01]  /*5980*/  HMMA.16816.F32.BF16 R28, R12.reuse, R8, R28 ;  /* 0x000000080c1c723c */ /* 0x042fe2000004181c */
[----:B------:R-:W-:Y:S02]  /*5990*/  FSEL R27, R22, -INF , !P0 ;  /* 0xff800000161b7808 */ /* 0x000fe40004000000 */
[----:B------:R1:W3:Y:S01]  /*59a0*/  I2F R4, R18 ;  /* 0x0000001200047306 */ /* 0x0002e20000201400 */
[C---:B------:R-:W-:Y:S02]  /*59b0*/  ISETP.GE.AND P6, PT, R18.reuse, R167, PT ;  /* 0x000000a71200720c */ /* 0x040fe40003fc6270 */
[----:B------:R-:W-:Y:S02]  /*59c0*/  ISETP.GE.AND P4, PT, R18, R2, PT ;  /* 0x000000021200720c */ /* 0x000fe40003f86270 */
[C---:B------:R-:W-:Y:S01]  /*59d0*/  IADD3 R8, R16.reuse, 0x10, RZ ;  /* 0x0000001010087810 */ /* 0x040fe20007ffe0ff */
[----:B------:R-:W-:Y:S01]  /*59e0*/  HMMA.16816.F32.BF16 R72, R12, R10, R72 ;  /* 0x0000000a0c48723c */ /* 0x000fe20000041848 */
[----:B------:R-:W-:-:S02]  /*59f0*/  IADD3 R19, R16, 0x20, RZ ;  /* 0x0000002010137810 */ /* 0x000fc40007ffe0ff */
[----:B------:R5:W5:Y:S01]  /*5a00*/  I2F R9, R8 ;  /* 0x0000000800097306 */ /* 0x000b620000201400 */
[C---:B------:R-:W-:Y:S02]  /*5a10*/  ISETP.GE.AND P1, PT, R8.reuse, R167, PT ;  /* 0x000000a70800720c */ /* 0x040fe40003f26270 */
[-C--:B------:R-:W-:Y:S02]  /*5a20*/  ISETP.GE.AND P5, PT, R8, R2.reuse, PT ;  /* 0x000000020800720c */ /* 0x080fe40003fa6270 */
[----:B----4-:R-:W-:Y:S01]  /*5a30*/  HMMA.16816.F32.BF16 R64, R12, R32, R64 ;  /* 0x000000200c40723c */ /* 0x010fe20000041840 */
[----:B-1----:R-:W-:Y:S01]  /*5a40*/  FSEL R18, R17, -INF , !P3 ;  /* 0xff80000011127808 */ /* 0x002fe20005800000 */
[----:B---3--:R-:W-:Y:S01]  /*5a50*/  FFMA.FTZ R21, R4, UR4, R21 ;  /* 0x0000000404157c23 */ /* 0x008fe20008010015 */
[----:B------:R-:W-:Y:S01]  /*5a60*/  ISETP.GE.AND P3, PT, R6, R2, PT ;  /* 0x000000020600720c */ /* 0x000fe20003f66270 */
[----:B------:R-:W-:Y:S01]  /*5a70*/  FFMA.FTZ R11, R4, UR4, R23 ;  /* 0x00000004040b7c23 */ /* 0x000fe20008010017 */
[----:B------:R-:W1:Y:S01]  /*5a80*/  I2F R6, R6 ;  /* 0x0000000600067306 */ /* 0x000e620000201400 */
[----:B------:R-:W-:-:S02]  /*5a90*/  IADD3 R23, R16, 0x28, RZ ;  /* 0x0000002810177810 */ /* 0x000fc40007ffe0ff */
[C---:B------:R-:W-:Y:S01]  /*5aa0*/  HMMA.16816.F32.BF16 R80, R12.reuse, R34, R80 ;  /* 0x000000220c50723c */ /* 0x040fe20000041850 */
[----:B------:R-:W-:Y:S02]  /*5ab0*/  FSEL R22, R21, -INF , !P6 ;  /* 0xff80000015167808 */ /* 0x000fe40007000000 */
[C---:B-----5:R-:W-:Y:S01]  /*5ac0*/  IADD3 R8, R16.reuse, 0x18, RZ ;  /* 0x0000001810087810 */ /* 0x060fe20007ffe0ff */
[C---:B------:R-:W-:Y:S01]  /*5ad0*/  FFMA.FTZ R10, R9.reuse, UR4, R28 ;  /* 0x00000004090a7c23 */ /* 0x040fe2000801001c */
[----:B------:R-:W-:Y:S01]  /*5ae0*/  IADD3 R21, R16, 0x19, RZ ;  /* 0x0000001910157810 */ /* 0x000fe20007ffe0ff */
[----:B------:R-:W-:Y:S01]  /*5af0*/  FFMA.FTZ R9, R9, UR4, R30 ;  /* 0x0000000409097c23 */ /* 0x000fe2000801001e */
[----:B------:R-:W3:Y:S01]  /*5b00*/  I2F R3, R8 ;  /* 0x0000000800037306 */ /* 0x000ee20000201400 */
[----:B------:R-:W-:Y:S01]  /*5b10*/  FSEL R11, R11, -INF , !P4 ;  /* 0xff8000000b0b7808 */ /* 0x000fe20006000000 */
[----:B--2---:R-:W-:Y:S01]  /*5b20*/  HMMA.16816.F32.BF16 R56, R12, R36, R56 ;  /* 0x000000240c38723c */ /* 0x004fe20000041838 */
[----:B------:R-:W-:-:S02]  /*5b30*/  FSEL R10, R10, -INF , !P1 ;  /* 0xff8000000a0a7808 */ /* 0x000fc40004800000 */
[CC--:B------:R-:W-:Y:S01]  /*5b40*/  ISETP.GE.AND P4, PT, R21.reuse, R167.reuse, PT ;  /* 0x000000a71500720c */ /* 0x0c0fe20003f86270 */
[----:B-1----:R-:W-:Y:S01]  /*5b50*/  FFMA.FTZ R4, R6, UR4, R29 ;  /* 0x0000000406047c23 */ /* 0x002fe2000801001d */
[----:B------:R-:W-:Y:S01]  /*5b60*/  IADD3 R29, R16, 0x21, RZ ;  /* 0x00000021101d7810 */ /* 0x000fe20007ffe0ff */
[----:B------:R1:W2:Y:S01]  /*5b70*/  I2F R28, R21 ;  /* 0x00000015001c7306 */ /* 0x0002a20000201400 */
[-C--:B------:R-:W-:Y:S01]  /*5b80*/  ISETP.GE.AND P1, PT, R21, R2.reuse, PT ;  /* 0x000000021500720c */ /* 0x080fe20003f26270 */
[----:B------:R-:W-:Y:S01]  /*5b90*/  HMMA.16816.F32.BF16 R68, R12, R38, R68 ;  /* 0x000000260c44723c */ /* 0x000fe20000041844 */
[C---:B------:R-:W-:Y:S02]  /*5ba0*/  ISETP.GE.AND P0, PT, R8.reuse, R167, PT ;  /* 0x000000a70800720c */ /* 0x040fe40003f06270 */
[----:B------:R-:W-:Y:S01]  /*5bb0*/  ISETP.GE.AND P6, PT, R8, R2, PT ;  /* 0x000000020800720c */ /* 0x000fe20003fc6270 */
[----:B---3--:R-:W-:Y:S02]  /*5bc0*/  FFMA.FTZ R74, R3, UR4, R74 ;  /* 0x00000004034a7c23 */ /* 0x008fe4000801004a */
[----:B------:R-:W3:Y:S01]  /*5bd0*/  I2F R30, R29 ;  /* 0x0000001d001e7306 */ /* 0x000ee20000201400 */
[----:B------:R-:W-:-:S02]  /*5be0*/  IADD3 R13, R16, 0x31, RZ ;  /* 0x00000031100d7810 */ /* 0x000fc40007ffe0ff */
[----:B------:R-:W-:Y:S02]  /*5bf0*/  FSEL R9, R9, -INF , !P5 ;  /* 0xff80000009097808 */ /* 0x000fe40006800000 */
[----:B------:R-:W-:Y:S02]  /*5c00*/  FSEL R4, R4, -INF , !P2 ;  /* 0xff80000004047808 */ /* 0x000fe40005000000 */
[-C--:B------:R-:W-:Y:S01]  /*5c10*/  ISETP.GE.AND P5, PT, R19, R167.reuse, PT ;  /* 0x000000a71300720c */ /* 0x080fe20003fa6270 */
[----:B-1----:R-:W-:Y:S01]  /*5c20*/  FFMA.FTZ R21, R6, UR4, R31 ;  /* 0x0000000406157c23 */ /* 0x002fe2000801001f */
[----:B------:R-:W1:Y:S01]  /*5c30*/  I2F R12, R13 ;  /* 0x0000000d000c7306 */ /* 0x000e620000201400 */
[----:B------:R-:W-:Y:S01]  /*5c40*/  FFMA.FTZ R6, R3, UR4, R72 ;  /* 0x0000000403067c23 */ /* 0x000fe20008010048 */
[-C--:B------:R-:W-:Y:S01]  /*5c50*/  ISETP.GE.AND P2, PT, R19, R2.reuse, PT ;  /* 0x000000021300720c */ /* 0x080fe20003f46270 */
[C---:B--2---:R-:W-:Y:S01]  /*5c60*/  FFMA.FTZ R8, R28.reuse, UR4, R73 ;  /* 0x000000041c087c23 */ /* 0x044fe20008010049 */
[----:B------:R-:W-:Y:S01]  /*5c70*/  FSEL R21, R21, -INF , !P3 ;  /* 0xff80000015157808 */ /* 0x000fe20005800000 */
[----:B------:R-:W-:Y:S01]  /*5c80*/  FFMA.FTZ R75, R28, UR4, R75 ;  /* 0x000000041c4b7c23 */ /* 0x000fe2000801004b */
[----:B------:R-:W-:Y:S01]  /*5c90*/  FSEL R6, R6, -INF , !P0 ;  /* 0xff80000006067808 */ /* 0x000fe20004000000 */
[C---:B---3--:R-:W-:Y:S01]  /*5ca0*/  FFMA.FTZ R67, R30.reuse, UR4, R67 ;  /* 0x000000041e437c23 */ /* 0x048fe20008010043 */
[----:B------:R-:W2:Y:S01]  /*5cb0*/  I2F R3, R23 ;  /* 0x0000001700037306 */ /* 0x000ea20000201400 */
[C---:B------:R-:W-:Y:S01]  /*5cc0*/  ISETP.GE.AND P3, PT, R29.reuse, R167, PT ;  /* 0x000000a71d00720c */ /* 0x040fe20003f66270 */
[----:B------:R-:W-:Y:S01]  /*5cd0*/  FFMA.FTZ R65, R30, UR4, R65 ;  /* 0x000000041e417c23 */ /* 0x000fe20008010041 */
[----:B------:R-:W-:-:S02]  /*5ce0*/  ISETP.GE.AND P0, PT, R29, R2, PT ;  /* 0x000000021d00720c */ /* 0x000fc40003f06270 */
[C---:B------:R-:W-:Y:S02]  /*5cf0*/  IADD3 R31, R16.reuse, 0x29, RZ ;  /* 0x00000029101f7810 */ /* 0x040fe40007ffe0ff */
[----:B------:R-:W-:Y:S01]  /*5d00*/  IADD3 R29, R16, 0x30, RZ ;  /* 0x00000030101d7810 */ /* 0x000fe20007ffe0ff */
[----:B------:R3:W4:Y:S01]  /*5d10*/  I2F R17, R19 ;  /* 0x0000001300117306 */ /* 0x0007220000201400 */
[----:B------:R-:W-:Y:S01]  /*5d20*/  FSEL R8, R8, -INF , !P4 ;  /* 0xff80000008087808 */ /* 0x000fe20006000000 */
[C---:B-1----:R-:W-:Y:S01]  /*5d30*/  FFMA.FTZ R59, R12.reuse, UR4, R59 ;  /* 0x000000040c3b7c23 */ /* 0x042fe2000801003b */
[----:B------:R-:W-:Y:S01]  /*5d40*/  ISETP.GE.AND P4, PT, R23, R2, PT ;  /* 0x000000021700720c */ /* 0x000fe20003f86270 */
[----:B------:R-:W-:Y:S01]  /*5d50*/  FFMA.FTZ R57, R12, UR4, R57 ;  /* 0x000000040c397c23 */ /* 0x000fe20008010039 */
[----:B------:R-:W-:Y:S01]  /*5d60*/  FSEL R197, R67, -INF , !P0 ;  /* 0xff80000043c57808 */ /* 0x000fe20004000000 */
[----:B------:R-:W-:Y:S01]  /*5d70*/  FFMA.FTZ R12, R41, UR4, R26 ;  /* 0x00000004290c7c23 */ /* 0x000fe2000801001a */
[----:B------:R-:W-:Y:S01]  /*5d80*/  IADD3 R15, R16, 0x38, RZ ;  /* 0x00000038100f7810 */ /* 0x000fe20007ffe0ff */
[----:B--2---:R-:W-:Y:S01]  /*5d90*/  FFMA.FTZ R80, R3, UR4, R80 ;  /* 0x0000000403507c23 */ /* 0x004fe20008010050 */
[----:B------:R-:W1:Y:S01]  /*5da0*/  I2F R28, R31 ;  /* 0x0000001f001c7306 */ /* 0x000e620000201400 */
[----:B------:R-:W-:Y:S01]  /*5db0*/  ISETP.GE.AND P0, PT, R13, R167, PT ;  /* 0x000000a70d00720c */ /* 0x000fe20003f06270 */
[----:B------:R-:W-:Y:S01]  /*5dc0*/  FFMA.FTZ R82, R3, UR4, R82 ;  /* 0x0000000403527c23 */ /* 0x000fe20008010052 */
[----:B------:R-:W-:-:S02]  /*5dd0*/  FSEL R198, R65, -INF , !P3 ;  /* 0xff80000041c67808 */ /* 0x000fc40005800000 */
[-C--:B------:R-:W-:Y:S02]  /*5de0*/  ISETP.GE.AND P3, PT, R29, R2.reuse, PT ;  /* 0x000000021d00720c */ /* 0x080fe40003f66270 */
[----:B---3--:R-:W-:Y:S01]  /*5df0*/  FSEL R19, R74, -INF , !P6 ;  /* 0xff8000004a137808 */ /* 0x008fe20007000000 */
[----:B------:R-:W2:Y:S01]  /*5e00*/  I2F R3, R15 ;  /* 0x0000000f00037306 */ /* 0x000ea20000201400 */
[----:B------:R-:W-:Y:S01]  /*5e10*/  ISETP.GE.AND P6, PT, R23, R167, PT ;  /* 0x000000a71700720c */ /* 0x000fe20003fc6270 */
[C---:B----4-:R-:W-:Y:S01]  /*5e20*/  FFMA.FTZ R64, R17.reuse, UR4, R64 ;  /* 0x0000000411407c23 */ /* 0x050fe20008010040 */
[----:B------:R-:W-:Y:S01]  /*5e30*/  FSEL R203, R82, -INF , !P4 ;  /* 0xff80000052cb7808 */ /* 0x000fe20006000000 */
[----:B------:R-:W-:Y:S01]  /*5e40*/  FFMA.FTZ R66, R17, UR4, R66 ;  /* 0x0000000411427c23 */ /* 0x000fe20008010042 */
[----:B------:R-:W-:Y:S02]  /*5e50*/  FSEL R190, R80, -INF , !P6 ;  /* 0xff80000050be7808 */ /* 0x000fe40007000000 */
[----:B------:R-:W-:Y:S01]  /*5e60*/  ISETP.GE.AND P6, PT, R13, R2, PT ;  /* 0x000000020d00720c */ /* 0x000fe20003fc6270 */
[----:B------:R-:W3:Y:S01]  /*5e70*/  I2F R23, R29 ;  /* 0x0000001d00177306 */ /* 0x000ee20000201400 */
[----:B------:R-:W-:Y:S01]  /*5e80*/  IADD3 R13, R16, 0x39, RZ ;  /* 0x00000039100d7810 */ /* 0x000fe20007ffe0ff */
[C---:B-1----:R-:W-:Y:S01]  /*5e90*/  FFMA.FTZ R81, R28.reuse, UR4, R81 ;  /* 0x000000041c517c23 */ /* 0x042fe20008010051 */
[----:B------:R-:W-:Y:S01]  /*5ea0*/  FSEL R199, R59, -INF , !P6 ;  /* 0xff8000003bc77808 */ /* 0x000fe20007000000 */
[----:B------:R-:W-:Y:S01]  /*5eb0*/  FFMA.FTZ R83, R28, UR4, R83 ;  /* 0x000000041c537c23 */ /* 0x000fe20008010053 */
[----:B------:R-:W-:-:S02]  /*5ec0*/  PLOP3.LUT P6, PT, PT, PT, UP0, 0x80, 0x0 ;  /* 0x000000000000781c */ /* 0x000fc40003fcf008 */
[----:B------:R-:W-:Y:S01]  /*5ed0*/  FSEL R17, R75, -INF , !P1 ;  /* 0xff8000004b117808 */ /* 0x000fe20004800000 */
[----:B------:R-:W1:Y:S01]  /*5ee0*/  I2F R14, R13 ;  /* 0x0000000d000e7306 */ /* 0x000e620000201400 */
[----:B------:R-:W-:Y:S01]  /*5ef0*/  FSEL R188, R64, -INF , !P5 ;  /* 0xff80000040bc7808 */ /* 0x000fe20006800000 */
[C---:B--2---:R-:W-:Y:S01]  /*5f00*/  FFMA.FTZ R34, R3.reuse, UR4, R68 ;  /* 0x0000000403227c23 */ /* 0x044fe20008010044 */
[----:B------:R-:W-:Y:S01]  /*5f10*/  FSEL R205, R66, -INF , !P2 ;  /* 0xff80000042cd7808 */ /* 0x000fe20005000000 */
[----:B------:R-:W-:Y:S01]  /*5f20*/  FFMA.FTZ R70, R3, UR4, R70 ;  /* 0x0000000403467c23 */ /* 0x000fe20008010046 */
[-C--:B------:R-:W-:Y:S01]  /*5f30*/  ISETP.GE.AND P1, PT, R31, R167.reuse, PT ;  /* 0x000000a71f00720c */ /* 0x080fe20003f26270 */
[----:B------:R-:W-:Y:S01]  /*5f40*/  FFMA.FTZ R3, R41, UR4, R24 ;  /* 0x0000000429037c23 */ /* 0x000fe20008010018 */
[----:B------:R-:W-:Y:S01]  /*5f50*/  ISETP.GE.AND P5, PT, R31, R2, PT ;  /* 0x000000021f00720c */ /* 0x000fe20003fa6270 */
[----:B---3--:R-:W-:Y:S01]  /*5f60*/  FFMA.FTZ R56, R23, UR4, R56 ;  /* 0x0000000417387c23 */ /* 0x008fe20008010038 */
[----:B------:R-:W-:Y:S01]  /*5f70*/  ISETP.GE.AND P2, PT, R29, R167, PT ;  /* 0x000000a71d00720c */ /* 0x000fe20003f46270 */
[----:B------:R-:W-:Y:S01]  /*5f80*/  FFMA.FTZ R33, R23, UR4, R58 ;  /* 0x0000000417217c23 */ /* 0x000fe2000801003a */
[----:B------:R-:W-:-:S02]  /*5f90*/  FSEL R196, R81, -INF , !P1 ;  /* 0xff80000051c47808 */ /* 0x000fc40004800000 */
[----:B------:R-:W-:Y:S02]  /*5fa0*/  FSEL R201, R83, -INF , !P5 ;  /* 0xff80000053c97808 */ /* 0x000fe40006800000 */
[----:B------:R-:W-:Y:S01]  /*5fb0*/  FSEL R202, R56, -INF , !P2 ;  /* 0xff80000038ca7808 */ /* 0x000fe20005000000 */
[C---:B-1----:R-:W-:Y:S01]  /*5fc0*/  FFMA.FTZ R32, R14.reuse, UR4, R69 ;  /* 0x000000040e207c23 */ /* 0x042fe20008010045 */
[----:B------:R-:W-:Y:S01]  /*5fd0*/  FSEL R33, R33, -INF , !P3 ;  /* 0xff80000021217808 */ /* 0x000fe20005800000 */
[----:B------:R-:W-:Y:S01]  /*5fe0*/  FFMA.FTZ R71, R14, UR4, R71 ;  /* 0x000000040e477c23 */ /* 0x000fe20008010047 */
[----:B------:R-:W-:Y:S01]  /*5ff0*/  FSEL R200, R57, -INF , !P0 ;  /* 0xff80000039c87808 */ /* 0x000fe20004000000 */
[----:B------:R-:W-:Y:S01]  /*6000*/  BAR.SYNC.DEFER_BLOCKING 0x0 ;  /* 0x0000000000007b1d */ /* 0x000fe20000010000 */
[C---:B------:R-:W-:Y:S02]  /*6010*/  ISETP.GE.AND P4, PT, R15.reuse, R167, PT ;  /* 0x000000a70f00720c */ /* 0x040fe40003f86270 */
[----:B------:R-:W-:-:S02]  /*6020*/  ISETP.GE.AND P1, PT, R15, R2, PT ;  /* 0x000000020f00720c */ /* 0x000fc40003f26270 */
[CC--:B------:R-:W-:Y:S02]  /*6030*/  ISETP.GE.AND P5, PT, R16.reuse, R167.reuse, PT ;  /* 0x000000a71000720c */ /* 0x0c0fe40003fa6270 */
[-C--:B------:R-:W-:Y:S02]  /*6040*/  ISETP.GE.AND P2, PT, R16, R2.reuse, PT ;  /* 0x000000021000720c */ /* 0x080fe40003f46270 */
[C---:B------:R-:W-:Y:S02]  /*6050*/  ISETP.GE.AND P3, PT, R13.reuse, R167, PT ;  /* 0x000000a70d00720c */ /* 0x040fe40003f66270 */
[----:B------:R-:W-:Y:S02]  /*6060*/  ISETP.GE.AND P0, PT, R13, R2, PT ;  /* 0x000000020d00720c */ /* 0x000fe40003f06270 */
[----:B------:R-:W-:Y:S02]  /*6070*/  FSEL R34, R34, -INF , !P4 ;  /* 0xff80000022227808 */ /* 0x000fe40006000000 */
[----:B------:R-:W-:-:S02]  /*6080*/  FSEL R193, R70, -INF , !P1 ;  /* 0xff80000046c17808 */ /* 0x000fc40004800000 */
[----:B------:R-:W-:Y:S02]  /*6090*/  FSEL R3, R3, -INF , !P5 ;  /* 0xff80000003037808 */ /* 0x000fe40006800000 */
[----:B------:R-:W-:Y:S02]  /*60a0*/  FSEL R12, R12, -INF , !P2 ;  /* 0xff8000000c0c7808 */ /* 0x000fe40005000000 */
[----:B------:R-:W-:Y:S02]  /*60b0*/  FSEL R32, R32, -INF , !P3 ;  /* 0xff80000020207808 */ /* 0x000fe40005800000 */
[----:B------:R-:W-:Y:S01]  /*60c0*/  FSEL R192, R71, -INF , !P0 ;  /* 0xff80000047c07808 */ /* 0x000fe20004000000 */
[----:B------:R-:W-:Y:S05]  /*60d0*/  @!P6 BRA `(.L_x_3688) ;  /* 0x00000ed00000e947 */ /* 0x000fea0003800000 */
[----:B------:R-:W-:-:S13]  /*60e0*/  PLOP3.LUT P0, PT, PT, PT, UP6, 0x40, 0x0 ;  /* 0x000000000000781c */ /* 0x000fda0003f0e868 */
[----:B------:R-:W-:Y:S05]  /*60f0*/  @P0 BRA `(.L_x_3689) ;  /* 0x0000047000000947 */ /* 0x000fea0003800000 */
        /* <DEDUP_REMOVED lines=71> */
.L_x_3689:
[----:B------:R-:W-:-:S04]  /*6570*/  ULEA UR24, -UR24, URZ, 0x6 ;  /* 0x0000003f18187291 */ /* 0x000fc8000f8e313f */
[----:B------:R-:W-:Y:S02]  /*6580*/  USHF.R.S32.HI UR5, URZ, 0x1f, UR24 ;  /* 0x0000001f3f057899 */ /* 0x000fe40008011418 */
[----:B------:R-:W-:-:S04]  /*6590*/  MOV R29, UR24 ;  /* 0x00000018001d7c02 */ /* 0x000fc80008000f00 */
[----:B------:R-:W-:Y:S02]  /*65a0*/  MOV R24, UR5 ;  /* 0x0000000500187c02 */ /* 0x000fe40008000f00 */
.L_x_3690:
        /* <DEDUP_REMOVED lines=156> */
.L_x_3692:
[----:B------:R-:W-:Y:S05]  /*6f70*/  BSYNC B0 ;  /* 0x0000000000007941 */ /* 0x000fea0003800000 */
.L_x_3691:
[----:B------:R-:W0:Y:S01]  /*6f80*/  LDGDEPBAR ;  /* 0x00000000000079af */ /* 0x000e220000000000 */
[----:B------:R-:W-:-:S04]  /*6f90*/  IADD3 R166, P0, R29, R166, RZ ;  /* 0x000000a61da67210 */ /* 0x000fc80007f1e0ff */
[----:B------:R-:W-:Y:S02]  /*6fa0*/  IADD3.X R165, R24, R165, RZ, P0, !PT ;  /* 0x000000a518a57210 */ /* 0x000fe400007fe4ff */
.L_x_3688:
        /* <DEDUP_REMOVED lines=37> */
[----:B------:R-:W-:Y:S04]  /*7200*/  LDSM.16.MT88.4 R64, [R228+0x12000] ;  /* 0x01200000e440783b */ /* 0x000fe80000004200 */
[----:B-1----:R-:W-:Y:S04]  /*7210*/  LDSM.16.MT88.4 R40, [R226+0x10000] ;  /* 0x01000000e228783b */ /* 0x002fe80000004200 */
[----:B------:R-:W-:Y:S01]  /*7220*/  LDSM.16.MT88.4 R48, [R225+0x10000] ;  /* 0x01000000e130783b */ /* 0x000fe20000004200 */
[----:B--2---:R-:W-:-:S03]  /*7230*/  FMNMX.FTZ R15, R16, R15, !PT ;  /* 0x0000000f100f7209 */ /* 0x004fc60007810000 */
[----:B------:R-:W-:Y:S01]  /*7240*/  LDSM.16.MT88.4 R56, [R224+0x10000] ;  /* 0x01000000e038783b */ /* 0x000fe20000004200 */
        /* <DEDUP_REMOVED lines=29> */
[----:B------:R-:W-:Y:S01]  /*7420*/  FFMA.FTZ R181, R10, c[0x0][0x23c], -R35 ;  /* 0x00008f000ab57a23 */ /* 0x000fe20000010823 */
[----:B------:R-:W1:Y:S01]  /*7430*/  LDSM.16.MT88.4 R4, [R224+0x16000] ;  /* 0x01600000e004783b */ /* 0x000e620000004200 */
[--C-:B------:R-:W-:Y:S01]  /*7440*/  FFMA.FTZ R182, R12, c[0x0][0x23c], -R194.reuse ;  /* 0x00008f000cb67a23 */ /* 0x100fe200000108c2 */
[----:B------:R-:W3:Y:S01]  /*7450*/  MUFU.EX2 R186, R186 ;  /* 0x000000ba00ba7308 */ /* 0x000ee20000000800 */
[--C-:B------:R-:W-:Y:S01]  /*7460*/  FFMA.FTZ R185, R25, c[0x0][0x23c], -R194.reuse ;  /* 0x00008f0019b97a23 */ /* 0x100fe200000108c2 */
[----:B------:R-:W-:Y:S01]  /*7470*/  LDSM.16.MT88.4 R12, [R228+0x12800] ;  /* 0x01280000e40c783b */ /* 0x000fe20000004200 */
[--C-:B------:R-:W-:Y:S01]  /*7480*/  FFMA.FTZ R187, R27, c[0x0][0x23c], -R194.reuse ;  /* 0x00008f001bbb7a23 */ /* 0x100fe200000108c2 */
        /* <DEDUP_REMOVED lines=39> */
[----:B------:R-:W-:Y:S01]  /*7700*/  MUFU.EX2 R181, R181 ;  /* 0x000000b500b57308 */ /* 0x000fe20000000800 */
[----:B------:R-:W-:Y:S01]  /*7710*/  FADD.FTZ R182, R182, R185 ;  /* 0x000000b9b6b67221 */ /* 0x000fe20000010000 */
[----:B--2---:R-:W-:-:S06]  /*7720*/  F2FP.BF16.PACK_AB R147, R178, R187 ;  /* 0x000000bbb293723e */ /* 0x004fcc00000010ff */
[----:B------:R-:W2:Y:S01]  /*7730*/  MUFU.EX2 R180, R180 ;  /* 0x000000b400b47308 */ /* 0x000ea20000000800 */
        /* <DEDUP_REMOVED lines=20> */
[C---:B-----5:R-:W-:Y:S02]  /*7880*/  HMMA.16816.F32.BF16 R84, R144.reuse, R88, RZ ;  /* 0x000000589054723c */ /* 0x060fe400000418ff */
[----:B------:R-:W-:Y:S06]  /*7890*/  MUFU.EX2 R195, R195 ;  /* 0x000000c300c37308 */ /* 0x000fec0000000800 */
[C---:B------:R-:W-:Y:S02]  /*78a0*/  HMMA.16816.F32.BF16 R92, R144.reuse, R96, RZ ;  /* 0x00000060905c723c */ /* 0x040fe400000418ff */
[----:B------:R-:W-:Y:S06]  /*78b0*/  MUFU.EX2 R196, R196 ;  /* 0x000000c400c47308 */ /* 0x000fec0000000800 */
[C---:B-1----:R-:W-:Y:S02]  /*78c0*/  HMMA.16816.F32.BF16 R100, R144.reuse, R104, RZ ;  /* 0x000000689064723c */ /* 0x042fe400000418ff */
        /* <DEDUP_REMOVED lines=48> */
[C---:B------:R-:W-:Y:S08]  /*7bd0*/  HMMA.16816.F32.BF16 R36, R4.reuse, R28, R36 ;  /* 0x0000001c0424723c */ /* 0x040ff00000041824 */
        /* <DEDUP_REMOVED lines=9> */
[C---:B------:R-:W-:Y:S01]  /*7c70*/  HMMA.16816.F32.BF16 R40, R4.reuse, R30, R40 ;  /* 0x0000001e0428723c */ /* 0x040fe20000041828 */
[----:B------:R-:W1:Y:S07]  /*7c80*/  LDSM.16.MT88.4 R28, [R228+0x14800] ;  /* 0x01480000e41c783b */ /* 0x000e6e0000004200 */
[C---:B------:R-:W-:Y:S08]  /*7c90*/  HMMA.16816.F32.BF16 R44, R4.reuse, R24, R44 ;  /* 0x00000018042c723c */ /* 0x040ff0000004182c */
        /* <DEDUP_REMOVED lines=23> */
[C---:B--2---:R-:W-:Y:S08]  /*7e10*/  HMMA.16816.F32.BF16 R148, R4.reuse, R8, R148 ;  /* 0x000000080494723c */ /* 0x044ff00000041894 */
[----:B------:R-:W-:Y:S01]  /*7e20*/  HMMA.16816.F32.BF16 R144, R4, R10, R144 ;  /* 0x0000000a0490723c */ /* 0x000fe20000041890 */
[----:B------:R-:W2:Y:S06]  /*7e30*/  LDSM.16.MT88.4 R8, [R228+0x13000] ;  /* 0x01300000e408783b */ /* 0x000eac0000004200 */
[----:B------:R-:W-:-:S02]  /*7e40*/  F2FP.BF16.PACK_AB R4, R191, R188 ;  /* 0x000000bcbf04723e */ /* 0x000fc400000010ff */
[----:B------:R-:W-:Y:S01]  /*7e50*/  F2FP.BF16.PACK_AB R5, R197, R196 ;  /* 0x000000c4c505723e */ /* 0x000fe200000010ff */
[----:B------:R-:W-:Y:S01]  /*7e60*/  FADD.FTZ R196, R196, R175 ;  /* 0x000000afc4c47221 */ /* 0x000fe20000010000 */
[----:B------:R-:W-:Y:S02]  /*7e70*/  F2FP.BF16.PACK_AB R6, R195, R190 ;  /* 0x000000bec306723e */ /* 0x000fe400000010ff */
[----:B-----5:R-:W-:Y:S01]  /*7e80*/  F2FP.BF16.PACK_AB R7, R201, R198 ;  /* 0x000000c6c907723e */ /* 0x020fe200000010ff */
[----:B------:R-:W-:-:S04]  /*7e90*/  FADD.FTZ R197, R197, R196 ;  /* 0x000000c4c5c57221 */ /* 0x000fc80000010000 */
[----:B------:R-:W-:Y:S02]  /*7ea0*/  FADD.FTZ R198, R198, R197 ;  /* 0x000000c5c6c67221 */ /* 0x000fe40000010000 */
[----:B----4-:R-:W-:Y:S02]  /*7eb0*/  HMMA.16816.F32.BF16 R44, R4, R12, R44 ;  /* 0x0000000c042c723c */ /* 0x010fe4000004182c */
[----:B------:R-:W-:-:S06]  /*7ec0*/  FADD.FTZ R201, R201, R198 ;  /* 0x000000c6c9c97221 */ /* 0x000fcc0000010000 */
        /* <DEDUP_REMOVED lines=45> */
[----:B------:R-:W-:Y:S01]  /*81a0*/  HMMA.16816.F32.BF16 R152, R4, R10, R152 ;  /* 0x0000000a0498723c */ /* 0x000fe20000041898 */
[----:B------:R-:W1:Y:S06]  /*81b0*/  LDSM.16.MT88.4 R8, [R226+0x13800] ;  /* 0x01380000e208783b */ /* 0x000e6c0000004200 */
[----:B------:R-:W-:-:S02]  /*81c0*/  F2FP.BF16.PACK_AB R4, R203, R202 ;  /* 0x000000cacb04723e */ /* 0x000fc400000010ff */
[----:B------:R-:W-:Y:S01]  /*81d0*/  F2FP.BF16.PACK_AB R5, R199, R204 ;  /* 0x000000ccc705723e */ /* 0x000fe200000010ff */
[----:B------:R-:W-:Y:S01]  /*81e0*/  FADD.FTZ R204, R204, R201 ;  /* 0x000000c9cccc7221 */ /* 0x000fe20000010000 */
[----:B------:R-:W-:Y:S02]  /*81f0*/  F2FP.BF16.PACK_AB R6, R245, R200 ;  /* 0x000000c8f506723e */ /* 0x000fe400000010ff */
[----:B------:R-:W-:Y:S01]  /*8200*/  F2FP.BF16.PACK_AB R7, R192, R193 ;  /* 0x000000c1c007723e */ /* 0x000fe200000010ff */
[----:B------:R-:W-:-:S04]  /*8210*/  FADD.FTZ R204, R199, R204 ;  /* 0x000000ccc7cc7221 */ /* 0x000fc80000010000 */
[----:B------:R-:W-:Y:S02]  /*8220*/  FADD.FTZ R193, R193, R204 ;  /* 0x000000ccc1c17221 */ /* 0x000fe40000010000 */
[----:B----4-:R-:W-:Y:S02]  /*8230*/  HMMA.16816.F32.BF16 R60, R4, R12, R60 ;  /* 0x0000000c043c723c */ /* 0x010fe4000004183c */
        /* <DEDUP_REMOVED lines=13> */
[C---:B---3--:R-:W-:Y:S07]  /*8310*/  HMMA.16816.F32.BF16 R132, R4.reuse, R16, R132 ;  /* 0x000000100484723c */ /* 0x048fee0000041884 */
[----:B------:R-:W-:Y:S01]  /*8320*/  FADD.FTZ R16, R184, R189 ;  /* 0x000000bdb8107221 */ /* 0x000fe20000010000 */
[----:B------:R-:W-:Y:S01]  /*8330*/  HMMA.16816.F32.BF16 R156, R4, R34, R156 ;  /* 0x00000022049c723c */ /* 0x000fe2000004189c */
[----:B------:R-:W3:Y:S02]  /*8340*/  LDSM.16.MT88.4 R32, [R224+0x13800] ;  /* 0x01380000e020783b */ /* 0x000ee40000004200 */
[----:B------:R-:W-:-:S04]  /*8350*/  FADD.FTZ R16, R183, R16 ;  /* 0x00000010b7107221 */ /* 0x000fc80000010000 */
[----:B------:R-:W-:Y:S01]  /*8360*/  FADD.FTZ R181, R181, R16 ;  /* 0x00000010b5b57221 */ /* 0x000fe20000010000 */
[----:B------:R-:W-:Y:S03]  /*8370*/  HMMA.16816.F32.BF16 R36, R4, R28, R36 ;  /* 0x0000001c0424723c */ /* 0x000fe60000041824 */
[----:B------:R-:W-:-:S05]  /*8380*/  FADD.FTZ R180, R180, R181 ;  /* 0x000000b5b4b47221 */ /* 0x000fca0000010000 */
        /* <DEDUP_REMOVED lines=11> */
[C---:B--2---:R-:W-:Y:S07]  /*8440*/  HMMA.16816.F32.BF16 R140, R4.reuse, R12, R140 ;  /* 0x0000000c048c723c */ /* 0x044fee000004188c */
        /* <DEDUP_REMOVED lines=8> */
[----:B------:R-:W-:-:S04]  /*84d0*/  FADD.FTZ R195, R195, R190 ;  /* 0x000000bec3c37221 */ /* 0x000fc80000010000 */
[----:B------:R-:W-:Y:S01]  /*84e0*/  FADD.FTZ R202, R202, R195 ;  /* 0x000000c3caca7221 */ /* 0x000fe20000010000 */
[----:B------:R-:W-:Y:S03]  /*84f0*/  HMMA.16816.F32.BF16 R104, R4, R30, R104 ;  /* 0x0000001e0468723c */ /* 0x000fe60000041868 */
[----:B------:R-:W-:-:S04]  /*8500*/  FADD.FTZ R203, R203, R202 ;  /* 0x000000cacbcb7221 */ /* 0x000fc80000010000 */
[----:B------:R-:W-:Y:S01]  /*8510*/  FADD.FTZ R200, R200, R203 ;  /* 0x000000cbc8c87221 */ /* 0x000fe20000010000 */
[----:B-----5:R-:W-:Y:S03]  /*8520*/  HMMA.16816.F32.BF16 R108, R4, R24, R108 ;  /* 0x00000018046c723c */ /* 0x020fe6000004186c */
[----:B------:R-:W-:-:S05]  /*8530*/  FADD.FTZ R245, R245, R200 ;  /* 0x000000c8f5f57221 */ /* 0x000fca0000010000 */
[C---:B------:R-:W-:Y:S08]  /*8540*/  HMMA.16816.F32.BF16 R112, R4.reuse, R26, R112 ;  /* 0x0000001a0470723c */ /* 0x040ff00000041870 */
[C---:B------:R-:W-:Y:S08]  /*8550*/  HMMA.16816.F32.BF16 R116, R4.reuse, R20, R116 ;  /* 0x000000140474723c */ /* 0x040ff00000041874 */
[C---:B------:R-:W-:Y:S08]  /*8560*/  HMMA.16816.F32.BF16 R120, R4.reuse, R22, R120 ;  /* 0x000000160478723c */ /* 0x040ff00000041878 */
[C---:B------:R-:W-:Y:S08]  /*8570*/  HMMA.16816.F32.BF16 R136, R4.reuse, R18, R136 ;  /* 0x000000120488723c */ /* 0x040ff00000041888 */
[C---:B------:R-:W-:Y:S08]  /*8580*/  HMMA.16816.F32.BF16 R152, R4.reuse, R14, R152 ;  /* 0x0000000e0498723c */ /* 0x040ff00000041898 */
[C---:B-1----:R-:W-:Y:S08]  /*8590*/  HMMA.16816.F32.BF16 R148, R4.reuse, R8, R148 ;  /* 0x000000080494723c */ /* 0x042ff00000041894 */
        /* <DEDUP_REMOVED lines=39> */
[----:B------:R-:W-:-:S03]  /*8810*/  ULOP3.LUT UR6, UR6, UR7, URZ, 0x3c, !UPT ;  /* 0x0000000706067292 */ /* 0x000fc6000f8e3c3f */
[----:B------:R-:W-:Y:S02]  /*8820*/  @!UP2 UIADD3 UR9, UR9, -UR5, URZ ;  /* 0x800000050909a290 */ /* 0x000fe4000fffe03f */
[----:B------:R-:W-:Y:S02]  /*8830*/  @!UP1 UIADD3 UR8, UR8, -UR5, URZ ;  /* 0x8000000508089290 */ /* 0x000fe4000fffe03f */
[----:B------:R-:W-:Y:S02]  /*8840*/  UISETP.GE.U32.AND UP4, UPT, UR9, UR5, UPT ;  /* 0x000000050900728c */ /* 0x000fe4000bf86070 */
[----:B------:R-:W-:Y:S02]  /*8850*/  UISETP.GE.U32.AND UP3, UPT, UR8, UR5, UPT ;  /* 0x000000050800728c */ /* 0x000fe4000bf66070 */
[----:B------:R-:W-:Y:S02]  /*8860*/  @!UP1 UIADD3 UR11, UR11, 0x1, URZ ;  /* 0x000000010b0b9890 */ /* 0x000fe4000fffe03f */
[----:B------:R-:W-:-:S02]  /*8870*/  UISETP.GE.AND UP1, UPT, UR12, URZ, UPT ;  /* 0x0000003f0c00728c */ /* 0x000fc4000bf26270 */
[----:B------:R-:W-:Y:S02]  /*8880*/  UISETP.GE.AND UP0, UPT, UR6, URZ, UPT ;  /* 0x0000003f0600728c */ /* 0x000fe4000bf06270 */
[----:B------:R-:W-:Y:S02]  /*8890*/  @!UP2 UIADD3 UR13, UR13, 0x1, URZ ;  /* 0x000000010d0da890 */ /* 0x000fe4000fffe03f */
[----:B------:R-:W-:Y:S02]  /*88a0*/  UISETP.NE.AND UP2, UPT, URZ, UR7, UPT ;  /* 0x000000073f00728c */ /* 0x000fe4000bf45270 */
[----:B------:R-:W-:Y:S02]  /*88b0*/  @UP4 UIADD3 UR13, UR13, 0x1, URZ ;  /* 0x000000010d0d4890 */ /* 0x000fe4000fffe03f */
[----:B------:R-:W-:Y:S02]  /*88c0*/  @UP3 UIADD3 UR11, UR11, 0x1, URZ ;  /* 0x000000010b0b3890 */ /* 0x000fe4000fffe03f */
[----:B------:R-:W-:-:S02]  /*88d0*/  ULOP3.LUT UR5, URZ, UR7, URZ, 0x33, !UPT ;  /* 0x000000073f057292 */ /* 0x000fc4000f8e333f */
[----:B------:R-:W-:Y:S02]  /*88e0*/  @!UP1 UIADD3 UR13, -UR13, URZ, URZ ;  /* 0x0000003f0d0d9290 */ /* 0x000fe4000fffe13f */
        /* <DEDUP_REMOVED lines=31> */
.L_x_3694:
[----:B------:R-:W-:-:S05]  /*8ae0*/  IMAD.MOV.U32 R11, RZ, RZ, c[0x0][0x1a0] ;  /* 0x00006800ff0b7624 */ /* 0x000fca00078e00ff */
[----:B------:R-:W-:-:S04]  /*8af0*/  LEA R11, -R11, RZ, 0x6 ;  /* 0x000000ff0b0b7211 */ /* 0x000fc800078e31ff */
[----:B------:R-:W-:Y:S02]  /*8b00*/  SHF.R.S32.HI R5, RZ, 0x1f, R11 ;  /* 0x0000001fff057819 */ /* 0x000fe4000001140b */
.L_x_3695:
        /* <DEDUP_REMOVED lines=110> */
[----:B------:R-:W-:Y:S02]  /*91f0*/  @P5 STS.128 [R236+0x11000], RZ ;  /* 0x011000ffec005388 */ /* 0x000fe40000000c00 */
[----:B------:R-:W-:Y:S02]  /*9200*/  IMAD R0, R0, 0x40, R235 ;  /* 0x0000004000007824 */ /* 0x000fe400078e02eb */
        /* <DEDUP_REMOVED lines=40> */
[----:B---3--:R-:W2:Y:S04]  /*9490*/  LDSM.16.M88.4 R16, [R233+0x8000] ;  /* 0x00800000e910783b */ /* 0x008ea80000000200 */
[----:B------:R-:W3:Y:S04]  /*94a0*/  LDSM.16.M88.4 R176, [R233+0x8800] ;  /* 0x00880000e9b0783b */ /* 0x000ee80000000200 */
[----:B------:R-:W3:Y:S04]  /*94b0*/  LDSM.16.M88.4 R168, [R233+0x9000] ;  /* 0x00900000e9a8783b */ /* 0x000ee80000000200 */
[----:B-----5:R-:W5:Y:S04]  /*94c0*/  LDSM.16.M88.4 R12, [R233+0x9800] ;  /* 0x00980000e90c783b */ /* 0x020f680000000200 */
[----:B-1----:R-:W-:Y:S04]  /*94d0*/  LDSM.16.M88.4 R20, [R232] ;  /* 0x00000000e814783b */ /* 0x002fe80000000200 */
[----:B------:R-:W1:Y:S04]  /*94e0*/  LDSM.16.M88.4 R8, [R231] ;  /* 0x00000000e708783b */ /* 0x000e680000000200 */
[----:B------:R-:W1:Y:S04]  /*94f0*/  LDSM.16.M88.4 R200, [R223] ;  /* 0x00000000dfc8783b */ /* 0x000e680000000200 */
[----:B------:R-:W1:Y:S04]  /*9500*/  LDSM.16.M88.4 R188, [R222] ;  /* 0x00000000debc783b */ /* 0x000e680000000200 */
[----:B----4-:R-:W4:Y:S04]  /*9510*/  LDSM.16.M88.4 R24, [R221] ;  /* 0x00000000dd18783b */ /* 0x010f280000000200 */
[----:B------:R-:W-:Y:S01]  /*9520*/  LDSM.16.M88.4 R196, [R227+0x8000] ;  /* 0x00800000e3c4783b */ /* 0x000fe20000000200 */
[C---:B--2---:R-:W-:Y:S03]  /*9530*/  HMMA.16816.F32.BF16 R4, R28.reuse, R16, RZ ;  /* 0x000000101c04723c */ /* 0x044fe600000418ff */
[----:B------:R-:W-:Y:S04]  /*9540*/  LDSM.16.M88.4 R192, [R227+0x8800] ;  /* 0x00880000e3c0783b */ /* 0x000fe80000000200 */
[----:B------:R-:W-:Y:S01]  /*9550*/  LDSM.16.M88.4 R184, [R227+0x9000] ;  /* 0x00900000e3b8783b */ /* 0x000fe20000000200 */
        /* <DEDUP_REMOVED lines=14> */
[----:B------:R-:W-:Y:S07]  /*9640*/  LDSM.16.M88.4 R200, [R216] ;  /* 0x00000000d8c8783b */ /* 0x000fee0000000200 */
[C---:B------:R-:W-:Y:S08]  /*9650*/  HMMA.16816.F32.BF16 R172, R20.reuse, R188, R172 ;  /* 0x000000bc14ac723c */ /* 0x040ff000000418ac */
[C---:B------:R-:W-:Y:S01]  /*9660*/  HMMA.16816.F32.BF16 R168, R20.reuse, R190, R168 ;  /* 0x000000be14a8723c */ /* 0x040fe200000418a8 */
[----:B------:R-:W-:Y:S07]  /*9670*/  LDSM.16.M88.4 R188, [R220] ;  /* 0x00000000dcbc783b */ /* 0x000fee0000000200 */
[C---:B----4-:R-:W-:Y:S08]  /*9680*/  HMMA.16816.F32.BF16 R32, R20.reuse, R24, R32 ;  /* 0x000000181420723c */ /* 0x050ff00000041820 */
[----:B------:R-:W-:Y:S01]  /*9690*/  HMMA.16816.F32.BF16 R28, R20, R26, R28 ;  /* 0x0000001a141c723c */ /* 0x000fe2000004181c */
[----:B------:R-:W2:Y:S04]  /*96a0*/  LDSM.16.M88.4 R20, [R229] ;  /* 0x00000000e514783b */ /* 0x000ea80000000200 */
[----:B------:R-:W3:Y:S03]  /*96b0*/  LDSM.16.M88.4 R24, [R220+0x800] ;  /* 0x00080000dc18783b */ /* 0x000ee60000000200 */
        /* <DEDUP_REMOVED lines=24> */
[----:B------:R-:W1:Y:S04]  /*9840*/  LDSM.16.M88.4 R184, [R219] ;  /* 0x00000000dbb8783b */ /* 0x000e680000000200 */
[----:B------:R-:W4:Y:S03]  /*9850*/  LDSM.16.M88.4 R20, [R218] ;  /* 0x00000000da14783b */ /* 0x000f260000000200 */
[C---:B-----5:R-:W-:Y:S08]  /*9860*/  HMMA.16816.F32.BF16 R4, R12.reuse, R8, R4 ;  /* 0x000000080c04723c */ /* 0x060ff00000041804 */
[C---:B------:R-:W-:Y:S01]  /*9870*/  HMMA.16816.F32.BF16 R16, R12.reuse, R10, R16 ;  /* 0x0000000a0c10723c */ /* 0x040fe20000041810 */
[----:B------:R-:W5:Y:S07]  /*9880*/  LDSM.16.M88.4 R8, [R217] ;  /* 0x00000000d908783b */ /* 0x000f6e0000000200 */
        /* <DEDUP_REMOVED lines=32> */
[C---:B-1----:R-:W-:Y:S08]  /*9a90*/  HMMA.16816.F32.BF16 R32, R12.reuse, R184, R32 ;  /* 0x000000b80c20723c */ /* 0x042ff00000041820 */
[----:B------:R-:W-:Y:S01]  /*9aa0*/  HMMA.16816.F32.BF16 R28, R12, R186, R28 ;  /* 0x000000ba0c1c723c */ /* 0x000fe2000004181c */
[----:B------:R-:W-:Y:S04]  /*9ab0*/  LDSM.16.M88.4 R184, [R233+0xd000] ;  /* 0x00d00000e9b8783b */ /* 0x000fe80000000200 */
[----:B------:R-:W-:Y:S03]  /*9ac0*/  LDSM.16.M88.4 R12, [R233+0xd800] ;  /* 0x00d80000e90c783b */ /* 0x000fe60000000200 */
[C---:B----4-:R-:W-:Y:S08]  /*9ad0*/  HMMA.16816.F32.BF16 R4, R20.reuse, R8, R4 ;  /* 0x000000081404723c */ /* 0x050ff00000041804 */
[C---:B------:R-:W-:Y:S01]  /*9ae0*/  HMMA.16816.F32.BF16 R16, R20.reuse, R10, R16 ;  /* 0x0000000a1410723c */ /* 0x040fe20000041810 */
[----:B------:R-:W1:Y:S07]  /*9af0*/  LDSM.16.M88.4 R8, [R234+0x4000] ;  /* 0x00400000ea08783b */ /* 0x000e6e0000000200 */
[C---:B-----5:R-:W-:Y:S08]  /*9b00*/  HMMA.16816.F32.BF16 R180, R20.reuse, R200, R180 ;  /* 0x000000c814b4723c */ /* 0x060ff000000418b4 */
[C---:B------:R-:W-:Y:S01]  /*9b10*/  HMMA.16816.F32.BF16 R176, R20.reuse, R202, R176 ;  /* 0x000000ca14b0723c */ /* 0x040fe200000418b0 */
[----:B------:R-:W-:Y:S07]  /*9b20*/  LDSM.16.M88.4 R200, [R220+0x5800] ;  /* 0x00580000dcc8783b */ /* 0x000fee0000000200 */
[C---:B--2---:R-:W-:Y:S08]  /*9b30*/  HMMA.16816.F32.BF16 R172, R20.reuse, R188, R172 ;  /* 0x000000bc14ac723c */ /* 0x044ff000000418ac */
[C---:B------:R-:W-:Y:S01]  /*9b40*/  HMMA.16816.F32.BF16 R168, R20.reuse, R190, R168 ;  /* 0x000000be14a8723c */ /* 0x040fe200000418a8 */
[----:B------:R-:W-:Y:S07]  /*9b50*/  LDSM.16.M88.4 R188, [R215] ;  /* 0x00000000d7bc783b */ /* 0x000fee0000000200 */
[C---:B---3--:R-:W-:Y:S08]  /*9b60*/  HMMA.16816.F32.BF16 R32, R20.reuse, R24, R32 ;  /* 0x000000181420723c */ /* 0x048ff00000041820 */
[----:B------:R-:W-:Y:S01]  /*9b70*/  HMMA.16816.F32.BF16 R28, R20, R26, R28 ;  /* 0x0000001a141c723c */ /* 0x000fe2000004181c */
[----:B------:R-:W2:Y:S04]  /*9b80*/  LDSM.16.M88.4 R20, [R232+0x4000] ;  /* 0x00400000e814783b */ /* 0x000ea80000000200 */
[----:B------:R-:W3:Y:S03]  /*9b90*/  LDSM.16.M88.4 R24, [R214] ;  /* 0x00000000d618783b */ /* 0x000ee60000000200 */
[C---:B-1----:R-:W-:Y:S08]  /*9ba0*/  HMMA.16816.F32.BF16 R4, R8.reuse, R196, R4 ;  /* 0x000000c40804723c */ /* 0x042ff00000041804 */
[C---:B------:R-:W-:Y:S01]  /*9bb0*/  HMMA.16816.F32.BF16 R16, R8.reuse, R198, R16 ;  /* 0x000000c60810723c */ /* 0x040fe20000041810 */
[----:B------:R-:W-:Y:S07]  /*9bc0*/  LDSM.16.M88.4 R196, [R227+0xc800] ;  /* 0x00c80000e3c4783b */ /* 0x000fee0000000200 */
[C---:B------:R-:W-:Y:S08]  /*9bd0*/  HMMA.16816.F32.BF16 R180, R8.reuse, R192, R180 ;  /* 0x000000c008b4723c */ /* 0x040ff000000418b4 */
[C---:B------:R-:W-:Y:S01]  /*9be0*/  HMMA.16816.F32.BF16 R176, R8.reuse, R194, R176 ;  /* 0x000000c208b0723c */ /* 0x040fe200000418b0 */
[----:B------:R-:W1:Y:S07]  /*9bf0*/  LDSM.16.M88.4 R192, [R213] ;  /* 0x00000000d5c0783b */ /* 0x000e6e0000000200 */
[C---:B------:R-:W-:Y:S08]  /*9c00*/  HMMA.16816.F32.BF16 R172, R8.reuse, R184, R172 ;  /* 0x000000b808ac723c */ /* 0x040ff000000418ac */
[C---:B------:R-:W-:Y:S01]  /*9c10*/  HMMA.16816.F32.BF16 R168, R8.reuse, R186, R168 ;  /* 0x000000ba08a8723c */ /* 0x040fe200000418a8 */
[----:B------:R-:W4:Y:S07]  /*9c20*/  LDSM.16.M88.4 R184, [R212] ;  /* 0x00000000d4b8783b */ /* 0x000f2e0000000200 */
        /* <DEDUP_REMOVED lines=35> */
[----:B------:R-:W3:Y:S07]  /*9e60*/  LDSM.16.M88.4 R12, [R211] ;  /* 0x00000000d30c783b */ /* 0x000eee0000000200 */
[C---:B------:R-:W-:Y:S08]  /*9e70*/  HMMA.16816.F32.BF16 R180, R192.reuse, R20, R180 ;  /* 0x00000014c0b4723c */ /* 0x040ff000000418b4 */
[----:B------:R-:W-:Y:S01]  /*9e80*/  HMMA.16816.F32.BF16 R176, R192, R22, R176 ;  /* 0x00000016c0b0723c */ /* 0x000fe200000418b0 */
[----:B------:R-:W4:Y:S07]  /*9e90*/  LDSM.16.M88.4 R20, [R233+0xf800] ;  /* 0x00f80000e914783b */ /* 0x000f2e0000000200 */
[----:B--2---:R-:W-:Y:S08]  /*9ea0*/  HMMA.16816.F32.BF16 R4, R8, R24, R4 ;  /* 0x000000180804723c */ /* 0x004ff00000041804 */
[C---:B------:R-:W-:Y:S08]  /*9eb0*/  HMMA.16816.F32.BF16 R32, R192.reuse, R200, R32 ;  /* 0x000000c8c020723c */ /* 0x040ff00000041820 */
[----:B------:R-:W-:Y:S01]  /*9ec0*/  HMMA.16816.F32.BF16 R28, R192, R202, R28 ;  /* 0x000000cac01c723c */ /* 0x000fe2000004181c */
[----:B------:R-:W-:Y:S04]  /*9ed0*/  LDSM.16.M88.4 R200, [R227+0xe000] ;  /* 0x00e00000e3c8783b */ /* 0x000fe80000000200 */
[----:B------:R-:W-:Y:S03]  /*9ee0*/  LDSM.16.M88.4 R192, [R210] ;  /* 0x00000000d2c0783b */ /* 0x000fe60000000200 */
[C---:B------:R-:W-:Y:S01]  /*9ef0*/  HMMA.16816.F32.BF16 R16, R8.reuse, R26, R16 ;  /* 0x0000001a0810723c */ /* 0x040fe20000041810 */
[----:B------:R-:W2:Y:S07]  /*9f00*/  LDSM.16.M88.4 R24, [R230+0x6000] ;  /* 0x00600000e618783b */ /* 0x000eae0000000200 */
[C---:B-1----:R-:W-:Y:S08]  /*9f10*/  HMMA.16816.F32.BF16 R172, R8.reuse, R184, R172 ;  /* 0x000000b808ac723c */ /* 0x042ff000000418ac */
[----:B------:R-:W-:Y:S01]  /*9f20*/  HMMA.16816.F32.BF16 R168, R8, R186, R168 ;  /* 0x000000ba08a8723c */ /* 0x000fe200000418a8 */
[----:B------:R-:W1:Y:S07]  /*9f30*/  LDSM.16.M88.4 R184, [R208] ;  /* 0x00000000d0b8783b */ /* 0x000e6e0000000200 */
[----:B---3--:R-:W-:Y:S08]  /*9f40*/  HMMA.16816.F32.BF16 R4, R196, R12, R4 ;  /* 0x0000000cc404723c */ /* 0x008ff00000041804 */
[C---:B------:R-:W-:Y:S08]  /*9f50*/  HMMA.16816.F32.BF16 R180, R8.reuse, R188, R180 ;  /* 0x000000bc08b4723c */ /* 0x040ff000000418b4 */
[C---:B------:R-:W-:Y:S01]  /*9f60*/  HMMA.16816.F32.BF16 R176, R8.reuse, R190, R176 ;  /* 0x000000be08b0723c */ /* 0x040fe200000418b0 */
[----:B------:R-:W-:Y:S07]  /*9f70*/  LDSM.16.M88.4 R188, [R209] ;  /* 0x00000000d1bc783b */ /* 0x000fee0000000200 */
[C---:B----4-:R-:W-:Y:S08]  /*9f80*/  HMMA.16816.F32.BF16 R32, R8.reuse, R20, R32 ;  /* 0x000000140820723c */ /* 0x050ff00000041820 */
[----:B------:R-:W-:Y:S01]  /*9f90*/  HMMA.16816.F32.BF16 R28, R8, R22, R28 ;  /* 0x00000016081c723c */ /* 0x000fe2000004181c */
[----:B------:R-:W-:Y:S04]  /*9fa0*/  LDSM.16.M88.4 R8, [R220+0x6000] ;  /* 0x00600000dc08783b */ /* 0x000fe80000000200 */
[----:B------:R-:W-:Y:S03]  /*9fb0*/  LDSM.16.M88.4 R20, [R227+0xe800] ;  /* 0x00e80000e314783b */ /* 0x000fe60000000200 */
[----:B------:R-:W-:Y:S01]  /*9fc0*/  HMMA.16816.F32.BF16 R16, R196, R14, R16 ;  /* 0x0000000ec410723c */ /* 0x000fe20000041810 */
[----:B------:R-:W3:Y:S07]  /*9fd0*/  LDSM.16.M88.4 R12, [R229+0x6000] ;  /* 0x00600000e50c783b */ /* 0x000eee0000000200 */
[----:B--2---:R-:W-:Y:S08]  /*9fe0*/  HMMA.16816.F32.BF16 R4, R24, R200, R4 ;  /* 0x000000c81804723c */ /* 0x004ff00000041804 */
[C---:B------:R-:W-:Y:S07]  /*9ff0*/  HMMA.16816.F32.BF16 R180, R196.reuse, R192, R180 ;  /* 0x000000c0c4b4723c */ /* 0x040fee00000418b4 */
[----:B------:R-:W-:Y:S01]  /*a000*/  IADD3 R192, R0, 0x1, RZ ;  /* 0x0000000100c07810 */ /* 0x000fe20007ffe0ff */
[----:B-1----:R-:W-:Y:S03]  /*a010*/  HMMA.16816.F32.BF16 R32, R196, R184, R32 ;  /* 0x000000b8c420723c */ /* 0x002fe60000041820 */
[----:B------:R-:W-:-:S02]  /*a020*/  ISETP.GE.AND P6, PT, R192, R167, PT ;  /* 0x000000a7c000720c */ /* 0x000fc40003fc6270 */
[----:B------:R-:W-:-:S03]  /*a030*/  ISETP.GE.AND P1, PT, R192, R2, PT ;  /* 0x00000002c000720c */ /* 0x000fc60003f26270 */
[----:B------:R-:W-:Y:S01]  /*a040*/  HMMA.16816.F32.BF16 R28, R196, R186, R28 ;  /* 0x000000bac41c723c */ /* 0x000fe2000004181c */
[----:B------:R-:W1:Y:S07]  /*a050*/  LDSM.16.M88.4 R184, [R220+0x6800] ;  /* 0x00680000dcb8783b */ /* 0x000e6e0000000200 */
[----:B------:R-:W-:Y:S08]  /*a060*/  HMMA.16816.F32.BF16 R16, R24, R202, R16 ;  /* 0x000000ca1810723c */ /* 0x000ff00000041810 */
[----:B------:R-:W-:Y:S07]  /*a070*/  HMMA.16816.F32.BF16 R176, R196, R194, R176 ;  /* 0x000000c2c4b0723c */ /* 0x000fee00000418b0 */
[C---:B------:R-:W-:Y:S01]  /*a080*/  IADD3 R194, R0.reuse, 0x9, RZ ;  /* 0x0000000900c27810 */ /* 0x040fe20007ffe0ff */
[----:B---3--:R-:W-:Y:S01]  /*a090*/  HMMA.16816.F32.BF16 R4, R12, R8, R4 ;  /* 0x000000080c04723c */ /* 0x008fe20000041804 */
[----:B------:R-:W-:-:S07]  /*a0a0*/  IADD3 R195, R0, 0x10, RZ ;  /* 0x0000001000c37810 */ /* 0x000fce0007ffe0ff */
[C---:B------:R-:W-:Y:S08]  /*a0b0*/  HMMA.16816.F32.BF16 R172, R196.reuse, R188, R172 ;  /* 0x000000bcc4ac723c */ /* 0x040ff000000418ac */
[----:B------:R-:W-:Y:S01]  /*a0c0*/  HMMA.16816.F32.BF16 R168, R196, R190, R168 ;  /* 0x000000bec4a8723c */ /* 0x000fe200000418a8 */
[----:B------:R-:W2:Y:S07]  /*a0d0*/  LDSM.16.M88.4 R188, [R227+0xf000] ;  /* 0x00f00000e3bc783b */ /* 0x000eae0000000200 */
[----:B------:R-:W-:Y:S01]  /*a0e0*/  HMMA.16816.F32.BF16 R180, R24, R20, R180 ;  /* 0x0000001418b4723c */ /* 0x000fe200000418b4 */
[----:B------:R-:W3:Y:S06]  /*a0f0*/  I2F R20, R192 ;  /* 0x000000c000147306 */ /* 0x000eec0000201400 */
[----:B------:R-:W-:Y:S01]  /*a100*/  IADD3 R21, R0, 0x8, RZ ;  /* 0x0000000800157810 */ /* 0x000fe20007ffe0ff */
[----:B------:R-:W-:Y:S01]  /*a110*/  HMMA.16816.F32.BF16 R16, R12, R10, R16 ;  /* 0x0000000a0c10723c */ /* 0x000fe20000041810 */
[----:B------:R-:W4:Y:S01]  /*a120*/  LDSM.16.M88.4 R8, [R220+0x7000] ;  /* 0x00700000dc08783b */ /* 0x000f220000000200 */
[----:B------:R-:W5:Y:S01]  /*a130*/  I2F R192, R194 ;  /* 0x000000c200c07306 */ /* 0x000f620000201400 */
[----:B------:R-:W-:-:S05]  /*a140*/  ISETP.GE.AND P0, PT, R21, R167, PT ;  /* 0x000000a71500720c */ /* 0x000fca0003f06270 */
[----:B------:R-:W-:Y:S01]  /*a150*/  HMMA.16816.F32.BF16 R176, R24, R22, R176 ;  /* 0x0000001618b0723c */ /* 0x000fe200000418b0 */
[C---:B---3--:R-:W-:Y:S01]  /*a160*/  FFMA.FTZ R5, R20.reuse, UR4, R5 ;  /* 0x0000000414057c23 */ /* 0x048fe20008010005 */
[----:B------:R3:W3:Y:S01]  /*a170*/  I2F R193, R21 ;  /* 0x0000001500c17306 */ /* 0x0006e20000201400 */
[----:B------:R-:W-:-:S03]  /*a180*/  FFMA.FTZ R7, R20, UR4, R7 ;  /* 0x0000000414077c23 */ /* 0x000fc60008010007 */
[----:B------:R-:W-:Y:S02]  /*a190*/  FSEL R5, R5, -INF , !P6 ;  /* 0xff80000005057808 */ /* 0x000fe40007000000 */
[----:B-1----:R-:W-:Y:S01]  /*a1a0*/  HMMA.16816.F32.BF16 R180, R12, R184, R180 ;  /* 0x000000b80cb4723c */ /* 0x002fe200000418b4 */
[-C--:B------:R-:W-:Y:S01]  /*a1b0*/  ISETP.GE.AND P6, PT, R21, R2.reuse, PT ;  /* 0x000000021500720c */ /* 0x080fe20003fc6270 */
[----:B------:R-:W1:Y:S01]  /*a1c0*/  I2F R185, R195 ;  /* 0x000000c300b97306 */ /* 0x000e620000201400 */
[----:B------:R-:W-:Y:S02]  /*a1d0*/  FSEL R202, R7, -INF , !P1 ;  /* 0xff80000007ca7808 */ /* 0x000fe40004800000 */
[----:B------:R-:W-:Y:S02]  /*a1e0*/  ISETP.GE.AND P1, PT, R194, R167, PT ;  /* 0x000000a7c200720c */ /* 0x000fe40003f26270 */
[----:B------:R-:W-:Y:S01]  /*a1f0*/  IADD3 R184, R0, 0x11, RZ ;  /* 0x0000001100b87810 */ /* 0x000fe20007ffe0ff */
[C---:B-----5:R-:W-:Y:S01]  /*a200*/  FFMA.FTZ R17, R192.reuse, UR4, R17 ;  /* 0x00000004c0117c23 */ /* 0x060fe20008010011 */
[----:B--2---:R-:W-:Y:S01]  /*a210*/  HMMA.16816.F32.BF16 R172, R24, R188, R172 ;  /* 0x000000bc18ac723c */ /* 0x004fe200000418ac */
[----:B---3--:R-:W2:Y:S01]  /*a220*/  LDSM.16.M88.4 R20, [R227+0xf800] ;  /* 0x00f80000e314783b */ /* 0x008ea20000000200 */
[C---:B------:R-:W-:Y:S01]  /*a230*/  FFMA.FTZ R16, R193.reuse, UR4, R16 ;  /* 0x00000004c1107c23 */ /* 0x040fe20008010010 */
[----:B------:R-:W3:Y:S01]  /*a240*/  I2F R188, R184 ;  /* 0x000000b800bc7306 */ /* 0x000ee20000201400 */
[----:B------:R-:W-:Y:S01]  /*a250*/  FFMA.FTZ R18, R193, UR4, R18 ;  /* 0x00000004c1127c23 */ /* 0x000fe20008010012 */
[----:B------:R-:W-:Y:S01]  /*a260*/  FSEL R203, R17, -INF , !P1 ;  /* 0xff80000011cb7808 */ /* 0x000fe20004800000 */
[----:B------:R-:W-:Y:S01]  /*a270*/  FFMA.FTZ R19, R192, UR4, R19 ;  /* 0x00000004c0137c23 */ /* 0x000fe20008010013 */
[----:B------:R-:W-:Y:S01]  /*a280*/  FSEL R7, R16, -INF , !P0 ;  /* 0xff80000010077808 */ /* 0x000fe20004000000 */
[----:B------:R-:W-:Y:S01]  /*a290*/  HMMA.16816.F32.BF16 R176, R12, R186, R176 ;  /* 0x000000ba0cb0723c */ /* 0x000fe200000418b0 */
[----:B------:R-:W-:-:S02]  /*a2a0*/  ISETP.GE.AND P0, PT, R194, R2, PT ;  /* 0x00000002c200720c */ /* 0x000fc40003f06270 */
[----:B------:R-:W-:Y:S02]  /*a2b0*/  FSEL R206, R18, -INF , !P6 ;  /* 0xff80000012ce7808 */ /* 0x000fe40007000000 */
[C---:B------:R-:W-:Y:S02]  /*a2c0*/  IADD3 R189, R0.reuse, 0x19, RZ ;  /* 0x0000001900bd7810 */ /* 0x040fe40007ffe0ff */
[----:B------:R-:W-:Y:S01]  /*a2d0*/  IADD3 R186, R0, 0x18, RZ ;  /* 0x0000001800ba7810 */ /* 0x000fe20007ffe0ff */
[----:B-1----:R-:W-:Y:S01]  /*a2e0*/  FFMA.FTZ R201, R185, UR4, R180 ;  /* 0x00000004b9c97c23 */ /* 0x002fe200080100b4 */
[----:B------:R-:W-:Y:S01]  /*a2f0*/  FSEL R180, R19, -INF , !P0 ;  /* 0xff80000013b47808 */ /* 0x000fe20004000000 */
[----:B------:R-:W-:Y:S01]  /*a300*/  HMMA.16816.F32.BF16 R168, R24, R190, R168 ;  /* 0x000000be18a8723c */ /* 0x000fe200000418a8 */
[----:B------:R-:W1:Y:S01]  /*a310*/  I2F R187, R186 ;  /* 0x000000ba00bb7306 */ /* 0x000e620000201400 */
[----:B------:R-:W5:Y:S01]  /*a320*/  LDSM.16.M88.4 R16, [R220+0x7800] ;  /* 0x00780000dc10783b */ /* 0x000f620000000200 */
[----:B------:R-:W-:Y:S01]  /*a330*/  FFMA.FTZ R200, R185, UR4, R182 ;  /* 0x00000004b9c87c23 */ /* 0x000fe200080100b6 */
[----:B------:R-:W-:Y:S01]  /*a340*/  ISETP.GE.AND P1, PT, R195, R2, PT ;  /* 0x00000002c300720c */ /* 0x000fe20003f26270 */
[----:B---3--:R-:W-:Y:S01]  /*a350*/  FFMA.FTZ R181, R188, UR4, R181 ;  /* 0x00000004bcb57c23 */ /* 0x008fe200080100b5 */
[----:B------:R-:W-:Y:S01]  /*a360*/  ISETP.GE.AND P0, PT, R184, R167, PT ;  /* 0x000000a7b800720c */ /* 0x000fe20003f06270 */
[----:B------:R-:W-:Y:S01]  /*a370*/  FFMA.FTZ R188, R188, UR4, R183 ;  /* 0x00000004bcbc7c23 */ /* 0x000fe200080100b7 */
[----:B----4-:R-:W-:Y:S01]  /*a380*/  HMMA.16816.F32.BF16 R172, R12, R8, R172 ;  /* 0x000000080cac723c */ /* 0x010fe200000418ac */
[----:B------:R-:W3:Y:S01]  /*a390*/  I2F R182, R189 ;  /* 0x000000bd00b67306 */ /* 0x000ee20000201400 */
[----:B------:R-:W-:Y:S01]  /*a3a0*/  FSEL R200, R200, -INF , !P1 ;  /* 0xff800000c8c87808 */ /* 0x000fe20004800000 */
[----:B------:R-:W-:-:S04]  /*a3b0*/  DEPBAR.LE SB0, 0x0 ;  /* 0x000080000000791a */ /* 0x000fc80000000000 */
[-C--:B------:R-:W-:Y:S01]  /*a3c0*/  ISETP.GE.AND P6, PT, R195, R167.reuse, PT ;  /* 0x000000a7c300720c */ /* 0x080fe20003fc6270 */
[C---:B-1----:R-:W-:Y:S01]  /*a3d0*/  FFMA.FTZ R176, R187.reuse, UR4, R176 ;  /* 0x00000004bbb07c23 */ /* 0x042fe200080100b0 */
[----:B------:R-:W-:Y:S01]  /*a3e0*/  ISETP.GE.AND P1, PT, R186, R167, PT ;  /* 0x000000a7ba00720c */ /* 0x000fe20003f26270 */
[----:B------:R-:W-:Y:S01]  /*a3f0*/  FFMA.FTZ R178, R187, UR4, R178 ;  /* 0x00000004bbb27c23 */ /* 0x000fe200080100b2 */
[C---:B------:R-:W-:Y:S02]  /*a400*/  IADD3 R8, R0.reuse, 0x20, RZ ;  /* 0x0000002000087810 */ /* 0x040fe40007ffe0ff */
[----:B------:R-:W-:Y:S01]  /*a410*/  IADD3 R183, R0, 0x21, RZ ;  /* 0x0000002100b77810 */ /* 0x000fe20007ffe0ff */
[----:B--2---:R-:W-:Y:S01]  /*a420*/  HMMA.16816.F32.BF16 R32, R24, R20, R32 ;  /* 0x000000141820723c */ /* 0x004fe20000041820 */
[----:B------:R-:W-:Y:S01]  /*a430*/  FSEL R191, R181, -INF , !P0 ;  /* 0xff800000b5bf7808 */ /* 0x000fe20004000000 */
[----:B------:R-:W1:Y:S01]  /*a440*/  I2F R9, R8 ;  /* 0x0000000800097306 */ /* 0x000e620000201400 */
[----:B------:R-:W-:-:S02]  /*a450*/  FSEL R201, R201, -INF , !P6 ;  /* 0xff800000c9c97808 */ /* 0x000fc40007000000 */
[----:B------:R-:W-:Y:S02]  /*a460*/  FSEL R181, R176, -INF , !P1 ;  /* 0xff800000b0b57808 */ /* 0x000fe40004800000 */
[-C--:B------:R-:W-:Y:S01]  /*a470*/  ISETP.GE.AND P6, PT, R184, R2.reuse, PT ;  /* 0x00000002b800720c */ /* 0x080fe20003fc6270 */
[----:B------:R-:W-:Y:S01]  /*a480*/  HMMA.16816.F32.BF16 R168, R12, R10, R168 ;  /* 0x0000000a0ca8723c */ /* 0x000fe200000418a8 */
[----:B---3--:R-:W-:Y:S01]  /*a490*/  FFMA.FTZ R21, R182, UR4, R177 ;  /* 0x00000004b6157c23 */ /* 0x008fe200080100b1 */
[----:B------:R-:W2:Y:S01]  /*a4a0*/  I2F R176, R183 ;  /* 0x000000b700b07306 */ /* 0x000ea20000201400 */
[----:B------:R-:W-:Y:S01]  /*a4b0*/  FSEL R188, R188, -INF , !P6 ;  /* 0xff800000bcbc7808 */ /* 0x000fe20007000000 */
[----:B------:R-:W-:Y:S01]  /*a4c0*/  FFMA.FTZ R20, R182, UR4, R179 ;  /* 0x00000004b6147c23 */ /* 0x000fe200080100b3 */
[-C--:B------:R-:W-:Y:S02]  /*a4d0*/  ISETP.GE.AND P0, PT, R186, R2.reuse, PT ;  /* 0x00000002ba00720c */ /* 0x080fe40003f06270 */
[-C--:B------:R-:W-:Y:S01]  /*a4e0*/  ISETP.GE.AND P6, PT, R189, R167.reuse, PT ;  /* 0x000000a7bd00720c */ /* 0x080fe20003fc6270 */
[----:B------:R-:W-:Y:S01]  /*a4f0*/  HMMA.16816.F32.BF16 R28, R24, R22, R28 ;  /* 0x00000016181c723c */ /* 0x000fe2000004181c */
[----:B------:R-:W-:Y:S01]  /*a500*/  IADD3 R10, R0, 0x28, RZ ;  /* 0x00000028000a7810 */ /* 0x000fe20007ffe0ff */
[C---:B-1----:R-:W-:Y:S01]  /*a510*/  FFMA.FTZ R174, R9.reuse, UR4, R174 ;  /* 0x0000000409ae7c23 */ /* 0x042fe200080100ae */
[----:B------:R-:W-:Y:S01]  /*a520*/  FSEL R190, R178, -INF , !P0 ;  /* 0xff800000b2be7808 */ /* 0x000fe20004000000 */
[----:B------:R-:W-:Y:S01]  /*a530*/  FFMA.FTZ R172, R9, UR4, R172 ;  /* 0x0000000409ac7c23 */ /* 0x000fe200080100ac */
[----:B------:R-:W-:Y:S01]  /*a540*/  FSEL R21, R21, -INF , !P6 ;  /* 0xff80000015157808 */ /* 0x000fe20007000000 */
[----:B------:R-:W1:Y:S01]  /*a550*/  I2F R11, R10 ;  /* 0x0000000a000b7306 */ /* 0x000e620000201400 */
[----:B------:R-:W-:Y:S01]  /*a560*/  IADD3 R22, R0, 0x29, RZ ;  /* 0x0000002900167810 */ /* 0x000fe20007ffe0ff */
[----:B-----5:R-:W-:Y:S01]  /*a570*/  HMMA.16816.F32.BF16 R32, R12, R16, R32 ;  /* 0x000000100c20723c */ /* 0x020fe20000041820 */
[----:B------:R-:W-:Y:S01]  /*a580*/  ISETP.GE.AND P0, PT, R8, R167, PT ;  /* 0x000000a70800720c */ /* 0x000fe20003f06270 */
[----:B--2---:R-:W-:Y:S01]  /*a590*/  FFMA.FTZ R173, R176, UR4, R173 ;  /* 0x00000004b0ad7c23 */ /* 0x004fe200080100ad */
[-C--:B------:R-:W-:Y:S01]  /*a5a0*/  ISETP.GE.AND P6, PT, R8, R2.reuse, PT ;  /* 0x000000020800720c */ /* 0x080fe20003fc6270 */
[----:B------:R-:W-:Y:S01]  /*a5b0*/  FFMA.FTZ R175, R176, UR4, R175 ;  /* 0x00000004b0af7c23 */ /* 0x000fe200080100af */
[----:B------:R-:W-:Y:S01]  /*a5c0*/  ISETP.GE.AND P1, PT, R189, R2, PT ;  /* 0x00000002bd00720c */ /* 0x000fe20003f26270 */
[----:B------:R-:W2:Y:S01]  /*a5d0*/  I2F R8, R22 ;  /* 0x0000001600087306 */ /* 0x000ea20000201400 */
[----:B------:R-:W-:-:S02]  /*a5e0*/  FSEL R196, R174, -INF , !P6 ;  /* 0xff800000aec47808 */ /* 0x000fc40007000000 */
[----:B------:R-:W-:Y:S02]  /*a5f0*/  FSEL R20, R20, -INF , !P1 ;  /* 0xff80000014147808 */ /* 0x000fe40004800000 */
[-C--:B------:R-:W-:Y:S02]  /*a600*/  ISETP.GE.AND P1, PT, R183, R167.reuse, PT ;  /* 0x000000a7b700720c */ /* 0x080fe40003f26270 */
[----:B------:R-:W-:Y:S01]  /*a610*/  FSEL R193, R172, -INF , !P0 ;  /* 0xff800000acc17808 */ /* 0x000fe20004000000 */
[----:B-1----:R-:W-:Y:S01]  /*a620*/  FFMA.FTZ R170, R11, UR4, R170 ;  /* 0x000000040baa7c23 */ /* 0x002fe200080100aa */
[----:B------:R-:W-:Y:S01]  /*a630*/  FSEL R197, R173, -INF , !P1 ;  /* 0xff800000adc57808 */ /* 0x000fe20004800000 */
[----:B------:R-:W-:Y:S01]  /*a640*/  HMMA.16816.F32.BF16 R28, R12, R18, R28 ;  /* 0x000000120c1c723c */ /* 0x000fe2000004181c */
[----:B------:R-:W-:Y:S01]  /*a650*/  BAR.SYNC.DEFER_BLOCKING 0x0 ;  /* 0x0000000000007b1d */ /* 0x000fe20000010000 */
[C---:B------:R-:W-:Y:S01]  /*a660*/  ISETP.GE.AND P6, PT, R10.reuse, R167, PT ;  /* 0x000000a70a00720c */ /* 0x040fe20003fc6270 */
[----:B------:R-:W-:Y:S01]  /*a670*/  FFMA.FTZ R168, R11, UR4, R168 ;  /* 0x000000040ba87c23 */ /* 0x000fe200080100a8 */
[----:B------:R-:W-:-:S02]  /*a680*/  ISETP.GE.AND P1, PT, R10, R2, PT ;  /* 0x000000020a00720c */ /* 0x000fc40003f26270 */
[----:B------:R-:W-:Y:S01]  /*a690*/  ISETP.GE.AND P0, PT, R183, R2, PT ;  /* 0x00000002b700720c */ /* 0x000fe20003f06270 */
[----:B--2---:R-:W-:Y:S01]  /*a6a0*/  FFMA.FTZ R169, R8, UR4, R169 ;  /* 0x0000000408a97c23 */ /* 0x004fe200080100a9 */
[----:B------:R-:W-:Y:S01]  /*a6b0*/  IADD3 R9, R0, 0x30, RZ ;  /* 0x0000003000097810 */ /* 0x000fe20007ffe0ff */
[----:B------:R-:W-:Y:S01]  /*a6c0*/  FFMA.FTZ R171, R8, UR4, R171 ;  /* 0x0000000408ab7c23 */ /* 0x000fe200080100ab */
[----:B------:R-:W-:Y:S02]  /*a6d0*/  IADD3 R10, R0, 0x31, RZ ;  /* 0x00000031000a7810 */ /* 0x000fe40007ffe0ff */
[----:B------:R-:W1:Y:S01]  /*a6e0*/  I2F R17, R9 ;  /* 0x0000000900117306 */ /* 0x000e620000201400 */
[----:B------:R-:W-:Y:S02]  /*a6f0*/  FSEL R192, R175, -INF , !P0 ;  /* 0xff800000afc07808 */ /* 0x000fe40004000000 */
[----:B------:R-:W-:Y:S02]  /*a700*/  ISETP.GE.AND P0, PT, R22, R167, PT ;  /* 0x000000a71600720c */ /* 0x000fe40003f06270 */
[----:B------:R-:W-:-:S02]  /*a710*/  FSEL R198, R170, -INF , !P1 ;  /* 0xff800000aac67808 */ /* 0x000fc40004800000 */
[----:B------:R-:W-:Y:S01]  /*a720*/  FSEL R199, R169, -INF , !P0 ;  /* 0xff800000a9c77808 */ /* 0x000fe20004000000 */
[----:B------:R-:W2:Y:S01]  /*a730*/  I2F R16, R10 ;  /* 0x0000000a00107306 */ /* 0x000ea20000201400 */
[C---:B------:R-:W-:Y:S02]  /*a740*/  ISETP.GE.AND P1, PT, R9.reuse, R167, PT ;  /* 0x000000a70900720c */ /* 0x040fe40003f26270 */
[-C--:B------:R-:W-:Y:S02]  /*a750*/  ISETP.GE.AND P0, PT, R9, R2.reuse, PT ;  /* 0x000000020900720c */ /* 0x080fe40003f06270 */
[----:B------:R-:W-:Y:S02]  /*a760*/  IADD3 R11, R0, 0x38, RZ ;  /* 0x00000038000b7810 */ /* 0x000fe40007ffe0ff */
[----:B------:R-:W-:Y:S01]  /*a770*/  FSEL R195, R168, -INF , !P6 ;  /* 0xff800000a8c37808 */ /* 0x000fe20007000000 */
[----:B------:R-:W3:Y:S01]  /*a780*/  I2F R9, R0 ;  /* 0x0000000000097306 */ /* 0x000ee20000201400 */
[----:B------:R-:W-:Y:S01]  /*a790*/  ISETP.GE.AND P6, PT, R22, R2, PT ;  /* 0x000000021600720c */ /* 0x000fe20003fc6270 */
[C---:B-1----:R-:W-:Y:S01]  /*a7a0*/  FFMA.FTZ R32, R17.reuse, UR4, R32 ;  /* 0x0000000411207c23 */ /* 0x042fe20008010020 */
[----:B------:R-:W-:Y:S01]  /*a7b0*/  IADD3 R8, R0, 0x39, RZ ;  /* 0x0000003900087810 */ /* 0x000fe20007ffe0ff */
[----:B------:R-:W-:Y:S01]  /*a7c0*/  FFMA.FTZ R34, R17, UR4, R34 ;  /* 0x0000000411227c23 */ /* 0x000fe20008010022 */
[----:B------:R-:W-:-:S02]  /*a7d0*/  FSEL R194, R171, -INF , !P6 ;  /* 0xff800000abc27808 */ /* 0x000fc40007000000 */
[-C--:B------:R-:W-:Y:S01]  /*a7e0*/  ISETP.GE.AND P6, PT, R10, R167.reuse, PT ;  /* 0x000000a70a00720c */ /* 0x080fe20003fc6270 */
[----:B------:R-:W1:Y:S01]  /*a7f0*/  I2F R13, R11 ;  /* 0x0000000b000d7306 */ /* 0x000e620000201400 */
[----:B--2---:R-:W-:Y:S01]  /*a800*/  FFMA.FTZ R33, R16, UR4, R33 ;  /* 0x0000000410217c23 */ /* 0x004fe20008010021 */
[----:B------:R-:W-:Y:S01]  /*a810*/  FSEL R189, R32, -INF , !P1 ;  /* 0xff80000020bd7808 */ /* 0x000fe20004800000 */
[----:B------:R-:W-:Y:S01]  /*a820*/  FFMA.FTZ R35, R16, UR4, R35 ;  /* 0x0000000410237c23 */ /* 0x000fe20008010023 */
[----:B------:R-:W-:Y:S02]  /*a830*/  FSEL R186, R34, -INF , !P0 ;  /* 0xff80000022ba7808 */ /* 0x000fe40004000000 */
[----:B------:R-:W-:Y:S02]  /*a840*/  FSEL R187, R33, -INF , !P6 ;  /* 0xff80000021bb7808 */ /* 0x000fe40007000000 */
[-C--:B------:R-:W-:Y:S01]  /*a850*/  ISETP.GE.AND P1, PT, R10, R2.reuse, PT ;  /* 0x000000020a00720c */ /* 0x080fe20003f26270 */
[C---:B---3--:R-:W-:Y:S01]  /*a860*/  FFMA.FTZ R4, R9.reuse, UR4, R4 ;  /* 0x0000000409047c23 */ /* 0x048fe20008010004 */
[CC--:B------:R-:W-:Y:S01]  /*a870*/  ISETP.GE.AND P0, PT, R0.reuse, R167.reuse, PT ;  /* 0x000000a70000720c */ /* 0x0c0fe20003f06270 */
[----:B------:R-:W2:Y:S01]  /*a880*/  I2F R10, R8 ;  /* 0x00000008000a7306 */ /* 0x000ea20000201400 */
[----:B------:R-:W-:Y:S01]  /*a890*/  ISETP.GE.AND P6, PT, R0, R2, PT ;  /* 0x000000020000720c */ /* 0x000fe20003fc6270 */
[----:B------:R-:W-:Y:S01]  /*a8a0*/  FFMA.FTZ R0, R9, UR4, R6 ;  /* 0x0000000409007c23 */ /* 0x000fe20008010006 */
[----:B------:R-:W-:Y:S01]  /*a8b0*/  FSEL R184, R35, -INF , !P1 ;  /* 0xff80000023b87808 */ /* 0x000fe20004800000 */
[----:B-1----:R-:W-:Y:S01]  /*a8c0*/  FFMA.FTZ R28, R13, UR4, R28 ;  /* 0x000000040d1c7c23 */ /* 0x002fe2000801001c */
[----:B------:R-:W-:Y:S01]  /*a8d0*/  ISETP.GE.AND P1, PT, R11, R167, PT ;  /* 0x000000a70b00720c */ /* 0x000fe20003f26270 */
[----:B------:R-:W-:Y:S01]  /*a8e0*/  FFMA.FTZ R30, R13, UR4, R30 ;  /* 0x000000040d1e7c23 */ /* 0x000fe2000801001e */
[----:B------:R-:W-:-:S02]  /*a8f0*/  FSEL R0, R0, -INF , !P6 ;  /* 0xff80000000007808 */ /* 0x000fc40007000000 */
[----:B------:R-:W-:Y:S02]  /*a900*/  PLOP3.LUT P6, PT, PT, PT, UP0, 0x80, 0x0 ;  /* 0x000000000000781c */ /* 0x000fe40003fcf008 */
[----:B------:R-:W-:Y:S02]  /*a910*/  FSEL R185, R28, -INF , !P1 ;  /* 0xff8000001cb97808 */ /* 0x000fe40004800000 */
[----:B------:R-:W-:Y:S02]  /*a920*/  ISETP.GE.AND P1, PT, R11, R2, PT ;  /* 0x000000020b00720c */ /* 0x000fe40003f26270 */
[----:B------:R-:W-:Y:S01]  /*a930*/  FSEL R9, R4, -INF , !P0 ;  /* 0xff80000004097808 */ /* 0x000fe20004000000 */
[----:B--2---:R-:W-:Y:S01]  /*a940*/  FFMA.FTZ R29, R10, UR4, R29 ;  /* 0x000000040a1d7c23 */ /* 0x004fe2000801001d */
[----:B------:R-:W-:Y:S01]  /*a950*/  FSEL R182, R30, -INF , !P1 ;  /* 0xff8000001eb67808 */ /* 0x000fe20004800000 */
[----:B------:R-:W-:Y:S01]  /*a960*/  FFMA.FTZ R31, R10, UR4, R31 ;  /* 0x000000040a1f7c23 */ /* 0x000fe2000801001f */
[----:B------:R-:W-:-:S02]  /*a970*/  ISETP.GE.AND P1, PT, R8, R167, PT ;  /* 0x000000a70800720c */ /* 0x000fc40003f26270 */
[----:B------:R-:W-:Y:S02]  /*a980*/  ISETP.GE.AND P0, PT, R8, R2, PT ;  /* 0x000000020800720c */ /* 0x000fe40003f06270 */
        /* <DEDUP_REMOVED lines=61> */
[----:B------:R-:W-:-:S04]  /*ad60*/  UIADD3 UR10, UR6, -UR9, URZ ;  /* 0x80000009060a7290 */ /* 0x000fc8000fffe03f */
[----:B------:R-:W-:-:S03]  /*ad70*/  UIMAD UR10, UR10, UR7, -0x40 ;  /* 0xffffffc00a0a74a4 */ /* 0x000fc6000f8e0207 */
        /* <DEDUP_REMOVED lines=16> */
.L_x_3697:
[----:B------:R-:W-:Y:S02]  /*ae80*/  ULDC UR10, c[0x0][0x198] ;  /* 0x00006600000a7ab9 */ /* 0x000fe40000000800 */
[----:B------:R-:W-:-:S04]  /*ae90*/  ULEA UR10, -UR10, URZ, 0x6 ;  /* 0x0000003f0a0a7291 */ /* 0x000fc8000f8e313f */
[----:B------:R-:W-:Y:S02]  /*aea0*/  USHF.R.S32.HI UR8, URZ, 0x1f, UR10 ;  /* 0x0000001f3f087899 */ /* 0x000fe4000801140a */
.L_x_3698:
        /* <DEDUP_REMOVED lines=87> */
[C---:B------:R-:W-:Y:S01]  /*b420*/  @!P4 IADD3.X R11, R165.reuse, UR5, RZ, P0, !PT ;  /* 0x00000005a50bcc10 */ /* 0x040fe200087fe4ff */
[----:B------:R1:W-:Y:S01]  /*b430*/  @P4 STS.128 [R236+0xa800], RZ ;  /* 0x00a800ffec004388 */ /* 0x0003e20000000c00 */
[----:B------:R-:W-:Y:S02]  /*b440*/  @!P4 LEA R172, P1, R6, c[0x0][0x168], 0x1 ;  /* 0x00005a0006acca11 */ /* 0x000fe400078208ff */
        /* <DEDUP_REMOVED lines=64> */
.L_x_3700:
[----:B------:R-:W-:Y:S05]  /*b850*/  BSYNC B0 ;  /* 0x0000000000007941 */ /* 0x000fea0003800000 */
.L_x_3699:
[----:B------:R-:W0:Y:S01]  /*b860*/  LDGDEPBAR ;  /* 0x00000000000079af */ /* 0x000e220000000000 */
[----:B-1----:R-:W-:Y:S02]  /*b870*/  IMAD.U32 R11, RZ, RZ, UR10 ;  /* 0x0000000aff0b7e24 */ /* 0x002fe4000f8e00ff */
[----:B------:R-:W-:-:S03]  /*b880*/  IMAD.U32 R2, RZ, RZ, UR8 ;  /* 0x00000008ff027e24 */ /* 0x000fc6000f8e00ff */
[----:B------:R-:W-:-:S04]  /*b890*/  LEA R240, P0, R11, R240, 0x1 ;  /* 0x000000f00bf07211 */ /* 0x000fc800078008ff */
[----:B------:R-:W-:Y:S02]  /*b8a0*/  LEA.HI.X R241, R11, R241, R2, 0x1, P0 ;  /* 0x000000f10bf17211 */ /* 0x000fe400000f0c02 */
.L_x_3696:
        /* <DEDUP_REMOVED lines=42> */
[----:B------:R-:W-:Y:S01]  /*bb50*/  LDSM.16.MT88.4 R12, [R225+0x10000] ;  /* 0x01000000e10c783b */ /* 0x000fe20000004200 */
        /* <DEDUP_REMOVED lines=9> */
[----:B------:R-:W1:Y:S01]  /*bbf0*/  LDSM.16.MT88.4 R8, [R226+0x10000] ;  /* 0x01000000e208783b */ /* 0x000e620000004200 */
[--C-:B------:R-:W-:Y:S01]  /*bc00*/  FFMA.FTZ R171, R5, c[0x0][0x23c], -R166.reuse ;  /* 0x00008f0005ab7a23 */ /* 0x100fe200000108a6 */
[----:B------:R-:W-:Y:S01]  /*bc10*/  FSEL R5, R174, RZ, P1 ;  /* 0x000000ffae057208 */ /* 0x000fe20000800000 */
[----:B------:R-:W-:Y:S01]  /*bc20*/  FFMA.FTZ R170, R7, c[0x0][0x23c], -R166 ;  /* 0x00008f0007aa7a23 */ /* 0x000fe200000108a6 */
[----:B------:R-:W-:Y:S01]  /*bc30*/  FSEL R165, R165, RZ, P0 ;  /* 0x000000ffa5a57208 */ /* 0x000fe20000000000 */
[----:B------:R-:W-:Y:S01]  /*bc40*/  FADD.FTZ R6, R3, -R6 ;  /* 0x8000000603067221 */ /* 0x000fe20000010000 */
[----:B------:R-:W-:Y:S01]  /*bc50*/  MUFU.EX2 R172, R172 ;  /* 0x000000ac00ac7308 */ /* 0x000fe20000000800 */
[----:B------:R-:W-:Y:S02]  /*bc60*/  FADD.FTZ R4, R164, -R5 ;  /* 0x80000005a4047221 */ /* 0x000fe40000010000 */
        /* <DEDUP_REMOVED lines=12> */
[----:B------:R-:W-:Y:S01]  /*bd30*/  LDSM.16.MT88.4 R20, [R224+0x10800] ;  /* 0x01080000e014783b */ /* 0x000fe20000004200 */
[----:B------:R-:W3:Y:S01]  /*bd40*/  MUFU.EX2 R169, R169 ;  /* 0x000000a900a97308 */ /* 0x000ee20000000800 */
[----:B--2---:R-:W-:Y:S01]  /*bd50*/  F2FP.BF16.PACK_AB R4, R171, R172 ;  /* 0x000000acab04723e */ /* 0x004fe200000010ff */
[--C-:B------:R-:W-:Y:S02]  /*bd60*/  FFMA.FTZ R179, R181, c[0x0][0x23c], -R166.reuse ;  /* 0x00008f00b5b37a23 */ /* 0x100fe400000108a6 */
[----:B------:R-:W-:Y:S02]  /*bd70*/  FFMA.FTZ R177, R201, c[0x0][0x23c], -R166 ;  /* 0x00008f00c9b17a23 */ /* 0x000fe400000108a6 */
[----:B------:R-:W-:-:S02]  /*bd80*/  FFMA.FTZ R181, R200, c[0x0][0x23c], -R165 ;  /* 0x00008f00c8b57a23 */ /* 0x000fc400000108a5 */
[----:B------:R-:W-:Y:S01]  /*bd90*/  MUFU.EX2 R168, R168 ;  /* 0x000000a800a87308 */ /* 0x000fe20000000800 */
[--C-:B------:R-:W-:Y:S02]  /*bda0*/  FFMA.FTZ R188, R188, c[0x0][0x23c], -R165.reuse ;  /* 0x00008f00bcbc7a23 */ /* 0x100fe400000108a5 */
[--C-:B------:R-:W-:Y:S02]  /*bdb0*/  FFMA.FTZ R190, R190, c[0x0][0x23c], -R165.reuse ;  /* 0x00008f00bebe7a23 */ /* 0x100fe400000108a5 */
[--C-:B------:R-:W-:Y:S02]  /*bdc0*/  FFMA.FTZ R200, R197, c[0x0][0x23c], -R166.reuse ;  /* 0x00008f00c5c87a23 */ /* 0x100fe400000108a6 */
[----:B------:R-:W-:Y:S01]  /*bdd0*/  FFMA.FTZ R202, R199, c[0x0][0x23c], -R166 ;  /* 0x00008f00c7ca7a23 */ /* 0x000fe200000108a6 */
        /* <DEDUP_REMOVED lines=22> */
[----:B------:R-:W-:Y:S01]  /*bf40*/  LDSM.16.MT88.4 R164, [R224+0x13800] ;  /* 0x01380000e0a4783b */ /* 0x000fe20000004200 */
[----:B--2---:R-:W-:-:S05]  /*bf50*/  FMUL.FTZ R160, R160, R176 ;  /* 0x000000b0a0a07220 */ /* 0x004fca0000410000 */
        /* <DEDUP_REMOVED lines=18> */
[----:B------:R-:W3:Y:S01]  /*c080*/  LDSM.16.MT88.4 R16, [R224+0x10000] ;  /* 0x01000000e010783b */ /* 0x000ee20000004200 */
        /* <DEDUP_REMOVED lines=179> */
[C---:B------:R-:W-:Y:S01]  /*cbc0*/  HMMA.16816.F32.BF16 R148, R4.reuse, R28, R148 ;  /* 0x0000001c0494723c */ /* 0x040fe20000041894 */
[----:B------:R-:W-:Y:S02]  /*cbd0*/  FADD.FTZ R171, R171, R172 ;  /* 0x000000acabab7221 */ /* 0x000fe40000010000 */
[----:B------:R-:W-:Y:S02]  /*cbe0*/  FADD.FTZ R3, R2, R3 ;  /* 0x0000000302037221 */ /* 0x000fe40000010000 */
[----:B------:R-:W-:Y:S02]  /*cbf0*/  FADD.FTZ R170, R170, R171 ;  /* 0x000000abaaaa7221 */ /* 0x000fe40000010000 */
[----:B------:R-:W-:Y:S01]  /*cc00*/  FADD.FTZ R2, R0, R3 ;  /* 0x0000000300027221 */ /* 0x000fe20000010000 */
[----:B------:R-:W-:Y:S01]  /*cc10*/  HMMA.16816.F32.BF16 R144, R4, R30, R144 ;  /* 0x0000001e0490723c */ /* 0x000fe20000041890 */
[----:B------:R-:W-:Y:S01]  /*cc20*/  LDSM.16.MT88.4 R28, [R228+0x14800] ;  /* 0x01480000e41c783b */ /* 0x000fe20000004200 */
[----:B------:R-:W-:-:S02]  /*cc30*/  FADD.FTZ R0, R169, R170 ;  /* 0x000000aaa9007221 */ /* 0x000fc40000010000 */
[----:B------:R-:W-:-:S03]  /*cc40*/  FADD.FTZ R2, R175, R2 ;  /* 0x00000002af027221 */ /* 0x000fc60000010000 */
[----:B--2---:R-:W-:Y:S01]  /*cc50*/  F2FP.BF16.PACK_AB R4, R178, R177 ;  /* 0x000000b1b204723e */ /* 0x004fe200000010ff */
        /* <DEDUP_REMOVED lines=8> */
[----:B------:R-:W-:Y:S01]  /*cce0*/  FADD.FTZ R190, R190, R3 ;  /* 0x00000003bebe7221 */ /* 0x000fe20000010000 */
[----:B------:R-:W-:Y:S01]  /*ccf0*/  MOV R3, R173 ;  /* 0x000000ad00037202 */ /* 0x000fe20000000f00 */
[----:B-1----:R-:W-:Y:S01]  /*cd00*/  HMMA.16816.F32.BF16 R160, R4, R8, R160 ;  /* 0x0000000804a0723c */ /* 0x002fe200000418a0 */
[----:B------:R-:W-:-:S02]  /*cd10*/  FADD.FTZ R180, R180, R179 ;  /* 0x000000b3b4b47221 */ /* 0x000fc40000010000 */
[----:B------:R-:W-:-:S05]  /*cd20*/  FADD.FTZ R191, R191, R190 ;  /* 0x000000bebfbf7221 */ /* 0x000fca0000010000 */
[C---:B------:R-:W-:Y:S01]  /*cd30*/  HMMA.16816.F32.BF16 R156, R4.reuse, R10, R156 ;  /* 0x0000000a049c723c */ /* 0x040fe2000004189c */
[----:B------:R-:W1:Y:S07]  /*cd40*/  LDSM.16.MT88.4 R8, [R226+0x12800] ;  /* 0x01280000e208783b */ /* 0x000e6e0000004200 */
[C---:B------:R-:W-:Y:S08]  /*cd50*/  HMMA.16816.F32.BF16 R44, R4.reuse, R16, R44 ;  /* 0x00000010042c723c */ /* 0x040ff0000004182c */
        /* <DEDUP_REMOVED lines=29> */
[C---:B-----5:R-:W-:Y:S08]  /*cf30*/  HMMA.16816.F32.BF16 R100, R4.reuse, R24, R100 ;  /* 0x000000180464723c */ /* 0x060ff00000041864 */
        /* <DEDUP_REMOVED lines=59> */
[C---:B------:R-:W-:Y:S08]  /*d2f0*/  HMMA.16816.F32.BF16 R84, R4.reuse, R28, R84 ;  /* 0x0000001c0454723c */ /* 0x040ff00000041854 */
        /* <DEDUP_REMOVED lines=29> */
[C---:B------:R-:W-:Y:S08]  /*d4d0*/  HMMA.16816.F32.BF16 R60, R4.reuse, R12, R60 ;  /* 0x0000000c043c723c */ /* 0x040ff0000004183c */
        /* <DEDUP_REMOVED lines=19> */
[----:B------:R-:W1:Y:S07]  /*d610*/  LDSM.16.MT88.4 R12, [R224+0x17800] ;  /* 0x01780000e00c783b */ /* 0x000e6e0000004200 */
[C---:B------:R-:W-:Y:S08]  /*d620*/  HMMA.16816.F32.BF16 R88, R4.reuse, R166, R88 ;  /* 0x000000a60458723c */ /* 0x040ff00000041858 */
[C---:B------:R-:W-:Y:S08]  /*d630*/  HMMA.16816.F32.BF16 R92, R4.reuse, R32, R92 ;  /* 0x00000020045c723c */ /* 0x040ff0000004185c */
[C---:B------:R-:W-:Y:S08]  /*d640*/  HMMA.16816.F32.BF16 R96, R4.reuse, R34, R96 ;  /* 0x000000220460723c */ /* 0x040ff00000041860 */
[C---:B---3--:R-:W-:Y:S08]  /*d650*/  HMMA.16816.F32.BF16 R100, R4.reuse, R28, R100 ;  /* 0x0000001c0464723c */ /* 0x048ff00000041864 */
[C---:B------:R-:W-:Y:S08]  /*d660*/  HMMA.16816.F32.BF16 R104, R4.reuse, R30, R104 ;  /* 0x0000001e0468723c */ /* 0x040ff00000041868 */
[C---:B-----5:R-:W-:Y:S08]  /*d670*/  HMMA.16816.F32.BF16 R108, R4.reuse, R24, R108 ;  /* 0x00000018046c723c */ /* 0x060ff0000004186c */
[C---:B------:R-:W-:Y:S08]  /*d680*/  HMMA.16816.F32.BF16 R112, R4.reuse, R26, R112 ;  /* 0x0000001a0470723c */ /* 0x040ff00000041870 */
[C---:B-1----:R-:W-:Y:S08]  /*d690*/  HMMA.16816.F32.BF16 R116, R4.reuse, R16, R116 ;  /* 0x000000100474723c */ /* 0x042ff00000041874 */
[C---:B------:R-:W-:Y:S08]  /*d6a0*/  HMMA.16816.F32.BF16 R120, R4.reuse, R18, R120 ;  /* 0x000000120478723c */ /* 0x040ff00000041878 */
[C---:B----4-:R-:W-:Y:S08]  /*d6b0*/  HMMA.16816.F32.BF16 R132, R4.reuse, R8, R132 ;  /* 0x000000080484723c */ /* 0x050ff00000041884 */
[C---:B------:R-:W-:Y:S08]  /*d6c0*/  HMMA.16816.F32.BF16 R136, R4.reuse, R10, R136 ;  /* 0x0000000a0488723c */ /* 0x040ff00000041888 */
[C---:B--2---:R-:W-:Y:S08]  /*d6d0*/  HMMA.16816.F32.BF16 R140, R4.reuse, R20, R140 ;  /* 0x00000014048c723c */ /* 0x044ff0000004188c */
[C---:B------:R-:W-:Y:S08]  /*d6e0*/  HMMA.16816.F32.BF16 R152, R4.reuse, R22, R152 ;  /* 0x000000160498723c */ /* 0x040ff00000041898 */
[C---:B------:R-:W-:Y:S08]  /*d6f0*/  HMMA.16816.F32.BF16 R148, R4.reuse, R12, R148 ;  /* 0x0000000c0494723c */ /* 0x040ff00000041894 */
[C---:B------:R-:W-:Y:S08]  /*d700*/  HMMA.16816.F32.BF16 R144, R4.reuse, R14, R144 ;  /* 0x0000000e0490723c */ /* 0x040ff00000041890 */
[----:B------:R-:W-:Y:S07]  /*d710*/  HMMA.16816.F32.BF16 R84, R4, R164, R84 ;  /* 0x000000a40454723c */ /* 0x000fee0000041854 */
[----:B------:R-:W-:Y:S11]  /*d720*/  MOV R164, R174 ;  /* 0x000000ae00a47202 */ /* 0x000ff60000000f00 */
[----:B------:R-:W-:Y:S01]  /*d730*/  @!UPT UIADD3 URZ, URZ, URZ, URZ ;  /* 0x0000003f3f3ff290 */ /* 0x000fe2000fffe03f */
.L_x_3693:
        /* <DEDUP_REMOVED lines=43> */
.L_x_3705:
        /* <DEDUP_REMOVED lines=22> */
[----:B------:R-:W-:Y:S02]  /*db50*/  UIADD3 UR24, -UR39, URZ, URZ ;  /* 0x0000003f27187290 */ /* 0x000fe4000fffe13f */
[----:B------:R-:W-:Y:S02]  /*db60*/  UIADD3 UR36, -UR41, URZ, URZ ;  /* 0x0000003f29247290 */ /* 0x000fe4000fffe13f */
[----:B------:R-:W-:Y:S02]  /*db70*/  UIMAD UR30, UR18, UR24, UR30 ;  /* 0x00000018121e72a4 */ /* 0x000fe4000f8e021e */
[----:B------:R-:W-:Y:S02]  /*db80*/  UIMAD UR37, UR18, UR36, UR37 ;  /* 0x00000024122572a4 */ /* 0x000fe4000f8e0225 */
[----:B------:R-:W-:Y:S02]  /*db90*/  UISETP.GT.U32.AND UP2, UPT, UR18, UR30, UPT ;  /* 0x0000001e1200728c */ /* 0x000fe4000bf44070 */
[----:B------:R-:W-:Y:S09]  /*dba0*/  UISETP.GT.U32.AND UP3, UPT, UR18, UR37, UPT ;  /* 0x000000251200728c */ /* 0x000ff2000bf64070 */
[----:B------:R-:W-:Y:S02]  /*dbb0*/  @!UP2 UIADD3 UR30, UR30, -UR18, URZ ;  /* 0x800000121e1ea290 */ /* 0x000fe4000fffe03f */
[----:B------:R-:W-:Y:S02]  /*dbc0*/  @!UP3 UIADD3 UR37, UR37, -UR18, URZ ;  /* 0x800000122525b290 */ /* 0x000fe4000fffe03f */
[----:B------:R-:W-:Y:S02]  /*dbd0*/  UISETP.GE.U32.AND UP4, UPT, UR30, UR18, UPT ;  /* 0x000000121e00728c */ /* 0x000fe4000bf86070 */
[----:B------:R-:W-:Y:S02]  /*dbe0*/  UISETP.GE.U32.AND UP5, UPT, UR37, UR18, UPT ;  /* 0x000000122500728c */ /* 0x000fe4000bfa6070 */
[----:B------:R-:W-:Y:S02]  /*dbf0*/  @!UP3 UIADD3 UR41, UR41, 0x1, URZ ;  /* 0x000000012929b890 */ /* 0x000fe4000fffe03f */
[----:B------:R-:W-:Y:S02]  /*dc00*/  UISETP.GE.AND UP3, UPT, UR38, URZ, UPT ;  /* 0x0000003f2600728c */ /* 0x000fe4000bf66270 */
[----:B------:R-:W-:Y:S02]  /*dc10*/  @!UP2 UIADD3 UR39, UR39, 0x1, URZ ;  /* 0x000000012727a890 */ /* 0x000fe4000fffe03f */
[----:B------:R-:W-:Y:S02]  /*dc20*/  UISETP.GE.AND UP2, UPT, UR23, URZ, UPT ;  /* 0x0000003f1700728c */ /* 0x000fe4000bf46270 */
[----:B------:R-:W-:Y:S02]  /*dc30*/  @UP4 UIADD3 UR39, UR39, 0x1, URZ ;  /* 0x0000000127274890 */ /* 0x000fe4000fffe03f */
[----:B------:R-:W-:Y:S04]  /*dc40*/  @UP5 UIADD3 UR41, UR41, 0x1, URZ ;  /* 0x0000000129295890 */ /* 0x000fe8000fffe03f */
[----:B------:R-:W-:Y:S03]  /*dc50*/  @!UP3 UIADD3 UR41, -UR41, URZ, URZ ;  /* 0x0000003f2929b290 */ /* 0x000fe6000fffe13f */
        /* <DEDUP_REMOVED lines=15> */
[----:B-1----:R-:W-:Y:S01]  /*dd50*/  IMAD.U32 R10, RZ, RZ, UR36 ;  /* 0x00000024ff0a7e24 */ /* 0x002fe2000f8e00ff */
[----:B------:R-:W-:Y:S04]  /*dd60*/  UIADD3 UR36, UR41, -UR39, URZ ;  /* 0x8000002729247290 */ /* 0x000fe8000fffe03f */
[----:B------:R-:W-:Y:S01]  /*dd70*/  UIMAD UR36, UR36, UR12, -0x40 ;  /* 0xffffffc0242474a4 */ /* 0x000fe2000f8e020c */
[----:B--2---:R-:W-:Y:S03]  /*dd80*/  IMAD.U32 R12, RZ, RZ, UR42 ;  /* 0x0000002aff0c7e24 */ /* 0x004fe6000f8e00ff */
[----:B------:R-:W-:Y:S02]  /*dd90*/  USHF.R.S32.HI UR24, URZ, 0x1f, UR36 ;  /* 0x0000001f3f187899 */ /* 0x000fe40008011424 */
[----:B------:R-:W-:Y:S01]  /*dda0*/  UIMAD UR23, UR11, UR36, URZ ;  /* 0x000000240b1772a4 */ /* 0x000fe2000f8e023f */
[----:B---3--:R-:W-:Y:S03]  /*ddb0*/  MOV R13, UR43 ;  /* 0x0000002b000d7c02 */ /* 0x008fe60008000f00 */
[----:B------:R-:W-:Y:S03]  /*ddc0*/  UIMAD UR23, UR24, UR10, UR23 ;  /* 0x0000000a181772a4 */ /* 0x000fe6000f8e0217 */
[----:B------:R-:W-:Y:S01]  /*ddd0*/  UMOV UR24, UR10 ;  /* 0x0000000a00187c82 */ /* 0x000fe20008000000 */
[----:B------:R-:W2:Y:S01]  /*dde0*/  LDG.E R3, [R12.64] ;  /* 0x000000220c037981 */ /* 0x000ea2000c1e1900 */
[----:B----4-:R-:W-:Y:S01]  /*ddf0*/  MOV R11, UR37 ;  /* 0x00000025000b7c02 */ /* 0x010fe20008000f00 */
[----:B------:R-:W-:Y:S04]  /*de00*/  UIMAD.WIDE.U32 UR36, UR10, UR36, URZ ;  /* 0x000000240a2472a5 */ /* 0x000fe8000f8e003f */
[----:B------:R-:W2:Y:S01]  /*de10*/  LDG.E R10, [R10.64] ;  /* 0x000000220a0a7981 */ /* 0x000ea2000c1e1900 */
[----:B------:R-:W-:Y:S01]  /*de20*/  UIADD3 UR23, UR37, UR23, URZ ;  /* 0x0000001725177290 */ /* 0x000fe2000fffe03f */
[----:B------:R-:W-:Y:S01]  /*de30*/  IMAD.U32 R5, RZ, RZ, UR37 ;  /* 0x00000025ff057e24 */ /* 0x000fe2000f8e00ff */
        /* <DEDUP_REMOVED lines=10> */
.L_x_3702:
[C---:B------:R-:W-:Y:S01]  /*dee0*/  ISETP.GE.AND P6, PT, R237.reuse, c[0x0][0x220], PT ;  /* 0x00008800ed007a0c */ /* 0x040fe20003fc6270 */
[----:B------:R-:W-:Y:S01]  /*def0*/  UISETP.GT.AND UP2, UPT, UR29, UR22, UPT ;  /* 0x000000161d00728c */ /* 0x000fe2000bf44270 */
[C---:B------:R-:W-:Y:S02]  /*df00*/  IADD3 R2, R237.reuse, 0x40, RZ ;  /* 0x00000040ed027810 */ /* 0x040fe40007ffe0ff */
[C---:B------:R-:W-:Y:S02]  /*df10*/  IADD3 R166, R237.reuse, 0x80, RZ ;  /* 0x00000080eda67810 */ /* 0x040fe40007ffe0ff */
        /* <DEDUP_REMOVED lines=123> */
[----:B------:R-:W3:Y:S01]  /*e6d0*/  LDSM.16.M88.4 R184, [R233+0x9800] ;  /* 0x00980000e9b8783b */ /* 0x000ee20000000200 */
        /* <DEDUP_REMOVED lines=10> */
[C---:B----4-:R-:W-:Y:S01]  /*e780*/  HMMA.16816.F32.BF16 R16, R168.reuse, R178, RZ ;  /* 0x000000b2a810723c */ /* 0x050fe200000418ff */
[----:B------:R-:W2:Y:S07]  /*e790*/  LDSM.16.M88.4 R176, [R227+0x8000] ;  /* 0x00800000e3b0783b */ /* 0x000eae0000000200 */
[C---:B------:R-:W-:Y:S08]  /*e7a0*/  HMMA.16816.F32.BF16 R20, R168.reuse, R180, RZ ;  /* 0x000000b4a814723c */ /* 0x040ff000000418ff */
[C---:B------:R-:W-:Y:S01]  /*e7b0*/  HMMA.16816.F32.BF16 R24, R168.reuse, R182, RZ ;  /* 0x000000b6a818723c */ /* 0x040fe200000418ff */
[----:B------:R-:W3:Y:S07]  /*e7c0*/  LDSM.16.M88.4 R180, [R227+0x8800] ;  /* 0x00880000e3b4783b */ /* 0x000eee0000000200 */
[C---:B------:R-:W-:Y:S08]  /*e7d0*/  HMMA.16816.F32.BF16 R28, R168.reuse, R184, RZ ;  /* 0x000000b8a81c723c */ /* 0x040ff000000418ff */
[----:B-----5:R-:W-:Y:S01]  /*e7e0*/  HMMA.16816.F32.BF16 R32, R168, R186, RZ ;  /* 0x000000baa820723c */ /* 0x020fe200000418ff */
        /* <DEDUP_REMOVED lines=264> */
.L_x_3704:
        /* <DEDUP_REMOVED lines=117> */
.L_x_3703:
[----:B------:R-:W-:Y:S01]  /*ffc0*/  MOV R164, UR29 ;  /* 0x0000001d00a47c02 */ /* 0x000fe20008000f00 */
[----:B-1----:R-:W-:Y:S01]  /*ffd0*/  LDSM.16.MT88.4 R180, [R225+0x12800] ;  /* 0x01280000e1b4783b */ /* 0x002fe20000004200 */
[----:B------:R-:W-:Y:S02]  /*ffe0*/  UISETP.GT.AND UP2, UPT, UR29, UR22, UPT ;  /* 0x000000161d00728c */ /* 0x000fe4000bf44270 */
[----:B------:R-:W-:Y:S01]  /*fff0*/  LEA R2, R164, R235, 0x6 ;  /* 0x000000eba4027211 */ /* 0x000fe200078e30ff */
[----:B------:R-:W-:Y:S02]  /*10000*/  UMOV UR10, UR24 ;  /* 0x00000018000a7c82 */ /* 0x000fe40008000000 */
[----:B------:R-:W-:Y:S01]  /*10010*/  UMOV UR11, UR23 ;  /* 0x00000017000b7c82 */ /* 0x000fe20008000000 */
        /* <DEDUP_REMOVED lines=38> */
[----:B------:R-:W-:Y:S01]  /*10280*/  FFMA.FTZ R13, R172, UR4, R13 ;  /* 0x00000004ac0d7c23 */ /* 0x000fe2000801000d */
[----:B------:R-:W-:Y:S01]  /*10290*/  IADD3 R172, R2, 0x38, RZ ;  /* 0x0000003802ac7810 */ /* 0x000fe20007ffe0ff */
[C---:B------:R-:W-:Y:S01]  /*102a0*/  FFMA.FTZ R18, R169.reuse, UR4, R18 ;  /* 0x00000004a9127c23 */ /* 0x040fe20008010012 */
[----:B------:R-:W-:Y:S01]  /*102b0*/  FMNMX.FTZ R176, R10, R175, !PT ;  /* 0x000000af0ab07209 */ /* 0x000fe20007810000 */
[----:B------:R-:W-:Y:S01]  /*102c0*/  FFMA.FTZ R16, R169, UR4, R16 ;  /* 0x00000004a9107c23 */ /* 0x000fe20008010010 */
[----:B------:R-:W-:Y:S01]  /*102d0*/  FMNMX.FTZ R175, R5, R174, !PT ;  /* 0x000000ae05af7209 */ /* 0x000fe20007810000 */
[C---:B------:R-:W-:Y:S01]  /*102e0*/  FFMA.FTZ R11, R168.reuse, UR4, R11 ;  /* 0x00000004a80b7c23 */ /* 0x040fe2000801000b */
[----:B------:R1:W2:Y:S01]  /*102f0*/  I2F R169, R172 ;  /* 0x000000ac00a97306 */ /* 0x0002a20000201400 */
[----:B------:R-:W-:Y:S01]  /*10300*/  FFMA.FTZ R9, R168, UR4, R9 ;  /* 0x00000004a8097c23 */ /* 0x000fe20008010009 */
[C---:B------:R-:W-:Y:S01]  /*10310*/  IADD3 R168, R2.reuse, 0x31, RZ ;  /* 0x0000003102a87810 */ /* 0x040fe20007ffe0ff */
[C---:B------:R-:W-:Y:S01]  /*10320*/  FFMA.FTZ R14, R173.reuse, UR4, R14 ;  /* 0x00000004ad0e7c23 */ /* 0x040fe2000801000e */
[----:B------:R-:W-:Y:S01]  /*10330*/  IADD3 R2, R2, 0x39, RZ ;  /* 0x0000003902027810 */ /* 0x000fe20007ffe0ff */
[----:B------:R-:W-:Y:S01]  /*10340*/  FFMA.FTZ R12, R173, UR4, R12 ;  /* 0x00000004ad0c7c23 */ /* 0x000fe2000801000c */
        /* <DEDUP_REMOVED lines=23> */
[----:B------:R-:W-:Y:S01]  /*104c0*/  FFMA.FTZ R25, R164, UR4, R25 ;  /* 0x00000004a4197c23 */ /* 0x000fe20008010019 */
[----:B------:R-:W-:Y:S01]  /*104d0*/  FMNMX.FTZ R173, R23, R172, !PT ;  /* 0x000000ac17ad7209 */ /* 0x000fe20007810000 */
[----:B------:R-:W-:Y:S01]  /*104e0*/  FFMA.FTZ R28, R3, UR4, R28 ;  /* 0x00000004031c7c23 */ /* 0x000fe2000801001c */
[----:B------:R-:W-:Y:S01]  /*104f0*/  FMNMX.FTZ R166, R20, R171, !PT ;  /* 0x000000ab14a67209 */ /* 0x000fe20007810000 */
[----:B--2---:R-:W-:Y:S01]  /*10500*/  FFMA.FTZ R34, R169, UR4, R34 ;  /* 0x00000004a9227c23 */ /* 0x004fe20008010022 */
[----:B------:R-:W-:Y:S01]  /*10510*/  FMNMX.FTZ R170, R26, R173, !PT ;  /* 0x000000ad1aaa7209 */ /* 0x000fe20007810000 */
[C---:B---3--:R-:W-:Y:S01]  /*10520*/  FFMA.FTZ R31, R168.reuse, UR4, R31 ;  /* 0x00000004a81f7c23 */ /* 0x048fe2000801001f */
[----:B------:R-:W-:Y:S01]  /*10530*/  FMNMX.FTZ R167, R21, R166, !PT ;  /* 0x000000a615a77209 */ /* 0x000fe20007810000 */
[----:B------:R-:W-:Y:S01]  /*10540*/  FFMA.FTZ R29, R168, UR4, R29 ;  /* 0x00000004a81d7c23 */ /* 0x000fe2000801001d */
[----:B------:R-:W-:Y:S01]  /*10550*/  FMNMX.FTZ R171, R27, R170, !PT ;  /* 0x000000aa1bab7209 */ /* 0x000fe20007810000 */
[----:B------:R-:W-:Y:S01]  /*10560*/  FFMA.FTZ R32, R169, UR4, R32 ;  /* 0x00000004a9207c23 */ /* 0x000fe20008010020 */
[----:B------:R-:W-:Y:S01]  /*10570*/  FMNMX.FTZ R164, R24, R167, !PT ;  /* 0x000000a718a47209 */ /* 0x000fe20007810000 */
[----:B------:R-:W-:Y:S01]  /*10580*/  LDSM.16.MT88.4 R172, [R226+0x10000] ;  /* 0x01000000e2ac783b */ /* 0x000fe20000004200 */
[----:B------:R-:W-:Y:S02]  /*10590*/  FMNMX.FTZ R166, R30, R171, !PT ;  /* 0x000000ab1ea67209 */ /* 0x000fe40007810000 */
[----:B------:R-:W-:Y:S01]  /*105a0*/  FMNMX.FTZ R167, R25, R164, !PT ;  /* 0x000000a419a77209 */ /* 0x000fe20007810000 */
[C---:B----4-:R-:W-:Y:S01]  /*105b0*/  FFMA.FTZ R35, R2.reuse, UR4, R35 ;  /* 0x0000000402237c23 */ /* 0x050fe20008010023 */
[----:B------:R-:W-:Y:S01]  /*105c0*/  FMNMX.FTZ R3, R31, R166, !PT ;  /* 0x000000a61f037209 */ /* 0x000fe20007810000 */
[----:B------:R-:W-:Y:S01]  /*105d0*/  FFMA.FTZ R33, R2, UR4, R33 ;  /* 0x0000000402217c23 */ /* 0x000fe20008010021 */
[----:B------:R-:W-:Y:S01]  /*105e0*/  FMNMX.FTZ R166, R28, R167, !PT ;  /* 0x000000a71ca67209 */ /* 0x000fe20007810000 */
[----:B------:R-:W-:Y:S01]  /*105f0*/  LDSM.16.MT88.4 R176, [R225+0x10000] ;  /* 0x01000000e1b0783b */ /* 0x000fe20000004200 */
        /* <DEDUP_REMOVED lines=456> */
.L_x_3701:
        /* <DEDUP_REMOVED lines=338> */
.L_x_3707:
[----:B--234-:R-:W-:Y:S05]  /*137a0*/  BSYNC B0 ;  /* 0x0000000000007941 */ /* 0x01cfea0003800000 */
.L_x_3706:
        /* <DEDUP_REMOVED lines=23> */
.L_x_3709:
[----:B------:R-:W-:Y:S05]  /*13920*/  BSYNC B0 ;  /* 0x0000000000007941 */ /* 0x000fea0003800000 */
.L_x_3708:
        /* <DEDUP_REMOVED lines=14> */
.L_x_3711:
[----:B------:R-:W-:Y:S05]  /*13a10*/  BSYNC B0 ;  /* 0x0000000000007941 */ /* 0x000fea0003800000 */
.L_x_3710:
        /* <DEDUP_REMOVED lines=14> */
.L_x_3713:
[----:B------:R-:W-:Y:S05]  /*13b00*/  BSYNC B0 ;  /* 0x0000000000007941 */ /* 0x000fea0003800000 */
.L_x_3712:
        /* <DEDUP_REMOVED lines=14> */
.L_x_3715:
[----:B------:R-:W-:Y:S05]  /*13bf0*/  BSYNC B0 ;  /* 0x0000000000007941 */ /* 0x000fea0003800000 */
.L_x_3714:
        /* <DEDUP_REMOVED lines=14> */
.L_x_3717:
[----:B------:R-:W-:Y:S05]  /*13ce0*/  BSYNC B0 ;  /* 0x0000000000007941 */ /* 0x000fea0003800000 */
.L_x_3716:
        /* <DEDUP_REMOVED lines=14> */
.L_x_3719:
[----:B------:R-:W-:Y:S05]  /*13dd0*/  BSYNC B0 ;  /* 0x0000000000007941 */ /* 0x000fea0003800000 */
.L_x_3718:
        /* <DEDUP_REMOVED lines=14> */
.L_x_3721:
[----:B------:R-:W-:Y:S05]  /*13ec0*/  BSYNC B0 ;  /* 0x0000000000007941 */ /* 0x000fea0003800000 */
.L_x_3720:
        /* <DEDUP_REMOVED lines=15> */
.L_x_3722:
        /* <DEDUP_REMOVED lines=12> */
.L_x_4930:


//--------------------- .text._ZN5flash24flash_fwd_splitkv_kernelI23Flash_fwd_kernel_traitsILi256ELi64ELi64ELi4ELb0ELb0EN7cutlass10bfloat16_tE19Flash_kernel_traitsILi256ELi64ELi64ELi4ES3_EELb1ELb0ELb1ELb0ELb0ELb1ELb1ELb0EEEvNS_16Flash_fwd_paramsE --------------------------
	.section	.text._ZN5flash24flash_fwd_splitkv_kernelI23Flash_fwd_kernel_traitsILi256ELi64ELi64ELi4ELb0ELb0EN7cutlass10bfloat16_tE19Flash_kernel_traitsILi256ELi64ELi64ELi4ES3_EELb1ELb0ELb1ELb0ELb0ELb1ELb1ELb0EEEvNS_16Flash_fwd_paramsE,"ax",@progbits
	.sectioninfo	@"SHI_REGISTERS=255"
	.align	128
        .global         _ZN5flash24flash_fwd_splitkv_kernelI23Flash_fwd_kernel_traitsILi256ELi64ELi64ELi4ELb0ELb0EN7cutlass10bfloat16_tE19Flash_kernel_traitsILi256ELi64ELi64ELi4ES3_EELb1ELb0ELb1ELb0ELb0ELb1ELb1ELb0EEEvNS_16Flash_fwd_paramsE
        .type           _ZN5flash24flash_fwd_splitkv_kernelI23Flash_fwd_kernel_traitsILi256ELi64ELi64ELi4ELb0ELb0EN7cutlass10bfloat16_tE19Flash_kernel_traitsILi256ELi64ELi64ELi4ES3_EELb1ELb0ELb1ELb0ELb0ELb1ELb1ELb0EEEvNS_16Flash_fwd_paramsE,@function
        .size           _ZN5flash24flash_fwd_splitkv_kernelI23Flash_fwd_kernel_traitsILi256ELi64ELi64ELi4ELb0ELb0EN7cutlass10bfloat16_tE19Flash_kernel_traitsILi256ELi64ELi64ELi4ES3_EELb1ELb0ELb1ELb0ELb0ELb1ELb1ELb0EEEvNS_16Flash_fwd_paramsE,(.L_x_4931 - _ZN5flash24flash_fwd_splitkv_kernelI23Flash_fwd_kernel_traitsILi256ELi64ELi64ELi4ELb0ELb0EN7cutlass10bfloat16_tE19Flash_kernel_traitsILi256ELi64ELi64ELi4ES3_EELb1ELb0ELb1ELb0ELb0ELb1ELb1ELb0EEEvNS_16Flash_fwd_paramsE)
        .other          _ZN5flash24flash_fwd_splitkv_kernelI23Flash_fwd_kernel_traitsILi256ELi64ELi64ELi4ELb0ELb0EN7cutlass10bfloat16_tE19Flash_kernel_traitsILi256ELi64ELi64ELi4ES3_EELb1ELb0ELb1ELb0ELb0ELb1ELb1ELb0EEEvNS_16Flash_fwd_paramsE,@"STO_CUDA_ENTRY STV_DEFAULT"
_ZN5flash24flash_fwd_splitkv_kernelI23Flash_fwd_kernel_traitsILi256ELi64ELi64ELi4ELb0ELb0EN7cutlass10bfloat16_tE19Flash_kernel_traitsILi256ELi64ELi64ELi4ES3_EELb1ELb0ELb1ELb0ELb0ELb1ELb1ELb0EEEvNS_16Flash_fwd_paramsE:
.text._ZN5flash24flash_fwd_splitkv_kernelI23Flash_fwd_kernel_traitsILi256ELi64ELi64ELi4ELb0ELb0EN7cutlass10bfloat16_tE19Flash_kernel_traitsILi256ELi64ELi64ELi4ES3_EELb1ELb0ELb1ELb0ELb0ELb1ELb1ELb0EEEvNS_16Flash_fwd_paramsE:
        /* <DEDUP_REMOVED lines=77> */
.L_x_3723:
[----:B------:R-:W-:Y:S02]  /*04d0*/  ULDC UR8, c[0x0][0x218] ;  /* 0x0000860000087ab9 */ /* 0x000fe40000000800 */
.L_x_3724:
        /* <DEDUP_REMOVED lines=112> */
.L_x_3727:
[----:B------:R-:W-:Y:S05]  /*0be0*/  BSYNC B0 ;  /* 0x0000000000007941 */ /* 0x000fea0003800000 */
.L_x_3726:
        /* <DEDUP_REMOVED lines=12> */
.L_x_3729:
[----:B------:R-:W-:Y:S05]  /*0cb0*/  BSYNC B0 ;  /* 0x0000000000007941 */ /* 0x000fea0003800000 */
.L_x_3728:
        /* <DEDUP_REMOVED lines=12> */
.L_x_3731:
[----:B------:R-:W-:Y:S05]  /*0d80*/  BSYNC B0 ;  /* 0x0000000000007941 */ /* 0x000fea0003800000 */
.L_x_3730:
        /* <DEDUP_REMOVED lines=12> */
.L_x_3733:
[----:B------:R-:W-:Y:S05]  /*0e50*/  BSYNC B0 ;  /* 0x0000000000007941 */ /* 0x000fea0003800000 */
.L_x_3732:
        /* <DEDUP_REMOVED lines=12> */
.L_x_3735:
[----:B------:R-:W-:Y:S05]  /*0f20*/  BSYNC B0 ;  /* 0x0000000000007941 */ /* 0x000fea0003800000 */
.L_x_3734:
        /* <DEDUP_REMOVED lines=12> */
.L_x_3737:
[----:B------:R-:W-:Y:S05]  /*0ff0*/  BSYNC B0 ;  /* 0x0000000000007941 */ /* 0x000fea0003800000 */
.L_x_3736:
        /* <DEDUP_REMOVED lines=12> */
.L_x_3739:
[----:B------:R-:W-:Y:S05]  /*10c0*/  BSYNC B0 ;  /* 0x0000000000007941 */ /* 0x000fea0003800000 */
.L_x_3738:
        /* <DEDUP_REMOVED lines=12> */
.L_x_3741:
[----:B------:R-:W-:Y:S05]  /*1190*/  BSYNC B0 ;  /* 0x0000000000007941 */ /* 0x000fea0003800000 */
.L_x_3740:
        /* <DEDUP_REMOVED lines=32> */
.L_x_3725:
        /* <DEDUP_REMOVED lines=121> */
.L_x_3742:
        /* <DEDUP_REMOVED lines=19> */
.L_x_3744:
        /* <DEDUP_REMOVED lines=58> */
.L_x_3743:
        /* <DEDUP_REMOVED lines=131> */
.L_x_3746:
[----:B------:R-:W-:Y:S05]  /*2830*/  BSYNC B0 ;  /* 0x0000000000007941 */ /* 0x000fea0003800000 */
.L_x_3745:
        /* <DEDUP_REMOVED lines=45> */
.L_x_3748:
[----:B------:R-:W-:Y:S05]  /*2b10*/  BSYNC B0 ;  /* 0x0000000000007941 */ /* 0x000fea0003800000 */
.L_x_3747:
        /* <DEDUP_REMOVED lines=45> */
.L_x_3750:
[----:B------:R-:W-:Y:S05]  /*2df0*/  BSYNC B0 ;  /* 0x0000000000007941 */ /* 0x000fea0003800000 */
.L_x_3749:
        /* <DEDUP_REMOVED lines=44> */
.L_x_3752:
[----:B------:R-:W-:Y:S05]  /*30c0*/  BSYNC B0 ;  /* 0x0000000000007941 */ /* 0x000fea0003800000 */
.L_x_3751:
        /* <DEDUP_REMOVED lines=39> */
.L_x_3754:
[----:B------:R-:W-:Y:S05]  /*3340*/  BSYNC B0 ;  /* 0x0000000000007941 */ /* 0x000fea0003800000 */
.L_x_3753:
        /* <DEDUP_REMOVED lines=41> */
.L_x_3756:
[----:B------:R-:W-:Y:S05]  /*35e0*/  BSYNC B0 ;  /* 0x0000000000007941 */ /* 0x000fea0003800000 */
.L_x_3755:
        /* <DEDUP_REMOVED lines=40> */
.L_x_3758:
[----:B------:R-:W-:Y:S05]  /*3870*/  BSYNC B0 ;  /* 0x0000000000007941 */ /* 0x000fea0003800000 */
.L_x_3757:
        /* <DEDUP_REMOVED lines=41> */
.L_x_3760:
[----:B------:R-:W-:Y:S05]  /*3b10*/  BSYNC B0 ;  /* 0x0000000000007941 */ /* 0x000fea0003800000 */
.L_x_3759:
        /* <DEDUP_REMOVED lines=54> */
[--C-:B------:R-:W-:Y:S01]  /*3e80*/  @!P3 IMAD.MOV.U32 R194, RZ, RZ, R252.reuse ;  /* 0x000000ffffc2b224 */ /* 0x100fe200078e00fc */
[----:B------:R2:W-:Y:S01]  /*3e90*/  @P3 STS.128 [R244+0x10000], RZ ;  /* 0x010000fff4003388 */ /* 0x0005e20000000c00 */
[--C-:B------:R-:W-:Y:S02]  /*3ea0*/  @!P2 IMAD.MOV.U32 R10, RZ, RZ, R252.reuse ;  /* 0x000000ffff0aa224 */ /* 0x100fe400078e00fc */
[----:B------:R-:W-:Y:S01]  /*3eb0*/  @!P2 IMAD.MOV.U32 R11, RZ, RZ, R195 ;  /* 0x000000ffff0ba224 */ /* 0x000fe200078e00c3 */
        /* <DEDUP_REMOVED lines=22> */
.L_x_3762:
[----:B---34-:R-:W-:Y:S05]  /*4020*/  BSYNC B0 ;  /* 0x0000000000007941 */ /* 0x018fea0003800000 */
.L_x_3761:
        /* <DEDUP_REMOVED lines=15> */
[----:B--2---:R-:W-:-:S02]  /*4120*/  IMAD.U32 R10, RZ, RZ, UR27 ;  /* 0x0000001bff0a7e24 */ /* 0x004fc4000f8e00ff */
        /* <DEDUP_REMOVED lines=37> */
.L_x_3764:
[----:B------:R-:W-:Y:S05]  /*4380*/  BSYNC B0 ;  /* 0x0000000000007941 */ /* 0x000fea0003800000 */
.L_x_3763:
        /* <DEDUP_REMOVED lines=10> */
[----:B--2---:R-:W-:Y:S01]  /*4430*/  IMAD.MOV.U32 R11, RZ, RZ, 0x5 ;  /* 0x00000005ff0b7424 */ /* 0x004fe200078e00ff */
[----:B------:R-:W-:Y:S01]  /*4440*/  ISETP.GE.AND P2, PT, R172, c[0x0][0x220], PT ;  /* 0x00008800ac007a0c */ /* 0x000fe20003f46270 */
[----:B------:R-:W-:Y:S01]  /*4450*/  IMAD.SHL.U32 R9, R8, 0x20, RZ ;  /* 0x0000002008097824 */ /* 0x000fe200078e00ff */
[----:B------:R-:W-:-:S02]  /*4460*/  ISETP.GE.AND P0, PT, R169, c[0x0][0x220], PT ;  /* 0x00008800a9007a0c */ /* 0x000fc40003f06270 */
[----:B------:R-:W-:-:S05]  /*4470*/  SHF.L.U64.HI R8, R8, R11, c[0x0][0x1a4] ;  /* 0x0000690008087619 */ /* 0x000fca000001020b */
[CC--:B------:R-:W-:Y:S01]  /*4480*/  @!P5 LEA R14, P6, R9.reuse, R252.reuse, 0x1 ;  /* 0x000000fc090ed211 */ /* 0x0c0fe200078c08ff */
[----:B------:R2:W-:Y:S01]  /*4490*/  @P5 STS.128 [R244+0x11000], RZ ;  /* 0x011000fff4005388 */ /* 0x0005e20000000c00 */
[CC--:B----4-:R-:W-:Y:S02]  /*44a0*/  @!P4 LEA R12, P3, R9.reuse, R252.reuse, 0x1 ;  /* 0x000000fc090cc211 */ /* 0x0d0fe400078608ff */
        /* <DEDUP_REMOVED lines=26> */
.L_x_3766:
[----:B------:R-:W-:Y:S05]  /*4650*/  BSYNC B0 ;  /* 0x0000000000007941 */ /* 0x000fea0003800000 */
.L_x_3765:
        /* <DEDUP_REMOVED lines=12> */
[-C--:B--2---:R-:W-:Y:S01]  /*4720*/  @!P3 MOV R14, R252.reuse ;  /* 0x000000fc000eb202 */ /* 0x084fe20000000f00 */
[----:B------:R-:W-:Y:S01]  /*4730*/  @!P3 IMAD.MOV.U32 R10, RZ, RZ, c[0x0][0x1a4] ;  /* 0x00006900ff0ab624 */ /* 0x000fe200078e00ff */
[----:B------:R-:W-:Y:S01]  /*4740*/  @!P2 MOV R9, c[0x0][0x1a4] ;  /* 0x000069000009aa02 */ /* 0x000fe20000000f00 */
[--C-:B------:R-:W-:Y:S01]  /*4750*/  @!P3 IMAD.MOV.U32 R15, RZ, RZ, R195.reuse ;  /* 0x000000ffff0fb224 */ /* 0x100fe200078e00c3 */
[-C--:B----4-:R-:W-:Y:S01]  /*4760*/  @!P2 MOV R12, R252.reuse ;  /* 0x000000fc000ca202 */ /* 0x090fe20000000f00 */
        /* <DEDUP_REMOVED lines=38> */
.L_x_3768:
[----:B------:R-:W-:Y:S05]  /*49d0*/  BSYNC B0 ;  /* 0x0000000000007941 */ /* 0x000fea0003800000 */
.L_x_3767:
[----:B------:R-:W-:Y:S01]  /*49e0*/  IMAD.SHL.U32 R241, R241, 0x2, RZ ;  /* 0x00000002f1f17824 */ /* 0x000fe200078e00ff */
[----:B------:R-:W-:Y:S01]  /*49f0*/  LDSM.16.M88.4 R64, [R242] ;  /* 0x00000000f240783b */ /* 0x000fe20000000200 */
[----:B------:R-:W-:Y:S01]  /*4a00*/  LOP3.LUT P0, RZ, R4, 0x2, RZ, 0xc0, !PT ;  /* 0x0000000204ff7812 */ /* 0x000fe2000780c0ff */
[--C-:B------:R-:W-:Y:S01]  /*4a10*/  IMAD R240, R7, 0x2, R242.reuse ;  /* 0x0000000207f07824 */ /* 0x100fe200078e02f2 */
[----:B------:R-:W-:Y:S01]  /*4a20*/  IADD3 R6, R243, UR13, RZ ;  /* 0x0000000df3067c10 */ /* 0x000fe2000fffe0ff */
[----:B-1----:R-:W1:Y:S01]  /*4a30*/  LDSM.16.M88.4 R24, [R241+0x8000] ;  /* 0x00800000f118783b */ /* 0x002e620000000200 */
[----:B------:R-:W-:Y:S01]  /*4a40*/  IADD3 R4, R241, 0x8000, RZ ;  /* 0x00008000f1047810 */ /* 0x000fe20007ffe0ff */
[----:B------:R-:W-:Y:S01]  /*4a50*/  IMAD R238, R5, 0x2, R242 ;  /* 0x0000000205ee7824 */ /* 0x000fe200078e02f2 */
[----:B------:R-:W-:Y:S01]  /*4a60*/  IADD3 R239, R241, 0x8020, RZ ;  /* 0x00008020f1ef7810 */ /* 0x000fe20007ffe0ff */
[----:B------:R-:W5:Y:S01]  /*4a70*/  LDSM.16.M88.4 R56, [R241+0x8800] ;  /* 0x00880000f138783b */ /* 0x000f620000000200 */
[----:B------:R-:W-:Y:S01]  /*4a80*/  IMAD R235, R2, 0x2, R241 ;  /* 0x0000000202eb7824 */ /* 0x000fe200078e02f1 */
[C---:B------:R-:W-:Y:S01]  /*4a90*/  IADD3 R93, R6.reuse, 0x9, RZ ;  /* 0x00000009065d7810 */ /* 0x040fe20007ffe0ff */
[----:B------:R-:W-:Y:S01]  /*4aa0*/  IMAD R237, R5, 0x2, R240 ;  /* 0x0000000205ed7824 */ /* 0x000fe200078e02f0 */
[----:B------:R-:W2:Y:S01]  /*4ab0*/  LDSM.16.M88.4 R48, [R241+0x9000] ;  /* 0x00900000f130783b */ /* 0x000ea20000000200 */
[----:B------:R-:W-:Y:S01]  /*4ac0*/  IADD3 R97, R6, 0x18, RZ ;  /* 0x0000001806617810 */ /* 0x000fe20007ffe0ff */
[----:B------:R-:W-:Y:S01]  /*4ad0*/  I2F R92, R93 ;  /* 0x0000005d005c7306 */ /* 0x000fe20000201400 */
[----:B------:R-:W-:Y:S01]  /*4ae0*/  @P0 IADD3 R239, R4, -0x20, RZ ;  /* 0xffffffe004ef0810 */ /* 0x000fe20007ffe0ff */
[----:B--2-4-:R-:W2:Y:S01]  /*4af0*/  LDSM.16.M88.4 R8, [R241+0x9800] ;  /* 0x00980000f108783b */ /* 0x014ea20000000200 */
[C---:B------:R-:W-:Y:S01]  /*4b00*/  IADD3 R99, R6.reuse, 0x19, RZ ;  /* 0x0000001906637810 */ /* 0x040fe20007ffe0ff */
[----:B------:R-:W-:Y:S01]  /*4b10*/  UISETP.GT.AND UP0, UPT, UR29, UR22, UPT ;  /* 0x000000161d00728c */ /* 0x000fe2000bf04270 */
[----:B------:R-:W-:Y:S01]  /*4b20*/  IADD3 R106, R6, 0x28, RZ ;  /* 0x00000028066a7810 */ /* 0x000fe20007ffe0ff */
[----:B------:R-:W-:Y:S01]  /*4b30*/  LDSM.16.M88.4 R60, [R240] ;  /* 0x00000000f03c783b */ /* 0x000fe20000000200 */
[----:B------:R-:W-:Y:S01]  /*4b40*/  IMAD R228, R2, 0x2, R239 ;  /* 0x0000000202e47824 */ /* 0x000fe200078e02ef */
[----:B------:R-:W-:Y:S01]  /*4b50*/  I2F R96, R97 ;  /* 0x0000006100607306 */ /* 0x000fe20000201400 */
[C---:B------:R-:W-:Y:S01]  /*4b60*/  IADD3 R89, R6.reuse, 0x1, RZ ;  /* 0x0000000106597810 */ /* 0x040fe20007ffe0ff */
[----:B------:R-:W4:Y:S01]  /*4b70*/  LDSM.16.M88.4 R28, [R239] ;  /* 0x00000000ef1c783b */ /* 0x000f220000000200 */
[----:B------:R-:W-:-:S02]  /*4b80*/  IADD3 R91, R6, 0x8, RZ ;  /* 0x00000008065b7810 */ /* 0x000fc40007ffe0ff */
[C---:B------:R-:W-:Y:S01]  /*4b90*/  IADD3 R108, R6.reuse, 0x29, RZ ;  /* 0x00000029066c7810 */ /* 0x040fe20007ffe0ff */
[----:B------:R-:W3:Y:S01]  /*4ba0*/  LDSM.16.M88.4 R20, [R239+0x800] ;  /* 0x00080000ef14783b */ /* 0x000ee20000000200 */
[C---:B------:R-:W-:Y:S01]  /*4bb0*/  IADD3 R110, R6.reuse, 0x31, RZ ;  /* 0x00000031066e7810 */ /* 0x040fe20007ffe0ff */
[----:B------:R-:W-:Y:S01]  /*4bc0*/  I2F R98, R99 ;  /* 0x0000006300627306 */ /* 0x000fe20000201400 */
[C---:B------:R-:W-:Y:S01]  /*4bd0*/  IADD3 R95, R6.reuse, 0x10, RZ ;  /* 0x00000010065f7810 */ /* 0x040fe20007ffe0ff */
[----:B------:R-:W2:Y:S01]  /*4be0*/  LDSM.16.M88.4 R12, [R239+0x1000] ;  /* 0x00100000ef0c783b */ /* 0x000ea20000000200 */
[C---:B------:R-:W-:Y:S02]  /*4bf0*/  IMNMX R167, R3.reuse, UR10, PT ;  /* 0x0000000a03a77c17 */ /* 0x040fe4000b800200 */
[----:B------:R-:W-:Y:S01]  /*4c00*/  IADD3 R2, R3, 0x8, RZ ;  /* 0x0000000803027810 */ /* 0x000fe20007ffe0ff */
[----:B------:R-:W-:Y:S01]  /*4c10*/  LDSM.16.M88.4 R68, [R238] ;  /* 0x00000000ee44783b */ /* 0x000fe20000000200 */
[C---:B------:R-:W-:Y:S01]  /*4c20*/  IADD3 R101, R6.reuse, 0x20, RZ ;  /* 0x0000002006657810 */ /* 0x040fe20007ffe0ff */
[----:B------:R-:W-:Y:S01]  /*4c30*/  I2F R104, R106 ;  /* 0x0000006a00687306 */ /* 0x000fe20000201400 */
[----:B------:R-:W-:Y:S01]  /*4c40*/  IADD3 R103, R6, 0x21, RZ ;  /* 0x0000002106677810 */ /* 0x000fe20007ffe0ff */
[----:B------:R-:W2:Y:S01]  /*4c50*/  LDSM.16.M88.4 R40, [R235+0x8000] ;  /* 0x00800000eb28783b */ /* 0x000ea20000000200 */
[----:B------:R-:W-:-:S02]  /*4c60*/  ISETP.GE.AND P6, PT, R93, R167, PT ;  /* 0x000000a75d00720c */ /* 0x000fc40003fc6270 */
[----:B------:R-:W-:Y:S01]  /*4c70*/  IMNMX R2, R2, UR10, PT ;  /* 0x0000000a02027c17 */ /* 0x000fe2000b800200 */
[C---:B-1----:R-:W-:Y:S01]  /*4c80*/  HMMA.16816.F32.BF16 R16, R64.reuse, R24, RZ ;  /* 0x000000184010723c */ /* 0x042fe200000418ff */
[----:B------:R-:W1:Y:S01]  /*4c90*/  LDSM.16.M88.4 R76, [R239+0x1800] ;  /* 0x00180000ef4c783b */ /* 0x000e620000000200 */
[----:B------:R-:W-:Y:S01]  /*4ca0*/  I2F R88, R89 ;  /* 0x0000005900587306 */ /* 0x000fe20000201400 */
[C---:B------:R-:W-:Y:S02]  /*4cb0*/  IADD3 R109, R6.reuse, 0x30, RZ ;  /* 0x00000030066d7810 */ /* 0x040fe40007ffe0ff */
[----:B------:R-:W1:Y:S01]  /*4cc0*/  LDSM.16.M88.4 R36, [R235+0x8800] ;  /* 0x00880000eb24783b */ /* 0x000e620000000200 */
[C---:B------:R-:W-:Y:S02]  /*4cd0*/  IADD3 R111, R6.reuse, 0x38, RZ ;  /* 0x00000038066f7810 */ /* 0x040fe40007ffe0ff */
[----:B------:R-:W-:Y:S01]  /*4ce0*/  HMMA.16816.F32.BF16 R24, R64, R26, RZ ;  /* 0x0000001a4018723c */ /* 0x000fe200000418ff */
[----:B------:R-:W-:Y:S01]  /*4cf0*/  LDSM.16.M88.4 R72, [R237] ;  /* 0x00000000ed48783b */ /* 0x000fe20000000200 */
[----:B------:R-:W-:Y:S01]  /*4d00*/  I2F R90, R91 ;  /* 0x0000005b005a7306 */ /* 0x000fe20000201400 */
[----:B------:R-:W-:-:S02]  /*4d10*/  IADD3 R113, R6, 0x39, RZ ;  /* 0x0000003906717810 */ /* 0x000fc40007ffe0ff */
[----:B------:R-:W-:Y:S01]  /*4d20*/  LDSM.16.M88.4 R80, [R235+0x9800] ;  /* 0x00980000eb50783b */ /* 0x000fe20000000200 */
[CC--:B------:R-:W-:Y:S02]  /*4d30*/  ISETP.GE.AND P5, PT, R89.reuse, R167.reuse, PT ;  /* 0x000000a75900720c */ /* 0x0c0fe40003fa6270 */
[C---:B-----5:R-:W-:Y:S01]  /*4d40*/  HMMA.16816.F32.BF16 R32, R64.reuse, R56, RZ ;  /* 0x000000384020723c */ /* 0x060fe200000418ff */
[----:B------:R-:W-:Y:S01]  /*4d50*/  LDSM.16.M88.4 R84, [R228+0x5800] ;  /* 0x00580000e454783b */ /* 0x000fe20000000200 */
[----:B------:R-:W-:Y:S01]  /*4d60*/  I2F R105, R108 ;  /* 0x0000006c00697306 */ /* 0x000fe20000201400 */
[-C--:B------:R-:W-:Y:S02]  /*4d70*/  ISETP.GE.AND P2, PT, R89, R2.reuse, PT ;  /* 0x000000025900720c */ /* 0x080fe40003f46270 */
[----:B------:R-:W0:Y:S01]  /*4d80*/  LDGDEPBAR ;  /* 0x00000000000079af */ /* 0x000e220000000000 */
[C---:B------:R-:W-:Y:S02]  /*4d90*/  ISETP.GE.AND P3, PT, R91.reuse, R167, PT ;  /* 0x000000a75b00720c */ /* 0x040fe40003f66270 */
[----:B------:R-:W-:Y:S01]  /*4da0*/  HMMA.16816.F32.BF16 R52, R64, R48, RZ ;  /* 0x000000304034723c */ /* 0x000fe200000418ff */
[-C--:B------:R-:W-:Y:S01]  /*4db0*/  ISETP.GE.AND P0, PT, R91, R2.reuse, PT ;  /* 0x000000025b00720c */ /* 0x080fe20003f06270 */
[----:B------:R-:W-:Y:S01]  /*4dc0*/  I2F R94, R95 ;  /* 0x0000005f005e7306 */ /* 0x000fe20000201400 */
[----:B------:R-:W-:-:S02]  /*4dd0*/  ISETP.GE.AND P4, PT, R93, R2, PT ;  /* 0x000000025d00720c */ /* 0x000fc40003f86270 */
[----:B------:R-:W-:Y:S02]  /*4de0*/  ISETP.GE.AND P1, PT, R95, R167, PT ;  /* 0x000000a75f00720c */ /* 0x000fe40003f26270 */
[C---:B------:R-:W-:Y:S01]  /*4df0*/  IADD3 R231, R239.reuse, 0x800, RZ ;  /* 0x00000800efe77810 */ /* 0x040fe20007ffe0ff */
[C---:B------:R-:W-:Y:S01]  /*4e00*/  HMMA.16816.F32.BF16 R56, R64.reuse, R58, RZ ;  /* 0x0000003a4038723c */ /* 0x040fe200000418ff */
[C---:B------:R-:W-:Y:S01]  /*4e10*/  IADD3 R230, R239.reuse, 0x1000, RZ ;  /* 0x00001000efe67810 */ /* 0x040fe20007ffe0ff */
[----:B------:R-:W-:Y:S01]  /*4e20*/  I2F R100, R101 ;  /* 0x0000006500647306 */ /* 0x000fe20000201400 */
[C---:B------:R-:W-:Y:S02]  /*4e30*/  IADD3 R229, R239.reuse, 0x1800, RZ ;  /* 0x00001800efe57810 */ /* 0x040fe40007ffe0ff */
[C---:B------:R-:W-:Y:S02]  /*4e40*/  IADD3 R227, R239.reuse, 0x2000, RZ ;  /* 0x00002000efe37810 */ /* 0x040fe40007ffe0ff */
[C---:B------:R-:W-:Y:S01]  /*4e50*/  IADD3 R226, R239.reuse, 0x2800, RZ ;  /* 0x00002800efe27810 */ /* 0x040fe20007ffe0ff */
[----:B------:R-:W-:Y:S01]  /*4e60*/  HMMA.16816.F32.BF16 R48, R64, R50, RZ ;  /* 0x000000324030723c */ /* 0x000fe200000418ff */
[C---:B------:R-:W-:Y:S01]  /*4e70*/  IADD3 R225, R239.reuse, 0x3000, RZ ;  /* 0x00003000efe17810 */ /* 0x040fe20007ffe0ff */
[----:B------:R-:W-:Y:S01]  /*4e80*/  I2F R102, R103 ;  /* 0x0000006700667306 */ /* 0x000fe20000201400 */
[----:B------:R-:W-:-:S02]  /*4e90*/  IADD3 R224, R239, 0x3800, RZ ;  /* 0x00003800efe07810 */ /* 0x000fc40007ffe0ff */
[C---:B------:R-:W-:Y:S02]  /*4ea0*/  IADD3 R223, R239.reuse, 0x4000, RZ ;  /* 0x00004000efdf7810 */ /* 0x040fe40007ffe0ff */
[C---:B------:R-:W-:Y:S01]  /*4eb0*/  IADD3 R222, R239.reuse, 0x4800, RZ ;  /* 0x00004800efde7810 */ /* 0x040fe20007ffe0ff */
[C---:B--2---:R-:W-:Y:S01]  /*4ec0*/  HMMA.16816.F32.BF16 R44, R64.reuse, R8, RZ ;  /* 0x00000008402c723c */ /* 0x044fe200000418ff */
[C---:B------:R-:W-:Y:S01]  /*4ed0*/  IADD3 R221, R239.reuse, 0x5000, RZ ;  /* 0x00005000efdd7810 */ /* 0x040fe20007ffe0ff */
[----:B------:R-:W-:Y:S01]  /*4ee0*/  I2F R107, R109 ;  /* 0x0000006d006b7306 */ /* 0x000fe20000201400 */
[C---:B------:R-:W-:Y:S02]  /*4ef0*/  IADD3 R220, R239.reuse, 0x5800, RZ ;  /* 0x00005800efdc7810 */ /* 0x040fe40007ffe0ff */
[C---:B------:R-:W-:Y:S02]  /*4f00*/  IADD3 R219, R239.reuse, 0x6000, RZ ;  /* 0x00006000efdb7810 */ /* 0x040fe40007ffe0ff */
[C---:B------:R-:W-:Y:S01]  /*4f10*/  IADD3 R218, R239.reuse, 0x6800, RZ ;  /* 0x00006800efda7810 */ /* 0x040fe20007ffe0ff */
[----:B------:R-:W-:Y:S01]  /*4f20*/  HMMA.16816.F32.BF16 R64, R64, R10, RZ ;  /* 0x0000000a4040723c */ /* 0x000fe200000418ff */
[----:B------:R-:W2:Y:S01]  /*4f30*/  LDSM.16.M88.4 R8, [R235+0x9000] ;  /* 0x00900000eb08783b */ /* 0x000ea20000000200 */
[----:B------:R-:W-:Y:S01]  /*4f40*/  I2F R4, R6 ;  /* 0x0000000600047306 */ /* 0x000fe20000201400 */
[----:B------:R-:W-:-:S02]  /*4f50*/  IADD3 R217, R239, 0x7000, RZ ;  /* 0x00007000efd97810 */ /* 0x000fc40007ffe0ff */
[----:B------:R-:W-:-:S03]  /*4f60*/  IADD3 R216, R239, 0x7800, RZ ;  /* 0x00007800efd87810 */ /* 0x000fc60007ffe0ff */
[C---:B----4-:R-:W-:Y:S02]  /*4f70*/  HMMA.16816.F32.BF16 R24, R60.reuse, R30, R24 ;  /* 0x0000001e3c18723c */ /* 0x050fe40000041818 */
[----:B------:R-:W-:Y:S06]  /*4f80*/  I2F R112, R113 ;  /* 0x0000007100707306 */ /* 0x000fec0000201400 */
[C---:B------:R-:W-:Y:S01]  /*4f90*/  HMMA.16816.F32.BF16 R16, R60.reuse, R28, R16 ;  /* 0x0000001c3c10723c */ /* 0x040fe20000041810 */
[----:B------:R-:W4:Y:S07]  /*4fa0*/  LDSM.16.M88.4 R28, [R228] ;  /* 0x00000000e41c783b */ /* 0x000f2e0000000200 */
[C---:B---3--:R-:W-:Y:S08]  /*4fb0*/  HMMA.16816.F32.BF16 R32, R60.reuse, R20, R32 ;  /* 0x000000143c20723c */ /* 0x048ff00000041820 */
[C---:B------:R-:W-:Y:S01]  /*4fc0*/  HMMA.16816.F32.BF16 R56, R60.reuse, R22, R56 ;  /* 0x000000163c38723c */ /* 0x040fe20000041838 */
[----:B------:R-:W3:Y:S07]  /*4fd0*/  LDSM.16.M88.4 R20, [R228+0x800] ;  /* 0x00080000e414783b */ /* 0x000eee0000000200 */
[C---:B------:R-:W-:Y:S08]  /*4fe0*/  HMMA.16816.F32.BF16 R52, R60.reuse, R12, R52 ;  /* 0x0000000c3c34723c */ /* 0x040ff00000041834 */
[----:B------:R-:W-:Y:S01]  /*4ff0*/  HMMA.16816.F32.BF16 R48, R60, R14, R48 ;  /* 0x0000000e3c30723c */ /* 0x000fe20000041830 */
[----:B------:R-:W5:Y:S07]  /*5000*/  LDSM.16.M88.4 R12, [R228+0x1000] ;  /* 0x00100000e40c783b */ /* 0x000f6e0000000200 */
[----:B------:R-:W-:Y:S08]  /*5010*/  HMMA.16816.F32.BF16 R24, R68, R42, R24 ;  /* 0x0000002a4418723c */ /* 0x000ff00000041818 */
[C---:B-1----:R-:W-:Y:S08]  /*5020*/  HMMA.16816.F32.BF16 R44, R60.reuse, R76, R44 ;  /* 0x0000004c3c2c723c */ /* 0x042ff0000004182c */
[----:B------:R-:W-:Y:S01]  /*5030*/  HMMA.16816.F32.BF16 R64, R60, R78, R64 ;  /* 0x0000004e3c40723c */ /* 0x000fe20000041840 */
[----:B------:R-:W-:Y:S04]  /*5040*/  LDSM.16.M88.4 R60, [R241+0xa000] ;  /* 0x00a00000f13c783b */ /* 0x000fe80000000200 */
[----:B------:R-:W-:Y:S03]  /*5050*/  LDSM.16.M88.4 R76, [R228+0x1800] ;  /* 0x00180000e44c783b */ /* 0x000fe60000000200 */
[C---:B------:R-:W-:Y:S01]  /*5060*/  HMMA.16816.F32.BF16 R16, R68.reuse, R40, R16 ;  /* 0x000000284410723c */ /* 0x040fe20000041810 */
[----:B------:R-:W1:Y:S07]  /*5070*/  LDSM.16.M88.4 R40, [R242+0x2000] ;  /* 0x00200000f228783b */ /* 0x000e6e0000000200 */
[C---:B------:R-:W-:Y:S08]  /*5080*/  HMMA.16816.F32.BF16 R32, R68.reuse, R36, R32 ;  /* 0x000000244420723c */ /* 0x040ff00000041820 */
[C---:B------:R-:W-:Y:S01]  /*5090*/  HMMA.16816.F32.BF16 R56, R68.reuse, R38, R56 ;  /* 0x000000264438723c */ /* 0x040fe20000041838 */
[----:B------:R-:W1:Y:S07]  /*50a0*/  LDSM.16.M88.4 R36, [R241+0xa800] ;  /* 0x00a80000f124783b */ /* 0x000e6e0000000200 */
[C---:B--2---:R-:W-:Y:S08]  /*50b0*/  HMMA.16816.F32.BF16 R52, R68.reuse, R8, R52 ;  /* 0x000000084434723c */ /* 0x044ff00000041834 */
[----:B------:R-:W-:Y:S01]  /*50c0*/  HMMA.16816.F32.BF16 R48, R68, R10, R48 ;  /* 0x0000000a4430723c */ /* 0x000fe20000041830 */
[----:B------:R-:W2:Y:S07]  /*50d0*/  LDSM.16.M88.4 R8, [R241+0xb000] ;  /* 0x00b00000f108783b */ /* 0x000eae0000000200 */
[----:B----4-:R-:W-:Y:S08]  /*50e0*/  HMMA.16816.F32.BF16 R24, R72, R30, R24 ;  /* 0x0000001e4818723c */ /* 0x010ff00000041818 */
[C---:B------:R-:W-:Y:S08]  /*50f0*/  HMMA.16816.F32.BF16 R44, R68.reuse, R80, R44 ;  /* 0x00000050442c723c */ /* 0x040ff0000004182c */
[----:B------:R-:W-:Y:S01]  /*5100*/  HMMA.16816.F32.BF16 R68, R68, R82, R64 ;  /* 0x000000524444723c */ /* 0x000fe20000041840 */
[----:B------:R-:W-:Y:S04]  /*5110*/  LDSM.16.M88.4 R64, [R240+0x2000] ;  /* 0x00200000f040783b */ /* 0x000fe80000000200 */
[----:B------:R-:W-:Y:S03]  /*5120*/  LDSM.16.M88.4 R80, [R241+0xb800] ;  /* 0x00b80000f150783b */ /* 0x000fe60000000200 */
[C---:B------:R-:W-:Y:S01]  /*5130*/  HMMA.16816.F32.BF16 R16, R72.reuse, R28, R16 ;  /* 0x0000001c4810723c */ /* 0x040fe20000041810 */
[----:B------:R-:W4:Y:S07]  /*5140*/  LDSM.16.M88.4 R28, [R239+0x2000] ;  /* 0x00200000ef1c783b */ /* 0x000f2e0000000200 */
[C---:B---3--:R-:W-:Y:S08]  /*5150*/  HMMA.16816.F32.BF16 R32, R72.reuse, R20, R32 ;  /* 0x000000144820723c */ /* 0x048ff00000041820 */
[C---:B------:R-:W-:Y:S01]  /*5160*/  HMMA.16816.F32.BF16 R56, R72.reuse, R22, R56 ;  /* 0x000000164838723c */ /* 0x040fe20000041838 */
[----:B------:R-:W3:Y:S07]  /*5170*/  LDSM.16.M88.4 R20, [R239+0x2800] ;  /* 0x00280000ef14783b */ /* 0x000eee0000000200 */
[C---:B-----5:R-:W-:Y:S08]  /*5180*/  HMMA.16816.F32.BF16 R52, R72.reuse, R12, R52 ;  /* 0x0000000c4834723c */ /* 0x060ff00000041834 */
[----:B------:R-:W-:Y:S01]  /*5190*/  HMMA.16816.F32.BF16 R48, R72, R14, R48 ;  /* 0x0000000e4830723c */ /* 0x000fe20000041830 */
[----:B------:R-:W5:Y:S07]  /*51a0*/  LDSM.16.M88.4 R12, [R239+0x3000] ;  /* 0x00300000ef0c783b */ /* 0x000f6e0000000200 */
[----:B-1----:R-:W-:Y:S08]  /*51b0*/  HMMA.16816.F32.BF16 R24, R40, R62, R24 ;  /* 0x0000003e2818723c */ /* 0x002ff00000041818 */
[C---:B------:R-:W-:Y:S08]  /*51c0*/  HMMA.16816.F32.BF16 R44, R72.reuse, R76, R44 ;  /* 0x0000004c482c723c */ /* 0x040ff0000004182c */
        /* <DEDUP_REMOVED lines=17> */
[----:B------:R-:W-:Y:S07]  /*52e0*/  LDSM.16.M88.4 R28, [R228+0x2800] ;  /* 0x00280000e41c783b */ /* 0x000fee0000000200 */
[C---:B---3--:R-:W-:Y:S08]  /*52f0*/  HMMA.16816.F32.BF16 R32, R64.reuse, R20, R32 ;  /* 0x000000144020723c */ /* 0x048ff00000041820 */
[C---:B------:R-:W-:Y:S01]  /*5300*/  HMMA.16816.F32.BF16 R56, R64.reuse, R22, R56 ;  /* 0x000000164038723c */ /* 0x040fe20000041838 */
[----:B------:R-:W3:Y:S07]  /*5310*/  LDSM.16.M88.4 R20, [R237+0x2000] ;  /* 0x00200000ed14783b */ /* 0x000eee0000000200 */
[C---:B-----5:R-:W-:Y:S08]  /*5320*/  HMMA.16816.F32.BF16 R52, R64.reuse, R12, R52 ;  /* 0x0000000c4034723c */ /* 0x060ff00000041834 */
[----:B------:R-:W-:Y:S01]  /*5330*/  HMMA.16816.F32.BF16 R48, R64, R14, R48 ;  /* 0x0000000e4030723c */ /* 0x000fe20000041830 */
[----:B------:R-:W4:Y:S07]  /*5340*/  LDSM.16.M88.4 R12, [R228+0x3000] ;  /* 0x00300000e40c783b */ /* 0x000f2e0000000200 */
        /* <DEDUP_REMOVED lines=9> */
[----:B------:R-:W5:Y:S07]  /*53e0*/  LDSM.16.M88.4 R36, [R241+0xc800] ;  /* 0x00c80000f124783b */ /* 0x000f6e0000000200 */
[C---:B--2---:R-:W-:Y:S08]  /*53f0*/  HMMA.16816.F32.BF16 R52, R72.reuse, R8, R52 ;  /* 0x000000084834723c */ /* 0x044ff00000041834 */
[----:B------:R-:W-:Y:S01]  /*5400*/  HMMA.16816.F32.BF16 R48, R72, R10, R48 ;  /* 0x0000000a4830723c */ /* 0x000fe20000041830 */
[----:B------:R-:W2:Y:S07]  /*5410*/  LDSM.16.M88.4 R8, [R241+0xd000] ;  /* 0x00d00000f108783b */ /* 0x000eae0000000200 */
[----:B---3--:R-:W-:Y:S08]  /*5420*/  HMMA.16816.F32.BF16 R24, R20, R42, R24 ;  /* 0x0000002a1418723c */ /* 0x008ff00000041818 */
[C---:B------:R-:W-:Y:S08]  /*5430*/  HMMA.16816.F32.BF16 R44, R72.reuse, R80, R44 ;  /* 0x00000050482c723c */ /* 0x040ff0000004182c */
[----:B------:R-:W-:Y:S01]  /*5440*/  HMMA.16816.F32.BF16 R68, R72, R82, R68 ;  /* 0x000000524844723c */ /* 0x000fe20000041844 */
[----:B------:R-:W-:Y:S04]  /*5450*/  LDSM.16.M88.4 R72, [R241+0xd800] ;  /* 0x00d80000f148783b */ /* 0x000fe80000000200 */
[----:B------:R-:W-:Y:S03]  /*5460*/  LDSM.16.M88.4 R80, [R241+0xe800] ;  /* 0x00e80000f150783b */ /* 0x000fe60000000200 */
[C---:B------:R-:W-:Y:S01]  /*5470*/  HMMA.16816.F32.BF16 R16, R20.reuse, R40, R16 ;  /* 0x000000281410723c */ /* 0x040fe20000041810 */
[----:B------:R-:W-:Y:S07]  /*5480*/  LDSM.16.M88.4 R40, [R239+0x4000] ;  /* 0x00400000ef28783b */ /* 0x000fee0000000200 */
[C---:B------:R-:W-:Y:S08]  /*5490*/  HMMA.16816.F32.BF16 R32, R20.reuse, R28, R32 ;  /* 0x0000001c1420723c */ /* 0x040ff00000041820 */
[C---:B------:R-:W-:Y:S01]  /*54a0*/  HMMA.16816.F32.BF16 R56, R20.reuse, R30, R56 ;  /* 0x0000001e1438723c */ /* 0x040fe20000041838 */
[----:B------:R-:W-:Y:S07]  /*54b0*/  LDSM.16.M88.4 R28, [R239+0x4800] ;  /* 0x00480000ef1c783b */ /* 0x000fee0000000200 */
[C---:B----4-:R-:W-:Y:S08]  /*54c0*/  HMMA.16816.F32.BF16 R52, R20.reuse, R12, R52 ;  /* 0x0000000c1434723c */ /* 0x050ff00000041834 */
[----:B------:R-:W-:Y:S01]  /*54d0*/  HMMA.16816.F32.BF16 R48, R20, R14, R48 ;  /* 0x0000000e1430723c */ /* 0x000fe20000041830 */
[----:B------:R-:W3:Y:S07]  /*54e0*/  LDSM.16.M88.4 R12, [R240+0x4000] ;  /* 0x00400000f00c783b */ /* 0x000eee0000000200 */
[----:B-1----:R-:W-:Y:S08]  /*54f0*/  HMMA.16816.F32.BF16 R24, R60, R66, R24 ;  /* 0x000000423c18723c */ /* 0x002ff00000041818 */
[C---:B------:R-:W-:Y:S08]  /*5500*/  HMMA.16816.F32.BF16 R44, R20.reuse, R76, R44 ;  /* 0x0000004c142c723c */ /* 0x040ff0000004182c */
[----:B------:R-:W-:Y:S01]  /*5510*/  HMMA.16816.F32.BF16 R68, R20, R78, R68 ;  /* 0x0000004e1444723c */ /* 0x000fe20000041844 */
[----:B------:R-:W-:Y:S04]  /*5520*/  LDSM.16.M88.4 R20, [R239+0x5000] ;  /* 0x00500000ef14783b */ /* 0x000fe80000000200 */
[----:B------:R-:W-:Y:S03]  /*5530*/  LDSM.16.M88.4 R76, [R235+0xc800] ;  /* 0x00c80000eb4c783b */ /* 0x000fe60000000200 */
[C---:B------:R-:W-:Y:S01]  /*5540*/  HMMA.16816.F32.BF16 R16, R60.reuse, R64, R16 ;  /* 0x000000403c10723c */ /* 0x040fe20000041810 */
[----:B------:R-:W-:Y:S07]  /*5550*/  LDSM.16.M88.4 R64, [R239+0x5800] ;  /* 0x00580000ef40783b */ /* 0x000fee0000000200 */
[C---:B-----5:R-:W-:Y:S08]  /*5560*/  HMMA.16816.F32.BF16 R32, R60.reuse, R36, R32 ;  /* 0x000000243c20723c */ /* 0x060ff00000041820 */
[C---:B------:R-:W-:Y:S01]  /*5570*/  HMMA.16816.F32.BF16 R56, R60.reuse, R38, R56 ;  /* 0x000000263c38723c */ /* 0x040fe20000041838 */
[----:B------:R-:W-:Y:S07]  /*5580*/  LDSM.16.M88.4 R36, [R238+0x4000] ;  /* 0x00400000ee24783b */ /* 0x000fee0000000200 */
[C---:B--2---:R-:W-:Y:S08]  /*5590*/  HMMA.16816.F32.BF16 R52, R60.reuse, R8, R52 ;  /* 0x000000083c34723c */ /* 0x044ff00000041834 */
[----:B------:R-:W-:Y:S01]  /*55a0*/  HMMA.16816.F32.BF16 R48, R60, R10, R48 ;  /* 0x0000000a3c30723c */ /* 0x000fe20000041830 */
[----:B------:R-:W1:Y:S07]  /*55b0*/  LDSM.16.M88.4 R8, [R235+0xc000] ;  /* 0x00c00000eb08783b */ /* 0x000e6e0000000200 */
        /* <DEDUP_REMOVED lines=8> */
[----:B------:R-:W-:Y:S01]  /*5640*/  HMMA.16816.F32.BF16 R56, R12, R30, R56 ;  /* 0x0000001e0c38723c */ /* 0x000fe20000041838 */
[----:B------:R-:W2:Y:S07]  /*5650*/  LDSM.16.M88.4 R28, [R228+0x4000] ;  /* 0x00400000e41c783b */ /* 0x000eae0000000200 */
[----:B-1----:R-:W-:Y:S08]  /*5660*/  HMMA.16816.F32.BF16 R24, R36, R10, R24 ;  /* 0x0000000a2418723c */ /* 0x002ff00000041818 */
        /* <DEDUP_REMOVED lines=9> */
[----:B--2---:R-:W-:Y:S08]  /*5700*/  HMMA.16816.F32.BF16 R24, R72, R30, R24 ;  /* 0x0000001e4818723c */ /* 0x004ff00000041818 */
        /* <DEDUP_REMOVED lines=18> */
[----:B------:R-:W1:Y:S07]  /*5830*/  LDSM.16.M88.4 R12, [R238+0x6000] ;  /* 0x00600000ee0c783b */ /* 0x000e6e0000000200 */
[----:B------:R-:W-:Y:S01]  /*5840*/  HMMA.16816.F32.BF16 R16, R64, R8, R16 ;  /* 0x000000084010723c */ /* 0x000fe20000041810 */
[----:B------:R-:W3:Y:S07]  /*5850*/  LDSM.16.M88.4 R8, [R237+0x6000] ;  /* 0x00600000ed08783b */ /* 0x000eee0000000200 */
[----:B--2---:R-:W-:Y:S08]  /*5860*/  HMMA.16816.F32.BF16 R24, R40, R30, R24 ;  /* 0x0000001e2818723c */ /* 0x004ff00000041818 */
[C---:B------:R-:W-:Y:S08]  /*5870*/  HMMA.16816.F32.BF16 R32, R64.reuse, R80, R32 ;  /* 0x000000504020723c */ /* 0x040ff00000041820 */
[----:B------:R-:W-:Y:S08]  /*5880*/  HMMA.16816.F32.BF16 R56, R64, R82, R56 ;  /* 0x000000524038723c */ /* 0x000ff00000041838 */
[----:B------:R-:W-:Y:S01]  /*5890*/  HMMA.16816.F32.BF16 R16, R40, R28, R16 ;  /* 0x0000001c2810723c */ /* 0x000fe20000041810 */
[----:B------:R-:W2:Y:S07]  /*58a0*/  LDSM.16.M88.4 R28, [R235+0xe800] ;  /* 0x00e80000eb1c783b */ /* 0x000eae0000000200 */
[----:B-1----:R-:W-:Y:S08]  /*58b0*/  HMMA.16816.F32.BF16 R24, R12, R78, R24 ;  /* 0x0000004e0c18723c */ /* 0x002ff00000041818 */
[C---:B------:R-:W-:Y:S08]  /*58c0*/  HMMA.16816.F32.BF16 R32, R40.reuse, R36, R32 ;  /* 0x000000242820723c */ /* 0x040ff00000041820 */
[----:B------:R-:W-:Y:S01]  /*58d0*/  HMMA.16816.F32.BF16 R56, R40, R38, R56 ;  /* 0x000000262838723c */ /* 0x000fe20000041838 */
[----:B------:R-:W1:Y:S07]  /*58e0*/  LDSM.16.M88.4 R36, [R241+0xf800] ;  /* 0x00f80000f124783b */ /* 0x000e6e0000000200 */
[----:B------:R-:W-:Y:S01]  /*58f0*/  HMMA.16816.F32.BF16 R16, R12, R76, R16 ;  /* 0x0000004c0c10723c */ /* 0x000fe20000041810 */
[----:B------:R-:W-:Y:S07]  /*5900*/  LDSM.16.M88.4 R76, [R239+0x7000] ;  /* 0x00700000ef4c783b */ /* 0x000fee0000000200 */
[----:B------:R-:W-:Y:S01]  /*5910*/  HMMA.16816.F32.BF16 R80, R64, R60, R52 ;  /* 0x0000003c4050723c */ /* 0x000fe20000041834 */
[----:B------:R-:W4:Y:S01]  /*5920*/  LDSM.16.M88.4 R52, [R228+0x6800] ;  /* 0x00680000e434783b */ /* 0x000f220000000200 */
[----:B------:R-:W-:Y:S06]  /*5930*/  I2F R60, R110 ;  /* 0x0000006e003c7306 */ /* 0x000fec0000201400 */
[----:B------:R-:W-:Y:S02]  /*5940*/  HMMA.16816.F32.BF16 R44, R72, R84, R44 ;  /* 0x00000054482c723c */ /* 0x000fe4000004182c */
[----:B------:R-:W-:Y:S05]  /*5950*/  I2F R61, R111 ;  /* 0x0000006f003d7306 */ /* 0x000fea0000201400 */
[----:B------:R-:W-:Y:S01]  /*5960*/  IADD3 R85, R6, 0x11, RZ ;  /* 0x0000001106557810 */ /* 0x000fe20007ffe0ff */
[----:B---3--:R-:W-:Y:S03]  /*5970*/  HMMA.16816.F32.BF16 R24, R8, R22, R24 ;  /* 0x000000160818723c */ /* 0x008fe60000041818 */
[----:B------:R-:W-:Y:S05]  /*5980*/  I2F R84, R85 ;  /* 0x0000005500547306 */ /* 0x000fea0000201400 */
[----:B--2---:R-:W-:Y:S08]  /*5990*/  HMMA.16816.F32.BF16 R32, R12, R28, R32 ;  /* 0x0000001c0c20723c */ /* 0x004ff00000041820 */
[----:B------:R-:W-:Y:S08]  /*59a0*/  HMMA.16816.F32.BF16 R48, R64, R62, R48 ;  /* 0x0000003e4030723c */ /* 0x000ff00000041830 */
[----:B------:R-:W-:Y:S01]  /*59b0*/  HMMA.16816.F32.BF16 R56, R12, R30, R56 ;  /* 0x0000001e0c38723c */ /* 0x000fe20000041838 */
[----:B------:R-:W2:Y:S01]  /*59c0*/  LDSM.16.M88.4 R28, [R239+0x7800] ;  /* 0x00780000ef1c783b */ /* 0x000ea20000000200 */
[----:B------:R-:W-:-:S02]  /*59d0*/  FMUL.FTZ R24, R24, c[0x0][0x2ec] ;  /* 0x0000bb0018187a20 */ /* 0x000fc40000410000 */
[----:B------:R-:W-:Y:S02]  /*59e0*/  FMUL.FTZ R25, R25, c[0x0][0x2ec] ;  /* 0x0000bb0019197a20 */ /* 0x000fe40000410000 */
[----:B------:R-:W-:Y:S02]  /*59f0*/  FMUL.FTZ R26, R26, c[0x0][0x2ec] ;  /* 0x0000bb001a1a7a20 */ /* 0x000fe40000410000 */
[----:B------:R-:W-:Y:S01]  /*5a00*/  HMMA.16816.F32.BF16 R16, R8, R20, R16 ;  /* 0x000000140810723c */ /* 0x000fe20000041810 */
[----:B------:R-:W3:Y:S07]  /*5a10*/  LDSM.16.M88.4 R20, [R235+0xf000] ;  /* 0x00f00000eb14783b */ /* 0x000eee0000000200 */
[----:B------:R-:W-:Y:S01]  /*5a20*/  HMMA.16816.F32.BF16 R68, R72, R86, R68 ;  /* 0x000000564844723c */ /* 0x000fe20000041844 */
[----:B------:R-:W-:Y:S07]  /*5a30*/  MUFU.TANH R73, R25 ;  /* 0x0000001900497308 */ /* 0x000fee0000002400 */
[----:B-1----:R-:W-:Y:S01]  /*5a40*/  HMMA.16816.F32.BF16 R44, R64, R36, R44 ;  /* 0x00000024402c723c */ /* 0x002fe2000004182c */
[----:B------:R-:W1:Y:S07]  /*5a50*/  MUFU.TANH R75, R26 ;  /* 0x0000001a004b7308 */ /* 0x000e6e0000002400 */
[----:B----4-:R-:W-:Y:S01]  /*5a60*/  HMMA.16816.F32.BF16 R32, R8, R52, R32 ;  /* 0x000000340820723c */ /* 0x010fe20000041820 */
[----:B------:R4:W-:Y:S01]  /*5a70*/  MUFU.TANH R53, R24 ;  /* 0x0000001800357308 */ /* 0x0009e20000002400 */
[----:B------:R-:W-:-:S02]  /*5a80*/  FMUL.FTZ R16, R16, c[0x0][0x2ec] ;  /* 0x0000bb0010107a20 */ /* 0x000fc40000410000 */
[----:B------:R-:W-:Y:S02]  /*5a90*/  FMUL.FTZ R17, R17, c[0x0][0x2ec] ;  /* 0x0000bb0011117a20 */ /* 0x000fe40000410000 */
[----:B------:R-:W-:Y:S02]  /*5aa0*/  FMUL.FTZ R63, R18, c[0x0][0x2ec] ;  /* 0x0000bb00123f7a20 */ /* 0x000fe40000410000 */
[C---:B------:R-:W-:Y:S01]  /*5ab0*/  HMMA.16816.F32.BF16 R48, R40.reuse, R78, R48 ;  /* 0x0000004e2830723c */ /* 0x040fe20000041830 */
[----:B------:R-:W-:Y:S06]  /*5ac0*/  MUFU.TANH R115, R16 ;  /* 0x0000001000737308 */ /* 0x000fec0000002400 */
[----:B------:R-:W-:Y:S01]  /*5ad0*/  FMUL.FTZ R79, R27, c[0x0][0x2ec] ;  /* 0x0000bb001b4f7a20 */ /* 0x000fe20000410000 */
[----:B------:R-:W-:Y:S01]  /*5ae0*/  HMMA.16816.F32.BF16 R80, R40, R76, R80 ;  /* 0x0000004c2850723c */ /* 0x000fe20000041850 */
[----:B----4-:R-:W4:Y:S01]  /*5af0*/  LDSM.16.M88.4 R24, [R235+0xf800] ;  /* 0x00f80000eb18783b */ /* 0x010f220000000200 */
[----:B------:R5:W-:Y:S05]  /*5b00*/  MUFU.TANH R117, R17 ;  /* 0x0000001100757308 */ /* 0x000bea0000002400 */
[----:B------:R-:W-:Y:S01]  /*5b10*/  FMUL.FTZ R77, R19, c[0x0][0x2ec] ;  /* 0x0000bb00134d7a20 */ /* 0x000fe20000410000 */
[----:B------:R-:W-:Y:S01]  /*5b20*/  HMMA.16816.F32.BF16 R68, R64, R38, R68 ;  /* 0x000000264044723c */ /* 0x000fe20000041844 */
[----:B------:R-:W-:Y:S01]  /*5b30*/  FMUL.FTZ R33, R33, c[0x0][0x2ec] ;  /* 0x0000bb0021217a20 */ /* 0x000fe20000410000 */
[----:B------:R-:W-:Y:S01]  /*5b40*/  MUFU.TANH R79, R79 ;  /* 0x0000004f004f7308 */ /* 0x000fe20000002400 */
[----:B------:R-:W-:-:S02]  /*5b50*/  FMUL.FTZ R35, R35, c[0x0][0x2ec] ;  /* 0x0000bb0023237a20 */ /* 0x000fc40000410000 */
[----:B------:R-:W-:Y:S02]  /*5b60*/  FMUL.FTZ R32, R32, c[0x0][0x2ec] ;  /* 0x0000bb0020207a20 */ /* 0x000fe40000410000 */
[----:B------:R-:W-:Y:S01]  /*5b70*/  FMUL.FTZ R34, R34, c[0x0][0x2ec] ;  /* 0x0000bb0022227a20 */ /* 0x000fe20000410000 */
[----:B--2---:R-:W-:Y:S01]  /*5b80*/  HMMA.16816.F32.BF16 R44, R40, R28, R44 ;  /* 0x0000001c282c723c */ /* 0x004fe2000004182c */
[----:B-----5:R-:W2:Y:S01]  /*5b90*/  LDSM.16.M88.4 R16, [R228+0x7000] ;  /* 0x00700000e410783b */ /* 0x020ea20000000200 */
[----:B------:R-:W-:Y:S06]  /*5ba0*/  MUFU.TANH R77, R77 ;  /* 0x0000004d004d7308 */ /* 0x000fec0000002400 */
[C---:B---3--:R-:W-:Y:S02]  /*5bb0*/  HMMA.16816.F32.BF16 R80, R12.reuse, R20, R80 ;  /* 0x000000140c50723c */ /* 0x048fe40000041850 */
[----:B------:R-:W-:Y:S06]  /*5bc0*/  MUFU.TANH R33, R33 ;  /* 0x0000002100217308 */ /* 0x000fec0000002400 */
[----:B------:R-:W-:Y:S01]  /*5bd0*/  HMMA.16816.F32.BF16 R48, R12, R22, R48 ;  /* 0x000000160c30723c */ /* 0x000fe20000041830 */
[----:B------:R-:W3:Y:S01]  /*5be0*/  LDSM.16.M88.4 R20, [R228+0x7800] ;  /* 0x00780000e414783b */ /* 0x000ee20000000200 */
[----:B------:R-:W-:-:S04]  /*5bf0*/  DEPBAR.LE SB0, 0x0 ;  /* 0x000080000000791a */ /* 0x000fc80000000000 */
[----:B------:R-:W5:Y:S02]  /*5c00*/  MUFU.TANH R37, R34 ;  /* 0x0000002200257308 */ /* 0x000f640000002400 */
[----:B------:R-:W-:Y:S06]  /*5c10*/  HMMA.16816.F32.BF16 R68, R40, R30, R68 ;  /* 0x0000001e2844723c */ /* 0x000fec0000041844 */
[----:B------:R-:W2:Y:S02]  /*5c20*/  MUFU.TANH R35, R35 ;  /* 0x0000002300237308 */ /* 0x000ea40000002400 */
[----:B----4-:R-:W-:Y:S06]  /*5c30*/  HMMA.16816.F32.BF16 R44, R12, R24, R44 ;  /* 0x000000180c2c723c */ /* 0x010fec000004182c */
[----:B------:R-:W-:Y:S01]  /*5c40*/  MUFU.TANH R63, R63 ;  /* 0x0000003f003f7308 */ /* 0x000fe20000002400 */
[----:B-1----:R-:W-:Y:S01]  /*5c50*/  FFMA.FTZ R25, R90, UR4, R75 ;  /* 0x000000045a197c23 */ /* 0x002fe2000801004b */
[----:B------:R-:W-:Y:S01]  /*5c60*/  HMMA.16816.F32.BF16 R56, R8, R54, R56 ;  /* 0x000000360838723c */ /* 0x000fe20000041838 */
[----:B-----5:R-:W-:-:S03]  /*5c70*/  FFMA.FTZ R37, R94, UR4, R37 ;  /* 0x000000045e257c23 */ /* 0x020fc60008010025 */
[----:B------:R-:W-:Y:S02]  /*5c80*/  FSEL R25, R25, -INF , !P0 ;  /* 0xff80000019197808 */ /* 0x000fe40004000000 */
[----:B------:R-:W1:Y:S01]  /*5c90*/  MUFU.TANH R55, R32 ;  /* 0x0000002000377308 */ /* 0x000e620000002400 */
[----:B--2---:R-:W-:Y:S01]  /*5ca0*/  FFMA.FTZ R35, R84, UR4, R35 ;  /* 0x0000000454237c23 */ /* 0x004fe20008010023 */
[----:B------:R-:W-:Y:S01]  /*5cb0*/  HMMA.16816.F32.BF16 R68, R12, R26, R68 ;  /* 0x0000001a0c44723c */ /* 0x000fe20000041844 */
[----:B------:R-:W-:-:S06]  /*5cc0*/  ISETP.GE.AND P0, PT, R97, R167, PT ;  /* 0x000000a76100720c */ /* 0x000fcc0003f06270 */
[----:B------:R-:W-:Y:S01]  /*5cd0*/  FFMA.FTZ R14, R84, UR4, R33 ;  /* 0x00000004540e7c23 */ /* 0x000fe20008010021 */
[----:B------:R-:W-:Y:S01]  /*5ce0*/  HMMA.16816.F32.BF16 R48, R8, R18, R48 ;  /* 0x000000120830723c */ /* 0x000fe20000041830 */
[----:B-1----:R-:W-:-:S07]  /*5cf0*/  FFMA.FTZ R12, R94, UR4, R55 ;  /* 0x000000045e0c7c23 */ /* 0x002fce0008010037 */
[C---:B---3--:R-:W-:Y:S01]  /*5d00*/  HMMA.16816.F32.BF16 R44, R8.reuse, R20, R44 ;  /* 0x00000014082c723c */ /* 0x048fe2000004182c */
[----:B------:R-:W-:Y:S02]  /*5d10*/  FMUL.FTZ R39, R58, c[0x0][0x2ec] ;  /* 0x0000bb003a277a20 */ /* 0x000fe40000410000 */
[----:B------:R-:W-:Y:S01]  /*5d20*/  FMUL.FTZ R29, R57, c[0x0][0x2ec] ;  /* 0x0000bb00391d7a20 */ /* 0x000fe20000410000 */
[----:B------:R-:W-:Y:S01]  /*5d30*/  FSEL R12, R12, -INF , !P1 ;  /* 0xff8000000c0c7808 */ /* 0x000fe20004800000 */
[----:B------:R-:W-:Y:S01]  /*5d40*/  FMUL.FTZ R31, R59, c[0x0][0x2ec] ;  /* 0x0000bb003b1f7a20 */ /* 0x000fe20000410000 */
[----:B------:R-:W-:Y:S01]  /*5d50*/  ISETP.GE.AND P1, PT, R99, R2, PT ;  /* 0x000000026300720c */ /* 0x000fe20003f26270 */
[----:B------:R-:W1:Y:S01]  /*5d60*/  MUFU.TANH R39, R39 ;  /* 0x0000002700277308 */ /* 0x000e620000002400 */
[----:B------:R-:W-:Y:S01]  /*5d70*/  HMMA.16816.F32.BF16 R80, R8, R16, R80 ;  /* 0x000000100850723c */ /* 0x000fe20000041850 */
[----:B------:R-:W-:Y:S02]  /*5d80*/  FFMA.FTZ R20, R92, UR4, R73 ;  /* 0x000000045c147c23 */ /* 0x000fe40008010049 */
[----:B------:R-:W-:-:S02]  /*5d90*/  FFMA.FTZ R21, R88, UR4, R77 ;  /* 0x0000000458157c23 */ /* 0x000fc4000801004d */
[----:B------:R-:W-:Y:S01]  /*5da0*/  FFMA.FTZ R18, R90, UR4, R53 ;  /* 0x000000045a127c23 */ /* 0x000fe20008010035 */
[----:B------:R-:W-:Y:S01]  /*5db0*/  FSEL R20, R20, -INF , !P6 ;  /* 0xff80000014147808 */ /* 0x000fe20007000000 */
[----:B------:R-:W2:Y:S01]  /*5dc0*/  MUFU.TANH R29, R29 ;  /* 0x0000001d001d7308 */ /* 0x000ea20000002400 */
[----:B------:R-:W-:Y:S01]  /*5dd0*/  HMMA.16816.F32.BF16 R68, R8, R22, R68 ;  /* 0x000000160844723c */ /* 0x000fe20000041844 */
[----:B------:R-:W-:Y:S01]  /*5de0*/  FMUL.FTZ R27, R48, c[0x0][0x2ec] ;  /* 0x0000bb00301b7a20 */ /* 0x000fe20000410000 */
[-C--:B------:R-:W-:Y:S01]  /*5df0*/  ISETP.GE.AND P6, PT, R97, R2.reuse, PT ;  /* 0x000000026100720c */ /* 0x080fe20003fc6270 */
[----:B------:R-:W-:Y:S01]  /*5e00*/  FMUL.FTZ R24, R49, c[0x0][0x2ec] ;  /* 0x0000bb0031187a20 */ /* 0x000fe20000410000 */
[----:B------:R-:W-:Y:S01]  /*5e10*/  FSEL R21, R21, -INF , !P2 ;  /* 0xff80000015157808 */ /* 0x000fe20005000000 */
[----:B------:R-:W-:Y:S01]  /*5e20*/  FMUL.FTZ R17, R56, c[0x0][0x2ec] ;  /* 0x0000bb0038117a20 */ /* 0x000fe20000410000 */
[----:B------:R-:W-:Y:S01]  /*5e30*/  FSEL R18, R18, -INF , !P3 ;  /* 0xff80000012127808 */ /* 0x000fe20005800000 */
[----:B------:R-:W3:Y:S01]  /*5e40*/  MUFU.TANH R27, R27 ;  /* 0x0000001b001b7308 */ /* 0x000ee20000002400 */
[----:B------:R-:W-:Y:S01]  /*5e50*/  FMUL.FTZ R23, R47, c[0x0][0x2ec] ;  /* 0x0000bb002f177a20 */ /* 0x000fe20000410000 */
[C---:B------:R-:W-:Y:S01]  /*5e60*/  ISETP.GE.AND P2, PT, R85.reuse, R167, PT ;  /* 0x000000a75500720c */ /* 0x040fe20003f46270 */
[----:B------:R-:W-:Y:S01]  /*5e70*/  FMUL.FTZ R49, R50, c[0x0][0x2ec] ;  /* 0x0000bb0032317a20 */ /* 0x000fe20000410000 */
[-C--:B------:R-:W-:Y:S01]  /*5e80*/  ISETP.GE.AND P3, PT, R85, R2.reuse, PT ;  /* 0x000000025500720c */ /* 0x080fe20003f66270 */
[----:B------:R-:W-:Y:S01]  /*5e90*/  FMUL.FTZ R26, R51, c[0x0][0x2ec] ;  /* 0x0000bb00331a7a20 */ /* 0x000fe20000410000 */
[----:B------:R-:W-:Y:S01]  /*5ea0*/  FSEL R14, R14, -INF , !P2 ;  /* 0xff8000000e0e7808 */ /* 0x000fe20005000000 */
[----:B------:R-:W-:Y:S01]  /*5eb0*/  FMUL.FTZ R11, R45, c[0x0][0x2ec] ;  /* 0x0000bb002d0b7a20 */ /* 0x000fe20000410000 */
[----:B------:R-:W4:Y:S01]  /*5ec0*/  MUFU.TANH R24, R24 ;  /* 0x0000001800187308 */ /* 0x000f220000002400 */
[----:B------:R-:W-:Y:S01]  /*5ed0*/  FMUL.FTZ R41, R80, c[0x0][0x2ec] ;  /* 0x0000bb0050297a20 */ /* 0x000fe20000410000 */
[----:B------:R-:W-:Y:S01]  /*5ee0*/  ISETP.GE.AND P2, PT, R101, R2, PT ;  /* 0x000000026500720c */ /* 0x000fe20003f46270 */
[----:B------:R-:W-:-:S02]  /*5ef0*/  FMUL.FTZ R43, R81, c[0x0][0x2ec] ;  /* 0x0000bb00512b7a20 */ /* 0x000fc40000410000 */
[----:B------:R-:W-:Y:S02]  /*5f00*/  FMUL.FTZ R57, R82, c[0x0][0x2ec] ;  /* 0x0000bb0052397a20 */ /* 0x000fe40000410000 */
[----:B------:R-:W-:Y:S01]  /*5f10*/  FMUL.FTZ R83, R83, c[0x0][0x2ec] ;  /* 0x0000bb0053537a20 */ /* 0x000fe20000410000 */
[----:B------:R-:W5:Y:S01]  /*5f20*/  MUFU.TANH R23, R23 ;  /* 0x0000001700177308 */ /* 0x000f620000002400 */
[----:B------:R-:W-:Y:S02]  /*5f30*/  FMUL.FTZ R28, R46, c[0x0][0x2ec] ;  /* 0x0000bb002e1c7a20 */ /* 0x000fe40000410000 */
[----:B-1----:R-:W-:Y:S02]  /*5f40*/  FFMA.FTZ R15, R96, UR4, R39 ;  /* 0x00000004600f7c23 */ /* 0x002fe40008010027 */
[----:B------:R-:W-:Y:S02]  /*5f50*/  FMUL.FTZ R44, R44, c[0x0][0x2ec] ;  /* 0x0000bb002c2c7a20 */ /* 0x000fe40000410000 */
[----:B--2---:R-:W-:Y:S01]  /*5f60*/  FFMA.FTZ R8, R98, UR4, R29 ;  /* 0x0000000462087c23 */ /* 0x004fe2000801001d */
[----:B------:R-:W1:Y:S01]  /*5f70*/  MUFU.TANH R17, R17 ;  /* 0x0000001100117308 */ /* 0x000e620000002400 */
[----:B------:R-:W-:Y:S01]  /*5f80*/  FMUL.FTZ R34, R68, c[0x0][0x2ec] ;  /* 0x0000bb0044227a20 */ /* 0x000fe20000410000 */
[----:B------:R-:W-:Y:S01]  /*5f90*/  FSEL R15, R15, -INF , !P6 ;  /* 0xff8000000f0f7808 */ /* 0x000fe20007000000 */
[----:B------:R-:W-:Y:S01]  /*5fa0*/  FMUL.FTZ R29, R71, c[0x0][0x2ec] ;  /* 0x0000bb00471d7a20 */ /* 0x000fe20000410000 */
[----:B------:R-:W-:Y:S01]  /*5fb0*/  ISETP.GE.AND P6, PT, R106, R167, PT ;  /* 0x000000a76a00720c */ /* 0x000fe20003fc6270 */
[----:B---3--:R-:W-:-:S02]  /*5fc0*/  FFMA.FTZ R190, R104, UR4, R27 ;  /* 0x0000000468be7c23 */ /* 0x008fc4000801001b */
[----:B------:R-:W-:Y:S01]  /*5fd0*/  FFMA.FTZ R16, R88, UR4, R117 ;  /* 0x0000000458107c23 */ /* 0x000fe20008010075 */
[----:B------:R-:W2:Y:S01]  /*5fe0*/  MUFU.TANH R31, R31 ;  /* 0x0000001f001f7308 */ /* 0x000ea20000002400 */
[----:B------:R-:W-:Y:S01]  /*5ff0*/  FMUL.FTZ R69, R69, c[0x0][0x2ec] ;  /* 0x0000bb0045457a20 */ /* 0x000fe20000410000 */
[----:B------:R-:W-:Y:S01]  /*6000*/  FSEL R190, R190, -INF , !P6 ;  /* 0xff800000bebe7808 */ /* 0x000fe20007000000 */
[----:B------:R-:W-:Y:S01]  /*6010*/  FMUL.FTZ R70, R70, c[0x0][0x2ec] ;  /* 0x0000bb0046467a20 */ /* 0x000fe20000410000 */
[----:B------:R-:W-:Y:S01]  /*6020*/  FSEL R16, R16, -INF , !P5 ;  /* 0xff80000010107808 */ /* 0x000fe20006800000 */
[----:B----4-:R-:W-:Y:S01]  /*6030*/  FFMA.FTZ R196, R105, UR4, R24 ;  /* 0x0000000469c47c23 */ /* 0x010fe20008010018 */
[-C--:B------:R-:W-:Y:S01]  /*6040*/  ISETP.GE.AND P6, PT, R110, R2.reuse, PT ;  /* 0x000000026e00720c */ /* 0x080fe20003fc6270 */
[----:B-----5:R-:W-:Y:S01]  /*6050*/  FFMA.FTZ R23, R60, UR4, R23 ;  /* 0x000000043c177c23 */ /* 0x020fe20008010017 */
[----:B------:R-:W3:Y:S01]  /*6060*/  MUFU.TANH R41, R41 ;  /* 0x0000002900297308 */ /* 0x000ee20000002400 */
[----:B------:R-:W-:Y:S01]  /*6070*/  FFMA.FTZ R19, R92, UR4, R79 ;  /* 0x000000045c137c23 */ /* 0x000fe2000801004f */
[----:B------:R-:W-:Y:S01]  /*6080*/  ISETP.GE.AND P5, PT, R95, R2, PT ;  /* 0x000000025f00720c */ /* 0x000fe20003fa6270 */
[----:B-1----:R-:W-:Y:S01]  /*6090*/  FFMA.FTZ R10, R96, UR4, R17 ;  /* 0x00000004600a7c23 */ /* 0x002fe20008010011 */
[----:B------:R-:W-:-:S02]  /*60a0*/  FSEL R201, R23, -INF , !P6 ;  /* 0xff80000017c97808 */ /* 0x000fc40007000000 */
[----:B------:R-:W-:Y:S02]  /*60b0*/  FSEL R19, R19, -INF , !P4 ;  /* 0xff80000013137808 */ /* 0x000fe40006000000 */
[----:B------:R-:W1:Y:S01]  /*60c0*/  MUFU.TANH R43, R43 ;  /* 0x0000002b002b7308 */ /* 0x000e620000002400 */
[----:B------:R-:W-:Y:S01]  /*60d0*/  FSEL R9, R37, -INF , !P5 ;  /* 0xff80000025097808 */ /* 0x000fe20006800000 */
[----:B--2---:R-:W-:Y:S01]  /*60e0*/  FFMA.FTZ R13, R98, UR4, R31 ;  /* 0x00000004620d7c23 */ /* 0x004fe2000801001f */
[----:B------:R-:W-:Y:S02]  /*60f0*/  FSEL R17, R35, -INF , !P3 ;  /* 0xff80000023117808 */ /* 0x000fe40005800000 */
[----:B------:R-:W-:Y:S02]  /*6100*/  FSEL R10, R10, -INF , !P0 ;  /* 0xff8000000a0a7808 */ /* 0x000fe40004000000 */
[----:B------:R-:W-:Y:S01]  /*6110*/  PLOP3.LUT P6, PT, PT, PT, UP0, 0x80, 0x0 ;  /* 0x000000000000781c */ /* 0x000fe20003fcf008 */
[----:B------:R-:W2:Y:S01]  /*6120*/  MUFU.TANH R57, R57 ;  /* 0x0000003900397308 */ /* 0x000ea20000002400 */
[----:B---3--:R-:W-:Y:S01]  /*6130*/  FFMA.FTZ R41, R100, UR4, R41 ;  /* 0x0000000464297c23 */ /* 0x008fe20008010029 */
[----:B------:R-:W-:-:S02]  /*6140*/  ISETP.GE.AND P4, PT, R99, R167, PT ;  /* 0x000000a76300720c */ /* 0x000fc40003f86270 */
[-C--:B------:R-:W-:Y:S02]  /*6150*/  ISETP.GE.AND P5, PT, R101, R167.reuse, PT ;  /* 0x000000a76500720c */ /* 0x080fe40003fa6270 */
[C---:B------:R-:W-:Y:S02]  /*6160*/  ISETP.GE.AND P3, PT, R103.reuse, R167, PT ;  /* 0x000000a76700720c */ /* 0x040fe40003f66270 */
[----:B------:R-:W3:Y:S01]  /*6170*/  MUFU.TANH R3, R83 ;  /* 0x0000005300037308 */ /* 0x000ee20000002400 */
[----:B-1----:R-:W-:Y:S01]  /*6180*/  FFMA.FTZ R43, R102, UR4, R43 ;  /* 0x00000004662b7c23 */ /* 0x002fe2000801002b */
[----:B------:R-:W-:Y:S02]  /*6190*/  ISETP.GE.AND P0, PT, R103, R2, PT ;  /* 0x000000026700720c */ /* 0x000fe40003f06270 */
[----:B------:R-:W-:Y:S02]  /*61a0*/  FSEL R8, R8, -INF , !P4 ;  /* 0xff80000008087808 */ /* 0x000fe40006000000 */
[----:B------:R-:W-:-:S02]  /*61b0*/  FSEL R13, R13, -INF , !P1 ;  /* 0xff8000000d0d7808 */ /* 0x000fc40004800000 */
[----:B------:R-:W1:Y:S01]  /*61c0*/  MUFU.TANH R49, R49 ;  /* 0x0000003100317308 */ /* 0x000e620000002400 */
[----:B--2---:R-:W-:Y:S01]  /*61d0*/  FFMA.FTZ R57, R100, UR4, R57 ;  /* 0x0000000464397c23 */ /* 0x004fe20008010039 */
[----:B------:R-:W-:Y:S02]  /*61e0*/  FSEL R188, R41, -INF , !P5 ;  /* 0xff80000029bc7808 */ /* 0x000fe40006800000 */
[----:B------:R-:W-:Y:S02]  /*61f0*/  FSEL R198, R43, -INF , !P3 ;  /* 0xff8000002bc67808 */ /* 0x000fe40005800000 */
[----:B------:R-:W-:Y:S02]  /*6200*/  FSEL R207, R57, -INF , !P2 ;  /* 0xff80000039cf7808 */ /* 0x000fe40005000000 */
[----:B------:R-:W2:Y:S01]  /*6210*/  MUFU.TANH R26, R26 ;  /* 0x0000001a001a7308 */ /* 0x000ea20000002400 */
[----:B---3--:R-:W-:Y:S01]  /*6220*/  FFMA.FTZ R3, R102, UR4, R3 ;  /* 0x0000000466037c23 */ /* 0x008fe20008010003 */
[----:B------:R-:W-:-:S02]  /*6230*/  ISETP.GE.AND P4, PT, R106, R2, PT ;  /* 0x000000026a00720c */ /* 0x000fc40003f86270 */
[-C--:B------:R-:W-:Y:S02]  /*6240*/  ISETP.GE.AND P1, PT, R108, R167.reuse, PT ;  /* 0x000000a76c00720c */ /* 0x080fe40003f26270 */
[----:B------:R-:W-:Y:S01]  /*6250*/  FSEL R199, R3, -INF , !P0 ;  /* 0xff80000003c77808 */ /* 0x000fe20004000000 */
[----:B------:R-:W-:Y:S01]  /*6260*/  FFMA.FTZ R3, R4, UR4, R115 ;  /* 0x0000000404037c23 */ /* 0x000fe20008010073 */
[----:B------:R-:W3:Y:S01]  /*6270*/  MUFU.TANH R22, R44 ;  /* 0x0000002c00167308 */ /* 0x000ee20000002400 */
[----:B-1----:R-:W-:Y:S01]  /*6280*/  FFMA.FTZ R49, R104, UR4, R49 ;  /* 0x0000000468317c23 */ /* 0x002fe20008010031 */
[-C--:B------:R-:W-:Y:S01]  /*6290*/  ISETP.GE.AND P5, PT, R108, R2.reuse, PT ;  /* 0x000000026c00720c */ /* 0x080fe20003fa6270 */
[----:B------:R-:W-:Y:S01]  /*62a0*/  FFMA.FTZ R4, R4, UR4, R63 ;  /* 0x0000000404047c23 */ /* 0x000fe2000801003f */
[C---:B------:R-:W-:Y:S02]  /*62b0*/  ISETP.GE.AND P2, PT, R109.reuse, R167, PT ;  /* 0x000000a76d00720c */ /* 0x040fe40003f46270 */
[----:B------:R-:W-:-:S02]  /*62c0*/  ISETP.GE.AND P3, PT, R109, R2, PT ;  /* 0x000000026d00720c */ /* 0x000fc40003f66270 */
[----:B------:R-:W1:Y:S01]  /*62d0*/  MUFU.TANH R11, R11 ;  /* 0x0000000b000b7308 */ /* 0x000e620000002400 */
[----:B--2---:R-:W-:Y:S01]  /*62e0*/  FFMA.FTZ R26, R105, UR4, R26 ;  /* 0x00000004691a7c23 */ /* 0x004fe2000801001a */
[----:B------:R-:W-:Y:S02]  /*62f0*/  ISETP.GE.AND P0, PT, R110, R167, PT ;  /* 0x000000a76e00720c */ /* 0x000fe40003f06270 */
[----:B------:R-:W-:Y:S02]  /*6300*/  FSEL R205, R49, -INF , !P4 ;  /* 0xff80000031cd7808 */ /* 0x000fe40006000000 */
[----:B------:R-:W-:Y:S02]  /*6310*/  FSEL R196, R196, -INF , !P1 ;  /* 0xff800000c4c47808 */ /* 0x000fe40004800000 */
[----:B------:R-:W2:Y:S01]  /*6320*/  MUFU.TANH R28, R28 ;  /* 0x0000001c001c7308 */ /* 0x000ea20000002400 */
[----:B---3--:R-:W-:Y:S01]  /*6330*/  FFMA.FTZ R22, R107, UR4, R22 ;  /* 0x000000046b167c23 */ /* 0x008fe20008010016 */
[----:B------:R-:W-:-:S02]  /*6340*/  FSEL R203, R26, -INF , !P5 ;  /* 0xff8000001acb7808 */ /* 0x000fc40006800000 */
[CC--:B------:R-:W-:Y:S02]  /*6350*/  ISETP.GE.AND P4, PT, R111.reuse, R167.reuse, PT ;  /* 0x000000a76f00720c */ /* 0x0c0fe40003f86270 */
[----:B------:R-:W-:Y:S02]  /*6360*/  FSEL R202, R22, -INF , !P2 ;  /* 0xff80000016ca7808 */ /* 0x000fe40005000000 */
[----:B------:R-:W3:Y:S01]  /*6370*/  MUFU.TANH R34, R34 ;  /* 0x0000002200227308 */ /* 0x000ee20000002400 */
[----:B-1----:R-:W-:Y:S01]  /*6380*/  FFMA.FTZ R11, R60, UR4, R11 ;  /* 0x000000043c0b7c23 */ /* 0x002fe2000801000b */
[----:B------:R-:W-:Y:S02]  /*6390*/  ISETP.GE.AND P1, PT, R111, R2, PT ;  /* 0x000000026f00720c */ /* 0x000fe40003f26270 */
[----:B------:R-:W-:Y:S02]  /*63a0*/  ISETP.GE.AND P5, PT, R6, R167, PT ;  /* 0x000000a70600720c */ /* 0x000fe40003fa6270 */
[----:B------:R-:W-:-:S02]  /*63b0*/  FSEL R200, R11, -INF , !P0 ;  /* 0xff8000000bc87808 */ /* 0x000fc40004000000 */
[----:B------:R-:W1:Y:S01]  /*63c0*/  MUFU.TANH R27, R69 ;  /* 0x00000045001b7308 */ /* 0x000e620000002400 */
[----:B--2---:R-:W-:Y:S01]  /*63d0*/  FFMA.FTZ R28, R107, UR4, R28 ;  /* 0x000000046b1c7c23 */ /* 0x004fe2000801001c */
[-C--:B------:R-:W-:Y:S02]  /*63e0*/  ISETP.GE.AND P2, PT, R6, R2.reuse, PT ;  /* 0x000000020600720c */ /* 0x080fe40003f46270 */
[----:B------:R-:W-:Y:S02]  /*63f0*/  ISETP.GE.AND P0, PT, R113, R2, PT ;  /* 0x000000027100720c */ /* 0x000fe40003f06270 */
[----:B------:R-:W-:Y:S02]  /*6400*/  FSEL R33, R28, -INF , !P3 ;  /* 0xff8000001c217808 */ /* 0x000fe40005800000 */
[----:B------:R-:W2:Y:S01]  /*6410*/  MUFU.TANH R24, R70 ;  /* 0x0000004600187308 */ /* 0x000ea20000002400 */
[----:B---3--:R-:W-:Y:S01]  /*6420*/  FFMA.FTZ R34, R61, UR4, R34 ;  /* 0x000000043d227c23 */ /* 0x008fe20008010022 */
[----:B------:R-:W-:Y:S01]  /*6430*/  BAR.SYNC.DEFER_BLOCKING 0x0 ;  /* 0x0000000000007b1d */ /* 0x000fe20000010000 */
[----:B------:R-:W-:-:S02]  /*6440*/  ISETP.GE.AND P3, PT, R113, R167, PT ;  /* 0x000000a77100720c */ /* 0x000fc40003f66270 */
[----:B------:R-:W-:Y:S02]  /*6450*/  FSEL R3, R3, -INF , !P5 ;  /* 0xff80000003037808 */ /* 0x000fe40006800000 */
[----:B------:R-:W-:Y:S01]  /*6460*/  FSEL R34, R34, -INF , !P4 ;  /* 0xff80000022227808 */ /* 0x000fe20006000000 */
[----:B------:R-:W3:Y:S01]  /*6470*/  MUFU.TANH R29, R29 ;  /* 0x0000001d001d7308 */ /* 0x000ee20000002400 */
[----:B-1----:R-:W-:Y:S01]  /*6480*/  FFMA.FTZ R32, R112, UR4, R27 ;  /* 0x0000000470207c23 */ /* 0x002fe2000801001b */
[----:B------:R-:W-:-:S04]  /*6490*/  FSEL R4, R4, -INF , !P2 ;  /* 0xff80000004047808 */ /* 0x000fc80005000000 */
[----:B------:R-:W-:Y:S01]  /*64a0*/  FSEL R32, R32, -INF , !P3 ;  /* 0xff80000020207808 */ /* 0x000fe20005800000 */
[----:B--2---:R-:W-:-:S05]  /*64b0*/  FFMA.FTZ R193, R61, UR4, R24 ;  /* 0x000000043dc17c23 */ /* 0x004fca0008010018 */
[----:B------:R-:W-:Y:S01]  /*64c0*/  FSEL R193, R193, -INF , !P1 ;  /* 0xff800000c1c17808 */ /* 0x000fe20004800000 */
[----:B---3--:R-:W-:-:S05]  /*64d0*/  FFMA.FTZ R192, R112, UR4, R29 ;  /* 0x0000000470c07c23 */ /* 0x008fca000801001d */
        /* <DEDUP_REMOVED lines=56> */
[----:B------:R-:W-:-:S03]  /*6860*/  UIADD3 UR9, UR15, -UR6, URZ ;  /* 0x800000060f097290 */ /* 0x000fc6000fffe03f */
[----:B------:R-:W-:Y:S02]  /*6870*/  ULDC.64 UR6, c[0x0][0x198] ;  /* 0x0000660000067ab9 */ /* 0x000fe40000000a00 */
[----:B------:R-:W-:-:S04]  /*6880*/  UIMAD UR9, UR9, UR5, -0x40 ;  /* 0xffffffc0090974a4 */ /* 0x000fc8000f8e0205 */
        /* <DEDUP_REMOVED lines=16> */
.L_x_3770:
[----:B------:R-:W-:-:S04]  /*6990*/  ULEA UR24, -UR24, URZ, 0x6 ;  /* 0x0000003f18187291 */ /* 0x000fc8000f8e313f */
[----:B------:R-:W-:Y:S02]  /*69a0*/  USHF.R.S32.HI UR5, URZ, 0x1f, UR24 ;  /* 0x0000001f3f057899 */ /* 0x000fe40008011418 */
[----:B------:R-:W-:-:S04]  /*69b0*/  MOV R27, UR24 ;  /* 0x00000018001b7c02 */ /* 0x000fc80008000f00 */
[----:B------:R-:W-:Y:S02]  /*69c0*/  MOV R26, UR5 ;  /* 0x00000005001a7c02 */ /* 0x000fe40008000f00 */
.L_x_3771:
        /* <DEDUP_REMOVED lines=156> */
.L_x_3773:
[----:B------:R-:W-:Y:S05]  /*7390*/  BSYNC B0 ;  /* 0x0000000000007941 */ /* 0x000fea0003800000 */
.L_x_3772:
[----:B------:R-:W0:Y:S01]  /*73a0*/  LDGDEPBAR ;  /* 0x00000000000079af */ /* 0x000e220000000000 */
[----:B------:R-:W-:-:S04]  /*73b0*/  IADD3 R166, P0, R27, R166, RZ ;  /* 0x000000a61ba67210 */ /* 0x000fc80007f1e0ff */
[----:B------:R-:W-:Y:S02]  /*73c0*/  IADD3.X R165, R26, R165, RZ, P0, !PT ;  /* 0x000000a51aa57210 */ /* 0x000fe400007fe4ff */
.L_x_3769:
        /* <DEDUP_REMOVED lines=27> */
[----:B------:R-:W-:Y:S02]  /*7580*/  SHF.L.U32 R236, R0, 0x1, RZ ;  /* 0x0000000100ec7819 */ /* 0x000fe400000006ff */
[----:B------:R-:W-:Y:S02]  /*7590*/  FMNMX.FTZ R24, R32, R11, !PT ;  /* 0x0000000b20187209 */ /* 0x000fe40007810000 */
[----:B------:R-:W-:Y:S01]  /*75a0*/  FMNMX.FTZ R11, R193, R6, !PT ;  /* 0x00000006c10b7209 */ /* 0x000fe20007810000 */
[----:B------:R-:W-:Y:S01]  /*75b0*/  LDSM.16.MT88.4 R156, [R236+0x10000] ;  /* 0x01000000ec9c783b */ /* 0x000fe20000004200 */
[----:B------:R-:W-:-:S02]  /*75c0*/  LEA R234, R7, R236, 0x1 ;  /* 0x000000ec07ea7211 */ /* 0x000fc400078e08ff */
[----:B--2---:R-:W-:Y:S01]  /*75d0*/  FMNMX.FTZ R22, R192, R11, !PT ;  /* 0x0000000bc0167209 */ /* 0x004fe20007810000 */
[----:B------:R-:W2:Y:S01]  /*75e0*/  SHFL.BFLY PT, R23, R24, 0x2, 0x1f ;  /* 0x0c401f0018177f89 */ /* 0x000ea200000e0000 */
[C---:B------:R-:W-:Y:S02]  /*75f0*/  LEA R233, R5.reuse, R236, 0x1 ;  /* 0x000000ec05e97211 */ /* 0x040fe400078e08ff */
[----:B------:R-:W-:Y:S01]  /*7600*/  LEA R232, R5, R234, 0x1 ;  /* 0x000000ea05e87211 */ /* 0x000fe200078e08ff */
[----:B------:R-:W3:Y:S04]  /*7610*/  SHFL.BFLY PT, R11, R22, 0x2, 0x1f ;  /* 0x0c401f00160b7f89 */ /* 0x000ee800000e0000 */
[----:B-1----:R-:W-:Y:S04]  /*7620*/  LDSM.16.MT88.4 R40, [R236+0x12000] ;  /* 0x01200000ec28783b */ /* 0x002fe80000004200 */
[----:B------:R-:W-:Y:S04]  /*7630*/  LDSM.16.MT88.4 R148, [R234+0x10000] ;  /* 0x01000000ea94783b */ /* 0x000fe80000004200 */
[----:B------:R-:W-:Y:S04]  /*7640*/  LDSM.16.MT88.4 R140, [R233+0x10000] ;  /* 0x01000000e98c783b */ /* 0x000fe80000004200 */
        /* <DEDUP_REMOVED lines=29> */
[--C-:B------:R-:W-:Y:S01]  /*7820*/  FFMA.FTZ R176, R8, c[0x0][0x23c], -R35.reuse ;  /* 0x00008f0008b07a23 */ /* 0x100fe20000010823 */
[----:B------:R-:W-:Y:S01]  /*7830*/  LDSM.16.MT88.4 R28, [R234+0x10800] ;  /* 0x01080000ea1c783b */ /* 0x000fe20000004200 */
[----:B------:R-:W-:Y:S01]  /*7840*/  FFMA.FTZ R181, R12, c[0x0][0x23c], -R35 ;  /* 0x00008f000cb57a23 */ /* 0x000fe20000010823 */
[----:B------:R-:W-:Y:S01]  /*7850*/  LEA R248, P0, R166, c[0x0][0x168], 0x1 ;  /* 0x00005a00a6f87a11 */ /* 0x000fe200078008ff */
[--C-:B------:R-:W-:Y:S01]  /*7860*/  FFMA.FTZ R182, R4, c[0x0][0x23c], -R194.reuse ;  /* 0x00008f0004b67a23 */ /* 0x100fe200000108c2 */
[----:B------:R-:W3:Y:S01]  /*7870*/  MUFU.EX2 R186, R186 ;  /* 0x000000ba00ba7308 */ /* 0x000ee20000000800 */
[--C-:B------:R-:W-:Y:S01]  /*7880*/  FFMA.FTZ R185, R21, c[0x0][0x23c], -R194.reuse ;  /* 0x00008f0015b97a23 */ /* 0x100fe200000108c2 */
[----:B------:R-:W1:Y:S01]  /*7890*/  LDSM.16.MT88.4 R4, [R232+0x16000] ;  /* 0x01600000e804783b */ /* 0x000e620000004200 */
[--C-:B------:R-:W-:Y:S01]  /*78a0*/  FFMA.FTZ R187, R25, c[0x0][0x23c], -R194.reuse ;  /* 0x00008f0019bb7a23 */ /* 0x100fe200000108c2 */
[----:B------:R-:W-:Y:S01]  /*78b0*/  LEA.HI.X R249, R166, c[0x0][0x16c], R165, 0x1, P0 ;  /* 0x00005b00a6f97a11 */ /* 0x000fe200000f0ca5 */
[--C-:B------:R-:W-:Y:S01]  /*78c0*/  FFMA.FTZ R178, R19, c[0x0][0x23c], -R194.reuse ;  /* 0x00008f0013b27a23 */ /* 0x100fe200000108c2 */
[----:B------:R-:W-:Y:S01]  /*78d0*/  LDSM.16.MT88.4 R24, [R233+0x10800] ;  /* 0x01080000e918783b */ /* 0x000fe20000004200 */
[--C-:B------:R-:W-:Y:S01]  /*78e0*/  FFMA.FTZ R179, R9, c[0x0][0x23c], -R194.reuse ;  /* 0x00008f0009b37a23 */ /* 0x100fe200000108c2 */
[----:B------:R-:W-:Y:S01]  /*78f0*/  MUFU.EX2 R184, R184 ;  /* 0x000000b800b87308 */ /* 0x000fe20000000800 */
[----:B------:R-:W-:Y:S01]  /*7900*/  FFMA.FTZ R180, R14, c[0x0][0x23c], -R35 ;  /* 0x00008f000eb47a23 */ /* 0x000fe20000010823 */
[----:B------:R-:W1:Y:S01]  /*7910*/  LDSM.16.MT88.4 R8, [R236+0x10800] ;  /* 0x01080000ec08783b */ /* 0x000e620000004200 */
[----:B------:R-:W-:-:S02]  /*7920*/  FFMA.FTZ R175, R15, c[0x0][0x23c], -R194 ;  /* 0x00008f000faf7a23 */ /* 0x000fc400000108c2 */
[--C-:B------:R-:W-:Y:S01]  /*7930*/  FFMA.FTZ R0, R13, c[0x0][0x23c], -R194.reuse ;  /* 0x00008f000d007a23 */ /* 0x100fe200000108c2 */
[----:B------:R-:W-:Y:S01]  /*7940*/  LDSM.16.MT88.4 R20, [R234+0x12800] ;  /* 0x01280000ea14783b */ /* 0x000fe20000004200 */
[----:B------:R-:W-:Y:S01]  /*7950*/  FFMA.FTZ R174, R17, c[0x0][0x23c], -R194 ;  /* 0x00008f0011ae7a23 */ /* 0x000fe200000108c2 */
[----:B------:R-:W2:Y:S01]  /*7960*/  MUFU.EX2 R183, R183 ;  /* 0x000000b700b77308 */ /* 0x000ea20000000800 */
[----:B---3--:R-:W-:Y:S01]  /*7970*/  F2FP.BF16.PACK_AB R128, R186, R189 ;  /* 0x000000bdba80723e */ /* 0x008fe200000010ff */
[----:B------:R-:W3:Y:S01]  /*7980*/  LDSM.16.MT88.4 R12, [R236+0x12800] ;  /* 0x01280000ec0c783b */ /* 0x000ee20000004200 */
[--C-:B------:R-:W-:Y:S02]  /*7990*/  FFMA.FTZ R191, R198, c[0x0][0x23c], -R35.reuse ;  /* 0x00008f00c6bf7a23 */ /* 0x100fe40000010823 */
[--C-:B------:R-:W-:Y:S01]  /*79a0*/  FFMA.FTZ R197, R196, c[0x0][0x23c], -R35.reuse ;  /* 0x00008f00c4c57a23 */ /* 0x100fe20000010823 */
[----:B------:R-:W1:Y:S01]  /*79b0*/  LDSM.16.MT88.4 R16, [R232+0x10800] ;  /* 0x01080000e810783b */ /* 0x000e620000004200 */
        /* <DEDUP_REMOVED lines=48> */
[C---:B-----5:R-:W-:Y:S02]  /*7cc0*/  HMMA.16816.F32.BF16 R68, R128.reuse, R72, RZ ;  /* 0x000000488044723c */ /* 0x060fe400000418ff */
[----:B------:R-:W-:Y:S06]  /*7cd0*/  MUFU.EX2 R196, R196 ;  /* 0x000000c400c47308 */ /* 0x000fec0000000800 */
[C---:B------:R-:W-:Y:S02]  /*7ce0*/  HMMA.16816.F32.BF16 R76, R128.reuse, R80, RZ ;  /* 0x00000050804c723c */ /* 0x040fe400000418ff */
[----:B------:R-:W5:Y:S06]  /*7cf0*/  MUFU.EX2 R199, R199 ;  /* 0x000000c700c77308 */ /* 0x000f6c0000000800 */
[C---:B-1----:R-:W-:Y:S02]  /*7d00*/  HMMA.16816.F32.BF16 R84, R128.reuse, R88, RZ ;  /* 0x000000588054723c */ /* 0x042fe400000418ff */
        /* <DEDUP_REMOVED lines=86> */
[----:B-----5:R-:W-:Y:S01]  /*8270*/  F2FP.BF16.PACK_AB R5, R199, R196 ;  /* 0x000000c4c705723e */ /* 0x020fe200000010ff */
[----:B------:R-:W-:Y:S01]  /*8280*/  FADD.FTZ R196, R196, R175 ;  /* 0x000000afc4c47221 */ /* 0x000fe20000010000 */
[----:B------:R-:W-:Y:S02]  /*8290*/  F2FP.BF16.PACK_AB R6, R197, R190 ;  /* 0x000000bec506723e */ /* 0x000fe400000010ff */
[----:B------:R-:W-:Y:S01]  /*82a0*/  F2FP.BF16.PACK_AB R7, R203, R198 ;  /* 0x000000c6cb07723e */ /* 0x000fe200000010ff */
[----:B------:R-:W-:-:S04]  /*82b0*/  FADD.FTZ R199, R199, R196 ;  /* 0x000000c4c7c77221 */ /* 0x000fc80000010000 */
[----:B------:R-:W-:Y:S02]  /*82c0*/  FADD.FTZ R198, R198, R199 ;  /* 0x000000c7c6c67221 */ /* 0x000fe40000010000 */
[----:B---3--:R-:W-:Y:S02]  /*82d0*/  HMMA.16816.F32.BF16 R144, R4, R12, R144 ;  /* 0x0000000c0490723c */ /* 0x008fe40000041890 */
[----:B------:R-:W-:-:S06]  /*82e0*/  FADD.FTZ R203, R203, R198 ;  /* 0x000000c6cbcb7221 */ /* 0x000fcc0000010000 */
        /* <DEDUP_REMOVED lines=193> */
.L_x_3775:
[----:B------:R-:W-:-:S05]  /*8f00*/  IMAD.MOV.U32 R11, RZ, RZ, c[0x0][0x1a0] ;  /* 0x00006800ff0b7624 */ /* 0x000fca00078e00ff */
[----:B------:R-:W-:-:S04]  /*8f10*/  LEA R11, -R11, RZ, 0x6 ;  /* 0x000000ff0b0b7211 */ /* 0x000fc800078e31ff */
[----:B------:R-:W-:Y:S02]  /*8f20*/  SHF.R.S32.HI R5, RZ, 0x1f, R11 ;  /* 0x0000001fff057819 */ /* 0x000fe4000001140b */
.L_x_3776:
        /* <DEDUP_REMOVED lines=149> */
[----:B---3--:R-:W2:Y:S04]  /*9880*/  LDSM.16.M88.4 R16, [R241+0x8000] ;  /* 0x00800000f110783b */ /* 0x008ea80000000200 */
[----:B----4-:R-:W3:Y:S04]  /*9890*/  LDSM.16.M88.4 R24, [R241+0x8800] ;  /* 0x00880000f118783b */ /* 0x010ee80000000200 */
[----:B------:R-:W4:Y:S04]  /*98a0*/  LDSM.16.M88.4 R180, [R241+0x9000] ;  /* 0x00900000f1b4783b */ /* 0x000f280000000200 */
[----:B-1----:R-:W1:Y:S04]  /*98b0*/  LDSM.16.M88.4 R32, [R241+0x9800] ;  /* 0x00980000f120783b */ /* 0x002e680000000200 */
[----:B------:R-:W-:Y:S04]  /*98c0*/  LDSM.16.M88.4 R196, [R240] ;  /* 0x00000000f0c4783b */ /* 0x000fe80000000200 */
[----:B------:R-:W1:Y:S04]  /*98d0*/  LDSM.16.M88.4 R168, [R239] ;  /* 0x00000000efa8783b */ /* 0x000e680000000200 */
[----:B------:R-:W1:Y:S04]  /*98e0*/  LDSM.16.M88.4 R20, [R231] ;  /* 0x00000000e714783b */ /* 0x000e680000000200 */
[----:B------:R-:W1:Y:S04]  /*98f0*/  LDSM.16.M88.4 R8, [R230] ;  /* 0x00000000e608783b */ /* 0x000e680000000200 */
[----:B------:R-:W1:Y:S04]  /*9900*/  LDSM.16.M88.4 R200, [R229] ;  /* 0x00000000e5c8783b */ /* 0x000e680000000200 */
[----:B-----5:R-:W-:Y:S01]  /*9910*/  LDSM.16.M88.4 R12, [R238] ;  /* 0x00000000ee0c783b */ /* 0x020fe20000000200 */
[C---:B--2---:R-:W-:Y:S03]  /*9920*/  HMMA.16816.F32.BF16 R4, R172.reuse, R16, RZ ;  /* 0x00000010ac04723c */ /* 0x044fe600000418ff */
[----:B------:R-:W2:Y:S04]  /*9930*/  LDSM.16.M88.4 R192, [R235+0x8000] ;  /* 0x00800000ebc0783b */ /* 0x000ea80000000200 */
[----:B------:R-:W-:Y:S01]  /*9940*/  LDSM.16.M88.4 R188, [R235+0x9000] ;  /* 0x00900000ebbc783b */ /* 0x000fe20000000200 */
[C---:B------:R-:W-:Y:S03]  /*9950*/  HMMA.16816.F32.BF16 R16, R172.reuse, R18, RZ ;  /* 0x00000012ac10723c */ /* 0x040fe600000418ff */
[----:B------:R-:W0:Y:S05]  /*9960*/  LDGDEPBAR ;  /* 0x00000000000079af */ /* 0x000e2a0000000000 */
[C---:B---3--:R-:W-:Y:S08]  /*9970*/  HMMA.16816.F32.BF16 R28, R172.reuse, R24, RZ ;  /* 0x00000018ac1c723c */ /* 0x048ff000000418ff */
[C---:B----4-:R-:W-:Y:S08]  /*9980*/  HMMA.16816.F32.BF16 R184, R172.reuse, R180, RZ ;  /* 0x000000b4acb8723c */ /* 0x050ff000000418ff */
[C---:B------:R-:W-:Y:S08]  /*9990*/  HMMA.16816.F32.BF16 R24, R172.reuse, R26, RZ ;  /* 0x0000001aac18723c */ /* 0x040ff000000418ff */
[C---:B------:R-:W-:Y:S08]  /*99a0*/  HMMA.16816.F32.BF16 R180, R172.reuse, R182, RZ ;  /* 0x000000b6acb4723c */ /* 0x040ff000000418ff */
[C---:B-1----:R-:W-:Y:S08]  /*99b0*/  HMMA.16816.F32.BF16 R176, R172.reuse, R32, RZ ;  /* 0x00000020acb0723c */ /* 0x042ff000000418ff */
        /* <DEDUP_REMOVED lines=28> */
[C---:B----4-:R-:W-:Y:S08]  /*9b80*/  HMMA.16816.F32.BF16 R4, R20.reuse, R8, R4 ;  /* 0x000000081404723c */ /* 0x050ff00000041804 */
[C---:B------:R-:W-:Y:S01]  /*9b90*/  HMMA.16816.F32.BF16 R16, R20.reuse, R10, R16 ;  /* 0x0000000a1410723c */ /* 0x040fe20000041810 */
[----:B------:R-:W3:Y:S07]  /*9ba0*/  LDSM.16.M88.4 R8, [R242+0x2000] ;  /* 0x00200000f208783b */ /* 0x000eee0000000200 */
[C---:B-----5:R-:W-:Y:S08]  /*9bb0*/  HMMA.16816.F32.BF16 R28, R20.reuse, R200, R28 ;  /* 0x000000c8141c723c */ /* 0x060ff0000004181c */
[C---:B------:R-:W-:Y:S01]  /*9bc0*/  HMMA.16816.F32.BF16 R24, R20.reuse, R202, R24 ;  /* 0x000000ca1418723c */ /* 0x040fe20000041818 */
[----:B------:R-:W-:Y:S07]  /*9bd0*/  LDSM.16.M88.4 R200, [R241+0xc800] ;  /* 0x00c80000f1c8783b */ /* 0x000fee0000000200 */
[C---:B--2---:R-:W-:Y:S08]  /*9be0*/  HMMA.16816.F32.BF16 R184, R20.reuse, R192, R184 ;  /* 0x000000c014b8723c */ /* 0x044ff000000418b8 */
[C---:B------:R-:W-:Y:S01]  /*9bf0*/  HMMA.16816.F32.BF16 R180, R20.reuse, R194, R180 ;  /* 0x000000c214b4723c */ /* 0x040fe200000418b4 */
[----:B------:R-:W-:Y:S07]  /*9c00*/  LDSM.16.M88.4 R192, [R227] ;  /* 0x00000000e3c0783b */ /* 0x000fee0000000200 */
[C---:B-1----:R-:W-:Y:S08]  /*9c10*/  HMMA.16816.F32.BF16 R176, R20.reuse, R32, R176 ;  /* 0x0000002014b0723c */ /* 0x042ff000000418b0 */
[----:B------:R-:W-:Y:S01]  /*9c20*/  HMMA.16816.F32.BF16 R172, R20, R34, R172 ;  /* 0x0000002214ac723c */ /* 0x000fe200000418ac */
[----:B------:R-:W1:Y:S04]  /*9c30*/  LDSM.16.M88.4 R32, [R240+0x2000] ;  /* 0x00200000f020783b */ /* 0x000e680000000200 */
[----:B------:R-:W2:Y:S03]  /*9c40*/  LDSM.16.M88.4 R20, [R226] ;  /* 0x00000000e214783b */ /* 0x000ea60000000200 */
[C---:B---3--:R-:W-:Y:S08]  /*9c50*/  HMMA.16816.F32.BF16 R4, R8.reuse, R196, R4 ;  /* 0x000000c40804723c */ /* 0x048ff00000041804 */
[C---:B------:R-:W-:Y:S01]  /*9c60*/  HMMA.16816.F32.BF16 R16, R8.reuse, R198, R16 ;  /* 0x000000c60810723c */ /* 0x040fe20000041810 */
[----:B------:R-:W-:Y:S07]  /*9c70*/  LDSM.16.M88.4 R196, [R235+0xa800] ;  /* 0x00a80000ebc4783b */ /* 0x000fee0000000200 */
[C---:B------:R-:W-:Y:S08]  /*9c80*/  HMMA.16816.F32.BF16 R28, R8.reuse, R188, R28 ;  /* 0x000000bc081c723c */ /* 0x040ff0000004181c */
[C---:B------:R-:W-:Y:S01]  /*9c90*/  HMMA.16816.F32.BF16 R24, R8.reuse, R190, R24 ;  /* 0x000000be0818723c */ /* 0x040fe20000041818 */
[----:B------:R-:W3:Y:S07]  /*9ca0*/  LDSM.16.M88.4 R188, [R225] ;  /* 0x00000000e1bc783b */ /* 0x000eee0000000200 */
[C---:B------:R-:W-:Y:S08]  /*9cb0*/  HMMA.16816.F32.BF16 R184, R8.reuse, R168, R184 ;  /* 0x000000a808b8723c */ /* 0x040ff000000418b8 */
[C---:B------:R-:W-:Y:S01]  /*9cc0*/  HMMA.16816.F32.BF16 R180, R8.reuse, R170, R180 ;  /* 0x000000aa08b4723c */ /* 0x040fe200000418b4 */
[----:B------:R-:W4:Y:S07]  /*9cd0*/  LDSM.16.M88.4 R168, [R224] ;  /* 0x00000000e0a8783b */ /* 0x000f2e0000000200 */
[C---:B------:R-:W-:Y:S08]  /*9ce0*/  HMMA.16816.F32.BF16 R176, R8.reuse, R12, R176 ;  /* 0x0000000c08b0723c */ /* 0x040ff000000418b0 */
[----:B------:R-:W-:Y:S01]  /*9cf0*/  HMMA.16816.F32.BF16 R172, R8, R14, R172 ;  /* 0x0000000e08ac723c */ /* 0x000fe200000418ac */
[----:B------:R-:W-:Y:S04]  /*9d00*/  LDSM.16.M88.4 R12, [R238+0x2000] ;  /* 0x00200000ee0c783b */ /* 0x000fe80000000200 */
[----:B------:R-:W5:Y:S03]  /*9d10*/  LDSM.16.M88.4 R8, [R235+0xa000] ;  /* 0x00a00000eb08783b */ /* 0x000f660000000200 */
        /* <DEDUP_REMOVED lines=13> */
[C---:B-----5:R-:W-:Y:S08]  /*9df0*/  HMMA.16816.F32.BF16 R4, R12.reuse, R8, R4 ;  /* 0x000000080c04723c */ /* 0x060ff00000041804 */
[C---:B------:R-:W-:Y:S01]  /*9e00*/  HMMA.16816.F32.BF16 R16, R12.reuse, R10, R16 ;  /* 0x0000000a0c10723c */ /* 0x040fe20000041810 */
[----:B------:R-:W5:Y:S07]  /*9e10*/  LDSM.16.M88.4 R8, [R228+0x3000] ;  /* 0x00300000e408783b */ /* 0x000f6e0000000200 */
        /* <DEDUP_REMOVED lines=8> */
[----:B------:R-:W-:Y:S04]  /*9ea0*/  LDSM.16.M88.4 R20, [R242+0x4000] ;  /* 0x00400000f214783b */ /* 0x000fe80000000200 */
[----:B------:R-:W1:Y:S03]  /*9eb0*/  LDSM.16.M88.4 R12, [R241+0xc000] ;  /* 0x00c00000f10c783b */ /* 0x000e660000000200 */
[C---:B---3--:R-:W-:Y:S08]  /*9ec0*/  HMMA.16816.F32.BF16 R4, R168.reuse, R188, R4 ;  /* 0x000000bca804723c */ /* 0x048ff00000041804 */
[C---:B------:R-:W-:Y:S01]  /*9ed0*/  HMMA.16816.F32.BF16 R16, R168.reuse, R190, R16 ;  /* 0x000000bea810723c */ /* 0x040fe20000041810 */
[----:B------:R-:W-:Y:S07]  /*9ee0*/  LDSM.16.M88.4 R188, [R223] ;  /* 0x00000000dfbc783b */ /* 0x000fee0000000200 */
[C---:B----4-:R-:W-:Y:S08]  /*9ef0*/  HMMA.16816.F32.BF16 R28, R168.reuse, R32, R28 ;  /* 0x00000020a81c723c */ /* 0x050ff0000004181c */
[C---:B------:R-:W-:Y:S01]  /*9f00*/  HMMA.16816.F32.BF16 R24, R168.reuse, R34, R24 ;  /* 0x00000022a818723c */ /* 0x040fe20000041818 */
[----:B------:R-:W2:Y:S07]  /*9f10*/  LDSM.16.M88.4 R32, [R241+0xd800] ;  /* 0x00d80000f120783b */ /* 0x000eae0000000200 */
[C---:B-----5:R-:W-:Y:S08]  /*9f20*/  HMMA.16816.F32.BF16 R184, R168.reuse, R8, R184 ;  /* 0x00000008a8b8723c */ /* 0x060ff000000418b8 */
[C---:B------:R-:W-:Y:S01]  /*9f30*/  HMMA.16816.F32.BF16 R180, R168.reuse, R10, R180 ;  /* 0x0000000aa8b4723c */ /* 0x040fe200000418b4 */
[----:B------:R-:W3:Y:S07]  /*9f40*/  LDSM.16.M88.4 R8, [R240+0x4000] ;  /* 0x00400000f008783b */ /* 0x000eee0000000200 */
[C---:B------:R-:W-:Y:S08]  /*9f50*/  HMMA.16816.F32.BF16 R176, R168.reuse, R196, R176 ;  /* 0x000000c4a8b0723c */ /* 0x040ff000000418b0 */
[----:B------:R-:W-:Y:S01]  /*9f60*/  HMMA.16816.F32.BF16 R172, R168, R198, R172 ;  /* 0x000000c6a8ac723c */ /* 0x000fe200000418ac */
[----:B------:R-:W4:Y:S04]  /*9f70*/  LDSM.16.M88.4 R196, [R222] ;  /* 0x00000000dec4783b */ /* 0x000f280000000200 */
[----:B------:R-:W5:Y:S03]  /*9f80*/  LDSM.16.M88.4 R168, [R221] ;  /* 0x00000000dda8783b */ /* 0x000f660000000200 */
        /* <DEDUP_REMOVED lines=11> */
[----:B------:R-:W2:Y:S04]  /*a040*/  LDSM.16.M88.4 R32, [R238+0x4000] ;  /* 0x00400000ee20783b */ /* 0x000ea80000000200 */
[----:B------:R-:W1:Y:S03]  /*a050*/  LDSM.16.M88.4 R20, [R235+0xc800] ;  /* 0x00c80000eb14783b */ /* 0x000e660000000200 */
[C---:B---3--:R-:W-:Y:S08]  /*a060*/  HMMA.16816.F32.BF16 R4, R8.reuse, R188, R4 ;  /* 0x000000bc0804723c */ /* 0x048ff00000041804 */
[C---:B------:R-:W-:Y:S01]  /*a070*/  HMMA.16816.F32.BF16 R16, R8.reuse, R190, R16 ;  /* 0x000000be0810723c */ /* 0x040fe20000041810 */
[----:B------:R-:W3:Y:S07]  /*a080*/  LDSM.16.M88.4 R188, [R235+0xd000] ;  /* 0x00d00000ebbc783b */ /* 0x000eee0000000200 */
        /* <DEDUP_REMOVED lines=15> */
[----:B------:R-:W4:Y:S07]  /*a180*/  LDSM.16.M88.4 R20, [R228+0x5000] ;  /* 0x00500000e414783b */ /* 0x000f2e0000000200 */
[----:B---3--:R-:W-:Y:S08]  /*a190*/  HMMA.16816.F32.BF16 R184, R32, R188, R184 ;  /* 0x000000bc20b8723c */ /* 0x008ff000000418b8 */
[C---:B-1----:R-:W-:Y:S08]  /*a1a0*/  HMMA.16816.F32.BF16 R4, R12.reuse, R8, R4 ;  /* 0x000000080c04723c */ /* 0x042ff00000041804 */
[----:B------:R-:W-:Y:S01]  /*a1b0*/  HMMA.16816.F32.BF16 R16, R12, R10, R16 ;  /* 0x0000000a0c10723c */ /* 0x000fe20000041810 */
[----:B------:R-:W-:Y:S07]  /*a1c0*/  LDSM.16.M88.4 R8, [R241+0xe800] ;  /* 0x00e80000f108783b */ /* 0x000fee0000000200 */
[C---:B------:R-:W-:Y:S01]  /*a1d0*/  HMMA.16816.F32.BF16 R180, R32.reuse, R190, R180 ;  /* 0x000000be20b4723c */ /* 0x040fe200000418b4 */
[----:B------:R-:W-:Y:S07]  /*a1e0*/  LDSM.16.M88.4 R188, [R228+0x5800] ;  /* 0x00580000e4bc783b */ /* 0x000fee0000000200 */
[C---:B------:R-:W-:Y:S08]  /*a1f0*/  HMMA.16816.F32.BF16 R176, R32.reuse, R168, R176 ;  /* 0x000000a820b0723c */ /* 0x040ff000000418b0 */
[----:B------:R-:W-:Y:S01]  /*a200*/  HMMA.16816.F32.BF16 R172, R32, R170, R172 ;  /* 0x000000aa20ac723c */ /* 0x000fe200000418ac */
[----:B------:R-:W-:Y:S04]  /*a210*/  LDSM.16.M88.4 R168, [R240+0x6000] ;  /* 0x00600000f0a8783b */ /* 0x000fe80000000200 */
[----:B------:R-:W1:Y:S03]  /*a220*/  LDSM.16.M88.4 R32, [R219] ;  /* 0x00000000db20783b */ /* 0x000e660000000200 */
[C---:B--2---:R-:W-:Y:S08]  /*a230*/  HMMA.16816.F32.BF16 R4, R196.reuse, R192, R4 ;  /* 0x000000c0c404723c */ /* 0x044ff00000041804 */
[----:B------:R-:W-:Y:S01]  /*a240*/  HMMA.16816.F32.BF16 R16, R196, R194, R16 ;  /* 0x000000c2c410723c */ /* 0x000fe20000041810 */
        /* <DEDUP_REMOVED lines=8> */
[----:B------:R-:W-:Y:S01]  /*a2d0*/  HMMA.16816.F32.BF16 R16, R168, R34, R16 ;  /* 0x00000022a810723c */ /* 0x000fe20000041810 */
[----:B------:R-:W1:Y:S07]  /*a2e0*/  LDSM.16.M88.4 R32, [R218] ;  /* 0x00000000da20783b */ /* 0x000e6e0000000200 */
[C---:B------:R-:W-:Y:S08]  /*a2f0*/  HMMA.16816.F32.BF16 R176, R12.reuse, R188, R176 ;  /* 0x000000bc0cb0723c */ /* 0x040ff000000418b0 */
[----:B------:R-:W-:Y:S01]  /*a300*/  HMMA.16816.F32.BF16 R172, R12, R190, R172 ;  /* 0x000000be0cac723c */ /* 0x000fe200000418ac */
[----:B------:R-:W-:Y:S04]  /*a310*/  LDSM.16.M88.4 R12, [R237+0x6000] ;  /* 0x00600000ed0c783b */ /* 0x000fe80000000200 */
[----:B------:R-:W-:Y:S03]  /*a320*/  LDSM.16.M88.4 R188, [R241+0xf800] ;  /* 0x00f80000f1bc783b */ /* 0x000fe60000000200 */
[C---:B------:R-:W-:Y:S08]  /*a330*/  HMMA.16816.F32.BF16 R28, R196.reuse, R8, R28 ;  /* 0x00000008c41c723c */ /* 0x040ff0000004181c */
[----:B------:R-:W-:Y:S01]  /*a340*/  HMMA.16816.F32.BF16 R24, R196, R10, R24 ;  /* 0x0000000ac418723c */ /* 0x000fe20000041818 */
[----:B------:R-:W3:Y:S07]  /*a350*/  LDSM.16.M88.4 R8, [R228+0x6000] ;  /* 0x00600000e408783b */ /* 0x000eee0000000200 */
[----:B--2---:R-:W-:Y:S08]  /*a360*/  HMMA.16816.F32.BF16 R4, R20, R200, R4 ;  /* 0x000000c81404723c */ /* 0x004ff00000041804 */
[C---:B------:R-:W-:Y:S08]  /*a370*/  HMMA.16816.F32.BF16 R184, R196.reuse, R192, R184 ;  /* 0x000000c0c4b8723c */ /* 0x040ff000000418b8 */
[----:B------:R-:W-:Y:S01]  /*a380*/  HMMA.16816.F32.BF16 R180, R196, R194, R180 ;  /* 0x000000c2c4b4723c */ /* 0x000fe200000418b4 */
[----:B------:R-:W2:Y:S07]  /*a390*/  LDSM.16.M88.4 R192, [R235+0xe800] ;  /* 0x00e80000ebc0783b */ /* 0x000eae0000000200 */
[----:B------:R-:W-:Y:S08]  /*a3a0*/  HMMA.16816.F32.BF16 R16, R20, R202, R16 ;  /* 0x000000ca1410723c */ /* 0x000ff00000041810 */
[C---:B-1----:R-:W-:Y:S08]  /*a3b0*/  HMMA.16816.F32.BF16 R28, R168.reuse, R32, R28 ;  /* 0x00000020a81c723c */ /* 0x042ff0000004181c */
[----:B------:R-:W-:Y:S01]  /*a3c0*/  HMMA.16816.F32.BF16 R24, R168, R34, R24 ;  /* 0x00000022a818723c */ /* 0x000fe20000041818 */
[----:B------:R-:W1:Y:S07]  /*a3d0*/  LDSM.16.M88.4 R32, [R216] ;  /* 0x00000000d820783b */ /* 0x000e6e0000000200 */
[C---:B---3--:R-:W-:Y:S08]  /*a3e0*/  HMMA.16816.F32.BF16 R4, R12.reuse, R8, R4 ;  /* 0x000000080c04723c */ /* 0x048ff00000041804 */
[----:B------:R-:W-:Y:S01]  /*a3f0*/  HMMA.16816.F32.BF16 R16, R12, R10, R16 ;  /* 0x0000000a0c10723c */ /* 0x000fe20000041810 */
[----:B------:R-:W3:Y:S07]  /*a400*/  LDSM.16.M88.4 R8, [R228+0x6800] ;  /* 0x00680000e408783b */ /* 0x000eee0000000200 */
[----:B--2---:R-:W-:Y:S08]  /*a410*/  HMMA.16816.F32.BF16 R28, R20, R192, R28 ;  /* 0x000000c0141c723c */ /* 0x004ff0000004181c */
[----:B------:R-:W-:Y:S01]  /*a420*/  HMMA.16816.F32.BF16 R176, R196, R188, R176 ;  /* 0x000000bcc4b0723c */ /* 0x000fe200000418b0 */
[----:B------:R-:W-:-:S02]  /*a430*/  FMUL.FTZ R207, R4, c[0x0][0x2ec] ;  /* 0x0000bb0004cf7a20 */ /* 0x000fc40000410000 */
[----:B------:R-:W-:Y:S02]  /*a440*/  FMUL.FTZ R4, R5, c[0x0][0x2ec] ;  /* 0x0000bb0005047a20 */ /* 0x000fe40000410000 */
[----:B------:R-:W-:Y:S02]  /*a450*/  FMUL.FTZ R6, R6, c[0x0][0x2ec] ;  /* 0x0000bb0006067a20 */ /* 0x000fe40000410000 */
[----:B------:R-:W-:Y:S01]  /*a460*/  MUFU.TANH R207, R207 ;  /* 0x000000cf00cf7308 */ /* 0x000fe20000002400 */
[----:B------:R-:W-:Y:S01]  /*a470*/  HMMA.16816.F32.BF16 R172, R196, R190, R172 ;  /* 0x000000bec4ac723c */ /* 0x000fe200000418ac */
[----:B------:R-:W2:Y:S01]  /*a480*/  LDSM.16.M88.4 R188, [R217] ;  /* 0x00000000d9bc783b */ /* 0x000ea20000000200 */
[----:B------:R-:W-:Y:S02]  /*a490*/  FMUL.FTZ R16, R16, c[0x0][0x2ec] ;  /* 0x0000bb0010107a20 */ /* 0x000fe40000410000 */
[----:B------:R-:W-:-:S03]  /*a4a0*/  FMUL.FTZ R17, R17, c[0x0][0x2ec] ;  /* 0x0000bb0011117a20 */ /* 0x000fc60000410000 */
[----:B------:R-:W-:Y:S01]  /*a4b0*/  MUFU.TANH R197, R16 ;  /* 0x0000001000c57308 */ /* 0x000fe20000002400 */
[----:B------:R-:W-:Y:S01]  /*a4c0*/  HMMA.16816.F32.BF16 R24, R20, R194, R24 ;  /* 0x000000c21418723c */ /* 0x000fe20000041818 */
[----:B------:R-:W-:Y:S02]  /*a4d0*/  IMAD.U32 R198, RZ, RZ, UR29 ;  /* 0x0000001dffc67e24 */ /* 0x000fe4000f8e00ff */
[----:B------:R-:W-:Y:S02]  /*a4e0*/  FMUL.FTZ R196, R7, c[0x0][0x2ec] ;  /* 0x0000bb0007c47a20 */ /* 0x000fe40000410000 */
[----:B------:R-:W-:Y:S02]  /*a4f0*/  IMAD R198, R198, 0x40, R243 ;  /* 0x00000040c6c67824 */ /* 0x000fe400078e02f3 */
[----:B------:R-:W-:Y:S01]  /*a500*/  MUFU.TANH R199, R17 ;  /* 0x0000001100c77308 */ /* 0x000fe20000002400 */
[----:B-1----:R-:W-:Y:S02]  /*a510*/  HMMA.16816.F32.BF16 R176, R168, R32, R176 ;  /* 0x00000020a8b0723c */ /* 0x002fe400000418b0 */
[----:B------:R-:W-:-:S02]  /*a520*/  IADD3 R7, R198, 0x1, RZ ;  /* 0x00000001c6077810 */ /* 0x000fc40007ffe0ff */
[C---:B------:R-:W-:Y:S02]  /*a530*/  IADD3 R195, R198.reuse, 0x9, RZ ;  /* 0x00000009c6c37810 */ /* 0x040fe40007ffe0ff */
[C---:B------:R-:W-:Y:S01]  /*a540*/  IADD3 R193, R198.reuse, 0x8, RZ ;  /* 0x00000008c6c17810 */ /* 0x040fe20007ffe0ff */
[----:B------:R-:W-:Y:S01]  /*a550*/  MUFU.TANH R4, R4 ;  /* 0x0000000400047308 */ /* 0x000fe20000002400 */
[----:B---3--:R-:W-:Y:S01]  /*a560*/  HMMA.16816.F32.BF16 R28, R12, R8, R28 ;  /* 0x000000080c1c723c */ /* 0x008fe2000004181c */
[C---:B------:R-:W-:Y:S02]  /*a570*/  IADD3 R201, R198.reuse, 0x10, RZ ;  /* 0x00000010c6c97810 */ /* 0x040fe40007ffe0ff */
[----:B------:R-:W-:Y:S02]  /*a580*/  IADD3 R33, R198, 0x11, RZ ;  /* 0x00000011c6217810 */ /* 0x000fe40007ffe0ff */
[C---:B------:R-:W-:Y:S02]  /*a590*/  ISETP.GE.AND P0, PT, R7.reuse, R167, PT ;  /* 0x000000a70700720c */ /* 0x040fe40003f06270 */
[----:B------:R-:W-:Y:S01]  /*a5a0*/  FMUL.FTZ R8, R18, c[0x0][0x2ec] ;  /* 0x0000bb0012087a20 */ /* 0x000fe20000410000 */
[----:B------:R-:W-:Y:S01]  /*a5b0*/  HMMA.16816.F32.BF16 R172, R168, R34, R172 ;  /* 0x00000022a8ac723c */ /* 0x000fe200000418ac */
[----:B------:R-:W1:Y:S01]  /*a5c0*/  I2F R5, R7 ;  /* 0x0000000700057306 */ /* 0x000e620000201400 */
[----:B------:R-:W-:-:S02]  /*a5d0*/  ISETP.GE.AND P1, PT, R7, R2, PT ;  /* 0x000000020700720c */ /* 0x000fc40003f26270 */
[----:B------:R-:W-:Y:S02]  /*a5e0*/  ISETP.GE.AND P6, PT, R193, R167, PT ;  /* 0x000000a7c100720c */ /* 0x000fe40003fc6270 */
[----:B------:R-:W-:Y:S02]  /*a5f0*/  IADD3 R202, R198, 0x31, RZ ;  /* 0x00000031c6ca7810 */ /* 0x000fe40007ffe0ff */
[----:B------:R-:W-:Y:S01]  /*a600*/  HMMA.16816.F32.BF16 R24, R12, R10, R24 ;  /* 0x0000000a0c18723c */ /* 0x000fe20000041818 */
[----:B------:R3:W-:Y:S07]  /*a610*/  MUFU.TANH R35, R8 ;  /* 0x0000000800237308 */ /* 0x0007ee0000002400 */
[----:B--2---:R-:W-:Y:S01]  /*a620*/  HMMA.16816.F32.BF16 R184, R168, R188, R184 ;  /* 0x000000bca8b8723c */ /* 0x004fe200000418b8 */
[----:B------:R-:W2:Y:S01]  /*a630*/  MUFU.TANH R196, R196 ;  /* 0x000000c400c47308 */ /* 0x000ea20000002400 */
[----:B------:R-:W-:-:S02]  /*a640*/  FMUL.FTZ R203, R30, c[0x0][0x2ec] ;  /* 0x0000bb001ecb7a20 */ /* 0x000fc40000410000 */
[----:B------:R-:W-:Y:S02]  /*a650*/  FMUL.FTZ R29, R29, c[0x0][0x2ec] ;  /* 0x0000bb001d1d7a20 */ /* 0x000fe40000410000 */
[----:B------:R-:W-:Y:S02]  /*a660*/  FMUL.FTZ R28, R28, c[0x0][0x2ec] ;  /* 0x0000bb001c1c7a20 */ /* 0x000fe40000410000 */
[----:B------:R-:W-:Y:S01]  /*a670*/  HMMA.16816.F32.BF16 R180, R168, R190, R180 ;  /* 0x000000bea8b4723c */ /* 0x000fe200000418b4 */
[----:B---3--:R-:W3:Y:S01]  /*a680*/  LDSM.16.M88.4 R8, [R235+0xf800] ;  /* 0x00f80000eb08783b */ /* 0x008ee20000000200 */
[----:B------:R-:W-:Y:S01]  /*a690*/  I2F R194, R195 ;  /* 0x000000c300c27306 */ /* 0x000fe20000201400 */
[----:B-1----:R-:W-:Y:S02]  /*a6a0*/  FFMA.FTZ R7, R5, UR4, R4 ;  /* 0x0000000405077c23 */ /* 0x002fe40008010004 */
[----:B------:R-:W1:Y:S02]  /*a6b0*/  LDSM.16.M88.4 R188, [R235+0xf000] ;  /* 0x00f00000ebbc783b */ /* 0x000e640000000200 */
[----:B------:R-:W-:Y:S01]  /*a6c0*/  FMUL.FTZ R169, R19, c[0x0][0x2ec] ;  /* 0x0000bb0013a97a20 */ /* 0x000fe20000410000 */
[----:B------:R-:W-:Y:S01]  /*a6d0*/  IADD3 R168, R198, 0x20, RZ ;  /* 0x00000020c6a87810 */ /* 0x000fe20007ffe0ff */
[----:B------:R-:W4:Y:S01]  /*a6e0*/  LDSM.16.M88.4 R16, [R228+0x7000] ;  /* 0x00700000e410783b */ /* 0x000f220000000200 */
[----:B------:R-:W5:Y:S01]  /*a6f0*/  I2F R192, R193 ;  /* 0x000000c100c07306 */ /* 0x000f620000201400 */
[----:B--2---:R-:W-:Y:S01]  /*a700*/  FFMA.FTZ R4, R5, UR4, R196 ;  /* 0x0000000405047c23 */ /* 0x004fe200080100c4 */
[----:B------:R-:W-:Y:S01]  /*a710*/  FSEL R5, R7, -INF , !P0 ;  /* 0xff80000007057808 */ /* 0x000fe20004000000 */
[----:B------:R-:W-:Y:S01]  /*a720*/  FMUL.FTZ R26, R26, c[0x0][0x2ec] ;  /* 0x0000bb001a1a7a20 */ /* 0x000fe20000410000 */
[----:B------:R-:W-:Y:S01]  /*a730*/  ISETP.GE.AND P0, PT, R193, R2, PT ;  /* 0x00000002c100720c */ /* 0x000fe20003f06270 */
[----:B------:R-:W-:Y:S01]  /*a740*/  FMUL.FTZ R25, R25, c[0x0][0x2ec] ;  /* 0x0000bb0019197a20 */ /* 0x000fe20000410000 */
[----:B------:R-:W-:-:S02]  /*a750*/  FSEL R4, R4, -INF , !P1 ;  /* 0xff80000004047808 */ /* 0x000fc40004800000 */
[----:B------:R-:W-:Y:S01]  /*a760*/  I2F R200, R201 ;  /* 0x000000c900c87306 */ /* 0x000fe20000201400 */
[----:B------:R-:W-:-:S07]  /*a770*/  ISETP.GE.AND P1, PT, R195, R167, PT ;  /* 0x000000a7c300720c */ /* 0x000fce0003f26270 */
[----:B------:R-:W-:Y:S01]  /*a780*/  MUFU.TANH R203, R203 ;  /* 0x000000cb00cb7308 */ /* 0x000fe20000002400 */
[----:B-----5:R-:W-:-:S05]  /*a790*/  FFMA.FTZ R7, R192, UR4, R197 ;  /* 0x00000004c0077c23 */ /* 0x020fca00080100c5 */
[----:B------:R-:W-:Y:S02]  /*a7a0*/  FSEL R7, R7, -INF , !P6 ;  /* 0xff80000007077808 */ /* 0x000fe40007000000 */
[----:B------:R-:W-:Y:S01]  /*a7b0*/  I2F R32, R33 ;  /* 0x0000002100207306 */ /* 0x000fe20000201400 */
[----:B------:R-:W-:Y:S01]  /*a7c0*/  ISETP.GE.AND P6, PT, R195, R2, PT ;  /* 0x00000002c300720c */ /* 0x000fe20003fc6270 */
[----:B------:R-:W-:Y:S01]  /*a7d0*/  IMAD.MOV.U32 R195, RZ, RZ, R205 ;  /* 0x000000ffffc37224 */ /* 0x000fe200078e00cd */
[C---:B---3--:R-:W-:Y:S05]  /*a7e0*/  HMMA.16816.F32.BF16 R176, R20.reuse, R8, R176 ;  /* 0x0000000814b0723c */ /* 0x048fea00000418b0 */
[----:B------:R-:W-:Y:S03]  /*a7f0*/  MUFU.TANH R169, R169 ;  /* 0x000000a900a97308 */ /* 0x000fe60000002400 */
[----:B------:R-:W-:Y:S01]  /*a800*/  HMMA.16816.F32.BF16 R172, R20, R10, R172 ;  /* 0x0000000a14ac723c */ /* 0x000fe200000418ac */
[----:B------:R-:W2:Y:S04]  /*a810*/  LDSM.16.M88.4 R8, [R228+0x7800] ;  /* 0x00780000e408783b */ /* 0x000ea80000000200 */
[----:B------:R-:W-:Y:S01]  /*a820*/  MUFU.TANH R29, R29 ;  /* 0x0000001d001d7308 */ /* 0x000fe20000002400 */
[----:B------:R-:W-:-:S04]  /*a830*/  DEPBAR.LE SB0, 0x0 ;  /* 0x000080000000791a */ /* 0x000fc80000000000 */
[C---:B-1----:R-:W-:Y:S03]  /*a840*/  HMMA.16816.F32.BF16 R184, R20.reuse, R188, R184 ;  /* 0x000000bc14b8723c */ /* 0x042fe600000418b8 */
[----:B------:R-:W1:Y:S04]  /*a850*/  MUFU.TANH R171, R28 ;  /* 0x0000001c00ab7308 */ /* 0x000e680000002400 */
[----:B------:R-:W-:Y:S01]  /*a860*/  FMUL.FTZ R189, R31, c[0x0][0x2ec] ;  /* 0x0000bb001fbd7a20 */ /* 0x000fe20000410000 */
[----:B------:R-:W-:Y:S01]  /*a870*/  HMMA.16816.F32.BF16 R180, R20, R190, R180 ;  /* 0x000000be14b4723c */ /* 0x000fe200000418b4 */
[----:B------:R-:W-:Y:S01]  /*a880*/  FMUL.FTZ R31, R24, c[0x0][0x2ec] ;  /* 0x0000bb00181f7a20 */ /* 0x000fe20000410000 */
[C---:B------:R-:W-:Y:S01]  /*a890*/  IADD3 R24, R198.reuse, 0x18, RZ ;  /* 0x00000018c6187810 */ /* 0x040fe20007ffe0ff */
[----:B------:R3:W-:Y:S01]  /*a8a0*/  MUFU.TANH R191, R26 ;  /* 0x0000001a00bf7308 */ /* 0x0007e20000002400 */
[----:B------:R-:W-:-:S03]  /*a8b0*/  IADD3 R188, R198, 0x21, RZ ;  /* 0x00000021c6bc7810 */ /* 0x000fc60007ffe0ff */
[----:B------:R-:W-:Y:S02]  /*a8c0*/  FMUL.FTZ R20, R27, c[0x0][0x2ec] ;  /* 0x0000bb001b147a20 */ /* 0x000fe40000410000 */
[C---:B-1----:R-:W-:Y:S02]  /*a8d0*/  FFMA.FTZ R27, R200.reuse, UR4, R171 ;  /* 0x00000004c81b7c23 */ /* 0x042fe400080100ab */
[----:B------:R-:W-:Y:S05]  /*a8e0*/  MUFU.TANH R31, R31 ;  /* 0x0000001f001f7308 */ /* 0x000fea0000002400 */
[----:B----4-:R-:W-:Y:S03]  /*a8f0*/  HMMA.16816.F32.BF16 R184, R12, R16, R184 ;  /* 0x000000100cb8723c */ /* 0x010fe600000418b8 */
[----:B------:R-:W1:Y:S01]  /*a900*/  I2F R30, R24 ;  /* 0x00000018001e7306 */ /* 0x000e620000201400 */
[----:B---3--:R-:W-:-:S03]  /*a910*/  FFMA.FTZ R26, R200, UR4, R203 ;  /* 0x00000004c81a7c23 */ /* 0x008fc600080100cb */
[C---:B------:R-:W-:Y:S01]  /*a920*/  IADD3 R16, R198.reuse, 0x19, RZ ;  /* 0x00000019c6107810 */ /* 0x040fe20007ffe0ff */
[C---:B------:R-:W-:Y:S03]  /*a930*/  HMMA.16816.F32.BF16 R180, R12.reuse, R18, R180 ;  /* 0x000000120cb4723c */ /* 0x040fe600000418b4 */
[----:B------:R-:W-:Y:S04]  /*a940*/  I2F R17, R16 ;  /* 0x0000001000117306 */ /* 0x000fe80000201400 */
[----:B------:R-:W-:Y:S01]  /*a950*/  IADD3 R19, R198, 0x30, RZ ;  /* 0x00000030c6137810 */ /* 0x000fe20007ffe0ff */
[----:B--2---:R-:W-:Y:S01]  /*a960*/  HMMA.16816.F32.BF16 R176, R12, R8, R176 ;  /* 0x000000080cb0723c */ /* 0x004fe200000418b0 */
[----:B------:R-:W-:-:S02]  /*a970*/  FFMA.FTZ R18, R192, UR4, R35 ;  /* 0x00000004c0127c23 */ /* 0x000fc40008010023 */
[----:B------:R-:W2:Y:S01]  /*a980*/  MUFU.TANH R20, R20 ;  /* 0x0000001400147308 */ /* 0x000ea20000002400 */
[----:B-1----:R-:W-:Y:S02]  /*a990*/  FFMA.FTZ R21, R30, UR4, R31 ;  /* 0x000000041e157c23 */ /* 0x002fe4000801001f */
[----:B------:R-:W-:Y:S01]  /*a9a0*/  FSEL R18, R18, -INF , !P0 ;  /* 0xff80000012127808 */ /* 0x000fe20004000000 */
[----:B------:R-:W-:Y:S01]  /*a9b0*/  FFMA.FTZ R9, R194, UR4, R199 ;  /* 0x00000004c2097c23 */ /* 0x000fe200080100c7 */
[----:B------:R-:W-:Y:S01]  /*a9c0*/  HMMA.16816.F32.BF16 R172, R12, R10, R172 ;  /* 0x0000000a0cac723c */ /* 0x000fe200000418ac */
[----:B------:R-:W-:Y:S01]  /*a9d0*/  FMUL.FTZ R209, R185, c[0x0][0x2ec] ;  /* 0x0000bb00b9d17a20 */ /* 0x000fe20000410000 */
[----:B------:R-:W-:Y:S01]  /*a9e0*/  IADD3 R185, R198, 0x28, RZ ;  /* 0x00000028c6b97810 */ /* 0x000fe20007ffe0ff */
[----:B------:R-:W-:Y:S01]  /*a9f0*/  FMUL.FTZ R211, R184, c[0x0][0x2ec] ;  /* 0x0000bb00b8d37a20 */ /* 0x000fe20000410000 */
[----:B------:R-:W1:Y:S01]  /*aa00*/  MUFU.TANH R189, R189 ;  /* 0x000000bd00bd7308 */ /* 0x000e620000002400 */
[----:B------:R-:W-:Y:S01]  /*aa10*/  FMUL.FTZ R215, R187, c[0x0][0x2ec] ;  /* 0x0000bb00bbd77a20 */ /* 0x000fe20000410000 */
[----:B------:R-:W-:Y:S01]  /*aa20*/  IADD3 R187, R198, 0x29, RZ ;  /* 0x00000029c6bb7810 */ /* 0x000fe20007ffe0ff */
[----:B------:R-:W-:Y:S01]  /*aa30*/  FMUL.FTZ R213, R186, c[0x0][0x2ec] ;  /* 0x0000bb00bad57a20 */ /* 0x000fe20000410000 */
[----:B------:R-:W-:Y:S01]  /*aa40*/  FSEL R9, R9, -INF , !P1 ;  /* 0xff80000009097808 */ /* 0x000fe20004800000 */
[----:B------:R-:W-:Y:S01]  /*aa50*/  FMUL.FTZ R181, R181, c[0x0][0x2ec] ;  /* 0x0000bb00b5b57a20 */ /* 0x000fe20000410000 */
[-C--:B------:R-:W-:Y:S01]  /*aa60*/  ISETP.GE.AND P1, PT, R201, R2.reuse, PT ;  /* 0x00000002c900720c */ /* 0x080fe20003f26270 */
[----:B------:R-:W-:Y:S01]  /*aa70*/  FMUL.FTZ R183, R183, c[0x0][0x2ec] ;  /* 0x0000bb00b7b77a20 */ /* 0x000fe20000410000 */
[----:B------:R-:W-:Y:S01]  /*aa80*/  I2F R170, R188 ;  /* 0x000000bc00aa7306 */ /* 0x000fe20000201400 */
[----:B------:R-:W-:Y:S01]  /*aa90*/  FMUL.FTZ R182, R182, c[0x0][0x2ec] ;  /* 0x0000bb00b6b67a20 */ /* 0x000fe20000410000 */
[----:B------:R-:W-:Y:S01]  /*aaa0*/  FSEL R26, R26, -INF , !P1 ;  /* 0xff8000001a1a7808 */ /* 0x000fe20004800000 */
[----:B------:R-:W-:Y:S01]  /*aab0*/  FFMA.FTZ R8, R194, UR4, R169 ;  /* 0x00000004c2087c23 */ /* 0x000fe200080100a9 */
[-C--:B------:R-:W-:Y:S01]  /*aac0*/  ISETP.GE.AND P1, PT, R24, R167.reuse, PT ;  /* 0x000000a71800720c */ /* 0x080fe20003f26270 */
[----:B------:R-:W-:Y:S01]  /*aad0*/  FMUL.FTZ R13, R178, c[0x0][0x2ec] ;  /* 0x0000bb00b20d7a20 */ /* 0x000fe20000410000 */
[-C--:B------:R-:W-:Y:S01]  /*aae0*/  ISETP.GE.AND P0, PT, R201, R167.reuse, PT ;  /* 0x000000a7c900720c */ /* 0x080fe20003f06270 */
[----:B------:R-:W-:Y:S01]  /*aaf0*/  FMUL.FTZ R31, R176, c[0x0][0x2ec] ;  /* 0x0000bb00b01f7a20 */ /* 0x000fe20000410000 */
[----:B------:R-:W3:Y:S01]  /*ab00*/  MUFU.TANH R209, R209 ;  /* 0x000000d100d17308 */ /* 0x000ee20000002400 */
[----:B------:R-:W-:Y:S01]  /*ab10*/  FMUL.FTZ R247, R180, c[0x0][0x2ec] ;  /* 0x0000bb00b4f77a20 */ /* 0x000fe20000410000 */
[----:B------:R-:W-:Y:S01]  /*ab20*/  FSEL R8, R8, -INF , !P6 ;  /* 0xff80000008087808 */ /* 0x000fe20007000000 */
[----:B------:R-:W-:Y:S01]  /*ab30*/  FMUL.FTZ R11, R177, c[0x0][0x2ec] ;  /* 0x0000bb00b10b7a20 */ /* 0x000fe20000410000 */
[-C--:B------:R-:W-:Y:S01]  /*ab40*/  ISETP.GE.AND P6, PT, R33, R167.reuse, PT ;  /* 0x000000a72100720c */ /* 0x080fe20003fc6270 */
[----:B--2---:R-:W-:Y:S01]  /*ab50*/  FFMA.FTZ R20, R17, UR4, R20 ;  /* 0x0000000411147c23 */ /* 0x004fe20008010014 */
[----:B------:R-:W-:Y:S01]  /*ab60*/  FSEL R21, R21, -INF , !P1 ;  /* 0xff80000015157808 */ /* 0x000fe20004800000 */
[----:B------:R-:W-:Y:S01]  /*ab70*/  FFMA.FTZ R22, R30, UR4, R191 ;  /* 0x000000041e167c23 */ /* 0x000fe200080100bf */
[----:B------:R2:W4:Y:S01]  /*ab80*/  MUFU.TANH R28, R25 ;  /* 0x00000019001c7308 */ /* 0x0005220000002400 */
[-C--:B------:R-:W-:Y:S01]  /*ab90*/  ISETP.GE.AND P1, PT, R16, R2.reuse, PT ;  /* 0x000000021000720c */ /* 0x080fe20003f26270 */
[----:B-1----:R-:W-:Y:S01]  /*aba0*/  FFMA.FTZ R189, R32, UR4, R189 ;  /* 0x0000000420bd7c23 */ /* 0x002fe200080100bd */
[----:B------:R-:W-:Y:S01]  /*abb0*/  FSEL R27, R27, -INF , !P0 ;  /* 0xff8000001b1b7808 */ /* 0x000fe20004000000 */
[----:B------:R-:W-:Y:S01]  /*abc0*/  FMUL.FTZ R15, R179, c[0x0][0x2ec] ;  /* 0x0000bb00b30f7a20 */ /* 0x000fe20000410000 */
[----:B------:R-:W-:Y:S01]  /*abd0*/  ISETP.GE.AND P0, PT, R33, R2, PT ;  /* 0x000000022100720c */ /* 0x000fe20003f06270 */
[----:B------:R-:W-:Y:S01]  /*abe0*/  FMUL.FTZ R10, R172, c[0x0][0x2ec] ;  /* 0x0000bb00ac0a7a20 */ /* 0x000fe20000410000 */
[----:B------:R-:W-:Y:S01]  /*abf0*/  FSEL R20, R20, -INF , !P1 ;  /* 0xff80000014147808 */ /* 0x000fe20004800000 */
[----:B------:R-:W-:Y:S01]  /*ac00*/  I2F R34, R168 ;  /* 0x000000a800227306 */ /* 0x000fe20000201400 */
[----:B---3--:R-:W-:Y:S01]  /*ac10*/  FFMA.FTZ R201, R170, UR4, R209 ;  /* 0x00000004aac97c23 */ /* 0x008fe200080100d1 */
[----:B------:R-:W-:Y:S01]  /*ac20*/  ISETP.GE.AND P1, PT, R188, R167, PT ;  /* 0x000000a7bc00720c */ /* 0x000fe20003f26270 */
[----:B------:R-:W-:Y:S01]  /*ac30*/  FMUL.FTZ R12, R174, c[0x0][0x2ec] ;  /* 0x0000bb00ae0c7a20 */ /* 0x000fe20000410000 */
[----:B------:R-:W-:Y:S01]  /*ac40*/  IADD3 R180, R198, 0x38, RZ ;  /* 0x00000038c6b47810 */ /* 0x000fe20007ffe0ff */
[----:B------:R-:W-:Y:S01]  /*ac50*/  FMUL.FTZ R14, R173, c[0x0][0x2ec] ;  /* 0x0000bb00ad0e7a20 */ /* 0x000fe20000410000 */
[----:B------:R-:W-:-:S02]  /*ac60*/  FSEL R201, R201, -INF , !P1 ;  /* 0xff800000c9c97808 */ /* 0x000fc40004800000 */
[----:B------:R-:W1:Y:S01]  /*ac70*/  MUFU.TANH R211, R211 ;  /* 0x000000d300d37308 */ /* 0x000e620000002400 */
[----:B--2---:R-:W-:Y:S01]  /*ac80*/  FFMA.FTZ R25, R32, UR4, R29 ;  /* 0x0000000420197c23 */ /* 0x004fe2000801001d */
[-C--:B------:R-:W-:Y:S01]  /*ac90*/  ISETP.GE.AND P1, PT, R185, R2.reuse, PT ;  /* 0x00000002b900720c */ /* 0x080fe20003f26270 */
[----:B----4-:R-:W-:Y:S01]  /*aca0*/  FFMA.FTZ R23, R17, UR4, R28 ;  /* 0x0000000411177c23 */ /* 0x010fe2000801001c */
[----:B------:R-:W-:Y:S02]  /*acb0*/  IADD3 R169, R198, 0x39, RZ ;  /* 0x00000039c6a97810 */ /* 0x000fe40007ffe0ff */
[----:B------:R-:W-:Y:S02]  /*acc0*/  FSEL R25, R25, -INF , !P6 ;  /* 0xff80000019197808 */ /* 0x000fe40007000000 */
[----:B------:R-:W-:Y:S01]  /*acd0*/  I2F R186, R187 ;  /* 0x000000bb00ba7306 */ /* 0x000fe20000201400 */
[----:B------:R-:W-:Y:S02]  /*ace0*/  ISETP.GE.AND P6, PT, R24, R2, PT ;  /* 0x000000021800720c */ /* 0x000fe40003fc6270 */
[----:B------:R-:W-:-:S02]  /*acf0*/  FSEL R24, R189, -INF , !P0 ;  /* 0xff800000bd187808 */ /* 0x000fc40004000000 */
[----:B------:R-:W-:Y:S02]  /*ad00*/  FSEL R22, R22, -INF , !P6 ;  /* 0xff80000016167808 */ /* 0x000fe40007000000 */
[-C--:B------:R-:W-:Y:S01]  /*ad10*/  ISETP.GE.AND P6, PT, R168, R167.reuse, PT ;  /* 0x000000a7a800720c */ /* 0x080fe20003fc6270 */
[----:B------:R-:W2:Y:S01]  /*ad20*/  MUFU.TANH R181, R181 ;  /* 0x000000b500b57308 */ /* 0x000ea20000002400 */
[----:B-1----:R-:W-:Y:S01]  /*ad30*/  FFMA.FTZ R203, R34, UR4, R211 ;  /* 0x0000000422cb7c23 */ /* 0x002fe200080100d3 */
[----:B------:R-:W-:-:S04]  /*ad40*/  ISETP.GE.AND P0, PT, R16, R167, PT ;  /* 0x000000a71000720c */ /* 0x000fc80003f06270 */
[----:B------:R-:W-:Y:S02]  /*ad50*/  FSEL R203, R203, -INF , !P6 ;  /* 0xff800000cbcb7808 */ /* 0x000fe40007000000 */
[----:B------:R-:W1:Y:S01]  /*ad60*/  MUFU.TANH R29, R183 ;  /* 0x000000b7001d7308 */ /* 0x000e620000002400 */
[----:B------:R-:W-:Y:S02]  /*ad70*/  FSEL R23, R23, -INF , !P0 ;  /* 0xff80000017177808 */ /* 0x000fe40004000000 */
[-C--:B------:R-:W-:Y:S02]  /*ad80*/  ISETP.GE.AND P6, PT, R188, R2.reuse, PT ;  /* 0x00000002bc00720c */ /* 0x080fe40003fc6270 */
[----:B------:R-:W-:-:S03]  /*ad90*/  ISETP.GE.AND P0, PT, R168, R2, PT ;  /* 0x00000002a800720c */ /* 0x000fc60003f06270 */
[----:B------:R-:W-:Y:S01]  /*ada0*/  I2F R184, R185 ;  /* 0x000000b900b87306 */ /* 0x000fe20000201400 */
[----:B--2---:R-:W-:-:S07]  /*adb0*/  FFMA.FTZ R181, R186, UR4, R181 ;  /* 0x00000004bab57c23 */ /* 0x004fce00080100b5 */
[----:B------:R-:W-:Y:S01]  /*adc0*/  I2F R190, R19 ;  /* 0x0000001300be7306 */ /* 0x000fe20000201400 */
[----:B-1----:R-:W-:-:S07]  /*add0*/  FFMA.FTZ R29, R186, UR4, R29 ;  /* 0x00000004ba1d7c23 */ /* 0x002fce000801001d */
[----:B------:R-:W1:Y:S08]  /*ade0*/  MUFU.TANH R171, R182 ;  /* 0x000000b600ab7308 */ /* 0x000e700000002400 */
[----:B------:R-:W2:Y:S08]  /*adf0*/  MUFU.TANH R13, R13 ;  /* 0x0000000d000d7308 */ /* 0x000eb00000002400 */
[----:B------:R-:W3:Y:S01]  /*ae00*/  MUFU.TANH R215, R215 ;  /* 0x000000d700d77308 */ /* 0x000ee20000002400 */
[----:B-1----:R-:W-:-:S05]  /*ae10*/  FFMA.FTZ R171, R184, UR4, R171 ;  /* 0x00000004b8ab7c23 */ /* 0x002fca00080100ab */
[----:B------:R-:W-:Y:S02]  /*ae20*/  FSEL R194, R171, -INF , !P1 ;  /* 0xff800000abc27808 */ /* 0x000fe40004800000 */
[----:B------:R-:W1:Y:S01]  /*ae30*/  MUFU.TANH R213, R213 ;  /* 0x000000d500d57308 */ /* 0x000e620000002400 */
[----:B--2---:R-:W-:Y:S01]  /*ae40*/  FFMA.FTZ R186, R190, UR4, R13 ;  /* 0x00000004beba7c23 */ /* 0x004fe2000801000d */
[----:B------:R-:W-:-:S06]  /*ae50*/  ISETP.GE.AND P1, PT, R19, R167, PT ;  /* 0x000000a71300720c */ /* 0x000fcc0003f26270 */
[----:B------:R-:W2:Y:S01]  /*ae60*/  MUFU.TANH R31, R31 ;  /* 0x0000001f001f7308 */ /* 0x000ea20000002400 */
[----:B---3--:R-:W-:-:S05]  /*ae70*/  FFMA.FTZ R192, R170, UR4, R215 ;  /* 0x00000004aac07c23 */ /* 0x008fca00080100d7 */
[----:B------:R-:W-:Y:S02]  /*ae80*/  FSEL R192, R192, -INF , !P6 ;  /* 0xff800000c0c07808 */ /* 0x000fe40007000000 */
[----:B------:R-:W3:Y:S01]  /*ae90*/  MUFU.TANH R247, R247 ;  /* 0x000000f700f77308 */ /* 0x000ee20000002400 */
[----:B-1----:R-:W-:Y:S01]  /*aea0*/  FFMA.FTZ R196, R34, UR4, R213 ;  /* 0x0000000422c47c23 */ /* 0x002fe200080100d5 */
[----:B------:R-:W-:-:S04]  /*aeb0*/  ISETP.GE.AND P6, PT, R187, R167, PT ;  /* 0x000000a7bb00720c */ /* 0x000fc80003fc6270 */
[----:B------:R-:W-:Y:S02]  /*aec0*/  FSEL R196, R196, -INF , !P0 ;  /* 0xff800000c4c47808 */ /* 0x000fe40004000000 */
[----:B------:R-:W-:Y:S01]  /*aed0*/  I2F R206, R202 ;  /* 0x000000ca00ce7306 */ /* 0x000fe20000201400 */
[----:B--2---:R-:W-:Y:S01]  /*aee0*/  FFMA.FTZ R31, R190, UR4, R31 ;  /* 0x00000004be1f7c23 */ /* 0x004fe2000801001f */
[-C--:B------:R-:W-:Y:S02]  /*aef0*/  ISETP.GE.AND P0, PT, R185, R167.reuse, PT ;  /* 0x000000a7b900720c */ /* 0x080fe40003f06270 */
[----:B------:R-:W-:Y:S02]  /*af00*/  FSEL R197, R181, -INF , !P6 ;  /* 0xff800000b5c57808 */ /* 0x000fe40007000000 */
[----:B------:R-:W-:Y:S02]  /*af10*/  FSEL R189, R31, -INF , !P1 ;  /* 0xff8000001fbd7808 */ /* 0x000fe40004800000 */
[----:B------:R-:W1:Y:S01]  /*af20*/  MUFU.TANH R11, R11 ;  /* 0x0000000b000b7308 */ /* 0x000e620000002400 */
[----:B---3--:R-:W-:Y:S01]  /*af30*/  FFMA.FTZ R199, R184, UR4, R247 ;  /* 0x00000004b8c77c23 */ /* 0x008fe200080100f7 */
[----:B------:R-:W-:-:S02]  /*af40*/  ISETP.GE.AND P1, PT, R202, R167, PT ;  /* 0x000000a7ca00720c */ /* 0x000fc40003f26270 */
[-C--:B------:R-:W-:Y:S02]  /*af50*/  ISETP.GE.AND P6, PT, R19, R2.reuse, PT ;  /* 0x000000021300720c */ /* 0x080fe40003fc6270 */
[----:B------:R-:W-:Y:S02]  /*af60*/  FSEL R199, R199, -INF , !P0 ;  /* 0xff800000c7c77808 */ /* 0x000fe40004000000 */
[----:B------:R-:W2:Y:S01]  /*af70*/  I2F R0, R198 ;  /* 0x000000c600007306 */ /* 0x000ea20000201400 */
[-C--:B------:R-:W-:Y:S02]  /*af80*/  ISETP.GE.AND P0, PT, R187, R2.reuse, PT ;  /* 0x00000002bb00720c */ /* 0x080fe40003f06270 */
[----:B------:R-:W-:Y:S02]  /*af90*/  FSEL R186, R186, -INF , !P6 ;  /* 0xff800000baba7808 */ /* 0x000fe40007000000 */
[----:B------:R-:W-:Y:S02]  /*afa0*/  ISETP.GE.AND P6, PT, R198, R2, PT ;  /* 0x00000002c600720c */ /* 0x000fe40003fc6270 */
[----:B------:R-:W-:Y:S01]  /*afb0*/  FSEL R190, R29, -INF , !P0 ;  /* 0xff8000001dbe7808 */ /* 0x000fe20004000000 */
[----:B------:R3:W4:Y:S01]  /*afc0*/  MUFU.TANH R13, R6 ;  /* 0x00000006000d7308 */ /* 0x0007220000002400 */
[----:B-1----:R-:W-:Y:S01]  /*afd0*/  FFMA.FTZ R11, R206, UR4, R11 ;  /* 0x00000004ce0b7c23 */ /* 0x002fe2000801000b */
[----:B------:R-:W-:-:S04]  /*afe0*/  ISETP.GE.AND P0, PT, R198, R167, PT ;  /* 0x000000a7c600720c */ /* 0x000fc80003f06270 */
[----:B------:R-:W-:Y:S02]  /*aff0*/  FSEL R187, R11, -INF , !P1 ;  /* 0xff8000000bbb7808 */ /* 0x000fe40004800000 */
[----:B------:R-:W1:Y:S01]  /*b000*/  MUFU.TANH R15, R15 ;  /* 0x0000000f000f7308 */ /* 0x000e620000002400 */
[----:B--2---:R-:W-:Y:S01]  /*b010*/  FFMA.FTZ R11, R0, UR4, R207 ;  /* 0x00000004000b7c23 */ /* 0x004fe200080100cf */
[----:B------:R-:W-:-:S04]  /*b020*/  ISETP.GE.AND P1, PT, R202, R2, PT ;  /* 0x00000002ca00720c */ /* 0x000fc80003f26270 */
[----:B------:R-:W-:Y:S02]  /*b030*/  FSEL R11, R11, -INF , !P0 ;  /* 0xff8000000b0b7808 */ /* 0x000fe40004000000 */
[----:B------:R-:W-:Y:S01]  /*b040*/  I2F R193, R180 ;  /* 0x000000b400c17306 */ /* 0x000fe20000201400 */
[----:B---3--:R-:W-:Y:S01]  /*b050*/  FMUL.FTZ R6, R175, c[0x0][0x2ec] ;  /* 0x0000bb00af067a20 */ /* 0x008fe20000410000 */
[----:B------:R-:W-:Y:S01]  /*b060*/  ISETP.GE.AND P0, PT, R169, R2, PT ;  /* 0x00000002a900720c */ /* 0x000fe20003f06270 */
[----:B----4-:R-:W-:-:S05]  /*b070*/  FFMA.FTZ R0, R0, UR4, R13 ;  /* 0x0000000400007c23 */ /* 0x010fca000801000d */
[----:B------:R-:W2:Y:S01]  /*b080*/  MUFU.TANH R10, R10 ;  /* 0x0000000a000a7308 */ /* 0x000ea20000002400 */
[----:B-1----:R-:W-:Y:S01]  /*b090*/  FFMA.FTZ R15, R206, UR4, R15 ;  /* 0x00000004ce0f7c23 */ /* 0x002fe2000801000f */
[----:B------:R-:W-:Y:S01]  /*b0a0*/  FSEL R0, R0, -INF , !P6 ;  /* 0xff80000000007808 */ /* 0x000fe20007000000 */
[----:B------:R-:W-:Y:S01]  /*b0b0*/  BAR.SYNC.DEFER_BLOCKING 0x0 ;  /* 0x0000000000007b1d */ /* 0x000fe20000010000 */
[----:B------:R-:W-:Y:S02]  /*b0c0*/  PLOP3.LUT P6, PT, PT, PT, UP0, 0x80, 0x0 ;  /* 0x000000000000781c */ /* 0x000fe40003fcf008 */
[----:B------:R-:W-:Y:S02]  /*b0d0*/  FSEL R184, R15, -INF , !P1 ;  /* 0xff8000000fb87808 */ /* 0x000fe40004800000 */
[----:B------:R-:W-:Y:S01]  /*b0e0*/  ISETP.GE.AND P1, PT, R180, R167, PT ;  /* 0x000000a7b400720c */ /* 0x000fe20003f26270 */
[----:B------:R-:W1:Y:S01]  /*b0f0*/  MUFU.TANH R12, R12 ;  /* 0x0000000c000c7308 */ /* 0x000e620000002400 */
[----:B--2---:R-:W-:-:S07]  /*b100*/  FFMA.FTZ R10, R193, UR4, R10 ;  /* 0x00000004c10a7c23 */ /* 0x004fce000801000a */
[----:B------:R-:W-:Y:S01]  /*b110*/  I2F R35, R169 ;  /* 0x000000a900237306 */ /* 0x000fe20000201400 */
[----:B------:R-:W-:Y:S02]  /*b120*/  FSEL R185, R10, -INF , !P1 ;  /* 0xff8000000ab97808 */ /* 0x000fe40004800000 */
[----:B------:R-:W-:-:S05]  /*b130*/  ISETP.GE.AND P1, PT, R180, R2, PT ;  /* 0x00000002b400720c */ /* 0x000fca0003f26270 */
[----:B------:R-:W2:Y:S01]  /*b140*/  MUFU.TANH R14, R14 ;  /* 0x0000000e000e7308 */ /* 0x000ea20000002400 */
[----:B-1----:R-:W-:-:S05]  /*b150*/  FFMA.FTZ R12, R193, UR4, R12 ;  /* 0x00000004c10c7c23 */ /* 0x002fca000801000c */
[----:B------:R-:W-:Y:S02]  /*b160*/  FSEL R182, R12, -INF , !P1 ;  /* 0xff8000000cb67808 */ /* 0x000fe40004800000 */
[----:B------:R-:W1:Y:S01]  /*b170*/  MUFU.TANH R6, R6 ;  /* 0x0000000600067308 */ /* 0x000e620000002400 */
[----:B------:R-:W-:Y:S01]  /*b180*/  ISETP.GE.AND P1, PT, R169, R167, PT ;  /* 0x000000a7a900720c */ /* 0x000fe20003f26270 */
[----:B--2---:R-:W-:-:S05]  /*b190*/  FFMA.FTZ R14, R35, UR4, R14 ;  /* 0x00000004230e7c23 */ /* 0x004fca000801000e */
[----:B------:R-:W-:Y:S01]  /*b1a0*/  FSEL R183, R14, -INF , !P1 ;  /* 0xff8000000eb77808 */ /* 0x000fe20004800000 */
[----:B-1----:R-:W-:-:S05]  /*b1b0*/  FFMA.FTZ R6, R35, UR4, R6 ;  /* 0x0000000423067c23 */ /* 0x002fca0008010006 */
        /* <DEDUP_REMOVED lines=78> */
.L_x_3778:
[----:B------:R-:W-:Y:S02]  /*b6a0*/  ULDC UR10, c[0x0][0x198] ;  /* 0x00006600000a7ab9 */ /* 0x000fe40000000800 */
[----:B------:R-:W-:-:S04]  /*b6b0*/  ULEA UR10, -UR10, URZ, 0x6 ;  /* 0x0000003f0a0a7291 */ /* 0x000fc8000f8e313f */
[----:B------:R-:W-:Y:S02]  /*b6c0*/  USHF.R.S32.HI UR8, URZ, 0x1f, UR10 ;  /* 0x0000001f3f087899 */ /* 0x000fe4000801140a */
.L_x_3779:
        /* <DEDUP_REMOVED lines=154> */
.L_x_3781:
[----:B------:R-:W-:Y:S05]  /*c070*/  BSYNC B0 ;  /* 0x0000000000007941 */ /* 0x000fea0003800000 */
.L_x_3780:
[----:B------:R-:W0:Y:S01]  /*c080*/  LDGDEPBAR ;  /* 0x00000000000079af */ /* 0x000e220000000000 */
[----:B-1----:R-:W-:Y:S02]  /*c090*/  IMAD.U32 R13, RZ, RZ, UR10 ;  /* 0x0000000aff0d7e24 */ /* 0x002fe4000f8e00ff */
[----:B------:R-:W-:-:S03]  /*c0a0*/  IMAD.U32 R2, RZ, RZ, UR8 ;  /* 0x00000008ff027e24 */ /* 0x000fc6000f8e00ff */
[----:B------:R-:W-:-:S04]  /*c0b0*/  LEA R248, P0, R13, R248, 0x1 ;  /* 0x000000f80df87211 */ /* 0x000fc800078008ff */
[----:B------:R-:W-:Y:S02]  /*c0c0*/  LEA.HI.X R249, R13, R249, R2, 0x1, P0 ;  /* 0x000000f90df97211 */ /* 0x000fe400000f0c02 */
.L_x_3777:
        /* <DEDUP_REMOVED lines=43> */
[----:B------:R-:W-:Y:S01]  /*c380*/  FSETP.NEU.FTZ.AND P0, PT, R173, -INF , PT ;  /* 0xff800000ad00780b */ /* 0x000fe20003f1d000 */
[----:B------:R-:W-:Y:S01]  /*c390*/  LDSM.16.MT88.4 R12, [R233+0x10000] ;  /* 0x01000000e90c783b */ /* 0x000fe20000004200 */
[C---:B------:R-:W-:Y:S01]  /*c3a0*/  FSETP.NEU.FTZ.AND P1, PT, R174.reuse, -INF , PT ;  /* 0xff800000ae00780b */ /* 0x040fe20003f3d000 */
[----:B------:R-:W-:Y:S01]  /*c3b0*/  FMUL.FTZ R166, R174, c[0x0][0x23c] ;  /* 0x00008f00aea67a20 */ /* 0x000fe20000410000 */
[----:B------:R-:W-:Y:S02]  /*c3c0*/  FSEL R165, R165, RZ, P0 ;  /* 0x000000ffa5a57208 */ /* 0x000fe40000000000 */
[----:B------:R-:W-:Y:S02]  /*c3d0*/  FSEL R6, R173, RZ, P0 ;  /* 0x000000ffad067208 */ /* 0x000fe40000000000 */
[----:B------:R-:W-:Y:S01]  /*c3e0*/  FSEL R166, R166, RZ, P1 ;  /* 0x000000ffa6a67208 */ /* 0x000fe20000800000 */
[----:B------:R-:W-:-:S02]  /*c3f0*/  FFMA.FTZ R168, R0, c[0x0][0x23c], -R165 ;  /* 0x00008f0000a87a23 */ /* 0x000fc400000108a5 */
[--C-:B------:R-:W-:Y:S02]  /*c400*/  FFMA.FTZ R0, R18, c[0x0][0x23c], -R165.reuse ;  /* 0x00008f0012007a23 */ /* 0x100fe400000108a5 */
[--C-:B------:R-:W-:Y:S01]  /*c410*/  FFMA.FTZ R172, R11, c[0x0][0x23c], -R166.reuse ;  /* 0x00008f000bac7a23 */ /* 0x100fe200000108a6 */
[----:B------:R-:W1:Y:S01]  /*c420*/  LDSM.16.MT88.4 R16, [R236+0x10000] ;  /* 0x01000000ec10783b */ /* 0x000e620000004200 */
[--C-:B------:R-:W-:Y:S01]  /*c430*/  FFMA.FTZ R169, R9, c[0x0][0x23c], -R166.reuse ;  /* 0x00008f0009a97a23 */ /* 0x100fe200000108a6 */
[----:B------:R-:W-:Y:S01]  /*c440*/  MUFU.EX2 R168, R168 ;  /* 0x000000a800a87308 */ /* 0x000fe20000000800 */
[--C-:B------:R-:W-:Y:S02]  /*c450*/  FFMA.FTZ R175, R8, c[0x0][0x23c], -R165.reuse ;  /* 0x00008f0008af7a23 */ /* 0x100fe400000108a5 */
[----:B------:R-:W2:Y:S01]  /*c460*/  LDSM.16.MT88.4 R8, [R234+0x10000] ;  /* 0x01000000ea08783b */ /* 0x000ea20000004200 */
[----:B------:R-:W-:Y:S01]  /*c470*/  FFMA.FTZ R171, R5, c[0x0][0x23c], -R166 ;  /* 0x00008f0005ab7a23 */ /* 0x000fe200000108a6 */
[----:B------:R-:W-:Y:S01]  /*c480*/  FSEL R5, R174, RZ, P1 ;  /* 0x000000ffae057208 */ /* 0x000fe20000800000 */
[----:B------:R-:W-:-:S02]  /*c490*/  FFMA.FTZ R2, R4, c[0x0][0x23c], -R165 ;  /* 0x00008f0004027a23 */ /* 0x000fc400000108a5 */
[----:B------:R-:W-:Y:S01]  /*c4a0*/  FADD.FTZ R6, R3, -R6 ;  /* 0x8000000603067221 */ /* 0x000fe20000010000 */
[----:B------:R-:W-:Y:S01]  /*c4b0*/  MUFU.EX2 R172, R172 ;  /* 0x000000ac00ac7308 */ /* 0x000fe20000000800 */
[----:B------:R-:W-:Y:S02]  /*c4c0*/  FADD.FTZ R4, R164, -R5 ;  /* 0x80000005a4047221 */ /* 0x000fe40000010000 */
[--C-:B------:R-:W-:Y:S02]  /*c4d0*/  FFMA.FTZ R170, R7, c[0x0][0x23c], -R166.reuse ;  /* 0x00008f0007aa7a23 */ /* 0x100fe400000108a6 */
[----:B------:R-:W-:Y:S02]  /*c4e0*/  FMUL.FTZ R177, R4, c[0x0][0x23c] ;  /* 0x00008f0004b17a20 */ /* 0x000fe40000410000 */
[----:B------:R-:W-:Y:S01]  /*c4f0*/  FMUL.FTZ R3, R6, c[0x0][0x23c] ;  /* 0x00008f0006037a20 */ /* 0x000fe20000410000 */
[----:B------:R-:W3:Y:S01]  /*c500*/  MUFU.EX2 R171, R171 ;  /* 0x000000ab00ab7308 */ /* 0x000ee20000000800 */
[----:B------:R-:W-:-:S02]  /*c510*/  FFMA.FTZ R178, R21, c[0x0][0x23c], -R166 ;  /* 0x00008f0015b27a23 */ /* 0x000fc400000108a6 */
[--C-:B------:R-:W-:Y:S02]  /*c520*/  FFMA.FTZ R181, R23, c[0x0][0x23c], -R166.reuse ;  /* 0x00008f0017b57a23 */ /* 0x100fe400000108a6 */
[--C-:B------:R-:W-:Y:S02]  /*c530*/  FFMA.FTZ R188, R22, c[0x0][0x23c], -R165.reuse ;  /* 0x00008f0016bc7a23 */ /* 0x100fe400000108a5 */
[--C-:B------:R-:W-:Y:S01]  /*c540*/  FFMA.FTZ R193, R20, c[0x0][0x23c], -R165.reuse ;  /* 0x00008f0014c17a23 */ /* 0x100fe200000108a5 */
[----:B------:R-:W-:Y:S01]  /*c550*/  MUFU.EX2 R170, R170 ;  /* 0x000000aa00aa7308 */ /* 0x000fe20000000800 */
[----:B------:R-:W-:Y:S01]  /*c560*/  LDSM.16.MT88.4 R20, [R232+0x10800] ;  /* 0x01080000e814783b */ /* 0x000fe20000004200 */
[--C-:B------:R-:W-:Y:S02]  /*c570*/  FFMA.FTZ R176, R27, c[0x0][0x23c], -R166.reuse ;  /* 0x00008f001bb07a23 */ /* 0x100fe400000108a6 */
[----:B------:R-:W-:Y:S02]  /*c580*/  FFMA.FTZ R179, R25, c[0x0][0x23c], -R166 ;  /* 0x00008f0019b37a23 */ /* 0x000fe400000108a6 */
[----:B------:R-:W-:-:S02]  /*c590*/  FFMA.FTZ R180, R26, c[0x0][0x23c], -R165 ;  /* 0x00008f001ab47a23 */ /* 0x000fc400000108a5 */
[----:B------:R-:W4:Y:S01]  /*c5a0*/  MUFU.EX2 R169, R169 ;  /* 0x000000a900a97308 */ /* 0x000f220000000800 */
[----:B---3--:R-:W-:Y:S01]  /*c5b0*/  F2FP.BF16.PACK_AB R4, R171, R172 ;  /* 0x000000acab04723e */ /* 0x008fe200000010ff */
[--C-:B------:R-:W-:Y:S02]  /*c5c0*/  FFMA.FTZ R191, R24, c[0x0][0x23c], -R165.reuse ;  /* 0x00008f0018bf7a23 */ /* 0x100fe400000108a5 */
[----:B------:R-:W-:Y:S01]  /*c5d0*/  LDSM.16.MT88.4 R24, [R234+0x10800] ;  /* 0x01080000ea18783b */ /* 0x000fe20000004200 */
[--C-:B------:R-:W-:Y:S02]  /*c5e0*/  FFMA.FTZ R200, R197, c[0x0][0x23c], -R166.reuse ;  /* 0x00008f00c5c87a23 */ /* 0x100fe400000108a6 */
[--C-:B------:R-:W-:Y:S01]  /*c5f0*/  FFMA.FTZ R198, R203, c[0x0][0x23c], -R166.reuse ;  /* 0x00008f00cbc67a23 */ /* 0x100fe200000108a6 */
[----:B------:R-:W3:Y:S01]  /*c600*/  MUFU.EX2 R2, R2 ;  /* 0x0000000200027308 */ /* 0x000ee20000000800 */
[----:B------:R-:W-:Y:S02]  /*c610*/  FFMA.FTZ R197, R192, c[0x0][0x23c], -R165 ;  /* 0x00008f00c0c57a23 */ /* 0x000fe400000108a5 */
[----:B------:R-:W-:-:S02]  /*c620*/  FFMA.FTZ R201, R201, c[0x0][0x23c], -R166 ;  /* 0x00008f00c9c97a23 */ /* 0x000fc400000108a6 */
[--C-:B------:R-:W-:Y:S02]  /*c630*/  FFMA.FTZ R199, R199, c[0x0][0x23c], -R166.reuse ;  /* 0x00008f00c7c77a23 */ /* 0x100fe400000108a6 */
[--C-:B------:R-:W-:Y:S01]  /*c640*/  FFMA.FTZ R196, R196, c[0x0][0x23c], -R165.reuse ;  /* 0x00008f00c4c47a23 */ /* 0x100fe200000108a5 */
[----:B------:R-:W-:Y:S01]  /*c650*/  MUFU.EX2 R0, R0 ;  /* 0x0000000000007308 */ /* 0x000fe20000000800 */
[----:B----4-:R-:W-:Y:S01]  /*c660*/  F2FP.BF16.PACK_AB R6, R169, R170 ;  /* 0x000000aaa906723e */ /* 0x010fe200000010ff */
[--C-:B------:R-:W-:Y:S02]  /*c670*/  FFMA.FTZ R192, R194, c[0x0][0x23c], -R165.reuse ;  /* 0x00008f00c2c07a23 */ /* 0x100fe400000108a5 */
[----:B------:R-:W-:Y:S02]  /*c680*/  FFMA.FTZ R203, R190, c[0x0][0x23c], -R165 ;  /* 0x00008f00becb7a23 */ /* 0x000fe400000108a5 */
[--C-:B------:R-:W-:Y:S02]  /*c690*/  FFMA.FTZ R190, R187, c[0x0][0x23c], -R166.reuse ;  /* 0x00008f00bbbe7a23 */ /* 0x100fe400000108a6 */
[----:B------:R-:W4:Y:S01]  /*c6a0*/  MUFU.EX2 R175, R175 ;  /* 0x000000af00af7308 */ /* 0x000f220000000800 */
[----:B---3--:R-:W-:Y:S01]  /*c6b0*/  F2FP.BF16.PACK_AB R5, R2, R168 ;  /* 0x000000a80205723e */ /* 0x008fe200000010ff */
[----:B------:R-:W-:-:S02]  /*c6c0*/  FFMA.FTZ R194, R183, c[0x0][0x23c], -R166 ;  /* 0x00008f00b7c27a23 */ /* 0x000fc400000108a6 */
[--C-:B------:R-:W-:Y:S02]  /*c6d0*/  FFMA.FTZ R189, R189, c[0x0][0x23c], -R166.reuse ;  /* 0x00008f00bdbd7a23 */ /* 0x100fe400000108a6 */
[----:B------:R-:W-:Y:S02]  /*c6e0*/  FFMA.FTZ R185, R185, c[0x0][0x23c], -R166 ;  /* 0x00008f00b9b97a23 */ /* 0x000fe400000108a6 */
[----:B------:R-:W3:Y:S01]  /*c6f0*/  MUFU.EX2 R177, R177 ;  /* 0x000000b100b17308 */ /* 0x000ee20000000800 */
[--C-:B------:R-:W-:Y:S02]  /*c700*/  FFMA.FTZ R183, R186, c[0x0][0x23c], -R165.reuse ;  /* 0x00008f00bab77a23 */ /* 0x100fe400000108a5 */
[--C-:B------:R-:W-:Y:S02]  /*c710*/  FFMA.FTZ R184, R184, c[0x0][0x23c], -R165.reuse ;  /* 0x00008f00b8b87a23 */ /* 0x100fe400000108a5 */
[--C-:B------:R-:W-:Y:S02]  /*c720*/  FFMA.FTZ R182, R182, c[0x0][0x23c], -R165.reuse ;  /* 0x00008f00b6b67a23 */ /* 0x100fe400000108a5 */
[----:B------:R-:W-:Y:S01]  /*c730*/  FFMA.FTZ R187, R167, c[0x0][0x23c], -R165 ;  /* 0x00008f00a7bb7a23 */ /* 0x000fe200000108a5 */
[----:B------:R-:W5:Y:S01]  /*c740*/  MUFU.EX2 R3, R3 ;  /* 0x0000000300037308 */ /* 0x000f620000000800 */
[----:B----4-:R-:W-:Y:S01]  /*c750*/  F2FP.BF16.PACK_AB R7, R175, R0 ;  /* 0x00000000af07723e */ /* 0x010fe200000010ff */
[----:B------:R-:W-:Y:S01]  /*c760*/  LDSM.16.MT88.4 R164, [R232+0x13800] ;  /* 0x01380000e8a4783b */ /* 0x000fe20000004200 */
[----:B---3--:R-:W-:-:S05]  /*c770*/  FMUL.FTZ R160, R160, R177 ;  /* 0x000000b1a0a07220 */ /* 0x008fca0000410000 */
        /* <DEDUP_REMOVED lines=47> */
[----:B------:R-:W-:Y:S02]  /*ca70*/  FMUL.FTZ R135, R135, R3 ;  /* 0x0000000387877220 */ /* 0x000fe40000410000 */
[-C--:B------:R-:W-:Y:S02]  /*ca80*/  FMUL.FTZ R36, R36, R177.reuse ;  /* 0x000000b124247220 */ /* 0x080fe40000410000 */
[----:B------:R-:W-:Y:S01]  /*ca90*/  FMUL.FTZ R37, R37, R177 ;  /* 0x000000b125257220 */ /* 0x000fe20000410000 */
[----:B-1----:R-:W-:Y:S01]  /*caa0*/  HMMA.16816.F32.BF16 R136, R4, R16, R136 ;  /* 0x000000100488723c */ /* 0x002fe20000041888 */
[-C--:B------:R-:W-:Y:S01]  /*cab0*/  FMUL.FTZ R38, R38, R3.reuse ;  /* 0x0000000326267220 */ /* 0x080fe20000410000 */
[----:B------:R-:W1:Y:S01]  /*cac0*/  MUFU.EX2 R198, R198 ;  /* 0x000000c600c67308 */ /* 0x000e620000000800 */
[----:B------:R-:W-:-:S02]  /*cad0*/  FMUL.FTZ R39, R39, R3 ;  /* 0x0000000327277220 */ /* 0x000fc40000410000 */
[-C--:B------:R-:W-:Y:S02]  /*cae0*/  FMUL.FTZ R40, R40, R177.reuse ;  /* 0x000000b128287220 */ /* 0x080fe40000410000 */
[----:B------:R-:W-:Y:S01]  /*caf0*/  FMUL.FTZ R41, R41, R177 ;  /* 0x000000b129297220 */ /* 0x000fe20000410000 */
[C---:B------:R-:W-:Y:S01]  /*cb00*/  HMMA.16816.F32.BF16 R132, R4.reuse, R18, R132 ;  /* 0x000000120484723c */ /* 0x040fe20000041884 */
[-C--:B------:R-:W-:Y:S01]  /*cb10*/  FMUL.FTZ R42, R42, R3.reuse ;  /* 0x000000032a2a7220 */ /* 0x080fe20000410000 */
[----:B------:R-:W1:Y:S01]  /*cb20*/  LDSM.16.MT88.4 R16, [R233+0x12000] ;  /* 0x01200000e910783b */ /* 0x000e620000004200 */
[----:B------:R-:W-:Y:S01]  /*cb30*/  FMUL.FTZ R43, R43, R3 ;  /* 0x000000032b2b7220 */ /* 0x000fe20000410000 */
[----:B------:R-:W1:Y:S01]  /*cb40*/  MUFU.EX2 R201, R201 ;  /* 0x000000c900c97308 */ /* 0x000e620000000800 */
[-C--:B------:R-:W-:Y:S02]  /*cb50*/  FMUL.FTZ R44, R44, R177.reuse ;  /* 0x000000b12c2c7220 */ /* 0x080fe40000410000 */
[----:B------:R-:W-:Y:S01]  /*cb60*/  FMUL.FTZ R45, R45, R177 ;  /* 0x000000b12d2d7220 */ /* 0x000fe20000410000 */
[----:B--2---:R-:W-:Y:S01]  /*cb70*/  HMMA.16816.F32.BF16 R36, R4, R8, R36 ;  /* 0x000000080424723c */ /* 0x004fe20000041824 */
[----:B------:R-:W-:-:S02]  /*cb80*/  FMUL.FTZ R46, R46, R3 ;  /* 0x000000032e2e7220 */ /* 0x000fc40000410000 */
[----:B------:R-:W-:Y:S01]  /*cb90*/  FMUL.FTZ R47, R47, R3 ;  /* 0x000000032f2f7220 */ /* 0x000fe20000410000 */
[----:B------:R-:W-:Y:S01]  /*cba0*/  MUFU.EX2 R199, R199 ;  /* 0x000000c700c77308 */ /* 0x000fe20000000800 */
[-C--:B------:R-:W-:Y:S02]  /*cbb0*/  FMUL.FTZ R48, R48, R177.reuse ;  /* 0x000000b130307220 */ /* 0x080fe40000410000 */
[----:B------:R-:W-:Y:S01]  /*cbc0*/  FMUL.FTZ R49, R49, R177 ;  /* 0x000000b131317220 */ /* 0x000fe20000410000 */
[----:B------:R-:W-:Y:S01]  /*cbd0*/  HMMA.16816.F32.BF16 R40, R4, R10, R40 ;  /* 0x0000000a0428723c */ /* 0x000fe20000041828 */
[-C--:B------:R-:W-:Y:S01]  /*cbe0*/  FMUL.FTZ R50, R50, R3.reuse ;  /* 0x0000000332327220 */ /* 0x080fe20000410000 */
[----:B------:R-:W2:Y:S01]  /*cbf0*/  LDSM.16.MT88.4 R8, [R232+0x12000] ;  /* 0x01200000e808783b */ /* 0x000ea20000004200 */
        /* <DEDUP_REMOVED lines=16> */
[----:B------:R-:W-:Y:S02]  /*cd00*/  FMUL.FTZ R61, R61, R177 ;  /* 0x000000b13d3d7220 */ /* 0x000fe40000410000 */
[-C--:B------:R-:W-:Y:S01]  /*cd10*/  FMUL.FTZ R62, R62, R3.reuse ;  /* 0x000000033e3e7220 */ /* 0x080fe20000410000 */
[----:B-1----:R-:W-:Y:S01]  /*cd20*/  HMMA.16816.F32.BF16 R52, R4, R16, R52 ;  /* 0x000000100434723c */ /* 0x002fe20000041834 */
[----:B------:R-:W-:Y:S01]  /*cd30*/  FMUL.FTZ R63, R63, R3 ;  /* 0x000000033f3f7220 */ /* 0x000fe20000410000 */
[----:B------:R-:W-:Y:S01]  /*cd40*/  MUFU.EX2 R192, R192 ;  /* 0x000000c000c07308 */ /* 0x000fe20000000800 */
[----:B------:R-:W-:-:S02]  /*cd50*/  FMUL.FTZ R64, R64, R177 ;  /* 0x000000b140407220 */ /* 0x000fc40000410000 */
[----:B------:R-:W-:Y:S02]  /*cd60*/  FMUL.FTZ R65, R65, R177 ;  /* 0x000000b141417220 */ /* 0x000fe40000410000 */
[-C--:B------:R-:W-:Y:S01]  /*cd70*/  FMUL.FTZ R66, R66, R3.reuse ;  /* 0x0000000342427220 */ /* 0x080fe20000410000 */
[C---:B------:R-:W-:Y:S01]  /*cd80*/  HMMA.16816.F32.BF16 R56, R4.reuse, R18, R56 ;  /* 0x000000120438723c */ /* 0x040fe20000041838 */
[----:B------:R-:W-:Y:S01]  /*cd90*/  FMUL.FTZ R67, R67, R3 ;  /* 0x0000000343437220 */ /* 0x000fe20000410000 */
        /* <DEDUP_REMOVED lines=29> */
[----:B------:R-:W-:Y:S02]  /*cf70*/  FMUL.FTZ R85, R85, R177 ;  /* 0x000000b155557220 */ /* 0x000fe40000410000 */
[-C--:B------:R-:W-:Y:S02]  /*cf80*/  FMUL.FTZ R86, R86, R3.reuse ;  /* 0x0000000356567220 */ /* 0x080fe40000410000 */
[----:B------:R-:W-:Y:S01]  /*cf90*/  FMUL.FTZ R87, R87, R3 ;  /* 0x0000000357577220 */ /* 0x000fe20000410000 */
[----:B-1----:R-:W-:Y:S01]  /*cfa0*/  HMMA.16816.F32.BF16 R76, R4, R16, R76 ;  /* 0x00000010044c723c */ /* 0x002fe2000004184c */
[-C--:B------:R-:W-:Y:S01]  /*cfb0*/  FMUL.FTZ R88, R88, R177.reuse ;  /* 0x000000b158587220 */ /* 0x080fe20000410000 */
[----:B------:R-:W-:Y:S01]  /*cfc0*/  MUFU.EX2 R183, R183 ;  /* 0x000000b700b77308 */ /* 0x000fe20000000800 */
        /* <DEDUP_REMOVED lines=17> */
[----:B------:R-:W2:Y:S01]  /*d0e0*/  LDSM.16.MT88.4 R8, [R234+0x16000] ;  /* 0x01600000ea08783b */ /* 0x000ea20000004200 */
[-C--:B------:R-:W-:Y:S02]  /*d0f0*/  FMUL.FTZ R100, R100, R177.reuse ;  /* 0x000000b164647220 */ /* 0x080fe40000410000 */
[----:B------:R-:W-:Y:S01]  /*d100*/  FMUL.FTZ R101, R101, R177 ;  /* 0x000000b165657220 */ /* 0x000fe20000410000 */
[----:B------:R-:W1:Y:S01]  /*d110*/  MUFU.EX2 R187, R187 ;  /* 0x000000bb00bb7308 */ /* 0x000e620000000800 */
[----:B------:R-:W-:-:S02]  /*d120*/  FMUL.FTZ R102, R102, R3 ;  /* 0x0000000366667220 */ /* 0x000fc40000410000 */
[C---:B-----5:R-:W-:Y:S01]  /*d130*/  HMMA.16816.F32.BF16 R92, R4.reuse, R12, R92 ;  /* 0x0000000c045c723c */ /* 0x060fe2000004185c */
[----:B------:R-:W-:Y:S02]  /*d140*/  FMUL.FTZ R103, R103, R3 ;  /* 0x0000000367677220 */ /* 0x000fe40000410000 */
[-C--:B------:R-:W-:Y:S02]  /*d150*/  FMUL.FTZ R104, R104, R177.reuse ;  /* 0x000000b168687220 */ /* 0x080fe40000410000 */
[----:B------:R-:W-:Y:S02]  /*d160*/  FMUL.FTZ R105, R105, R177 ;  /* 0x000000b169697220 */ /* 0x000fe40000410000 */
[-C--:B------:R-:W-:Y:S01]  /*d170*/  FMUL.FTZ R106, R106, R3.reuse ;  /* 0x000000036a6a7220 */ /* 0x080fe20000410000 */
[----:B------:R-:W-:Y:S01]  /*d180*/  HMMA.16816.F32.BF16 R96, R4, R14, R96 ;  /* 0x0000000e0460723c */ /* 0x000fe20000041860 */
[----:B------:R-:W5:Y:S01]  /*d190*/  LDSM.16.MT88.4 R12, [R233+0x16000] ;  /* 0x01600000e90c783b */ /* 0x000f620000004200 */
[----:B------:R-:W-:-:S02]  /*d1a0*/  FMUL.FTZ R107, R107, R3 ;  /* 0x000000036b6b7220 */ /* 0x000fc40000410000 */
[-C--:B------:R-:W-:Y:S02]  /*d1b0*/  FMUL.FTZ R108, R108, R177.reuse ;  /* 0x000000b16c6c7220 */ /* 0x080fe40000410000 */
[----:B------:R-:W-:Y:S02]  /*d1c0*/  FMUL.FTZ R109, R109, R177 ;  /* 0x000000b16d6d7220 */ /* 0x000fe40000410000 */
[-C--:B------:R-:W-:Y:S02]  /*d1d0*/  FMUL.FTZ R110, R110, R3.reuse ;  /* 0x000000036e6e7220 */ /* 0x080fe40000410000 */
[----:B------:R-:W-:Y:S01]  /*d1e0*/  FMUL.FTZ R111, R111, R3 ;  /* 0x000000036f6f7220 */ /* 0x000fe20000410000 */
[----:B-1----:R-:W-:Y:S01]  /*d1f0*/  HMMA.16816.F32.BF16 R100, R4, R16, R100 ;  /* 0x000000100464723c */ /* 0x002fe20000041864 */
[-C--:B------:R-:W-:Y:S02]  /*d200*/  FMUL.FTZ R112, R112, R177.reuse ;  /* 0x000000b170707220 */ /* 0x080fe40000410000 */
[----:B------:R-:W-:-:S02]  /*d210*/  FMUL.FTZ R113, R113, R177 ;  /* 0x000000b171717220 */ /* 0x000fc40000410000 */
[-C--:B------:R-:W-:Y:S02]  /*d220*/  FMUL.FTZ R114, R114, R3.reuse ;  /* 0x0000000372727220 */ /* 0x080fe40000410000 */
[----:B------:R-:W-:Y:S01]  /*d230*/  FMUL.FTZ R115, R115, R3 ;  /* 0x0000000373737220 */ /* 0x000fe20000410000 */
[C---:B------:R-:W-:Y:S01]  /*d240*/  HMMA.16816.F32.BF16 R104, R4.reuse, R18, R104 ;  /* 0x000000120468723c */ /* 0x040fe20000041868 */
[-C--:B------:R-:W-:Y:S01]  /*d250*/  FMUL.FTZ R116, R116, R177.reuse ;  /* 0x000000b174747220 */ /* 0x080fe20000410000 */
[----:B------:R-:W-:Y:S01]  /*d260*/  LDSM.16.MT88.4 R16, [R233+0x10800] ;  /* 0x01080000e910783b */ /* 0x000fe20000004200 */
        /* <DEDUP_REMOVED lines=13> */
[C---:B-----5:R-:W-:Y:S01]  /*d340*/  HMMA.16816.F32.BF16 R116, R4.reuse, R12, R116 ;  /* 0x0000000c0474723c */ /* 0x060fe20000041874 */
[----:B------:R-:W-:Y:S02]  /*d350*/  FMUL.FTZ R127, R127, R3 ;  /* 0x000000037f7f7220 */ /* 0x000fe40000410000 */
        /* <DEDUP_REMOVED lines=15> */
[----:B------:R-:W-:Y:S01]  /*d450*/  FADD.FTZ R169, R169, R170 ;  /* 0x000000aaa9a97221 */ /* 0x000fe20000010000 */
[----:B------:R-:W-:Y:S01]  /*d460*/  MOV R3, R173 ;  /* 0x000000ad00037202 */ /* 0x000fe20000000f00 */
        /* <DEDUP_REMOVED lines=13> */
[----:B------:R-:W-:Y:S02]  /*d540*/  FADD.FTZ R193, R193, R188 ;  /* 0x000000bcc1c17221 */ /* 0x000fe40000010000 */
[----:B------:R-:W-:-:S03]  /*d550*/  FADD.FTZ R0, R198, R181 ;  /* 0x000000b5c6007221 */ /* 0x000fc60000010000 */
[----:B------:R-:W-:Y:S01]  /*d560*/  HMMA.16816.F32.BF16 R156, R4, R10, R156 ;  /* 0x0000000a049c723c */ /* 0x000fe2000004189c */
[----:B------:R-:W1:Y:S01]  /*d570*/  LDSM.16.MT88.4 R8, [R234+0x12800] ;  /* 0x01280000ea08783b */ /* 0x000e620000004200 */
[----:B------:R-:W-:-:S06]  /*d580*/  FADD.FTZ R0, R201, R0 ;  /* 0x00000000c9007221 */ /* 0x000fcc0000010000 */
        /* <DEDUP_REMOVED lines=36> */
[C---:B---3--:R-:W-:Y:S08]  /*d7d0*/  HMMA.16816.F32.BF16 R108, R4.reuse, R16, R108 ;  /* 0x00000010046c723c */ /* 0x048ff0000004186c */
[C---:B------:R-:W-:Y:S01]  /*d7e0*/  HMMA.16816.F32.BF16 R112, R4.reuse, R18, R112 ;  /* 0x000000120470723c */ /* 0x040fe20000041870 */
[----:B------:R-:W1:Y:S07]  /*d7f0*/  LDSM.16.MT88.4 R16, [R233+0x11000] ;  /* 0x01100000e910783b */ /* 0x000e6e0000004200 */
[C---:B------:R-:W-:Y:S08]  /*d800*/  HMMA.16816.F32.BF16 R116, R4.reuse, R28, R116 ;  /* 0x0000001c0474723c */ /* 0x040ff00000041874 */
[C---:B------:R-:W-:Y:S01]  /*d810*/  HMMA.16816.F32.BF16 R120, R4.reuse, R30, R120 ;  /* 0x0000001e0478723c */ /* 0x040fe20000041878 */
[----:B------:R-:W-:Y:S07]  /*d820*/  LDSM.16.MT88.4 R28, [R232+0x13000] ;  /* 0x01300000e81c783b */ /* 0x000fee0000004200 */
[C---:B--2---:R-:W-:Y:S08]  /*d830*/  HMMA.16816.F32.BF16 R124, R4.reuse, R12, R124 ;  /* 0x0000000c047c723c */ /* 0x044ff0000004187c */
[----:B------:R-:W-:Y:S01]  /*d840*/  HMMA.16816.F32.BF16 R128, R4, R14, R128 ;  /* 0x0000000e0480723c */ /* 0x000fe20000041880 */
[----:B------:R-:W2:Y:S06]  /*d850*/  LDSM.16.MT88.4 R12, [R236+0x13000] ;  /* 0x01300000ec0c783b */ /* 0x000eac0000004200 */
[----:B------:R-:W-:-:S02]  /*d860*/  F2FP.BF16.PACK_AB R4, R201, R198 ;  /* 0x000000c6c904723e */ /* 0x000fc400000010ff */
[----:B------:R-:W-:Y:S01]  /*d870*/  F2FP.BF16.PACK_AB R5, R197, R196 ;  /* 0x000000c4c505723e */ /* 0x000fe200000010ff */
[----:B------:R-:W-:Y:S01]  /*d880*/  FADD.FTZ R196, R196, R193 ;  /* 0x000000c1c4c47221 */ /* 0x000fe20000010000 */
[C---:B------:R-:W-:Y:S01]  /*d890*/  F2FP.BF16.PACK_AB R6, R200.reuse, R199 ;  /* 0x000000c7c806723e */ /* 0x040fe200000010ff */
[----:B------:R-:W-:Y:S01]  /*d8a0*/  FADD.FTZ R199, R199, R0 ;  /* 0x00000000c7c77221 */ /* 0x000fe20000010000 */
[----:B------:R-:W-:Y:S01]  /*d8b0*/  F2FP.BF16.PACK_AB R7, R203, R192 ;  /* 0x000000c0cb07723e */ /* 0x000fe200000010ff */
[----:B------:R-:W-:Y:S02]  /*d8c0*/  FADD.FTZ R197, R197, R196 ;  /* 0x000000c4c5c57221 */ /* 0x000fe40000010000 */
[----:B------:R-:W-:Y:S02]  /*d8d0*/  FADD.FTZ R200, R200, R199 ;  /* 0x000000c7c8c87221 */ /* 0x000fe40000010000 */
[----:B------:R-:W-:Y:S02]  /*d8e0*/  FADD.FTZ R0, R192, R197 ;  /* 0x000000c5c0007221 */ /* 0x000fe40000010000 */
[----:B----4-:R-:W-:Y:S02]  /*d8f0*/  HMMA.16816.F32.BF16 R152, R4, R20, R152 ;  /* 0x000000140498723c */ /* 0x010fe40000041898 */
[----:B------:R-:W-:-:S06]  /*d900*/  FADD.FTZ R0, R203, R0 ;  /* 0x00000000cb007221 */ /* 0x000fcc0000010000 */
        /* <DEDUP_REMOVED lines=101> */
.L_x_3774:
        /* <DEDUP_REMOVED lines=43> */
.L_x_3786:
        /* <DEDUP_REMOVED lines=79> */
.L_x_3783:
[C---:B------:R-:W-:Y:S01]  /*e700*/  ISETP.GE.AND P6, PT, R245.reuse, c[0x0][0x220], PT ;  /* 0x00008800f5007a0c */ /* 0x040fe20003fc6270 */
[----:B------:R-:W-:Y:S01]  /*e710*/  UISETP.GT.AND UP2, UPT, UR29, UR22, UPT ;  /* 0x000000161d00728c */ /* 0x000fe2000bf44270 */
[----:B------:R-:W-:Y:S02]  /*e720*/  IADD3 R2, R245, 0x40, RZ ;  /* 0x00000040f5027810 */ /* 0x000fe40007ffe0ff */
[----:B------:R-:W-:Y:S02]  /*e730*/  IADD3 R9, P1, R3, UR28, RZ ;  /* 0x0000001c03097c10 */ /* 0x000fe4000ff3e0ff */
[----:B------:R-:W-:Y:S02]  /*e740*/  ISETP.GE.AND P5, PT, R2, c[0x0][0x220], PT ;  /* 0x0000880002007a0c */ /* 0x000fe40003fa6270 */
[C---:B------:R-:W-:Y:S02]  /*e750*/  IADD3 R2, R245.reuse, 0xc0, RZ ;  /* 0x000000c0f5027810 */ /* 0x040fe40007ffe0ff */
[----:B------:R-:W-:Y:S02]  /*e760*/  IADD3 R166, R245, 0x80, RZ ;  /* 0x00000080f5a67810 */ /* 0x000fe40007ffe0ff */
        /* <DEDUP_REMOVED lines=348> */
[----:B------:R-:W-:Y:S02]  /*fd30*/  FMUL.FTZ R25, R25, c[0x0][0x2ec] ;  /* 0x0000bb0019197a20 */ /* 0x000fe40000410000 */
[----:B------:R5:W2:Y:S01]  /*fd40*/  MUFU.TANH R11, R166 ;  /* 0x000000a6000b7308 */ /* 0x000aa20000002400 */
[----:B------:R-:W-:Y:S02]  /*fd50*/  IMAD.MOV.U32 R195, RZ, RZ, R3 ;  /* 0x000000ffffc37224 */ /* 0x000fe400078e0003 */
[----:B------:R-:W-:Y:S02]  /*fd60*/  FMUL.FTZ R29, R29, c[0x0][0x2ec] ;  /* 0x0000bb001d1d7a20 */ /* 0x000fe40000410000 */
[----:B-1----:R-:W-:Y:S02]  /*fd70*/  FMUL.FTZ R167, R19, c[0x0][0x2ec] ;  /* 0x0000bb0013a77a20 */ /* 0x002fe40000410000 */
[----:B------:R-:W-:Y:S02]  /*fd80*/  FMUL.FTZ R30, R30, c[0x0][0x2ec] ;  /* 0x0000bb001e1e7a20 */ /* 0x000fe40000410000 */
[----:B------:R-:W-:Y:S01]  /*fd90*/  FMUL.FTZ R31, R31, c[0x0][0x2ec] ;  /* 0x0000bb001f1f7a20 */ /* 0x000fe20000410000 */
[----:B------:R-:W1:Y:S01]  /*fda0*/  MUFU.TANH R164, R164 ;  /* 0x000000a400a47308 */ /* 0x000e620000002400 */
[----:B------:R-:W-:Y:S02]  /*fdb0*/  FMUL.FTZ R33, R33, c[0x0][0x2ec] ;  /* 0x0000bb0021217a20 */ /* 0x000fe40000410000 */
[----:B----4-:R-:W-:Y:S07]  /*fdc0*/  FMUL.FTZ R252, R18, c[0x0][0x2ec] ;  /* 0x0000bb0012fc7a20 */ /* 0x010fee0000410000 */
[----:B------:R4:W1:Y:S01]  /*fdd0*/  MUFU.TANH R213, R252 ;  /* 0x000000fc00d57308 */ /* 0x0008620000002400 */
[----:B-----5:R-:W-:Y:S09]  /*fde0*/  FMUL.FTZ R166, R20, c[0x0][0x2ec] ;  /* 0x0000bb0014a67a20 */ /* 0x020ff20000410000 */
[----:B------:R5:W1:Y:S10]  /*fdf0*/  MUFU.TANH R18, R167 ;  /* 0x000000a700127308 */ /* 0x000a740000002400 */
        /* <DEDUP_REMOVED lines=12> */
[----:B------:R-:W1:Y:S01]  /*fec0*/  MUFU.TANH R9, R9 ;  /* 0x0000000900097308 */ /* 0x000e620000002400 */
[----:B----4-:R-:W-:Y:S09]  /*fed0*/  IMAD.MOV.U32 R252, RZ, RZ, R2 ;  /* 0x000000fffffc7224 */ /* 0x010ff200078e0002 */
[----:B------:R-:W4:Y:S10]  /*fee0*/  MUFU.TANH R210, R210 ;  /* 0x000000d200d27308 */ /* 0x000f340000002400 */
[----:B------:R-:W1:Y:S10]  /*fef0*/  MUFU.TANH R211, R211 ;  /* 0x000000d300d37308 */ /* 0x000e740000002400 */
        /* <DEDUP_REMOVED lines=13> */
[----:B------:R-:W1:Y:S01]  /*ffd0*/  MUFU.TANH R166, R166 ;  /* 0x000000a600a67308 */ /* 0x000e620000002400 */
[----:B------:R-:W-:-:S05]  /*ffe0*/  @!P0 BRA `(.L_x_3784) ;  /* 0x00000bf000008947 */ /* 0x000fca0003800000 */
[----:B--234-:R-:W-:Y:S01]  /*fff0*/  ULDC.64 UR10, c[0x0][0x198] ;  /* 0x00006600000a7ab9 */ /* 0x01cfe20000000a00 */
        /* <DEDUP_REMOVED lines=14> */
[----:B--2---:R-:W-:Y:S04]  /*100e0*/  UIMAD.WIDE.U32 UR40, UR15, UR37, URZ ;  /* 0x000000250f2872a5 */ /* 0x004fe8000f8e003f */
[----:B------:R-:W-:Y:S02]  /*100f0*/  UIADD3 UR36, -UR41, URZ, URZ ;  /* 0x0000003f29247290 */ /* 0x000fe4000fffe13f */
[----:B---3--:R-:W-:Y:S02]  /*10100*/  UIMAD.WIDE.U32 UR42, UR15, UR30, URZ ;  /* 0x0000001e0f2a72a5 */ /* 0x008fe4000f8e003f */
        /* <DEDUP_REMOVED lines=28> */
[----:B-1----:R-:W-:Y:S01]  /*102d0*/  LEA.HI.X.SX32 R21, R3, UR33, 0x2, P1 ;  /* 0x0000002103157c11 */ /* 0x002fe200088f16ff */
[----:B------:R-:W1:Y:S08]  /*102e0*/  R2UR UR36, R20 ;  /* 0x00000000142473c2 */ /* 0x000e7000000e0000 */
[----:B------:R-:W3:Y:S08]  /*102f0*/  R2UR UR11, R7 ;  /* 0x00000000070b73c2 */ /* 0x000ef000000e0000 */
[----:B------:R-:W4:Y:S01]  /*10300*/  R2UR UR37, R21 ;  /* 0x00000000152573c2 */ /* 0x000f2200000e0000 */
[----:B--2---:R-:W-:Y:S02]  /*10310*/  MOV R22, UR10 ;  /* 0x0000000a00167c02 */ /* 0x004fe40008000f00 */
[----:B-1----:R-:W-:Y:S01]  /*10320*/  MOV R4, UR36 ;  /* 0x0000002400047c02 */ /* 0x002fe20008000f00 */
        /* <DEDUP_REMOVED lines=22> */
.L_x_3785:
[----:B------:R2:W-:Y:S01]  /*10490*/  @P6 STS.128 [R244+0x8000], RZ ;  /* 0x008000fff4006388 */ /* 0x0005e20000000c00 */
[CC--:B------:R-:W-:Y:S01]  /*104a0*/  LEA R28, P0, R6.reuse, R248.reuse, 0x1 ;  /* 0x000000f8061c7211 */ /* 0x0c0fe200078008ff */
[----:B------:R-:W-:Y:S01]  /*104b0*/  UMOV UR8, UR10 ;  /* 0x0000000a00087c82 */ /* 0x000fe20008000000 */
[C---:B------:R-:W-:Y:S01]  /*104c0*/  IADD3 R5, P1, R6.reuse, UR26, RZ ;  /* 0x0000001a06057c10 */ /* 0x040fe2000ff3e0ff */
[----:B------:R-:W-:Y:S01]  /*104d0*/  UMOV UR9, UR11 ;  /* 0x0000000b00097c82 */ /* 0x000fe20008000000 */
[-C--:B-1----:R-:W-:Y:S02]  /*104e0*/  LEA.HI.X R29, R6, R249.reuse, R2, 0x1, P0 ;  /* 0x000000f9061d7211 */ /* 0x082fe400000f0c02 */
        /* <DEDUP_REMOVED lines=111> */
.L_x_3784:
[----:B--234-:R-:W-:Y:S01]  /*10be0*/  MOV R2, UR29 ;  /* 0x0000001d00027c02 */ /* 0x01cfe20008000f00 */
[----:B-1----:R-:W-:Y:S01]  /*10bf0*/  LDSM.16.MT88.4 R28, [R233+0x10000] ;  /* 0x01000000e91c783b */ /* 0x002fe20000004200 */
[----:B------:R-:W-:Y:S02]  /*10c00*/  UISETP.GT.AND UP2, UPT, UR29, UR22, UPT ;  /* 0x000000161d00728c */ /* 0x000fe4000bf44270 */
[----:B------:R-:W-:Y:S01]  /*10c10*/  LEA R3, R2, R243, 0x6 ;  /* 0x000000f302037211 */ /* 0x000fe200078e30ff */
[----:B------:R-:W-:Y:S02]  /*10c20*/  UMOV UR10, UR24 ;  /* 0x00000018000a7c82 */ /* 0x000fe40008000000 */
[----:B------:R-:W-:Y:S01]  /*10c30*/  UMOV UR11, UR23 ;  /* 0x00000017000b7c82 */ /* 0x000fe20008000000 */
        /* <DEDUP_REMOVED lines=31> */
[----:B------:R-:W-:Y:S02]  /*10e30*/  FFMA.FTZ R10, R7, UR4, R10 ;  /* 0x00000004070a7c23 */ /* 0x000fe4000801000a */
[C---:B------:R-:W-:Y:S01]  /*10e40*/  FFMA.FTZ R11, R12.reuse, UR4, R11 ;  /* 0x000000040c0b7c23 */ /* 0x040fe2000801000b */
[----:B------:R-:W-:Y:S01]  /*10e50*/  FMNMX.FTZ R19, R199, R20, !PT ;  /* 0x00000014c7137209 */ /* 0x000fe20007810000 */
        /* <DEDUP_REMOVED lines=21> */
[----:B------:R-:W-:Y:S01]  /*10fb0*/  IADD3 R12, R3, 0x38, RZ ;  /* 0x00000038030c7810 */ /* 0x000fe20007ffe0ff */
[----:B------:R-:W1:Y:S01]  /*10fc0*/  I2F R7, R7 ;  /* 0x0000000700077306 */ /* 0x000e620000201400 */
        /* <DEDUP_REMOVED lines=9> */
[----:B------:R-:W2:Y:S01]  /*11060*/  I2F R12, R12 ;  /* 0x0000000c000c7306 */ /* 0x000ea20000201400 */
        /* <DEDUP_REMOVED lines=9> */
[----:B------:R-:W3:Y:S01]  /*11100*/  I2F R3, R3 ;  /* 0x0000000300037306 */ /* 0x000ee20000201400 */
[----:B------:R-:W-:Y:S02]  /*11110*/  FMNMX.FTZ R13, R204, R13, !PT ;  /* 0x0000000dcc0d7209 */ /* 0x000fe40007810000 */
[----:B------:R-:W-:Y:S01]  /*11120*/  FMNMX.FTZ R20, R201, R20, !PT ;  /* 0x00000014c9147209 */ /* 0x000fe20007810000 */
[C---:B-1----:R-:W-:Y:S01]  /*11130*/  FFMA.FTZ R187, R7.reuse, UR4, R187 ;  /* 0x0000000407bb7c23 */ /* 0x042fe200080100bb */
[----:B------:R-:W-:Y:S01]  /*11140*/  FMNMX.FTZ R13, R202, R13, !PT ;  /* 0x0000000dca0d7209 */ /* 0x000fe20007810000 */
[----:B------:R-:W-:Y:S01]  /*11150*/  FFMA.FTZ R178, R7, UR4, R178 ;  /* 0x0000000407b27c23 */ /* 0x000fe200080100b2 */
[----:B------:R-:W-:Y:S02]  /*11160*/  FMNMX.FTZ R2, R189, R20, !PT ;  /* 0x00000014bd027209 */ /* 0x000fe40007810000 */
[----:B------:R-:W-:Y:S01]  /*11170*/  FMNMX.FTZ R13, R200, R13, !PT ;  /* 0x0000000dc80d7209 */ /* 0x000fe20007810000 */
[----:B------:R-:W-:Y:S01]  /*11180*/  LDSM.16.MT88.4 R20, [R234+0x10000] ;  /* 0x01000000ea14783b */ /* 0x000fe20000004200 */
[----:B------:R-:W-:Y:S02]  /*11190*/  FMNMX.FTZ R2, R187, R2, !PT ;  /* 0x00000002bb027209 */ /* 0x000fe40007810000 */
[----:B------:R-:W-:Y:S01]  /*111a0*/  FMNMX.FTZ R13, R188, R13, !PT ;  /* 0x0000000dbc0d7209 */ /* 0x000fe20007810000 */
[C---:B--2---:R-:W-:Y:S02]  /*111b0*/  FFMA.FTZ R167, R12.reuse, UR4, R167 ;  /* 0x000000040ca77c23 */ /* 0x044fe400080100a7 */
[----:B------:R-:W-:Y:S03]  /*111c0*/  FFMA.FTZ R177, R12, UR4, R177 ;  /* 0x000000040cb17c23 */ /* 0x000fe600080100b1 */
[----:B------:R-:W-:Y:S02]  /*111d0*/  FMNMX.FTZ R5, R167, R2, !PT ;  /* 0x00000002a7057209 */ /* 0x000fe40007810000 */
[----:B------:R-:W-:Y:S01]  /*111e0*/  FMNMX.FTZ R2, R178, R13, !PT ;  /* 0x0000000db2027209 */ /* 0x000fe20007810000 */
[----:B---3--:R-:W-:Y:S03]  /*111f0*/  FFMA.FTZ R166, R3, UR4, R166 ;  /* 0x0000000403a67c23 */ /* 0x008fe600080100a6 */
[----:B------:R-:W-:Y:S01]  /*11200*/  FMNMX.FTZ R13, R177, R2, !PT ;  /* 0x00000002b10d7209 */ /* 0x000fe20007810000 */
[----:B------:R-:W-:Y:S01]  /*11210*/  FFMA.FTZ R176, R3, UR4, R176 ;  /* 0x0000000403b07c23 */ /* 0x000fe200080100b0 */
[----:B------:R-:W-:Y:S04]  /*11220*/  FMNMX.FTZ R4, R166, R5, !PT ;  /* 0x00000005a6047209 */ /* 0x000fe80007810000 */
[----:B------:R-:W-:Y:S02]  /*11230*/  FMNMX.FTZ R7, R176, R13, !PT ;  /* 0x0000000db0077209 */ /* 0x000fe40007810000 */
[----:B------:R-:W-:Y:S08]  /*11240*/  LDSM.16.MT88.4 R12, [R236+0x10000] ;  /* 0x01000000ec0c783b */ /* 0x000ff00000004200 */
        /* <DEDUP_REMOVED lines=18> */
[--C-:B------:R-:W-:Y:S01]  /*11370*/  FFMA.FTZ R181, R199, c[0x0][0x23c], -R190.reuse ;  /* 0x00008f00c7b57a23 */ /* 0x100fe200000108be */
[----:B------:R-:W1:Y:S01]  /*11380*/  MUFU.EX2 R0, R0 ;  /* 0x0000000000007308 */ /* 0x000e620000000800 */
[--C-:B------:R-:W-:Y:S01]  /*11390*/  FFMA.FTZ R180, R10, c[0x0][0x23c], -R190.reuse ;  /* 0x00008f000ab47a23 */ /* 0x100fe200000108be */
[----:B------:R-:W-:Y:S01]  /*113a0*/  PLOP3.LUT P0, PT, PT, PT, UP2, 0x80, 0x0 ;  /* 0x000000000000781c */ /* 0x000fe20003f0f028 */
[--C-:B------:R-:W-:Y:S02]  /*113b0*/  FFMA.FTZ R165, R11, c[0x0][0x23c], -R190.reuse ;  /* 0x00008f000ba57a23 */ /* 0x100fe400000108be */
[--C-:B------:R-:W-:Y:S02]  /*113c0*/  FFMA.FTZ R185, R8, c[0x0][0x23c], -R179.reuse ;  /* 0x00008f0008b97a23 */ /* 0x100fe400000108b3 */
[--C-:B------:R-:W-:Y:S02]  /*113d0*/  FFMA.FTZ R184, R197, c[0x0][0x23c], -R179.reuse ;  /* 0x00008f00c5b87a23 */ /* 0x100fe400000108b3 */
[--C-:B------:R-:W-:Y:S01]  /*113e0*/  FFMA.FTZ R183, R209, c[0x0][0x23c], -R179.reuse ;  /* 0x00008f00d1b77a23 */ /* 0x100fe200000108b3 */
[----:B------:R-:W-:Y:S01]  /*113f0*/  MUFU.EX2 R186, R186 ;  /* 0x000000ba00ba7308 */ /* 0x000fe20000000800 */
[--C-:B------:R-:W-:Y:S02]  /*11400*/  FFMA.FTZ R182, R9, c[0x0][0x23c], -R179.reuse ;  /* 0x00008f0009b67a23 */ /* 0x100fe400000108b3 */
[----:B------:R-:W-:Y:S02]  /*11410*/  FMUL.FTZ R4, R2, c[0x0][0x23c] ;  /* 0x00008f0002047a20 */ /* 0x000fe40000410000 */
[--C-:B------:R-:W-:Y:S02]  /*11420*/  FFMA.FTZ R191, R175, c[0x0][0x23c], -R190.reuse ;  /* 0x00008f00afbf7a23 */ /* 0x100fe400000108be */
[--C-:B------:R-:W-:Y:S02]  /*11430*/  FFMA.FTZ R192, R173, c[0x0][0x23c], -R190.reuse ;  /* 0x00008f00adc07a23 */ /* 0x100fe400000108be */
[--C-:B------:R-:W-:Y:S01]  /*11440*/  FFMA.FTZ R193, R171, c[0x0][0x23c], -R190.reuse ;  /* 0x00008f00abc17a23 */ /* 0x100fe200000108be */
[----:B------:R-:W2:Y:S01]  /*11450*/  MUFU.EX2 R2, R4 ;  /* 0x0000000400027308 */ /* 0x000ea20000000800 */
        /* <DEDUP_REMOVED lines=14> */
[C---:B--2---:R-:W-:Y:S02]  /*11540*/  FMUL.FTZ R4, R2.reuse, R160 ;  /* 0x000000a002047220 */ /* 0x044fe40000410000 */
[C---:B------:R-:W-:Y:S02]  /*11550*/  FMUL.FTZ R5, R2.reuse, R161 ;  /* 0x000000a102057220 */ /* 0x040fe40000410000 */
[C---:B------:R-:W-:Y:S01]  /*11560*/  FMUL.FTZ R8, R2.reuse, R156 ;  /* 0x0000009c02087220 */ /* 0x040fe20000410000 */
[----:B------:R-:W2:Y:S01]  /*11570*/  MUFU.EX2 R165, R165 ;  /* 0x000000a500a57308 */ /* 0x000ea20000000800 */
[C---:B------:R-:W-:Y:S02]  /*11580*/  FMUL.FTZ R9, R2.reuse, R157 ;  /* 0x0000009d02097220 */ /* 0x040fe40000410000 */
[C---:B------:R-:W-:Y:S01]  /*11590*/  FMUL.FTZ R16, R2.reuse, R148 ;  /* 0x0000009402107220 */ /* 0x040fe20000410000 */
[----:B-1----:R-:W-:Y:S01]  /*115a0*/  F2FP.BF16.PACK_AB R161, R181, R186 ;  /* 0x000000bab5a1723e */ /* 0x002fe200000010ff */
[C---:B------:R-:W-:Y:S01]  /*115b0*/  FMUL.FTZ R17, R2.reuse, R149 ;  /* 0x0000009502117220 */ /* 0x040fe20000410000 */
[----:B------:R-:W-:Y:S01]  /*115c0*/  LDSM.16.MT88.4 R156, [R234+0x12800] ;  /* 0x01280000ea9c783b */ /* 0x000fe20000004200 */
[C---:B------:R-:W-:Y:S02]  /*115d0*/  FMUL.FTZ R24, R2.reuse, R140 ;  /* 0x0000008c02187220 */ /* 0x040fe40000410000 */
[C---:B------:R-:W-:Y:S01]  /*115e0*/  FMUL.FTZ R25, R2.reuse, R141 ;  /* 0x0000008d02197220 */ /* 0x040fe20000410000 */
[----:B------:R-:W-:Y:S01]  /*115f0*/  MUFU.EX2 R185, R185 ;  /* 0x000000b900b97308 */ /* 0x000fe20000000800 */
[C---:B------:R-:W-:Y:S02]  /*11600*/  FMUL.FTZ R32, R2.reuse, R132 ;  /* 0x0000008402207220 */ /* 0x040fe40000410000 */
[----:B------:R-:W-:Y:S01]  /*11610*/  FMUL.FTZ R33, R2, R133 ;  /* 0x0000008502217220 */ /* 0x000fe20000410000 */
[----:B------:R-:W-:Y:S01]  /*11620*/  LDSM.16.MT88.4 R140, [R232+0x12000] ;  /* 0x01200000e88c783b */ /* 0x000fe20000004200 */
[--C-:B------:R-:W-:Y:S02]  /*11630*/  FFMA.FTZ R196, R172, c[0x0][0x23c], -R179.reuse ;  /* 0x00008f00acc47a23 */ /* 0x100fe400000108b3 */
[--C-:B------:R-:W-:Y:S02]  /*11640*/  FFMA.FTZ R198, R170, c[0x0][0x23c], -R179.reuse ;  /* 0x00008f00aac67a23 */ /* 0x100fe400000108b3 */
[--C-:B------:R-:W-:Y:S01]  /*11650*/  FFMA.FTZ R199, R168, c[0x0][0x23c], -R179.reuse ;  /* 0x00008f00a8c77a23 */ /* 0x100fe200000108b3 */
[----:B------:R-:W1:Y:S01]  /*11660*/  MUFU.EX2 R184, R184 ;  /* 0x000000b800b87308 */ /* 0x000e620000000800 */
[C---:B------:R-:W-:Y:S01]  /*11670*/  FMUL.FTZ R38, R0.reuse, R38 ;  /* 0x0000002600267220 */ /* 0x040fe20000410000 */
[----:B------:R-:W-:Y:S01]  /*11680*/  LDSM.16.MT88.4 R132, [R233+0x12000] ;  /* 0x01200000e984783b */ /* 0x000fe20000004200 */
[----:B------:R-:W-:Y:S01]  /*11690*/  FMUL.FTZ R39, R0, R39 ;  /* 0x0000002700277220 */ /* 0x000fe20000410000 */
[----:B--2---:R-:W-:Y:S01]  /*116a0*/  F2FP.BF16.PACK_AB R163, R165, R180 ;  /* 0x000000b4a5a3723e */ /* 0x004fe200000010ff */
[C---:B------:R-:W-:Y:S02]  /*116b0*/  FMUL.FTZ R36, R2.reuse, R36 ;  /* 0x0000002402247220 */ /* 0x040fe40000410000 */
[----:B------:R-:W-:Y:S02]  /*116c0*/  FMUL.FTZ R37, R2, R37 ;  /* 0x0000002502257220 */ /* 0x000fe40000410000 */
[C---:B------:R-:W-:Y:S01]  /*116d0*/  FMUL.FTZ R42, R0.reuse, R42 ;  /* 0x0000002a002a7220 */ /* 0x040fe20000410000 */
[----:B------:R-:W-:Y:S01]  /*116e0*/  MUFU.EX2 R183, R183 ;  /* 0x000000b700b77308 */ /* 0x000fe20000000800 */
[----:B------:R-:W-:Y:S01]  /*116f0*/  LDSM.16.MT88.4 R148, [R232+0x10800] ;  /* 0x01080000e894783b */ /* 0x000fe20000004200 */
[----:B------:R-:W-:Y:S02]  /*11700*/  FMUL.FTZ R43, R0, R43 ;  /* 0x0000002b002b7220 */ /* 0x000fe40000410000 */
[C---:B------:R-:W-:Y:S02]  /*11710*/  FMUL.FTZ R40, R2.reuse, R40 ;  /* 0x0000002802287220 */ /* 0x040fe40000410000 */
[----:B------:R-:W-:Y:S02]  /*11720*/  FMUL.FTZ R41, R2, R41 ;  /* 0x0000002902297220 */ /* 0x000fe40000410000 */
[C---:B------:R-:W-:Y:S01]  /*11730*/  FMUL.FTZ R46, R0.reuse, R46 ;  /* 0x0000002e002e7220 */ /* 0x040fe20000410000 */
[----:B------:R-:W-:Y:S01]  /*11740*/  LDSM.16.MT88.4 R168, [R232+0x12800] ;  /* 0x01280000e8a8783b */ /* 0x000fe20000004200 */
[----:B------:R-:W2:Y:S01]  /*11750*/  MUFU.EX2 R182, R182 ;  /* 0x000000b600b67308 */ /* 0x000ea20000000800 */
[----:B------:R-:W-:Y:S02]  /*11760*/  FMUL.FTZ R47, R0, R47 ;  /* 0x0000002f002f7220 */ /* 0x000fe40000410000 */
[----:B------:R-:W-:Y:S01]  /*11770*/  FMUL.FTZ R44, R2, R44 ;  /* 0x0000002c022c7220 */ /* 0x000fe20000410000 */
[----:B-1----:R-:W-:Y:S01]  /*11780*/  F2FP.BF16.PACK_AB R160, R184, R185 ;  /* 0x000000b9b8a0723e */ /* 0x002fe200000010ff */
[----:B------:R-:W-:Y:S02]  /*11790*/  FMUL.FTZ R45, R2, R45 ;  /* 0x0000002d022d7220 */ /* 0x000fe40000410000 */
[----:B------:R-:W-:Y:S01]  /*117a0*/  LDSM.16.MT88.4 R172, [R236+0x14800] ;  /* 0x01480000ecac783b */ /* 0x000fe20000004200 */
        /* <DEDUP_REMOVED lines=9> */
[----:B------:R-:W-:Y:S01]  /*11840*/  FMUL.FTZ R53, R2, R53 ;  /* 0x0000003502357220 */ /* 0x000fe20000410000 */
[----:B--2---:R-:W-:Y:S01]  /*11850*/  F2FP.BF16.PACK_AB R162, R182, R183 ;  /* 0x000000b7b6a2723e */ /* 0x004fe200000010ff */
[C---:B------:R-:W-:Y:S02]  /*11860*/  FMUL.FTZ R58, R0.reuse, R58 ;  /* 0x0000003a003a7220 */ /* 0x040fe40000410000 */
[----:B------:R-:W-:Y:S02]  /*11870*/  FMUL.FTZ R59, R0, R59 ;  /* 0x0000003b003b7220 */ /* 0x000fe40000410000 */
[C---:B------:R-:W-:Y:S02]  /*11880*/  FMUL.FTZ R56, R2.reuse, R56 ;  /* 0x0000003802387220 */ /* 0x040fe40000410000 */
[C---:B------:R-:W-:Y:S01]  /*11890*/  HMMA.16816.F32.BF16 R4, R160.reuse, R12, R4 ;  /* 0x0000000ca004723c */ /* 0x040fe20000041804 */
[----:B------:R-:W-:Y:S04]  /*118a0*/  MUFU.EX2 R193, R193 ;  /* 0x000000c100c17308 */ /* 0x000fe80000000800 */
[C---:B------:R-:W-:Y:S02]  /*118b0*/  FMUL.FTZ R57, R2.reuse, R57 ;  /* 0x0000003902397220 */ /* 0x040fe40000410000 */
[C---:B------:R-:W-:Y:S01]  /*118c0*/  FMUL.FTZ R12, R2.reuse, R152 ;  /* 0x00000098020c7220 */ /* 0x040fe20000410000 */
[C---:B------:R-:W-:Y:S03]  /*118d0*/  HMMA.16816.F32.BF16 R8, R160.reuse, R14, R8 ;  /* 0x0000000ea008723c */ /* 0x040fe60000041808 */
[----:B------:R-:W-:Y:S01]  /*118e0*/  MUFU.EX2 R194, R194 ;  /* 0x000000c200c27308 */ /* 0x000fe20000000800 */
[----:B------:R-:W-:Y:S02]  /*118f0*/  FMUL.FTZ R13, R2, R153 ;  /* 0x00000099020d7220 */ /* 0x000fe40000410000 */
[C---:B------:R-:W-:Y:S02]  /*11900*/  FMUL.FTZ R62, R0.reuse, R62 ;  /* 0x0000003e003e7220 */ /* 0x040fe40000410000 */
[C---:B------:R-:W-:Y:S04]  /*11910*/  FMUL.FTZ R14, R0.reuse, R154 ;  /* 0x0000009a000e7220 */ /* 0x040fe80000410000 */
[C---:B------:R-:W-:Y:S01]  /*11920*/  FMUL.FTZ R15, R0.reuse, R155 ;  /* 0x0000009b000f7220 */ /* 0x040fe20000410000 */
[----:B------:R-:W-:Y:S01]  /*11930*/  MUFU.EX2 R197, R197 ;  /* 0x000000c500c57308 */ /* 0x000fe20000000800 */
[----:B------:R-:W2:Y:S01]  /*11940*/  LDSM.16.MT88.4 R152, [R232+0x10000] ;  /* 0x01000000e898783b */ /* 0x000ea20000004200 */
[----:B------:R-:W-:Y:S02]  /*11950*/  FMUL.FTZ R63, R0, R63 ;  /* 0x0000003f003f7220 */ /* 0x000fe40000410000 */
[C---:B------:R-:W-:Y:S02]  /*11960*/  FMUL.FTZ R60, R2.reuse, R60 ;  /* 0x0000003c023c7220 */ /* 0x040fe40000410000 */
[C---:B------:R-:W-:Y:S03]  /*11970*/  HMMA.16816.F32.BF16 R12, R160.reuse, R20, R12 ;  /* 0x00000014a00c723c */ /* 0x040fe6000004180c */
[----:B------:R-:W-:Y:S01]  /*11980*/  FMUL.FTZ R61, R2, R61 ;  /* 0x0000003d023d7220 */ /* 0x000fe20000410000 */
[----:B------:R-:W3:Y:S01]  /*11990*/  MUFU.EX2 R196, R196 ;  /* 0x000000c400c47308 */ /* 0x000ee20000000800 */
[----:B------:R-:W-:Y:S02]  /*119a0*/  FMUL.FTZ R66, R0, R66 ;  /* 0x0000004200427220 */ /* 0x000fe40000410000 */
[C---:B------:R-:W-:Y:S01]  /*119b0*/  FMUL.FTZ R20, R2.reuse, R144 ;  /* 0x0000009002147220 */ /* 0x040fe20000410000 */
[C---:B------:R-:W-:Y:S04]  /*119c0*/  HMMA.16816.F32.BF16 R16, R160.reuse, R22, R16 ;  /* 0x00000016a010723c */ /* 0x040fe80000041810 */
[----:B------:R-:W-:Y:S02]  /*119d0*/  FMUL.FTZ R21, R2, R145 ;  /* 0x0000009102157220 */ /* 0x000fe40000410000 */
[C---:B------:R-:W-:Y:S01]  /*119e0*/  FMUL.FTZ R67, R0.reuse, R67 ;  /* 0x0000004300437220 */ /* 0x040fe20000410000 */
[----:B------:R-:W-:Y:S01]  /*119f0*/  MUFU.EX2 R198, R198 ;  /* 0x000000c600c67308 */ /* 0x000fe20000000800 */
[C---:B------:R-:W-:Y:S04]  /*11a00*/  FMUL.FTZ R22, R0.reuse, R146 ;  /* 0x0000009200167220 */ /* 0x040fe80000410000 */
[----:B------:R-:W-:Y:S02]  /*11a10*/  FMUL.FTZ R23, R0, R147 ;  /* 0x0000009300177220 */ /* 0x000fe40000410000 */
[----:B------:R-:W4:Y:S01]  /*11a20*/  LDSM.16.MT88.4 R144, [R236+0x12000] ;  /* 0x01200000ec90783b */ /* 0x000f220000004200 */
[C---:B------:R-:W-:Y:S02]  /*11a30*/  FMUL.FTZ R64, R2.reuse, R64 ;  /* 0x0000004002407220 */ /* 0x040fe40000410000 */
[----:B------:R-:W-:Y:S01]  /*11a40*/  FMUL.FTZ R65, R2, R65 ;  /* 0x0000004102417220 */ /* 0x000fe20000410000 */
[----:B------:R-:W5:Y:S01]  /*11a50*/  MUFU.EX2 R199, R199 ;  /* 0x000000c700c77308 */ /* 0x000f620000000800 */
        /* <DEDUP_REMOVED lines=107> */
[----:B------:R-:W-:Y:S01]  /*12110*/  FMUL.FTZ R129, R2, R129 ;  /* 0x0000008102817220 */ /* 0x000fe20000410000 */
[----:B------:R-:W-:Y:S01]  /*12120*/  F2FP.BF16.PACK_AB R133, R192, R191 ;  /* 0x000000bfc085723e */ /* 0x000fe200000010ff */
[--C-:B------:R-:W-:Y:S01]  /*12130*/  FFMA.FTZ R204, R204, c[0x0][0x23c], -R179.reuse ;  /* 0x00008f00cccc7a23 */ /* 0x100fe200000108b3 */
[----:B---3--:R-:W-:Y:S03]  /*12140*/  F2FP.BF16.PACK_AB R132, R196, R197 ;  /* 0x000000c5c484723e */ /* 0x008fe600000010ff */
[--C-:B------:R-:W-:Y:S01]  /*12150*/  FFMA.FTZ R202, R202, c[0x0][0x23c], -R179.reuse ;  /* 0x00008f00caca7a23 */ /* 0x100fe200000108b3 */
[----:B------:R-:W-:Y:S01]  /*12160*/  HMMA.16816.F32.BF16 R128, R160, R134, R128 ;  /* 0x00000086a080723c */ /* 0x000fe20000041880 */
[----:B------:R-:W2:Y:S01]  /*12170*/  LDSM.16.MT88.4 R160, [R233+0x12800] ;  /* 0x01280000e9a0783b */ /* 0x000ea20000004200 */
[----:B------:R-:W-:Y:S01]  /*12180*/  MUFU.EX2 R204, R204 ;  /* 0x000000cc00cc7308 */ /* 0x000fe20000000800 */
[--C-:B------:R-:W-:Y:S02]  /*12190*/  FFMA.FTZ R208, R205, c[0x0][0x23c], -R190.reuse ;  /* 0x00008f00cdd07a23 */ /* 0x100fe400000108be */
[--C-:B------:R-:W-:Y:S02]  /*121a0*/  FFMA.FTZ R205, R200, c[0x0][0x23c], -R179.reuse ;  /* 0x00008f00c8cd7a23 */ /* 0x100fe400000108b3 */
[----:B------:R-:W-:Y:S01]  /*121b0*/  F2FP.BF16.PACK_AB R135, R194, R193 ;  /* 0x000000c1c287723e */ /* 0x000fe200000010ff */
[--C-:B------:R-:W-:Y:S01]  /*121c0*/  FFMA.FTZ R200, R187, c[0x0][0x23c], -R190.reuse ;  /* 0x00008f00bbc87a23 */ /* 0x100fe200000108be */
[----:B-----5:R-:W-:Y:S03]  /*121d0*/  F2FP.BF16.PACK_AB R134, R199, R198 ;  /* 0x000000c6c786723e */ /* 0x020fe600000010ff */
[--C-:B------:R-:W-:Y:S01]  /*121e0*/  FFMA.FTZ R187, R178, c[0x0][0x23c], -R179.reuse ;  /* 0x00008f00b2bb7a23 */ /* 0x100fe200000108b3 */
[----:B------:R-:W-:Y:S01]  /*121f0*/  MUFU.EX2 R208, R208 ;  /* 0x000000d000d07308 */ /* 0x000fe20000000800 */
[--C-:B------:R-:W-:Y:S02]  /*12200*/  FFMA.FTZ R210, R201, c[0x0][0x23c], -R190.reuse ;  /* 0x00008f00c9d27a23 */ /* 0x100fe400000108be */
[C---:B----4-:R-:W-:Y:S05]  /*12210*/  HMMA.16816.F32.BF16 R4, R132.reuse, R140, R4 ;  /* 0x0000008c8404723c */ /* 0x050fea0000041804 */
[--C-:B------:R-:W-:Y:S02]  /*12220*/  FFMA.FTZ R201, R206, c[0x0][0x23c], -R179.reuse ;  /* 0x00008f00cec97a23 */ /* 0x100fe400000108b3 */
[----:B------:R-:W-:Y:S01]  /*12230*/  MUFU.EX2 R210, R210 ;  /* 0x000000d200d27308 */ /* 0x000fe20000000800 */
[C---:B------:R-:W-:Y:S01]  /*12240*/  HMMA.16816.F32.BF16 R8, R132.reuse, R142, R8 ;  /* 0x0000008e8408723c */ /* 0x040fe20000041808 */
[----:B------:R-:W3:Y:S03]  /*12250*/  LDSM.16.MT88.4 R140, [R234+0x14800] ;  /* 0x01480000ea8c783b */ /* 0x000ee60000004200 */
[--C-:B------:R-:W-:Y:S02]  /*12260*/  FFMA.FTZ R207, R207, c[0x0][0x23c], -R190.reuse ;  /* 0x00008f00cfcf7a23 */ /* 0x100fe400000108be */
[--C-:B------:R-:W-:Y:S02]  /*12270*/  FFMA.FTZ R203, R203, c[0x0][0x23c], -R190.reuse ;  /* 0x00008f00cbcb7a23 */ /* 0x100fe400000108be */
[C---:B-1----:R-:W-:Y:S01]  /*12280*/  HMMA.16816.F32.BF16 R12, R132.reuse, R136, R12 ;  /* 0x00000088840c723c */ /* 0x042fe2000004180c */
[----:B------:R-:W-:Y:S03]  /*12290*/  MUFU.EX2 R201, R201 ;  /* 0x000000c900c97308 */ /* 0x000fe60000000800 */
[--C-:B------:R-:W-:Y:S02]  /*122a0*/  FFMA.FTZ R189, R189, c[0x0][0x23c], -R190.reuse ;  /* 0x00008f00bdbd7a23 */ /* 0x100fe400000108be */
[--C-:B------:R-:W-:Y:S02]  /*122b0*/  FFMA.FTZ R167, R167, c[0x0][0x23c], -R190.reuse ;  /* 0x00008f00a7a77a23 */ /* 0x100fe400000108be */
[C---:B------:R-:W-:Y:S01]  /*122c0*/  HMMA.16816.F32.BF16 R16, R132.reuse, R138, R16 ;  /* 0x0000008a8410723c */ /* 0x040fe20000041810 */
[----:B------:R-:W1:Y:S02]  /*122d0*/  LDSM.16.MT88.4 R136, [R233+0x14800] ;  /* 0x01480000e988783b */ /* 0x000e640000004200 */
[----:B------:R-:W-:Y:S01]  /*122e0*/  MUFU.EX2 R207, R207 ;  /* 0x000000cf00cf7308 */ /* 0x000fe20000000800 */
[----:B------:R-:W-:Y:S02]  /*122f0*/  FFMA.FTZ R190, R166, c[0x0][0x23c], -R190 ;  /* 0x00008f00a6be7a23 */ /* 0x000fe400000108be */
[--C-:B------:R-:W-:Y:S02]  /*12300*/  FFMA.FTZ R166, R188, c[0x0][0x23c], -R179.reuse ;  /* 0x00008f00bca67a23 */ /* 0x100fe400000108b3 */
[C---:B------:R-:W-:Y:S04]  /*12310*/  HMMA.16816.F32.BF16 R20, R132.reuse, R144, R20 ;  /* 0x000000908414723c */ /* 0x040fe80000041814 */
[--C-:B------:R-:W-:Y:S01]  /*12320*/  FFMA.FTZ R188, R177, c[0x0][0x23c], -R179.reuse ;  /* 0x00008f00b1bc7a23 */ /* 0x100fe200000108b3 */
[----:B------:R-:W-:Y:S01]  /*12330*/  MUFU.EX2 R203, R203 ;  /* 0x000000cb00cb7308 */ /* 0x000fe20000000800 */
[----:B------:R-:W-:Y:S02]  /*12340*/  FFMA.FTZ R179, R176, c[0x0][0x23c], -R179 ;  /* 0x00008f00b0b37a23 */ /* 0x000fe400000108b3 */
[C---:B------:R-:W-:Y:S01]  /*12350*/  HMMA.16816.F32.BF16 R24, R132.reuse, R146, R24 ;  /* 0x000000928418723c */ /* 0x040fe20000041818 */
[----:B------:R-:W4:Y:S03]  /*12360*/  LDSM.16.MT88.4 R144, [R232+0x14800] ;  /* 0x01480000e890783b */ /* 0x000f260000004200 */
[----:B------:R-:W-:Y:S01]  /*12370*/  FFMA.FTZ R186, R0, R251, R186 ;  /* 0x000000fb00ba7223 */ /* 0x000fe200000100ba */
[----:B------:R-:W-:Y:S01]  /*12380*/  MOV R0, R3 ;  /* 0x0000000300007202 */ /* 0x000fe20000000f00 */
[----:B------:R-:W-:Y:S01]  /*12390*/  FFMA.FTZ R185, R2, R250, R185 ;  /* 0x000000fa02b97223 */ /* 0x000fe200000100b9 */
[----:B------:R5:W-:Y:S01]  /*123a0*/  MUFU.EX2 R209, R179 ;  /* 0x000000b300d17308 */ /* 0x000be20000000800 */
        /* <DEDUP_REMOVED lines=8> */
[C---:B------:R-:W-:Y:S04]  /*12430*/  HMMA.16816.F32.BF16 R36, R132.reuse, R152, R36 ;  /* 0x000000988424723c */ /* 0x040fe80000041824 */
[----:B------:R-:W-:Y:S01]  /*12440*/  MUFU.EX2 R205, R205 ;  /* 0x000000cd00cd7308 */ /* 0x000fe20000000800 */
[----:B------:R-:W-:Y:S01]  /*12450*/  FADD.FTZ R180, R165, R180 ;  /* 0x000000b4a5b47221 */ /* 0x000fe20000010000 */
[----:B------:R-:W-:Y:S01]  /*12460*/  MOV R165, R164 ;  /* 0x000000a400a57202 */ /* 0x000fe20000000f00 */
[----:B-----5:R-:W-:Y:S01]  /*12470*/  LDSM.16.MT88.4 R176, [R236+0x15800] ;  /* 0x01580000ecb0783b */ /* 0x020fe20000004200 */
[C---:B------:R-:W-:Y:S04]  /*12480*/  HMMA.16816.F32.BF16 R40, R132.reuse, R154, R40 ;  /* 0x0000009a8428723c */ /* 0x040fe80000041828 */
[----:B------:R-:W-:Y:S02]  /*12490*/  FADD.FTZ R182, R182, R183 ;  /* 0x000000b7b6b67221 */ /* 0x000fe40000010000 */
[----:B------:R-:W-:Y:S01]  /*124a0*/  MUFU.EX2 R189, R189 ;  /* 0x000000bd00bd7308 */ /* 0x000fe20000000800 */
[----:B------:R-:W-:Y:S01]  /*124b0*/  LDSM.16.MT88.4 R152, [R236+0x13000] ;  /* 0x01300000ec98783b */ /* 0x000fe20000004200 */
[C---:B------:R-:W-:Y:S04]  /*124c0*/  HMMA.16816.F32.BF16 R44, R132.reuse, R156, R44 ;  /* 0x0000009c842c723c */ /* 0x040fe8000004182c */
[----:B------:R-:W-:Y:S02]  /*124d0*/  FADD.FTZ R191, R191, R180 ;  /* 0x000000b4bfbf7221 */ /* 0x000fe40000010000 */
[----:B------:R-:W-:Y:S02]  /*124e0*/  FADD.FTZ R197, R197, R182 ;  /* 0x000000b6c5c57221 */ /* 0x000fe40000010000 */
[C---:B------:R-:W-:Y:S01]  /*124f0*/  HMMA.16816.F32.BF16 R48, R132.reuse, R158, R48 ;  /* 0x0000009e8430723c */ /* 0x040fe20000041830 */
[----:B------:R-:W-:Y:S01]  /*12500*/  LDSM.16.MT88.4 R156, [R234+0x13000] ;  /* 0x01300000ea9c783b */ /* 0x000fe20000004200 */
[----:B------:R-:W5:Y:S02]  /*12510*/  MUFU.EX2 R200, R200 ;  /* 0x000000c800c87308 */ /* 0x000f640000000800 */
[----:B------:R-:W-:Y:S02]  /*12520*/  FADD.FTZ R192, R192, R191 ;  /* 0x000000bfc0c07221 */ /* 0x000fe40000010000 */
[----:B------:R-:W-:Y:S02]  /*12530*/  FADD.FTZ R197, R196, R197 ;  /* 0x000000c5c4c57221 */ /* 0x000fe40000010000 */
[C---:B--2---:R-:W-:Y:S04]  /*12540*/  HMMA.16816.F32.BF16 R52, R132.reuse, R160, R52 ;  /* 0x000000a08434723c */ /* 0x044fe80000041834 */
[----:B------:R-:W-:Y:S01]  /*12550*/  MUFU.EX2 R167, R167 ;  /* 0x000000a700a77308 */ /* 0x000fe20000000800 */
[----:B------:R-:W-:Y:S02]  /*12560*/  FADD.FTZ R193, R193, R192 ;  /* 0x000000c0c1c17221 */ /* 0x000fe40000010000 */
[----:B------:R-:W-:Y:S01]  /*12570*/  FADD.FTZ R198, R198, R197 ;  /* 0x000000c5c6c67221 */ /* 0x000fe20000010000 */
[C---:B------:R-:W-:Y:S01]  /*12580*/  HMMA.16816.F32.BF16 R56, R132.reuse, R162, R56 ;  /* 0x000000a28438723c */ /* 0x040fe20000041838 */
[----:B------:R-:W-:Y:S03]  /*12590*/  LDSM.16.MT88.4 R160, [R234+0x15000] ;  /* 0x01500000eaa0783b */ /* 0x000fe60000004200 */
[----:B------:R-:W-:Y:S02]  /*125a0*/  FADD.FTZ R194, R194, R193 ;  /* 0x000000c1c2c27221 */ /* 0x000fe40000010000 */
[----:B------:R-:W2:Y:S01]  /*125b0*/  MUFU.EX2 R190, R190 ;  /* 0x000000be00be7308 */ /* 0x000ea20000000800 */
[----:B------:R-:W-:Y:S01]  /*125c0*/  FADD.FTZ R198, R199, R198 ;  /* 0x000000c6c7c67221 */ /* 0x000fe20000010000 */
[C---:B------:R-:W-:Y:S07]  /*125d0*/  HMMA.16816.F32.BF16 R60, R132.reuse, R168, R60 ;  /* 0x000000a8843c723c */ /* 0x040fee000004183c */
[----:B-----5:R-:W-:Y:S01]  /*125e0*/  F2FP.BF16.PACK_AB R169, R200, R189 ;  /* 0x000000bdc8a9723e */ /* 0x020fe200000010ff */
[C---:B------:R-:W-:Y:S01]  /*125f0*/  HMMA.16816.F32.BF16 R64, R132.reuse, R170, R64 ;  /* 0x000000aa8440723c */ /* 0x040fe20000041840 */
[----:B------:R-:W-:Y:S07]  /*12600*/  MUFU.EX2 R166, R166 ;  /* 0x000000a600a67308 */ /* 0x000fee0000000800 */
[C---:B------:R-:W-:Y:S03]  /*12610*/  HMMA.16816.F32.BF16 R68, R132.reuse, R172, R68 ;  /* 0x000000ac8444723c */ /* 0x040fe60000041844 */
[----:B------:R-:W5:Y:S01]  /*12620*/  MUFU.EX2 R187, R187 ;  /* 0x000000bb00bb7308 */ /* 0x000f620000000800 */
[----:B--2---:R-:W-:Y:S04]  /*12630*/  F2FP.BF16.PACK_AB R171, R190, R167 ;  /* 0x000000a7beab723e */ /* 0x004fe800000010ff */
[C---:B------:R-:W-:Y:S01]  /*12640*/  HMMA.16816.F32.BF16 R72, R132.reuse, R174, R72 ;  /* 0x000000ae8448723c */ /* 0x040fe20000041848 */
[----:B------:R-:W-:Y:S04]  /*12650*/  LDSM.16.MT88.4 R172, [R232+0x11800] ;  /* 0x01180000e8ac783b */ /* 0x000fe80000004200 */
[----:B------:R-:W2:Y:S03]  /*12660*/  MUFU.EX2 R188, R188 ;  /* 0x000000bc00bc7308 */ /* 0x000ea60000000800 */
[C---:B---3--:R-:W-:Y:S08]  /*12670*/  HMMA.16816.F32.BF16 R76, R132.reuse, R140, R76 ;  /* 0x0000008c844c723c */ /* 0x048ff0000004184c */
[C---:B------:R-:W-:Y:S01]  /*12680*/  HMMA.16816.F32.BF16 R80, R132.reuse, R142, R80 ;  /* 0x0000008e8450723c */ /* 0x040fe20000041850 */
[----:B------:R-:W3:Y:S03]  /*12690*/  LDSM.16.MT88.4 R140, [R234+0x16800] ;  /* 0x01680000ea8c783b */ /* 0x000ee60000004200 */
[----:B-----5:R-:W-:Y:S04]  /*126a0*/  F2FP.BF16.PACK_AB R168, R187, R166 ;  /* 0x000000a6bba8723e */ /* 0x020fe800000010ff */
[C---:B-1----:R-:W-:Y:S04]  /*126b0*/  HMMA.16816.F32.BF16 R84, R132.reuse, R136, R84 ;  /* 0x000000888454723c */ /* 0x042fe80000041854 */
[----:B--2---:R-:W-:Y:S04]  /*126c0*/  F2FP.BF16.PACK_AB R170, R209, R188 ;  /* 0x000000bcd1aa723e */ /* 0x004fe800000010ff */
[C---:B------:R-:W-:Y:S01]  /*126d0*/  HMMA.16816.F32.BF16 R88, R132.reuse, R138, R88 ;  /* 0x0000008a8458723c */ /* 0x040fe20000041858 */
[----:B------:R-:W1:Y:S07]  /*126e0*/  LDSM.16.MT88.4 R136, [R233+0x16800] ;  /* 0x01680000e988783b */ /* 0x000e6e0000004200 */
[C---:B----4-:R-:W-:Y:S08]  /*126f0*/  HMMA.16816.F32.BF16 R92, R132.reuse, R144, R92 ;  /* 0x00000090845c723c */ /* 0x050ff0000004185c */
        /* <DEDUP_REMOVED lines=12> */
[----:B------:R-:W-:Y:S01]  /*127c0*/  HMMA.16816.F32.BF16 R128, R132, R146, R128 ;  /* 0x000000928480723c */ /* 0x000fe20000041880 */
[----:B------:R-:W2:Y:S06]  /*127d0*/  LDSM.16.MT88.4 R144, [R232+0x11000] ;  /* 0x01100000e890783b */ /* 0x000eac0000004200 */
        /* <DEDUP_REMOVED lines=24> */
[C---:B-1----:R-:W-:Y:S04]  /*12960*/  HMMA.16816.F32.BF16 R20, R132.reuse, R136, R20 ;  /* 0x000000888414723c */ /* 0x042fe80000041814 */
[----:B------:R-:W-:Y:S02]  /*12970*/  FADD.FTZ R251, R190, R167 ;  /* 0x000000a7befb7221 */ /* 0x000fe40000010000 */
[----:B------:R-:W-:Y:S02]  /*12980*/  FADD.FTZ R250, R209, R188 ;  /* 0x000000bcd1fa7221 */ /* 0x000fe40000010000 */
        /* <DEDUP_REMOVED lines=13> */
[C---:B---3--:R-:W-:Y:S08]  /*12a60*/  HMMA.16816.F32.BF16 R60, R132.reuse, R140, R60 ;  /* 0x0000008c843c723c */ /* 0x048ff0000004183c */
[C---:B------:R-:W-:Y:S01]  /*12a70*/  HMMA.16816.F32.BF16 R64, R132.reuse, R142, R64 ;  /* 0x0000008e8440723c */ /* 0x040fe20000041840 */
[----:B------:R-:W-:Y:S07]  /*12a80*/  LDSM.16.MT88.4 R140, [R234+0x17000] ;  /* 0x01700000ea8c783b */ /* 0x000fee0000004200 */
[C---:B-1----:R-:W-:Y:S08]  /*12a90*/  HMMA.16816.F32.BF16 R68, R132.reuse, R136, R68 ;  /* 0x000000888444723c */ /* 0x042ff00000041844 */
[C---:B------:R-:W-:Y:S01]  /*12aa0*/  HMMA.16816.F32.BF16 R72, R132.reuse, R138, R72 ;  /* 0x0000008a8448723c */ /* 0x040fe20000041848 */
[----:B------:R-:W1:Y:S07]  /*12ab0*/  LDSM.16.MT88.4 R136, [R236+0x17000] ;  /* 0x01700000ec88783b */ /* 0x000e6e0000004200 */
[C---:B------:R-:W-:Y:S08]  /*12ac0*/  HMMA.16816.F32.BF16 R76, R132.reuse, R160, R76 ;  /* 0x000000a0844c723c */ /* 0x040ff0000004184c */
[C---:B------:R-:W-:Y:S08]  /*12ad0*/  HMMA.16816.F32.BF16 R80, R132.reuse, R162, R80 ;  /* 0x000000a28450723c */ /* 0x040ff00000041850 */
        /* <DEDUP_REMOVED lines=60> */
.L_x_3782:
        /* <DEDUP_REMOVED lines=338> */
.L_x_3788:
[----:B--234-:R-:W-:Y:S05]  /*143c0*/  BSYNC B0 ;  /* 0x0000000000007941 */ /* 0x01cfea0003800000 */
.L_x_3787:
        /* <DEDUP_REMOVED lines=23> */
.L_x_3790:
[----:B------:R-:W-:Y:S05]  /*14540*/  BSYNC B0 ;  /* 0x0000000000007941 */ /* 0x000fea0003800000 */
.L_x_3789:
        /* <DEDUP_REMOVED lines=14> */
.L_x_3792:
[----:B------:R-:W-:Y:S05]  /*14630*/  BSYNC B0 ;  /* 0x0000000000007941 */ /* 0x000fea0003800000 */
.L_x_3791:
        /* <DEDUP_REMOVED lines=14> */
.L_x_3794:
[----:B------:R-:W-:Y:S05]  /*14720*/  BSYNC B0 ;  /* 0x0000000000007941 */ /* 0x000fea0003800000 */
.L_x_3793:
        /* <DEDUP_REMOVED lines=14> */
.L_x_3796:
[----:B------:R-:W-:Y:S05]  /*14810*/  BSYNC B0 ;  /* 0x0000000000007941 */ /* 0x000fea0003800000 */
.L_x_3795:
        /* <DEDUP_REMOVED lines=14> */
.L_x_3798:
[----:B------:R-:W-:Y:S05]  /*14900*/  BSYNC B0 ;  /* 0x0000000000007941 */ /* 0x000fea0003800000 */
.L_x_3797:
        /* <DEDUP_REMOVED lines=14> */
.L_x_3800:
[----:B------:R-:W-:Y:S05]  /*149f0*/  BSYNC B0 ;  /* 0x0000000000007941 */ /* 0x000fea0003800000 */
.L_x_3799:
        /* <DEDUP_REMOVED lines=14> */
.L_x_3802:
[----:B------:R-:W-:Y:S05]  /*14ae0*/  BSYNC B0 ;  /* 0x0000000000007941 */ /* 0x000fea0003800000 */
.L_x_3801:
        /* <DEDUP_REMOVED lines=15> */
.L_x_3803:
        /* <DEDUP_REMOVED lines=10> */
.L_x_4931:


//--------------------- .text._ZN5flash24flash_fwd_splitkv_kernelI23Flash_fwd_kernel_traitsILi256ELi64ELi64ELi4ELb0ELb0EN7cutlass10bfloat16_tE19Flash_kernel_traitsILi256ELi64ELi64ELi4ES3_EELb1ELb0ELb0ELb0ELb1ELb0ELb1ELb1EEEvNS_16Flash_fwd_paramsE --------------------------
	.section	.text._ZN5flash24flash_fwd_splitkv_kernelI23Flash_fwd_kernel_traitsILi256ELi64ELi64ELi4ELb0ELb0EN7cutlass10bfloat16_tE19Flash_kernel_traitsILi256ELi64ELi64ELi4ES3_EELb1ELb0ELb0ELb0ELb1ELb0ELb1ELb1EEEvNS_16Flash_fwd_paramsE,"ax",@progbits
	.sectioninfo	@"SHI_REGISTERS=255"
	.align	128
        .global         _ZN5flash24flash_fwd_splitkv_kernelI23Flash_fwd_kernel_traitsILi256ELi64ELi64ELi4ELb0ELb0EN7cutlass10bfloat16_tE19Flash_kernel_traitsILi256ELi64ELi64ELi4ES3_EELb1ELb0ELb0ELb0ELb1ELb0ELb1ELb1EEEvNS_16Flash_fwd_paramsE
        .type           _ZN5flash24flash_fwd_splitkv_kernelI23Flash_fwd_kernel_traitsILi256ELi64ELi64ELi4ELb0ELb0EN7cutlass10bfloat16_tE19Flash_kernel_traitsILi256ELi64ELi64ELi4ES3_EELb1ELb0ELb0ELb0ELb1ELb0ELb1ELb1EEEvNS_16Flash_fwd_paramsE,@function
        .size           _ZN5flash24flash_fwd_splitkv_kernelI23Flash_fwd_kernel_traitsILi256ELi64ELi64ELi4ELb0ELb0EN7cutlass10bfloat16_tE19Flash_kernel_traitsILi256ELi64ELi64ELi4ES3_EELb1ELb0ELb0ELb0ELb1ELb0ELb1ELb1EEEvNS_16Flash_fwd_paramsE,(.L_x_4891 - _ZN5flash24flash_fwd_splitkv_kernelI23Flash_fwd_kernel_traitsILi256ELi64ELi64ELi4ELb0ELb0EN7cutlass10bfloat16_tE19Flash_kernel_traitsILi256ELi64ELi64ELi4ES3_EELb1ELb0ELb0ELb0ELb1ELb0ELb1ELb1EEEvNS_16Flash_fwd_paramsE)
        .other          _ZN5flash24flash_fwd_splitkv_kernelI23Flash_fwd_kernel_traitsILi256ELi64ELi64ELi4ELb0ELb0EN7cutlass10bfloat16_tE19Flash_kernel_traitsILi256ELi64ELi64ELi4ES3_EELb1ELb0ELb0ELb0ELb1ELb0ELb1ELb1EEEvNS_16Flash_fwd_paramsE,@"STO_CUDA_ENTRY STV_DEFAULT"
_ZN5flash24flash_fwd_splitkv_kernelI23Flash_fwd_kernel_traitsILi256ELi64ELi64ELi4ELb0ELb0EN7cutlass10bfloat16_tE19Flash_kernel_traitsILi256ELi64ELi64ELi4ES3_EELb1ELb0ELb0ELb0ELb1ELb0ELb1ELb1EEEvNS_16Flash_fwd_paramsE:
.text._ZN5flash24flash_fwd_splitkv_kernelI23Flash_fwd_kernel_traitsILi256ELi64ELi64ELi4ELb0ELb0EN7cutlass10bfloat16_tE19Flash_kernel_traitsILi256ELi64ELi64ELi4ES3_EELb1ELb0ELb0ELb0ELb1ELb0ELb1ELb1EEEvNS_16Flash_fwd_paramsE:
        /* <DEDUP_REMOVED lines=30> */
[----:B---34-:R-:W-:Y:S05]  /*01e0*/  CALL.REL.NOINC `($_ZN5flash24flash_fwd_splitkv_kernelI23Flash_fwd_kernel_traitsILi256ELi64ELi64ELi4ELb0ELb0EN7cutlass10bfloat16_tE19Flash_kernel_traitsILi256ELi64ELi64ELi4ES3_EELb1ELb0ELb0ELb0ELb1ELb0ELb1ELb1EEEvNS_16Flash_fwd_paramsE$_ZN5flash30compute_attn_1rowblock_splitkvI23Flash_fwd_kernel_traitsILi256ELi64ELi64ELi4ELb0ELb0EN7cutlass10bfloat16_tE19Flash_kernel_traitsILi256ELi64ELi64ELi4ES3_EELb1ELb0ELb0ELb0ELb1ELb0ELb1ELb1ENS_16Flash_fwd_paramsEEEvRKT8_iiiii) ;  /* 0x0000002000007944 */ /* 0x018fea0003c00000 */
[----:B------:R-:W-:Y:S05]  /*01f0*/  BSYNC B3 ;  /* 0x0000000000037941 */ /* 0x000fea0003800000 */
.L_x_3804:
[----:B------:R-:W-:Y:S05]  /*0200*/  EXIT ;  /* 0x000000000000794d */ /* 0x000fea0003800000 */
        .type           $_ZN5flash24flash_fwd_splitkv_kernelI23Flash_fwd_kernel_traitsILi256ELi64ELi64ELi4ELb0ELb0EN7cutlass10bfloat16_tE19Flash_kernel_traitsILi256ELi64ELi64ELi4ES3_EELb1ELb0ELb0ELb0ELb1ELb0ELb1ELb1EEEvNS_16Flash_fwd_paramsE$_ZN5flash30compute_attn_1rowblock_splitkvI23Flash_fwd_kernel_traitsILi256ELi64ELi64ELi4ELb0ELb0EN7cutlass10bfloat16_tE19Flash_kernel_traitsILi256ELi64ELi64ELi4ES3_EELb1ELb0ELb0ELb0ELb1ELb0ELb1ELb1ENS_16Flash_fwd_paramsEEEvRKT8_iiiii,@function
        .size           $_ZN5flash24flash_fwd_splitkv_kernelI23Flash_fwd_kernel_traitsILi256ELi64ELi64ELi4ELb0ELb0EN7cutlass10bfloat16_tE19Flash_kernel_traitsILi256ELi64ELi64ELi4ES3_EELb1ELb0ELb0ELb0ELb1ELb0ELb1ELb1EEEvNS_16Flash_fwd_paramsE$_ZN5flash30compute_attn_1rowblock_splitkvI23Flash_fwd_kernel_traitsILi256ELi64ELi64ELi4ELb0ELb0EN7cutlass10bfloat16_tE19Flash_kernel_traitsILi256ELi64ELi64ELi4ES3_EELb1ELb0ELb0ELb0ELb1ELb0ELb1ELb1ENS_16Flash_fwd_paramsEEEvRKT8_iiiii,($__internal_22_$__cuda_sm70_shflsync_bfly_p - $_ZN5flash24flash_fwd_splitkv_kernelI23Flash_fwd_kernel_traitsILi256ELi64ELi64ELi4ELb0ELb0EN7cutlass10bfloat16_tE19Flash_kernel_traitsILi256ELi64ELi64ELi4ES3_EELb1ELb0ELb0ELb0ELb1ELb0ELb1ELb1EEEvNS_16Flash_fwd_paramsE$_ZN5flash30compute_attn_1rowblock_splitkvI23Flash_fwd_kernel_traitsILi256ELi64ELi64ELi4ELb0ELb0EN7cutlass10bfloat16_tE19Flash_kernel_traitsILi256ELi64ELi64ELi4ES3_EELb1ELb0ELb0ELb0ELb1ELb0ELb1ELb1ENS_16Flash_fwd_paramsEEEvRKT8_iiiii)
$_ZN5flash24flash_fwd_splitkv_kernelI23Flash_fwd_kernel_traitsILi256ELi64ELi64ELi4ELb0ELb0EN7cutlass10bfloat16_tE19Flash_kernel_traitsILi256ELi64ELi64ELi4ES3_EELb1ELb0ELb0ELb0ELb1ELb0ELb1ELb1EEEvNS_16Flash_fwd_paramsE$_ZN5flash30compute_attn_1rowblock_splitkvI23Flash_fwd_kernel_traitsILi256ELi64ELi64ELi4ELb0ELb0EN7cutlass10bfloat16_tE19Flash_kernel_traitsILi256ELi64ELi64ELi4ES3_EELb1ELb0ELb0ELb0ELb1ELb0ELb1ELb1ENS_16Flash_fwd_paramsEEEvRKT8_iiiii:
        /* <DEDUP_REMOVED lines=21> */
.L_x_3806:
[----:B------:R-:W-:Y:S05]  /*0360*/  BSYNC B0 ;  /* 0x0000000000007941 */ /* 0x000fea0003800000 */
.L_x_3805:
[----:B------:R-:W4:Y:S04]  /*0370*/  LD.E.64 R30, [R28.64+0xf0] ;  /* 0x0000f0061c1e7980 */ /* 0x000f28000c101b00 */
[----:B---3--:R-:W3:Y:S01]  /*0380*/  @P1 LD.E R240, [R2.64+0x4] ;  /* 0x0000040602f01980 */ /* 0x008ee2000c101900 */
[----:B------:R-:W-:Y:S01]  /*0390*/  IMAD.MOV.U32 R13, RZ, RZ, RZ ;  /* 0x000000ffff0d7224 */ /* 0x000fe200078e00ff */
[----:B----4-:R-:W-:-:S04]  /*03a0*/  ISETP.NE.U32.AND P4, PT, R30, RZ, PT ;  /* 0x000000ff1e00720c */ /* 0x010fc80003f85070 */
[----:B------:R-:W-:Y:S01]  /*03b0*/  ISETP.NE.AND.EX P4, PT, R31, RZ, PT, P4 ;  /* 0x000000ff1f00720c */ /* 0x000fe20003f85340 */
[----:B------:R-:W-:Y:S01]  /*03c0*/  IMAD.WIDE R30, R243, 0x4, R30 ;  /* 0x00000004f31e7825 */ /* 0x000fe200078e021e */
[----:B---3-5:R-:W-:-:S06]  /*03d0*/  @P1 IADD3 R240, R240, -R7, RZ ;  /* 0x80000007f0f01210 */ /* 0x028fcc0007ffe0ff */
        /* <DEDUP_REMOVED lines=10> */
.L_x_3808:
[----:B------:R4:W5:Y:S02]  /*0480*/  LD.E R70, [R28.64+0xb8] ;  /* 0x0000b8061c467980 */ /* 0x000964000c101900 */
.L_x_3809:
[----:B------:R-:W-:Y:S05]  /*0490*/  BSYNC B0 ;  /* 0x0000000000007941 */ /* 0x000fea0003800000 */
.L_x_3807:
[----:B-1-3--:R-:W3:Y:S01]  /*04a0*/  LD.E.64 R2, [R28.64+0xf8] ;  /* 0x0000f8061c027980 */ /* 0x00aee2000c101b00 */
        /* <DEDUP_REMOVED lines=9> */
.L_x_3811:
[----:B------:R-:W3:Y:S01]  /*0540*/  LD.E.64 R2, [R28.64+0x108] ;  /* 0x000108061c027980 */ /* 0x000ee2000c101b00 */
[----:B------:R-:W-:Y:S01]  /*0550*/  BSSY B0, `(.L_x_3813) ;  /* 0x0000006000007945 */ /* 0x000fe20003800000 */
[----:B---3--:R-:W-:-:S04]  /*0560*/  ISETP.NE.U32.AND P0, PT, R2, RZ, PT ;  /* 0x000000ff0200720c */ /* 0x008fc80003f05070 */
[----:B------:R-:W-:Y:S01]  /*0570*/  ISETP.NE.AND.EX P0, PT, R3, RZ, PT, P0 ;  /* 0x000000ff0300720c */ /* 0x000fe20003f05300 */
[----:B------:R-:W-:-:S12]  /*0580*/  IMAD.MOV.U32 R3, RZ, RZ, RZ ;  /* 0x000000ffff037224 */ /* 0x000fd800078e00ff */
[----:B------:R-:W-:Y:S05]  /*0590*/  @!P0 BRA `(.L_x_3814) ;  /* 0x0000001000008947 */ /* 0x000fea0003800000 */
[----:B------:R1:W5:Y:S02]  /*05a0*/  LD.E R3, [R28.64+0xbc] ;  /* 0x0000bc061c037980 */ /* 0x000364000c101900 */
.L_x_3814:
[----:B------:R-:W-:Y:S05]  /*05b0*/  BSYNC B0 ;  /* 0x0000000000007941 */ /* 0x000fea0003800000 */
.L_x_3813:
[----:B-----5:R-:W-:Y:S02]  /*05c0*/  IADD3 R56, R70, R3, RZ ;  /* 0x0000000346387210 */ /* 0x020fe40007ffe0ff */
.L_x_3812:
[----:B------:R-:W-:Y:S05]  /*05d0*/  BSYNC B1 ;  /* 0x0000000000017941 */ /* 0x000fea0003800000 */
.L_x_3810:
[----:B------:R-:W-:Y:S01]  /*05e0*/  IMAD.SHL.U32 R59, R239, 0x40, RZ ;  /* 0x00000040ef3b7824 */ /* 0x000fe200078e00ff */
[----:B------:R-:W-:Y:S01]  /*05f0*/  MOV R2, R238 ;  /* 0x000000ee00027202 */ /* 0x000fe20000000f00 */
[----:B------:R-:W-:-:S03]  /*0600*/  IMAD.MOV.U32 R3, RZ, RZ, 0x0 ;  /* 0x00000000ff037424 */ /* 0x000fc600078e00ff */
[----:B------:R-:W-:-:S13]  /*0610*/  ISETP.GT.AND P0, PT, R240, R59, PT ;  /* 0x0000003bf000720c */ /* 0x000fda0003f04270 */
[----:B------:R-:W-:Y:S05]  /*0620*/  @!P0 RET.REL.NODEC R2 `(_ZN5flash24flash_fwd_splitkv_kernelI23Flash_fwd_kernel_traitsILi256ELi64ELi64ELi4ELb0ELb0EN7cutlass10bfloat16_tE19Flash_kernel_traitsILi256ELi64ELi64ELi4ES3_EELb1ELb0ELb0ELb0ELb1ELb0ELb1ELb1EEEvNS_16Flash_fwd_paramsE) ;  /* 0xfffff9d002008950 */ /* 0x000fea0003c3ffff */
[----:B------:R-:W3:Y:S04]  /*0630*/  LD.E R11, [R28.64+0xb8] ;  /* 0x0000b8061c0b7980 */ /* 0x000ee8000c101900 */
[----:B------:R-:W5:Y:S01]  /*0640*/  LD.E R5, [R28.64+0x188] ;  /* 0x000188061c057980 */ /* 0x000f62000c101900 */
[----:B------:R-:W-:-:S04]  /*0650*/  IABS R3, c[0x0][0x10] ;  /* 0x0000040000037a13 */ /* 0x000fc80000000000 */
[----:B------:R-:W1:Y:S08]  /*0660*/  I2F.RP R0, R3 ;  /* 0x0000000300007306 */ /* 0x000e700000209400 */
[----:B-1----:R-:W1:Y:S02]  /*0670*/  MUFU.RCP R8, R0 ;  /* 0x0000000000087308 */ /* 0x002e640000001000 */
[----:B-1----:R-:W-:-:S02]  /*0680*/  IADD3 R8, R8, 0xffffffe, RZ ;  /* 0x0ffffffe08087810 */ /* 0x002fc40007ffe0ff */
[----:B------:R-:W-:-:S04]  /*0690*/  IABS R0, c[0x0][0x10] ;  /* 0x0000040000007a13 */ /* 0x000fc80000000000 */
[----:B------:R-:W1:Y:S01]  /*06a0*/  F2I.FTZ.U32.TRUNC.NTZ R9, R8 ;  /* 0x0000000800097305 */ /* 0x000e62000021f000 */
[----:B------:R-:W-:Y:S02]  /*06b0*/  IMAD.MOV R0, RZ, RZ, -R0 ;  /* 0x000000ffff007224 */ /* 0x000fe400078e0a00 */
[----:B-1----:R-:W-:Y:S02]  /*06c0*/  IMAD.MOV R4, RZ, RZ, -R9 ;  /* 0x000000ffff047224 */ /* 0x002fe400078e0a09 */
        /* <DEDUP_REMOVED lines=19> */
[----:B------:R-:W-:Y:S02]  /*0800*/  IADD3 R0, -R240, 0x7f, R59 ;  /* 0x0000007ff0007810 */ /* 0x000fe40007ffe13b */
[----:B------:R-:W-:Y:S02]  /*0810*/  SHF.R.S32.HI R3, RZ, 0x1f, R2 ;  /* 0x0000001fff037819 */ /* 0x000fe40000011402 */
[----:B-----5:R-:W-:-:S02]  /*0820*/  IADD3 R5, R5, R0, R56 ;  /* 0x0000000005057210 */ /* 0x020fc40007ffe038 */
[----:B------:R-:W-:Y:S02]  /*0830*/  LEA.HI R2, R3, R2, RZ, 0x6 ;  /* 0x0000000203027211 */ /* 0x000fe400078f30ff */
[----:B------:R-:W-:Y:S02]  /*0840*/  SHF.R.S32.HI R0, RZ, 0x1f, R5 ;  /* 0x0000001fff007819 */ /* 0x000fe40000011405 */
[----:B------:R-:W-:Y:S02]  /*0850*/  SHF.R.S32.HI R2, RZ, 0x6, R2 ;  /* 0x00000006ff027819 */ /* 0x000fe40000011402 */
[----:B------:R-:W-:Y:S02]  /*0860*/  @P2 IADD3 R9, R9, 0x1, RZ ;  /* 0x0000000109092810 */ /* 0x000fe40007ffe0ff */
[----:B------:R-:W-:-:S03]  /*0870*/  LEA.HI R0, R0, R5, RZ, 0x6 ;  /* 0x0000000500007211 */ /* 0x000fc600078f30ff */
[----:B------:R-:W-:Y:S01]  /*0880*/  @!P0 IMAD.MOV R9, RZ, RZ, -R9 ;  /* 0x000000ffff098224 */ /* 0x000fe200078e0a09 */
[----:B------:R-:W-:Y:S02]  /*0890*/  @!P1 LOP3.LUT R9, RZ, c[0x0][0x10], RZ, 0x33, !PT ;  /* 0x00000400ff099a12 */ /* 0x000fe400078e33ff */
[----:B------:R-:W-:-:S03]  /*08a0*/  SHF.R.S32.HI R0, RZ, 0x6, R0 ;  /* 0x00000006ff007819 */ /* 0x000fc60000011400 */
[----:B------:R-:W-:-:S04]  /*08b0*/  IMAD R235, R9, UR8, RZ ;  /* 0x0000000809eb7c24 */ /* 0x000fc8000f8e02ff */
[----:B------:R-:W-:-:S05]  /*08c0*/  IMAD.IADD R9, R9, 0x1, R235 ;  /* 0x0000000109097824 */ /* 0x000fca00078e02eb */
[----:B------:R-:W-:-:S04]  /*08d0*/  IMNMX R9, R2, R9, PT ;  /* 0x0000000902097217 */ /* 0x000fc80003800200 */
[----:B------:R-:W-:-:S04]  /*08e0*/  IMNMX R170, R9, R0, PT ;  /* 0x0000000009aa7217 */ /* 0x000fc80003800200 */
[----:B------:R-:W-:-:S13]  /*08f0*/  ISETP.GE.AND P0, PT, R235, R170, PT ;  /* 0x000000aaeb00720c */ /* 0x000fda0003f06270 */
[----:B------:R-:W-:Y:S05]  /*0900*/  @!P0 BRA `(.L_x_3815) ;  /* 0x0000067000008947 */ /* 0x000fea0003800000 */
[----:B------:R-:W3:Y:S04]  /*0910*/  LD.E.64 R2, [R28.64+0xb0] ;  /* 0x0000b0061c027980 */ /* 0x000ee8000c101b00 */
[----:B------:R-:W5:Y:S04]  /*0920*/  LD.E R4, [R28.64+0x60] ;  /* 0x000060061c047980 */ /* 0x000f68000c101900 */
[----:B----4-:R-:W4:Y:S04]  /*0930*/  LD.E R0, [R28.64+0xcc] ;  /* 0x0000cc061c007980 */ /* 0x010f28000c101900 */
[----:B--2---:R-:W2:Y:S04]  /*0940*/  LD.E.64 R6, [R28.64+0x78] ;  /* 0x000078061c067980 */ /* 0x004ea8000c101b00 */
[----:B------:R-:W2:Y:S01]  /*0950*/  LD.E.64 R10, [R28.64+0xa8] ;  /* 0x0000a8061c0a7980 */ /* 0x000ea2000c101b00 */
[----:B------:R-:W-:Y:S01]  /*0960*/  SHF.R.S32.HI R8, RZ, 0x1f, R57 ;  /* 0x0000001fff087819 */ /* 0x000fe20000011439 */
[----:B------:R-:W-:Y:S01]  /*0970*/  IMAD.IADD R240, R240, 0x1, -R59 ;  /* 0x00000001f0f07824 */ /* 0x000fe200078e0a3b */
[----:B------:R-:W-:Y:S01]  /*0980*/  LOP3.LUT P6, RZ, R57, 0xf, RZ, 0xc0, !PT ;  /* 0x0000000f39ff7812 */ /* 0x000fe200078cc0ff */
[----:B------:R-:W-:Y:S01]  /*0990*/  IMAD.MOV.U32 R239, RZ, RZ, 0x0 ;  /* 0x00000000ffef7424 */ /* 0x000fe200078e00ff */
[----:B------:R-:W-:-:S04]  /*09a0*/  LEA.HI R5, R8, R57, RZ, 0x4 ;  /* 0x0000003908057211 */ /* 0x000fc800078f20ff */
[----:B------:R-:W-:Y:S02]  /*09b0*/  LOP3.LUT R8, R5, 0x3ffffff0, RZ, 0xc0, !PT ;  /* 0x3ffffff005087812 */ /* 0x000fe400078ec0ff */
[----:B------:R-:W-:-:S03]  /*09c0*/  SHF.R.S32.HI R5, RZ, 0x4, R5 ;  /* 0x00000004ff057819 */ /* 0x000fc60000011405 */
[----:B------:R-:W-:Y:S01]  /*09d0*/  IMAD.IADD R8, R57, 0x1, -R8 ;  /* 0x0000000139087824 */ /* 0x000fe200078e0a08 */
[C---:B------:R-:W-:Y:S02]  /*09e0*/  IADD3 R17, R5.reuse, 0x18, RZ ;  /* 0x0000001805117810 */ /* 0x040fe40007ffe0ff */
[----:B------:R-:W-:Y:S01]  /*09f0*/  ISETP.GE.AND P3, PT, R5, R240, PT ;  /* 0x000000f00500720c */ /* 0x000fe20003f66270 */
[----:B------:R-:W-:-:S05]  /*0a00*/  IMAD.SHL.U32 R8, R8, 0x4, RZ ;  /* 0x0000000408087824 */ /* 0x000fca00078e00ff */
[----:B------:R-:W-:-:S05]  /*0a10*/  SHF.R.S32.HI R9, RZ, 0x1f, R8 ;  /* 0x0000001fff097819 */ /* 0x000fca0000011408 */
[C---:B------:R-:W-:Y:S01]  /*0a20*/  IMAD.WIDE R14, R5.reuse, 0x100, R8 ;  /* 0x00000100050e7825 */ /* 0x040fe200078e0208 */
[----:B------:R-:W-:-:S04]  /*0a30*/  IADD3 R9, R5, 0x8, RZ ;  /* 0x0000000805097810 */ /* 0x000fc80007ffe0ff */
[CC--:B------:R-:W-:Y:S02]  /*0a40*/  ISETP.GE.AND P2, PT, R9.reuse, R240.reuse, PT ;  /* 0x000000f00900720c */ /* 0x0c0fe40003f46270 */
[----:B------:R-:W-:Y:S02]  /*0a50*/  ISETP.GE.OR P5, PT, R9, R240, P6 ;  /* 0x000000f00900720c */ /* 0x000fe400037a6670 */
[----:B------:R-:W-:-:S04]  /*0a60*/  IADD3 R9, R5, 0x10, RZ ;  /* 0x0000001005097810 */ /* 0x000fc80007ffe0ff */
[----:B------:R-:W-:-:S13]  /*0a70*/  ISETP.GE.OR P4, PT, R9, R240, P6 ;  /* 0x000000f00900720c */ /* 0x000fda0003786670 */
[----:B------:R-:W-:Y:S02]  /*0a80*/  @!P4 IMAD.MOV.U32 R21, RZ, RZ, -0x800000 ;  /* 0xff800000ff15c424 */ /* 0x000fe400078e00ff */
[----:B---3--:R-:W-:-:S04]  /*0a90*/  IMAD R2, R2, UR8, R243 ;  /* 0x0000000802027c24 */ /* 0x008fc8000f8e02f3 */
[----:B-----5:R-:W-:-:S04]  /*0aa0*/  IMAD R2, R2, R4, R241 ;  /* 0x0000000402027224 */ /* 0x020fc800078e02f1 */
[----:B------:R-:W-:-:S04]  /*0ab0*/  IMAD R3, R3, R2, R59 ;  /* 0x0000000203037224 */ /* 0x000fc800078e023b */
[----:B----4-:R-:W-:Y:S01]  /*0ac0*/  IMAD R0, R3, R0, RZ ;  /* 0x0000000003007224 */ /* 0x010fe200078e02ff */
[----:B------:R-:W-:-:S04]  /*0ad0*/  SHF.R.S32.HI R2, RZ, 0x1f, R3 ;  /* 0x0000001fff027819 */ /* 0x000fc80000011403 */
[----:B------:R-:W-:-:S04]  /*0ae0*/  IADD3 R13, P0, R0, R14, RZ ;  /* 0x0000000e000d7210 */ /* 0x000fc80007f1e0ff */
[----:B------:R-:W-:Y:S02]  /*0af0*/  LEA.HI.X.SX32 R0, R0, R15, 0x1, P0 ;  /* 0x0000000f00007211 */ /* 0x000fe400000f0eff */
[----:B--2---:R-:W-:Y:S02]  /*0b00*/  LEA R6, P1, R13, R6, 0x2 ;  /* 0x000000060d067211 */ /* 0x004fe400078210ff */
[----:B------:R-:W-:Y:S02]  /*0b10*/  IADD3 R3, P0, R3, R5, RZ ;  /* 0x0000000503037210 */ /* 0x000fe40007f1e0ff */
[----:B------:R-:W-:Y:S02]  /*0b20*/  LEA.HI.X R7, R13, R7, R0, 0x2, P1 ;  /* 0x000000070d077211 */ /* 0x000fe400008f1400 */
[----:B------:R-:W-:Y:S02]  /*0b30*/  LEA.HI.X.SX32 R2, R5, R2, 0x1, P0 ;  /* 0x0000000205027211 */ /* 0x000fe400000f0eff */
[----:B------:R-:W-:Y:S01]  /*0b40*/  ISETP.GE.AND P1, PT, R9, R240, PT ;  /* 0x000000f00900720c */ /* 0x000fe20003f26270 */
[----:B------:R1:W-:Y:S01]  /*0b50*/  @!P3 ST.E.128 [R6.64], RZ ;  /* 0x000000ff0600b985 */ /* 0x0003e2000c101d06 */
[----:B------:R-:W-:-:S02]  /*0b60*/  LEA R8, P0, R3, R10, 0x2 ;  /* 0x0000000a03087211 */ /* 0x000fc400078010ff */
[----:B------:R-:W-:Y:S01]  /*0b70*/  IADD3 R15, R5, 0x20, RZ ;  /* 0x00000020050f7810 */ /* 0x000fe20007ffe0ff */
[----:B------:R1:W-:Y:S01]  /*0b80*/  @!P3 ST.E.128 [R6.64+0x100], RZ ;  /* 0x000100ff0600b985 */ /* 0x0003e2000c101d06 */
[----:B------:R-:W-:Y:S02]  /*0b90*/  LEA.HI.X R9, R3, R11, R2, 0x2, P0 ;  /* 0x0000000b03097211 */ /* 0x000fe400000f1402 */
[----:B------:R-:W-:Y:S01]  /*0ba0*/  ISETP.GE.AND P0, PT, R17, R240, PT ;  /* 0x000000f01100720c */ /* 0x000fe20003f06270 */
[----:B------:R1:W-:Y:S01]  /*0bb0*/  @!P3 ST.E.128 [R6.64+0x200], RZ ;  /* 0x000200ff0600b985 */ /* 0x0003e2000c101d06 */
[C---:B------:R-:W-:Y:S02]  /*0bc0*/  IADD3 R11, R5.reuse, 0x30, RZ ;  /* 0x00000030050b7810 */ /* 0x040fe40007ffe0ff */
[C---:B------:R-:W-:Y:S01]  /*0bd0*/  IADD3 R13, R5.reuse, 0x28, RZ ;  /* 0x00000028050d7810 */ /* 0x040fe20007ffe0ff */
[----:B------:R1:W-:Y:S01]  /*0be0*/  @!P1 ST.E.128 [R6.64+0x4000], RZ ;  /* 0x004000ff06009985 */ /* 0x0003e2000c101d06 */
[----:B------:R-:W-:-:S03]  /*0bf0*/  IADD3 R3, R5, 0x38, RZ ;  /* 0x0000003805037810 */ /* 0x000fc60007ffe0ff */
[----:B------:R1:W-:Y:S04]  /*0c00*/  @!P1 ST.E.128 [R6.64+0x4100], RZ ;  /* 0x004100ff06009985 */ /* 0x0003e8000c101d06 */
[----:B------:R1:W-:Y:S04]  /*0c10*/  @!P1 ST.E.128 [R6.64+0x4200], RZ ;  /* 0x004200ff06009985 */ /* 0x0003e8000c101d06 */
[----:B------:R1:W-:Y:S01]  /*0c20*/  @!P1 ST.E.128 [R6.64+0x4300], RZ ;  /* 0x004300ff06009985 */ /* 0x0003e2000c101d06 */
[----:B------:R-:W-:-:S03]  /*0c30*/  ISETP.GE.AND P1, PT, R11, R240, PT ;  /* 0x000000f00b00720c */ /* 0x000fc60003f26270 */
[----:B------:R1:W-:Y:S01]  /*0c40*/  @!P3 ST.E.128 [R6.64+0x300], RZ ;  /* 0x000300ff0600b985 */ /* 0x0003e2000c101d06 */
[----:B------:R-:W-:-:S03]  /*0c50*/  ISETP.GE.AND P3, PT, R15, R240, PT ;  /* 0x000000f00f00720c */ /* 0x000fc60003f66270 */
[----:B------:R1:W-:Y:S04]  /*0c60*/  @!P2 ST.E.128 [R6.64+0x2000], RZ ;  /* 0x002000ff0600a985 */ /* 0x0003e8000c101d06 */
[----:B------:R1:W-:Y:S04]  /*0c70*/  @!P2 ST.E.128 [R6.64+0x2100], RZ ;  /* 0x002100ff0600a985 */ /* 0x0003e8000c101d06 */
[----:B------:R1:W-:Y:S04]  /*0c80*/  @!P2 ST.E.128 [R6.64+0x2200], RZ ;  /* 0x002200ff0600a985 */ /* 0x0003e8000c101d06 */
        /* <DEDUP_REMOVED lines=11> */
[----:B------:R-:W-:Y:S01]  /*0d40*/  ISETP.GE.OR P1, PT, R13, R240, P6 ;  /* 0x000000f00d00720c */ /* 0x000fe20003726670 */
[----:B------:R-:W-:-:S02]  /*0d50*/  @!P5 IMAD.MOV.U32 R13, RZ, RZ, -0x800000 ;  /* 0xff800000ff0dd424 */ /* 0x000fc400078e00ff */
[----:B------:R1:W-:Y:S04]  /*0d60*/  @!P3 ST.E.128 [R6.64+0x8000], RZ ;  /* 0x008000ff0600b985 */ /* 0x0003e8000c101d06 */
[----:B------:R1:W-:Y:S04]  /*0d70*/  @!P3 ST.E.128 [R6.64+0x8100], RZ ;  /* 0x008100ff0600b985 */ /* 0x0003e8000c101d06 */
[----:B------:R1:W-:Y:S04]  /*0d80*/  @!P3 ST.E.128 [R6.64+0x8200], RZ ;  /* 0x008200ff0600b985 */ /* 0x0003e8000c101d06 */
[----:B------:R1:W-:Y:S01]  /*0d90*/  @!P3 ST.E.128 [R6.64+0x8300], RZ ;  /* 0x008300ff0600b985 */ /* 0x0003e2000c101d06 */
[----:B------:R-:W-:-:S03]  /*0da0*/  ISETP.GE.OR P3, PT, R17, R240, P6 ;  /* 0x000000f01100720c */ /* 0x000fc60003766670 */
[----:B------:R1:W-:Y:S04]  /*0db0*/  @!P2 ST.E.128 [R6.64+0xa000], RZ ;  /* 0x00a000ff0600a985 */ /* 0x0003e8000c101d06 */
[----:B------:R1:W-:Y:S04]  /*0dc0*/  @!P2 ST.E.128 [R6.64+0xa100], RZ ;  /* 0x00a100ff0600a985 */ /* 0x0003e8000c101d06 */
[----:B------:R1:W-:Y:S02]  /*0dd0*/  @!P2 ST.E.128 [R6.64+0xa200], RZ ;  /* 0x00a200ff0600a985 */ /* 0x0003e4000c101d06 */
[----:B------:R-:W-:-:S02]  /*0de0*/  @!P3 IMAD.MOV.U32 R17, RZ, RZ, -0x800000 ;  /* 0xff800000ff11b424 */ /* 0x000fc400078e00ff */
[----:B------:R1:W-:Y:S01]  /*0df0*/  @!P2 ST.E.128 [R6.64+0xa300], RZ ;  /* 0x00a300ff0600a985 */ /* 0x0003e2000c101d06 */
[----:B------:R-:W-:-:S03]  /*0e00*/  ISETP.GE.OR P2, PT, R15, R240, P6 ;  /* 0x000000f00f00720c */ /* 0x000fc60003746670 */
[----:B------:R1:W-:Y:S04]  /*0e10*/  @!P0 ST.E.128 [R6.64+0xe000], RZ ;  /* 0x00e000ff06008985 */ /* 0x0003e8000c101d06 */
[----:B------:R1:W-:Y:S04]  /*0e20*/  @!P0 ST.E.128 [R6.64+0xe100], RZ ;  /* 0x00e100ff06008985 */ /* 0x0003e8000c101d06 */
[----:B------:R1:W-:Y:S02]  /*0e30*/  @!P0 ST.E.128 [R6.64+0xe200], RZ ;  /* 0x00e200ff06008985 */ /* 0x0003e4000c101d06 */
[----:B------:R-:W-:-:S02]  /*0e40*/  @!P2 IMAD.MOV.U32 R15, RZ, RZ, -0x800000 ;  /* 0xff800000ff0fa424 */ /* 0x000fc400078e00ff */
[----:B------:R1:W-:Y:S01]  /*0e50*/  @!P0 ST.E.128 [R6.64+0xe300], RZ ;  /* 0x00e300ff06008985 */ /* 0x0003e2000c101d06 */
[-C--:B------:R-:W-:Y:S01]  /*0e60*/  ISETP.GE.OR P0, PT, R11, R240.reuse, P6 ;  /* 0x000000f00b00720c */ /* 0x080fe20003706670 */
[----:B------:R-:W-:Y:S02]  /*0e70*/  @!P1 IMAD.MOV.U32 R11, RZ, RZ, -0x800000 ;  /* 0xff800000ff0b9424 */ /* 0x000fe400078e00ff */
[----:B------:R1:W-:Y:S01]  /*0e80*/  @!P5 ST.E [R8.64+0x20], R13 ;  /* 0x0000200d0800d985 */ /* 0x0003e2000c101906 */
[-C--:B------:R-:W-:Y:S02]  /*0e90*/  ISETP.GE.OR P5, PT, R5, R240.reuse, P6 ;  /* 0x000000f00500720c */ /* 0x080fe400037a6670 */
[----:B------:R-:W-:Y:S01]  /*0ea0*/  ISETP.GE.OR P6, PT, R3, R240, P6 ;  /* 0x000000f00300720c */ /* 0x000fe200037c6670 */
[----:B------:R1:W-:Y:S04]  /*0eb0*/  @!P4 ST.E [R8.64+0x40], R21 ;  /* 0x000040150800c985 */ /* 0x0003e8000c101906 */
[----:B------:R1:W-:Y:S02]  /*0ec0*/  @!P3 ST.E [R8.64+0x60], R17 ;  /* 0x000060110800b985 */ /* 0x0003e4000c101906 */
[----:B------:R-:W-:-:S02]  /*0ed0*/  @!P0 IMAD.MOV.U32 R5, RZ, RZ, -0x800000 ;  /* 0xff800000ff058424 */ /* 0x000fc400078e00ff */
[----:B------:R1:W-:Y:S02]  /*0ee0*/  @!P2 ST.E [R8.64+0x80], R15 ;  /* 0x0000800f0800a985 */ /* 0x0003e4000c101906 */
[----:B------:R-:W-:Y:S02]  /*0ef0*/  @!P5 IMAD.MOV.U32 R19, RZ, RZ, -0x800000 ;  /* 0xff800000ff13d424 */ /* 0x000fe400078e00ff */
[----:B------:R1:W-:Y:S04]  /*0f00*/  @!P1 ST.E [R8.64+0xa0], R11 ;  /* 0x0000a00b08009985 */ /* 0x0003e8000c101906 */
[----:B------:R1:W-:Y:S04]  /*0f10*/  @!P0 ST.E [R8.64+0xc0], R5 ;  /* 0x0000c00508008985 */ /* 0x0003e8000c101906 */
[----:B------:R1:W-:Y:S01]  /*0f20*/  @!P5 ST.E [R8.64], R19 ;  /* 0x000000130800d985 */ /* 0x0003e2000c101906 */
[----:B------:R-:W-:Y:S05]  /*0f30*/  @P6 RET.REL.NODEC R238 `(_ZN5flash24flash_fwd_splitkv_kernelI23Flash_fwd_kernel_traitsILi256ELi64ELi64ELi4ELb0ELb0EN7cutlass10bfloat16_tE19Flash_kernel_traitsILi256ELi64ELi64ELi4ES3_EELb1ELb0ELb0ELb0ELb1ELb0ELb1ELb1EEEvNS_16Flash_fwd_paramsE) ;  /* 0xfffff0c0ee006950 */ /* 0x000fea0003c3ffff */
[----:B------:R-:W-:Y:S02]  /*0f40*/  MOV R3, 0xff800000 ;  /* 0xff80000000037802 */ /* 0x000fe40000000f00 */
[----:B------:R-:W-:-:S03]  /*0f50*/  MOV R239, 0x0 ;  /* 0x0000000000ef7802 */ /* 0x000fc60000000f00 */
[----:B------:R2:W-:Y:S01]  /*0f60*/  ST.E [R8.64+0xe0], R3 ;  /* 0x0000e00308007985 */ /* 0x0005e2000c101906 */
[----:B------:R-:W-:Y:S05]  /*0f70*/  RET.REL.NODEC R238 `(_ZN5flash24flash_fwd_splitkv_kernelI23Flash_fwd_kernel_traitsILi256ELi64ELi64ELi4ELb0ELb0EN7cutlass10bfloat16_tE19Flash_kernel_traitsILi256ELi64ELi64ELi4ES3_EELb1ELb0ELb0ELb0ELb1ELb0ELb1ELb1EEEvNS_16Flash_fwd_paramsE) ;  /* 0xfffff080ee007950 */ /* 0x000fea0003c3ffff */
.L_x_3815:
[----:B------:R-:W3:Y:S04]  /*0f80*/  LD.E.64 R8, [R28.64+0x160] ;  /* 0x000160061c087980 */ /* 0x000ee8000c101b00 */
[----:B----4-:R-:W4:Y:S01]  /*0f90*/  LD.E.64 R16, [R28.64+0x158] ;  /* 0x000158061c107980 */ /* 0x010f22000c101b00 */
        /* <DEDUP_REMOVED lines=56> */
[----:B-----5:R-:W4:Y:S08]  /*1320*/  I2F.RP R12, R8 ;  /* 0x00000008000c7306 */ /* 0x020f300000209400 */
[----:B----4-:R-:W4:Y:S02]  /*1330*/  MUFU.RCP R4, R12 ;  /* 0x0000000c00047308 */ /* 0x010f240000001000 */
[----:B----4-:R-:W-:-:S06]  /*1340*/  IADD3 R4, R4, 0xffffffe, RZ ;  /* 0x0ffffffe04047810 */ /* 0x010fcc0007ffe0ff */
[----:B------:R-:W4:Y:S01]  /*1350*/  F2I.FTZ.U32.TRUNC.NTZ R23, R4 ;  /* 0x0000000400177305 */ /* 0x000f22000021f000 */
[----:B------:R-:W-:Y:S01]  /*1360*/  IMAD.MOV.U32 R22, RZ, RZ, RZ ;  /* 0x000000ffff167224 */ /* 0x000fe200078e00ff */
[----:B------:R-:W-:Y:S02]  /*1370*/  IABS R9, R6 ;  /* 0x0000000600097213 */ /* 0x000fe40000000000 */
[----:B----4-:R-:W-:-:S05]  /*1380*/  IADD3 R0, RZ, -R23, RZ ;  /* 0x80000017ff007210 */ /* 0x010fca0007ffe0ff */
[----:B-1----:R-:W-:Y:S01]  /*1390*/  IMAD R17, R0, R8, RZ ;  /* 0x0000000800117224 */ /* 0x002fe200078e02ff */
        /* <DEDUP_REMOVED lines=15> */
[----:B--2---:R-:W-:-:S05]  /*1490*/  IMAD R8, R167, R2, RZ ;  /* 0x00000002a7087224 */ /* 0x004fca00078e02ff */
[----:B------:R-:W-:Y:S02]  /*14a0*/  @!P0 IMAD.MOV R4, RZ, RZ, -R4 ;  /* 0x000000ffff048224 */ /* 0x000fe400078e0a04 */
[----:B------:R-:W-:-:S05]  /*14b0*/  @!P1 LOP3.LUT R4, RZ, R6, RZ, 0x33, !PT ;  /* 0x00000006ff049212 */ /* 0x000fca00078e33ff */
[----:B------:R-:W-:Y:S01]  /*14c0*/  IMAD R6, R15, R4, RZ ;  /* 0x000000040f067224 */ /* 0x000fe200078e02ff */
[----:B---3--:R-:W-:Y:S01]  /*14d0*/  SHF.R.S32.HI R0, RZ, 0x1f, R3 ;  /* 0x0000001fff007819 */ /* 0x008fe20000011403 */
[-C--:B------:R-:W-:Y:S02]  /*14e0*/  IMAD R9, R19, R3.reuse, RZ ;  /* 0x0000000313097224 */ /* 0x080fe400078e02ff */
[----:B------:R-:W-:-:S04]  /*14f0*/  IMAD.WIDE.U32 R16, R18, R3, RZ ;  /* 0x0000000312107225 */ /* 0x000fc800078e00ff */
[----:B------:R-:W-:-:S05]  /*1500*/  IMAD R9, R18, R0, R9 ;  /* 0x0000000012097224 */ /* 0x000fca00078e0209 */
[----:B------:R-:W-:Y:S02]  /*1510*/  IADD3 R17, R17, R9, RZ ;  /* 0x0000000911117210 */ /* 0x000fe40007ffe0ff */
[----:B------:R-:W-:-:S03]  /*1520*/  SHF.R.S32.HI R9, RZ, 0x1f, R2 ;  /* 0x0000001fff097819 */ /* 0x000fc60000011402 */
[----:B------:R-:W-:-:S04]  /*1530*/  IMAD.WIDE.U32 R16, R2, R166, R16 ;  /* 0x000000a602107225 */ /* 0x000fc800078e0010 */
[----:B------:R-:W-:Y:S02]  /*1540*/  IMAD R8, R166, R9, R8 ;  /* 0x00000009a6087224 */ /* 0x000fe400078e0208 */
[-C--:B------:R-:W-:Y:S01]  /*1550*/  IMAD R13, R11, R3.reuse, RZ ;  /* 0x000000030b0d7224 */ /* 0x080fe200078e02ff */
[----:B------:R-:W-:Y:S02]  /*1560*/  SHF.R.S32.HI R11, RZ, 0x1f, R4 ;  /* 0x0000001fff0b7819 */ /* 0x000fe40000011404 */
[----:B------:R-:W-:Y:S01]  /*1570*/  IADD3 R17, R17, R8, RZ ;  /* 0x0000000811117210 */ /* 0x000fe20007ffe0ff */
[----:B------:R-:W-:-:S04]  /*1580*/  IMAD.WIDE.U32 R18, R10, R3, RZ ;  /* 0x000000030a127225 */ /* 0x000fc800078e00ff */
[----:B------:R-:W-:Y:S02]  /*1590*/  IMAD R3, R14, R11, R6 ;  /* 0x0000000b0e037224 */ /* 0x000fe400078e0206 */
[----:B------:R-:W-:Y:S02]  /*15a0*/  IMAD R13, R10, R0, R13 ;  /* 0x000000000a0d7224 */ /* 0x000fe400078e020d */
[----:B------:R-:W-:-:S03]  /*15b0*/  IMAD.WIDE.U32 R14, R4, R14, R16 ;  /* 0x0000000e040e7225 */ /* 0x000fc600078e0010 */
[----:B------:R-:W-:Y:S01]  /*15c0*/  IADD3 R13, R19, R13, RZ ;  /* 0x0000000d130d7210 */ /* 0x000fe20007ffe0ff */
[----:B------:R-:W-:Y:S01]  /*15d0*/  IMAD.MOV.U32 R6, RZ, RZ, R18 ;  /* 0x000000ffff067224 */ /* 0x000fe200078e0012 */
[----:B------:R-:W-:Y:S01]  /*15e0*/  MOV R0, R14 ;  /* 0x0000000e00007202 */ /* 0x000fe20000000f00 */
[----:B------:R-:W-:Y:S01]  /*15f0*/  IMAD.IADD R3, R15, 0x1, R3 ;  /* 0x000000010f037824 */ /* 0x000fe200078e0203 */
[----:B------:R-:W-:Y:S05]  /*1600*/  BRA `(.L_x_3818) ;  /* 0x0000051000007947 */ /* 0x000fea0003800000 */
.L_x_3817:
        /* <DEDUP_REMOVED lines=8> */
[----:B------:R-:W-:-:S02]  /*1690*/  IMAD.MOV.U32 R10, RZ, RZ, RZ ;  /* 0x000000ffff0a7224 */ /* 0x000fc400078e00ff */
[----:B------:R-:W-:Y:S01]  /*16a0*/  @P3 IMAD.IADD R8, R13, 0x1, R14 ;  /* 0x000000010d083824 */ /* 0x000fe200078e020e */
        /* <DEDUP_REMOVED lines=11> */
[----:B------:R-:W-:Y:S01]  /*1760*/  IMAD.HI.U32 R2, R5, R0, RZ ;  /* 0x0000000005027227 */ /* 0x000fe200078e00ff */
[----:B------:R-:W-:-:S03]  /*1770*/  @!P3 SHF.R.S32.HI R6, RZ, 0x1f, R13 ;  /* 0x0000001fff06b819 */ /* 0x000fc6000001140d */
[----:B------:R-:W-:Y:S02]  /*1780*/  IMAD R0, R2, R9, R0 ;  /* 0x0000000902007224 */ /* 0x000fe400078e0200 */
[----:B----4-:R-:W-:-:S03]  /*1790*/  @!P3 IMAD R5, R167, R13, RZ ;  /* 0x0000000da705b224 */ /* 0x010fc600078e02ff */
[----:B------:R-:W-:Y:S01]  /*17a0*/  ISETP.GT.U32.AND P0, PT, R3, R0, PT ;  /* 0x000000000300720c */ /* 0x000fe20003f04070 */
[----:B------:R-:W-:Y:S02]  /*17b0*/  @!P3 IMAD R5, R6, R166, R5 ;  /* 0x000000a60605b224 */ /* 0x000fe400078e0205 */
[----:B------:R-:W-:Y:S01]  /*17c0*/  @!P3 IMAD.WIDE.U32 R10, R166, R13, RZ ;  /* 0x0000000da60ab225 */ /* 0x000fe200078e00ff */
[----:B-----5:R-:W-:-:S03]  /*17d0*/  @!P3 SHF.R.S32.HI R6, RZ, 0x1f, R12 ;  /* 0x0000001fff06b819 */ /* 0x020fc6000001140c */
[----:B------:R-:W-:Y:S01]  /*17e0*/  @P3 IMAD.WIDE.U32 R24, R166, R8, RZ ;  /* 0x00000008a6183225 */ /* 0x000fe200078e00ff */
[----:B------:R-:W-:-:S03]  /*17f0*/  @!P3 IADD3 R9, R11, R5, RZ ;  /* 0x000000050b09b210 */ /* 0x000fc60007ffe0ff */
[----:B------:R-:W-:Y:S02]  /*1800*/  @P3 IMAD R11, R167, R8, RZ ;  /* 0x00000008a70b3224 */ /* 0x000fe400078e02ff */
[----:B--2---:R-:W-:Y:S02]  /*1810*/  @!P3 IMAD R5, R23, R12, RZ ;  /* 0x0000000c1705b224 */ /* 0x004fe400078e02ff */
[----:B------:R-:W-:Y:S01]  /*1820*/  @!P3 IMAD.MOV.U32 R8, RZ, RZ, R10 ;  /* 0x000000ffff08b224 */ /* 0x000fe200078e000a */
[----:B------:R-:W-:Y:S01]  /*1830*/  @!P0 IADD3 R0, R0, -R3, RZ ;  /* 0x8000000300008210 */ /* 0x000fe20007ffe0ff */
[C---:B------:R-:W-:Y:S02]  /*1840*/  @!P3 IMAD R5, R22.reuse, R6, R5 ;  /* 0x000000061605b224 */ /* 0x040fe400078e0205 */
[----:B------:R-:W-:Y:S01]  /*1850*/  @!P3 IMAD.WIDE.U32 R8, R22, R12, R8 ;  /* 0x0000000c1608b225 */ /* 0x000fe200078e0008 */
[----:B------:R-:W-:Y:S02]  /*1860*/  ISETP.GE.U32.AND P2, PT, R0, R3, PT ;  /* 0x000000030000720c */ /* 0x000fe40003f46070 */
[----:B------:R-:W-:-:S02]  /*1870*/  @P3 IADD3 R11, R25, R11, RZ ;  /* 0x0000000b190b3210 */ /* 0x000fc40007ffe0ff */
[----:B------:R-:W-:Y:S02]  /*1880*/  @!P3 IADD3 R11, R9, R5, RZ ;  /* 0x00000005090bb210 */ /* 0x000fe40007ffe0ff */
[----:B------:R-:W-:Y:S01]  /*1890*/  LEA R5, R170, 0xffffffc0, 0x6 ;  /* 0xffffffc0aa057811 */ /* 0x000fe200078e30ff */
[----:B------:R-:W-:Y:S01]  /*18a0*/  @P3 IMAD.MOV.U32 R10, RZ, RZ, R24 ;  /* 0x000000ffff0a3224 */ /* 0x000fe200078e0018 */
[----:B------:R-:W-:Y:S01]  /*18b0*/  LOP3.LUT R0, R241, R4, RZ, 0x3c, !PT ;  /* 0x00000004f1007212 */ /* 0x000fe200078e3cff */
[----:B------:R-:W-:Y:S01]  /*18c0*/  @!P3 IMAD.MOV.U32 R10, RZ, RZ, R8 ;  /* 0x000000ffff0ab224 */ /* 0x000fe200078e0008 */
[----:B------:R-:W-:Y:S01]  /*18d0*/  SHF.R.S32.HI R9, RZ, 0x1f, R5 ;  /* 0x0000001fff097819 */ /* 0x000fe20000011405 */
[----:B------:R-:W-:Y:S01]  /*18e0*/  IMAD R8, R167, R5, RZ ;  /* 0x00000005a7087224 */ /* 0x000fe200078e02ff */
[----:B------:R-:W-:Y:S01]  /*18f0*/  @!P3 SHF.R.S32.HI R3, RZ, 0x1f, R13 ;  /* 0x0000001fff03b819 */ /* 0x000fe2000001140d */
[----:B------:R-:W-:Y:S01]  /*1900*/  @!P3 IMAD R6, R169, R13, RZ ;  /* 0x0000000da906b224 */ /* 0x000fe200078e02ff */
[----:B------:R-:W-:-:S02]  /*1910*/  ISETP.GE.AND P1, PT, R0, RZ, PT ;  /* 0x000000ff0000720c */ /* 0x000fc40003f26270 */
[----:B------:R-:W-:Y:S02]  /*1920*/  @!P0 IADD3 R2, R2, 0x1, RZ ;  /* 0x0000000102028810 */ /* 0x000fe40007ffe0ff */
[----:B------:R-:W-:Y:S01]  /*1930*/  ISETP.NE.AND P0, PT, R4, RZ, PT ;  /* 0x000000ff0400720c */ /* 0x000fe20003f05270 */
[----:B------:R-:W-:Y:S01]  /*1940*/  IMAD R8, R9, R166, R8 ;  /* 0x000000a609087224 */ /* 0x000fe200078e0208 */
[----:B------:R-:W-:Y:S01]  /*1950*/  @P2 IADD3 R2, R2, 0x1, RZ ;  /* 0x0000000102022810 */ /* 0x000fe20007ffe0ff */
[----:B------:R-:W-:-:S04]  /*1960*/  IMAD.WIDE.U32 R22, R166, R5, R10 ;  /* 0x00000005a6167225 */ /* 0x000fc800078e000a */
[----:B------:R-:W-:Y:S02]  /*1970*/  @!P3 IMAD R3, R3, R168, R6 ;  /* 0x000000a80303b224 */ /* 0x000fe400078e0206 */
[----:B------:R-:W-:Y:S01]  /*1980*/  @!P3 IMAD.WIDE.U32 R10, R168, R13, RZ ;  /* 0x0000000da80ab225 */ /* 0x000fe200078e00ff */
[----:B------:R-:W-:Y:S02]  /*1990*/  IADD3 R15, R23, R8, RZ ;  /* 0x00000008170f7210 */ /* 0x000fe40007ffe0ff */
[----:B------:R-:W-:Y:S01]  /*19a0*/  @P3 IADD3 R0, R13, R14, RZ ;  /* 0x0000000e0d003210 */ /* 0x000fe20007ffe0ff */
[----:B------:R-:W-:Y:S01]  /*19b0*/  IMAD.MOV.U32 R8, RZ, RZ, R2 ;  /* 0x000000ffff087224 */ /* 0x000fe200078e0002 */
[----:B------:R-:W-:Y:S01]  /*19c0*/  @!P3 IADD3 R11, R11, R3, RZ ;  /* 0x000000030b0bb210 */ /* 0x000fe20007ffe0ff */
[----:B------:R-:W-:Y:S01]  /*19d0*/  @!P3 IMAD R2, R19, R12, RZ ;  /* 0x0000000c1302b224 */ /* 0x000fe200078e02ff */
[----:B------:R-:W-:Y:S01]  /*19e0*/  @!P3 SHF.R.S32.HI R3, RZ, 0x1f, R12 ;  /* 0x0000001fff03b819 */ /* 0x000fe2000001140c */
[----:B------:R-:W-:Y:S01]  /*19f0*/  @!P1 IMAD.MOV R8, RZ, RZ, -R8 ;  /* 0x000000ffff089224 */ /* 0x000fe200078e0a08 */
[----:B------:R-:W-:Y:S01]  /*1a00*/  MOV R14, R22 ;  /* 0x00000016000e7202 */ /* 0x000fe20000000f00 */
[----:B------:R-:W-:Y:S01]  /*1a10*/  @P3 IMAD R13, R169, R0, RZ ;  /* 0x00000000a90d3224 */ /* 0x000fe200078e02ff */
[----:B------:R-:W-:Y:S01]  /*1a20*/  @!P0 LOP3.LUT R8, RZ, R4, RZ, 0x33, !PT ;  /* 0x00000004ff088212 */ /* 0x000fe200078e33ff */
[----:B------:R-:W-:-:S04]  /*1a30*/  @P3 IMAD.WIDE.U32 R22, R168, R0, RZ ;  /* 0x00000000a8163225 */ /* 0x000fc800078e00ff */
[C---:B------:R-:W-:Y:S02]  /*1a40*/  @!P3 IMAD R0, R18.reuse, R3, R2 ;  /* 0x000000031200b224 */ /* 0x040fe400078e0202 */
[----:B------:R-:W-:Y:S01]  /*1a50*/  @!P3 IMAD.WIDE.U32 R18, R18, R12, R10 ;  /* 0x0000000c1212b225 */ /* 0x000fe200078e000a */
[----:B------:R-:W-:-:S03]  /*1a60*/  SHF.R.S32.HI R11, RZ, 0x1f, R8 ;  /* 0x0000001fff0b7819 */ /* 0x000fc60000011408 */
[-C--:B------:R-:W-:Y:S02]  /*1a70*/  IMAD R2, R17, R8.reuse, RZ ;  /* 0x0000000811027224 */ /* 0x080fe400078e02ff */
        /* <DEDUP_REMOVED lines=10> */
.L_x_3818:
[----:B-1----:R-:W-:Y:S05]  /*1b20*/  BSYNC B0 ;  /* 0x0000000000007941 */ /* 0x002fea0003800000 */
.L_x_3816:
        /* <DEDUP_REMOVED lines=15> */
[-C--:B------:R-:W-:Y:S01]  /*1c20*/  IMAD R9, R9, R168.reuse, RZ ;  /* 0x000000a809097224 */ /* 0x080fe200078e02ff */
[----:B------:R-:W-:Y:S02]  /*1c30*/  SHF.R.S32.HI R142, RZ, 0x3, R142 ;  /* 0x00000003ff8e7819 */ /* 0x000fe4000001148e */
[----:B------:R-:W-:Y:S01]  /*1c40*/  IADD3.X R27, R25, R13, RZ, P0, !PT ;  /* 0x0000000d191b7210 */ /* 0x000fe200007fe4ff */
[----:B------:R-:W-:Y:S02]  /*1c50*/  IMAD R9, R2, R169, R9 ;  /* 0x000000a902097224 */ /* 0x000fe400078e0209 */
[----:B------:R-:W-:Y:S02]  /*1c60*/  IMAD.SHL.U32 R6, R142, 0x40, RZ ;  /* 0x000000408e067824 */ /* 0x000fe400078e00ff */
[----:B------:R-:W-:Y:S01]  /*1c70*/  IMAD.WIDE.U32 R26, R2, R168, R26 ;  /* 0x000000a8021a7225 */ /* 0x000fe200078e001a */
[----:B------:R-:W-:-:S03]  /*1c80*/  SHF.R.S32.HI R68, RZ, 0x1f, R243 ;  /* 0x0000001fff447819 */ /* 0x000fc600000114f3 */
[----:B------:R-:W-:Y:S01]  /*1c90*/  IMAD.IADD R27, R27, 0x1, R9 ;  /* 0x000000011b1b7824 */ /* 0x000fe200078e0209 */
[----:B------:R-:W-:-:S04]  /*1ca0*/  LOP3.LUT R13, R6, 0x1c0, RZ, 0xc0, !PT ;  /* 0x000001c0060d7812 */ /* 0x000fc800078ec0ff */
[----:B------:R-:W-:Y:S02]  /*1cb0*/  LOP3.LUT R140, R13, 0x38, R24, 0xf8, !PT ;  /* 0x000000380d8c7812 */ /* 0x000fe400078ef818 */
[----:B------:R-:W-:-:S04]  /*1cc0*/  SHF.R.U32.HI R13, RZ, 0x3, R13 ;  /* 0x00000003ff0d7819 */ /* 0x000fc8000001160d */
[----:B------:R-:W-:Y:S02]  /*1cd0*/  LOP3.LUT R140, R140, R13, RZ, 0x3c, !PT ;  /* 0x0000000d8c8c7212 */ /* 0x000fe400078e3cff */
[----:B------:R-:W-:Y:S01]  /*1ce0*/  SHF.R.S32.HI R143, RZ, 0x1f, R142 ;  /* 0x0000001fff8f7819 */ /* 0x000fe2000001148e */
[----:B------:R-:W-:-:S04]  /*1cf0*/  IMAD R2, R21, R4, RZ ;  /* 0x0000000415027224 */ /* 0x000fc800078e02ff */
[-C--:B------:R-:W-:Y:S02]  /*1d00*/  IMAD R2, R11, R20.reuse, R2 ;  /* 0x000000140b027224 */ /* 0x080fe400078e0202 */
[----:B------:R-:W-:-:S04]  /*1d10*/  IMAD.WIDE.U32 R20, R4, R20, R26 ;  /* 0x0000001404147225 */ /* 0x000fc800078e001a */
[----:B------:R-:W-:Y:S02]  /*1d20*/  IMAD.IADD R21, R21, 0x1, R2 ;  /* 0x0000000115157824 */ /* 0x000fe400078e0202 */
[----:B------:R-:W-:Y:S01]  /*1d30*/  IMAD R237, R167, R142, RZ ;  /* 0x0000008ea7ed7224 */ /* 0x000fe200078e02ff */
[----:B------:R-:W-:-:S03]  /*1d40*/  LEA.HI R63, R58, R57, RZ, 0x4 ;  /* 0x000000393a3f7211 */ /* 0x000fc600078f20ff */
[----:B------:R-:W-:Y:S01]  /*1d50*/  IMAD R237, R143, R166, R237 ;  /* 0x000000a68fed7224 */ /* 0x000fe200078e02ed */
[----:B------:R-:W-:Y:S01]  /*1d60*/  LOP3.LUT R66, R63, 0xfffffff0, RZ, 0xc0, !PT ;  /* 0xfffffff03f427812 */ /* 0x000fe200078ec0ff */
[C---:B------:R-:W-:Y:S01]  /*1d70*/  IMAD.SHL.U32 R64, R166.reuse, 0x10, RZ ;  /* 0x00000010a6407824 */ /* 0x040fe200078e00ff */
[----:B------:R-:W-:Y:S01]  /*1d80*/  SHF.L.U64.HI R65, R166, 0x4, R167 ;  /* 0x00000004a6417819 */ /* 0x000fe200000102a7 */
[C---:B------:R-:W-:Y:S01]  /*1d90*/  IMAD.SHL.U32 R61, R168.reuse, 0x10, RZ ;  /* 0x00000010a83d7824 */ /* 0x040fe200078e00ff */
[----:B------:R-:W-:Y:S01]  /*1da0*/  SHF.L.U64.HI R62, R168, 0x4, R169 ;  /* 0x00000004a83e7819 */ /* 0x000fe200000102a9 */
[----:B------:R-:W-:Y:S01]  /*1db0*/  IMAD.IADD R66, R57, 0x1, -R66 ;  /* 0x0000000139427824 */ /* 0x000fe200078e0a42 */
[----:B------:R-:W-:Y:S01]  /*1dc0*/  SHF.R.S32.HI R63, RZ, 0x4, R63 ;  /* 0x00000004ff3f7819 */ /* 0x000fe2000001143f */
[----:B------:R-:W-:Y:S02]  /*1dd0*/  IMAD.SHL.U32 R67, R60, 0x4, RZ ;  /* 0x000000043c437824 */ /* 0x000fe400078e00ff */
[----:B--2---:R-:W-:-:S04]  /*1de0*/  @P1 IMAD.WIDE.U32 R32, R148, R7, RZ ;  /* 0x0000000794201225 */ /* 0x004fc800078e00ff */
[----:B------:R-:W-:Y:S02]  /*1df0*/  @P1 IMAD.MOV.U32 R8, RZ, RZ, R32 ;  /* 0x000000ffff081224 */ /* 0x000fe400078e0020 */
[----:B------:R-:W-:Y:S02]  /*1e00*/  @P1 IMAD R7, R149, R7, RZ ;  /* 0x0000000795071224 */ /* 0x000fe400078e02ff */
[----:B---3--:R-:W-:-:S04]  /*1e10*/  @!P1 IMAD.WIDE.U32 R30, R22, R243, RZ ;  /* 0x000000f3161e9225 */ /* 0x008fc800078e00ff */
[----:B------:R-:W-:Y:S02]  /*1e20*/  @!P1 IMAD R9, R23, R243, RZ ;  /* 0x000000f317099224 */ /* 0x000fe400078e02ff */
[----:B------:R-:W-:Y:S02]  /*1e30*/  @!P1 IMAD.MOV.U32 R8, RZ, RZ, R30 ;  /* 0x000000ffff089224 */ /* 0x000fe400078e001e */
[----:B------:R-:W-:Y:S01]  /*1e40*/  @!P1 IMAD R6, R22, R68, R9 ;  /* 0x0000004416069224 */ /* 0x000fe200078e0209 */
[----:B------:R-:W-:Y:S02]  /*1e50*/  @P1 IADD3 R7, R33, R7, RZ ;  /* 0x0000000721071210 */ /* 0x000fe40007ffe0ff */
[----:B------:R-:W-:Y:S01]  /*1e60*/  LEA.HI R9, R58, R57, RZ, 0x6 ;  /* 0x000000393a097211 */ /* 0x000fe200078f30ff */
[----:B------:R-:W-:Y:S01]  /*1e70*/  @!P1 IMAD.IADD R7, R31, 0x1, R6 ;  /* 0x000000011f079824 */ /* 0x000fe200078e0206 */
[----:B------:R-:W-:Y:S02]  /*1e80*/  IADD3 R22, P0, R24, R8, RZ ;  /* 0x0000000818167210 */ /* 0x000fe40007f1e0ff */
[----:B------:R-:W-:Y:S01]  /*1e90*/  SHF.L.U32 R13, R9, 0x3, RZ ;  /* 0x00000003090d7819 */ /* 0x000fe200000006ff */
[----:B------:R-:W-:Y:S01]  /*1ea0*/  IMAD R9, R19, R241, RZ ;  /* 0x000000f113097224 */ /* 0x000fe200078e02ff */
[----:B------:R-:W-:Y:S01]  /*1eb0*/  SHF.R.S32.HI R6, RZ, 0x1f, R241 ;  /* 0x0000001fff067819 */ /* 0x000fe200000114f1 */
[----:B------:R-:W-:-:S04]  /*1ec0*/  IMAD.X R23, R25, 0x1, R7, P0 ;  /* 0x0000000119177824 */ /* 0x000fc800000e0607 */
[----:B------:R-:W-:Y:S02]  /*1ed0*/  IMAD R6, R18, R6, R9 ;  /* 0x0000000612067224 */ /* 0x000fe400078e0209 */
[----:B------:R-:W-:Y:S01]  /*1ee0*/  IMAD.WIDE.U32 R144, R241, R18, R22 ;  /* 0x00000012f1907225 */ /* 0x000fe200078e0016 */
[----:B------:R-:W-:-:S04]  /*1ef0*/  IADD3 R18, P0, R24, R0, RZ ;  /* 0x0000000018127210 */ /* 0x000fc80007f1e0ff */
[----:B------:R-:W-:Y:S01]  /*1f00*/  IADD3 R145, R145, R6, RZ ;  /* 0x0000000691917210 */ /* 0x000fe20007ffe0ff */
[----:B------:R-:W-:-:S04]  /*1f10*/  IMAD.WIDE R6, R239, 0x40, R142 ;  /* 0x00000040ef067825 */ /* 0x000fc800078e028e */
[----:B------:R-:W-:Y:S01]  /*1f20*/  IMAD R147, R7, R148, RZ ;  /* 0x0000009407937224 */ /* 0x000fe200078e02ff */
[----:B------:R-:W-:Y:S01]  /*1f30*/  SHF.R.S32.HI R7, RZ, 0x1f, R70 ;  /* 0x0000001fff077819 */ /* 0x000fe20000011446 */
[----:B------:R-:W-:Y:S02]  /*1f40*/  IMAD.X R19, R25, 0x1, R3, P0 ;  /* 0x0000000119137824 */ /* 0x000fe400000e0603 */
[----:B------:R-:W-:Y:S01]  /*1f50*/  IMAD R3, R169, R142, RZ ;  /* 0x0000008ea9037224 */ /* 0x000fe200078e02ff */
[----:B------:R-:W-:Y:S01]  /*1f60*/  LEA.HI R0, R7, R70, RZ, 0x6 ;  /* 0x0000004607007211 */ /* 0x000fe200078f30ff */
[----:B------:R-:W-:-:S04]  /*1f70*/  IMAD.WIDE.U32 R8, R142, R168, R20 ;  /* 0x000000a88e087225 */ /* 0x000fc800078e0014 */
[----:B------:R-:W-:Y:S01]  /*1f80*/  IMAD R3, R143, R168, R3 ;  /* 0x000000a88f037224 */ /* 0x000fe200078e0203 */
[----:B------:R-:W-:Y:S02]  /*1f90*/  SHF.R.S32.HI R0, RZ, 0x6, R0 ;  /* 0x00000006ff007819 */ /* 0x000fe40000011400 */
[C---:B----4-:R-:W-:Y:S02]  /*1fa0*/  LEA R246, P0, R8.reuse, R14, 0x1 ;  /* 0x0000000e08f67211 */ /* 0x050fe400078008ff */
[----:B------:R-:W-:Y:S02]  /*1fb0*/  IADD3 R3, R9, R3, RZ ;  /* 0x0000000309037210 */ /* 0x000fe40007ffe0ff */
[----:B------:R-:W-:Y:S02]  /*1fc0*/  IMNMX R75, R235, R0, !PT ;  /* 0x00000000eb4b7217 */ /* 0x000fe40007800200 */
[----:B------:R-:W-:Y:S02]  /*1fd0*/  LEA.HI.X R247, R8, R15, R3, 0x1, P0 ;  /* 0x0000000f08f77211 */ /* 0x000fe400000f0c03 */
[----:B------:R-:W-:Y:S01]  /*1fe0*/  ISETP.GT.AND P0, PT, R170, R75, PT ;  /* 0x0000004baa00720c */ /* 0x000fe20003f04270 */
[----:B------:R-:W-:Y:S01]  /*1ff0*/  IMAD.WIDE.U32 R18, R142, R166, R18 ;  /* 0x000000a68e127225 */ /* 0x000fe200078e0012 */
[----:B------:R-:W-:-:S03]  /*2000*/  LEA.HI R58, R58, R57, RZ, 0x5 ;  /* 0x000000393a3a7211 */ /* 0x000fc600078f28ff */
[----:B------:R-:W-:Y:S01]  /*2010*/  IMAD R147, R6, R149, R147 ;  /* 0x0000009506937224 */ /* 0x000fe200078e0293 */
[----:B------:R-:W-:Y:S01]  /*2020*/  LEA R236, P1, R18, R16, 0x1 ;  /* 0x0000001012ec7211 */ /* 0x000fe200078208ff */
[----:B------:R-:W-:Y:S02]  /*2030*/  IMAD.IADD R237, R19, 0x1, R237 ;  /* 0x0000000113ed7824 */ /* 0x000fe400078e02ed */
[----:B------:R-:W-:Y:S01]  /*2040*/  IMAD.WIDE.U32 R144, R6, R148, R144 ;  /* 0x0000009406907225 */ /* 0x000fe200078e0090 */
[----:B------:R-:W-:Y:S02]  /*2050*/  LOP3.LUT R140, R140, 0xfffffe00, R13, 0xf8, !PT ;  /* 0xfffffe008c8c7812 */ /* 0x000fe400078ef80d */
[----:B------:R-:W-:Y:S02]  /*2060*/  LEA.HI.X R237, R18, R17, R237, 0x1, P1 ;  /* 0x0000001112ed7211 */ /* 0x000fe400008f0ced */
[----:B------:R-:W-:Y:S02]  /*2070*/  @!P4 MOV R12, RZ ;  /* 0x000000ff000cc202 */ /* 0x000fe40000000f00 */
[----:B------:R-:W-:-:S02]  /*2080*/  SHF.R.S32.HI R58, RZ, 0x5, R58 ;  /* 0x00000005ff3a7819 */ /* 0x000fc4000001143a */
[----:B------:R-:W-:Y:S01]  /*2090*/  IADD3 R147, R145, R147, RZ ;  /* 0x0000009391937210 */ /* 0x000fe20007ffe0ff */
[----:B------:R-:W-:Y:S05]  /*20a0*/  @!P0 BRA `(.L_x_3819) ;  /* 0x0000a39000008947 */ /* 0x000fea0003800000 */
[----:B-1----:R-:W2:Y:S04]  /*20b0*/  LD.E.64 R26, [R28.64+0x120] ;  /* 0x000120061c1a7980 */ /* 0x002ea8000c101b00 */
[----:B------:R-:W3:Y:S04]  /*20c0*/  LD.E.64 R30, [R28.64+0x118] ;  /* 0x000118061c1e7980 */ /* 0x000ee8000c101b00 */
[----:B------:R-:W4:Y:S04]  /*20d0*/  LD.E.64 R158, [R28.64+0x128] ;  /* 0x000128061c9e7980 */ /* 0x000f28000c101b00 */
[----:B------:R-:W4:Y:S04]  /*20e0*/  LD.E.64 R154, [R28.64+0x130] ;  /* 0x000130061c9a7980 */ /* 0x000f28000c101b00 */
[----:B------:R-:W4:Y:S04]  /*20f0*/  LD.E.64 R18, [R28.64+0x138] ;  /* 0x000138061c127980 */ /* 0x000f28000c101b00 */
[----:B------:R-:W4:Y:S04]  /*2100*/  LD.E R10, [R28.64+0xd0] ;  /* 0x0000d0061c0a7980 */ /* 0x000f28000c101900 */
[----:B------:R-:W4:Y:S04]  /*2110*/  LD.E.64 R20, [R28.64+0x140] ;  /* 0x000140061c147980 */ /* 0x000f28000c101b00 */
[----:B------:R-:W4:Y:S04]  /*2120*/  LD.E.64 R16, [R28.64+0x110] ;  /* 0x000110061c107980 */ /* 0x000f28000c101b00 */
[----:B------:R-:W4:Y:S04]  /*2130*/  LD.E.64 R14, [R28.64+0x108] ;  /* 0x000108061c0e7980 */ /* 0x000f28000c101b00 */
[----:B------:R-:W4:Y:S04]  /*2140*/  LD.E.64 R8, [R28.64+0x150] ;  /* 0x000150061c087980 */ /* 0x000f28000c101b00 */
[----:B------:R-:W4:Y:S01]  /*2150*/  LD.E.64 R6, [R28.64+0x148] ;  /* 0x000148061c067980 */ /* 0x000f22000c101b00 */
[----:B------:R-:W-:Y:S01]  /*2160*/  SHF.R.S32.HI R13, RZ, 0x1f, R70 ;  /* 0x0000001fff0d7819 */ /* 0x000fe20000011446 */
[----:B-----5:R-:W-:Y:S01]  /*2170*/  IMAD.IADD R12, R12, 0x1, R5 ;  /* 0x000000010c0c7824 */ /* 0x020fe200078e0205 */
[C---:B------:R-:W-:Y:S01]  /*2180*/  SHF.L.U64.HI R72, R168.reuse, 0x5, R169 ;  /* 0x00000005a8487819 */ /* 0x040fe200000102a9 */
[----:B------:R-:W-:-:S02]  /*2190*/  IMAD.SHL.U32 R71, R168, 0x20, RZ ;  /* 0x00000020a8477824 */ /* 0x000fc400078e00ff */
[----:B------:R-:W-:Y:S02]  /*21a0*/  IMAD R69, R169, 0x60, RZ ;  /* 0x00000060a9457824 */ /* 0x000fe400078e02ff */
[----:B------:R-:W-:Y:S01]  /*21b0*/  IMAD.WIDE.U32 R152, R168, 0x60, RZ ;  /* 0x00000060a8987825 */ /* 0x000fe200078e00ff */
[C---:B------:R-:W-:Y:S02]  /*21c0*/  SHF.L.U64.HI R72, R71.reuse, 0x1, R72 ;  /* 0x0000000147487819 */ /* 0x040fe40000010248 */
[C---:B------:R-:W-:Y:S01]  /*21d0*/  IADD3 R139, R142.reuse, 0x10, RZ ;  /* 0x000000108e8b7810 */ /* 0x040fe20007ffe0ff */
[----:B------:R-:W-:Y:S01]  /*21e0*/  IMAD.MOV.U32 R112, RZ, RZ, R246 ;  /* 0x000000ffff707224 */ /* 0x000fe200078e00f6 */
[C---:B------:R-:W-:Y:S01]  /*21f0*/  IADD3 R138, R142.reuse, 0x20, RZ ;  /* 0x000000208e8a7810 */ /* 0x040fe20007ffe0ff */
[----:B------:R-:W-:Y:S01]  /*2200*/  IMAD.MOV.U32 R113, RZ, RZ, R247 ;  /* 0x000000ffff717224 */ /* 0x000fe200078e00f7 */
[----:B------:R-:W-:Y:S01]  /*2210*/  IADD3 R136, R142, 0x30, RZ ;  /* 0x000000308e887810 */ /* 0x000fe20007ffe0ff */
[----:B------:R-:W-:Y:S01]  /*2220*/  IMAD.SHL.U32 R71, R71, 0x2, RZ ;  /* 0x0000000247477824 */ /* 0x000fe200078e00ff */
[C---:B------:R-:W-:Y:S01]  /*2230*/  SHF.L.U64.HI R74, R166.reuse, 0x5, R167 ;  /* 0x00000005a64a7819 */ /* 0x040fe200000102a7 */
[----:B------:R-:W-:Y:S01]  /*2240*/  IMAD.IADD R69, R153, 0x1, R69 ;  /* 0x0000000199457824 */ /* 0x000fe200078e0245 */
[----:B------:R-:W-:Y:S01]  /*2250*/  SHF.L.U32 R73, R166, 0x5, RZ ;  /* 0x00000005a6497819 */ /* 0x000fe200000006ff */
[----:B------:R-:W-:-:S02]  /*2260*/  IMAD.MOV.U32 R156, RZ, RZ, R236 ;  /* 0x000000ffff9c7224 */ /* 0x000fc400078e00ec */
[----:B------:R-:W-:Y:S02]  /*2270*/  IMAD.MOV.U32 R157, RZ, RZ, R237 ;  /* 0x000000ffff9d7224 */ /* 0x000fe400078e00ed */
[----:B--2---:R-:W-:-:S04]  /*2280*/  IMAD R3, R27, R243, RZ ;  /* 0x000000f31b037224 */ /* 0x004fc800078e02ff */
[----:B------:R-:W-:Y:S02]  /*2290*/  IMAD R0, R26, R68, R3 ;  /* 0x000000441a007224 */ /* 0x000fe400078e0203 */
[----:B------:R-:W-:-:S04]  /*22a0*/  IMAD.WIDE.U32 R26, R243, R26, R24 ;  /* 0x0000001af31a7225 */ /* 0x000fc800078e0018 */
[----:B---3--:R-:W-:Y:S02]  /*22b0*/  IMAD R3, R31, R243, RZ ;  /* 0x000000f31f037224 */ /* 0x008fe400078e02ff */
[----:B------:R-:W-:Y:S02]  /*22c0*/  IMAD.IADD R27, R27, 0x1, R0 ;  /* 0x000000011b1b7824 */ /* 0x000fe400078e0200 */
[----:B------:R-:W-:-:S04]  /*22d0*/  IMAD.WIDE.U32 R22, R243, R30, R24 ;  /* 0x0000001ef3167225 */ /* 0x000fc800078e0018 */
[----:B------:R-:W-:Y:S01]  /*22e0*/  IMAD R0, R30, R68, R3 ;  /* 0x000000441e007224 */ /* 0x000fe200078e0203 */
[----:B------:R-:W-:-:S03]  /*22f0*/  SHF.R.S32.HI R3, RZ, 0x1f, R5 ;  /* 0x0000001fff037819 */ /* 0x000fc60000011405 */
[----:B------:R-:W-:Y:S02]  /*2300*/  IMAD.IADD R23, R23, 0x1, R0 ;  /* 0x0000000117177824 */ /* 0x000fe400078e0200 */
[-C--:B----4-:R-:W-:Y:S02]  /*2310*/  IMAD R0, R159, R5.reuse, RZ ;  /* 0x000000059f007224 */ /* 0x090fe400078e02ff */
[----:B------:R-:W-:Y:S02]  /*2320*/  IMAD R2, R155, R5, RZ ;  /* 0x000000059b027224 */ /* 0x000fe400078e02ff */
[C---:B------:R-:W-:Y:S02]  /*2330*/  IMAD R0, R158.reuse, R3, R0 ;  /* 0x000000039e007224 */ /* 0x040fe400078e0200 */
[----:B------:R-:W-:-:S04]  /*2340*/  IMAD.WIDE.U32 R22, R158, R5, R22 ;  /* 0x000000059e167225 */ /* 0x000fc800078e0016 */
[C---:B------:R-:W-:Y:S02]  /*2350*/  IMAD R2, R154.reuse, R3, R2 ;  /* 0x000000039a027224 */ /* 0x040fe400078e0202 */
[----:B------:R-:W-:Y:S01]  /*2360*/  IMAD.WIDE.U32 R26, R154, R5, R26 ;  /* 0x000000059a1a7225 */ /* 0x000fe200078e001a */
[----:B------:R-:W-:-:S03]  /*2370*/  LEA.HI R135, R10, R10, RZ, 0x1 ;  /* 0x0000000a0a877211 */ /* 0x000fc600078f08ff */
[----:B------:R-:W-:Y:S02]  /*2380*/  IMAD.IADD R23, R23, 0x1, R0 ;  /* 0x0000000117177824 */ /* 0x000fe400078e0200 */
[----:B------:R-:W-:Y:S01]  /*2390*/  IMAD R0, R19, R4, RZ ;  /* 0x0000000413007224 */ /* 0x000fe200078e02ff */
[----:B------:R-:W-:Y:S01]  /*23a0*/  IADD3 R3, P0, -R70, R142, RZ ;  /* 0x0000008e46037210 */ /* 0x000fe20007f1e1ff */
[----:B------:R-:W-:Y:S02]  /*23b0*/  IMAD.IADD R27, R27, 0x1, R2 ;  /* 0x000000011b1b7824 */ /* 0x000fe400078e0202 */
[-C--:B------:R-:W-:Y:S01]  /*23c0*/  IMAD R2, R21, R4.reuse, RZ ;  /* 0x0000000415027224 */ /* 0x080fe200078e02ff */
[----:B------:R-:W-:Y:S01]  /*23d0*/  SHF.R.S32.HI R135, RZ, 0x1, R135 ;  /* 0x00000001ff877819 */ /* 0x000fe20000011487 */
[C---:B------:R-:W-:Y:S02]  /*23e0*/  IMAD R0, R18.reuse, R11, R0 ;  /* 0x0000000b12007224 */ /* 0x040fe400078e0200 */
[----:B------:R-:W-:-:S04]  /*23f0*/  IMAD.WIDE.U32 R18, R18, R4, R22 ;  /* 0x0000000412127225 */ /* 0x000fc800078e0016 */
[C---:B------:R-:W-:Y:S02]  /*2400*/  IMAD R2, R20.reuse, R11, R2 ;  /* 0x0000000b14027224 */ /* 0x040fe400078e0202 */
[----:B------:R-:W-:Y:S01]  /*2410*/  IMAD.WIDE.U32 R20, R20, R4, R26 ;  /* 0x0000000414147225 */ /* 0x000fe200078e001a */
[----:B------:R-:W-:-:S03]  /*2420*/  IADD3 R19, R19, R0, RZ ;  /* 0x0000000013137210 */ /* 0x000fc60007ffe0ff */
[----:B------:R-:W-:Y:S02]  /*2430*/  IMAD.X R13, R143, 0x1, ~R13, P0 ;  /* 0x000000018f0d7824 */ /* 0x000fe400000e0e0d */
[----:B------:R-:W-:Y:S02]  /*2440*/  IMAD R111, R135, R12, RZ ;  /* 0x0000000c876f7224 */ /* 0x000fe400078e02ff */
[----:B------:R-:W-:Y:S02]  /*2450*/  IMAD R4, R142, R135, R67 ;  /* 0x000000878e047224 */ /* 0x000fe400078e0243 */
[----:B------:R-:W-:Y:S02]  /*2460*/  IMAD.IADD R21, R21, 0x1, R2 ;  /* 0x0000000115157824 */ /* 0x000fe400078e0202 */
[C---:B------:R-:W-:Y:S02]  /*2470*/  IMAD R103, R13.reuse, R154, RZ ;  /* 0x0000009a0d677224 */ /* 0x040fe400078e02ff */
[----:B------:R-:W-:Y:S01]  /*2480*/  IMAD R107, R13, R158, RZ ;  /* 0x0000009e0d6b7224 */ /* 0x000fe200078e02ff */
[----:B------:R-:W-:Y:S01]  /*2490*/  IADD3 R0, P3, R111, R4, RZ ;  /* 0x000000046f007210 */ /* 0x000fe20007f7e0ff */
[----:B------:R-:W-:-:S02]  /*24a0*/  IMAD R103, R155, R3, R103 ;  /* 0x000000039b677224 */ /* 0x000fc400078e0267 */
[----:B------:R-:W-:Y:S01]  /*24b0*/  IMAD.WIDE.U32 R10, R154, R3, R20 ;  /* 0x000000039a0a7225 */ /* 0x000fe200078e0014 */
[----:B------:R-:W-:-:S03]  /*24c0*/  SHF.R.S32.HI R2, RZ, 0x1f, R111 ;  /* 0x0000001fff027819 */ /* 0x000fc6000001146f */
[-C--:B------:R-:W-:Y:S02]  /*24d0*/  IMAD R107, R159, R3.reuse, R107 ;  /* 0x000000039f6b7224 */ /* 0x080fe400078e026b */
[----:B------:R-:W-:-:S04]  /*24e0*/  IMAD.WIDE.U32 R12, R158, R3, R18 ;  /* 0x000000039e0c7225 */ /* 0x000fc800078e0012 */
[----:B------:R-:W-:Y:S01]  /*24f0*/  IMAD.IADD R3, R67, 0x1, R4 ;  /* 0x0000000143037824 */ /* 0x000fe200078e0204 */
[----:B------:R-:W-:Y:S01]  /*2500*/  LEA R104, P1, R10, R16, 0x1 ;  /* 0x000000100a687211 */ /* 0x000fe200078208ff */
[----:B------:R-:W-:Y:S01]  /*2510*/  IMAD.IADD R103, R11, 0x1, R103 ;  /* 0x000000010b677824 */ /* 0x000fe200078e0267 */
[----:B------:R-:W-:Y:S01]  /*2520*/  LEA R106, P0, R12, R14, 0x1 ;  /* 0x0000000e0c6a7211 */ /* 0x000fe200078008ff */
[----:B------:R-:W-:Y:S01]  /*2530*/  IMAD.IADD R107, R13, 0x1, R107 ;  /* 0x000000010d6b7824 */ /* 0x000fe200078e026b */
[----:B------:R-:W-:Y:S01]  /*2540*/  IADD3 R111, P2, R111, R3, RZ ;  /* 0x000000036f6f7210 */ /* 0x000fe20007f5e0ff */
[----:B------:R-:W-:Y:S01]  /*2550*/  IMAD.SHL.U32 R26, R0, 0x2, RZ ;  /* 0x00000002001a7824 */ /* 0x000fe200078e00ff */
[----:B------:R-:W-:Y:S02]  /*2560*/  LEA.HI.X.SX32 R5, R4, R2, 0x1, P3 ;  /* 0x0000000204057211 */ /* 0x000fe400018f0eff */
[----:B------:R-:W-:Y:S02]  /*2570*/  LEA.HI.X R103, R10, R17, R103, 0x1, P1 ;  /* 0x000000110a677211 */ /* 0x000fe400008f0c67 */
[----:B------:R-:W-:-:S02]  /*2580*/  LEA.HI.X R107, R12, R15, R107, 0x1, P0 ;  /* 0x0000000f0c6b7211 */ /* 0x000fc400000f0c6b */
[----:B------:R-:W-:Y:S02]  /*2590*/  LEA.HI.X.SX32 R2, R3, R2, 0x1, P2 ;  /* 0x0000000203027211 */ /* 0x000fe400010f0eff */
[C---:B------:R-:W-:Y:S02]  /*25a0*/  SHF.L.U32 R110, R111.reuse, 0x1, RZ ;  /* 0x000000016f6e7819 */ /* 0x040fe400000006ff */
[-C--:B------:R-:W-:Y:S01]  /*25b0*/  IADD3 R52, P1, R8, R26.reuse, RZ ;  /* 0x0000001a08347210 */ /* 0x080fe20007f3e0ff */
[----:B------:R-:W-:Y:S01]  /*25c0*/  IMAD.SHL.U32 R77, R158, 0x10, RZ ;  /* 0x000000109e4d7824 */ /* 0x000fe200078e00ff */
[----:B------:R-:W-:Y:S02]  /*25d0*/  SHF.L.U64.HI R0, R0, 0x1, R5 ;  /* 0x0000000100007819 */ /* 0x000fe40000010205 */
[----:B------:R-:W-:Y:S02]  /*25e0*/  IADD3 R26, P0, R6, R26, RZ ;  /* 0x0000001a061a7210 */ /* 0x000fe40007f1e0ff */
[----:B------:R-:W-:-:S02]  /*25f0*/  SHF.L.U64.HI R111, R111, 0x1, R2 ;  /* 0x000000016f6f7819 */ /* 0x000fc40000010202 */
[-C--:B------:R-:W-:Y:S01]  /*2600*/  IADD3 R108, P3, R8, R110.reuse, RZ ;  /* 0x0000006e086c7210 */ /* 0x080fe20007f7e0ff */
[--C-:B------:R-:W-:Y:S01]  /*2610*/  IMAD.X R53, R9, 0x1, R0.reuse, P1 ;  /* 0x0000000109357824 */ /* 0x100fe200008e0600 */
[----:B------:R-:W-:Y:S01]  /*2620*/  IADD3 R110, P2, R6, R110, RZ ;  /* 0x0000006e066e7210 */ /* 0x000fe20007f5e0ff */
[----:B------:R-:W-:Y:S01]  /*2630*/  IMAD.X R27, R7, 0x1, R0, P0 ;  /* 0x00000001071b7824 */ /* 0x000fe200000e0600 */
[C---:B------:R-:W-:Y:S01]  /*2640*/  SHF.L.U64.HI R76, R158.reuse, 0x4, R159 ;  /* 0x000000049e4c7819 */ /* 0x040fe2000001029f */
[C---:B------:R-:W-:Y:S01]  /*2650*/  IMAD.SHL.U32 R79, R158.reuse, 0x20, RZ ;  /* 0x000000209e4f7824 */ /* 0x040fe200078e00ff */
[----:B------:R-:W-:Y:S01]  /*2660*/  IADD3 R86, P1, P0, R77, R77, R77 ;  /* 0x0000004d4d567210 */ /* 0x000fe2000783e04d */
[----:B------:R-:W-:Y:S01]  /*2670*/  IMAD.X R109, R9, 0x1, R111, P3 ;  /* 0x00000001096d7824 */ /* 0x000fe200018e066f */
[----:B------:R-:W-:Y:S01]  /*2680*/  SHF.L.U64.HI R78, R158, 0x5, R159 ;  /* 0x000000059e4e7819 */ /* 0x000fe2000001029f */
[----:B------:R-:W-:Y:S01]  /*2690*/  IMAD.X R111, R7, 0x1, R111, P2 ;  /* 0x00000001076f7824 */ /* 0x000fe200010e066f */
[----:B------:R-:W-:-:S02]  /*26a0*/  IADD3.X R87, R76, R76, R76, P1, P0 ;  /* 0x0000004c4c577210 */ /* 0x000fc40000fe044c */
[C-C-:B------:R-:W-:Y:S02]  /*26b0*/  IADD3 R80, P5, P4, -R79.reuse, 0x40, R86.reuse ;  /* 0x000000404f507810 */ /* 0x140fe40007cbe156 */
[C-C-:B------:R-:W-:Y:S02]  /*26c0*/  IADD3 R82, P3, P2, -R79.reuse, 0x80, R86.reuse ;  /* 0x000000804f527810 */ /* 0x140fe40007a7e156 */
[----:B------:R-:W-:Y:S01]  /*26d0*/  IADD3 R86, P1, P0, -R79, 0xc0, R86 ;  /* 0x000000c04f567810 */ /* 0x000fe2000783e156 */
[----:B------:R-:W-:Y:S01]  /*26e0*/  IMAD.SHL.U32 R141, R135, 0x10, RZ ;  /* 0x00000010878d7824 */ /* 0x000fe200078e00ff */
[C-C-:B------:R-:W-:Y:S02]  /*26f0*/  IADD3.X R81, ~R78.reuse, RZ, R87.reuse, P5, P4 ;  /* 0x000000ff4e517210 */ /* 0x140fe40002fe8557 */
[C-C-:B------:R-:W-:Y:S02]  /*2700*/  IADD3.X R83, ~R78.reuse, RZ, R87.reuse, P3, P2 ;  /* 0x000000ff4e537210 */ /* 0x140fe40001fe4557 */
[----:B------:R-:W-:-:S02]  /*2710*/  IADD3.X R87, ~R78, RZ, R87, P1, P0 ;  /* 0x000000ff4e577210 */ /* 0x000fc40000fe0557 */
[-C--:B------:R-:W-:Y:S02]  /*2720*/  IADD3 R84, P2, R80, R77.reuse, RZ ;  /* 0x0000004d50547210 */ /* 0x080fe40007f5e0ff */
[-C--:B------:R-:W-:Y:S02]  /*2730*/  IADD3 R88, P1, R82, R77.reuse, RZ ;  /* 0x0000004d52587210 */ /* 0x080fe40007f3e0ff */
[-C--:B------:R-:W-:Y:S02]  /*2740*/  IADD3 R90, P0, R86, R77.reuse, RZ ;  /* 0x0000004d565a7210 */ /* 0x080fe40007f1e0ff */
[C---:B------:R-:W-:Y:S02]  /*2750*/  IADD3 R134, R141.reuse, 0x40, RZ ;  /* 0x000000408d867810 */ /* 0x040fe40007ffe0ff */
[C---:B------:R-:W-:Y:S02]  /*2760*/  IADD3 R133, R141.reuse, 0x80, RZ ;  /* 0x000000808d857810 */ /* 0x040fe40007ffe0ff */
[----:B------:R-:W-:Y:S01]  /*2770*/  IADD3 R131, R141, 0xc0, RZ ;  /* 0x000000c08d837810 */ /* 0x000fe20007ffe0ff */
[--C-:B------:R-:W-:Y:S01]  /*2780*/  IMAD.X R85, R81, 0x1, R76.reuse, P2 ;  /* 0x0000000151557824 */ /* 0x100fe200010e064c */
[-C--:B------:R-:W-:Y:S01]  /*2790*/  IADD3 R98, P2, R84, R77.reuse, RZ ;  /* 0x0000004d54627210 */ /* 0x080fe20007f5e0ff */
[--C-:B------:R-:W-:Y:S01]  /*27a0*/  IMAD.X R89, R83, 0x1, R76.reuse, P1 ;  /* 0x0000000153597824 */ /* 0x100fe200008e064c */
[-C--:B------:R-:W-:Y:S01]  /*27b0*/  IADD3 R100, P1, R88, R77.reuse, RZ ;  /* 0x0000004d58647210 */ /* 0x080fe20007f3e0ff */
[--C-:B------:R-:W-:Y:S01]  /*27c0*/  IMAD.X R91, R87, 0x1, R76.reuse, P0 ;  /* 0x00000001575b7824 */ /* 0x100fe200000e064c */
[C---:B------:R-:W-:Y:S01]  /*27d0*/  IADD3 R132, R141.reuse, R134, RZ ;  /* 0x000000868d847210 */ /* 0x040fe20007ffe0ff */
[C---:B------:R-:W-:Y:S01]  /*27e0*/  IMAD.IADD R130, R141.reuse, 0x1, R133 ;  /* 0x000000018d827824 */ /* 0x040fe200078e0285 */
[----:B------:R-:W-:Y:S01]  /*27f0*/  IADD3 R102, P0, R90, R77, RZ ;  /* 0x0000004d5a667210 */ /* 0x000fe20007f1e0ff */
[----:B------:R-:W-:Y:S01]  /*2800*/  IMAD.IADD R128, R141, 0x1, R131 ;  /* 0x000000018d807824 */ /* 0x000fe200078e0283 */
[C-C-:B------:R-:W-:Y:S01]  /*2810*/  SHF.L.U64.HI R92, R154.reuse, 0x4, R155.reuse ;  /* 0x000000049a5c7819 */ /* 0x140fe2000001029b */
[C---:B------:R-:W-:Y:S01]  /*2820*/  IMAD.SHL.U32 R95, R154.reuse, 0x20, RZ ;  /* 0x000000209a5f7824 */ /* 0x040fe200078e00ff */
[C---:B------:R-:W-:Y:S01]  /*2830*/  SHF.L.U32 R93, R154.reuse, 0x4, RZ ;  /* 0x000000049a5d7819 */ /* 0x040fe200000006ff */
[----:B------:R-:W-:Y:S01]  /*2840*/  IMAD R3, R155, 0x60, RZ ;  /* 0x000000609b037824 */ /* 0x000fe200078e02ff */
[----:B------:R-:W-:Y:S01]  /*2850*/  SHF.L.U64.HI R94, R154, 0x5, R155 ;  /* 0x000000059a5e7819 */ /* 0x000fe2000001029b */
[----:B------:R-:W-:Y:S01]  /*2860*/  IMAD.SHL.U32 R137, R135, 0x20, RZ ;  /* 0x0000002087897824 */ /* 0x000fe200078e00ff */
[----:B------:R-:W-:Y:S01]  /*2870*/  IADD3.X R101, R91, R76, RZ, P0, !PT ;  /* 0x0000004c5b657210 */ /* 0x000fe200007fe4ff */
[----:B------:R-:W-:-:S02]  /*2880*/  IMAD.X R97, R85, 0x1, R76, P2 ;  /* 0x0000000155617824 */ /* 0x000fc400010e064c */
[----:B------:R-:W-:Y:S01]  /*2890*/  IMAD.X R99, R89, 0x1, R76, P1 ;  /* 0x0000000159637824 */ /* 0x000fe200008e064c */
[----:B------:R-:W-:Y:S01]  /*28a0*/  IADD3 R127, R141, R130, RZ ;  /* 0x000000828d7f7210 */ /* 0x000fe20007ffe0ff */
[----:B------:R-:W-:-:S04]  /*28b0*/  IMAD.WIDE.U32 R154, R154, 0x60, RZ ;  /* 0x000000609a9a7825 */ /* 0x000fc800078e00ff */
[----:B------:R-:W-:Y:S02]  /*28c0*/  IMAD R135, R135, 0x30, RZ ;  /* 0x0000003087877824 */ /* 0x000fe400078e02ff */
[C---:B------:R-:W-:Y:S02]  /*28d0*/  IMAD.IADD R129, R141.reuse, 0x1, R132 ;  /* 0x000000018d817824 */ /* 0x040fe400078e0284 */
[----:B------:R-:W-:Y:S01]  /*28e0*/  IMAD.IADD R126, R141, 0x1, R128 ;  /* 0x000000018d7e7824 */ /* 0x000fe200078e0280 */
[----:B------:R-:W-:Y:S01]  /*28f0*/  SHF.L.U64.HI R92, R93, 0x1, R92 ;  /* 0x000000015d5c7819 */ /* 0x000fe2000001025c */
[----:B------:R-:W-:Y:S01]  /*2900*/  IMAD.MOV.U32 R17, RZ, RZ, R170 ;  /* 0x000000ffff117224 */ /* 0x000fe200078e00aa */
        /* <DEDUP_REMOVED lines=8> */
[----:B------:R-:W-:Y:S01]  /*2990*/  IADD3 R20, R24, 0x40, RZ ;  /* 0x0000004018147810 */ /* 0x000fe20007ffe0ff */
[----:B------:R-:W-:Y:S01]  /*29a0*/  IMAD.SHL.U32 R102, R102, 0x2, RZ ;  /* 0x0000000266667824 */ /* 0x000fe200078e00ff */
[----:B------:R-:W-:-:S02]  /*29b0*/  IADD3 R19, R24, 0x80, RZ ;  /* 0x0000008018137810 */ /* 0x000fc40007ffe0ff */
[----:B------:R-:W-:Y:S02]  /*29c0*/  IADD3 R18, R24, 0xc0, RZ ;  /* 0x000000c018127810 */ /* 0x000fe40007ffe0ff */
[----:B------:R-:W-:Y:S02]  /*29d0*/  IADD3 R96, R155, R3, RZ ;  /* 0x000000039b607210 */ /* 0x000fe40007ffe0ff */
        /* <DEDUP_REMOVED lines=12> */
.L_x_3875:
        /* <DEDUP_REMOVED lines=251> */
.L_x_3824:
[----:B------:R-:W-:Y:S05]  /*3a50*/  BSYNC B0 ;  /* 0x0000000000007941 */ /* 0x000fea0003800000 */
.L_x_3823:
[----:B------:R-:W-:Y:S01]  /*3a60*/  BSSY B0, `(.L_x_3825) ;  /* 0x00000c0000007945 */ /* 0x000fe20003800000 */
[----:B------:R-:W-:-:S05]  /*3a70*/  @!P2 BRA `(.L_x_3826) ;  /* 0x00000be00000a947 */ /* 0x000fca0003800000 */
[----:B------:R-:W-:Y:S02]  /*3a80*/  ISETP.GE.AND P0, PT, R24, R23, PT ;  /* 0x000000171800720c */ /* 0x000fe40003f06270 */
[----:B------:R-:W-:Y:S02]  /*3a90*/  LEA R172, P1, R77, R106, 0x1 ;  /* 0x0000006a4dac7211 */ /* 0x000fe400078208ff */
[----:B------:R-:W-:Y:S02]  /*3aa0*/  SHF.L.U32 R165, R141, 0x1, RZ ;  /* 0x000000018da57819 */ /* 0x000fe400000006ff */
        /* <DEDUP_REMOVED lines=187> */
.L_x_3826:
[----:B------:R-:W-:Y:S05]  /*4660*/  BSYNC B0 ;  /* 0x0000000000007941 */ /* 0x000fea0003800000 */
.L_x_3825:
[C---:B------:R-:W-:Y:S01]  /*4670*/  ISETP.GE.AND P0, PT, R138.reuse, R163, PT ;  /* 0x000000a38a00720c */ /* 0x040fe20003f06270 */
[----:B------:R-:W-:Y:S03]  /*4680*/  BSSY B0, `(.L_x_3827) ;  /* 0x00000c2000007945 */ /* 0x000fe60003800000 */
[----:B------:R-:W-:Y:S11]  /*4690*/  ISETP.GE.AND P0, PT, R138, R161, !P0 ;  /* 0x000000a18a00720c */ /* 0x000ff60004706270 */
[----:B------:R-:W-:Y:S02]  /*46a0*/  @!UPT UIADD3 URZ, URZ, URZ, URZ ;  /* 0x0000003f3f3ff290 */ /* 0x000fe4000fffe03f */
[----:B------:R-:W-:-:S05]  /*46b0*/  @!P0 BRA `(.L_x_3828) ;  /* 0x00000be000008947 */ /* 0x000fca0003800000 */
[----:B------:R-:W-:Y:S02]  /*46c0*/  ISETP.GE.AND P0, PT, R24, R23, PT ;  /* 0x000000171800720c */ /* 0x000fe40003f06270 */
[----:B------:R-:W-:Y:S02]  /*46d0*/  LEA R172, P1, R79, R106, 0x1 ;  /* 0x0000006a4fac7211 */ /* 0x000fe400078208ff */
[----:B-1----:R-:W-:Y:S02]  /*46e0*/  SHF.L.U32 R165, R137, 0x1, RZ ;  /* 0x0000000189a57819 */ /* 0x002fe400000006ff */
        /* <DEDUP_REMOVED lines=187> */
.L_x_3828:
[----:B------:R-:W-:Y:S05]  /*52a0*/  BSYNC B0 ;  /* 0x0000000000007941 */ /* 0x000fea0003800000 */
.L_x_3827:
[C---:B------:R-:W-:Y:S01]  /*52b0*/  ISETP.GE.AND P0, PT, R136.reuse, R163, PT ;  /* 0x000000a38800720c */ /* 0x040fe20003f06270 */
[----:B------:R-:W-:Y:S03]  /*52c0*/  BSSY B0, `(.L_x_3829) ;  /* 0x00000c4000007945 */ /* 0x000fe60003800000 */
[----:B------:R-:W-:Y:S11]  /*52d0*/  ISETP.GE.AND P0, PT, R136, R161, !P0 ;  /* 0x000000a18800720c */ /* 0x000ff60004706270 */
[----:B------:R-:W-:Y:S02]  /*52e0*/  @!UPT UIADD3 URZ, URZ, URZ, URZ ;  /* 0x0000003f3f3ff290 */ /* 0x000fe4000fffe03f */
[----:B------:R-:W-:-:S05]  /*52f0*/  @!P0 BRA `(.L_x_3830) ;  /* 0x00000c0000008947 */ /* 0x000fca0003800000 */
[----:B------:R-:W-:Y:S01]  /*5300*/  IMAD R161, R159, 0x60, RZ ;  /* 0x000000609fa17824 */ /* 0x000fe200078e02ff */
[----:B-1----:R-:W-:Y:S01]  /*5310*/  SHF.L.U32 R165, R135, 0x1, RZ ;  /* 0x0000000187a57819 */ /* 0x002fe200000006ff */
        /* <DEDUP_REMOVED lines=190> */
.L_x_3830:
[----:B------:R-:W-:Y:S05]  /*5f00*/  BSYNC B0 ;  /* 0x0000000000007941 */ /* 0x000fea0003800000 */
.L_x_3829:
[----:B------:R-:W2:Y:S02]  /*5f10*/  LD.E R3, [R28.64+0xd0] ;  /* 0x0000d0061c037980 */ /* 0x000ea4000c101900 */
[----:B--2---:R-:W-:Y:S05]  /*5f20*/  IMAD.U32 R3, R3, -0x20, RZ ;  /* 0xffffffe003037824 */ /* 0x004fea00078e00ff */
[C---:B------:R-:W-:Y:S02]  /*5f30*/  LEA R26, P1, R3.reuse, R26, 0x1 ;  /* 0x0000001a031a7211 */ /* 0x040fe400078208ff */
[C---:B------:R-:W-:Y:S02]  /*5f40*/  LEA R52, P0, R3.reuse, R52, 0x1 ;  /* 0x0000003403347211 */ /* 0x040fe400078008ff */
[C---:B------:R-:W-:Y:S02]  /*5f50*/  LEA.HI.X.SX32 R27, R3.reuse, R27, 0x1, P1 ;  /* 0x0000001b031b7211 */ /* 0x040fe400008f0eff */
[----:B------:R-:W-:Y:S01]  /*5f60*/  LEA.HI.X.SX32 R53, R3, R53, 0x1, P0 ;  /* 0x0000003503357211 */ /* 0x000fe200000f0eff */
[----:B------:R-:W-:-:S05]  /*5f70*/  BRA `(.L_x_3831) ;  /* 0x00005e6000007947 */ /* 0x000fca0003800000 */
.L_x_3822:
        /* <DEDUP_REMOVED lines=85> */
.L_x_3835:
[----:B------:R-:W-:Y:S05]  /*64d0*/  BSYNC B0 ;  /* 0x0000000000007941 */ /* 0x000fea0003800000 */
.L_x_3834:
        /* <DEDUP_REMOVED lines=84> */
.L_x_3837:
[----:B------:R-:W-:Y:S05]  /*6a20*/  BSYNC B0 ;  /* 0x0000000000007941 */ /* 0x000fea0003800000 */
.L_x_3836:
        /* <DEDUP_REMOVED lines=83> */
.L_x_3839:
[----:B------:R-:W-:Y:S05]  /*6f60*/  BSYNC B0 ;  /* 0x0000000000007941 */ /* 0x000fea0003800000 */
.L_x_3838:
        /* <DEDUP_REMOVED lines=84> */
.L_x_3841:
[----:B------:R-:W-:Y:S05]  /*74b0*/  BSYNC B0 ;  /* 0x0000000000007941 */ /* 0x000fea0003800000 */
.L_x_3840:
[----:B-----5:R3:W-:Y:S02]  /*74c0*/  ST.E.128 [R156.64+0x180], R8 ;  /* 0x000180089c007985 */ /* 0x0207e4000c101d06 */
.L_x_3833:
[----:B------:R-:W-:Y:S05]  /*74d0*/  BSYNC B1 ;  /* 0x0000000000017941 */ /* 0x000fea0003800000 */
.L_x_3832:
        /* <DEDUP_REMOVED lines=90> */
.L_x_3845:
[----:B------:R-:W-:Y:S05]  /*7a80*/  BSYNC B0 ;  /* 0x0000000000007941 */ /* 0x000fea0003800000 */
.L_x_3844:
        /* <DEDUP_REMOVED lines=10> */
[C---:B-----5:R-:W-:Y:S01]  /*7b30*/  IMAD.U32 R16, R9.reuse, 0x10000, RZ ;  /* 0x0001000009107824 */ /* 0x060fe200078e00ff */
        /* <DEDUP_REMOVED lines=81> */
.L_x_3847:
[----:B------:R-:W-:Y:S05]  /*8050*/  BSYNC B0 ;  /* 0x0000000000007941 */ /* 0x000fea0003800000 */
.L_x_3846:
[----:B-----5:R3:W-:Y:S01]  /*8060*/  ST.E.128 [R42.64+0x80], R8 ;  /* 0x000080082a007985 */ /* 0x0207e2000c101d06 */
[----:B------:R-:W-:Y:S01]  /*8070*/  ISETP.GE.AND P0, PT, R19, R23, PT ;  /* 0x000000171300720c */ /* 0x000fe20003f06270 */
[----:B------:R-:W-:Y:S02]  /*8080*/  BSSY B0, `(.L_x_3848) ;  /* 0x0000057000007945 */ /* 0x000fe40003800000 */
[----:B--2---:R3:W5:Y:S10]  /*8090*/  LD.E.128 R12, [R54.64+0x100] ;  /* 0x00010006360c7980 */ /* 0x004774000c101d00 */
[----:B------:R-:W-:-:S05]  /*80a0*/  @P0 BRA `(.L_x_3849) ;  /* 0x0000054000000947 */ /* 0x000fca0003800000 */
[----:B------:R-:W-:Y:S01]  /*80b0*/  LEA.HI R0, R23, R23, RZ, 0x1 ;  /* 0x0000001717007211 */ /* 0x000fe200078f08ff */
[----:B---3--:R-:W-:Y:S01]  /*80c0*/  IMAD.MOV.U32 R8, RZ, RZ, RZ ;  /* 0x000000ffff087224 */ /* 0x008fe200078e00ff */
        /* <DEDUP_REMOVED lines=82> */
.L_x_3849:
[----:B------:R-:W-:Y:S05]  /*85f0*/  BSYNC B0 ;  /* 0x0000000000007941 */ /* 0x000fea0003800000 */
.L_x_3848:
        /* <DEDUP_REMOVED lines=90> */
.L_x_3851:
[----:B------:R-:W-:Y:S05]  /*8ba0*/  BSYNC B0 ;  /* 0x0000000000007941 */ /* 0x000fea0003800000 */
.L_x_3850:
[----:B-----5:R3:W-:Y:S02]  /*8bb0*/  ST.E.128 [R42.64+0x180], R8 ;  /* 0x000180082a007985 */ /* 0x0207e4000c101d06 */
.L_x_3843:
[----:B------:R-:W-:Y:S05]  /*8bc0*/  BSYNC B1 ;  /* 0x0000000000017941 */ /* 0x000fea0003800000 */
.L_x_3842:
        /* <DEDUP_REMOVED lines=93> */
.L_x_3855:
[----:B------:R-:W-:Y:S05]  /*91a0*/  BSYNC B0 ;  /* 0x0000000000007941 */ /* 0x000fea0003800000 */
.L_x_3854:
        /* <DEDUP_REMOVED lines=92> */
.L_x_3857:
[----:B------:R-:W-:Y:S05]  /*9770*/  BSYNC B0 ;  /* 0x0000000000007941 */ /* 0x000fea0003800000 */
.L_x_3856:
[----:B-----5:R4:W-:Y:S01]  /*9780*/  ST.E.128 [R42.64+0x80], R8 ;  /* 0x000080082a007985 */ /* 0x0209e2000c101d06 */
[----:B------:R-:W-:Y:S01]  /*9790*/  ISETP.GE.AND P0, PT, R19, R23, PT ;  /* 0x000000171300720c */ /* 0x000fe20003f06270 */
[----:B------:R-:W-:Y:S02]  /*97a0*/  BSSY B0, `(.L_x_3858) ;  /* 0x0000057000007945 */ /* 0x000fe40003800000 */
[----:B---3--:R4:W5:Y:S10]  /*97b0*/  LD.E.128 R12, [R54.64+0x100] ;  /* 0x00010006360c7980 */ /* 0x008974000c101d00 */
[----:B------:R-:W-:-:S05]  /*97c0*/  @P0 BRA `(.L_x_3859) ;  /* 0x0000054000000947 */ /* 0x000fca0003800000 */
[----:B------:R-:W-:Y:S01]  /*97d0*/  LEA.HI R0, R23, R23, RZ, 0x1 ;  /* 0x0000001717007211 */ /* 0x000fe200078f08ff */
        /* <DEDUP_REMOVED lines=83> */
.L_x_3859:
[----:B------:R-:W-:Y:S05]  /*9d10*/  BSYNC B0 ;  /* 0x0000000000007941 */ /* 0x000fea0003800000 */
.L_x_3858:
[----:B-----5:R3:W-:Y:S01]  /*9d20*/  ST.E.128 [R42.64+0x100], R12 ;  /* 0x0001000c2a007985 */ /* 0x0207e2000c101d06 */
[----:B------:R-:W-:Y:S01]  /*9d30*/  ISETP.GE.AND P0, PT, R18, R23, PT ;  /* 0x000000171200720c */ /* 0x000fe20003f06270 */
[----:B------:R-:W-:Y:S02]  /*9d40*/  BSSY B0, `(.L_x_3860) ;  /* 0x0000058000007945 */ /* 0x000fe40003800000 */
[----:B----4-:R3:W5:Y:S10]  /*9d50*/  LD.E.128 R8, [R54.64+0x180] ;  /* 0x0001800636087980 */ /* 0x010774000c101d00 */
        /* <DEDUP_REMOVED lines=86> */
.L_x_3861:
[----:B------:R-:W-:Y:S05]  /*a2c0*/  BSYNC B0 ;  /* 0x0000000000007941 */ /* 0x000fea0003800000 */
.L_x_3860:
[----:B-----5:R4:W-:Y:S02]  /*a2d0*/  ST.E.128 [R42.64+0x180], R8 ;  /* 0x000180082a007985 */ /* 0x0209e4000c101d06 */
.L_x_3853:
[----:B------:R-:W-:Y:S05]  /*a2e0*/  BSYNC B1 ;  /* 0x0000000000017941 */ /* 0x000fea0003800000 */
.L_x_3852:
        /* <DEDUP_REMOVED lines=94> */
.L_x_3865:
[----:B------:R-:W-:Y:S05]  /*a8d0*/  BSYNC B0 ;  /* 0x0000000000007941 */ /* 0x000fea0003800000 */
.L_x_3864:
        /* <DEDUP_REMOVED lines=93> */
.L_x_3867:
[----:B------:R-:W-:Y:S05]  /*aeb0*/  BSYNC B0 ;  /* 0x0000000000007941 */ /* 0x000fea0003800000 */
.L_x_3866:
        /* <DEDUP_REMOVED lines=89> */
.L_x_3869:
[----:B------:R-:W-:Y:S05]  /*b450*/  BSYNC B0 ;  /* 0x0000000000007941 */ /* 0x000fea0003800000 */
.L_x_3868:
        /* <DEDUP_REMOVED lines=90> */
.L_x_3871:
[----:B------:R-:W-:Y:S05]  /*ba00*/  BSYNC B0 ;  /* 0x0000000000007941 */ /* 0x000fea0003800000 */
.L_x_3870:
[----:B-----5:R4:W-:Y:S02]  /*ba10*/  ST.E.128 [R54.64+0x180], R8 ;  /* 0x0001800836007985 */ /* 0x0209e4000c101d06 */
.L_x_3863:
[----:B------:R-:W-:Y:S05]  /*ba20*/  BSYNC B1 ;  /* 0x0000000000017941 */ /* 0x000fea0003800000 */
.L_x_3862:
[----:B------:R-:W5:Y:S02]  /*ba30*/  LD.E R3, [R28.64+0xd0] ;  /* 0x0000d0061c037980 */ /* 0x000f64000c101900 */
[----:B-----5:R-:W-:Y:S05]  /*ba40*/  IMAD.U32 R3, R3, -0x20, RZ ;  /* 0xffffffe003037824 */ /* 0x020fea00078e00ff */
[C---:B------:R-:W-:Y:S02]  /*ba50*/  LEA R110, P1, R3.reuse, R110, 0x1 ;  /* 0x0000006e036e7211 */ /* 0x040fe400078208ff */
[C---:B------:R-:W-:Y:S02]  /*ba60*/  LEA R108, P0, R3.reuse, R108, 0x1 ;  /* 0x0000006c036c7211 */ /* 0x040fe400078008ff */
[C---:B------:R-:W-:Y:S02]  /*ba70*/  LEA.HI.X.SX32 R111, R3.reuse, R111, 0x1, P1 ;  /* 0x0000006f036f7211 */ /* 0x040fe400008f0eff */
[----:B------:R-:W-:Y:S01]  /*ba80*/  LEA.HI.X.SX32 R109, R3, R109, 0x1, P0 ;  /* 0x0000006d036d7211 */ /* 0x000fe200000f0eff */
[----:B------:R-:W-:-:S05]  /*ba90*/  BRA `(.L_x_3831) ;  /* 0x0000034000007947 */ /* 0x000fca0003800000 */
.L_x_3821:
        /* <DEDUP_REMOVED lines=52> */
.L_x_3831:
[----:B------:R-:W-:Y:S05]  /*bde0*/  BSYNC B2 ;  /* 0x0000000000027941 */ /* 0x000fea0003800000 */
.L_x_3820:
        /* <DEDUP_REMOVED lines=88> */
.L_x_3873:
        /* <DEDUP_REMOVED lines=8> */
.L_x_3874:
[----:B------:R-:W-:Y:S05]  /*c3f0*/  BSYNC B0 ;  /* 0x0000000000007941 */ /* 0x000fea0003800000 */
.L_x_3872:
[----:B------:R-:W-:Y:S04]  /*c400*/  IADD3 R17, R17, -0x1, RZ ;  /* 0xffffffff11117810 */ /* 0x000fe80007ffe0ff */
[----:B------:R-:W-:Y:S11]  /*c410*/  ISETP.GT.AND P0, PT, R17, R75, PT ;  /* 0x0000004b1100720c */ /* 0x000ff60003f04270 */
[----:B------:R-:W-:Y:S02]  /*c420*/  @!UPT UIADD3 URZ, URZ, URZ, URZ ;  /* 0x0000003f3f3ff290 */ /* 0x000fe4000fffe03f */
[----:B------:R-:W-:-:S05]  /*c430*/  @P0 BRA `(.L_x_3875) ;  /* 0xffff666000000947 */ /* 0x000fca000383ffff */
.L_x_3819:
        /* <DEDUP_REMOVED lines=13> */
[----:B------:R1:W5:Y:S01]  /*c510*/  LD.E.64 R14, [R28.64+0x150] ;  /* 0x000150061c0e7980 */ /* 0x000362000c101b00 */
[----:B--2---:R-:W-:-:S04]  /*c520*/  ISETP.NE.U32.AND P1, PT, R4, RZ, PT ;  /* 0x000000ff0400720c */ /* 0x004fc80003f25070 */
[----:B------:R-:W-:-:S13]  /*c530*/  ISETP.NE.AND.EX P1, PT, R5, RZ, PT, P1 ;  /* 0x000000ff0500720c */ /* 0x000fda0003f25310 */
[----:B-----5:R-:W-:-:S04]  /*c540*/  @P1 LEA R12, P0, R243, R4, 0x2 ;  /* 0x00000004f30c1211 */ /* 0x020fc800078010ff */
[----:B------:R-:W-:-:S05]  /*c550*/  @P1 LEA.HI.X R13, R243, R5, R68, 0x2, P0 ;  /* 0x00000005f30d1211 */ /* 0x000fca00000f1444 */
[----:B------:R-:W2:Y:S01]  /*c560*/  @P1 LD.E R2, [R12.64] ;  /* 0x000000060c021980 */ /* 0x000ea2000c101900 */
[-C--:B------:R-:W-:Y:S02]  /*c570*/  IADD3 R3, P1, R3, R144.reuse, RZ ;  /* 0x0000009003037210 */ /* 0x080fe40007f3e0ff */
[----:B------:R-:W-:Y:S02]  /*c580*/  LEA.HI R10, R7, R7, RZ, 0x1 ;  /* 0x00000007070a7211 */ /* 0x000fe400078f08ff */
[----:B------:R-:W-:Y:S01]  /*c590*/  LEA R5, P0, R148, R144, 0x5 ;  /* 0x0000009094057211 */ /* 0x000fe200078028ff */
[----:B------:R-:W-:Y:S01]  /*c5a0*/  IMAD.X R6, R9, 0x1, R147, P1 ;  /* 0x0000000109067824 */ /* 0x000fe200008e0693 */
[-C--:B------:R-:W-:Y:S01]  /*c5b0*/  LEA R26, P2, R144, R150.reuse, 0x1 ;  /* 0x00000096901a7211 */ /* 0x080fe200078408ff */
[----:B------:R-:W-:Y:S01]  /*c5c0*/  IMAD.MOV.U32 R146, RZ, RZ, R144 ;  /* 0x000000ffff927224 */ /* 0x000fe200078e0090 */
[----:B------:R-:W-:Y:S02]  /*c5d0*/  SHF.R.S32.HI R9, RZ, 0x1, R10 ;  /* 0x00000001ff097819 */ /* 0x000fe4000001140a */
[----:B------:R-:W-:Y:S01]  /*c5e0*/  LEA.HI.X R8, R148, R147, R149, 0x5, P0 ;  /* 0x0000009394087211 */ /* 0x000fe200000f2c95 */
[----:B------:R-:W-:Y:S01]  /*c5f0*/  IMAD R4, R149, 0x30, RZ ;  /* 0x0000003095047824 */ /* 0x000fe200078e02ff */
[--C-:B------:R-:W-:Y:S01]  /*c600*/  LEA.HI.X R27, R144, R151, R147.reuse, 0x1, P2 ;  /* 0x00000097901b7211 */ /* 0x100fe200010f0c93 */
[----:B------:R-:W-:Y:S01]  /*c610*/  IMAD.WIDE.U32 R146, R148, 0x30, R146 ;  /* 0x0000003094927825 */ /* 0x000fe200078e0092 */
[----:B------:R-:W-:-:S02]  /*c620*/  LEA R22, P1, R3, R150, 0x1 ;  /* 0x0000009603167211 */ /* 0x000fc400078208ff */
[-C--:B------:R-:W-:Y:S02]  /*c630*/  LEA R20, P0, R5, R150.reuse, 0x1 ;  /* 0x0000009605147211 */ /* 0x080fe400078008ff */
[----:B---3--:R-:W-:Y:S02]  /*c640*/  ISETP.NE.AND P4, PT, R0, RZ, PT ;  /* 0x000000ff0000720c */ /* 0x008fe40003f85270 */
[-C--:B------:R-:W-:Y:S02]  /*c650*/  LEA.HI.X R23, R3, R151.reuse, R6, 0x1, P1 ;  /* 0x0000009703177211 */ /* 0x080fe400008f0c06 */
[----:B------:R-:W-:Y:S01]  /*c660*/  LEA.HI.X R21, R5, R151, R8, 0x1, P0 ;  /* 0x0000009705157211 */ /* 0x000fe200000f0c08 */
[----:B------:R-:W-:Y:S02]  /*c670*/  IMAD.IADD R5, R147, 0x1, R4 ;  /* 0x0000000193057824 */ /* 0x000fe400078e0204 */
[----:B------:R-:W-:Y:S01]  /*c680*/  IMAD.IADD R11, R240, 0x1, -R59 ;  /* 0x00000001f00b7824 */ /* 0x000fe200078e0a3b */
[----:B------:R-:W-:-:S04]  /*c690*/  LEA R18, P1, R146, R150, 0x1 ;  /* 0x0000009692127211 */ /* 0x000fc800078208ff */
[----:B------:R-:W-:Y:S01]  /*c6a0*/  ISETP.GE.AND P0, PT, R142, R11, PT ;  /* 0x0000000b8e00720c */ /* 0x000fe20003f06270 */
[----:B------:R-:W-:Y:S01]  /*c6b0*/  IMAD.SHL.U32 R8, R9, 0x10, RZ ;  /* 0x0000001009087824 */ /* 0x000fe200078e00ff */
[----:B------:R-:W-:Y:S02]  /*c6c0*/  LEA.HI.X R19, R146, R151, R5, 0x1, P1 ;  /* 0x0000009792137211 */ /* 0x000fe400008f0c05 */
[----:B------:R-:W-:Y:S02]  /*c6d0*/  ISETP.GT.AND P0, PT, R57, -0x8, !P0 ;  /* 0xfffffff83900780c */ /* 0x000fe40004704270 */
[----:B--2---:R-:W-:Y:S01]  /*c6e0*/  IADD3 R70, R2, R70, R59 ;  /* 0x0000004602467210 */ /* 0x004fe20007ffe03b */
[----:B------:R-:W-:-:S04]  /*c6f0*/  IMAD R2, R142, R9, R67 ;  /* 0x000000098e027224 */ /* 0x000fc800078e0243 */
        /* <DEDUP_REMOVED lines=16> */
[----:B------:R-:W-:-:S03]  /*c800*/  IADD3 R40, P0, R14, R41, RZ ;  /* 0x000000290e287210 */ /* 0x000fc60007f1e0ff */
[--C-:B------:R-:W-:Y:S02]  /*c810*/  IMAD.X R31, R17, 0x1, R3.reuse, P1 ;  /* 0x00000001111f7824 */ /* 0x100fe400008e0603 */
[----:B------:R-:W-:Y:S01]  /*c820*/  IMAD.X R41, R15, 0x1, R3, P0 ;  /* 0x000000010f297824 */ /* 0x000fe200000e0603 */
[----:B------:R-:W-:Y:S05]  /*c830*/  @P2 BRA `(.L_x_3882) ;  /* 0x0000027000002947 */ /* 0x000fea0003800000 */
[----:B------:R-:W2:Y:S04]  /*c840*/  LD.E.64 R2, [R40.64] ;  /* 0x0000000628027980 */ /* 0x000ea8000c101b00 */
[----:B------:R-:W3:Y:S01]  /*c850*/  LD.E.64 R4, [R30.64] ;  /* 0x000000061e047980 */ /* 0x000ee2000c101b00 */
[C---:B-----5:R-:W-:Y:S01]  /*c860*/  SHF.L.U32 R43, R35.reuse, 0x10, RZ ;  /* 0x00000010232b7819 */ /* 0x060fe200000006ff */
[----:B------:R-:W-:Y:S01]  /*c870*/  IMAD.U32 R38, R34, 0x10000, RZ ;  /* 0x0001000022267824 */ /* 0x000fe200078e00ff */
[----:B------:R-:W-:-:S02]  /*c880*/  LOP3.LUT R39, R35, 0xffff0000, RZ, 0xc0, !PT ;  /* 0xffff000023277812 */ /* 0x000fc400078ec0ff */
[C---:B------:R-:W-:Y:S02]  /*c890*/  LOP3.LUT R6, R33.reuse, 0xffff0000, RZ, 0xc0, !PT ;  /* 0xffff000021067812 */ /* 0x040fe400078ec0ff */
[----:B------:R-:W-:Y:S02]  /*c8a0*/  SHF.L.U32 R10, R33, 0x10, RZ ;  /* 0x00000010210a7819 */ /* 0x000fe400000006ff */
[C---:B------:R-:W-:Y:S02]  /*c8b0*/  SHF.L.U32 R12, R32.reuse, 0x10, RZ ;  /* 0x00000010200c7819 */ /* 0x040fe400000006ff */
[----:B------:R-:W-:Y:S02]  /*c8c0*/  LOP3.LUT R42, R32, 0xffff0000, RZ, 0xc0, !PT ;  /* 0xffff0000202a7812 */ /* 0x000fe400078ec0ff */
[----:B------:R-:W-:Y:S02]  /*c8d0*/  LOP3.LUT R44, R34, 0xffff0000, RZ, 0xc0, !PT ;  /* 0xffff0000222c7812 */ /* 0x000fe400078ec0ff */
[----:B--2---:R-:W-:-:S02]  /*c8e0*/  LOP3.LUT R35, R2, 0xffff0000, RZ, 0xc0, !PT ;  /* 0xffff000002237812 */ /* 0x004fc400078ec0ff */
[C---:B------:R-:W-:Y:S01]  /*c8f0*/  LOP3.LUT R32, R3.reuse, 0xffff0000, RZ, 0xc0, !PT ;  /* 0xffff000003207812 */ /* 0x040fe200078ec0ff */
[----:B------:R-:W-:Y:S01]  /*c900*/  IMAD.U32 R3, R3, 0x10000, RZ ;  /* 0x0001000003037824 */ /* 0x000fe200078e00ff */
[----:B---3--:R-:W-:Y:S01]  /*c910*/  LOP3.LUT R37, R4, 0xffff0000, RZ, 0xc0, !PT ;  /* 0xffff000004257812 */ /* 0x008fe200078ec0ff */
[C---:B------:R-:W-:Y:S01]  /*c920*/  FMUL.FTZ R33, R6.reuse, R35 ;  /* 0x0000002306217220 */ /* 0x040fe20000410000 */
[----:B------:R-:W-:Y:S01]  /*c930*/  LOP3.LUT R36, R5, 0xffff0000, RZ, 0xc0, !PT ;  /* 0xffff000005247812 */ /* 0x000fe200078ec0ff */
[----:B------:R-:W-:Y:S01]  /*c940*/  FMUL.FTZ R34, R39, R32 ;  /* 0x0000002027227220 */ /* 0x000fe20000410000 */
[----:B------:R-:W-:Y:S01]  /*c950*/  SHF.L.U32 R5, R5, 0x10, RZ ;  /* 0x0000001005057819 */ /* 0x000fe200000006ff */
[-C--:B------:R-:W-:Y:S02]  /*c960*/  FMUL.FTZ R6, R6, R37.reuse ;  /* 0x0000002506067220 */ /* 0x080fe40000410000 */
[----:B------:R-:W-:Y:S01]  /*c970*/  FFMA.FTZ R33, R10, R37, -R33 ;  /* 0x000000250a217223 */ /* 0x000fe20000010821 */
[----:B------:R-:W-:Y:S01]  /*c980*/  SHF.L.U32 R37, R4, 0x10, RZ ;  /* 0x0000001004257819 */ /* 0x000fe200000006ff */
[----:B------:R-:W-:Y:S01]  /*c990*/  FFMA.FTZ R6, R10, R35, R6 ;  /* 0x000000230a067223 */ /* 0x000fe20000010006 */
[----:B------:R-:W-:Y:S01]  /*c9a0*/  SHF.L.U32 R35, R2, 0x10, RZ ;  /* 0x0000001002237819 */ /* 0x000fe200000006ff */
[----:B------:R-:W-:-:S02]  /*c9b0*/  FMUL.FTZ R39, R39, R36 ;  /* 0x0000002427277220 */ /* 0x000fc40000410000 */
[----:B------:R-:W-:Y:S01]  /*c9c0*/  FMUL.FTZ R4, R44, R3 ;  /* 0x000000032c047220 */ /* 0x000fe20000410000 */
[----:B------:R-:W-:Y:S01]  /*c9d0*/  F2FP.BF16.PACK_AB R33, R6, R33 ;  /* 0x000000210621723e */ /* 0x000fe200000010ff */
[C---:B------:R-:W-:Y:S02]  /*c9e0*/  FMUL.FTZ R2, R42.reuse, R35 ;  /* 0x000000232a027220 */ /* 0x040fe40000410000 */
[----:B------:R-:W-:Y:S02]  /*c9f0*/  FMUL.FTZ R42, R42, R37 ;  /* 0x000000252a2a7220 */ /* 0x000fe40000410000 */
[C---:B------:R-:W-:Y:S02]  /*ca00*/  FFMA.FTZ R34, R43.reuse, R36, -R34 ;  /* 0x000000242b227223 */ /* 0x040fe40000010822 */
[----:B------:R-:W-:Y:S02]  /*ca10*/  FFMA.FTZ R39, R43, R32, R39 ;  /* 0x000000202b277223 */ /* 0x000fe40000010027 */
[----:B------:R-:W-:-:S02]  /*ca20*/  FMUL.FTZ R44, R44, R5 ;  /* 0x000000052c2c7220 */ /* 0x000fc40000410000 */
[C---:B------:R-:W-:Y:S01]  /*ca30*/  FFMA.FTZ R2, R12.reuse, R37, -R2 ;  /* 0x000000250c027223 */ /* 0x040fe20000010802 */
[----:B------:R-:W-:Y:S01]  /*ca40*/  F2FP.BF16.PACK_AB R39, R39, R34 ;  /* 0x000000222727723e */ /* 0x000fe200000010ff */
[----:B------:R-:W-:Y:S02]  /*ca50*/  FFMA.FTZ R35, R12, R35, R42 ;  /* 0x000000230c237223 */ /* 0x000fe4000001002a */
[C---:B------:R-:W-:Y:S02]  /*ca60*/  FFMA.FTZ R4, R38.reuse, R5, -R4 ;  /* 0x0000000526047223 */ /* 0x040fe40000010804 */
[----:B------:R-:W-:Y:S01]  /*ca70*/  FFMA.FTZ R3, R38, R3, R44 ;  /* 0x0000000326037223 */ /* 0x000fe2000001002c */
[----:B------:R-:W-:Y:S02]  /*ca80*/  F2FP.BF16.PACK_AB R32, R35, R2 ;  /* 0x000000022320723e */ /* 0x000fe400000010ff */
[----:B------:R-:W-:Y:S02]  /*ca90*/  MOV R35, R39 ;  /* 0x0000002700237202 */ /* 0x000fe40000000f00 */
[----:B------:R-:W-:-:S02]  /*caa0*/  F2FP.BF16.PACK_AB R34, R3, R4 ;  /* 0x000000040322723e */ /* 0x000fc400000010ff */
.L_x_3882:
[----:B------:R-:W-:Y:S05]  /*cab0*/  BSYNC B0 ;  /* 0x0000000000007941 */ /* 0x000fea0003800000 */
.L_x_3881:
[----:B-----5:R2:W-:Y:S04]  /*cac0*/  STS.128 [R249], R32 ;  /* 0x00000020f9007388 */ /* 0x0205e80000000c00 */
[----:B------:R2:W5:Y:S01]  /*cad0*/  LD.E.128 R36, [R26.64+0x80] ;  /* 0x000080061a247980 */ /* 0x000562000c101d00 */
[----:B------:R-:W-:Y:S01]  /*cae0*/  IADD3 R2, R24, 0x40, RZ ;  /* 0x0000004018027810 */ /* 0x000fe20007ffe0ff */
[----:B------:R-:W-:Y:S03]  /*caf0*/  BSSY B0, `(.L_x_3883) ;  /* 0x0000029000007945 */ /* 0x000fe60003800000 */
[----:B------:R-:W-:-:S13]  /*cb00*/  ISETP.GE.AND P0, PT, R2, R7, PT ;  /* 0x000000070200720c */ /* 0x000fda0003f06270 */
[----:B------:R-:W-:Y:S05]  /*cb10*/  @P0 BRA `(.L_x_3884) ;  /* 0x0000026000000947 */ /* 0x000fea0003800000 */
[----:B------:R-:W3:Y:S04]  /*cb20*/  LD.E.64 R2, [R40.64+0x40] ;  /* 0x0000400628027980 */ /* 0x000ee8000c101b00 */
[----:B------:R-:W4:Y:S01]  /*cb30*/  LD.E.64 R4, [R30.64+0x40] ;  /* 0x000040061e047980 */ /* 0x000f22000c101b00 */
[C---:B-----5:R-:W-:Y:S02]  /*cb40*/  SHF.L.U32 R10, R37.reuse, 0x10, RZ ;  /* 0x00000010250a7819 */ /* 0x060fe400000006ff */
[----:B------:R-:W-:Y:S02]  /*cb50*/  LOP3.LUT R6, R37, 0xffff0000, RZ, 0xc0, !PT ;  /* 0xffff000025067812 */ /* 0x000fe400078ec0ff */
[C---:B------:R-:W-:Y:S02]  /*cb60*/  SHF.L.U32 R43, R39.reuse, 0x10, RZ ;  /* 0x00000010272b7819 */ /* 0x040fe400000006ff */
[----:B------:R-:W-:-:S02]  /*cb70*/  LOP3.LUT R39, R39, 0xffff0000, RZ, 0xc0, !PT ;  /* 0xffff000027277812 */ /* 0x000fc400078ec0ff */
[----:B------:R-:W-:Y:S02]  /*cb80*/  LOP3.LUT R42, R36, 0xffff0000, RZ, 0xc0, !PT ;  /* 0xffff0000242a7812 */ /* 0x000fe400078ec0ff */
[----:B------:R-:W-:Y:S02]  /*cb90*/  LOP3.LUT R44, R38, 0xffff0000, RZ, 0xc0, !PT ;  /* 0xffff0000262c7812 */ /* 0x000fe400078ec0ff */
[----:B------:R-:W-:Y:S01]  /*cba0*/  SHF.L.U32 R12, R36, 0x10, RZ ;  /* 0x00000010240c7819 */ /* 0x000fe200000006ff */
[----:B------:R-:W-:Y:S01]  /*cbb0*/  IMAD.U32 R36, R38, 0x10000, RZ ;  /* 0x0001000026247824 */ /* 0x000fe200078e00ff */
[----:B--23--:R-:W-:Y:S02]  /*cbc0*/  LOP3.LUT R35, R2, 0xffff0000, RZ, 0xc0, !PT ;  /* 0xffff000002237812 */ /* 0x00cfe400078ec0ff */
        /* <DEDUP_REMOVED lines=27> */
.L_x_3884:
[----:B------:R-:W-:Y:S05]  /*cd80*/  BSYNC B0 ;  /* 0x0000000000007941 */ /* 0x000fea0003800000 */
.L_x_3883:
        /* <DEDUP_REMOVED lines=8> */
[C---:B-----5:R-:W-:Y:S01]  /*ce10*/  SHF.L.U32 R43, R35.reuse, 0x10, RZ ;  /* 0x00000010232b7819 */ /* 0x060fe200000006ff */
[----:B---3--:R-:W-:Y:S01]  /*ce20*/  IMAD.U32 R38, R34, 0x10000, RZ ;  /* 0x0001000022267824 */ /* 0x008fe200078e00ff */
        /* <DEDUP_REMOVED lines=35> */
.L_x_3886:
[----:B------:R-:W-:Y:S05]  /*d060*/  BSYNC B0 ;  /* 0x0000000000007941 */ /* 0x000fea0003800000 */
.L_x_3885:
        /* <DEDUP_REMOVED lines=8> */
[C---:B-----5:R-:W-:Y:S01]  /*d0f0*/  LOP3.LUT R6, R37.reuse, 0xffff0000, RZ, 0xc0, !PT ;  /* 0xffff000025067812 */ /* 0x060fe200078ec0ff */
[----:B--2---:R-:W-:Y:S01]  /*d100*/  IMAD.U32 R32, R38, 0x10000, RZ ;  /* 0x0001000026207824 */ /* 0x004fe200078e00ff */
[----:B------:R-:W-:Y:S02]  /*d110*/  SHF.L.U32 R10, R37, 0x10, RZ ;  /* 0x00000010250a7819 */ /* 0x000fe400000006ff */
[C---:B------:R-:W-:Y:S02]  /*d120*/  SHF.L.U32 R12, R36.reuse, 0x10, RZ ;  /* 0x00000010240c7819 */ /* 0x040fe400000006ff */
[----:B------:R-:W-:-:S02]  /*d130*/  LOP3.LUT R36, R36, 0xffff0000, RZ, 0xc0, !PT ;  /* 0xffff000024247812 */ /* 0x000fc400078ec0ff */
[C---:B------:R-:W-:Y:S02]  /*d140*/  LOP3.LUT R37, R39.reuse, 0xffff0000, RZ, 0xc0, !PT ;  /* 0xffff000027257812 */ /* 0x040fe400078ec0ff */
[----:B------:R-:W-:Y:S02]  /*d150*/  LOP3.LUT R38, R38, 0xffff0000, RZ, 0xc0, !PT ;  /* 0xffff000026267812 */ /* 0x000fe400078ec0ff */
[----:B------:R-:W-:Y:S02]  /*d160*/  SHF.L.U32 R43, R39, 0x10, RZ ;  /* 0x00000010272b7819 */ /* 0x000fe400000006ff */
[----:B---3--:R-:W-:Y:S02]  /*d170*/  LOP3.LUT R33, R2, 0xffff0000, RZ, 0xc0, !PT ;  /* 0xffff000002217812 */ /* 0x008fe400078ec0ff */
[----:B-1----:R-:W-:Y:S02]  /*d180*/  LOP3.LUT R26, R3, 0xffff0000, RZ, 0xc0, !PT ;  /* 0xffff0000031a7812 */ /* 0x002fe400078ec0ff */
        /* <DEDUP_REMOVED lines=12> */
[C---:B------:R-:W-:Y:S02]  /*d250*/  FMUL.FTZ R2, R36.reuse, R33 ;  /* 0x0000002124027220 */ /* 0x040fe40000410000 */
[----:B------:R-:W-:Y:S02]  /*d260*/  FMUL.FTZ R37, R37, R30 ;  /* 0x0000001e25257220 */ /* 0x000fe40000410000 */
[----:B------:R-:W-:-:S02]  /*d270*/  FMUL.FTZ R36, R36, R35 ;  /* 0x0000002324247220 */ /* 0x000fc40000410000 */
[----:B------:R-:W-:Y:S02]  /*d280*/  FMUL.FTZ R38, R38, R5 ;  /* 0x0000000526267220 */ /* 0x000fe40000410000 */
[C---:B------:R-:W-:Y:S02]  /*d290*/  FFMA.FTZ R31, R43.reuse, R30, -R31 ;  /* 0x0000001e2b1f7223 */ /* 0x040fe4000001081f */
[----:B------:R-:W-:Y:S01]  /*d2a0*/  FFMA.FTZ R26, R43, R26, R37 ;  /* 0x0000001a2b1a7223 */ /* 0x000fe20000010025 */
[----:B------:R-:W-:Y:S01]  /*d2b0*/  F2FP.BF16.PACK_AB R37, R6, R27 ;  /* 0x0000001b0625723e */ /* 0x000fe200000010ff */
[C---:B------:R-:W-:Y:S02]  /*d2c0*/  FFMA.FTZ R2, R12.reuse, R35, -R2 ;  /* 0x000000230c027223 */ /* 0x040fe40000010802 */
[----:B------:R-:W-:Y:S01]  /*d2d0*/  FFMA.FTZ R33, R12, R33, R36 ;  /* 0x000000210c217223 */ /* 0x000fe20000010024 */
[----:B------:R-:W-:Y:S01]  /*d2e0*/  F2FP.BF16.PACK_AB R39, R26, R31 ;  /* 0x0000001f1a27723e */ /* 0x000fe200000010ff */
[----:B------:R-:W-:-:S02]  /*d2f0*/  FFMA.FTZ R4, R32, R5, -R4 ;  /* 0x0000000520047223 */ /* 0x000fc40000010804 */
[----:B------:R-:W-:Y:S01]  /*d300*/  FFMA.FTZ R3, R32, R3, R38 ;  /* 0x0000000320037223 */ /* 0x000fe20000010026 */
[----:B------:R-:W-:-:S04]  /*d310*/  F2FP.BF16.PACK_AB R36, R33, R2 ;  /* 0x000000022124723e */ /* 0x000fc800000010ff */
[----:B------:R-:W-:Y:S02]  /*d320*/  F2FP.BF16.PACK_AB R38, R3, R4 ;  /* 0x000000040326723e */ /* 0x000fe400000010ff */
.L_x_3888:
[----:B------:R-:W-:Y:S05]  /*d330*/  BSYNC B0 ;  /* 0x0000000000007941 */ /* 0x000fea0003800000 */
.L_x_3887:
[----:B-----5:R3:W-:Y:S02]  /*d340*/  STS.128 [R249+0x6000], R36 ;  /* 0x00600024f9007388 */ /* 0x0207e40000000c00 */
.L_x_3880:
[----:B------:R-:W-:Y:S05]  /*d350*/  BSYNC B1 ;  /* 0x0000000000017941 */ /* 0x000fea0003800000 */
.L_x_3879:
[----:B------:R-:W-:Y:S01]  /*d360*/  IADD3 R6, R142, 0x10, RZ ;  /* 0x000000108e067810 */ /* 0x000fe20007ffe0ff */
[----:B------:R-:W-:Y:S03]  /*d370*/  BSSY B1, `(.L_x_3889) ;  /* 0x00000c1000017945 */ /* 0x000fe60003800000 */
[----:B------:R-:W-:-:S04]  /*d380*/  ISETP.GE.AND P0, PT, R6, R11, PT ;  /* 0x0000000b0600720c */ /* 0x000fc80003f06270 */
[----:B------:R-:W-:-:S13]  /*d390*/  ISETP.LT.OR P0, PT, R57, -0x87, P0 ;  /* 0xffffff793900780c */ /* 0x000fda0000701670 */
[----:B------:R-:W-:Y:S05]  /*d3a0*/  @P0 BRA `(.L_x_3890) ;  /* 0x00000bd000000947 */ /* 0x000fea0003800000 */
[----:B--2---:R2:W5:Y:S01]  /*d3b0*/  LD.E.128 R32, [R22.64] ;  /* 0x0000000616207980 */ /* 0x004562000c101d00 */
[C---:B------:R-:W-:Y:S01]  /*d3c0*/  IADD3 R3, P0, R8.reuse, R0, RZ ;  /* 0x0000000008037210 */ /* 0x040fe20007f1e0ff */
[----:B------:R-:W-:Y:S03]  /*d3d0*/  BSSY B0, `(.L_x_3891) ;  /* 0x0000031000007945 */ /* 0x000fe60003800000 */
[----:B------:R-:W-:Y:S01]  /*d3e0*/  LEA.HI.X.SX32 R8, R8, R13, 0x1, P0 ;  /* 0x0000000d08087211 */ /* 0x000fe200000f0eff */
[C---:B------:R-:W-:Y:S01]  /*d3f0*/  IMAD.SHL.U32 R31, R3.reuse, 0x2, RZ ;  /* 0x00000002031f7824 */ /* 0x040fe200078e00ff */
[----:B------:R-:W-:Y:S02]  /*d400*/  ISETP.GE.AND P0, PT, R24, R7, PT ;  /* 0x000000071800720c */ /* 0x000fe40003f06270 */
[----:B------:R-:W-:Y:S02]  /*d410*/  SHF.L.U64.HI R3, R3, 0x1, R8 ;  /* 0x0000000103037819 */ /* 0x000fe40000010208 */
[----:B-1----:R-:W-:-:S02]  /*d420*/  IADD3 R26, P2, R16, R31, RZ ;  /* 0x0000001f101a7210 */ /* 0x002fc40007f5e0ff */
[----:B------:R-:W-:-:S03]  /*d430*/  IADD3 R30, P1, R14, R31, RZ ;  /* 0x0000001f0e1e7210 */ /* 0x000fc60007f3e0ff */
[--C-:B------:R-:W-:Y:S02]  /*d440*/  IMAD.X R27, R17, 0x1, R3.reuse, P2 ;  /* 0x00000001111b7824 */ /* 0x100fe400010e0603 */
[----:B------:R-:W-:Y:S02]  /*d450*/  IMAD.X R31, R15, 0x1, R3, P1 ;  /* 0x000000010f1f7824 */ /* 0x000fe400008e0603 */
[----:B------:R-:W-:Y:S05]  /*d460*/  @P0 BRA `(.L_x_3892) ;  /* 0x0000027000000947 */ /* 0x000fea0003800000 */
[----:B------:R-:W4:Y:S04]  /*d470*/  LD.E.64 R2, [R30.64] ;  /* 0x000000061e027980 */ /* 0x000f28000c101b00 */
[----:B--2---:R-:W2:Y:S01]  /*d480*/  LD.E.64 R4, [R26.64] ;  /* 0x000000061a047980 */ /* 0x004ea2000c101b00 */
[C---:B-----5:R-:W-:Y:S01]  /*d490*/  SHF.L.U32 R41, R35.reuse, 0x10, RZ ;  /* 0x0000001023297819 */ /* 0x060fe200000006ff */
[----:B---3--:R-:W-:Y:S01]  /*d4a0*/  IMAD.U32 R38, R34, 0x10000, RZ ;  /* 0x0001000022267824 */ /* 0x008fe200078e00ff */
[----:B------:R-:W-:-:S02]  /*d4b0*/  LOP3.LUT R39, R35, 0xffff0000, RZ, 0xc0, !PT ;  /* 0xffff000023277812 */ /* 0x000fc400078ec0ff */
[C---:B------:R-:W-:Y:S02]  /*d4c0*/  LOP3.LUT R8, R33.reuse, 0xffff0000, RZ, 0xc0, !PT ;  /* 0xffff000021087812 */ /* 0x040fe400078ec0ff */
[----:B------:R-:W-:Y:S02]  /*d4d0*/  SHF.L.U32 R10, R33, 0x10, RZ ;  /* 0x00000010210a7819 */ /* 0x000fe400000006ff */
[C---:B------:R-:W-:Y:S02]  /*d4e0*/  SHF.L.U32 R12, R32.reuse, 0x10, RZ ;  /* 0x00000010200c7819 */ /* 0x040fe400000006ff */
[----:B------:R-:W-:Y:S02]  /*d4f0*/  LOP3.LUT R40, R32, 0xffff0000, RZ, 0xc0, !PT ;  /* 0xffff000020287812 */ /* 0x000fe400078ec0ff */
[----:B------:R-:W-:Y:S02]  /*d500*/  LOP3.LUT R42, R34, 0xffff0000, RZ, 0xc0, !PT ;  /* 0xffff0000222a7812 */ /* 0x000fe400078ec0ff */
[----:B----4-:R-:W-:-:S02]  /*d510*/  LOP3.LUT R35, R2, 0xffff0000, RZ, 0xc0, !PT ;  /* 0xffff000002237812 */ /* 0x010fc400078ec0ff */
[C---:B------:R-:W-:Y:S01]  /*d520*/  LOP3.LUT R32, R3.reuse, 0xffff0000, RZ, 0xc0, !PT ;  /* 0xffff000003207812 */ /* 0x040fe200078ec0ff */
[----:B------:R-:W-:Y:S01]  /*d530*/  IMAD.U32 R3, R3, 0x10000, RZ ;  /* 0x0001000003037824 */ /* 0x000fe200078e00ff */
[----:B--2---:R-:W-:Y:S01]  /*d540*/  LOP3.LUT R37, R4, 0xffff0000, RZ, 0xc0, !PT ;  /* 0xffff000004257812 */ /* 0x004fe200078ec0ff */
        /* <DEDUP_REMOVED lines=25> */
.L_x_3892:
[----:B------:R-:W-:Y:S05]  /*d6e0*/  BSYNC B0 ;  /* 0x0000000000007941 */ /* 0x000fea0003800000 */
.L_x_3891:
        /* <DEDUP_REMOVED lines=16> */
[----:B-1-3--:R-:W-:Y:S02]  /*d7f0*/  LOP3.LUT R35, R2, 0xffff0000, RZ, 0xc0, !PT ;  /* 0xffff000002237812 */ /* 0x00afe400078ec0ff */
        /* <DEDUP_REMOVED lines=27> */
.L_x_3894:
[----:B------:R-:W-:Y:S05]  /*d9b0*/  BSYNC B0 ;  /* 0x0000000000007941 */ /* 0x000fea0003800000 */
.L_x_3893:
[----:B-----5:R3:W-:Y:S04]  /*d9c0*/  STS.128 [R249+0x2800], R36 ;  /* 0x00280024f9007388 */ /* 0x0207e80000000c00 */
[----:B-1----:R3:W5:Y:S01]  /*d9d0*/  LD.E.128 R32, [R22.64+0x100] ;  /* 0x0001000616207980 */ /* 0x002762000c101d00 */
[----:B------:R-:W-:Y:S01]  /*d9e0*/  IADD3 R2, R24, 0x80, RZ ;  /* 0x0000008018027810 */ /* 0x000fe20007ffe0ff */
[----:B------:R-:W-:Y:S03]  /*d9f0*/  BSSY B0, `(.L_x_3895) ;  /* 0x000002a000007945 */ /* 0x000fe60003800000 */
[----:B------:R-:W-:-:S13]  /*da00*/  ISETP.GE.AND P0, PT, R2, R7, PT ;  /* 0x000000070200720c */ /* 0x000fda0003f06270 */
[----:B------:R-:W-:Y:S05]  /*da10*/  @P0 BRA `(.L_x_3896) ;  /* 0x0000027000000947 */ /* 0x000fea0003800000 */
[----:B------:R-:W4:Y:S04]  /*da20*/  LD.E.64 R2, [R30.64+0x80] ;  /* 0x000080061e027980 */ /* 0x000f28000c101b00 */
[----:B--2---:R-:W2:Y:S01]  /*da30*/  LD.E.64 R4, [R26.64+0x80] ;  /* 0x000080061a047980 */ /* 0x004ea2000c101b00 */
        /* <DEDUP_REMOVED lines=8> */
[----:B----4-:R-:W-:Y:S02]  /*dac0*/  LOP3.LUT R35, R2, 0xffff0000, RZ, 0xc0, !PT ;  /* 0xffff000002237812 */ /* 0x010fe400078ec0ff */
        /* <DEDUP_REMOVED lines=28> */
.L_x_3896:
[----:B------:R-:W-:Y:S05]  /*dc90*/  BSYNC B0 ;  /* 0x0000000000007941 */ /* 0x000fea0003800000 */
.L_x_3895:
        /* <DEDUP_REMOVED lines=9> */
[----:B-1----:R-:W-:Y:S01]  /*dd30*/  IMAD.U32 R32, R38, 0x10000, RZ ;  /* 0x0001000026207824 */ /* 0x002fe200078e00ff */
[----:B------:R-:W-:Y:S02]  /*dd40*/  SHF.L.U32 R10, R37, 0x10, RZ ;  /* 0x00000010250a7819 */ /* 0x000fe400000006ff */
[C---:B------:R-:W-:Y:S02]  /*dd50*/  SHF.L.U32 R12, R36.reuse, 0x10, RZ ;  /* 0x00000010240c7819 */ /* 0x040fe400000006ff */
[----:B------:R-:W-:-:S02]  /*dd60*/  LOP3.LUT R36, R36, 0xffff0000, RZ, 0xc0, !PT ;  /* 0xffff000024247812 */ /* 0x000fc400078ec0ff */
[C---:B------:R-:W-:Y:S02]  /*dd70*/  LOP3.LUT R37, R39.reuse, 0xffff0000, RZ, 0xc0, !PT ;  /* 0xffff000027257812 */ /* 0x040fe400078ec0ff */
[----:B------:R-:W-:Y:S02]  /*dd80*/  LOP3.LUT R38, R38, 0xffff0000, RZ, 0xc0, !PT ;  /* 0xffff000026267812 */ /* 0x000fe400078ec0ff */
[----:B------:R-:W-:Y:S02]  /*dd90*/  SHF.L.U32 R41, R39, 0x10, RZ ;  /* 0x0000001027297819 */ /* 0x000fe400000006ff */
[----:B---3--:R-:W-:Y:S02]  /*dda0*/  LOP3.LUT R33, R2, 0xffff0000, RZ, 0xc0, !PT ;  /* 0xffff000002217812 */ /* 0x008fe400078ec0ff */
[----:B--2---:R-:W-:Y:S02]  /*ddb0*/  LOP3.LUT R22, R3, 0xffff0000, RZ, 0xc0, !PT ;  /* 0xffff000003167812 */ /* 0x004fe400078ec0ff */
        /* <DEDUP_REMOVED lines=10> */
[----:B------:R-:W-:Y:S02]  /*de60*/  IMAD.U32 R33, R4, 0x10000, RZ ;  /* 0x0001000004217824 */ /* 0x000fe400078e00ff */
[----:B------:R-:W-:Y:S02]  /*de70*/  FMUL.FTZ R2, R36, R31 ;  /* 0x0000001f24027220 */ /* 0x000fe40000410000 */
[----:B------:R-:W-:Y:S02]  /*de80*/  FMUL.FTZ R4, R38, R3 ;  /* 0x0000000326047220 */ /* 0x000fe40000410000 */
[----:B------:R-:W-:Y:S02]  /*de90*/  FMUL.FTZ R36, R36, R33 ;  /* 0x0000002124247220 */ /* 0x000fe40000410000 */
[----:B------:R-:W-:Y:S02]  /*dea0*/  FMUL.FTZ R38, R38, R5 ;  /* 0x0000000526267220 */ /* 0x000fe40000410000 */
[----:B------:R-:W-:-:S02]  /*deb0*/  FFMA.FTZ R23, R10, R35, -R23 ;  /* 0x000000230a177223 */ /* 0x000fc40000010817 */
[C---:B------:R-:W-:Y:S02]  /*dec0*/  FFMA.FTZ R27, R41.reuse, R26, -R27 ;  /* 0x0000001a291b7223 */ /* 0x040fe4000001081b */
[----:B------:R-:W-:Y:S01]  /*ded0*/  FFMA.FTZ R22, R41, R22, R37 ;  /* 0x0000001629167223 */ /* 0x000fe20000010025 */
        /* <DEDUP_REMOVED lines=8> */
.L_x_3898:
[----:B------:R-:W-:Y:S05]  /*df60*/  BSYNC B0 ;  /* 0x0000000000007941 */ /* 0x000fea0003800000 */
.L_x_3897:
[----:B-----5:R3:W-:Y:S02]  /*df70*/  STS.128 [R249+0x6800], R36 ;  /* 0x00680024f9007388 */ /* 0x0207e40000000c00 */
.L_x_3890:
[----:B------:R-:W-:Y:S05]  /*df80*/  BSYNC B1 ;  /* 0x0000000000017941 */ /* 0x000fea0003800000 */
.L_x_3889:
[----:B------:R-:W-:Y:S01]  /*df90*/  IADD3 R8, R142, 0x20, RZ ;  /* 0x000000208e087810 */ /* 0x000fe20007ffe0ff */
[----:B------:R-:W-:Y:S03]  /*dfa0*/  BSSY B1, `(.L_x_3899) ;  /* 0x00000c6000017945 */ /* 0x000fe60003800000 */
[----:B------:R-:W-:-:S04]  /*dfb0*/  ISETP.GE.AND P0, PT, R8, R11, PT ;  /* 0x0000000b0800720c */ /* 0x000fc80003f06270 */
[----:B------:R-:W-:-:S13]  /*dfc0*/  ISETP.LT.OR P0, PT, R57, -0x107, P0 ;  /* 0xfffffef93900780c */ /* 0x000fda0000701670 */
[----:B------:R-:W-:Y:S05]  /*dfd0*/  @P0 BRA `(.L_x_3900) ;  /* 0x00000c2000000947 */ /* 0x000fea0003800000 */
[----:B-12---:R1:W5:Y:S01]  /*dfe0*/  LD.E.128 R32, [R20.64] ;  /* 0x0000000614207980 */ /* 0x006362000c101d00 */
        /* <DEDUP_REMOVED lines=8> */
[----:B------:R-:W-:-:S03]  /*e070*/  IADD3 R30, P1, R14, R31, RZ ;  /* 0x0000001f0e1e7210 */ /* 0x000fc60007f3e0ff */
[--C-:B------:R-:W-:Y:S02]  /*e080*/  IMAD.X R27, R17, 0x1, R3.reuse, P2 ;  /* 0x00000001111b7824 */ /* 0x100fe400010e0603 */
[----:B------:R-:W-:Y:S02]  /*e090*/  IMAD.X R31, R15, 0x1, R3, P1 ;  /* 0x000000010f1f7824 */ /* 0x000fe400008e0603 */
[----:B------:R-:W-:Y:S05]  /*e0a0*/  @P0 BRA `(.L_x_3902) ;  /* 0x0000027000000947 */ /* 0x000fea0003800000 */
[----:B-1----:R-:W2:Y:S04]  /*e0b0*/  LD.E.64 R2, [R30.64] ;  /* 0x000000061e027980 */ /* 0x002ea8000c101b00 */
[----:B------:R-:W4:Y:S01]  /*e0c0*/  LD.E.64 R4, [R26.64] ;  /* 0x000000061a047980 */ /* 0x000f22000c101b00 */
[C---:B-----5:R-:W-:Y:S01]  /*e0d0*/  SHF.L.U32 R12, R33.reuse, 0x10, RZ ;  /* 0x00000010210c7819 */ /* 0x060fe200000006ff */
[----:B---3--:R-:W-:Y:S01]  /*e0e0*/  IMAD.U32 R39, R34, 0x10000, RZ ;  /* 0x0001000022277824 */ /* 0x008fe200078e00ff */
[----:B------:R-:W-:-:S02]  /*e0f0*/  LOP3.LUT R10, R33, 0xffff0000, RZ, 0xc0, !PT ;  /* 0xffff0000210a7812 */ /* 0x000fc400078ec0ff */
[C---:B------:R-:W-:Y:S02]  /*e100*/  SHF.L.U32 R22, R32.reuse, 0x10, RZ ;  /* 0x0000001020167819 */ /* 0x040fe400000006ff */
[----:B------:R-:W-:Y:S02]  /*e110*/  LOP3.LUT R40, R32, 0xffff0000, RZ, 0xc0, !PT ;  /* 0xffff000020287812 */ /* 0x000fe400078ec0ff */
[C---:B------:R-:W-:Y:S02]  /*e120*/  LOP3.LUT R36, R35.reuse, 0xffff0000, RZ, 0xc0, !PT ;  /* 0xffff000023247812 */ /* 0x040fe400078ec0ff */
[----:B------:R-:W-:Y:S02]  /*e130*/  SHF.L.U32 R38, R35, 0x10, RZ ;  /* 0x0000001023267819 */ /* 0x000fe400000006ff */
[----:B------:R-:W-:Y:S02]  /*e140*/  LOP3.LUT R41, R34, 0xffff0000, RZ, 0xc0, !PT ;  /* 0xffff000022297812 */ /* 0x000fe400078ec0ff */
[----:B--2---:R-:W-:-:S02]  /*e150*/  LOP3.LUT R33, R2, 0xffff0000, RZ, 0xc0, !PT ;  /* 0xffff000002217812 */ /* 0x004fc400078ec0ff */
[----:B------:R-:W-:Y:S02]  /*e160*/  LOP3.LUT R32, R3, 0xffff0000, RZ, 0xc0, !PT ;  /* 0xffff000003207812 */ /* 0x000fe400078ec0ff */
[----:B----4-:R-:W-:Y:S01]  /*e170*/  LOP3.LUT R37, R4, 0xffff0000, RZ, 0xc0, !PT ;  /* 0xffff000004257812 */ /* 0x010fe200078ec0ff */
[----:B------:R-:W-:Y:S01]  /*e180*/  FMUL.FTZ R23, R10, R33 ;  /* 0x000000210a177220 */ /* 0x000fe20000410000 */
[C---:B------:R-:W-:Y:S01]  /*e190*/  LOP3.LUT R35, R5.reuse, 0xffff0000, RZ, 0xc0, !PT ;  /* 0xffff000005237812 */ /* 0x040fe200078ec0ff */
[----:B------:R-:W-:Y:S02]  /*e1a0*/  FMUL.FTZ R34, R36, R32 ;  /* 0x0000002024227220 */ /* 0x000fe40000410000 */
[-C--:B------:R-:W-:Y:S02]  /*e1b0*/  FMUL.FTZ R10, R10, R37.reuse ;  /* 0x000000250a0a7220 */ /* 0x080fe40000410000 */
[----:B------:R-:W-:Y:S01]  /*e1c0*/  FFMA.FTZ R23, R12, R37, -R23 ;  /* 0x000000250c177223 */ /* 0x000fe20000010817 */
[----:B------:R-:W-:Y:S01]  /*e1d0*/  SHF.L.U32 R37, R4, 0x10, RZ ;  /* 0x0000001004257819 */ /* 0x000fe200000006ff */
[----:B------:R-:W-:Y:S01]  /*e1e0*/  FFMA.FTZ R10, R12, R33, R10 ;  /* 0x000000210c0a7223 */ /* 0x000fe2000001000a */
[----:B------:R-:W-:Y:S01]  /*e1f0*/  SHF.L.U32 R4, R5, 0x10, RZ ;  /* 0x0000001005047819 */ /* 0x000fe200000006ff */
[----:B------:R-:W-:-:S02]  /*e200*/  FMUL.FTZ R33, R36, R35 ;  /* 0x0000002324217220 */ /* 0x000fc40000410000 */
[----:B------:R-:W-:Y:S01]  /*e210*/  FFMA.FTZ R34, R38, R35, -R34 ;  /* 0x0000002326227223 */ /* 0x000fe20000010822 */
[----:B------:R-:W-:Y:S01]  /*e220*/  SHF.L.U32 R35, R2, 0x10, RZ ;  /* 0x0000001002237819 */ /* 0x000fe200000006ff */
[----:B------:R-:W-:Y:S01]  /*e230*/  IMAD.U32 R2, R3, 0x10000, RZ ;  /* 0x0001000003027824 */ /* 0x000fe200078e00ff */
[----:B------:R-:W-:Y:S01]  /*e240*/  F2FP.BF16.PACK_AB R10, R10, R23 ;  /* 0x000000170a0a723e */ /* 0x000fe200000010ff */
[----:B------:R-:W-:Y:S02]  /*e250*/  FFMA.FTZ R33, R38, R32, R33 ;  /* 0x0000002026217223 */ /* 0x000fe40000010021 */
[C---:B------:R-:W-:Y:S02]  /*e260*/  FMUL.FTZ R3, R40.reuse, R35 ;  /* 0x0000002328037220 */ /* 0x040fe40000410000 */
[----:B------:R-:W-:Y:S02]  /*e270*/  FMUL.FTZ R5, R41, R2 ;  /* 0x0000000229057220 */ /* 0x000fe40000410000 */
[----:B------:R-:W-:-:S02]  /*e280*/  FMUL.FTZ R40, R40, R37 ;  /* 0x0000002528287220 */ /* 0x000fc40000410000 */
[----:B------:R-:W-:Y:S02]  /*e290*/  FMUL.FTZ R41, R41, R4 ;  /* 0x0000000429297220 */ /* 0x000fe40000410000 */
        /* <DEDUP_REMOVED lines=8> */
.L_x_3902:
[----:B-1----:R-:W-:Y:S05]  /*e320*/  BSYNC B0 ;  /* 0x0000000000007941 */ /* 0x002fea0003800000 */
.L_x_3901:
[----:B-----5:R1:W-:Y:S04]  /*e330*/  STS.128 [R249+0x1000], R32 ;  /* 0x00100020f9007388 */ /* 0x0203e80000000c00 */
[----:B---3--:R1:W5:Y:S01]  /*e340*/  LD.E.128 R36, [R20.64+0x80] ;  /* 0x0000800614247980 */ /* 0x008362000c101d00 */
[----:B------:R-:W-:Y:S01]  /*e350*/  IADD3 R2, R24, 0x40, RZ ;  /* 0x0000004018027810 */ /* 0x000fe20007ffe0ff */
[----:B------:R-:W-:Y:S03]  /*e360*/  BSSY B0, `(.L_x_3903) ;  /* 0x000002b000007945 */ /* 0x000fe60003800000 */
[----:B------:R-:W-:-:S13]  /*e370*/  ISETP.GE.AND P0, PT, R2, R7, PT ;  /* 0x000000070200720c */ /* 0x000fda0003f06270 */
[----:B------:R-:W-:Y:S05]  /*e380*/  @P0 BRA `(.L_x_3904) ;  /* 0x0000028000000947 */ /* 0x000fea0003800000 */
[----:B------:R-:W2:Y:S04]  /*e390*/  LD.E.64 R2, [R30.64+0x40] ;  /* 0x000040061e027980 */ /* 0x000ea8000c101b00 */
[----:B------:R-:W3:Y:S01]  /*e3a0*/  LD.E.64 R4, [R26.64+0x40] ;  /* 0x000040061a047980 */ /* 0x000ee2000c101b00 */
[----:B-----5:R-:W-:Y:S01]  /*e3b0*/  LOP3.LUT R10, R37, 0xffff0000, RZ, 0xc0, !PT ;  /* 0xffff0000250a7812 */ /* 0x020fe200078ec0ff */
[----:B------:R-:W-:Y:S01]  /*e3c0*/  IMAD.U32 R41, R39, 0x10000, RZ ;  /* 0x0001000027297824 */ /* 0x000fe200078e00ff */
[----:B------:R-:W-:Y:S02]  /*e3d0*/  SHF.L.U32 R12, R37, 0x10, RZ ;  /* 0x00000010250c7819 */ /* 0x000fe400000006ff */
[----:B------:R-:W-:Y:S02]  /*e3e0*/  LOP3.LUT R37, R39, 0xffff0000, RZ, 0xc0, !PT ;  /* 0xffff000027257812 */ /* 0x000fe400078ec0ff */
[----:B------:R-:W-:-:S02]  /*e3f0*/  SHF.L.U32 R22, R36, 0x10, RZ ;  /* 0x0000001024167819 */ /* 0x000fc400000006ff */
[----:B------:R-:W-:Y:S02]  /*e400*/  LOP3.LUT R40, R36, 0xffff0000, RZ, 0xc0, !PT ;  /* 0xffff000024287812 */ /* 0x000fe400078ec0ff */
[C---:B------:R-:W-:Y:S02]  /*e410*/  LOP3.LUT R39, R38.reuse, 0xffff0000, RZ, 0xc0, !PT ;  /* 0xffff000026277812 */ /* 0x040fe400078ec0ff */
[----:B------:R-:W-:Y:S02]  /*e420*/  SHF.L.U32 R36, R38, 0x10, RZ ;  /* 0x0000001026247819 */ /* 0x000fe400000006ff */
[----:B-12---:R-:W-:Y:S02]  /*e430*/  LOP3.LUT R33, R2, 0xffff0000, RZ, 0xc0, !PT ;  /* 0xffff000002217812 */ /* 0x006fe400078ec0ff */
[----:B------:R-:W-:Y:S02]  /*e440*/  LOP3.LUT R32, R3, 0xffff0000, RZ, 0xc0, !PT ;  /* 0xffff000003207812 */ /* 0x000fe400078ec0ff */
        /* <DEDUP_REMOVED lines=8> */
[----:B------:R-:W-:Y:S02]  /*e4d0*/  FFMA.FTZ R10, R12, R33, R10 ;  /* 0x000000210c0a7223 */ /* 0x000fe4000001000a */
[----:B------:R-:W-:Y:S02]  /*e4e0*/  IMAD.U32 R33, R2, 0x10000, RZ ;  /* 0x0001000002217824 */ /* 0x000fe400078e00ff */
[----:B------:R-:W-:Y:S01]  /*e4f0*/  IMAD.U32 R5, R5, 0x10000, RZ ;  /* 0x0001000005057824 */ /* 0x000fe200078e00ff */
[----:B------:R-:W-:Y:S01]  /*e500*/  F2FP.BF16.PACK_AB R10, R10, R23 ;  /* 0x000000170a0a723e */ /* 0x000fe200000010ff */
[----:B------:R-:W-:Y:S02]  /*e510*/  FMUL.FTZ R37, R37, R34 ;  /* 0x0000002225257220 */ /* 0x000fe40000410000 */
[----:B------:R-:W-:-:S02]  /*e520*/  FMUL.FTZ R4, R39, R3 ;  /* 0x0000000327047220 */ /* 0x000fc40000410000 */
[C---:B------:R-:W-:Y:S02]  /*e530*/  FMUL.FTZ R2, R40.reuse, R33 ;  /* 0x0000002128027220 */ /* 0x040fe40000410000 */
[----:B------:R-:W-:Y:S02]  /*e540*/  FMUL.FTZ R39, R39, R5 ;  /* 0x0000000527277220 */ /* 0x000fe40000410000 */
[C---:B------:R-:W-:Y:S02]  /*e550*/  FFMA.FTZ R38, R41.reuse, R34, -R38 ;  /* 0x0000002229267223 */ /* 0x040fe40000010826 */
[----:B------:R-:W-:Y:S02]  /*e560*/  FFMA.FTZ R37, R41, R32, R37 ;  /* 0x0000002029257223 */ /* 0x000fe40000010025 */
[----:B------:R-:W-:Y:S02]  /*e570*/  FMUL.FTZ R40, R40, R35 ;  /* 0x0000002328287220 */ /* 0x000fe40000410000 */
[----:B------:R-:W-:-:S02]  /*e580*/  FFMA.FTZ R4, R36, R5, -R4 ;  /* 0x0000000524047223 */ /* 0x000fc40000010804 */
[----:B------:R-:W-:Y:S01]  /*e590*/  FFMA.FTZ R39, R36, R3, R39 ;  /* 0x0000000324277223 */ /* 0x000fe20000010027 */
[----:B------:R-:W-:Y:S01]  /*e5a0*/  F2FP.BF16.PACK_AB R3, R37, R38 ;  /* 0x000000262503723e */ /* 0x000fe200000010ff */
[C---:B------:R-:W-:Y:S01]  /*e5b0*/  FFMA.FTZ R2, R22.reuse, R35, -R2 ;  /* 0x0000002316027223 */ /* 0x040fe20000010802 */
[----:B------:R-:W-:Y:S01]  /*e5c0*/  MOV R37, R10 ;  /* 0x0000000a00257202 */ /* 0x000fe20000000f00 */
[----:B------:R-:W-:Y:S01]  /*e5d0*/  FFMA.FTZ R33, R22, R33, R40 ;  /* 0x0000002116217223 */ /* 0x000fe20000010028 */
[----:B------:R-:W-:Y:S02]  /*e5e0*/  F2FP.BF16.PACK_AB R38, R39, R4 ;  /* 0x000000042726723e */ /* 0x000fe400000010ff */
[----:B------:R-:W-:Y:S02]  /*e5f0*/  MOV R39, R3 ;  /* 0x0000000300277202 */ /* 0x000fe40000000f00 */
[----:B------:R-:W-:Y:S02]  /*e600*/  F2FP.BF16.PACK_AB R36, R33, R2 ;  /* 0x000000022124723e */ /* 0x000fe400000010ff */
.L_x_3904:
[----:B------:R-:W-:Y:S05]  /*e610*/  BSYNC B0 ;  /* 0x0000000000007941 */ /* 0x000fea0003800000 */
.L_x_3903:
[----:B-----5:R2:W-:Y:S04]  /*e620*/  STS.128 [R249+0x3000], R36 ;  /* 0x00300024f9007388 */ /* 0x0205e80000000c00 */
[----:B-1----:R2:W5:Y:S01]  /*e630*/  LD.E.128 R32, [R20.64+0x100] ;  /* 0x0001000614207980 */ /* 0x002562000c101d00 */
[----:B------:R-:W-:Y:S01]  /*e640*/  IADD3 R2, R24, 0x80, RZ ;  /* 0x0000008018027810 */ /* 0x000fe20007ffe0ff */
[----:B------:R-:W-:Y:S03]  /*e650*/  BSSY B0, `(.L_x_3905) ;  /* 0x000002a000007945 */ /* 0x000fe60003800000 */
[----:B------:R-:W-:-:S13]  /*e660*/  ISETP.GE.AND P0, PT, R2, R7, PT ;  /* 0x000000070200720c */ /* 0x000fda0003f06270 */
[----:B------:R-:W-:Y:S05]  /*e670*/  @P0 BRA `(.L_x_3906) ;  /* 0x0000027000000947 */ /* 0x000fea0003800000 */
[----:B------:R-:W3:Y:S04]  /*e680*/  LD.E.64 R2, [R30.64+0x80] ;  /* 0x000080061e027980 */ /* 0x000ee8000c101b00 */
[----:B------:R-:W4:Y:S01]  /*e690*/  LD.E.64 R4, [R26.64+0x80] ;  /* 0x000080061a047980 */ /* 0x000f22000c101b00 */
[C---:B-----5:R-:W-:Y:S01]  /*e6a0*/  SHF.L.U32 R12, R33.reuse, 0x10, RZ ;  /* 0x00000010210c7819 */ /* 0x060fe200000006ff */
[----:B--2---:R-:W-:Y:S01]  /*e6b0*/  IMAD.U32 R39, R34, 0x10000, RZ ;  /* 0x0001000022277824 */ /* 0x004fe200078e00ff */
[----:B------:R-:W-:Y:S02]  /*e6c0*/  LOP3.LUT R10, R33, 0xffff0000, RZ, 0xc0, !PT ;  /* 0xffff0000210a7812 */ /* 0x000fe400078ec0ff */
[C---:B------:R-:W-:Y:S02]  /*e6d0*/  SHF.L.U32 R22, R32.reuse, 0x10, RZ ;  /* 0x0000001020167819 */ /* 0x040fe400000006ff */
[----:B------:R-:W-:-:S02]  /*e6e0*/  LOP3.LUT R40, R32, 0xffff0000, RZ, 0xc0, !PT ;  /* 0xffff000020287812 */ /* 0x000fc400078ec0ff */
[C---:B------:R-:W-:Y:S02]  /*e6f0*/  LOP3.LUT R36, R35.reuse, 0xffff0000, RZ, 0xc0, !PT ;  /* 0xffff000023247812 */ /* 0x040fe400078ec0ff */
[----:B------:R-:W-:Y:S02]  /*e700*/  SHF.L.U32 R38, R35, 0x10, RZ ;  /* 0x0000001023267819 */ /* 0x000fe400000006ff */
[----:B------:R-:W-:Y:S02]  /*e710*/  LOP3.LUT R41, R34, 0xffff0000, RZ, 0xc0, !PT ;  /* 0xffff000022297812 */ /* 0x000fe400078ec0ff */
[----:B---3--:R-:W-:Y:S02]  /*e720*/  LOP3.LUT R33, R2, 0xffff0000, RZ, 0xc0, !PT ;  /* 0xffff000002217812 */ /* 0x008fe400078ec0ff */
[----:B------:R-:W-:Y:S02]  /*e730*/  LOP3.LUT R32, R3, 0xffff0000, RZ, 0xc0, !PT ;  /* 0xffff000003207812 */ /* 0x000fe400078ec0ff */
[----:B----4-:R-:W-:Y:S01]  /*e740*/  LOP3.LUT R37, R4, 0xffff0000, RZ, 0xc0, !PT ;  /* 0xffff000004257812 */ /* 0x010fe200078ec0ff */
[----:B------:R-:W-:Y:S01]  /*e750*/  FMUL.FTZ R23, R10, R33 ;  /* 0x000000210a177220 */ /* 0x000fe20000410000 */
[----:B------:R-:W-:Y:S01]  /*e760*/  LOP3.LUT R35, R5, 0xffff0000, RZ, 0xc0, !PT ;  /* 0xffff000005237812 */ /* 0x000fe200078ec0ff */
[----:B------:R-:W-:-:S02]  /*e770*/  FMUL.FTZ R34, R36, R32 ;  /* 0x0000002024227220 */ /* 0x000fc40000410000 */
[-C--:B------:R-:W-:Y:S02]  /*e780*/  FMUL.FTZ R10, R10, R37.reuse ;  /* 0x000000250a0a7220 */ /* 0x080fe40000410000 */
[----:B------:R-:W-:Y:S01]  /*e790*/  FFMA.FTZ R23, R12, R37, -R23 ;  /* 0x000000250c177223 */ /* 0x000fe20000010817 */
[----:B------:R-:W-:Y:S01]  /*e7a0*/  SHF.L.U32 R37, R4, 0x10, RZ ;  /* 0x0000001004257819 */ /* 0x000fe200000006ff */
[----:B------:R-:W-:Y:S01]  /*e7b0*/  FFMA.FTZ R10, R12, R33, R10 ;  /* 0x000000210c0a7223 */ /* 0x000fe2000001000a */
[----:B------:R-:W-:Y:S01]  /*e7c0*/  SHF.L.U32 R4, R5, 0x10, RZ ;  /* 0x0000001005047819 */ /* 0x000fe200000006ff */
[-C--:B------:R-:W-:Y:S02]  /*e7d0*/  FMUL.FTZ R33, R36, R35.reuse ;  /* 0x0000002324217220 */ /* 0x080fe40000410000 */
[----:B------:R-:W-:Y:S01]  /*e7e0*/  FFMA.FTZ R34, R38, R35, -R34 ;  /* 0x0000002326227223 */ /* 0x000fe20000010822 */
[----:B------:R-:W-:Y:S01]  /*e7f0*/  SHF.L.U32 R35, R2, 0x10, RZ ;  /* 0x0000001002237819 */ /* 0x000fe200000006ff */
[----:B------:R-:W-:Y:S01]  /*e800*/  IMAD.U32 R2, R3, 0x10000, RZ ;  /* 0x0001000003027824 */ /* 0x000fe200078e00ff */
[----:B------:R-:W-:Y:S01]  /*e810*/  F2FP.BF16.PACK_AB R10, R10, R23 ;  /* 0x000000170a0a723e */ /* 0x000fe200000010ff */
[----:B------:R-:W-:-:S02]  /*e820*/  FFMA.FTZ R33, R38, R32, R33 ;  /* 0x0000002026217223 */ /* 0x000fc40000010021 */
[C---:B------:R-:W-:Y:S02]  /*e830*/  FMUL.FTZ R3, R40.reuse, R35 ;  /* 0x0000002328037220 */ /* 0x040fe40000410000 */
[C---:B------:R-:W-:Y:S02]  /*e840*/  FMUL.FTZ R5, R41.reuse, R2 ;  /* 0x0000000229057220 */ /* 0x040fe40000410000 */
[-C--:B------:R-:W-:Y:S02]  /*e850*/  FMUL.FTZ R40, R40, R37.reuse ;  /* 0x0000002528287220 */ /* 0x080fe40000410000 */
        /* <DEDUP_REMOVED lines=9> */
.L_x_3906:
[----:B------:R-:W-:Y:S05]  /*e8f0*/  BSYNC B0 ;  /* 0x0000000000007941 */ /* 0x000fea0003800000 */
.L_x_3905:
[----:B-----5:R1:W-:Y:S04]  /*e900*/  STS.128 [R249+0x5000], R32 ;  /* 0x00500020f9007388 */ /* 0x0203e80000000c00 */
[----:B--2---:R-:W5:Y:S01]  /*e910*/  LD.E.128 R20, [R20.64+0x180] ;  /* 0x0001800614147980 */ /* 0x004f62000c101d00 */
[----:B------:R-:W-:Y:S01]  /*e920*/  IADD3 R2, R24, 0xc0, RZ ;  /* 0x000000c018027810 */ /* 0x000fe20007ffe0ff */
[----:B------:R-:W-:Y:S03]  /*e930*/  BSSY B0, `(.L_x_3907) ;  /* 0x000002b000007945 */ /* 0x000fe60003800000 */
[----:B------:R-:W-:-:S13]  /*e940*/  ISETP.GE.AND P0, PT, R2, R7, PT ;  /* 0x000000070200720c */ /* 0x000fda0003f06270 */
[----:B------:R-:W-:Y:S05]  /*e950*/  @P0 BRA `(.L_x_3908) ;  /* 0x0000028000000947 */ /* 0x000fea0003800000 */
[----:B------:R-:W2:Y:S04]  /*e960*/  LD.E.64 R2, [R30.64+0xc0] ;  /* 0x0000c0061e027980 */ /* 0x000ea8000c101b00 */
[----:B------:R3:W4:Y:S01]  /*e970*/  LD.E.64 R4, [R26.64+0xc0] ;  /* 0x0000c0061a047980 */ /* 0x000722000c101b00 */
[----:B-----5:R-:W-:Y:S01]  /*e980*/  LOP3.LUT R10, R21, 0xffff0000, RZ, 0xc0, !PT ;  /* 0xffff0000150a7812 */ /* 0x020fe200078ec0ff */
[----:B------:R-:W-:Y:S01]  /*e990*/  IMAD.U32 R39, R23, 0x10000, RZ ;  /* 0x0001000017277824 */ /* 0x000fe200078e00ff */
[----:B------:R-:W-:Y:S02]  /*e9a0*/  SHF.L.U32 R12, R21, 0x10, RZ ;  /* 0x00000010150c7819 */ /* 0x000fe400000006ff */
[C---:B------:R-:W-:Y:S02]  /*e9b0*/  SHF.L.U32 R21, R20.reuse, 0x10, RZ ;  /* 0x0000001014157819 */ /* 0x040fe400000006ff */
[----:B-1----:R-:W-:-:S02]  /*e9c0*/  LOP3.LUT R34, R20, 0xffff0000, RZ, 0xc0, !PT ;  /* 0xffff000014227812 */ /* 0x002fc400078ec0ff */
[----:B------:R-:W-:Y:S02]  /*e9d0*/  LOP3.LUT R37, R23, 0xffff0000, RZ, 0xc0, !PT ;  /* 0xffff000017257812 */ /* 0x000fe400078ec0ff */
[C---:B------:R-:W-:Y:S02]  /*e9e0*/  SHF.L.U32 R32, R22.reuse, 0x10, RZ ;  /* 0x0000001016207819 */ /* 0x040fe400000006ff */
[----:B---3--:R-:W-:Y:S02]  /*e9f0*/  LOP3.LUT R27, R22, 0xffff0000, RZ, 0xc0, !PT ;  /* 0xffff0000161b7812 */ /* 0x008fe400078ec0ff */
[C---:B--2---:R-:W-:Y:S01]  /*ea00*/  LOP3.LUT R33, R2.reuse, 0xffff0000, RZ, 0xc0, !PT ;  /* 0xffff000002217812 */ /* 0x044fe200078ec0ff */
        /* <DEDUP_REMOVED lines=22> */
[----:B------:R-:W-:-:S02]  /*eb70*/  FFMA.FTZ R20, R32, R5, -R20 ;  /* 0x0000000520147223 */ /* 0x000fc40000010814 */
[----:B------:R-:W-:Y:S01]  /*eb80*/  FFMA.FTZ R27, R32, R3, R27 ;  /* 0x00000003201b7223 */ /* 0x000fe2000001001b */
[----:B------:R-:W-:Y:S02]  /*eb90*/  F2FP.BF16.PACK_AB R3, R21, R12 ;  /* 0x0000000c1503723e */ /* 0x000fe400000010ff */
[----:B------:R-:W-:Y:S02]  /*eba0*/  F2FP.BF16.PACK_AB R23, R37, R22 ;  /* 0x000000162517723e */ /* 0x000fe400000010ff */
[----:B------:R-:W-:Y:S02]  /*ebb0*/  F2FP.BF16.PACK_AB R22, R27, R20 ;  /* 0x000000141b16723e */ /* 0x000fe400000010ff */
[----:B------:R-:W-:Y:S02]  /*ebc0*/  MOV R20, R3 ;  /* 0x0000000300147202 */ /* 0x000fe40000000f00 */
[----:B------:R-:W-:Y:S02]  /*ebd0*/  MOV R21, R10 ;  /* 0x0000000a00157202 */ /* 0x000fe40000000f00 */
.L_x_3908:
[----:B------:R-:W-:Y:S05]  /*ebe0*/  BSYNC B0 ;  /* 0x0000000000007941 */ /* 0x000fea0003800000 */
.L_x_3907:
[----:B-----5:R2:W-:Y:S02]  /*ebf0*/  STS.128 [R249+0x7000], R20 ;  /* 0x00700014f9007388 */ /* 0x0205e40000000c00 */
.L_x_3900:
[----:B------:R-:W-:Y:S05]  /*ec00*/  BSYNC B1 ;  /* 0x0000000000017941 */ /* 0x000fea0003800000 */
.L_x_3899:
[----:B------:R-:W-:-:S04]  /*ec10*/  IADD3 R2, R142, 0x30, RZ ;  /* 0x000000308e027810 */ /* 0x000fc80007ffe0ff */
[----:B------:R-:W-:-:S04]  /*ec20*/  ISETP.GE.AND P0, PT, R2, R11, PT ;  /* 0x0000000b0200720c */ /* 0x000fc80003f06270 */
[----:B------:R-:W-:-:S13]  /*ec30*/  ISETP.LT.OR P0, PT, R57, -0x187, P0 ;  /* 0xfffffe793900780c */ /* 0x000fda0000701670 */
[----:B------:R-:W-:Y:S05]  /*ec40*/  @P0 BRA `(.L_x_3909) ;  /* 0x0000683000000947 */ /* 0x000fea0003800000 */
[----:B-12---:R1:W5:Y:S01]  /*ec50*/  LD.E.128 R20, [R18.64] ;  /* 0x0000000612147980 */ /* 0x006362000c101d00 */
        /* <DEDUP_REMOVED lines=14> */
[C---:B-----5:R-:W-:Y:S02]  /*ed40*/  LOP3.LUT R0, R21.reuse, 0xffff0000, RZ, 0xc0, !PT ;  /* 0xffff000015007812 */ /* 0x060fe400078ec0ff */
[----:B------:R-:W-:Y:S01]  /*ed50*/  SHF.L.U32 R3, R21, 0x10, RZ ;  /* 0x0000001015037819 */ /* 0x000fe200000006ff */
[----:B------:R-:W-:Y:S01]  /*ed60*/  IMAD.U32 R21, R22, 0x10000, RZ ;  /* 0x0001000016157824 */ /* 0x000fe200078e00ff */
[----:B------:R-:W-:-:S02]  /*ed70*/  SHF.L.U32 R9, R20, 0x10, RZ ;  /* 0x0000001014097819 */ /* 0x000fc400000006ff */
[----:B------:R-:W-:Y:S02]  /*ed80*/  LOP3.LUT R32, R20, 0xffff0000, RZ, 0xc0, !PT ;  /* 0xffff000014207812 */ /* 0x000fe400078ec0ff */
[C---:B------:R-:W-:Y:S02]  /*ed90*/  SHF.L.U32 R20, R23.reuse, 0x10, RZ ;  /* 0x0000001017147819 */ /* 0x040fe400000006ff */
[----:B------:R-:W-:Y:S02]  /*eda0*/  LOP3.LUT R16, R23, 0xffff0000, RZ, 0xc0, !PT ;  /* 0xffff000017107812 */ /* 0x000fe400078ec0ff */
[----:B------:R-:W-:Y:S02]  /*edb0*/  LOP3.LUT R23, R22, 0xffff0000, RZ, 0xc0, !PT ;  /* 0xffff000016177812 */ /* 0x000fe400078ec0ff */
[----:B--2---:R-:W-:Y:S02]  /*edc0*/  LOP3.LUT R14, R4, 0xffff0000, RZ, 0xc0, !PT ;  /* 0xffff0000040e7812 */ /* 0x004fe400078ec0ff */
[----:B------:R-:W-:-:S02]  /*edd0*/  LOP3.LUT R13, R5, 0xffff0000, RZ, 0xc0, !PT ;  /* 0xffff0000050d7812 */ /* 0x000fc400078ec0ff */
[----:B----4-:R-:W-:Y:S01]  /*ede0*/  LOP3.LUT R17, R10, 0xffff0000, RZ, 0xc0, !PT ;  /* 0xffff00000a117812 */ /* 0x010fe200078ec0ff */
[-C--:B------:R-:W-:Y:S01]  /*edf0*/  FMUL.FTZ R12, R0, R14.reuse ;  /* 0x0000000e000c7220 */ /* 0x080fe20000410000 */
[----:B------:R-:W-:Y:S01]  /*ee00*/  LOP3.LUT R15, R11, 0xffff0000, RZ, 0xc0, !PT ;  /* 0xffff00000b0f7812 */ /* 0x000fe200078ec0ff */
[----:B------:R-:W-:Y:S01]  /*ee10*/  IMAD.U32 R10, R10, 0x10000, RZ ;  /* 0x000100000a0a7824 */ /* 0x000fe200078e00ff */
[----:B------:R-:W-:Y:S01]  /*ee20*/  SHF.L.U32 R4, R4, 0x10, RZ ;  /* 0x0000001004047819 */ /* 0x000fe200000006ff */
[-C--:B------:R-:W-:Y:S02]  /*ee30*/  FMUL.FTZ R0, R0, R17.reuse ;  /* 0x0000001100007220 */ /* 0x080fe40000410000 */
[C---:B------:R-:W-:Y:S02]  /*ee40*/  FFMA.FTZ R12, R3.reuse, R17, -R12 ;  /* 0x00000011030c7223 */ /* 0x040fe4000001080c */
[----:B------:R-:W-:Y:S01]  /*ee50*/  FFMA.FTZ R3, R3, R14, R0 ;  /* 0x0000000e03037223 */ /* 0x000fe20000010000 */
[----:B------:R-:W-:Y:S01]  /*ee60*/  SHF.L.U32 R0, R5, 0x10, RZ ;  /* 0x0000001005007819 */ /* 0x000fe200000006ff */
[C---:B------:R-:W-:Y:S01]  /*ee70*/  FMUL.FTZ R22, R16.reuse, R13 ;  /* 0x0000000d10167220 */ /* 0x040fe20000410000 */
[----:B------:R-:W-:Y:S01]  /*ee80*/  SHF.L.U32 R14, R11, 0x10, RZ ;  /* 0x000000100b0e7819 */ /* 0x000fe200000006ff */
[----:B------:R-:W-:-:S02]  /*ee90*/  FMUL.FTZ R16, R16, R15 ;  /* 0x0000000f10107220 */ /* 0x000fc40000410000 */
[C---:B------:R-:W-:Y:S02]  /*eea0*/  FMUL.FTZ R5, R32.reuse, R4 ;  /* 0x0000000420057220 */ /* 0x040fe40000410000 */
[C---:B------:R-:W-:Y:S02]  /*eeb0*/  FMUL.FTZ R11, R23.reuse, R0 ;  /* 0x00000000170b7220 */ /* 0x040fe40000410000 */
[----:B------:R-:W-:Y:S02]  /*eec0*/  FMUL.FTZ R32, R32, R10 ;  /* 0x0000000a20207220 */ /* 0x000fe40000410000 */
[----:B------:R-:W-:Y:S02]  /*eed0*/  FMUL.FTZ R23, R23, R14 ;  /* 0x0000000e17177220 */ /* 0x000fe40000410000 */
[C---:B------:R-:W-:Y:S02]  /*eee0*/  FFMA.FTZ R22, R20.reuse, R15, -R22 ;  /* 0x0000000f14167223 */ /* 0x040fe40000010816 */
[----:B------:R-:W-:-:S02]  /*eef0*/  FFMA.FTZ R13, R20, R13, R16 ;  /* 0x0000000d140d7223 */ /* 0x000fc40000010010 */
[C---:B------:R-:W-:Y:S02]  /*ef00*/  FFMA.FTZ R5, R9.reuse, R10, -R5 ;  /* 0x0000000a09057223 */ /* 0x040fe40000010805 */
[----:B------:R-:W-:Y:S02]  /*ef10*/  FFMA.FTZ R32, R9, R4, R32 ;  /* 0x0000000409207223 */ /* 0x000fe40000010020 */
[C---:B------:R-:W-:Y:S02]  /*ef20*/  FFMA.FTZ R11, R21.reuse, R14, -R11 ;  /* 0x0000000e150b7223 */ /* 0x040fe4000001080b */
[----:B------:R-:W-:Y:S01]  /*ef30*/  FFMA.FTZ R0, R21, R0, R23 ;  /* 0x0000000015007223 */ /* 0x000fe20000010017 */
[----:B------:R-:W-:Y:S02]  /*ef40*/  F2FP.BF16.PACK_AB R23, R13, R22 ;  /* 0x000000160d17723e */ /* 0x000fe400000010ff */
[----:B------:R-:W-:Y:S02]  /*ef50*/  F2FP.BF16.PACK_AB R21, R3, R12 ;  /* 0x0000000c0315723e */ /* 0x000fe400000010ff */
[----:B------:R-:W-:-:S02]  /*ef60*/  F2FP.BF16.PACK_AB R20, R32, R5 ;  /* 0x000000052014723e */ /* 0x000fc400000010ff */
[----:B------:R-:W-:Y:S02]  /*ef70*/  F2FP.BF16.PACK_AB R22, R0, R11 ;  /* 0x0000000b0016723e */ /* 0x000fe400000010ff */
.L_x_3911:
[----:B-1----:R-:W-:Y:S05]  /*ef80*/  BSYNC B0 ;  /* 0x0000000000007941 */ /* 0x002fea0003800000 */
.L_x_3910:
[----:B-----5:R1:W-:Y:S04]  /*ef90*/  STS.128 [R249+0x1800], R20 ;  /* 0x00180014f9007388 */ /* 0x0203e80000000c00 */
[----:B------:R1:W5:Y:S01]  /*efa0*/  LD.E.128 R32, [R18.64+0x80] ;  /* 0x0000800612207980 */ /* 0x000362000c101d00 */
[----:B------:R-:W-:Y:S01]  /*efb0*/  IADD3 R0, R24, 0x40, RZ ;  /* 0x0000004018007810 */ /* 0x000fe20007ffe0ff */
[----:B------:R-:W-:Y:S03]  /*efc0*/  BSSY B0, `(.L_x_3912) ;  /* 0x0000029000007945 */ /* 0x000fe60003800000 */
[----:B------:R-:W-:-:S13]  /*efd0*/  ISETP.GE.AND P0, PT, R0, R7, PT ;  /* 0x000000070000720c */ /* 0x000fda0003f06270 */
[----:B------:R-:W-:Y:S05]  /*efe0*/  @P0 BRA `(.L_x_3913) ;  /* 0x0000026000000947 */ /* 0x000fea0003800000 */
[----:B------:R-:W2:Y:S04]  /*eff0*/  LD.E.64 R4, [R30.64+0x40] ;  /* 0x000040061e047980 */ /* 0x000ea8000c101b00 */
        /* <DEDUP_REMOVED lines=11> */
[----:B----4-:R-:W-:Y:S01]  /*f0b0*/  LOP3.LUT R17, R10, 0xffff0000, RZ, 0xc0, !PT ;  /* 0xffff00000a117812 */ /* 0x010fe200078ec0ff */
[-C--:B------:R-:W-:Y:S01]  /*f0c0*/  FMUL.FTZ R12, R0, R14.reuse ;  /* 0x0000000e000c7220 */ /* 0x080fe20000410000 */
        /* <DEDUP_REMOVED lines=8> */
[----:B------:R-:W-:Y:S02]  /*f150*/  FMUL.FTZ R22, R16, R13 ;  /* 0x0000000d10167220 */ /* 0x000fe40000410000 */
        /* <DEDUP_REMOVED lines=10> */
[----:B------:R-:W-:Y:S01]  /*f200*/  FFMA.FTZ R14, R21, R11, -R14 ;  /* 0x0000000b150e7223 */ /* 0x000fe2000001080e */
[----:B------:R-:W-:Y:S01]  /*f210*/  F2FP.BF16.PACK_AB R35, R13, R22 ;  /* 0x000000160d23723e */ /* 0x000fe200000010ff */
[----:B------:R-:W-:Y:S01]  /*f220*/  FFMA.FTZ R5, R21, R5, R34 ;  /* 0x0000000515057223 */ /* 0x000fe20000010022 */
[----:B------:R-:W-:-:S04]  /*f230*/  F2FP.BF16.PACK_AB R32, R9, R0 ;  /* 0x000000000920723e */ /* 0x000fc800000010ff */
[----:B------:R-:W-:Y:S02]  /*f240*/  F2FP.BF16.PACK_AB R34, R5, R14 ;  /* 0x0000000e0522723e */ /* 0x000fe400000010ff */
.L_x_3913:
[----:B------:R-:W-:Y:S05]  /*f250*/  BSYNC B0 ;  /* 0x0000000000007941 */ /* 0x000fea0003800000 */
.L_x_3912:
        /* <DEDUP_REMOVED lines=8> */
[C---:B-1---5:R-:W-:Y:S01]  /*f2e0*/  IMAD.U32 R21, R15.reuse, 0x10000, RZ ;  /* 0x000100000f157824 */ /* 0x062fe200078e00ff */
[----:B------:R-:W-:Y:S02]  /*f2f0*/  LOP3.LUT R20, R15, 0xffff0000, RZ, 0xc0, !PT ;  /* 0xffff00000f147812 */ /* 0x000fe400078ec0ff */
[C---:B------:R-:W-:Y:S02]  /*f300*/  LOP3.LUT R0, R13.reuse, 0xffff0000, RZ, 0xc0, !PT ;  /* 0xffff00000d007812 */ /* 0x040fe400078ec0ff */
[----:B------:R-:W-:-:S02]  /*f310*/  SHF.L.U32 R3, R13, 0x10, RZ ;  /* 0x000000100d037819 */ /* 0x000fc400000006ff */
[C---:B------:R-:W-:Y:S02]  /*f320*/  SHF.L.U32 R9, R12.reuse, 0x10, RZ ;  /* 0x000000100c097819 */ /* 0x040fe400000006ff */
[----:B------:R-:W-:Y:S02]  /*f330*/  LOP3.LUT R23, R12, 0xffff0000, RZ, 0xc0, !PT ;  /* 0xffff00000c177812 */ /* 0x000fe400078ec0ff */
[C---:B------:R-:W-:Y:S02]  /*f340*/  LOP3.LUT R32, R14.reuse, 0xffff0000, RZ, 0xc0, !PT ;  /* 0xffff00000e207812 */ /* 0x040fe400078ec0ff */
[----:B------:R-:W-:Y:S02]  /*f350*/  SHF.L.U32 R22, R14, 0x10, RZ ;  /* 0x000000100e167819 */ /* 0x000fe400000006ff */
[C---:B----4-:R-:W-:Y:S01]  /*f360*/  LOP3.LUT R15, R4.reuse, 0xffff0000, RZ, 0xc0, !PT ;  /* 0xffff0000040f7812 */ /* 0x050fe200078ec0ff */
[----:B------:R-:W-:Y:S01]  /*f370*/  IMAD.U32 R4, R4, 0x10000, RZ ;  /* 0x0001000004047824 */ /* 0x000fe200078e00ff */
[----:B------:R-:W-:-:S02]  /*f380*/  LOP3.LUT R13, R5, 0xffff0000, RZ, 0xc0, !PT ;  /* 0xffff0000050d7812 */ /* 0x000fc400078ec0ff */
[----:B--2---:R-:W-:Y:S01]  /*f390*/  LOP3.LUT R17, R10, 0xffff0000, RZ, 0xc0, !PT ;  /* 0xffff00000a117812 */ /* 0x004fe200078ec0ff */
[----:B------:R-:W-:Y:S01]  /*f3a0*/  FMUL.FTZ R12, R0, R15 ;  /* 0x0000000f000c7220 */ /* 0x000fe20000410000 */
[----:B------:R-:W-:Y:S01]  /*f3b0*/  LOP3.LUT R16, R11, 0xffff0000, RZ, 0xc0, !PT ;  /* 0xffff00000b107812 */ /* 0x000fe200078ec0ff */
[----:B------:R-:W-:Y:S01]  /*f3c0*/  FMUL.FTZ R14, R20, R13 ;  /* 0x0000000d140e7220 */ /* 0x000fe20000410000 */
[----:B------:R-:W-:Y:S01]  /*f3d0*/  SHF.L.U32 R5, R5, 0x10, RZ ;  /* 0x0000001005057819 */ /* 0x000fe200000006ff */
[-C--:B------:R-:W-:Y:S01]  /*f3e0*/  FMUL.FTZ R0, R0, R17.reuse ;  /* 0x0000001100007220 */ /* 0x080fe20000410000 */
[----:B------:R-:W-:Y:S01]  /*f3f0*/  SHF.L.U32 R10, R10, 0x10, RZ ;  /* 0x000000100a0a7819 */ /* 0x000fe200000006ff */
[----:B------:R-:W-:Y:S02]  /*f400*/  IMAD.U32 R11, R11, 0x10000, RZ ;  /* 0x000100000b0b7824 */ /* 0x000fe400078e00ff */
[----:B------:R-:W-:Y:S02]  /*f410*/  FFMA.FTZ R12, R3, R17, -R12 ;  /* 0x00000011030c7223 */ /* 0x000fe4000001080c */
[----:B------:R-:W-:-:S02]  /*f420*/  FMUL.FTZ R20, R20, R16 ;  /* 0x0000001014147220 */ /* 0x000fc40000410000 */
[----:B------:R-:W-:Y:S02]  /*f430*/  FFMA.FTZ R3, R3, R15, R0 ;  /* 0x0000000f03037223 */ /* 0x000fe40000010000 */
[C---:B------:R-:W-:Y:S02]  /*f440*/  FMUL.FTZ R0, R23.reuse, R4 ;  /* 0x0000000417007220 */ /* 0x040fe40000410000 */
[C---:B------:R-:W-:Y:S02]  /*f450*/  FMUL.FTZ R15, R32.reuse, R5 ;  /* 0x00000005200f7220 */ /* 0x040fe40000410000 */
[----:B------:R-:W-:Y:S02]  /*f460*/  FMUL.FTZ R23, R23, R10 ;  /* 0x0000000a17177220 */ /* 0x000fe40000410000 */
[----:B------:R-:W-:Y:S02]  /*f470*/  FMUL.FTZ R32, R32, R11 ;  /* 0x0000000b20207220 */ /* 0x000fe40000410000 */
[----:B------:R-:W-:-:S02]  /*f480*/  FFMA.FTZ R14, R21, R16, -R14 ;  /* 0x00000010150e7223 */ /* 0x000fc4000001080e */
[----:B------:R-:W-:Y:S02]  /*f490*/  FFMA.FTZ R13, R21, R13, R20 ;  /* 0x0000000d150d7223 */ /* 0x000fe40000010014 */
[----:B------:R-:W-:Y:S01]  /*f4a0*/  FFMA.FTZ R23, R9, R4, R23 ;  /* 0x0000000409177223 */ /* 0x000fe20000010017 */
[----:B------:R-:W-:Y:S01]  /*f4b0*/  F2FP.BF16.PACK_AB R4, R3, R12 ;  /* 0x0000000c0304723e */ /* 0x000fe200000010ff */
[C---:B------:R-:W-:Y:S01]  /*f4c0*/  FFMA.FTZ R15, R22.reuse, R11, -R15 ;  /* 0x0000000b160f7223 */ /* 0x040fe2000001080f */
[----:B------:R-:W-:Y:S01]  /*f4d0*/  F2FP.BF16.PACK_AB R3, R13, R14 ;  /* 0x0000000e0d03723e */ /* 0x000fe200000010ff */
[----:B------:R-:W-:Y:S01]  /*f4e0*/  FFMA.FTZ R32, R22, R5, R32 ;  /* 0x0000000516207223 */ /* 0x000fe20000010020 */
[----:B------:R-:W-:Y:S01]  /*f4f0*/  MOV R13, R4 ;  /* 0x00000004000d7202 */ /* 0x000fe20000000f00 */
[----:B------:R-:W-:-:S03]  /*f500*/  FFMA.FTZ R0, R9, R10, -R0 ;  /* 0x0000000a09007223 */ /* 0x000fc60000010800 */
[----:B------:R-:W-:Y:S02]  /*f510*/  F2FP.BF16.PACK_AB R14, R32, R15 ;  /* 0x0000000f200e723e */ /* 0x000fe400000010ff */
[----:B------:R-:W-:Y:S02]  /*f520*/  F2FP.BF16.PACK_AB R12, R23, R0 ;  /* 0x00000000170c723e */ /* 0x000fe400000010ff */
[----:B------:R-:W-:Y:S02]  /*f530*/  MOV R15, R3 ;  /* 0x00000003000f7202 */ /* 0x000fe40000000f00 */
.L_x_3915:
[----:B------:R-:W-:Y:S05]  /*f540*/  BSYNC B0 ;  /* 0x0000000000007941 */ /* 0x000fea0003800000 */
.L_x_3914:
[----:B-----5:R4:W-:Y:S04]  /*f550*/  STS.128 [R249+0x5800], R12 ;  /* 0x0058000cf9007388 */ /* 0x0209e80000000c00 */
[----:B-12---:R-:W5:Y:S01]  /*f560*/  LD.E.128 R16, [R18.64+0x180] ;  /* 0x0001800612107980 */ /* 0x006f62000c101d00 */
[----:B------:R-:W-:Y:S01]  /*f570*/  IADD3 R24, R24, 0xc0, RZ ;  /* 0x000000c018187810 */ /* 0x000fe20007ffe0ff */
[----:B------:R-:W-:Y:S03]  /*f580*/  BSSY B0, `(.L_x_3916) ;  /* 0x0000029000007945 */ /* 0x000fe60003800000 */
[----:B------:R-:W-:-:S13]  /*f590*/  ISETP.GE.AND P0, PT, R24, R7, PT ;  /* 0x000000071800720c */ /* 0x000fda0003f06270 */
[----:B------:R-:W-:Y:S05]  /*f5a0*/  @P0 BRA `(.L_x_3917) ;  /* 0x0000026000000947 */ /* 0x000fea0003800000 */
[----:B------:R-:W2:Y:S04]  /*f5b0*/  LD.E.64 R4, [R30.64+0xc0] ;  /* 0x0000c0061e047980 */ /* 0x000ea8000c101b00 */
[----:B---3--:R-:W3:Y:S01]  /*f5c0*/  LD.E.64 R10, [R26.64+0xc0] ;  /* 0x0000c0061a0a7980 */ /* 0x008ee2000c101b00 */
[----:B-----5:R-:W-:Y:S02]  /*f5d0*/  LOP3.LUT R0, R17, 0xffff0000, RZ, 0xc0, !PT ;  /* 0xffff000011007812 */ /* 0x020fe400078ec0ff */
[C---:B------:R-:W-:Y:S02]  /*f5e0*/  SHF.L.U32 R7, R16.reuse, 0x10, RZ ;  /* 0x0000001010077819 */ /* 0x040fe400000006ff */
[----:B------:R-:W-:Y:S02]  /*f5f0*/  LOP3.LUT R20, R16, 0xffff0000, RZ, 0xc0, !PT ;  /* 0xffff000010147812 */ /* 0x000fe400078ec0ff */
[----:B------:R-:W-:-:S02]  /*f600*/  LOP3.LUT R16, R19, 0xffff0000, RZ, 0xc0, !PT ;  /* 0xffff000013107812 */ /* 0x000fc400078ec0ff */
[----:B------:R-:W-:Y:S02]  /*f610*/  SHF.L.U32 R3, R17, 0x10, RZ ;  /* 0x0000001011037819 */ /* 0x000fe400000006ff */
[----:B------:R-:W-:Y:S01]  /*f620*/  SHF.L.U32 R17, R19, 0x10, RZ ;  /* 0x0000001013117819 */ /* 0x000fe200000006ff */
[C---:B------:R-:W-:Y:S01]  /*f630*/  IMAD.U32 R19, R18.reuse, 0x10000, RZ ;  /* 0x0001000012137824 */ /* 0x040fe200078e00ff */
[----:B------:R-:W-:Y:S02]  /*f640*/  LOP3.LUT R21, R18, 0xffff0000, RZ, 0xc0, !PT ;  /* 0xffff000012157812 */ /* 0x000fe400078ec0ff */
[----:B--2-4-:R-:W-:Y:S02]  /*f650*/  LOP3.LUT R13, R4, 0xffff0000, RZ, 0xc0, !PT ;  /* 0xffff0000040d7812 */ /* 0x014fe400078ec0ff */
[----:B------:R-:W-:Y:S02]  /*f660*/  LOP3.LUT R9, R5, 0xffff0000, RZ, 0xc0, !PT ;  /* 0xffff000005097812 */ /* 0x000fe400078ec0ff */
[----:B---3--:R-:W-:Y:S01]  /*f670*/  LOP3.LUT R15, R10, 0xffff0000, RZ, 0xc0, !PT ;  /* 0xffff00000a0f7812 */ /* 0x008fe200078ec0ff */
[----:B------:R-:W-:Y:S01]  /*f680*/  FMUL.FTZ R12, R0, R13 ;  /* 0x0000000d000c7220 */ /* 0x000fe20000410000 */
[----:B------:R-:W-:Y:S01]  /*f690*/  LOP3.LUT R14, R11, 0xffff0000, RZ, 0xc0, !PT ;  /* 0xffff00000b0e7812 */ /* 0x000fe200078ec0ff */
[----:B------:R-:W-:Y:S01]  /*f6a0*/  FMUL.FTZ R18, R16, R9 ;  /* 0x0000000910127220 */ /* 0x000fe20000410000 */
[----:B------:R-:W-:Y:S01]  /*f6b0*/  SHF.L.U32 R4, R4, 0x10, RZ ;  /* 0x0000001004047819 */ /* 0x000fe200000006ff */
[----:B------:R-:W-:-:S02]  /*f6c0*/  FMUL.FTZ R0, R0, R15 ;  /* 0x0000000f00007220 */ /* 0x000fc40000410000 */
[C---:B------:R-:W-:Y:S02]  /*f6d0*/  FFMA.FTZ R12, R3.reuse, R15, -R12 ;  /* 0x0000000f030c7223 */ /* 0x040fe4000001080c */
[----:B------:R-:W-:Y:S01]  /*f6e0*/  FFMA.FTZ R3, R3, R13, R0 ;  /* 0x0000000d03037223 */ /* 0x000fe20000010000 */
[----:B------:R-:W-:Y:S01]  /*f6f0*/  SHF.L.U32 R0, R5, 0x10, RZ ;  /* 0x0000001005007819 */ /* 0x000fe200000006ff */
[-C--:B------:R-:W-:Y:S02]  /*f700*/  FMUL.FTZ R16, R16, R14.reuse ;  /* 0x0000000e10107220 */ /* 0x080fe40000410000 */
[----:B------:R-:W-:Y:S01]  /*f710*/  FFMA.FTZ R18, R17, R14, -R18 ;  /* 0x0000000e11127223 */ /* 0x000fe20000010812 */
[----:B------:R-:W-:Y:S01]  /*f720*/  SHF.L.U32 R14, R11, 0x10, RZ ;  /* 0x000000100b0e7819 */ /* 0x000fe200000006ff */
[----:B------:R-:W-:Y:S02]  /*f730*/  IMAD.U32 R10, R10, 0x10000, RZ ;  /* 0x000100000a0a7824 */ /* 0x000fe400078e00ff */
[----:B------:R-:W-:-:S02]  /*f740*/  FMUL.FTZ R5, R20, R4 ;  /* 0x0000000414057220 */ /* 0x000fc40000410000 */
[C---:B------:R-:W-:Y:S02]  /*f750*/  FMUL.FTZ R11, R21.reuse, R0 ;  /* 0x00000000150b7220 */ /* 0x040fe40000410000 */
[----:B------:R-:W-:Y:S02]  /*f760*/  FMUL.FTZ R20, R20, R10 ;  /* 0x0000000a14147220 */ /* 0x000fe40000410000 */
[----:B------:R-:W-:Y:S02]  /*f770*/  FMUL.FTZ R21, R21, R14 ;  /* 0x0000000e15157220 */ /* 0x000fe40000410000 */
[----:B------:R-:W-:Y:S01]  /*f780*/  FFMA.FTZ R9, R17, R9, R16 ;  /* 0x0000000911097223 */ /* 0x000fe20000010010 */
[----:B------:R-:W-:Y:S01]  /*f790*/  F2FP.BF16.PACK_AB R17, R3, R12 ;  /* 0x0000000c0311723e */ /* 0x000fe200000010ff */
[C---:B------:R-:W-:Y:S02]  /*f7a0*/  FFMA.FTZ R5, R7.reuse, R10, -R5 ;  /* 0x0000000a07057223 */ /* 0x040fe40000010805 */
[----:B------:R-:W-:-:S02]  /*f7b0*/  FFMA.FTZ R20, R7, R4, R20 ;  /* 0x0000000407147223 */ /* 0x000fc40000010014 */
[C---:B------:R-:W-:Y:S02]  /*f7c0*/  FFMA.FTZ R11, R19.reuse, R14, -R11 ;  /* 0x0000000e130b7223 */ /* 0x040fe4000001080b */
[----:B------:R-:W-:Y:S01]  /*f7d0*/  FFMA.FTZ R0, R19, R0, R21 ;  /* 0x0000000013007223 */ /* 0x000fe20000010015 */
[----:B------:R-:W-:Y:S02]  /*f7e0*/  F2FP.BF16.PACK_AB R19, R9, R18 ;  /* 0x000000120913723e */ /* 0x000fe400000010ff */
[----:B------:R-:W-:Y:S02]  /*f7f0*/  F2FP.BF16.PACK_AB R16, R20, R5 ;  /* 0x000000051410723e */ /* 0x000fe400000010ff */
[----:B------:R-:W-:Y:S02]  /*f800*/  F2FP.BF16.PACK_AB R18, R0, R11 ;  /* 0x0000000b0012723e */ /* 0x000fe400000010ff */
.L_x_3917:
[----:B------:R-:W-:Y:S05]  /*f810*/  BSYNC B0 ;  /* 0x0000000000007941 */ /* 0x000fea0003800000 */
.L_x_3916:
[----:B-----5:R1:W-:Y:S01]  /*f820*/  STS.128 [R249+0x7800], R16 ;  /* 0x00780010f9007388 */ /* 0x0203e20000000c00 */
[----:B------:R-:W-:Y:S05]  /*f830*/  BRA `(.L_x_3909) ;  /* 0x00005c4000007947 */ /* 0x000fea0003800000 */
.L_x_3878:
        /* <DEDUP_REMOVED lines=14> */
[----:B------:R-:W-:Y:S01]  /*f920*/  LEA R36, P0, R31, R14, 0x1 ;  /* 0x0000000e1f247211 */ /* 0x000fe200078008ff */
[----:B------:R-:W-:Y:S01]  /*f930*/  IMAD.MOV.U32 R0, RZ, RZ, RZ ;  /* 0x000000ffff007224 */ /* 0x000fe200078e00ff */
[----:B------:R-:W-:Y:S01]  /*f940*/  @P1 IADD3 R0, -R9, RZ, RZ ;  /* 0x000000ff09001210 */ /* 0x000fe20007ffe1ff */
[----:B------:R-:W2:Y:S01]  /*f950*/  LD.E.128 R32, [R32.64] ;  /* 0x0000000620207980 */ /* 0x000ea2000c101d00 */
[----:B------:R-:W-:Y:S02]  /*f960*/  LEA.HI.X R37, R31, R15, R13, 0x1, P0 ;  /* 0x0000000f1f257211 */ /* 0x000fe400000f0c0d */
[----:B------:R-:W-:-:S04]  /*f970*/  IADD3 R31, P0, R0, R3, RZ ;  /* 0x00000003001f7210 */ /* 0x000fc80007f1e0ff */
[----:B------:R-:W3:Y:S01]  /*f980*/  LD.E.128 R36, [R36.64] ;  /* 0x0000000624247980 */ /* 0x000ee2000c101d00 */
[----:B------:R-:W-:Y:S02]  /*f990*/  LEA.HI.X.SX32 R13, R0, R5, 0x1, P0 ;  /* 0x00000005000d7211 */ /* 0x000fe400000f0eff */
[----:B------:R-:W-:-:S04]  /*f9a0*/  LEA R40, P0, R31, R16, 0x1 ;  /* 0x000000101f287211 */ /* 0x000fc800078008ff */
[----:B------:R-:W-:-:S06]  /*f9b0*/  LEA.HI.X R41, R31, R17, R13, 0x1, P0 ;  /* 0x000000111f297211 */ /* 0x000fcc00000f0c0d */
[----:B------:R-:W4:Y:S01]  /*f9c0*/  LD.E.128 R40, [R40.64] ;  /* 0x0000000628287980 */ /* 0x000f22000c101d00 */
        /* <DEDUP_REMOVED lines=13> */
[C---:B------:R-:W-:Y:S01]  /*faa0*/  SHF.L.U32 R32, R35.reuse, 0x10, RZ ;  /* 0x0000001023207819 */ /* 0x040fe200000006ff */
[----:B---3--:R-:W-:Y:S01]  /*fab0*/  IMAD.U32 R46, R36, 0x10000, RZ ;  /* 0x00010000242e7824 */ /* 0x008fe200078e00ff */
[----:B------:R-:W-:Y:S01]  /*fac0*/  LOP3.LUT R47, R35, 0xffff0000, RZ, 0xc0, !PT ;  /* 0xffff0000232f7812 */ /* 0x000fe200078ec0ff */
[----:B------:R-:W-:Y:S01]  /*fad0*/  IMAD.U32 R49, R38, 0x10000, RZ ;  /* 0x0001000026317824 */ /* 0x000fe200078e00ff */
[----:B------:R-:W-:Y:S01]  /*fae0*/  LOP3.LUT R33, R34, 0xffff0000, RZ, 0xc0, !PT ;  /* 0xffff000022217812 */ /* 0x000fe200078ec0ff */
[----:B------:R-:W-:Y:S01]  /*faf0*/  @!P1 FADD.FTZ R46, -R46, -RZ ;  /* 0x800000ff2e2e9221 */ /* 0x000fe20000010100 */
[----:B------:R-:W-:Y:S01]  /*fb00*/  LOP3.LUT R35, R36, 0xffff0000, RZ, 0xc0, !PT ;  /* 0xffff000024237812 */ /* 0x000fe200078ec0ff */
[----:B------:R-:W-:Y:S01]  /*fb10*/  @!P1 FADD.FTZ R49, -R49, -RZ ;  /* 0x800000ff31319221 */ /* 0x000fe20000010100 */
[----:B------:R-:W-:Y:S01]  /*fb20*/  SHF.L.U32 R34, R37, 0x10, RZ ;  /* 0x0000001025227819 */ /* 0x000fe200000006ff */
[----:B------:R-:W-:Y:S01]  /*fb30*/  FMUL.FTZ R31, R31, R46 ;  /* 0x0000002e1f1f7220 */ /* 0x000fe20000410000 */
[----:B------:R-:W-:Y:S01]  /*fb40*/  LOP3.LUT R52, R37, 0xffff0000, RZ, 0xc0, !PT ;  /* 0xffff000025347812 */ /* 0x000fe200078ec0ff */
[----:B------:R-:W-:Y:S01]  /*fb50*/  @!P1 FADD.FTZ R35, -R35, -RZ ;  /* 0x800000ff23239221 */ /* 0x000fe20000010100 */
        /* <DEDUP_REMOVED lines=8> */
[----:B------:R-:W-:Y:S02]  /*fbe0*/  FMUL.FTZ R13, R13, R34 ;  /* 0x000000220d0d7220 */ /* 0x000fe40000410000 */
[----:B------:R-:W-:Y:S01]  /*fbf0*/  FMUL.FTZ R37, R32, R37 ;  /* 0x0000002520257220 */ /* 0x000fe20000410000 */
[----:B----4-:R-:W-:Y:S01]  /*fc00*/  LOP3.LUT R32, R40, 0xffff0000, RZ, 0xc0, !PT ;  /* 0xffff000028207812 */ /* 0x010fe200078ec0ff */
        /* <DEDUP_REMOVED lines=24> */
.L_x_3921:
[----:B------:R-:W-:Y:S05]  /*fd90*/  BSYNC B0 ;  /* 0x0000000000007941 */ /* 0x000fea0003800000 */
.L_x_3920:
        /* <DEDUP_REMOVED lines=17> */
[----:B------:R-:W3:Y:S01]  /*feb0*/  LD.E.128 R32, [R32.64+0x80] ;  /* 0x0000800620207980 */ /* 0x000ee2000c101d00 */
[----:B------:R-:W-:Y:S02]  /*fec0*/  LEA.HI.X R37, R31, R15, R13, 0x1, P0 ;  /* 0x0000000f1f257211 */ /* 0x000fe400000f0c0d */
[----:B------:R-:W-:-:S04]  /*fed0*/  IADD3 R31, P0, R0, R3, RZ ;  /* 0x00000003001f7210 */ /* 0x000fc80007f1e0ff */
[----:B------:R-:W4:Y:S01]  /*fee0*/  LD.E.128 R36, [R36.64+0x80] ;  /* 0x0000800624247980 */ /* 0x000f22000c101d00 */
[----:B------:R-:W-:Y:S02]  /*fef0*/  LEA.HI.X.SX32 R13, R0, R5, 0x1, P0 ;  /* 0x00000005000d7211 */ /* 0x000fe400000f0eff */
[----:B------:R-:W-:-:S04]  /*ff00*/  LEA R40, P0, R31, R16, 0x1 ;  /* 0x000000101f287211 */ /* 0x000fc800078008ff */
[----:B------:R-:W-:-:S06]  /*ff10*/  LEA.HI.X R41, R31, R17, R13, 0x1, P0 ;  /* 0x000000111f297211 */ /* 0x000fcc00000f0c0d */
[----:B--2---:R-:W2:Y:S01]  /*ff20*/  LD.E.128 R40, [R40.64+0x80] ;  /* 0x0000800628287980 */ /* 0x004ea2000c101d00 */
        /* <DEDUP_REMOVED lines=13> */
[C---:B------:R-:W-:Y:S01]  /*10000*/  SHF.L.U32 R32, R35.reuse, 0x10, RZ ;  /* 0x0000001023207819 */ /* 0x040fe200000006ff */
[----:B----4-:R-:W-:Y:S01]  /*10010*/  IMAD.U32 R48, R36, 0x10000, RZ ;  /* 0x0001000024307824 */ /* 0x010fe200078e00ff */
        /* <DEDUP_REMOVED lines=20> */
[----:B--2---:R-:W-:Y:S01]  /*10160*/  LOP3.LUT R32, R40, 0xffff0000, RZ, 0xc0, !PT ;  /* 0xffff000028207812 */ /* 0x004fe200078ec0ff */
        /* <DEDUP_REMOVED lines=24> */
.L_x_3923:
[----:B------:R-:W-:Y:S05]  /*102f0*/  BSYNC B0 ;  /* 0x0000000000007941 */ /* 0x000fea0003800000 */
.L_x_3922:
        /* <DEDUP_REMOVED lines=17> */
[----:B------:R-:W2:Y:S01]  /*10410*/  LD.E.128 R32, [R32.64+0x100] ;  /* 0x0001000620207980 */ /* 0x000ea2000c101d00 */
[----:B------:R-:W-:Y:S02]  /*10420*/  LEA.HI.X R37, R31, R15, R13, 0x1, P0 ;  /* 0x0000000f1f257211 */ /* 0x000fe400000f0c0d */
[----:B------:R-:W-:-:S04]  /*10430*/  IADD3 R31, P0, R0, R3, RZ ;  /* 0x00000003001f7210 */ /* 0x000fc80007f1e0ff */
[----:B------:R-:W4:Y:S01]  /*10440*/  LD.E.128 R36, [R36.64+0x100] ;  /* 0x0001000624247980 */ /* 0x000f22000c101d00 */
[----:B------:R-:W-:Y:S02]  /*10450*/  LEA.HI.X.SX32 R13, R0, R5, 0x1, P0 ;  /* 0x00000005000d7211 */ /* 0x000fe400000f0eff */
[----:B------:R-:W-:-:S04]  /*10460*/  LEA R40, P0, R31, R16, 0x1 ;  /* 0x000000101f287211 */ /* 0x000fc800078008ff */
[----:B------:R-:W-:-:S06]  /*10470*/  LEA.HI.X R41, R31, R17, R13, 0x1, P0 ;  /* 0x000000111f297211 */ /* 0x000fcc00000f0c0d */
[----:B---3--:R-:W3:Y:S01]  /*10480*/  LD.E.128 R40, [R40.64+0x100] ;  /* 0x0001000628287980 */ /* 0x008ee2000c101d00 */
        /* <DEDUP_REMOVED lines=35> */
[----:B---3--:R-:W-:Y:S01]  /*106c0*/  LOP3.LUT R32, R40, 0xffff0000, RZ, 0xc0, !PT ;  /* 0xffff000028207812 */ /* 0x008fe200078ec0ff */
        /* <DEDUP_REMOVED lines=24> */
.L_x_3925:
[----:B------:R-:W-:Y:S05]  /*10850*/  BSYNC B0 ;  /* 0x0000000000007941 */ /* 0x000fea0003800000 */
.L_x_3924:
        /* <DEDUP_REMOVED lines=16> */
[----:B------:R-:W-:Y:S02]  /*10960*/  LEA.HI.X R37, R13, R15, R0, 0x1, P0 ;  /* 0x0000000f0d257211 */ /* 0x000fe400000f0c00 */
[----:B------:R-:W-:Y:S01]  /*10970*/  MOV R0, RZ ;  /* 0x000000ff00007202 */ /* 0x000fe20000000f00 */
[----:B------:R-:W-:-:S03]  /*10980*/  @P1 IMAD.MOV R0, RZ, RZ, -R9 ;  /* 0x000000ffff001224 */ /* 0x000fc600078e0a09 */
[----:B------:R-:W4:Y:S02]  /*10990*/  LD.E.128 R36, [R36.64+0x180] ;  /* 0x0001800624247980 */ /* 0x000f24000c101d00 */
[----:B-12---:R-:W-:-:S04]  /*109a0*/  IADD3 R27, P0, R0, R3, RZ ;  /* 0x00000003001b7210 */ /* 0x006fc80007f1e0ff */
[----:B------:R-:W-:Y:S02]  /*109b0*/  LEA.HI.X.SX32 R13, R0, R5, 0x1, P0 ;  /* 0x00000005000d7211 */ /* 0x000fe400000f0eff */
[----:B------:R-:W-:-:S04]  /*109c0*/  LEA R40, P0, R27, R16, 0x1 ;  /* 0x000000101b287211 */ /* 0x000fc800078008ff */
[----:B------:R-:W-:-:S06]  /*109d0*/  LEA.HI.X R41, R27, R17, R13, 0x1, P0 ;  /* 0x000000111b297211 */ /* 0x000fcc00000f0c0d */
[----:B------:R-:W2:Y:S01]  /*109e0*/  LD.E.128 R40, [R40.64+0x180] ;  /* 0x0001800628287980 */ /* 0x000ea2000c101d00 */
[C---:B-----5:R-:W-:Y:S02]  /*109f0*/  SHF.L.U32 R4, R44.reuse, 0x10, RZ ;  /* 0x000000102c047819 */ /* 0x060fe400000006ff */
[----:B------:R-:W-:Y:S01]  /*10a00*/  LOP3.LUT R2, R44, 0xffff0000, RZ, 0xc0, !PT ;  /* 0xffff00002c027812 */ /* 0x000fe200078ec0ff */
[----:B------:R-:W-:Y:S01]  /*10a10*/  IMAD.U32 R44, R45, 0x10000, RZ ;  /* 0x000100002d2c7824 */ /* 0x000fe200078e00ff */
[C---:B------:R-:W-:Y:S02]  /*10a20*/  SHF.L.U32 R12, R46.reuse, 0x10, RZ ;  /* 0x000000102e0c7819 */ /* 0x040fe400000006ff */
[----:B------:R-:W-:Y:S01]  /*10a30*/  LOP3.LUT R10, R46, 0xffff0000, RZ, 0xc0, !PT ;  /* 0xffff00002e0a7812 */ /* 0x000fe200078ec0ff */
[----:B------:R-:W-:Y:S01]  /*10a40*/  IMAD.U32 R46, R47, 0x10000, RZ ;  /* 0x000100002f2e7824 */ /* 0x000fe200078e00ff */
[----:B------:R-:W-:Y:S02]  /*10a50*/  LOP3.LUT R0, R45, 0xffff0000, RZ, 0xc0, !PT ;  /* 0xffff00002d007812 */ /* 0x000fe400078ec0ff */
[----:B------:R-:W-:-:S02]  /*10a60*/  LOP3.LUT R6, R47, 0xffff0000, RZ, 0xc0, !PT ;  /* 0xffff00002f067812 */ /* 0x000fc400078ec0ff */
[C---:B---3--:R-:W-:Y:S01]  /*10a70*/  SHF.L.U32 R27, R32.reuse, 0x10, RZ ;  /* 0x00000010201b7819 */ /* 0x048fe200000006ff */
[----:B------:R-:W-:Y:S01]  /*10a80*/  IMAD.U32 R30, R35, 0x10000, RZ ;  /* 0x00010000231e7824 */ /* 0x000fe200078e00ff */
[----:B------:R-:W-:Y:S01]  /*10a90*/  LOP3.LUT R26, R32, 0xffff0000, RZ, 0xc0, !PT ;  /* 0xffff0000201a7812 */ /* 0x000fe200078ec0ff */
[----:B------:R-:W-:Y:S01]  /*10aa0*/  IMAD.U32 R13, R33, 0x10000, RZ ;  /* 0x00010000210d7824 */ /* 0x000fe200078e00ff */
[C---:B------:R-:W-:Y:S02]  /*10ab0*/  SHF.L.U32 R32, R34.reuse, 0x10, RZ ;  /* 0x0000001022207819 */ /* 0x040fe400000006ff */
[----:B------:R-:W-:Y:S02]  /*10ac0*/  LOP3.LUT R31, R34, 0xffff0000, RZ, 0xc0, !PT ;  /* 0xffff0000221f7812 */ /* 0x000fe400078ec0ff */
[----:B------:R-:W-:Y:S01]  /*10ad0*/  LOP3.LUT R45, R35, 0xffff0000, RZ, 0xc0, !PT ;  /* 0xffff0000232d7812 */ /* 0x000fe200078ec0ff */
[C---:B----4-:R-:W-:Y:S01]  /*10ae0*/  IMAD.U32 R34, R37.reuse, 0x10000, RZ ;  /* 0x0001000025227824 */ /* 0x050fe200078e00ff */
[----:B------:R-:W-:Y:S01]  /*10af0*/  LOP3.LUT R50, R37, 0xffff0000, RZ, 0xc0, !PT ;  /* 0xffff000025327812 */ /* 0x000fe200078ec0ff */
[----:B------:R-:W-:Y:S01]  /*10b00*/  IMAD.U32 R37, R39, 0x10000, RZ ;  /* 0x0001000027257824 */ /* 0x000fe200078e00ff */
[----:B------:R-:W-:Y:S01]  /*10b10*/  SHF.L.U32 R47, R38, 0x10, RZ ;  /* 0x00000010262f7819 */ /* 0x000fe200000006ff */
        /* <DEDUP_REMOVED lines=12> */
[----:B------:R-:W-:Y:S01]  /*10be0*/  FMUL.FTZ R47, R32, R47 ;  /* 0x0000002f202f7220 */ /* 0x000fe20000410000 */
[----:B--2---:R-:W-:Y:S01]  /*10bf0*/  SHF.L.U32 R32, R40, 0x10, RZ ;  /* 0x0000001028207819 */ /* 0x004fe200000006ff */
[----:B------:R-:W-:Y:S01]  /*10c00*/  FMUL.FTZ R37, R30, R37 ;  /* 0x000000251e257220 */ /* 0x000fe20000410000 */
[----:B------:R-:W-:Y:S01]  /*10c10*/  LOP3.LUT R30, R40, 0xffff0000, RZ, 0xc0, !PT ;  /* 0xffff0000281e7812 */ /* 0x000fe200078ec0ff */
[----:B------:R-:W-:Y:S01]  /*10c20*/  FMUL.FTZ R35, R26, R35 ;  /* 0x000000231a237220 */ /* 0x000fe20000410000 */
[----:B------:R-:W-:Y:S01]  /*10c30*/  LOP3.LUT R40, R41, 0xffff0000, RZ, 0xc0, !PT ;  /* 0xffff000029287812 */ /* 0x000fe200078ec0ff */
[----:B------:R-:W-:Y:S02]  /*10c40*/  @!P1 FADD.FTZ R48, -R48, -RZ ;  /* 0x800000ff30309221 */ /* 0x000fe40000010100 */
[----:B------:R-:W-:-:S02]  /*10c50*/  FMUL.FTZ R13, R13, R34 ;  /* 0x000000220d0d7220 */ /* 0x000fc40000410000 */
[----:B------:R-:W-:Y:S02]  /*10c60*/  FMUL.FTZ R33, R33, R50 ;  /* 0x0000003221217220 */ /* 0x000fe40000410000 */
[----:B------:R-:W-:Y:S01]  /*10c70*/  FMUL.FTZ R31, R31, R36 ;  /* 0x000000241f1f7220 */ /* 0x000fe20000410000 */
[C---:B------:R-:W-:Y:S01]  /*10c80*/  LOP3.LUT R36, R42.reuse, 0xffff0000, RZ, 0xc0, !PT ;  /* 0xffff00002a247812 */ /* 0x040fe200078ec0ff */
[----:B------:R-:W-:Y:S01]  /*10c90*/  FMUL.FTZ R45, R45, R38 ;  /* 0x000000262d2d7220 */ /* 0x000fe20000410000 */
[----:B------:R-:W-:Y:S01]  /*10ca0*/  SHF.L.U32 R38, R42, 0x10, RZ ;  /* 0x000000102a267819 */ /* 0x000fe200000006ff */
[----:B------:R-:W-:Y:S01]  /*10cb0*/  IMAD.U32 R26, R41, 0x10000, RZ ;  /* 0x00010000291a7824 */ /* 0x000fe200078e00ff */
[C---:B------:R-:W-:Y:S01]  /*10cc0*/  LOP3.LUT R42, R43.reuse, 0xffff0000, RZ, 0xc0, !PT ;  /* 0xffff00002b2a7812 */ /* 0x040fe200078ec0ff */
[----:B------:R-:W-:Y:S02]  /*10cd0*/  IMAD.U32 R34, R43, 0x10000, RZ ;  /* 0x000100002b227824 */ /* 0x000fe400078e00ff */
[----:B------:R-:W-:-:S02]  /*10ce0*/  FMUL.FTZ R27, R27, R48 ;  /* 0x000000301b1b7220 */ /* 0x000fc40000410000 */
[----:B------:R-:W-:Y:S02]  /*10cf0*/  FFMA.FTZ R13, R44, R26, R13 ;  /* 0x0000001a2c0d7223 */ /* 0x000fe4000001000d */
[----:B------:R-:W-:Y:S02]  /*10d00*/  FFMA.FTZ R0, R0, R40, R33 ;  /* 0x0000002800007223 */ /* 0x000fe40000010021 */
[----:B------:R-:W-:Y:S02]  /*10d10*/  FFMA.FTZ R34, R46, R34, R37 ;  /* 0x000000222e227223 */ /* 0x000fe40000010025 */
[----:B------:R-:W-:Y:S01]  /*10d20*/  FFMA.FTZ R45, R6, R42, R45 ;  /* 0x0000002a062d7223 */ /* 0x000fe2000001002d */
[----:B------:R-:W-:Y:S01]  /*10d30*/  F2FP.BF16.PACK_AB R0, R0, R13 ;  /* 0x0000000d0000723e */ /* 0x000fe200000010ff */
[----:B------:R-:W-:Y:S02]  /*10d40*/  FFMA.FTZ R4, R4, R32, R27 ;  /* 0x0000002004047223 */ /* 0x000fe4000001001b */
[----:B------:R-:W-:-:S02]  /*10d50*/  FFMA.FTZ R35, R2, R30, R35 ;  /* 0x0000001e02237223 */ /* 0x000fc40000010023 */
[----:B------:R-:W-:Y:S01]  /*10d60*/  FFMA.FTZ R12, R12, R38, R47 ;  /* 0x000000260c0c7223 */ /* 0x000fe2000001002f */
[----:B------:R-:W-:Y:S01]  /*10d70*/  F2FP.BF16.PACK_AB R47, R45, R34 ;  /* 0x000000222d2f723e */ /* 0x000fe200000010ff */
[----:B------:R-:W-:Y:S01]  /*10d80*/  FFMA.FTZ R31, R10, R36, R31 ;  /* 0x000000240a1f7223 */ /* 0x000fe2000001001f */
[----:B------:R-:W-:Y:S02]  /*10d90*/  F2FP.BF16.PACK_AB R44, R35, R4 ;  /* 0x00000004232c723e */ /* 0x000fe400000010ff */
[----:B------:R-:W-:Y:S02]  /*10da0*/  MOV R45, R0 ;  /* 0x00000000002d7202 */ /* 0x000fe40000000f00 */
[----:B------:R-:W-:Y:S02]  /*10db0*/  F2FP.BF16.PACK_AB R46, R31, R12 ;  /* 0x0000000c1f2e723e */ /* 0x000fe400000010ff */
.L_x_3927:
[----:B------:R-:W-:Y:S05]  /*10dc0*/  BSYNC B0 ;  /* 0x0000000000007941 */ /* 0x000fea0003800000 */
.L_x_3926:
[----:B-----5:R3:W-:Y:S02]  /*10dd0*/  STS.128 [R249+0x6000], R44 ;  /* 0x0060002cf9007388 */ /* 0x0207e40000000c00 */
.L_x_3919:
[----:B------:R-:W-:Y:S05]  /*10de0*/  BSYNC B1 ;  /* 0x0000000000017941 */ /* 0x000fea0003800000 */
.L_x_3918:
        /* <DEDUP_REMOVED lines=9> */
[----:B------:R-:W-:Y:S01]  /*10e80*/  ISETP.GE.AND P0, PT, R24, R9, PT ;  /* 0x000000091800720c */ /* 0x000fe20003f06270 */
[----:B-12---:R-:W-:Y:S01]  /*10e90*/  IMAD.MOV.U32 R27, RZ, RZ, RZ ;  /* 0x000000ffff1b7224 */ /* 0x006fe200078e00ff */
[C---:B------:R-:W-:Y:S02]  /*10ea0*/  IADD3 R2, P1, R8.reuse, R3, RZ ;  /* 0x0000000308027210 */ /* 0x040fe40007f3e0ff */
[----:B------:R-:W-:Y:S02]  /*10eb0*/  MOV R13, R9 ;  /* 0x00000009000d7202 */ /* 0x000fe40000000f00 */
[----:B------:R-:W-:-:S07]  /*10ec0*/  LEA.HI.X.SX32 R0, R8, R5, 0x1, P1 ;  /* 0x0000000508007211 */ /* 0x000fce00008f0eff */
[--C-:B------:R-:W-:Y:S02]  /*10ed0*/  @P0 IMAD.MOV R27, RZ, RZ, -R9.reuse ;  /* 0x000000ffff1b0224 */ /* 0x100fe400078e0a09 */
[----:B------:R-:W-:-:S03]  /*10ee0*/  @P0 IMAD.MOV R13, RZ, RZ, -R9 ;  /* 0x000000ffff0d0224 */ /* 0x000fc600078e0a09 */
[----:B------:R-:W-:Y:S01]  /*10ef0*/  IADD3 R31, P1, R27, R2, RZ ;  /* 0x000000021b1f7210 */ /* 0x000fe20007f3e0ff */
[----:B------:R-:W-:-:S03]  /*10f00*/  IMAD.WIDE R32, R13, 0x2, R22 ;  /* 0x000000020d207825 */ /* 0x000fc600078e0216 */
[----:B------:R-:W-:Y:S01]  /*10f10*/  LEA.HI.X.SX32 R27, R27, R0, 0x1, P1 ;  /* 0x000000001b1b7211 */ /* 0x000fe200008f0eff */
[----:B------:R-:W-:Y:S01]  /*10f20*/  IMAD.MOV.U32 R13, RZ, RZ, RZ ;  /* 0x000000ffff0d7224 */ /* 0x000fe200078e00ff */
[----:B------:R-:W-:Y:S01]  /*10f30*/  LEA R36, P1, R31, R14, 0x1 ;  /* 0x0000000e1f247211 */ /* 0x000fe200078208ff */
[----:B------:R-:W2:Y:S01]  /*10f40*/  LD.E.128 R32, [R32.64] ;  /* 0x0000000620207980 */ /* 0x000ea2000c101d00 */
[----:B------:R-:W-:Y:S02]  /*10f50*/  @P0 IADD3 R13, -R9, RZ, RZ ;  /* 0x000000ff090d0210 */ /* 0x000fe40007ffe1ff */
[----:B------:R-:W-:Y:S02]  /*10f60*/  LEA.HI.X R37, R31, R15, R27, 0x1, P1 ;  /* 0x0000000f1f257211 */ /* 0x000fe400008f0c1b */
[----:B------:R-:W-:-:S04]  /*10f70*/  IADD3 R27, P1, R13, R2, RZ ;  /* 0x000000020d1b7210 */ /* 0x000fc80007f3e0ff */
[----:B------:R-:W4:Y:S01]  /*10f80*/  LD.E.128 R36, [R36.64] ;  /* 0x0000000624247980 */ /* 0x000f22000c101d00 */
        /* <DEDUP_REMOVED lines=12> */
[----:B--2---:R-:W-:Y:S01]  /*11050*/  IMAD.U32 R47, R32, 0x10000, RZ ;  /* 0x00010000202f7824 */ /* 0x004fe200078e00ff */
[----:B------:R-:W-:Y:S01]  /*11060*/  LOP3.LUT R50, R33, 0xffff0000, RZ, 0xc0, !PT ;  /* 0xffff000021327812 */ /* 0x000fe200078ec0ff */
[----:B------:R-:W-:Y:S01]  /*11070*/  IMAD.U32 R48, R34, 0x10000, RZ ;  /* 0x0001000022307824 */ /* 0x000fe200078e00ff */
[----:B------:R-:W-:Y:S01]  /*11080*/  LOP3.LUT R32, R32, 0xffff0000, RZ, 0xc0, !PT ;  /* 0xffff000020207812 */ /* 0x000fe200078ec0ff */
[C---:B----4-:R-:W-:Y:S01]  /*11090*/  IMAD.U32 R30, R36.reuse, 0x10000, RZ ;  /* 0x00010000241e7824 */ /* 0x050fe200078e00ff */
[----:B------:R-:W-:-:S02]  /*110a0*/  LOP3.LUT R27, R36, 0xffff0000, RZ, 0xc0, !PT ;  /* 0xffff0000241b7812 */ /* 0x000fc400078ec0ff */
[C---:B------:R-:W-:Y:S02]  /*110b0*/  SHF.L.U32 R26, R37.reuse, 0x10, RZ ;  /* 0x00000010251a7819 */ /* 0x040fe400000006ff */
[----:B------:R-:W-:Y:S01]  /*110c0*/  LOP3.LUT R45, R37, 0xffff0000, RZ, 0xc0, !PT ;  /* 0xffff0000252d7812 */ /* 0x000fe200078ec0ff */
[C---:B------:R-:W-:Y:S01]  /*110d0*/  IMAD.U32 R37, R38.reuse, 0x10000, RZ ;  /* 0x0001000026257824 */ /* 0x040fe200078e00ff */
[----:B------:R-:W-:Y:S02]  /*110e0*/  LOP3.LUT R36, R38, 0xffff0000, RZ, 0xc0, !PT ;  /* 0xffff000026247812 */ /* 0x000fe400078ec0ff */
[C---:B------:R-:W-:Y:S02]  /*110f0*/  SHF.L.U32 R31, R39.reuse, 0x10, RZ ;  /* 0x00000010271f7819 */ /* 0x040fe400000006ff */
[----:B------:R-:W-:Y:S02]  /*11100*/  LOP3.LUT R38, R39, 0xffff0000, RZ, 0xc0, !PT ;  /* 0xffff000027267812 */ /* 0x000fe400078ec0ff */
[----:B------:R-:W-:Y:S01]  /*11110*/  SHF.L.U32 R39, R33, 0x10, RZ ;  /* 0x0000001021277819 */ /* 0x000fe200000006ff */
[----:B------:R-:W-:Y:S01]  /*11120*/  @!P0 FADD.FTZ R30, -R30, -RZ ;  /* 0x800000ff1e1e8221 */ /* 0x000fe20000010100 */
[----:B------:R-:W-:Y:S01]  /*11130*/  LOP3.LUT R33, R34, 0xffff0000, RZ, 0xc0, !PT ;  /* 0xffff000022217812 */ /* 0x000fe200078ec0ff */
[----:B------:R-:W-:Y:S01]  /*11140*/  @!P0 FADD.FTZ R27, -R27, -RZ ;  /* 0x800000ff1b1b8221 */ /* 0x000fe20000010100 */
[----:B------:R-:W-:Y:S01]  /*11150*/  SHF.L.U32 R34, R35, 0x10, RZ ;  /* 0x0000001023227819 */ /* 0x000fe200000006ff */
[----:B------:R-:W-:-:S02]  /*11160*/  @!P0 FADD.FTZ R37, -R37, -RZ ;  /* 0x800000ff25258221 */ /* 0x000fc40000010100 */
[----:B------:R-:W-:Y:S01]  /*11170*/  @!P0 FADD.FTZ R36, -R36, -RZ ;  /* 0x800000ff24248221 */ /* 0x000fe20000010100 */
[----:B------:R-:W-:Y:S01]  /*11180*/  LOP3.LUT R35, R35, 0xffff0000, RZ, 0xc0, !PT ;  /* 0xffff000023237812 */ /* 0x000fe200078ec0ff */
[----:B------:R-:W-:Y:S02]  /*11190*/  @!P0 FADD.FTZ R26, -R26, -RZ ;  /* 0x800000ff1a1a8221 */ /* 0x000fe40000010100 */
[----:B------:R-:W-:Y:S02]  /*111a0*/  @!P0 FADD.FTZ R31, -R31, -RZ ;  /* 0x800000ff1f1f8221 */ /* 0x000fe40000010100 */
[----:B------:R-:W-:Y:S02]  /*111b0*/  @!P0 FADD.FTZ R45, -R45, -RZ ;  /* 0x800000ff2d2d8221 */ /* 0x000fe40000010100 */
[----:B------:R-:W-:Y:S02]  /*111c0*/  @!P0 FADD.FTZ R38, -R38, -RZ ;  /* 0x800000ff26268221 */ /* 0x000fe40000010100 */
[----:B------:R-:W-:Y:S01]  /*111d0*/  FMUL.FTZ R47, R47, R30 ;  /* 0x0000001e2f2f7220 */ /* 0x000fe20000410000 */
[----:B---3--:R-:W-:Y:S01]  /*111e0*/  LOP3.LUT R30, R40, 0xffff0000, RZ, 0xc0, !PT ;  /* 0xffff0000281e7812 */ /* 0x008fe200078ec0ff */
[----:B------:R-:W-:-:S02]  /*111f0*/  FMUL.FTZ R27, R32, R27 ;  /* 0x0000001b201b7220 */ /* 0x000fc40000410000 */
        /* <DEDUP_REMOVED lines=25> */
.L_x_3931:
[----:B------:R-:W-:Y:S05]  /*11390*/  BSYNC B0 ;  /* 0x0000000000007941 */ /* 0x000fea0003800000 */
.L_x_3930:
[----:B-----5:R4:W-:Y:S04]  /*113a0*/  STS.128 [R249+0x800], R44 ;  /* 0x0008002cf9007388 */ /* 0x0209e80000000c00 */
[----:B--2---:R4:W5:Y:S01]  /*113b0*/  LD.E.128 R48, [R22.64+0x80] ;  /* 0x0000800616307980 */ /* 0x004962000c101d00 */
[----:B------:R-:W-:Y:S01]  /*113c0*/  IADD3 R0, R24, 0x40, RZ ;  /* 0x0000004018007810 */ /* 0x000fe20007ffe0ff */
[----:B------:R-:W-:Y:S03]  /*113d0*/  BSSY B0, `(.L_x_3932) ;  /* 0x0000055000007945 */ /* 0x000fe60003800000 */
[----:B------:R-:W-:-:S13]  /*113e0*/  ISETP.GE.AND P0, PT, R0, R7, PT ;  /* 0x000000070000720c */ /* 0x000fda0003f06270 */
[----:B------:R-:W-:Y:S05]  /*113f0*/  @P0 BRA `(.L_x_3933) ;  /* 0x0000052000000947 */ /* 0x000fea0003800000 */
[-C--:B------:R-:W-:Y:S01]  /*11400*/  ISETP.GE.AND P0, PT, R0, R9.reuse, PT ;  /* 0x000000090000720c */ /* 0x080fe20003f06270 */
[----:B-1----:R-:W-:Y:S01]  /*11410*/  IMAD.MOV.U32 R27, RZ, RZ, RZ ;  /* 0x000000ffff1b7224 */ /* 0x002fe200078e00ff */
        /* <DEDUP_REMOVED lines=11> */
[----:B------:R-:W2:Y:S01]  /*114d0*/  LD.E.128 R32, [R32.64+0x80] ;  /* 0x0000800620207980 */ /* 0x000ea2000c101d00 */
        /* <DEDUP_REMOVED lines=20> */
[C---:B---3--:R-:W-:Y:S01]  /*11620*/  IMAD.U32 R30, R36.reuse, 0x10000, RZ ;  /* 0x00010000241e7824 */ /* 0x048fe200078e00ff */
        /* <DEDUP_REMOVED lines=47> */
.L_x_3933:
[----:B------:R-:W-:Y:S05]  /*11920*/  BSYNC B0 ;  /* 0x0000000000007941 */ /* 0x000fea0003800000 */
.L_x_3932:
[----:B-----5:R2:W-:Y:S04]  /*11930*/  STS.128 [R249+0x2800], R48 ;  /* 0x00280030f9007388 */ /* 0x0205e80000000c00 */
[----:B----4-:R2:W5:Y:S01]  /*11940*/  LD.E.128 R44, [R22.64+0x100] ;  /* 0x00010006162c7980 */ /* 0x010562000c101d00 */
        /* <DEDUP_REMOVED lines=17> */
[----:B------:R-:W4:Y:S01]  /*11a60*/  LD.E.128 R32, [R32.64+0x100] ;  /* 0x0001000620207980 */ /* 0x000f22000c101d00 */
[----:B------:R-:W-:Y:S02]  /*11a70*/  @P0 IADD3 R13, -R9, RZ, RZ ;  /* 0x000000ff090d0210 */ /* 0x000fe40007ffe1ff */
[----:B------:R-:W-:Y:S02]  /*11a80*/  LEA.HI.X R37, R31, R15, R27, 0x1, P1 ;  /* 0x0000000f1f257211 */ /* 0x000fe400008f0c1b */
[----:B------:R-:W-:-:S04]  /*11a90*/  IADD3 R27, P1, R13, R2, RZ ;  /* 0x000000020d1b7210 */ /* 0x000fc80007f3e0ff */
[----:B--2---:R-:W2:Y:S01]  /*11aa0*/  LD.E.128 R36, [R36.64] ;  /* 0x0000000624247980 */ /* 0x004ea2000c101d00 */
        /* <DEDUP_REMOVED lines=13> */
[----:B------:R-:W-:Y:S01]  /*11b80*/  LOP3.LUT R50, R33, 0xffff0000, RZ, 0xc0, !PT ;  /* 0xffff000021327812 */ /* 0x000fe200078ec0ff */
[----:B------:R-:W-:Y:S01]  /*11b90*/  IMAD.U32 R48, R34, 0x10000, RZ ;  /* 0x0001000022307824 */ /* 0x000fe200078e00ff */
[----:B------:R-:W-:Y:S01]  /*11ba0*/  LOP3.LUT R32, R32, 0xffff0000, RZ, 0xc0, !PT ;  /* 0xffff000020207812 */ /* 0x000fe200078ec0ff */
[C---:B--2---:R-:W-:Y:S01]  /*11bb0*/  IMAD.U32 R30, R36.reuse, 0x10000, RZ ;  /* 0x00010000241e7824 */ /* 0x044fe200078e00ff */
        /* <DEDUP_REMOVED lines=47> */
.L_x_3935:
[----:B------:R-:W-:Y:S05]  /*11eb0*/  BSYNC B0 ;  /* 0x0000000000007941 */ /* 0x000fea0003800000 */
.L_x_3934:
        /* <DEDUP_REMOVED lines=22> */
[C---:B---34-:R-:W-:Y:S01]  /*12020*/  IADD3 R23, P1, R13.reuse, R2, RZ ;  /* 0x000000020d177210 */ /* 0x058fe20007f3e0ff */
[----:B------:R-:W3:Y:S03]  /*12030*/  LD.E.128 R40, [R40.64] ;  /* 0x0000000628287980 */ /* 0x000ee6000c101d00 */
[----:B------:R-:W-:Y:S02]  /*12040*/  LEA.HI.X.SX32 R0, R13, R0, 0x1, P1 ;  /* 0x000000000d007211 */ /* 0x000fe400008f0eff */
[----:B------:R-:W-:-:S04]  /*12050*/  LEA R44, P1, R23, R16, 0x1 ;  /* 0x00000010172c7211 */ /* 0x000fc800078208ff */
[----:B------:R-:W-:-:S06]  /*12060*/  LEA.HI.X R45, R23, R17, R0, 0x1, P1 ;  /* 0x00000011172d7211 */ /* 0x000fcc00008f0c00 */
[----:B------:R-:W4:Y:S01]  /*12070*/  LD.E.128 R44, [R44.64] ;  /* 0x000000062c2c7980 */ /* 0x000f22000c101d00 */
[----:B-----5:R-:W-:Y:S01]  /*12080*/  SHF.L.U32 R12, R34, 0x10, RZ ;  /* 0x00000010220c7819 */ /* 0x020fe200000006ff */
[----:B------:R-:W-:Y:S01]  /*12090*/  IMAD.U32 R4, R32, 0x10000, RZ ;  /* 0x0001000020047824 */ /* 0x000fe200078e00ff */
[----:B------:R-:W-:Y:S01]  /*120a0*/  LOP3.LUT R10, R34, 0xffff0000, RZ, 0xc0, !PT ;  /* 0xffff0000220a7812 */ /* 0x000fe200078ec0ff */
[----:B------:R-:W-:Y:S01]  /*120b0*/  IMAD.U32 R34, R35, 0x10000, RZ ;  /* 0x0001000023227824 */ /* 0x000fe200078e00ff */
[----:B------:R-:W-:Y:S01]  /*120c0*/  LOP3.LUT R2, R32, 0xffff0000, RZ, 0xc0, !PT ;  /* 0xffff000020027812 */ /* 0x000fe200078ec0ff */
[----:B------:R-:W-:Y:S01]  /*120d0*/  IMAD.U32 R32, R33, 0x10000, RZ ;  /* 0x0001000021207824 */ /* 0x000fe200078e00ff */
[----:B------:R-:W-:Y:S02]  /*120e0*/  LOP3.LUT R8, R35, 0xffff0000, RZ, 0xc0, !PT ;  /* 0xffff000023087812 */ /* 0x000fe400078ec0ff */
[----:B------:R-:W-:Y:S01]  /*120f0*/  LOP3.LUT R0, R33, 0xffff0000, RZ, 0xc0, !PT ;  /* 0xffff000021007812 */ /* 0x000fe200078ec0ff */
[C---:B--2---:R-:W-:Y:S01]  /*12100*/  IMAD.U32 R30, R38.reuse, 0x10000, RZ ;  /* 0x00010000261e7824 */ /* 0x044fe200078e00ff */
[----:B------:R-:W-:Y:S01]  /*12110*/  LOP3.LUT R27, R38, 0xffff0000, RZ, 0xc0, !PT ;  /* 0xffff0000261b7812 */ /* 0x000fe200078ec0ff */
[----:B------:R-:W-:Y:S01]  /*12120*/  IMAD.U32 R26, R39, 0x10000, RZ ;  /* 0x00010000271a7824 */ /* 0x000fe200078e00ff */
[C---:B------:R-:W-:Y:S01]  /*12130*/  LOP3.LUT R22, R36.reuse, 0xffff0000, RZ, 0xc0, !PT ;  /* 0xffff000024167812 */ /* 0x040fe200078ec0ff */
[----:B------:R-:W-:Y:S01]  /*12140*/  IMAD.U32 R23, R36, 0x10000, RZ ;  /* 0x0001000024177824 */ /* 0x000fe200078e00ff */
[----:B------:R-:W-:-:S02]  /*12150*/  SHF.L.U32 R13, R37, 0x10, RZ ;  /* 0x00000010250d7819 */ /* 0x000fc400000006ff */
[----:B------:R-:W-:Y:S02]  /*12160*/  LOP3.LUT R36, R37, 0xffff0000, RZ, 0xc0, !PT ;  /* 0xffff000025247812 */ /* 0x000fe400078ec0ff */
[----:B------:R-:W-:Y:S01]  /*12170*/  LOP3.LUT R39, R39, 0xffff0000, RZ, 0xc0, !PT ;  /* 0xffff000027277812 */ /* 0x000fe200078ec0ff */
[----:B---3--:R-:W-:Y:S01]  /*12180*/  IMAD.U32 R33, R43, 0x10000, RZ ;  /* 0x000100002b217824 */ /* 0x008fe200078e00ff */
[----:B------:R-:W-:Y:S01]  /*12190*/  SHF.L.U32 R35, R42, 0x10, RZ ;  /* 0x000000102a237819 */ /* 0x000fe200000006ff */
[----:B------:R-:W-:Y:S01]  /*121a0*/  IMAD.U32 R38, R41, 0x10000, RZ ;  /* 0x0001000029267824 */ /* 0x000fe200078e00ff */
[C---:B------:R-:W-:Y:S01]  /*121b0*/  LOP3.LUT R31, R40.reuse, 0xffff0000, RZ, 0xc0, !PT ;  /* 0xffff0000281f7812 */ /* 0x040fe200078ec0ff */
        /* <DEDUP_REMOVED lines=9> */
[----:B------:R-:W-:Y:S01]  /*12250*/  FMUL.FTZ R35, R30, R35 ;  /* 0x000000231e237220 */ /* 0x000fe20000410000 */
[----:B----4-:R-:W-:Y:S01]  /*12260*/  SHF.L.U32 R30, R44, 0x10, RZ ;  /* 0x000000102c1e7819 */ /* 0x010fe200000006ff */
[----:B------:R-:W-:Y:S01]  /*12270*/  FMUL.FTZ R33, R26, R33 ;  /* 0x000000211a217220 */ /* 0x000fe20000410000 */
[----:B------:R-:W-:Y:S01]  /*12280*/  LOP3.LUT R26, R44, 0xffff0000, RZ, 0xc0, !PT ;  /* 0xffff00002c1a7812 */ /* 0x000fe200078ec0ff */
[----:B------:R-:W-:Y:S01]  /*12290*/  FMUL.FTZ R31, R22, R31 ;  /* 0x0000001f161f7220 */ /* 0x000fe20000410000 */
[----:B------:R-:W-:Y:S01]  /*122a0*/  LOP3.LUT R44, R45, 0xffff0000, RZ, 0xc0, !PT ;  /* 0xffff00002d2c7812 */ /* 0x000fe200078ec0ff */
[----:B------:R-:W-:Y:S01]  /*122b0*/  @!P0 FADD.FTZ R42, -R42, -RZ ;  /* 0x800000ff2a2a8221 */ /* 0x000fe20000010100 */
[----:B------:R-:W-:Y:S01]  /*122c0*/  LOP3.LUT R37, R46, 0xffff0000, RZ, 0xc0, !PT ;  /* 0xffff00002e257812 */ /* 0x000fe200078ec0ff */
[----:B------:R-:W-:Y:S02]  /*122d0*/  @!P0 FADD.FTZ R48, -R48, -RZ ;  /* 0x800000ff30308221 */ /* 0x000fe40000010100 */
[----:B------:R-:W-:Y:S01]  /*122e0*/  FMUL.FTZ R13, R13, R38 ;  /* 0x000000260d0d7220 */ /* 0x000fe20000410000 */
[----:B------:R-:W-:Y:S01]  /*122f0*/  SHF.L.U32 R38, R46, 0x10, RZ ;  /* 0x000000102e267819 */ /* 0x000fe200000006ff */
[----:B------:R-:W-:Y:S01]  /*12300*/  FMUL.FTZ R41, R36, R41 ;  /* 0x0000002924297220 */ /* 0x000fe20000410000 */
[----:B------:R-:W-:Y:S01]  /*12310*/  LOP3.LUT R46, R47, 0xffff0000, RZ, 0xc0, !PT ;  /* 0xffff00002f2e7812 */ /* 0x000fe200078ec0ff */
[----:B------:R-:W-:-:S02]  /*12320*/  @!P0 FADD.FTZ R40, -R40, -RZ ;  /* 0x800000ff28288221 */ /* 0x000fc40000010100 */
[----:B------:R-:W-:Y:S02]  /*12330*/  IMAD.U32 R22, R45, 0x10000, RZ ;  /* 0x000100002d167824 */ /* 0x000fe400078e00ff */
[----:B------:R-:W-:Y:S02]  /*12340*/  FMUL.FTZ R39, R39, R42 ;  /* 0x0000002a27277220 */ /* 0x000fe40000410000 */
[----:B------:R-:W-:Y:S02]  /*12350*/  IMAD.U32 R36, R47, 0x10000, RZ ;  /* 0x000100002f247824 */ /* 0x000fe400078e00ff */
        /* <DEDUP_REMOVED lines=8> */
[----:B------:R-:W-:Y:S02]  /*123e0*/  FFMA.FTZ R31, R2, R26, R31 ;  /* 0x0000001a021f7223 */ /* 0x000fe4000001001f */
[----:B------:R-:W-:Y:S01]  /*123f0*/  FFMA.FTZ R12, R12, R38, R35 ;  /* 0x000000260c0c7223 */ /* 0x000fe20000010023 */
[----:B------:R-:W-:Y:S01]  /*12400*/  F2FP.BF16.PACK_AB R35, R8, R33 ;  /* 0x000000210823723e */ /* 0x000fe200000010ff */
[----:B------:R-:W-:Y:S01]  /*12410*/  FFMA.FTZ R27, R10, R37, R27 ;  /* 0x000000250a1b7223 */ /* 0x000fe2000001001b */
[----:B------:R-:W-:-:S02]  /*12420*/  F2FP.BF16.PACK_AB R32, R31, R4 ;  /* 0x000000041f20723e */ /* 0x000fc400000010ff */
[----:B------:R-:W-:Y:S02]  /*12430*/  MOV R33, R0 ;  /* 0x0000000000217202 */ /* 0x000fe40000000f00 */
[----:B------:R-:W-:Y:S02]  /*12440*/  F2FP.BF16.PACK_AB R34, R27, R12 ;  /* 0x0000000c1b22723e */ /* 0x000fe400000010ff */
.L_x_3937:
[----:B------:R-:W-:Y:S05]  /*12450*/  BSYNC B0 ;  /* 0x0000000000007941 */ /* 0x000fea0003800000 */
.L_x_3936:
[----:B-----5:R1:W-:Y:S02]  /*12460*/  STS.128 [R249+0x6800], R32 ;  /* 0x00680020f9007388 */ /* 0x0203e40000000c00 */
.L_x_3929:
[----:B------:R-:W-:Y:S05]  /*12470*/  BSYNC B1 ;  /* 0x0000000000017941 */ /* 0x000fea0003800000 */
.L_x_3928:
        /* <DEDUP_REMOVED lines=11> */
[----:B--2---:R-:W-:Y:S02]  /*12530*/  IMAD.MOV.U32 R23, RZ, RZ, RZ ;  /* 0x000000ffff177224 */ /* 0x004fe400078e00ff */
[----:B------:R-:W-:Y:S01]  /*12540*/  IMAD.MOV.U32 R13, RZ, RZ, R9 ;  /* 0x000000ffff0d7224 */ /* 0x000fe200078e0009 */
[----:B------:R-:W-:-:S04]  /*12550*/  IADD3 R2, P1, R0, R3, RZ ;  /* 0x0000000300027210 */ /* 0x000fc80007f3e0ff */
[----:B------:R-:W-:-:S03]  /*12560*/  LEA.HI.X.SX32 R0, R0, R5, 0x1, P1 ;  /* 0x0000000500007211 */ /* 0x000fc600008f0eff */
[----:B------:R-:W-:Y:S01]  /*12570*/  @P0 IADD3 R23, -R9, RZ, RZ ;  /* 0x000000ff09170210 */ /* 0x000fe20007ffe1ff */
[----:B------:R-:W-:-:S03]  /*12580*/  @P0 IMAD.MOV R13, RZ, RZ, -R9 ;  /* 0x000000ffff0d0224 */ /* 0x000fc600078e0a09 */
[----:B-1----:R-:W-:Y:S01]  /*12590*/  IADD3 R27, P1, R23, R2, RZ ;  /* 0x00000002171b7210 */ /* 0x002fe20007f3e0ff */
[----:B------:R-:W-:Y:S01]  /*125a0*/  IMAD.WIDE R32, R13, 0x2, R20 ;  /* 0x000000020d207825 */ /* 0x000fe200078e0214 */
[----:B------:R-:W-:Y:S02]  /*125b0*/  MOV R13, RZ ;  /* 0x000000ff000d7202 */ /* 0x000fe40000000f00 */
[----:B------:R-:W-:Y:S01]  /*125c0*/  LEA.HI.X.SX32 R23, R23, R0, 0x1, P1 ;  /* 0x0000000017177211 */ /* 0x000fe200008f0eff */
[----:B------:R-:W-:Y:S01]  /*125d0*/  @P0 IMAD.MOV R13, RZ, RZ, -R9 ;  /* 0x000000ffff0d0224 */ /* 0x000fe200078e0a09 */
[C---:B------:R-:W-:Y:S01]  /*125e0*/  LEA R36, P1, R27.reuse, R14, 0x1 ;  /* 0x0000000e1b247211 */ /* 0x040fe200078208ff */
[----:B------:R-:W2:Y:S03]  /*125f0*/  LD.E.128 R32, [R32.64] ;  /* 0x0000000620207980 */ /* 0x000ea6000c101d00 */
[----:B------:R-:W-:-:S02]  /*12600*/  LEA.HI.X R37, R27, R15, R23, 0x1, P1 ;  /* 0x0000000f1b257211 */ /* 0x000fc400008f0c17 */
[----:B------:R-:W-:-:S04]  /*12610*/  IADD3 R23, P1, R13, R2, RZ ;  /* 0x000000020d177210 */ /* 0x000fc80007f3e0ff */
[----:B------:R-:W-:Y:S01]  /*12620*/  LEA.HI.X.SX32 R0, R13, R0, 0x1, P1 ;  /* 0x000000000d007211 */ /* 0x000fe200008f0eff */
[----:B------:R-:W4:Y:S01]  /*12630*/  LD.E.128 R36, [R36.64] ;  /* 0x0000000624247980 */ /* 0x000f22000c101d00 */
[----:B------:R-:W-:-:S04]  /*12640*/  LEA R40, P1, R23, R16, 0x1 ;  /* 0x0000001017287211 */ /* 0x000fc800078208ff */
[----:B------:R-:W-:-:S06]  /*12650*/  LEA.HI.X R41, R23, R17, R0, 0x1, P1 ;  /* 0x0000001117297211 */ /* 0x000fcc00008f0c00 */
[----:B---3--:R-:W3:Y:S01]  /*12660*/  LD.E.128 R40, [R40.64] ;  /* 0x0000000628287980 */ /* 0x008ee2000c101d00 */
        /* <DEDUP_REMOVED lines=8> */
[----:B--2---:R-:W-:Y:S01]  /*126f0*/  LOP3.LUT R45, R33, 0xffff0000, RZ, 0xc0, !PT ;  /* 0xffff0000212d7812 */ /* 0x004fe200078ec0ff */
[----:B------:R-:W-:Y:S02]  /*12700*/  IMAD.U32 R48, R34, 0x10000, RZ ;  /* 0x0001000022307824 */ /* 0x000fe400078e00ff */
[C---:B----4-:R-:W-:Y:S01]  /*12710*/  IMAD.U32 R26, R36.reuse, 0x10000, RZ ;  /* 0x00010000241a7824 */ /* 0x050fe200078e00ff */
[----:B------:R-:W-:Y:S01]  /*12720*/  LOP3.LUT R23, R36, 0xffff0000, RZ, 0xc0, !PT ;  /* 0xffff000024177812 */ /* 0x000fe200078ec0ff */
[C---:B------:R-:W-:Y:S01]  /*12730*/  IMAD.U32 R31, R38.reuse, 0x10000, RZ ;  /* 0x00010000261f7824 */ /* 0x040fe200078e00ff */
[----:B------:R-:W-:Y:S02]  /*12740*/  LOP3.LUT R30, R38, 0xffff0000, RZ, 0xc0, !PT ;  /* 0xffff0000261e7812 */ /* 0x000fe400078ec0ff */
[----:B------:R-:W-:-:S02]  /*12750*/  SHF.L.U32 R27, R39, 0x10, RZ ;  /* 0x00000010271b7819 */ /* 0x000fc400000006ff */
[C---:B------:R-:W-:Y:S02]  /*12760*/  SHF.L.U32 R22, R37.reuse, 0x10, RZ ;  /* 0x0000001025167819 */ /* 0x040fe400000006ff */
[----:B------:R-:W-:Y:S02]  /*12770*/  LOP3.LUT R36, R37, 0xffff0000, RZ, 0xc0, !PT ;  /* 0xffff000025247812 */ /* 0x000fe400078ec0ff */
[----:B------:R-:W-:Y:S01]  /*12780*/  LOP3.LUT R38, R39, 0xffff0000, RZ, 0xc0, !PT ;  /* 0xffff000027267812 */ /* 0x000fe200078ec0ff */
[----:B------:R-:W-:Y:S01]  /*12790*/  IMAD.U32 R39, R32, 0x10000, RZ ;  /* 0x0001000020277824 */ /* 0x000fe200078e00ff */
[----:B------:R-:W-:Y:S02]  /*127a0*/  SHF.L.U32 R37, R33, 0x10, RZ ;  /* 0x0000001021257819 */ /* 0x000fe400000006ff */
[----:B------:R-:W-:Y:S01]  /*127b0*/  LOP3.LUT R33, R34, 0xffff0000, RZ, 0xc0, !PT ;  /* 0xffff000022217812 */ /* 0x000fe200078ec0ff */
        /* <DEDUP_REMOVED lines=13> */
[----:B------:R-:W-:Y:S01]  /*12890*/  FMUL.FTZ R23, R32, R23 ;  /* 0x0000001720177220 */ /* 0x000fe20000410000 */
[----:B------:R-:W-:Y:S01]  /*128a0*/  LOP3.LUT R32, R42, 0xffff0000, RZ, 0xc0, !PT ;  /* 0xffff00002a207812 */ /* 0x000fe200078ec0ff */
[----:B------:R-:W-:-:S02]  /*128b0*/  FMUL.FTZ R33, R33, R30 ;  /* 0x0000001e21217220 */ /* 0x000fc40000410000 */
        /* <DEDUP_REMOVED lines=23> */
.L_x_3941:
[----:B------:R-:W-:Y:S05]  /*12a30*/  BSYNC B0 ;  /* 0x0000000000007941 */ /* 0x000fea0003800000 */
.L_x_3940:
[----:B-----5:R4:W-:Y:S04]  /*12a40*/  STS.128 [R249+0x1000], R44 ;  /* 0x0010002cf9007388 */ /* 0x0209e80000000c00 */
[----:B--2---:R4:W5:Y:S01]  /*12a50*/  LD.E.128 R48, [R20.64+0x80] ;  /* 0x0000800614307980 */ /* 0x004962000c101d00 */
[----:B------:R-:W-:Y:S01]  /*12a60*/  IADD3 R0, R24, 0x40, RZ ;  /* 0x0000004018007810 */ /* 0x000fe20007ffe0ff */
[----:B------:R-:W-:Y:S03]  /*12a70*/  BSSY B0, `(.L_x_3942) ;  /* 0x0000055000007945 */ /* 0x000fe60003800000 */
[----:B------:R-:W-:-:S13]  /*12a80*/  ISETP.GE.AND P0, PT, R0, R7, PT ;  /* 0x000000070000720c */ /* 0x000fda0003f06270 */
        /* <DEDUP_REMOVED lines=8> */
[----:B------:R-:W-:-:S03]  /*12b10*/  @P0 IMAD.MOV R13, RZ, RZ, -R9 ;  /* 0x000000ffff0d0224 */ /* 0x000fc600078e0a09 */
[----:B-1----:R-:W-:Y:S01]  /*12b20*/  IADD3 R27, P1, R23, R2, RZ ;  /* 0x00000002171b7210 */ /* 0x002fe20007f3e0ff */
        /* <DEDUP_REMOVED lines=21> */
[----:B--2---:R-:W-:Y:S01]  /*12c80*/  LOP3.LUT R45, R33, 0xffff0000, RZ, 0xc0, !PT ;  /* 0xffff0000212d7812 */ /* 0x004fe200078ec0ff */
[----:B------:R-:W-:Y:S02]  /*12c90*/  IMAD.U32 R44, R34, 0x10000, RZ ;  /* 0x00010000222c7824 */ /* 0x000fe400078e00ff */
[C---:B---3--:R-:W-:Y:S01]  /*12ca0*/  IMAD.U32 R26, R36.reuse, 0x10000, RZ ;  /* 0x00010000241a7824 */ /* 0x048fe200078e00ff */
[----:B------:R-:W-:Y:S01]  /*12cb0*/  LOP3.LUT R23, R36, 0xffff0000, RZ, 0xc0, !PT ;  /* 0xffff000024177812 */ /* 0x000fe200078ec0ff */
[C---:B------:R-:W-:Y:S01]  /*12cc0*/  IMAD.U32 R31, R38.reuse, 0x10000, RZ ;  /* 0x00010000261f7824 */ /* 0x040fe200078e00ff */
[----:B------:R-:W-:Y:S02]  /*12cd0*/  LOP3.LUT R30, R38, 0xffff0000, RZ, 0xc0, !PT ;  /* 0xffff0000261e7812 */ /* 0x000fe400078ec0ff */
[----:B------:R-:W-:Y:S02]  /*12ce0*/  SHF.L.U32 R27, R39, 0x10, RZ ;  /* 0x00000010271b7819 */ /* 0x000fe400000006ff */
[----:B------:R-:W-:-:S02]  /*12cf0*/  SHF.L.U32 R22, R37, 0x10, RZ ;  /* 0x0000001025167819 */ /* 0x000fc400000006ff */
        /* <DEDUP_REMOVED lines=44> */
.L_x_3943:
[----:B------:R-:W-:Y:S05]  /*12fc0*/  BSYNC B0 ;  /* 0x0000000000007941 */ /* 0x000fea0003800000 */
.L_x_3942:
[----:B-----5:R2:W-:Y:S04]  /*12fd0*/  STS.128 [R249+0x3000], R48 ;  /* 0x00300030f9007388 */ /* 0x0205e80000000c00 */
[----:B----4-:R2:W5:Y:S01]  /*12fe0*/  LD.E.128 R44, [R20.64+0x100] ;  /* 0x00010006142c7980 */ /* 0x010562000c101d00 */
        /* <DEDUP_REMOVED lines=21> */
[----:B------:R-:W-:Y:S01]  /*13140*/  LEA.HI.X.SX32 R0, R13, R0, 0x1, P1 ;  /* 0x000000000d007211 */ /* 0x000fe200008f0eff */
[----:B--2---:R-:W2:Y:S01]  /*13150*/  LD.E.128 R36, [R36.64] ;  /* 0x0000000624247980 */ /* 0x004ea2000c101d00 */
        /* <DEDUP_REMOVED lines=11> */
[----:B----4-:R-:W-:Y:S01]  /*13210*/  LOP3.LUT R45, R33, 0xffff0000, RZ, 0xc0, !PT ;  /* 0xffff0000212d7812 */ /* 0x010fe200078ec0ff */
[----:B------:R-:W-:Y:S02]  /*13220*/  IMAD.U32 R48, R34, 0x10000, RZ ;  /* 0x0001000022307824 */ /* 0x000fe400078e00ff */
[C---:B--2---:R-:W-:Y:S01]  /*13230*/  IMAD.U32 R26, R36.reuse, 0x10000, RZ ;  /* 0x00010000241a7824 */ /* 0x044fe200078e00ff */
        /* <DEDUP_REMOVED lines=49> */
.L_x_3945:
[----:B------:R-:W-:Y:S05]  /*13550*/  BSYNC B0 ;  /* 0x0000000000007941 */ /* 0x000fea0003800000 */
.L_x_3944:
[----:B-----5:R4:W-:Y:S04]  /*13560*/  STS.128 [R249+0x5000], R44 ;  /* 0x0050002cf9007388 */ /* 0x0209e80000000c00 */
[----:B------:R4:W5:Y:S01]  /*13570*/  LD.E.128 R36, [R20.64+0x180] ;  /* 0x0001800614247980 */ /* 0x000962000c101d00 */
        /* <DEDUP_REMOVED lines=13> */
[----:B--234-:R-:W-:-:S03]  /*13650*/  IMAD.WIDE R20, R13, 0x2, R20 ;  /* 0x000000020d147825 */ /* 0x01cfc600078e0214 */
[----:B------:R-:W-:Y:S01]  /*13660*/  LEA.HI.X.SX32 R23, R23, R0, 0x1, P1 ;  /* 0x0000000017177211 */ /* 0x000fe200008f0eff */
[----:B------:R-:W-:Y:S01]  /*13670*/  IMAD.MOV.U32 R13, RZ, RZ, RZ ;  /* 0x000000ffff0d7224 */ /* 0x000fe200078e00ff */
[----:B------:R-:W-:Y:S02]  /*13680*/  LEA R32, P1, R27, R14, 0x1 ;  /* 0x0000000e1b207211 */ /* 0x000fe400078208ff */
[----:B------:R-:W-:Y:S02]  /*13690*/  @P0 IADD3 R13, -R9, RZ, RZ ;  /* 0x000000ff090d0210 */ /* 0x000fe40007ffe1ff */
[----:B------:R-:W-:Y:S02]  /*136a0*/  LEA.HI.X R33, R27, R15, R23, 0x1, P1 ;  /* 0x0000000f1b217211 */ /* 0x000fe400008f0c17 */
[C---:B------:R-:W-:Y:S01]  /*136b0*/  IADD3 R27, P1, R13.reuse, R2, RZ ;  /* 0x000000020d1b7210 */ /* 0x040fe20007f3e0ff */
[----:B------:R-:W2:Y:S03]  /*136c0*/  LD.E.128 R20, [R20.64+0x180] ;  /* 0x0001800614147980 */ /* 0x000ea6000c101d00 */
[----:B------:R-:W-:Y:S01]  /*136d0*/  LEA.HI.X.SX32 R0, R13, R0, 0x1, P1 ;  /* 0x000000000d007211 */ /* 0x000fe200008f0eff */
[----:B------:R-:W3:Y:S01]  /*136e0*/  LD.E.128 R32, [R32.64] ;  /* 0x0000000620207980 */ /* 0x000ee2000c101d00 */
[----:B------:R-:W-:-:S04]  /*136f0*/  LEA R40, P1, R27, R16, 0x1 ;  /* 0x000000101b287211 */ /* 0x000fc800078208ff */
        /* <DEDUP_REMOVED lines=11> */
[C---:B---3--:R-:W-:Y:S01]  /*137b0*/  IMAD.U32 R30, R32.reuse, 0x10000, RZ ;  /* 0x00010000201e7824 */ /* 0x048fe200078e00ff */
[----:B------:R-:W-:Y:S02]  /*137c0*/  LOP3.LUT R27, R32, 0xffff0000, RZ, 0xc0, !PT ;  /* 0xffff0000201b7812 */ /* 0x000fe400078ec0ff */
[C---:B------:R-:W-:Y:S02]  /*137d0*/  SHF.L.U32 R26, R33.reuse, 0x10, RZ ;  /* 0x00000010211a7819 */ /* 0x040fe400000006ff */
[----:B------:R-:W-:Y:S01]  /*137e0*/  LOP3.LUT R37, R33, 0xffff0000, RZ, 0xc0, !PT ;  /* 0xffff000021257812 */ /* 0x000fe200078ec0ff */
[C---:B------:R-:W-:Y:S01]  /*137f0*/  IMAD.U32 R33, R34.reuse, 0x10000, RZ ;  /* 0x0001000022217824 */ /* 0x040fe200078e00ff */
[----:B------:R-:W-:Y:S02]  /*13800*/  LOP3.LUT R32, R34, 0xffff0000, RZ, 0xc0, !PT ;  /* 0xffff000022207812 */ /* 0x000fe400078ec0ff */
[----:B------:R-:W-:-:S02]  /*13810*/  SHF.L.U32 R31, R35, 0x10, RZ ;  /* 0x00000010231f7819 */ /* 0x000fc400000006ff */
[----:B------:R-:W-:Y:S01]  /*13820*/  LOP3.LUT R34, R35, 0xffff0000, RZ, 0xc0, !PT ;  /* 0xffff000023227812 */ /* 0x000fe200078ec0ff */
[----:B------:R-:W-:Y:S01]  /*13830*/  IMAD.U32 R44, R22, 0x10000, RZ ;  /* 0x00010000162c7824 */ /* 0x000fe200078e00ff */
[----:B------:R-:W-:Y:S01]  /*13840*/  SHF.L.U32 R35, R21, 0x10, RZ ;  /* 0x0000001015237819 */ /* 0x000fe200000006ff */
[----:B------:R-:W-:Y:S01]  /*13850*/  IMAD.U32 R39, R20, 0x10000, RZ ;  /* 0x0001000014277824 */ /* 0x000fe200078e00ff */
[----:B------:R-:W-:Y:S01]  /*13860*/  LOP3.LUT R21, R22, 0xffff0000, RZ, 0xc0, !PT ;  /* 0xffff000016157812 */ /* 0x000fe200078ec0ff */
[----:B------:R-:W-:Y:S01]  /*13870*/  @!P0 FADD.FTZ R26, -R26, -RZ ;  /* 0x800000ff1a1a8221 */ /* 0x000fe20000010100 */
[----:B------:R-:W-:Y:S01]  /*13880*/  SHF.L.U32 R22, R23, 0x10, RZ ;  /* 0x0000001017167819 */ /* 0x000fe200000006ff */
[----:B------:R-:W-:Y:S01]  /*13890*/  @!P0 FADD.FTZ R33, -R33, -RZ ;  /* 0x800000ff21218221 */ /* 0x000fe20000010100 */
[----:B------:R-:W-:Y:S01]  /*138a0*/  LOP3.LUT R20, R20, 0xffff0000, RZ, 0xc0, !PT ;  /* 0xffff000014147812 */ /* 0x000fe200078ec0ff */
[----:B------:R-:W-:Y:S02]  /*138b0*/  @!P0 FADD.FTZ R32, -R32, -RZ ;  /* 0x800000ff20208221 */ /* 0x000fe40000010100 */
[----:B------:R-:W-:Y:S01]  /*138c0*/  @!P0 FADD.FTZ R31, -R31, -RZ ;  /* 0x800000ff1f1f8221 */ /* 0x000fe20000010100 */
[----:B------:R-:W-:Y:S01]  /*138d0*/  LOP3.LUT R23, R23, 0xffff0000, RZ, 0xc0, !PT ;  /* 0xffff000017177812 */ /* 0x000fe200078ec0ff */
[----:B------:R-:W-:-:S02]  /*138e0*/  @!P0 FADD.FTZ R30, -R30, -RZ ;  /* 0x800000ff1e1e8221 */ /* 0x000fc40000010100 */
[----:B------:R-:W-:Y:S02]  /*138f0*/  @!P0 FADD.FTZ R27, -R27, -RZ ;  /* 0x800000ff1b1b8221 */ /* 0x000fe40000010100 */
[----:B------:R-:W-:Y:S02]  /*13900*/  @!P0 FADD.FTZ R37, -R37, -RZ ;  /* 0x800000ff25258221 */ /* 0x000fe40000010100 */
[----:B------:R-:W-:Y:S02]  /*13910*/  @!P0 FADD.FTZ R34, -R34, -RZ ;  /* 0x800000ff22228221 */ /* 0x000fe40000010100 */
[----:B------:R-:W-:Y:S02]  /*13920*/  FMUL.FTZ R35, R35, R26 ;  /* 0x0000001a23237220 */ /* 0x000fe40000410000 */
        /* <DEDUP_REMOVED lines=27> */
.L_x_3947:
[----:B------:R-:W-:Y:S05]  /*13ae0*/  BSYNC B0 ;  /* 0x0000000000007941 */ /* 0x000fea0003800000 */
.L_x_3946:
[----:B-----5:R1:W-:Y:S02]  /*13af0*/  STS.128 [R249+0x7000], R36 ;  /* 0x00700024f9007388 */ /* 0x0203e40000000c00 */
.L_x_3939:
[----:B------:R-:W-:Y:S05]  /*13b00*/  BSYNC B1 ;  /* 0x0000000000017941 */ /* 0x000fea0003800000 */
.L_x_3938:
[----:B------:R-:W-:-:S04]  /*13b10*/  IADD3 R2, R142, 0x30, RZ ;  /* 0x000000308e027810 */ /* 0x000fc80007ffe0ff */
[----:B------:R-:W-:-:S04]  /*13b20*/  ISETP.GE.AND P0, PT, R2, R11, PT ;  /* 0x0000000b0200720c */ /* 0x000fc80003f06270 */
[----:B------:R-:W-:-:S13]  /*13b30*/  ISETP.LT.OR P0, PT, R57, -0x187, P0 ;  /* 0xfffffe793900780c */ /* 0x000fda0000701670 */
[----:B------:R-:W-:Y:S05]  /*13b40*/  @P0 BRA `(.L_x_3909) ;  /* 0x0000193000000947 */ /* 0x000fea0003800000 */
[----:B------:R1:W5:Y:S01]  /*13b50*/  LD.E.128 R40, [R18.64] ;  /* 0x0000000612287980 */ /* 0x000362000c101d00 */
        /* <DEDUP_REMOVED lines=11> */
[----:B--234-:R-:W-:-:S04]  /*13c10*/  IADD3 R21, P1, R13, R4, RZ ;  /* 0x000000040d157210 */ /* 0x01cfc80007f3e0ff */
[----:B------:R-:W-:Y:S02]  /*13c20*/  LEA.HI.X.SX32 R13, R13, R0, 0x1, P1 ;  /* 0x000000000d0d7211 */ /* 0x000fe400008f0eff */
[----:B-1----:R-:W-:-:S04]  /*13c30*/  LEA R32, P1, R21, R14, 0x1 ;  /* 0x0000000e15207211 */ /* 0x002fc800078208ff */
[----:B------:R-:W-:Y:S01]  /*13c40*/  LEA.HI.X R33, R21, R15, R13, 0x1, P1 ;  /* 0x0000000f15217211 */ /* 0x000fe200008f0c0d */
[----:B------:R-:W-:-:S04]  /*13c50*/  IMAD.WIDE R20, R11, 0x2, R18 ;  /* 0x000000020b147825 */ /* 0x000fc800078e0212 */
[----:B------:R-:W-:Y:S01]  /*13c60*/  IMAD.MOV.U32 R11, RZ, RZ, RZ ;  /* 0x000000ffff0b7224 */ /* 0x000fe200078e00ff */
[----:B------:R-:W-:Y:S01]  /*13c70*/  @P0 IADD3 R11, -R9, RZ, RZ ;  /* 0x000000ff090b0210 */ /* 0x000fe20007ffe1ff */
[----:B------:R-:W2:Y:S03]  /*13c80*/  LD.E.128 R32, [R32.64] ;  /* 0x0000000620207980 */ /* 0x000ea6000c101d00 */
[C---:B------:R-:W-:Y:S01]  /*13c90*/  IADD3 R13, P1, R11.reuse, R4, RZ ;  /* 0x000000040b0d7210 */ /* 0x040fe20007f3e0ff */
[----:B------:R-:W3:Y:S03]  /*13ca0*/  LD.E.128 R20, [R20.64] ;  /* 0x0000000614147980 */ /* 0x000ee6000c101d00 */
        /* <DEDUP_REMOVED lines=13> */
[----:B------:R-:W-:Y:S02]  /*13d80*/  LOP3.LUT R27, R32, 0xffff0000, RZ, 0xc0, !PT ;  /* 0xffff0000201b7812 */ /* 0x000fe400078ec0ff */
[C---:B------:R-:W-:Y:S01]  /*13d90*/  SHF.L.U32 R26, R33.reuse, 0x10, RZ ;  /* 0x00000010211a7819 */ /* 0x040fe200000006ff */
[----:B---3--:R-:W-:Y:S01]  /*13da0*/  IMAD.U32 R44, R22, 0x10000, RZ ;  /* 0x00010000162c7824 */ /* 0x008fe200078e00ff */
[----:B------:R-:W-:Y:S01]  /*13db0*/  LOP3.LUT R41, R33, 0xffff0000, RZ, 0xc0, !PT ;  /* 0xffff000021297812 */ /* 0x000fe200078ec0ff */
[C---:B------:R-:W-:Y:S01]  /*13dc0*/  IMAD.U32 R33, R34.reuse, 0x10000, RZ ;  /* 0x0001000022217824 */ /* 0x040fe200078e00ff */
        /* <DEDUP_REMOVED lines=17> */
[----:B------:R-:W-:-:S02]  /*13ee0*/  @!P0 FADD.FTZ R33, -R33, -RZ ;  /* 0x800000ff21218221 */ /* 0x000fc40000010100 */
[----:B------:R-:W-:Y:S01]  /*13ef0*/  FMUL.FTZ R43, R43, R30 ;  /* 0x0000001e2b2b7220 */ /* 0x000fe20000410000 */
[----:B----4-:R-:W-:Y:S01]  /*13f00*/  LOP3.LUT R30, R38, 0xffff0000, RZ, 0xc0, !PT ;  /* 0xffff0000261e7812 */ /* 0x010fe200078ec0ff */
[----:B------:R-:W-:Y:S02]  /*13f10*/  FMUL.FTZ R21, R21, R32 ;  /* 0x0000002015157220 */ /* 0x000fe40000410000 */
        /* <DEDUP_REMOVED lines=25> */
.L_x_3949:
[----:B------:R-:W-:Y:S05]  /*140b0*/  BSYNC B0 ;  /* 0x0000000000007941 */ /* 0x000fea0003800000 */
.L_x_3948:
[----:B-----5:R1:W-:Y:S04]  /*140c0*/  STS.128 [R249+0x1800], R40 ;  /* 0x00180028f9007388 */ /* 0x0203e80000000c00 */
[----:B---34-:R1:W5:Y:S01]  /*140d0*/  LD.E.128 R44, [R18.64+0x80] ;  /* 0x00008006122c7980 */ /* 0x018362000c101d00 */
[----:B------:R-:W-:Y:S01]  /*140e0*/  IADD3 R0, R24, 0x40, RZ ;  /* 0x0000004018007810 */ /* 0x000fe20007ffe0ff */
[----:B------:R-:W-:Y:S03]  /*140f0*/  BSSY B0, `(.L_x_3950) ;  /* 0x0000056000007945 */ /* 0x000fe60003800000 */
[----:B------:R-:W-:-:S13]  /*14100*/  ISETP.GE.AND P0, PT, R0, R7, PT ;  /* 0x000000070000720c */ /* 0x000fda0003f06270 */
        /* <DEDUP_REMOVED lines=10> */
[----:B--2---:R-:W-:-:S04]  /*141b0*/  IADD3 R21, P1, R13, R4, RZ ;  /* 0x000000040d157210 */ /* 0x004fc80007f3e0ff */
[----:B------:R-:W-:Y:S02]  /*141c0*/  LEA.HI.X.SX32 R13, R13, R0, 0x1, P1 ;  /* 0x000000000d0d7211 */ /* 0x000fe400008f0eff */
[----:B-1----:R-:W-:-:S04]  /*141d0*/  LEA R32, P1, R21, R14, 0x1 ;  /* 0x0000000e15207211 */ /* 0x002fc800078208ff */
[----:B------:R-:W-:Y:S01]  /*141e0*/  LEA.HI.X R33, R21, R15, R13, 0x1, P1 ;  /* 0x0000000f15217211 */ /* 0x000fe200008f0c0d */
[----:B------:R-:W-:Y:S01]  /*141f0*/  IMAD.WIDE R20, R11, 0x2, R18 ;  /* 0x000000020b147825 */ /* 0x000fe200078e0212 */
[----:B------:R-:W-:-:S03]  /*14200*/  MOV R11, RZ ;  /* 0x000000ff000b7202 */ /* 0x000fc60000000f00 */
[----:B------:R-:W-:Y:S01]  /*14210*/  @P0 IMAD.MOV R11, RZ, RZ, -R9 ;  /* 0x000000ffff0b0224 */ /* 0x000fe200078e0a09 */
[----:B------:R-:W2:Y:S04]  /*14220*/  LD.E.128 R32, [R32.64] ;  /* 0x0000000620207980 */ /* 0x000ea8000c101d00 */
[C---:B------:R-:W-:Y:S01]  /*14230*/  IADD3 R13, P1, R11.reuse, R4, RZ ;  /* 0x000000040b0d7210 */ /* 0x040fe20007f3e0ff */
[----:B------:R-:W3:Y:S03]  /*14240*/  LD.E.128 R20, [R20.64+0x80] ;  /* 0x0000800614147980 */ /* 0x000ee6000c101d00 */
[----:B------:R-:W-:Y:S02]  /*14250*/  LEA.HI.X.SX32 R0, R11, R0, 0x1, P1 ;  /* 0x000000000b007211 */ /* 0x000fe400008f0eff */
[----:B------:R-:W-:-:S04]  /*14260*/  LEA R36, P1, R13, R16, 0x1 ;  /* 0x000000100d247211 */ /* 0x000fc800078208ff */
[----:B------:R-:W-:-:S06]  /*14270*/  LEA.HI.X R37, R13, R17, R0, 0x1, P1 ;  /* 0x000000110d257211 */ /* 0x000fcc00008f0c00 */
[----:B------:R-:W4:Y:S01]  /*14280*/  LD.E.128 R36, [R36.64] ;  /* 0x0000000624247980 */ /* 0x000f22000c101d00 */
        /* <DEDUP_REMOVED lines=9> */
[----:B------:R-:W-:Y:S02]  /*14320*/  LOP3.LUT R27, R32, 0xffff0000, RZ, 0xc0, !PT ;  /* 0xffff0000201b7812 */ /* 0x000fe400078ec0ff */
[C---:B------:R-:W-:Y:S01]  /*14330*/  SHF.L.U32 R26, R33.reuse, 0x10, RZ ;  /* 0x00000010211a7819 */ /* 0x040fe200000006ff */
[----:B------:R-:W-:Y:S01]  /*14340*/  @!P0 FADD.FTZ R30, -R30, -RZ ;  /* 0x800000ff1e1e8221 */ /* 0x000fe20000010100 */
[----:B------:R-:W-:Y:S01]  /*14350*/  LOP3.LUT R40, R33, 0xffff0000, RZ, 0xc0, !PT ;  /* 0xffff000021287812 */ /* 0x000fe200078ec0ff */
[C---:B------:R-:W-:Y:S01]  /*14360*/  IMAD.U32 R33, R34.reuse, 0x10000, RZ ;  /* 0x0001000022217824 */ /* 0x040fe200078e00ff */
[----:B------:R-:W-:Y:S01]  /*14370*/  LOP3.LUT R32, R34, 0xffff0000, RZ, 0xc0, !PT ;  /* 0xffff000022207812 */ /* 0x000fe200078ec0ff */
[----:B---3--:R-:W-:Y:S01]  /*14380*/  IMAD.U32 R42, R22, 0x10000, RZ ;  /* 0x00010000162a7824 */ /* 0x008fe200078e00ff */
[C---:B------:R-:W-:Y:S01]  /*14390*/  SHF.L.U32 R31, R35.reuse, 0x10, RZ ;  /* 0x00000010231f7819 */ /* 0x040fe200000006ff */
        /* <DEDUP_REMOVED lines=43> */
.L_x_3951:
[----:B------:R-:W-:Y:S05]  /*14650*/  BSYNC B0 ;  /* 0x0000000000007941 */ /* 0x000fea0003800000 */
.L_x_3950:
[----:B-----5:R3:W-:Y:S04]  /*14660*/  STS.128 [R249+0x3800], R44 ;  /* 0x0038002cf9007388 */ /* 0x0207e80000000c00 */
[----:B-1----:R3:W5:Y:S01]  /*14670*/  LD.E.128 R40, [R18.64+0x100] ;  /* 0x0001000612287980 */ /* 0x002762000c101d00 */
        /* <DEDUP_REMOVED lines=15> */
[----:B------:R-:W-:-:S04]  /*14770*/  LEA R32, P1, R21, R14, 0x1 ;  /* 0x0000000e15207211 */ /* 0x000fc800078208ff */
[----:B------:R-:W-:Y:S01]  /*14780*/  LEA.HI.X R33, R21, R15, R13, 0x1, P1 ;  /* 0x0000000f15217211 */ /* 0x000fe200008f0c0d */
[----:B------:R-:W-:Y:S01]  /*14790*/  IMAD.WIDE R20, R11, 0x2, R18 ;  /* 0x000000020b147825 */ /* 0x000fe200078e0212 */
[----:B------:R-:W-:-:S03]  /*147a0*/  MOV R11, RZ ;  /* 0x000000ff000b7202 */ /* 0x000fc60000000f00 */
[----:B------:R-:W-:Y:S01]  /*147b0*/  @P0 IMAD.MOV R11, RZ, RZ, -R9 ;  /* 0x000000ffff0b0224 */ /* 0x000fe200078e0a09 */
[----:B------:R-:W2:Y:S04]  /*147c0*/  LD.E.128 R32, [R32.64] ;  /* 0x0000000620207980 */ /* 0x000ea8000c101d00 */
[C---:B------:R-:W-:Y:S01]  /*147d0*/  IADD3 R13, P1, R11.reuse, R4, RZ ;  /* 0x000000040b0d7210 */ /* 0x040fe20007f3e0ff */
[----:B------:R-:W4:Y:S03]  /*147e0*/  LD.E.128 R20, [R20.64+0x100] ;  /* 0x0001000614147980 */ /* 0x000f26000c101d00 */
[----:B------:R-:W-:Y:S02]  /*147f0*/  LEA.HI.X.SX32 R0, R11, R0, 0x1, P1 ;  /* 0x000000000b007211 */ /* 0x000fe400008f0eff */
[----:B------:R-:W-:-:S04]  /*14800*/  LEA R36, P1, R13, R16, 0x1 ;  /* 0x000000100d247211 */ /* 0x000fc800078208ff */
[----:B------:R-:W-:-:S06]  /*14810*/  LEA.HI.X R37, R13, R17, R0, 0x1, P1 ;  /* 0x000000110d257211 */ /* 0x000fcc00008f0c00 */
[----:B---3--:R-:W3:Y:S01]  /*14820*/  LD.E.128 R36, [R36.64] ;  /* 0x0000000624247980 */ /* 0x008ee2000c101d00 */
        /* <DEDUP_REMOVED lines=15> */
[----:B----4-:R-:W-:Y:S01]  /*14920*/  IMAD.U32 R44, R22, 0x10000, RZ ;  /* 0x00010000162c7824 */ /* 0x010fe200078e00ff */
        /* <DEDUP_REMOVED lines=17> */
[----:B---3--:R-:W-:Y:S01]  /*14a40*/  LOP3.LUT R30, R38, 0xffff0000, RZ, 0xc0, !PT ;  /* 0xffff0000261e7812 */ /* 0x008fe200078ec0ff */
        /* <DEDUP_REMOVED lines=26> */
.L_x_3953:
[----:B------:R-:W-:Y:S05]  /*14bf0*/  BSYNC B0 ;  /* 0x0000000000007941 */ /* 0x000fea0003800000 */
.L_x_3952:
[----:B-----5:R1:W-:Y:S04]  /*14c00*/  STS.128 [R249+0x5800], R40 ;  /* 0x00580028f9007388 */ /* 0x0203e80000000c00 */
[----:B--2---:R1:W5:Y:S01]  /*14c10*/  LD.E.128 R20, [R18.64+0x180] ;  /* 0x0001800612147980 */ /* 0x004362000c101d00 */
        /* <DEDUP_REMOVED lines=17> */
[----:B------:R-:W2:Y:S03]  /*14d30*/  LD.E.128 R24, [R24.64+0x180] ;  /* 0x0001800618187980 */ /* 0x000ea6000c101d00 */
[----:B------:R-:W-:Y:S02]  /*14d40*/  LEA.HI.X R13, R7, R15, R0, 0x1, P1 ;  /* 0x0000000f070d7211 */ /* 0x000fe400008f0c00 */
[----:B------:R-:W-:Y:S01]  /*14d50*/  MOV R0, RZ ;  /* 0x000000ff00007202 */ /* 0x000fe20000000f00 */
[----:B------:R-:W-:-:S03]  /*14d60*/  @P0 IMAD.MOV R0, RZ, RZ, -R9 ;  /* 0x000000ffff000224 */ /* 0x000fc600078e0a09 */
[----:B------:R-:W4:Y:S02]  /*14d70*/  LD.E.128 R12, [R12.64] ;  /* 0x000000060c0c7980 */ /* 0x000f24000c101d00 */
[----:B------:R-:W-:-:S04]  /*14d80*/  IADD3 R3, P1, R0, R3, RZ ;  /* 0x0000000300037210 */ /* 0x000fc80007f3e0ff */
[----:B------:R-:W-:Y:S02]  /*14d90*/  LEA.HI.X.SX32 R0, R0, R5, 0x1, P1 ;  /* 0x0000000500007211 */ /* 0x000fe400008f0eff */
[----:B------:R-:W-:-:S04]  /*14da0*/  LEA R16, P1, R3, R16, 0x1 ;  /* 0x0000001003107211 */ /* 0x000fc800078208ff */
[----:B------:R-:W-:-:S06]  /*14db0*/  LEA.HI.X R17, R3, R17, R0, 0x1, P1 ;  /* 0x0000001103117211 */ /* 0x000fcc00008f0c00 */
[----:B-1-3--:R-:W3:Y:S01]  /*14dc0*/  LD.E.128 R16, [R16.64] ;  /* 0x0000000610107980 */ /* 0x00aee2000c101d00 */
        /* <DEDUP_REMOVED lines=10> */
[C---:B------:R-:W-:Y:S02]  /*14e70*/  SHF.L.U32 R10, R25.reuse, 0x10, RZ ;  /* 0x00000010190a7819 */ /* 0x040fe400000006ff */
[----:B------:R-:W-:Y:S01]  /*14e80*/  LOP3.LUT R30, R25, 0xffff0000, RZ, 0xc0, !PT ;  /* 0xffff0000191e7812 */ /* 0x000fe200078ec0ff */
[C---:B------:R-:W-:Y:S01]  /*14e90*/  IMAD.U32 R25, R26.reuse, 0x10000, RZ ;  /* 0x000100001a197824 */ /* 0x040fe200078e00ff */
[----:B------:R-:W-:Y:S02]  /*14ea0*/  LOP3.LUT R24, R26, 0xffff0000, RZ, 0xc0, !PT ;  /* 0xffff00001a187812 */ /* 0x000fe400078ec0ff */
[C---:B------:R-:W-:Y:S01]  /*14eb0*/  SHF.L.U32 R23, R27.reuse, 0x10, RZ ;  /* 0x000000101b177819 */ /* 0x040fe200000006ff */
[----:B----4-:R-:W-:Y:S01]  /*14ec0*/  IMAD.U32 R26, R12, 0x10000, RZ ;  /* 0x000100000c1a7824 */ /* 0x010fe200078e00ff */
        /* <DEDUP_REMOVED lines=14> */
[----:B------:R-:W-:Y:S01]  /*14fb0*/  @!P0 FADD.FTZ R14, -R14, -RZ ;  /* 0x800000ff0e0e8221 */ /* 0x000fe20000010100 */
[----:B---3--:R-:W-:Y:S01]  /*14fc0*/  LOP3.LUT R15, R18, 0xffff0000, RZ, 0xc0, !PT ;  /* 0xffff0000120f7812 */ /* 0x008fe200078ec0ff */
        /* <DEDUP_REMOVED lines=28> */
.L_x_3955:
[----:B------:R-:W-:Y:S05]  /*15190*/  BSYNC B0 ;  /* 0x0000000000007941 */ /* 0x000fea0003800000 */
.L_x_3954:
[----:B-----5:R2:W-:Y:S01]  /*151a0*/  STS.128 [R249+0x7800], R20 ;  /* 0x00780014f9007388 */ /* 0x0205e20000000c00 */
[----:B------:R-:W-:Y:S05]  /*151b0*/  BRA `(.L_x_3909) ;  /* 0x000002c000007947 */ /* 0x000fea0003800000 */
.L_x_3877:
        /* <DEDUP_REMOVED lines=44> */
.L_x_3909:
[----:B------:R-:W-:Y:S05]  /*15480*/  BSYNC B2 ;  /* 0x0000000000027941 */ /* 0x000fea0003800000 */
.L_x_3876:
[----:B------:R-:W-:Y:S01]  /*15490*/  IADD3 R242, R170, -0x1, RZ ;  /* 0xffffffffaaf27810 */ /* 0x000fe20007ffe0ff */
[----:B------:R-:W-:Y:S01]  /*154a0*/  IMAD.SHL.U32 R7, R60, 0x40, RZ ;  /* 0x000000403c077824 */ /* 0x000fe200078e00ff */
[----:B------:R-:W-:-:S02]  /*154b0*/  LEA.HI R0, R63, R63, RZ, 0x1 ;  /* 0x0000003f3f007211 */ /* 0x000fc400078f08ff */
[----:B------:R-:W-:Y:S01]  /*154c0*/  SHF.R.S32.HI R9, RZ, 0x1f, R66 ;  /* 0x0000001fff097819 */ /* 0x000fe20000011442 */
[----:B------:R-:W-:Y:S01]  /*154d0*/  IMAD.SHL.U32 R3, R242, 0x40, RZ ;  /* 0x00000040f2037824 */ /* 0x000fe200078e00ff */
[----:B------:R-:W-:Y:S02]  /*154e0*/  LOP3.LUT R0, R0, 0xfffffffe, RZ, 0xc0, !PT ;  /* 0xfffffffe00007812 */ /* 0x000fe400078ec0ff */
[----:B-1----:R-:W-:Y:S01]  /*154f0*/  LEA.HI R4, R9, R66, RZ, 0x3 ;  /* 0x0000004209047211 */ /* 0x002fe200078f18ff */
[----:B------:R-:W-:Y:S01]  /*15500*/  IMAD.IADD R5, R56, 0x1, -R3 ;  /* 0x0000000138057824 */ /* 0x000fe200078e0a03 */
[----:B------:R-:W-:Y:S01]  /*15510*/  LOP3.LUT R7, R7, 0x1c0, RZ, 0xc0, !PT ;  /* 0x000001c007077812 */ /* 0x000fe200078ec0ff */
[----:B------:R-:W-:Y:S01]  /*15520*/  IMAD.IADD R63, R63, 0x1, -R0 ;  /* 0x000000013f3f7824 */ /* 0x000fe200078e0a00 */
[C---:B------:R-:W-:Y:S01]  /*15530*/  LOP3.LUT R9, R4.reuse, 0xfffffff8, RZ, 0xc0, !PT ;  /* 0xfffffff804097812 */ /* 0x040fe200078ec0ff */
[----:B------:R-:W-:Y:S01]  /*15540*/  IMAD.SHL.U32 R31, R4, 0x40, RZ ;  /* 0x00000040041f7824 */ /* 0x000fe200078e00ff */
[----:B------:R-:W-:-:S02]  /*15550*/  ISETP.GE.AND P4, PT, R6, R5, PT ;  /* 0x000000050600720c */ /* 0x000fc40003f86270 */
[-C--:B------:R-:W-:Y:S02]  /*15560*/  ISETP.GE.AND P5, PT, R142, R5.reuse, PT ;  /* 0x000000058e00720c */ /* 0x080fe40003fa6270 */
[-C--:B------:R-:W-:Y:S02]  /*15570*/  ISETP.GE.AND P3, PT, R8, R5.reuse, PT ;  /* 0x000000050800720c */ /* 0x080fe40003f66270 */
[-C--:B------:R-:W-:Y:S01]  /*15580*/  ISETP.GE.AND P2, PT, R6, R5.reuse, PT ;  /* 0x000000050600720c */ /* 0x080fe20003f46270 */
[----:B------:R-:W-:Y:S01]  /*15590*/  IMAD.SHL.U32 R6, R142, 0x8, RZ ;  /* 0x000000088e067824 */ /* 0x000fe200078e00ff */
[----:B------:R-:W-:Y:S02]  /*155a0*/  ISETP.GE.AND P1, PT, R8, R5, PT ;  /* 0x000000050800720c */ /* 0x000fe40003f26270 */
[----:B------:R-:W-:Y:S02]  /*155b0*/  LOP3.LUT R31, R31, 0xfffffe00, RZ, 0xc0, !PT ;  /* 0xfffffe001f1f7812 */ /* 0x000fe400078ec0ff */
[----:B------:R-:W-:-:S02]  /*155c0*/  LOP3.LUT R6, R7, 0x8, R6, 0xf8, !PT ;  /* 0x0000000807067812 */ /* 0x000fc400078ef806 */
[C---:B----4-:R-:W-:Y:S01]  /*155d0*/  @!P4 LEA R12, P0, R64.reuse, R236, 0x1 ;  /* 0x000000ec400cc211 */ /* 0x050fe200078008ff */
[----:B------:R-:W-:Y:S01]  /*155e0*/  @!PT LDS RZ, [RZ] ;  /* 0x00000000fffff984 */ /* 0x000fe20000000800 */
[----:B------:R-:W-:Y:S01]  /*155f0*/  @!PT LDS RZ, [RZ] ;  /* 0x00000000fffff984 */ /* 0x000fe20000000800 */
[----:B------:R-:W-:Y:S01]  /*15600*/  @!PT LDS RZ, [RZ] ;  /* 0x00000000fffff984 */ /* 0x000fe20000000800 */
[----:B------:R1:W-:Y:S01]  /*15610*/  @!P5 LDGSTS.E.BYPASS.LTC128B.128 [R249+0x8000], [R236.64] ;  /* 0x08000000ecf9dfae */ /* 0x0003e2000b901d46 */
[----:B------:R-:W-:Y:S02]  /*15620*/  SHF.R.U32.HI R7, RZ, 0x3, R7 ;  /* 0x00000003ff077819 */ /* 0x000fe40000011607 */
[----:B------:R-:W-:Y:S01]  /*15630*/  @!P4 LEA.HI.X R13, R64, R237, R65, 0x1, P0 ;  /* 0x000000ed400dc211 */ /* 0x000fe200000f0c41 */
[----:B------:R1:W-:Y:S01]  /*15640*/  @!P5 LDGSTS.E.BYPASS.LTC128B.128 [R249+0xa000], [R236.64+0x80] ;  /* 0x0a000080ecf9dfae */ /* 0x0003e2000b901d46 */
[----:B------:R-:W-:Y:S02]  /*15650*/  ISETP.GE.AND P0, PT, R2, R5, PT ;  /* 0x000000050200720c */ /* 0x000fe40003f06270 */
[----:B------:R-:W-:Y:S01]  /*15660*/  LOP3.LUT R6, R6, R7, RZ, 0x3c, !PT ;  /* 0x0000000706067212 */ /* 0x000fe200078e3cff */
[----:B------:R1:W-:Y:S04]  /*15670*/  @!P5 LDGSTS.E.BYPASS.LTC128B.128 [R249+0xc000], [R236.64+0x100] ;  /* 0x0c000100ecf9dfae */ /* 0x0003e8000b901d46 */
[----:B------:R1:W-:Y:S01]  /*15680*/  @!P5 LDGSTS.E.BYPASS.LTC128B.128 [R249+0xe000], [R236.64+0x180] ;  /* 0x0e000180ecf9dfae */ /* 0x0003e2000b901d46 */
[----:B------:R-:W-:Y:S01]  /*15690*/  ISETP.GE.AND P5, PT, R142, R5, PT ;  /* 0x000000058e00720c */ /* 0x000fe20003fa6270 */
[----:B------:R-:W-:-:S02]  /*156a0*/  IMAD R229, R63, 0x200, R6 ;  /* 0x000002003fe57824 */ /* 0x000fc400078e0206 */
[----:B------:R4:W-:Y:S01]  /*156b0*/  @!P4 LDGSTS.E.BYPASS.LTC128B.128 [R249+0x8800], [R12.64] ;  /* 0x088000000cf9cfae */ /* 0x0009e2000b901d46 */
[----:B------:R-:W-:Y:S02]  /*156c0*/  IMAD.SHL.U32 R63, R63, 0x8, RZ ;  /* 0x000000083f3f7824 */ /* 0x000fe400078e00ff */
[----:B------:R-:W-:Y:S01]  /*156d0*/  @!P0 IMAD R0, R167, 0x60, RZ ;  /* 0x00000060a7008824 */ /* 0x000fe200078e02ff */
[----:B------:R4:W-:Y:S01]  /*156e0*/  @!P4 LDGSTS.E.BYPASS.LTC128B.128 [R249+0xa800], [R12.64+0x80] ;  /* 0x0a8000800cf9cfae */ /* 0x0009e2000b901d46 */
[----:B------:R-:W-:-:S03]  /*156f0*/  @!P0 IMAD.WIDE.U32 R10, R166, 0x60, R236 ;  /* 0x00000060a60a8825 */ /* 0x000fc600078e00ec */
[----:B------:R4:W-:Y:S01]  /*15700*/  @!P4 LDGSTS.E.BYPASS.LTC128B.128 [R249+0xc800], [R12.64+0x100] ;  /* 0x0c8001000cf9cfae */ /* 0x0009e2000b901d46 */
[----:B------:R-:W-:Y:S02]  /*15710*/  @!P0 IMAD.IADD R15, R0, 0x1, R11 ;  /* 0x00000001000f8824 */ /* 0x000fe400078e020b */
[----:B------:R-:W-:Y:S01]  /*15720*/  @!P0 IMAD.MOV.U32 R14, RZ, RZ, R10 ;  /* 0x000000ffff0e8224 */ /* 0x000fe200078e000a */
[----:B------:R4:W-:Y:S01]  /*15730*/  @!P4 LDGSTS.E.BYPASS.LTC128B.128 [R249+0xe800], [R12.64+0x180] ;  /* 0x0e8001800cf9cfae */ /* 0x0009e2000b901d46 */
[----:B------:R-:W-:Y:S01]  /*15740*/  IMAD.IADD R0, R66, 0x1, -R9 ;  /* 0x0000000142007824 */ /* 0x000fe200078e0a09 */
[----:B----4-:R-:W-:-:S04]  /*15750*/  @!P3 LEA R12, P4, R166, R236, 0x6 ;  /* 0x000000eca60cb211 */ /* 0x010fc800078830ff */
[----:B------:R-:W-:Y:S02]  /*15760*/  @!P3 LEA.HI.X R13, R166, R237, R167, 0x6, P4 ;  /* 0x000000eda60db211 */ /* 0x000fe400020f34a7 */
[----:B------:R-:W-:Y:S01]  /*15770*/  ISETP.GE.AND P4, PT, R2, R5, PT ;  /* 0x000000050200720c */ /* 0x000fe20003f86270 */
[----:B------:R-:W-:Y:S02]  /*15780*/  IMAD.SHL.U32 R5, R0, 0x40, RZ ;  /* 0x0000004000057824 */ /* 0x000fe400078e00ff */
[----:B------:R4:W-:Y:S03]  /*15790*/  @!P3 LDGSTS.E.BYPASS.LTC128B.128 [R249+0x9000], [R12.64] ;  /* 0x090000000cf9bfae */ /* 0x0009e6000b901d46 */
[----:B------:R-:W-:Y:S01]  /*157a0*/  LOP3.LUT R8, R5, 0x1c0, RZ, 0xc0, !PT ;  /* 0x000001c005087812 */ /* 0x000fe200078ec0ff */
[----:B------:R4:W-:Y:S03]  /*157b0*/  @!P3 LDGSTS.E.BYPASS.LTC128B.128 [R249+0xb000], [R12.64+0x80] ;  /* 0x0b0000800cf9bfae */ /* 0x0009e6000b901d46 */
[----:B------:R-:W-:Y:S01]  /*157c0*/  SHF.R.U32.HI R5, RZ, 0x3, R8 ;  /* 0x00000003ff057819 */ /* 0x000fe20000011608 */
[----:B------:R4:W-:Y:S02]  /*157d0*/  @!P3 LDGSTS.E.BYPASS.LTC128B.128 [R249+0xd000], [R12.64+0x100] ;  /* 0x0d0001000cf9bfae */ /* 0x0009e4000b901d46 */
[----:B------:R-:W-:-:S02]  /*157e0*/  @!P4 IMAD R2, R169, 0x60, RZ ;  /* 0x00000060a902c824 */ /* 0x000fc400078e02ff */
[----:B------:R4:W-:Y:S01]  /*157f0*/  @!P3 LDGSTS.E.BYPASS.LTC128B.128 [R249+0xf000], [R12.64+0x180] ;  /* 0x0f0001800cf9bfae */ /* 0x0009e2000b901d46 */
[----:B------:R-:W-:-:S03]  /*15800*/  @!P4 IMAD.WIDE.U32 R10, R168, 0x60, R246 ;  /* 0x00000060a80ac825 */ /* 0x000fc600078e00f6 */
[----:B------:R4:W-:Y:S01]  /*15810*/  @!P0 LDGSTS.E.BYPASS.LTC128B.128 [R249+0x9800], [R14.64] ;  /* 0x098000000ef98fae */ /* 0x0009e2000b901d46 */
[----:B------:R-:W-:Y:S01]  /*15820*/  @!P4 IMAD.IADD R11, R2, 0x1, R11 ;  /* 0x00000001020bc824 */ /* 0x000fe200078e020b */
[----:B------:R-:W-:Y:S02]  /*15830*/  LOP3.LUT R2, R8, 0x8, R63, 0xf8, !PT ;  /* 0x0000000808027812 */ /* 0x000fe400078ef83f */
[----:B------:R4:W-:Y:S02]  /*15840*/  @!P0 LDGSTS.E.BYPASS.LTC128B.128 [R249+0xb800], [R14.64+0x80] ;  /* 0x0b8000800ef98fae */ /* 0x0009e4000b901d46 */
[----:B------:R-:W-:Y:S01]  /*15850*/  LOP3.LUT R2, R2, R5, RZ, 0x3c, !PT ;  /* 0x0000000502027212 */ /* 0x000fe200078e3cff */
[----:B------:R-:W-:Y:S01]  /*15860*/  IMAD R5, R58, 0x400, R31 ;  /* 0x000004003a057824 */ /* 0x000fe200078e021f */
[----:B------:R4:W-:Y:S04]  /*15870*/  @!P0 LDGSTS.E.BYPASS.LTC128B.128 [R249+0xd800], [R14.64+0x100] ;  /* 0x0d8001000ef98fae */ /* 0x0009e8000b901d46 */
[----:B------:R4:W-:Y:S01]  /*15880*/  @!P0 LDGSTS.E.BYPASS.LTC128B.128 [R249+0xf800], [R14.64+0x180] ;  /* 0x0f8001800ef98fae */ /* 0x0009e2000b901d46 */
[----:B------:R-:W-:-:S03]  /*15890*/  @!P2 LEA R6, P0, R61, R246, 0x1 ;  /* 0x000000f63d06a211 */ /* 0x000fc600078008ff */
[----:B------:R-:W0:Y:S01]  /*158a0*/  LDGDEPBAR ;  /* 0x00000000000079af */ /* 0x000e220000000000 */
[-C--:B------:R-:W-:Y:S02]  /*158b0*/  @!P2 LEA.HI.X R7, R61, R247.reuse, R62, 0x1, P0 ;  /* 0x000000f73d07a211 */ /* 0x080fe400000f0c3e */
[C---:B------:R-:W-:Y:S01]  /*158c0*/  @!P1 LEA R8, P0, R168.reuse, R246, 0x6 ;  /* 0x000000f6a8089211 */ /* 0x040fe200078030ff */
[----:B------:R-:W5:Y:S03]  /*158d0*/  LD.E R4, [R28.64+0x188] ;  /* 0x000188061c047980 */ /* 0x000f66000c101900 */
        /* <DEDUP_REMOVED lines=47> */
[----:B------:R3:W-:Y:S01]  /*15bd0*/  @!P4 LDGSTS.E.BYPASS.LTC128B.128 [R249+0x13800], [R10.64+0x80] ;  /* 0x138000800af9cfae */ /* 0x0007e2000b901d46 */
[----:B------:R-:W-:-:S03]  /*15be0*/  R2P PR, R0, 0x6 ;  /* 0x0000000600007804 */ /* 0x000fc60000000000 */
[----:B------:R3:W-:Y:S01]  /*15bf0*/  @!P4 LDGSTS.E.BYPASS.LTC128B.128 [R249+0x15800], [R10.64+0x100] ;  /* 0x158001000af9cfae */ /* 0x0007e2000b901d46 */
[----:B--2---:R-:W-:-:S03]  /*15c00*/  IMAD.MOV.U32 R7, RZ, RZ, 0x10 ;  /* 0x00000010ff077424 */ /* 0x004fc600078e00ff */
[----:B------:R3:W-:Y:S01]  /*15c10*/  @!P4 LDGSTS.E.BYPASS.LTC128B.128 [R249+0x17800], [R10.64+0x180] ;  /* 0x178001800af9cfae */ /* 0x0007e2000b901d46 */
[----:B------:R-:W-:-:S03]  /*15c20*/  IMAD.MOV.U32 R5, RZ, RZ, 0x20 ;  /* 0x00000020ff057424 */ /* 0x000fc600078e00ff */
[----:B------:R-:W-:Y:S04]  /*15c30*/  LDSM.16.M88.4 R64, [R230] ;  /* 0x00000000e640783b */ /* 0x000fe80000000200 */
[----:B------:R-:W2:Y:S01]  /*15c40*/  LDSM.16.M88.4 R32, [R229+0x8000] ;  /* 0x00800000e520783b */ /* 0x000ea20000000200 */
[----:B------:R-:W-:Y:S02]  /*15c50*/  SEL R7, R7, 0xfffffff0, !P1 ;  /* 0xfffffff007077807 */ /* 0x000fe40004800000 */
[----:B------:R-:W-:Y:S01]  /*15c60*/  SEL R5, R5, 0xffffffe0, !P2 ;  /* 0xffffffe005057807 */ /* 0x000fe20005000000 */
[----:B---3--:R-:W3:Y:S01]  /*15c70*/  LDSM.16.M88.4 R20, [R229+0x8800] ;  /* 0x00880000e514783b */ /* 0x008ee20000000200 */
[----:B------:R-:W-:Y:S02]  /*15c80*/  R2P PR, R60, 0x6 ;  /* 0x000000063c007804 */ /* 0x000fe40000000000 */
[----:B------:R-:W-:Y:S01]  /*15c90*/  IADD3 R0, R229, 0x8000, RZ ;  /* 0x00008000e5007810 */ /* 0x000fe20007ffe0ff */
[----:B------:R-:W-:Y:S01]  /*15ca0*/  IMAD R228, R7, 0x2, R230 ;  /* 0x0000000207e47824 */ /* 0x000fe200078e02e6 */
[----:B------:R-:W-:Y:S01]  /*15cb0*/  IADD3 R227, R229, 0x8020, RZ ;  /* 0x00008020e5e37810 */ /* 0x000fe20007ffe0ff */
[----:B------:R-:W1:Y:S04]  /*15cc0*/  LDSM.16.M88.4 R72, [R229+0x9000] ;  /* 0x00900000e548783b */ /* 0x000e680000000200 */
[----:B------:R-:W-:Y:S04]  /*15cd0*/  LDSM.16.M88.4 R44, [R228] ;  /* 0x00000000e42c783b */ /* 0x000fe80000000200 */
[----:B------:R-:W-:Y:S01]  /*15ce0*/  @P1 IADD3 R227, R0, -0x20, RZ ;  /* 0xffffffe000e31810 */ /* 0x000fe20007ffe0ff */
[----:B------:R-:W-:Y:S04]  /*15cf0*/  LDSM.16.M88.4 R40, [R229+0x9800] ;  /* 0x00980000e528783b */ /* 0x000fe80000000200 */
[----:B----4-:R-:W4:Y:S01]  /*15d00*/  LDSM.16.M88.4 R12, [R227] ;  /* 0x00000000e30c783b */ /* 0x010f220000000200 */
[----:B------:R-:W-:-:S03]  /*15d10*/  IMAD.MOV.U32 R0, RZ, RZ, 0x40 ;  /* 0x00000040ff007424 */ /* 0x000fc600078e00ff */
[----:B------:R-:W1:Y:S02]  /*15d20*/  LDSM.16.M88.4 R60, [R227+0x800] ;  /* 0x00080000e33c783b */ /* 0x000e640000000200 */
[----:B------:R-:W-:Y:S01]  /*15d30*/  SEL R0, R0, 0xffffffc0, !P2 ;  /* 0xffffffc000007807 */ /* 0x000fe20005000000 */
[----:B------:R-:W-:Y:S01]  /*15d40*/  IMAD R226, R5, 0x2, R230 ;  /* 0x0000000205e27824 */ /* 0x000fe200078e02e6 */
[----:B------:R-:W1:Y:S03]  /*15d50*/  LDSM.16.M88.4 R52, [R227+0x1000] ;  /* 0x00100000e334783b */ /* 0x000e660000000200 */
[----:B------:R-:W-:Y:S01]  /*15d60*/  IMAD.IADD R224, R229, 0x1, R0 ;  /* 0x00000001e5e07824 */ /* 0x000fe200078e0200 */
[----:B------:R-:W-:Y:S04]  /*15d70*/  LDSM.16.M88.4 R8, [R226] ;  /* 0x00000000e208783b */ /* 0x000fe80000000200 */
[----:B------:R-:W4:Y:S01]  /*15d80*/  LDSM.16.M88.4 R16, [R224+0x8000] ;  /* 0x00800000e010783b */ /* 0x000f220000000200 */
[C---:B--2---:R-:W-:Y:S03]  /*15d90*/  HMMA.16816.F32.BF16 R36, R64.reuse, R32, RZ ;  /* 0x000000204024723c */ /* 0x044fe600000418ff */
[----:B------:R-:W2:Y:S04]  /*15da0*/  LDSM.16.M88.4 R48, [R227+0x1800] ;  /* 0x00180000e330783b */ /* 0x000ea80000000200 */
[----:B------:R-:W-:Y:S01]  /*15db0*/  LDSM.16.M88.4 R88, [R230+0x2000] ;  /* 0x00200000e658783b */ /* 0x000fe20000000200 */
[C---:B------:R-:W-:Y:S03]  /*15dc0*/  HMMA.16816.F32.BF16 R32, R64.reuse, R34, RZ ;  /* 0x000000224020723c */ /* 0x040fe600000418ff */
[----:B------:R-:W-:Y:S04]  /*15dd0*/  LDSM.16.M88.4 R84, [R229+0xb000] ;  /* 0x00b00000e554783b */ /* 0x000fe80000000200 */
[----:B------:R-:W-:Y:S01]  /*15de0*/  LDSM.16.M88.4 R80, [R229+0xb800] ;  /* 0x00b80000e550783b */ /* 0x000fe20000000200 */
[----:B---3--:R-:W-:Y:S01]  /*15df0*/  HMMA.16816.F32.BF16 R24, R64, R20, RZ ;  /* 0x000000144018723c */ /* 0x008fe200000418ff */
[----:B------:R-:W-:-:S02]  /*15e00*/  IMAD.SHL.U32 R30, R57, 0x2, RZ ;  /* 0x00000002391e7824 */ /* 0x000fc400078e00ff */
[----:B------:R-:W0:Y:S05]  /*15e10*/  LDGDEPBAR ;  /* 0x00000000000079af */ /* 0x000e2a0000000000 */
[C---:B------:R-:W-:Y:S08]  /*15e20*/  HMMA.16816.F32.BF16 R20, R64.reuse, R22, RZ ;  /* 0x000000164014723c */ /* 0x040ff000000418ff */
[C---:B-1----:R-:W-:Y:S08]  /*15e30*/  HMMA.16816.F32.BF16 R76, R64.reuse, R72, RZ ;  /* 0x00000048404c723c */ /* 0x042ff000000418ff */
[----:B------:R-:W-:Y:S08]  /*15e40*/  HMMA.16816.F32.BF16 R72, R64, R74, RZ ;  /* 0x0000004a4048723c */ /* 0x000ff000000418ff */
[C---:B----4-:R-:W-:Y:S08]  /*15e50*/  HMMA.16816.F32.BF16 R36, R44.reuse, R12, R36 ;  /* 0x0000000c2c24723c */ /* 0x050ff00000041824 */
[----:B------:R-:W-:Y:S01]  /*15e60*/  HMMA.16816.F32.BF16 R32, R44, R14, R32 ;  /* 0x0000000e2c20723c */ /* 0x000fe20000041820 */
[----:B------:R-:W-:Y:S07]  /*15e70*/  LDSM.16.M88.4 R12, [R224+0x9000] ;  /* 0x00900000e00c783b */ /* 0x000fee0000000200 */
[C---:B------:R-:W-:Y:S08]  /*15e80*/  HMMA.16816.F32.BF16 R68, R64.reuse, R40, RZ ;  /* 0x000000284044723c */ /* 0x040ff000000418ff */
[----:B------:R-:W-:Y:S01]  /*15e90*/  HMMA.16816.F32.BF16 R64, R64, R42, RZ ;  /* 0x0000002a4040723c */ /* 0x000fe200000418ff */
[----:B------:R-:W1:Y:S01]  /*15ea0*/  LDSM.16.M88.4 R40, [R224+0x8800] ;  /* 0x00880000e028783b */ /* 0x000e620000000200 */
[----:B------:R-:W-:-:S06]  /*15eb0*/  IMAD R225, R5, 0x2, R228 ;  /* 0x0000000205e17824 */ /* 0x000fcc00078e02e4 */
[----:B------:R-:W-:Y:S01]  /*15ec0*/  HMMA.16816.F32.BF16 R24, R44, R60, R24 ;  /* 0x0000003c2c18723c */ /* 0x000fe20000041818 */
[----:B------:R-:W-:-:S07]  /*15ed0*/  IMAD.IADD R220, R0, 0x1, R227 ;  /* 0x0000000100dc7824 */ /* 0x000fce00078e02e3 */
[C---:B------:R-:W-:Y:S01]  /*15ee0*/  HMMA.16816.F32.BF16 R20, R44.reuse, R62, R20 ;  /* 0x0000003e2c14723c */ /* 0x040fe20000041814 */
[----:B------:R-:W3:Y:S07]  /*15ef0*/  LDSM.16.M88.4 R60, [R224+0x9800] ;  /* 0x00980000e03c783b */ /* 0x000eee0000000200 */
[C---:B------:R-:W-:Y:S08]  /*15f00*/  HMMA.16816.F32.BF16 R76, R44.reuse, R52, R76 ;  /* 0x000000342c4c723c */ /* 0x040ff0000004184c */
[----:B------:R-:W-:Y:S01]  /*15f10*/  HMMA.16816.F32.BF16 R72, R44, R54, R72 ;  /* 0x000000362c48723c */ /* 0x000fe20000041848 */
[----:B------:R-:W-:Y:S07]  /*15f20*/  LDSM.16.M88.4 R52, [R220] ;  /* 0x00000000dc34783b */ /* 0x000fee0000000200 */
[C---:B------:R-:W-:Y:S08]  /*15f30*/  HMMA.16816.F32.BF16 R36, R8.reuse, R16, R36 ;  /* 0x000000100824723c */ /* 0x040ff00000041824 */
[----:B------:R-:W-:Y:S01]  /*15f40*/  HMMA.16816.F32.BF16 R32, R8, R18, R32 ;  /* 0x000000120820723c */ /* 0x000fe20000041820 */
[----:B------:R-:W4:Y:S07]  /*15f50*/  LDSM.16.M88.4 R16, [R225] ;  /* 0x00000000e110783b */ /* 0x000f2e0000000200 */
[C---:B--2---:R-:W-:Y:S08]  /*15f60*/  HMMA.16816.F32.BF16 R68, R44.reuse, R48, R68 ;  /* 0x000000302c44723c */ /* 0x044ff00000041844 */
[----:B------:R-:W-:Y:S01]  /*15f70*/  HMMA.16816.F32.BF16 R64, R44, R50, R64 ;  /* 0x000000322c40723c */ /* 0x000fe20000041840 */
[----:B------:R-:W2:Y:S04]  /*15f80*/  LDSM.16.M88.4 R48, [R220+0x800] ;  /* 0x00080000dc30783b */ /* 0x000ea80000000200 */
[----:B------:R-:W2:Y:S03]  /*15f90*/  LDSM.16.M88.4 R44, [R220+0x1000] ;  /* 0x00100000dc2c783b */ /* 0x000ea60000000200 */
        /* <DEDUP_REMOVED lines=21> */
[----:B------:R-:W1:Y:S04]  /*160f0*/  LDSM.16.M88.4 R40, [R227+0x3800] ;  /* 0x00380000e328783b */ /* 0x000e680000000200 */
[----:B------:R-:W-:Y:S03]  /*16100*/  LDSM.16.M88.4 R16, [R226+0x2000] ;  /* 0x00200000e210783b */ /* 0x000fe60000000200 */
        /* <DEDUP_REMOVED lines=11> */
[----:B------:R-:W-:Y:S07]  /*161c0*/  LDSM.16.M88.4 R80, [R220+0x3800] ;  /* 0x00380000dc50783b */ /* 0x000fee0000000200 */
[C---:B----4-:R-:W-:Y:S08]  /*161d0*/  HMMA.16816.F32.BF16 R36, R60.reuse, R52, R36 ;  /* 0x000000343c24723c */ /* 0x050ff00000041824 */
[C---:B------:R-:W-:Y:S01]  /*161e0*/  HMMA.16816.F32.BF16 R32, R60.reuse, R54, R32 ;  /* 0x000000363c20723c */ /* 0x040fe20000041820 */
[----:B------:R-:W-:Y:S07]  /*161f0*/  LDSM.16.M88.4 R52, [R224+0xb800] ;  /* 0x00b80000e034783b */ /* 0x000fee0000000200 */
        /* <DEDUP_REMOVED lines=9> */
[----:B------:R-:W-:Y:S03]  /*16290*/  LDSM.16.M88.4 R60, [R230+0x4000] ;  /* 0x00400000e63c783b */ /* 0x000fe60000000200 */
[C---:B------:R-:W-:Y:S08]  /*162a0*/  HMMA.16816.F32.BF16 R36, R16.reuse, R12, R36 ;  /* 0x0000000c1024723c */ /* 0x040ff00000041824 */
        /* <DEDUP_REMOVED lines=53> */
[C---:B------:R-:W-:Y:S08]  /*16600*/  HMMA.16816.F32.BF16 R24, R52.reuse, R40, R24 ;  /* 0x000000283418723c */ /* 0x040ff00000041818 */
[C---:B------:R-:W-:Y:S01]  /*16610*/  HMMA.16816.F32.BF16 R20, R52.reuse, R42, R20 ;  /* 0x0000002a3414723c */ /* 0x040fe20000041814 */
[----:B------:R-:W3:Y:S07]  /*16620*/  LDSM.16.M88.4 R40, [R220+0x5000] ;  /* 0x00500000dc28783b */ /* 0x000eee0000000200 */
[C---:B--2---:R-:W-:Y:S08]  /*16630*/  HMMA.16816.F32.BF16 R76, R52.reuse, R48, R76 ;  /* 0x00000030344c723c */ /* 0x044ff0000004184c */
[C---:B------:R-:W-:Y:S01]  /*16640*/  HMMA.16816.F32.BF16 R72, R52.reuse, R50, R72 ;  /* 0x000000323448723c */ /* 0x040fe20000041848 */
[----:B------:R-:W2:Y:S07]  /*16650*/  LDSM.16.M88.4 R48, [R220+0x5800] ;  /* 0x00580000dc30783b */ /* 0x000eae0000000200 */
[C---:B----4-:R-:W-:Y:S01]  /*16660*/  HMMA.16816.F32.BF16 R80, R52.reuse, R16, R68 ;  /* 0x000000103450723c */ /* 0x050fe20000041844 */
[----:B------:R-:W4:Y:S07]  /*16670*/  LDSM.16.M88.4 R68, [R230+0x6000] ;  /* 0x00600000e644783b */ /* 0x000f2e0000000200 */
        /* <DEDUP_REMOVED lines=15> */
[----:B------:R-:W3:Y:S03]  /*16770*/  LDSM.16.M88.4 R48, [R227+0x6800] ;  /* 0x00680000e330783b */ /* 0x000ee60000000200 */
        /* <DEDUP_REMOVED lines=9> */
[C---:B--2---:R-:W-:Y:S08]  /*16810*/  HMMA.16816.F32.BF16 R80, R68.reuse, R44, R80 ;  /* 0x0000002c4450723c */ /* 0x044ff00000041850 */
[----:B------:R-:W-:Y:S01]  /*16820*/  HMMA.16816.F32.BF16 R64, R68, R46, R64 ;  /* 0x0000002e4440723c */ /* 0x000fe20000041840 */
[----:B------:R-:W-:Y:S01]  /*16830*/  SHF.R.S32.HI R0, RZ, 0x1f, R57 ;  /* 0x0000001fff007819 */ /* 0x000fe20000011439 */
[----:B------:R-:W-:Y:S06]  /*16840*/  LDSM.16.M88.4 R44, [R224+0xf800] ;  /* 0x00f80000e02c783b */ /* 0x000fec0000000200 */
[C---:B------:R-:W-:Y:S08]  /*16850*/  HMMA.16816.F32.BF16 R36, R40.reuse, R8, R36 ;  /* 0x000000082824723c */ /* 0x040ff00000041824 */
[C---:B------:R-:W-:Y:S01]  /*16860*/  HMMA.16816.F32.BF16 R32, R40.reuse, R10, R32 ;  /* 0x0000000a2820723c */ /* 0x040fe20000041820 */
[----:B------:R-:W2:Y:S07]  /*16870*/  LDSM.16.M88.4 R8, [R224+0xf000] ;  /* 0x00f00000e008783b */ /* 0x000eae0000000200 */
[C---:B---3--:R-:W-:Y:S08]  /*16880*/  HMMA.16816.F32.BF16 R24, R40.reuse, R48, R24 ;  /* 0x000000302818723c */ /* 0x048ff00000041818 */
[C---:B------:R-:W-:Y:S08]  /*16890*/  HMMA.16816.F32.BF16 R20, R40.reuse, R50, R20 ;  /* 0x000000322814723c */ /* 0x040ff00000041814 */
[----:B------:R-:W-:Y:S01]  /*168a0*/  HMMA.16816.F32.BF16 R76, R40, R52, R76 ;  /* 0x00000034284c723c */ /* 0x000fe2000004184c */
[----:B------:R-:W-:-:S07]  /*168b0*/  LEA.HI R0, R0, R57, RZ, 0x5 ;  /* 0x0000003900007211 */ /* 0x000fce00078f28ff */
[C---:B------:R-:W-:Y:S08]  /*168c0*/  HMMA.16816.F32.BF16 R72, R40.reuse, R54, R72 ;  /* 0x000000362848723c */ /* 0x040ff00000041848 */
[C---:B------:R-:W-:Y:S08]  /*168d0*/  HMMA.16816.F32.BF16 R80, R40.reuse, R84, R80 ;  /* 0x000000542850723c */ /* 0x040ff00000041850 */
[----:B------:R-:W-:Y:S01]  /*168e0*/  HMMA.16816.F32.BF16 R64, R40, R86, R64 ;  /* 0x000000562840723c */ /* 0x000fe20000041840 */
[----:B------:R-:W-:Y:S07]  /*168f0*/  LDSM.16.M88.4 R40, [R220+0x6000] ;  /* 0x00600000dc28783b */ /* 0x000fee0000000200 */
[C---:B----4-:R-:W-:Y:S08]  /*16900*/  HMMA.16816.F32.BF16 R36, R60.reuse, R16, R36 ;  /* 0x000000103c24723c */ /* 0x050ff00000041824 */
[----:B------:R-:W-:Y:S01]  /*16910*/  HMMA.16816.F32.BF16 R32, R60, R18, R32 ;  /* 0x000000123c20723c */ /* 0x000fe20000041820 */
[----:B------:R-:W3:Y:S01]  /*16920*/  LDSM.16.M88.4 R16, [R225+0x6000] ;  /* 0x00600000e110783b */ /* 0x000ee20000000200 */
[----:B------:R-:W-:-:S06]  /*16930*/  LOP3.LUT R0, R0, 0xffffffe0, RZ, 0xc0, !PT ;  /* 0xffffffe000007812 */ /* 0x000fcc00078ec0ff */
[----:B-1----:R-:W-:Y:S01]  /*16940*/  HMMA.16816.F32.BF16 R24, R60, R12, R24 ;  /* 0x0000000c3c18723c */ /* 0x002fe20000041818 */
[----:B------:R-:W-:-:S07]  /*16950*/  IMAD.IADD R0, R57, 0x1, -R0 ;  /* 0x0000000139007824 */ /* 0x000fce00078e0a00 */
[C---:B------:R-:W-:Y:S01]  /*16960*/  HMMA.16816.F32.BF16 R20, R60.reuse, R14, R20 ;  /* 0x0000000e3c14723c */ /* 0x040fe20000041814 */
[----:B------:R-:W1:Y:S07]  /*16970*/  LDSM.16.M88.4 R12, [R220+0x6800] ;  /* 0x00680000dc0c783b */ /* 0x000e6e0000000200 */
[----:B--2---:R-:W-:Y:S07]  /*16980*/  HMMA.16816.F32.BF16 R76, R60, R8, R76 ;  /* 0x000000083c4c723c */ /* 0x004fee000004184c */
[----:B------:R-:W-:-:S04]  /*16990*/  SHF.R.S32.HI R9, RZ, 0x1f, R0 ;  /* 0x0000001fff097819 */ /* 0x000fc80000011400 */
[----:B------:R-:W-:-:S04]  /*169a0*/  LEA.HI R9, R9, R0, RZ, 0x2 ;  /* 0x0000000009097211 */ /* 0x000fc800078f10ff */
[----:B------:R-:W-:-:S05]  /*169b0*/  SHF.R.S32.HI R9, RZ, 0x2, R9 ;  /* 0x00000002ff097819 */ /* 0x000fca0000011409 */
[----:B------:R-:W-:Y:S01]  /*169c0*/  IMAD R58, R58, 0x10, R9 ;  /* 0x000000103a3a7824 */ /* 0x000fe200078e0209 */
[----:B---3--:R-:W-:Y:S04]  /*169d0*/  HMMA.16816.F32.BF16 R36, R16, R40, R36 ;  /* 0x000000281024723c */ /* 0x008fe80000041824 */
[----:B------:R-:W-:-:S04]  /*169e0*/  IADD3 R59, R58, 0x1, R59 ;  /* 0x000000013a3b7810 */ /* 0x000fc80007ffe03b */
[----:B------:R-:W-:Y:S01]  /*169f0*/  IADD3 R41, R56, R59, -R240 ;  /* 0x0000003b38297210 */ /* 0x000fe20007ffe8f0 */
[----:B------:R-:W-:Y:S01]  /*16a00*/  HMMA.16816.F32.BF16 R72, R60, R10, R72 ;  /* 0x0000000a3c48723c */ /* 0x000fe20000041848 */
[----:B------:R-:W2:Y:S03]  /*16a10*/  LDSM.16.M88.4 R8, [R220+0x7000] ;  /* 0x00700000dc08783b */ /* 0x000ea60000000200 */
[----:B-----5:R-:W-:Y:S01]  /*16a20*/  IMAD.IADD R41, R4, 0x1, R41 ;  /* 0x0000000104297824 */ /* 0x020fe200078e0229 */
[----:B------:R-:W-:-:S03]  /*16a30*/  LOP3.LUT R0, R2, R31, RZ, 0xfc, !PT ;  /* 0x0000001f02007212 */ /* 0x000fc600078efcff */
[----:B------:R-:W-:Y:S01]  /*16a40*/  HMMA.16816.F32.BF16 R32, R16, R42, R32 ;  /* 0x0000002a1020723c */ /* 0x000fe20000041820 */
[C---:B------:R-:W-:Y:S02]  /*16a50*/  IADD3 R165, R41.reuse, 0x8, RZ ;  /* 0x0000000829a57810 */ /* 0x040fe40007ffe0ff */
[----:B------:R-:W-:-:S05]  /*16a60*/  IMNMX R2, R41, R56, PT ;  /* 0x0000003829027217 */ /* 0x000fca0003800200 */
[----:B-1----:R-:W-:Y:S01]  /*16a70*/  HMMA.16816.F32.BF16 R40, R16, R12, R24 ;  /* 0x0000000c1028723c */ /* 0x002fe20000041818 */
[----:B------:R-:W1:Y:S01]  /*16a80*/  LDSM.16.M88.4 R24, [R220+0x7800] ;  /* 0x00780000dc18783b */ /* 0x000e620000000200 */
[----:B------:R-:W-:Y:S01]  /*16a90*/  LOP3.LUT R30, R30, 0x6, RZ, 0xc0, !PT ;  /* 0x000000061e1e7812 */ /* 0x000fe200078ec0ff */
[----:B------:R-:W-:-:S05]  /*16aa0*/  DEPBAR.LE SB0, 0x0 ;  /* 0x000080000000791a */ /* 0x000fca0000000000 */
[----:B------:R-:W-:Y:S01]  /*16ab0*/  HMMA.16816.F32.BF16 R64, R60, R46, R64 ;  /* 0x0000002e3c40723c */ /* 0x000fe20000041840 */
[----:B------:R-:W-:Y:S01]  /*16ac0*/  IMAD.IADD R30, R3, 0x1, R30 ;  /* 0x00000001031e7824 */ /* 0x000fe200078e021e */
[----:B------:R-:W-:-:S06]  /*16ad0*/  IMNMX R165, R165, R56, PT ;  /* 0x00000038a5a57217 */ /* 0x000fcc0003800200 */
[----:B------:R-:W-:Y:S01]  /*16ae0*/  HMMA.16816.F32.BF16 R20, R16, R14, R20 ;  /* 0x0000000e1014723c */ /* 0x000fe20000041814 */
[C---:B------:R-:W-:Y:S02]  /*16af0*/  IADD3 R4, R30.reuse, 0x1, RZ ;  /* 0x000000011e047810 */ /* 0x040fe40007ffe0ff */
[----:B------:R-:W-:-:S05]  /*16b00*/  IADD3 R12, R30, 0x8, RZ ;  /* 0x000000081e0c7810 */ /* 0x000fca0007ffe0ff */
[----:B------:R-:W-:Y:S01]  /*16b10*/  HMMA.16816.F32.BF16 R80, R60, R44, R80 ;  /* 0x0000002c3c50723c */ /* 0x000fe20000041850 */
[----:B------:R-:W-:Y:S02]  /*16b20*/  IADD3 R6, R30, 0x9, RZ ;  /* 0x000000091e067810 */ /* 0x000fe40007ffe0ff */
[C---:B------:R-:W-:Y:S02]  /*16b30*/  ISETP.GE.AND P0, PT, R4.reuse, R2, PT ;  /* 0x000000020400720c */ /* 0x040fe40003f06270 */
[----:B------:R-:W-:-:S03]  /*16b40*/  ISETP.GE.AND P3, PT, R4, R165, PT ;  /* 0x000000a50400720c */ /* 0x000fc60003f66270 */
[C---:B--2---:R-:W-:Y:S01]  /*16b50*/  HMMA.16816.F32.BF16 R76, R16.reuse, R8, R76 ;  /* 0x00000008104c723c */ /* 0x044fe2000004184c */
[----:B------:R-:W-:Y:S02]  /*16b60*/  IADD3 R4, R30, 0x10, RZ ;  /* 0x000000101e047810 */ /* 0x000fe40007ffe0ff */
[-C--:B------:R-:W-:Y:S02]  /*16b70*/  ISETP.GE.AND P4, PT, R12, R2.reuse, PT ;  /* 0x000000020c00720c */ /* 0x080fe40003f86270 */
[C---:B------:R-:W-:Y:S02]  /*16b80*/  ISETP.GE.AND P2, PT, R6.reuse, R2, PT ;  /* 0x000000020600720c */ /* 0x040fe40003f46270 */
[----:B------:R-:W-:Y:S01]  /*16b90*/  ISETP.GE.AND P5, PT, R6, R165, PT ;  /* 0x000000a50600720c */ /* 0x000fe20003fa6270 */
[----:B------:R-:W-:Y:S01]  /*16ba0*/  HMMA.16816.F32.BF16 R72, R16, R10, R72 ;  /* 0x0000000a1048723c */ /* 0x000fe20000041848 */
[----:B------:R-:W-:Y:S02]  /*16bb0*/  IADD3 R6, R30, 0x11, RZ ;  /* 0x000000111e067810 */ /* 0x000fe40007ffe0ff */
[----:B------:R-:W-:-:S02]  /*16bc0*/  FSEL R37, R37, -INF , !P0 ;  /* 0xff80000025257808 */ /* 0x000fc40004000000 */
[-C--:B------:R-:W-:Y:S02]  /*16bd0*/  ISETP.GE.AND P6, PT, R12, R165.reuse, PT ;  /* 0x000000a50c00720c */ /* 0x080fe40003fc6270 */
[CC--:B------:R-:W-:Y:S02]  /*16be0*/  ISETP.GE.AND P1, PT, R4.reuse, R2.reuse, PT ;  /* 0x000000020400720c */ /* 0x0c0fe40003f26270 */
[----:B------:R-:W-:Y:S02]  /*16bf0*/  ISETP.GE.AND P0, PT, R4, R165, PT ;  /* 0x000000a50400720c */ /* 0x000fe40003f06270 */
[----:B------:R-:W-:Y:S02]  /*16c00*/  FSEL R39, R39, -INF , !P3 ;  /* 0xff80000027277808 */ /* 0x000fe40005800000 */
[----:B------:R-:W-:Y:S02]  /*16c10*/  FSEL R32, R32, -INF , !P4 ;  /* 0xff80000020207808 */ /* 0x000fe40006000000 */
[----:B------:R-:W-:Y:S01]  /*16c20*/  IADD3 R4, R30, 0x18, RZ ;  /* 0x000000181e047810 */ /* 0x000fe20007ffe0ff */
[----:B-1----:R-:W-:Y:S01]  /*16c30*/  HMMA.16816.F32.BF16 R64, R16, R26, R64 ;  /* 0x0000001a1040723c */ /* 0x002fe20000041840 */
        /* <DEDUP_REMOVED lines=12> */
[----:B------:R-:W-:-:S02]  /*16d00*/  IADD3 R10, R30, 0x21, RZ ;  /* 0x000000211e0a7810 */ /* 0x000fc40007ffe0ff */
[----:B------:R-:W-:Y:S02]  /*16d10*/  FSEL R8, R42, -INF , !P0 ;  /* 0xff8000002a087808 */ /* 0x000fe40004000000 */
[----:B------:R-:W-:Y:S02]  /*16d20*/  FSEL R6, R41, -INF , !P3 ;  /* 0xff80000029067808 */ /* 0x000fe40005800000 */
[C---:B------:R-:W-:Y:S02]  /*16d30*/  ISETP.GE.AND P0, PT, R9.reuse, R2, PT ;  /* 0x000000020900720c */ /* 0x040fe40003f06270 */
[----:B------:R-:W-:Y:S02]  /*16d40*/  ISETP.GE.AND P3, PT, R9, R165, PT ;  /* 0x000000a50900720c */ /* 0x000fe40003f66270 */
[----:B------:R-:W-:Y:S02]  /*16d50*/  IADD3 R11, R30, 0x28, RZ ;  /* 0x000000281e0b7810 */ /* 0x000fe40007ffe0ff */
[----:B------:R-:W-:-:S02]  /*16d60*/  FSEL R13, R43, -INF , !P4 ;  /* 0xff8000002b0d7808 */ /* 0x000fc40006000000 */
[----:B------:R-:W-:Y:S01]  /*16d70*/  FSEL R9, R20, -INF , !P6 ;  /* 0xff80000014097808 */ /* 0x000fe20007000000 */
[----:B------:R-:W-:Y:S01]  /*16d80*/  HMMA.16816.F32.BF16 R80, R16, R24, R80 ;  /* 0x000000181050723c */ /* 0x000fe20000041850 */
[CC--:B------:R-:W-:Y:S02]  /*16d90*/  ISETP.GE.AND P4, PT, R10.reuse, R2.reuse, PT ;  /* 0x000000020a00720c */ /* 0x0c0fe40003f86270 */
[----:B------:R-:W-:Y:S02]  /*16da0*/  ISETP.GE.AND P6, PT, R10, R165, PT ;  /* 0x000000a50a00720c */ /* 0x000fe40003fc6270 */
[----:B------:R-:W-:Y:S02]  /*16db0*/  FSEL R14, R22, -INF , !P2 ;  /* 0xff800000160e7808 */ /* 0x000fe40005000000 */
[----:B------:R-:W-:Y:S02]  /*16dc0*/  FSEL R10, R21, -INF , !P5 ;  /* 0xff800000150a7808 */ /* 0x000fe40006800000 */
[----:B------:R-:W-:-:S02]  /*16dd0*/  ISETP.GE.AND P2, PT, R11, R2, PT ;  /* 0x000000020b00720c */ /* 0x000fc40003f46270 */
[----:B------:R-:W-:Y:S02]  /*16de0*/  ISETP.GE.AND P5, PT, R11, R165, PT ;  /* 0x000000a50b00720c */ /* 0x000fe40003fa6270 */
[C---:B------:R-:W-:Y:S02]  /*16df0*/  IADD3 R15, R30.reuse, 0x29, RZ ;  /* 0x000000291e0f7810 */ /* 0x040fe40007ffe0ff */
[----:B------:R-:W-:Y:S02]  /*16e00*/  IADD3 R11, R30, 0x30, RZ ;  /* 0x000000301e0b7810 */ /* 0x000fe40007ffe0ff */
[----:B------:R-:W-:Y:S02]  /*16e10*/  FSEL R12, R23, -INF , !P1 ;  /* 0xff800000170c7808 */ /* 0x000fe40004800000 */
[----:B------:R-:W-:Y:S02]  /*16e20*/  FSEL R186, R78, -INF , !P3 ;  /* 0xff8000004eba7808 */ /* 0x000fe40005800000 */
[----:B------:R-:W-:-:S02]  /*16e30*/  FSEL R183, R77, -INF , !P4 ;  /* 0xff8000004db77808 */ /* 0x000fc40006000000 */
[-C--:B------:R-:W-:Y:S02]  /*16e40*/  ISETP.GE.AND P1, PT, R15, R2.reuse, PT ;  /* 0x000000020f00720c */ /* 0x080fe40003f26270 */
[C---:B------:R-:W-:Y:S02]  /*16e50*/  ISETP.GE.AND P3, PT, R11.reuse, R2, PT ;  /* 0x000000020b00720c */ /* 0x040fe40003f66270 */
[----:B------:R-:W-:Y:S02]  /*16e60*/  ISETP.GE.AND P4, PT, R11, R165, PT ;  /* 0x000000a50b00720c */ /* 0x000fe40003f86270 */
[----:B------:R-:W-:Y:S02]  /*16e70*/  IADD3 R11, R30, 0x38, RZ ;  /* 0x000000381e0b7810 */ /* 0x000fe40007ffe0ff */
[----:B------:R-:W-:Y:S02]  /*16e80*/  FSEL R185, R73, -INF , !P1 ;  /* 0xff80000049b97808 */ /* 0x000fe40004800000 */
[----:B------:R-:W-:-:S02]  /*16e90*/  FSEL R182, R76, -INF , !P0 ;  /* 0xff8000004cb67808 */ /* 0x000fc40004000000 */
[-C--:B------:R-:W-:Y:S02]  /*16ea0*/  ISETP.GE.AND P1, PT, R11, R165.reuse, PT ;  /* 0x000000a50b00720c */ /* 0x080fe40003f26270 */
[----:B------:R-:W-:Y:S02]  /*16eb0*/  ISETP.GE.AND P0, PT, R15, R165, PT ;  /* 0x000000a50f00720c */ /* 0x000fe40003f06270 */
[----:B------:R-:W-:Y:S02]  /*16ec0*/  FSEL R31, R66, -INF , !P1 ;  /* 0xff800000421f7808 */ /* 0x000fe40004800000 */
[----:B------:R-:W-:Y:S02]  /*16ed0*/  FSEL R188, R74, -INF , !P5 ;  /* 0xff8000004abc7808 */ /* 0x000fe40006800000 */
[----:B------:R-:W-:Y:S02]  /*16ee0*/  FSEL R189, R75, -INF , !P0 ;  /* 0xff8000004bbd7808 */ /* 0x000fe40004000000 */
[----:B------:R-:W-:-:S02]  /*16ef0*/  ISETP.GT.AND P1, PT, R242, R235, PT ;  /* 0x000000ebf200720c */ /* 0x000fc40003f24270 */
[-C--:B------:R-:W-:Y:S02]  /*16f00*/  ISETP.GE.AND P5, PT, R11, R2.reuse, PT ;  /* 0x000000020b00720c */ /* 0x080fe40003fa6270 */
[C---:B------:R-:W-:Y:S02]  /*16f10*/  ISETP.GE.AND P0, PT, R30.reuse, R2, PT ;  /* 0x000000021e00720c */ /* 0x040fe40003f06270 */
[----:B------:R-:W-:Y:S02]  /*16f20*/  IADD3 R11, R30, 0x39, RZ ;  /* 0x000000391e0b7810 */ /* 0x000fe40007ffe0ff */
[----:B------:R-:W-:Y:S02]  /*16f30*/  FSEL R36, R36, -INF , !P0 ;  /* 0xff80000024247808 */ /* 0x000fe40004000000 */
[----:B------:R-:W-:Y:S02]  /*16f40*/  ISETP.GE.AND P0, PT, R11, R165, PT ;  /* 0x000000a50b00720c */ /* 0x000fe40003f06270 */
[----:B------:R-:W-:-:S02]  /*16f50*/  IADD3 R15, R30, 0x31, RZ ;  /* 0x000000311e0f7810 */ /* 0x000fc40007ffe0ff */
[----:B------:R-:W-:Y:S02]  /*16f60*/  FSEL R196, R80, -INF , !P3 ;  /* 0xff80000050c47808 */ /* 0x000fe40005800000 */
[----:B------:R-:W-:Y:S02]  /*16f70*/  ISETP.GE.AND P3, PT, R30, R165, PT ;  /* 0x000000a51e00720c */ /* 0x000fe40003f66270 */
[----:B------:R-:W-:Y:S02]  /*16f80*/  FSEL R187, R79, -INF , !P6 ;  /* 0xff8000004fbb7808 */ /* 0x000fe40007000000 */
[----:B------:R-:W-:Y:S02]  /*16f90*/  FSEL R184, R72, -INF , !P2 ;  /* 0xff80000048b87808 */ /* 0x000fe40005000000 */
[----:B------:R-:W-:Y:S02]  /*16fa0*/  FSEL R191, R82, -INF , !P4 ;  /* 0xff80000052bf7808 */ /* 0x000fe40006000000 */
[----:B------:R-:W-:Y:S01]  /*16fb0*/  FSEL R30, R67, -INF , !P0 ;  /* 0xff800000431e7808 */ /* 0x000fe20004000000 */
[----:B------:R-:W-:Y:S01]  /*16fc0*/  BSSY B1, `(.L_x_3956) ;  /* 0x000007c000017945 */ /* 0x000fe20003800000 */
[----:B------:R-:W-:-:S02]  /*16fd0*/  ISETP.GE.AND P6, PT, R15, R2, PT ;  /* 0x000000020f00720c */ /* 0x000fc40003fc6270 */
[----:B------:R-:W-:Y:S02]  /*16fe0*/  ISETP.GE.AND P2, PT, R15, R165, PT ;  /* 0x000000a50f00720c */ /* 0x000fe40003f46270 */
[----:B------:R-:W-:Y:S02]  /*16ff0*/  ISETP.GE.AND P4, PT, R11, R2, PT ;  /* 0x000000020b00720c */ /* 0x000fe40003f86270 */
[----:B------:R-:W-:Y:S02]  /*17000*/  ISETP.NE.U32.AND P0, PT, R244, RZ, PT ;  /* 0x000000fff400720c */ /* 0x000fe40003f05070 */
[----:B------:R-:W-:Y:S02]  /*17010*/  FSEL R38, R38, -INF , !P3 ;  /* 0xff80000026267808 */ /* 0x000fe40005800000 */
[----:B------:R-:W-:Y:S02]  /*17020*/  FSEL R194, R81, -INF , !P6 ;  /* 0xff80000051c27808 */ /* 0x000fe40007000000 */
[----:B------:R-:W-:-:S02]  /*17030*/  FSEL R190, R83, -INF , !P2 ;  /* 0xff80000053be7808 */ /* 0x000fc40005000000 */
[----:B------:R-:W-:Y:S02]  /*17040*/  FSEL R192, R64, -INF , !P5 ;  /* 0xff80000040c07808 */ /* 0x000fe40006800000 */
[----:B------:R-:W-:Y:S02]  /*17050*/  FSEL R193, R65, -INF , !P4 ;  /* 0xff80000041c17808 */ /* 0x000fe40006000000 */
        /* <DEDUP_REMOVED lines=15> */
[----:B------:R-:W-:Y:S01]  /*17150*/  IADD3 R208, R227, 0x7800, RZ ;  /* 0x00007800e3d07810 */ /* 0x000fe20007ffe0ff */
        /* <DEDUP_REMOVED lines=24> */
[----:B------:R-:W-:Y:S01]  /*172e0*/  IMAD R24, R20, R16, R15 ;  /* 0x0000001014187224 */ /* 0x000fe200078e020f */
[----:B------:R-:W-:Y:S01]  /*172f0*/  LOP3.LUT R15, RZ, R22, RZ, 0x33, !PT ;  /* 0x00000016ff0f7212 */ /* 0x000fe200078e33ff */
[----:B------:R-:W-:-:S03]  /*17300*/  IMAD R16, R18, R16, R11 ;  /* 0x0000001012107224 */ /* 0x000fc600078e020b */
[C---:B------:R-:W-:Y:S02]  /*17310*/  ISETP.GT.U32.AND P2, PT, R17.reuse, R24, PT ;  /* 0x000000181100720c */ /* 0x040fe40003f44070 */
[----:B------:R-:W-:-:S11]  /*17320*/  ISETP.GT.U32.AND P3, PT, R17, R16, PT ;  /* 0x000000101100720c */ /* 0x000fd60003f64070 */
[----:B------:R-:W-:Y:S01]  /*17330*/  @!P2 IMAD.IADD R24, R24, 0x1, -R17 ;  /* 0x000000011818a824 */ /* 0x000fe200078e0a11 */
[----:B------:R-:W-:Y:S02]  /*17340*/  @!P2 IADD3 R20, R20, 0x1, RZ ;  /* 0x000000011414a810 */ /* 0x000fe40007ffe0ff */
[-C--:B------:R-:W-:Y:S02]  /*17350*/  @!P3 IADD3 R16, R16, -R17.reuse, RZ ;  /* 0x800000111010b210 */ /* 0x080fe40007ffe0ff */
[-C--:B------:R-:W-:Y:S02]  /*17360*/  ISETP.GE.U32.AND P6, PT, R24, R17.reuse, PT ;  /* 0x000000111800720c */ /* 0x080fe40003fc6070 */
[----:B------:R-:W-:Y:S01]  /*17370*/  ISETP.GE.U32.AND P5, PT, R16, R17, PT ;  /* 0x000000111000720c */ /* 0x000fe20003fa6070 */
[----:B------:R-:W2:Y:S01]  /*17380*/  LD.E.64 R24, [R28.64+0x20] ;  /* 0x000020061c187980 */ /* 0x000ea2000c101b00 */
        /* <DEDUP_REMOVED lines=11> */
[----:B------:R-:W-:Y:S02]  /*17440*/  IMAD.WIDE R26, R15, 0x4, R244 ;  /* 0x000000040f1a7825 */ /* 0x000fe400078e02f4 */
        /* <DEDUP_REMOVED lines=13> */
[----:B------:R-:W-:-:S05]  /*17520*/  IMAD R11, R24, R15, R11 ;  /* 0x0000000f180b7224 */ /* 0x000fca00078e020b */
[----:B------:R-:W-:Y:S01]  /*17530*/  IADD3 R18, R23, R11, RZ ;  /* 0x0000000b17127210 */ /* 0x000fe20007ffe0ff */
[----:B------:R-:W-:Y:S01]  /*17540*/  IMAD.MOV.U32 R11, RZ, RZ, R22 ;  /* 0x000000ffff0b7224 */ /* 0x000fe200078e0016 */
[----:B------:R-:W-:Y:S05]  /*17550*/  BRA `(.L_x_3960) ;  /* 0x0000003000007947 */ /* 0x000fea0003800000 */
.L_x_3959:
[----:B------:R-:W2:Y:S02]  /*17560*/  LD.E R11, [R28.64+0x38] ;  /* 0x000038061c0b7980 */ /* 0x000ea4000c101900 */
[----:B--2---:R-:W-:-:S04]  /*17570*/  LEA R11, -R11, RZ, 0x6 ;  /* 0x000000ff0b0b7211 */ /* 0x004fc800078e31ff */
[----:B------:R-:W-:Y:S02]  /*17580*/  SHF.R.S32.HI R18, RZ, 0x1f, R11 ;  /* 0x0000001fff127819 */ /* 0x000fe4000001140b */
.L_x_3960:
[----:B------:R-:W-:Y:S05]  /*17590*/  BSYNC B0 ;  /* 0x0000000000007941 */ /* 0x000fea0003800000 */
.L_x_3958:
        /* <DEDUP_REMOVED lines=30> */
.L_x_3957:
[----:B------:R-:W-:Y:S05]  /*17780*/  BSYNC B1 ;  /* 0x0000000000017941 */ /* 0x000fea0003800000 */
.L_x_3956:
[----:B------:R-:W2:Y:S01]  /*17790*/  LD.E R28, [R28.64+0xdc] ;  /* 0x0000dc061c1c7980 */ /* 0x000ea2000c101900 */
        /* <DEDUP_REMOVED lines=15> */
[----:B------:R-:W-:Y:S02]  /*17890*/  SHF.L.U32 R234, R0, 0x1, RZ ;  /* 0x0000000100ea7819 */ /* 0x000fe400000006ff */
        /* <DEDUP_REMOVED lines=31> */
[----:B-1----:R-:W-:-:S03]  /*17a90*/  FMNMX.FTZ R11, R18, R11, !PT ;  /* 0x0000000b120b7209 */ /* 0x002fc60007810000 */
[----:B------:R-:W-:Y:S04]  /*17aa0*/  LDSM.16.MT88.4 R120, [R231+0x14000] ;  /* 0x01400000e778783b */ /* 0x000fe80000004200 */
[----:B------:R-:W1:Y:S04]  /*17ab0*/  SHFL.BFLY PT, R164, R11, 0x1, 0x1f ;  /* 0x0c201f000ba47f89 */ /* 0x000e6800000e0000 */
[----:B------:R-:W-:Y:S04]  /*17ac0*/  LDSM.16.MT88.4 R128, [R234+0x16000] ;  /* 0x01600000ea80783b */ /* 0x000fe80000004200 */
[----:B------:R-:W-:Y:S04]  /*17ad0*/  LDSM.16.MT88.4 R152, [R233+0x16000] ;  /* 0x01600000e998783b */ /* 0x000fe80000004200 */
[----:B------:R-:W-:Y:S01]  /*17ae0*/  LDSM.16.MT88.4 R140, [R232+0x16000] ;  /* 0x01600000e88c783b */ /* 0x000fe20000004200 */
[----:B---3--:R-:W-:-:S03]  /*17af0*/  FMNMX.FTZ R16, R15, R16, !PT ;  /* 0x000000100f107209 */ /* 0x008fc60007810000 */
[----:B------:R-:W-:Y:S04]  /*17b00*/  LDSM.16.MT88.4 R24, [R231+0x10800] ;  /* 0x01080000e718783b */ /* 0x000fe80000004200 */
[----:B------:R-:W3:Y:S01]  /*17b10*/  SHFL.BFLY PT, R3, R16, 0x1, 0x1f ;  /* 0x0c201f0010037f89 */ /* 0x000ee200000e0000 */
[----:B-1----:R-:W-:-:S03]  /*17b20*/  FMNMX.FTZ R164, R11, R164, !PT ;  /* 0x000000a40ba47209 */ /* 0x002fc60007810000 */
[----:B------:R-:W-:Y:S01]  /*17b30*/  LDSM.16.MT88.4 R20, [R234+0x12800] ;  /* 0x01280000ea14783b */ /* 0x000fe20000004200 */
[----:B------:R-:W-:Y:S02]  /*17b40*/  FSETP.NEU.FTZ.AND P2, PT, R164, -INF , PT ;  /* 0xff800000a400780b */ /* 0x000fe40003f5d000 */
[----:B---3--:R-:W-:Y:S02]  /*17b50*/  FMNMX.FTZ R3, R16, R3, !PT ;  /* 0x0000000310037209 */ /* 0x008fe40007810000 */
        /* <DEDUP_REMOVED lines=27> */
[-CC-:B------:R-:W-:Y:S02]  /*17d10*/  FFMA.FTZ R33, R14, R28.reuse, -R29.reuse ;  /* 0x0000001c0e217223 */ /* 0x180fe4000001081d */
[-C--:B------:R-:W-:Y:S02]  /*17d20*/  FFMA.FTZ R0, R12, R28.reuse, -R29 ;  /* 0x0000001c0c007223 */ /* 0x080fe4000001081d */
[----:B------:R-:W1:Y:S01]  /*17d30*/  LDSM.16.MT88.4 R12, [R232+0x10800] ;  /* 0x01080000e80c783b */ /* 0x000e620000004200 */
[-CC-:B------:R-:W-:Y:S01]  /*17d40*/  FFMA.FTZ R182, R182, R28.reuse, -R195.reuse ;  /* 0x0000001cb6b67223 */ /* 0x180fe200000108c3 */
[----:B------:R-:W-:Y:S01]  /*17d50*/  MUFU.EX2 R181, R181 ;  /* 0x000000b500b57308 */ /* 0x000fe20000000800 */
[----:B------:R-:W-:-:S02]  /*17d60*/  FFMA.FTZ R183, R183, R28, -R195 ;  /* 0x0000001cb7b77223 */ /* 0x000fc400000108c3 */
[-CC-:B------:R-:W-:Y:S02]  /*17d70*/  FFMA.FTZ R184, R184, R28.reuse, -R195.reuse ;  /* 0x0000001cb8b87223 */ /* 0x180fe400000108c3 */
[-C--:B------:R-:W-:Y:S02]  /*17d80*/  FFMA.FTZ R185, R185, R28.reuse, -R195 ;  /* 0x0000001cb9b97223 */ /* 0x080fe400000108c3 */
[-CC-:B------:R-:W-:Y:S01]  /*17d90*/  FFMA.FTZ R186, R186, R28.reuse, -R29.reuse ;  /* 0x0000001cbaba7223 */ /* 0x180fe2000001081d */
        /* <DEDUP_REMOVED lines=328> */
.L_x_3963:
[----:B------:R-:W-:Y:S02]  /*19220*/  ULDC.64 UR4, c[0x0][0x118] ;  /* 0x0000460000047ab9 */ /* 0x000fe40000000a00 */
[----:B------:R-:W2:Y:S02]  /*19230*/  LD.E R6, [R200.64+0x40] ;  /* 0x00004004c8067980 */ /* 0x000ea4000c101900 */
[----:B--2---:R-:W-:-:S04]  /*19240*/  LEA R6, -R6, RZ, 0x6 ;  /* 0x000000ff06067211 */ /* 0x004fc800078e31ff */
[----:B------:R-:W-:Y:S02]  /*19250*/  SHF.R.S32.HI R5, RZ, 0x1f, R6 ;  /* 0x0000001fff057819 */ /* 0x000fe40000011406 */
.L_x_3964:
[----:B------:R-:W-:Y:S05]  /*19260*/  BSYNC B0 ;  /* 0x0000000000007941 */ /* 0x000fea0003800000 */
.L_x_3962:
        /* <DEDUP_REMOVED lines=33> */
[----:B------:R-:W2:Y:S04]  /*19480*/  LDSM.16.M88.4 R4, [R229+0x8800] ;  /* 0x00880000e504783b */ /* 0x000ea80000000200 */
[----:B------:R-:W5:Y:S04]  /*19490*/  LDSM.16.M88.4 R180, [R229+0x9000] ;  /* 0x00900000e5b4783b */ /* 0x000f680000000200 */
[----:B------:R-:W1:Y:S04]  /*194a0*/  LDSM.16.M88.4 R24, [R229+0x9800] ;  /* 0x00980000e518783b */ /* 0x000e680000000200 */
[----:B------:R-:W-:Y:S04]  /*194b0*/  LDSM.16.M88.4 R28, [R228] ;  /* 0x00000000e41c783b */ /* 0x000fe80000000200 */
[----:B------:R-:W1:Y:S04]  /*194c0*/  LDSM.16.M88.4 R20, [R227] ;  /* 0x00000000e314783b */ /* 0x000e680000000200 */
[----:B------:R-:W1:Y:S04]  /*194d0*/  LDSM.16.M88.4 R188, [R222] ;  /* 0x00000000debc783b */ /* 0x000e680000000200 */
[----:B---3--:R-:W3:Y:S04]  /*194e0*/  LDSM.16.M88.4 R32, [R221] ;  /* 0x00000000dd20783b */ /* 0x008ee80000000200 */
[----:B------:R-:W1:Y:S04]  /*194f0*/  LDSM.16.M88.4 R196, [R223] ;  /* 0x00000000dfc4783b */ /* 0x000e680000000200 */
[----:B------:R-:W-:Y:S01]  /*19500*/  LDSM.16.M88.4 R192, [R224+0x8800] ;  /* 0x00880000e0c0783b */ /* 0x000fe20000000200 */
[C---:B----4-:R-:W-:Y:S03]  /*19510*/  HMMA.16816.F32.BF16 R16, R172.reuse, R12, RZ ;  /* 0x0000000cac10723c */ /* 0x050fe600000418ff */
[----:B------:R-:W4:Y:S04]  /*19520*/  S2R R0, SR_TID.X ;  /* 0x0000000000007919 */ /* 0x000f280000002100 */
[----:B------:R-:W0:Y:S01]  /*19530*/  LDGDEPBAR ;  /* 0x00000000000079af */ /* 0x000e220000000000 */
[C---:B------:R-:W-:Y:S08]  /*19540*/  HMMA.16816.F32.BF16 R12, R172.reuse, R14, RZ ;  /* 0x0000000eac0c723c */ /* 0x040ff000000418ff */
[C---:B--2---:R-:W-:Y:S08]  /*19550*/  HMMA.16816.F32.BF16 R8, R172.reuse, R4, RZ ;  /* 0x00000004ac08723c */ /* 0x044ff000000418ff */
[----:B-----5:R-:W-:Y:S01]  /*19560*/  HMMA.16816.F32.BF16 R184, R172, R180, RZ ;  /* 0x000000b4acb8723c */ /* 0x020fe200000418ff */
[----:B----4-:R-:W-:-:S07]  /*19570*/  IMAD.SHL.U32 R0, R0, 0x2, RZ ;  /* 0x0000000200007824 */ /* 0x010fce00078e00ff */
[C---:B------:R-:W-:Y:S08]  /*19580*/  HMMA.16816.F32.BF16 R4, R172.reuse, R6, RZ ;  /* 0x00000006ac04723c */ /* 0x040ff000000418ff */
[C---:B------:R-:W-:Y:S08]  /*19590*/  HMMA.16816.F32.BF16 R180, R172.reuse, R182, RZ ;  /* 0x000000b6acb4723c */ /* 0x040ff000000418ff */
[C---:B-1----:R-:W-:Y:S08]  /*195a0*/  HMMA.16816.F32.BF16 R176, R172.reuse, R24, RZ ;  /* 0x00000018acb0723c */ /* 0x042ff000000418ff */
[----:B------:R-:W-:Y:S01]  /*195b0*/  HMMA.16816.F32.BF16 R172, R172, R26, RZ ;  /* 0x0000001aacac723c */ /* 0x000fe200000418ff */
[----:B------:R-:W-:Y:S07]  /*195c0*/  LDSM.16.M88.4 R24, [R226] ;  /* 0x00000000e218783b */ /* 0x000fee0000000200 */
[C---:B------:R-:W-:Y:S08]  /*195d0*/  HMMA.16816.F32.BF16 R16, R28.reuse, R20, R16 ;  /* 0x000000141c10723c */ /* 0x040ff00000041810 */
[C---:B------:R-:W-:Y:S01]  /*195e0*/  HMMA.16816.F32.BF16 R12, R28.reuse, R22, R12 ;  /* 0x000000161c0c723c */ /* 0x040fe2000004180c */
[----:B------:R-:W1:Y:S07]  /*195f0*/  LDSM.16.M88.4 R20, [R224+0x8000] ;  /* 0x00800000e014783b */ /* 0x000e6e0000000200 */
        /* <DEDUP_REMOVED lines=28> */
[----:B------:R-:W-:Y:S07]  /*197c0*/  LDSM.16.M88.4 R196, [R218] ;  /* 0x00000000dac4783b */ /* 0x000fee0000000200 */
        /* <DEDUP_REMOVED lines=9> */
[----:B------:R-:W1:Y:S07]  /*19860*/  LDSM.16.M88.4 R20, [R219] ;  /* 0x00000000db14783b */ /* 0x000e6e0000000200 */
[C---:B------:R-:W-:Y:S08]  /*19870*/  HMMA.16816.F32.BF16 R8, R24.reuse, R192, R8 ;  /* 0x000000c01808723c */ /* 0x040ff00000041808 */
[C---:B------:R-:W-:Y:S01]  /*19880*/  HMMA.16816.F32.BF16 R4, R24.reuse, R194, R4 ;  /* 0x000000c21804723c */ /* 0x040fe20000041804 */
[----:B------:R-:W4:Y:S07]  /*19890*/  LDSM.16.M88.4 R192, [R217] ;  /* 0x00000000d9c0783b */ /* 0x000f2e0000000200 */
[C---:B--2---:R-:W-:Y:S08]  /*198a0*/  HMMA.16816.F32.BF16 R184, R24.reuse, R188, R184 ;  /* 0x000000bc18b8723c */ /* 0x044ff000000418b8 */
[C---:B------:R-:W-:Y:S01]  /*198b0*/  HMMA.16816.F32.BF16 R180, R24.reuse, R190, R180 ;  /* 0x000000be18b4723c */ /* 0x040fe200000418b4 */
[----:B------:R-:W-:Y:S07]  /*198c0*/  LDSM.16.M88.4 R188, [R226+0x2000] ;  /* 0x00200000e2bc783b */ /* 0x000fee0000000200 */
[C---:B---3--:R-:W-:Y:S08]  /*198d0*/  HMMA.16816.F32.BF16 R176, R24.reuse, R32, R176 ;  /* 0x0000002018b0723c */ /* 0x048ff000000418b0 */
        /* <DEDUP_REMOVED lines=8> */
[----:B------:R-:W5:Y:S07]  /*19960*/  LDSM.16.M88.4 R196, [R224+0xb000] ;  /* 0x00b00000e0c4783b */ /* 0x000f6e0000000200 */
[C---:B----4-:R-:W-:Y:S08]  /*19970*/  HMMA.16816.F32.BF16 R184, R28.reuse, R192, R184 ;  /* 0x000000c01cb8723c */ /* 0x050ff000000418b8 */
[C---:B------:R-:W-:Y:S01]  /*19980*/  HMMA.16816.F32.BF16 R180, R28.reuse, R194, R180 ;  /* 0x000000c21cb4723c */ /* 0x040fe200000418b4 */
[----:B------:R-:W4:Y:S07]  /*19990*/  LDSM.16.M88.4 R192, [R224+0xb800] ;  /* 0x00b80000e0c0783b */ /* 0x000f2e0000000200 */
        /* <DEDUP_REMOVED lines=10> */
[C---:B-----5:R-:W-:Y:S08]  /*19a40*/  HMMA.16816.F32.BF16 R184, R188.reuse, R196, R184 ;  /* 0x000000c4bcb8723c */ /* 0x060ff000000418b8 */
[C---:B------:R-:W-:Y:S01]  /*19a50*/  HMMA.16816.F32.BF16 R180, R188.reuse, R198, R180 ;  /* 0x000000c6bcb4723c */ /* 0x040fe200000418b4 */
[----:B------:R-:W-:Y:S07]  /*19a60*/  LDSM.16.M88.4 R196, [R215] ;  /* 0x00000000d7c4783b */ /* 0x000fee0000000200 */
[C---:B----4-:R-:W-:Y:S08]  /*19a70*/  HMMA.16816.F32.BF16 R176, R188.reuse, R192, R176 ;  /* 0x000000c0bcb0723c */ /* 0x050ff000000418b0 */
[----:B------:R-:W-:Y:S01]  /*19a80*/  HMMA.16816.F32.BF16 R172, R188, R194, R172 ;  /* 0x000000c2bcac723c */ /* 0x000fe200000418ac */
[----:B------:R-:W3:Y:S04]  /*19a90*/  LDSM.16.M88.4 R192, [R220+0x3800] ;  /* 0x00380000dcc0783b */ /* 0x000ee80000000200 */
[----:B------:R-:W-:Y:S03]  /*19aa0*/  LDSM.16.M88.4 R188, [R229+0xc000] ;  /* 0x00c00000e5bc783b */ /* 0x000fe60000000200 */
        /* <DEDUP_REMOVED lines=8> */
[----:B------:R-:W2:Y:S07]  /*19b30*/  LDSM.16.M88.4 R32, [R229+0xd000] ;  /* 0x00d00000e520783b */ /* 0x000eae0000000200 */
[C---:B---3--:R-:W-:Y:S08]  /*19b40*/  HMMA.16816.F32.BF16 R176, R24.reuse, R192, R176 ;  /* 0x000000c018b0723c */ /* 0x048ff000000418b0 */
[----:B------:R-:W-:Y:S01]  /*19b50*/  HMMA.16816.F32.BF16 R172, R24, R194, R172 ;  /* 0x000000c218ac723c */ /* 0x000fe200000418ac */
[----:B------:R-:W3:Y:S04]  /*19b60*/  LDSM.16.M88.4 R24, [R229+0xd800] ;  /* 0x00d80000e518783b */ /* 0x000ee80000000200 */
[----:B------:R-:W-:Y:S03]  /*19b70*/  LDSM.16.M88.4 R192, [R214] ;  /* 0x00000000d6c0783b */ /* 0x000fe60000000200 */
[C---:B-1----:R-:W-:Y:S08]  /*19b80*/  HMMA.16816.F32.BF16 R16, R20.reuse, R188, R16 ;  /* 0x000000bc1410723c */ /* 0x042ff00000041810 */
[C---:B------:R-:W-:Y:S01]  /*19b90*/  HMMA.16816.F32.BF16 R12, R20.reuse, R190, R12 ;  /* 0x000000be140c723c */ /* 0x040fe2000004180c */
[----:B------:R-:W-:Y:S07]  /*19ba0*/  LDSM.16.M88.4 R188, [R213] ;  /* 0x00000000d5bc783b */ /* 0x000fee0000000200 */
[C---:B------:R-:W-:Y:S08]  /*19bb0*/  HMMA.16816.F32.BF16 R8, R20.reuse, R28, R8 ;  /* 0x0000001c1408723c */ /* 0x040ff00000041808 */
[C---:B------:R-:W-:Y:S01]  /*19bc0*/  HMMA.16816.F32.BF16 R4, R20.reuse, R30, R4 ;  /* 0x0000001e1404723c */ /* 0x040fe20000041804 */
[----:B------:R-:W1:Y:S07]  /*19bd0*/  LDSM.16.M88.4 R28, [R228+0x4000] ;  /* 0x00400000e41c783b */ /* 0x000e6e0000000200 */
[C---:B--2---:R-:W-:Y:S08]  /*19be0*/  HMMA.16816.F32.BF16 R184, R20.reuse, R32, R184 ;  /* 0x0000002014b8723c */ /* 0x044ff000000418b8 */
[C---:B------:R-:W-:Y:S01]  /*19bf0*/  HMMA.16816.F32.BF16 R180, R20.reuse, R34, R180 ;  /* 0x0000002214b4723c */ /* 0x040fe200000418b4 */
[----:B------:R-:W2:Y:S07]  /*19c00*/  LDSM.16.M88.4 R32, [R212] ;  /* 0x00000000d420783b */ /* 0x000eae0000000200 */
[C---:B---3--:R-:W-:Y:S08]  /*19c10*/  HMMA.16816.F32.BF16 R176, R20.reuse, R24, R176 ;  /* 0x0000001814b0723c */ /* 0x048ff000000418b0 */
        /* <DEDUP_REMOVED lines=15> */
[----:B------:R-:W-:Y:S03]  /*19d10*/  LDSM.16.M88.4 R196, [R230+0x6000] ;  /* 0x00600000e6c4783b */ /* 0x000fe60000000200 */
[C---:B-1----:R-:W-:Y:S08]  /*19d20*/  HMMA.16816.F32.BF16 R184, R24.reuse, R188, R184 ;  /* 0x000000bc18b8723c */ /* 0x042ff000000418b8 */
[C---:B------:R-:W-:Y:S08]  /*19d30*/  HMMA.16816.F32.BF16 R16, R24.reuse, R20, R16 ;  /* 0x000000141810723c */ /* 0x040ff00000041810 */
[C---:B------:R-:W-:Y:S01]  /*19d40*/  HMMA.16816.F32.BF16 R12, R24.reuse, R22, R12 ;  /* 0x00000016180c723c */ /* 0x040fe2000004180c */
[----:B------:R-:W1:Y:S07]  /*19d50*/  LDSM.16.M88.4 R20, [R220+0x4000] ;  /* 0x00400000dc14783b */ /* 0x000e6e0000000200 */
[C---:B------:R-:W-:Y:S01]  /*19d60*/  HMMA.16816.F32.BF16 R180, R24.reuse, R190, R180 ;  /* 0x000000be18b4723c */ /* 0x040fe200000418b4 */
[----:B------:R-:W4:Y:S07]  /*19d70*/  LDSM.16.M88.4 R188, [R220+0x5000] ;  /* 0x00500000dcbc783b */ /* 0x000f2e0000000200 */
[C---:B---3--:R-:W-:Y:S08]  /*19d80*/  HMMA.16816.F32.BF16 R8, R24.reuse, R192, R8 ;  /* 0x000000c01808723c */ /* 0x048ff00000041808 */
[C---:B------:R-:W-:Y:S01]  /*19d90*/  HMMA.16816.F32.BF16 R4, R24.reuse, R194, R4 ;  /* 0x000000c21804723c */ /* 0x040fe20000041804 */
[----:B------:R-:W3:Y:S07]  /*19da0*/  LDSM.16.M88.4 R192, [R220+0x4800] ;  /* 0x00480000dcc0783b */ /* 0x000eee0000000200 */
[C---:B--2---:R-:W-:Y:S08]  /*19db0*/  HMMA.16816.F32.BF16 R176, R24.reuse, R32, R176 ;  /* 0x0000002018b0723c */ /* 0x044ff000000418b0 */
[----:B------:R-:W-:Y:S01]  /*19dc0*/  HMMA.16816.F32.BF16 R172, R24, R34, R172 ;  /* 0x0000002218ac723c */ /* 0x000fe200000418ac */
[----:B------:R-:W2:Y:S04]  /*19dd0*/  LDSM.16.M88.4 R32, [R220+0x5800] ;  /* 0x00580000dc20783b */ /* 0x000ea80000000200 */
[----:B------:R-:W5:Y:S03]  /*19de0*/  LDSM.16.M88.4 R24, [R229+0xe000] ;  /* 0x00e00000e518783b */ /* 0x000f660000000200 */
        /* <DEDUP_REMOVED lines=9> */
[C---:B--2---:R-:W-:Y:S08]  /*19e80*/  HMMA.16816.F32.BF16 R176, R28.reuse, R32, R176 ;  /* 0x000000201cb0723c */ /* 0x044ff000000418b0 */
[----:B------:R-:W-:Y:S01]  /*19e90*/  HMMA.16816.F32.BF16 R172, R28, R34, R172 ;  /* 0x000000221cac723c */ /* 0x000fe200000418ac */
[----:B------:R-:W-:Y:S04]  /*19ea0*/  LDSM.16.M88.4 R32, [R228+0x6000] ;  /* 0x00600000e420783b */ /* 0x000fe80000000200 */
[----:B------:R-:W2:Y:S03]  /*19eb0*/  LDSM.16.M88.4 R28, [R211] ;  /* 0x00000000d31c783b */ /* 0x000ea60000000200 */
[C---:B-----5:R-:W-:Y:S08]  /*19ec0*/  HMMA.16816.F32.BF16 R16, R196.reuse, R24, R16 ;  /* 0x00000018c410723c */ /* 0x060ff00000041810 */
[C---:B------:R-:W-:Y:S01]  /*19ed0*/  HMMA.16816.F32.BF16 R12, R196.reuse, R26, R12 ;  /* 0x0000001ac40c723c */ /* 0x040fe2000004180c */
[----:B------:R-:W5:Y:S07]  /*19ee0*/  LDSM.16.M88.4 R24, [R210] ;  /* 0x00000000d218783b */ /* 0x000f6e0000000200 */
[C---:B-1----:R-:W-:Y:S08]  /*19ef0*/  HMMA.16816.F32.BF16 R8, R196.reuse, R20, R8 ;  /* 0x00000014c408723c */ /* 0x042ff00000041808 */
[C---:B------:R-:W-:Y:S01]  /*19f00*/  HMMA.16816.F32.BF16 R4, R196.reuse, R22, R4 ;  /* 0x00000016c404723c */ /* 0x040fe20000041804 */
[----:B------:R-:W1:Y:S07]  /*19f10*/  LDSM.16.M88.4 R20, [R209] ;  /* 0x00000000d114783b */ /* 0x000e6e0000000200 */
[C---:B----4-:R-:W-:Y:S08]  /*19f20*/  HMMA.16816.F32.BF16 R176, R196.reuse, R188, R176 ;  /* 0x000000bcc4b0723c */ /* 0x050ff000000418b0 */
[C---:B------:R-:W-:Y:S01]  /*19f30*/  HMMA.16816.F32.BF16 R172, R196.reuse, R190, R172 ;  /* 0x000000bec4ac723c */ /* 0x040fe200000418ac */
[----:B------:R-:W4:Y:S07]  /*19f40*/  LDSM.16.M88.4 R188, [R208] ;  /* 0x00000000d0bc783b */ /* 0x000f2e0000000200 */
[C---:B---3--:R-:W-:Y:S08]  /*19f50*/  HMMA.16816.F32.BF16 R184, R196.reuse, R192, R184 ;  /* 0x000000c0c4b8723c */ /* 0x048ff000000418b8 */
[----:B------:R-:W-:Y:S01]  /*19f60*/  HMMA.16816.F32.BF16 R180, R196, R194, R180 ;  /* 0x000000c2c4b4723c */ /* 0x000fe200000418b4 */
[----:B------:R-:W-:Y:S07]  /*19f70*/  LDSM.16.M88.4 R192, [R226+0x6000] ;  /* 0x00600000e2c0783b */ /* 0x000fee0000000200 */
[C---:B--2---:R-:W-:Y:S08]  /*19f80*/  HMMA.16816.F32.BF16 R16, R32.reuse, R28, R16 ;  /* 0x0000001c2010723c */ /* 0x044ff00000041810 */
[C---:B------:R-:W-:Y:S01]  /*19f90*/  HMMA.16816.F32.BF16 R12, R32.reuse, R30, R12 ;  /* 0x0000001e200c723c */ /* 0x040fe2000004180c */
[----:B------:R-:W2:Y:S07]  /*19fa0*/  LDSM.16.M88.4 R28, [R224+0xe000] ;  /* 0x00e00000e01c783b */ /* 0x000eae0000000200 */
[C---:B-----5:R-:W-:Y:S08]  /*19fb0*/  HMMA.16816.F32.BF16 R8, R32.reuse, R24, R8 ;  /* 0x000000182008723c */ /* 0x060ff00000041808 */
        /* <DEDUP_REMOVED lines=15> */
[C---:B-1----:R-:W-:Y:S08]  /*1a0b0*/  HMMA.16816.F32.BF16 R184, R192.reuse, R20, R184 ;  /* 0x00000014c0b8723c */ /* 0x042ff000000418b8 */
[----:B------:R-:W-:Y:S01]  /*1a0c0*/  HMMA.16816.F32.BF16 R180, R192, R22, R180 ;  /* 0x00000016c0b4723c */ /* 0x000fe200000418b4 */
[----:B------:R-:W1:Y:S07]  /*1a0d0*/  LDSM.16.M88.4 R20, [R220+0x7000] ;  /* 0x00700000dc14783b */ /* 0x000e6e0000000200 */
[C---:B----4-:R-:W-:Y:S07]  /*1a0e0*/  HMMA.16816.F32.BF16 R16, R172.reuse, R32, R16 ;  /* 0x00000020ac10723c */ /* 0x050fee0000041810 */
[----:B------:R-:W-:Y:S01]  /*1a0f0*/  LOP3.LUT R33, R0, 0x6, RZ, 0xc0, !PT ;  /* 0x0000000600217812 */ /* 0x000fe200078ec0ff */
[----:B--2---:R-:W-:Y:S04]  /*1a100*/  HMMA.16816.F32.BF16 R8, R172, R28, R8 ;  /* 0x0000001cac08723c */ /* 0x004fe80000041808 */
[----:B------:R-:W-:-:S04]  /*1a110*/  IMAD R0, R242, 0x40, R33 ;  /* 0x00000040f2007824 */ /* 0x000fc800078e0221 */
[----:B------:R-:W-:Y:S01]  /*1a120*/  HMMA.16816.F32.BF16 R4, R172, R30, R4 ;  /* 0x0000001eac04723c */ /* 0x000fe20000041804 */
[----:B------:R-:W2:Y:S01]  /*1a130*/  LDSM.16.M88.4 R28, [R220+0x7800] ;  /* 0x00780000dc1c783b */ /* 0x000ea20000000200 */
[----:B------:R-:W-:-:S06]  /*1a140*/  DEPBAR.LE SB0, 0x0 ;  /* 0x000080000000791a */ /* 0x000fcc0000000000 */
[----:B------:R-:W-:Y:S08]  /*1a150*/  HMMA.16816.F32.BF16 R12, R172, R34, R12 ;  /* 0x00000022ac0c723c */ /* 0x000ff0000004180c */
[----:B---3--:R-:W-:Y:S07]  /*1a160*/  HMMA.16816.F32.BF16 R176, R192, R24, R176 ;  /* 0x00000018c0b0723c */ /* 0x008fee00000418b0 */
[C---:B------:R-:W-:Y:S01]  /*1a170*/  IADD3 R24, R0.reuse, 0x1, RZ ;  /* 0x0000000100187810 */ /* 0x040fe20007ffe0ff */
[----:B-1----:R-:W-:Y:S01]  /*1a180*/  HMMA.16816.F32.BF16 R184, R172, R20, R184 ;  /* 0x00000014acb8723c */ /* 0x002fe200000418b8 */
[----:B------:R-:W-:-:S02]  /*1a190*/  IADD3 R25, R0, 0x8, RZ ;  /* 0x0000000800197810 */ /* 0x000fc40007ffe0ff */
[CC--:B------:R-:W-:Y:S02]  /*1a1a0*/  ISETP.GE.AND P1, PT, R24.reuse, R2.reuse, PT ;  /* 0x000000021800720c */ /* 0x0c0fe40003f26270 */
[-C--:B------:R-:W-:Y:S02]  /*1a1b0*/  ISETP.GE.AND P4, PT, R24, R165.reuse, PT ;  /* 0x000000a51800720c */ /* 0x080fe40003f86270 */
[C---:B------:R-:W-:Y:S01]  /*1a1c0*/  ISETP.GE.AND P6, PT, R25.reuse, R2, PT ;  /* 0x000000021900720c */ /* 0x040fe20003fc6270 */
[----:B------:R-:W-:Y:S01]  /*1a1d0*/  HMMA.16816.F32.BF16 R180, R172, R22, R180 ;  /* 0x00000016acb4723c */ /* 0x000fe200000418b4 */
[----:B------:R-:W-:Y:S02]  /*1a1e0*/  ISETP.GE.AND P3, PT, R25, R165, PT ;  /* 0x000000a51900720c */ /* 0x000fe40003f66270 */
[C---:B------:R-:W-:Y:S02]  /*1a1f0*/  IADD3 R24, R0.reuse, 0x9, RZ ;  /* 0x0000000900187810 */ /* 0x040fe40007ffe0ff */
[----:B------:R-:W-:-:S02]  /*1a200*/  IADD3 R25, R0, 0x10, RZ ;  /* 0x0000001000197810 */ /* 0x000fc40007ffe0ff */
[----:B------:R-:W-:Y:S01]  /*1a210*/  FSEL R17, R17, -INF , !P1 ;  /* 0xff80000011117808 */ /* 0x000fe20004800000 */
[----:B------:R-:W-:Y:S01]  /*1a220*/  HMMA.16816.F32.BF16 R188, R192, R26, R188 ;  /* 0x0000001ac0bc723c */ /* 0x000fe200000418bc */
[CC--:B------:R-:W-:Y:S02]  /*1a230*/  ISETP.GE.AND P5, PT, R24.reuse, R2.reuse, PT ;  /* 0x000000021800720c */ /* 0x0c0fe40003fa6270 */
[----:B------:R-:W-:Y:S02]  /*1a240*/  ISETP.GE.AND P2, PT, R24, R165, PT ;  /* 0x000000a51800720c */ /* 0x000fe40003f46270 */
[----:B------:R-:W-:Y:S02]  /*1a250*/  ISETP.GE.AND P1, PT, R25, R2, PT ;  /* 0x000000021900720c */ /* 0x000fe40003f26270 */
[C---:B------:R-:W-:Y:S02]  /*1a260*/  IADD3 R24, R0.reuse, 0x11, RZ ;  /* 0x0000001100187810 */ /* 0x040fe40007ffe0ff */
[----:B------:R-:W-:-:S02]  /*1a270*/  IADD3 R20, R0, 0x18, RZ ;  /* 0x0000001800147810 */ /* 0x000fc40007ffe0ff */
[----:B------:R-:W-:Y:S02]  /*1a280*/  FSEL R12, R12, -INF , !P6 ;  /* 0xff8000000c0c7808 */ /* 0x000fe40007000000 */
[----:B------:R-:W-:Y:S02]  /*1a290*/  ISETP.GE.AND P6, PT, R25, R165, PT ;  /* 0x000000a51900720c */ /* 0x000fe40003fc6270 */
[----:B------:R-:W-:Y:S02]  /*1a2a0*/  FSEL R14, R14, -INF , !P3 ;  /* 0xff8000000e0e7808 */ /* 0x000fe40005800000 */
[----:B------:R-:W-:Y:S02]  /*1a2b0*/  FSEL R15, R15, -INF , !P2 ;  /* 0xff8000000f0f7808 */ /* 0x000fe40005000000 */
[----:B------:R-:W-:Y:S02]  /*1a2c0*/  FSEL R203, R8, -INF , !P1 ;  /* 0xff80000008cb7808 */ /* 0x000fe40004800000 */
[----:B------:R-:W-:-:S02]  /*1a2d0*/  ISETP.GE.AND P3, PT, R24, R2, PT ;  /* 0x000000021800720c */ /* 0x000fc40003f66270 */
[----:B------:R-:W-:Y:S01]  /*1a2e0*/  ISETP.GE.AND P2, PT, R20, R2, PT ;  /* 0x000000021400720c */ /* 0x000fe20003f46270 */
[----:B--2---:R-:W-:Y:S01]  /*1a2f0*/  HMMA.16816.F32.BF16 R188, R172, R30, R188 ;  /* 0x0000001eacbc723c */ /* 0x004fe200000418bc */
[----:B------:R-:W-:Y:S02]  /*1a300*/  IADD3 R8, R0, 0x19, RZ ;  /* 0x0000001900087810 */ /* 0x000fe40007ffe0ff */
[----:B------:R-:W-:Y:S01]  /*1a310*/  FSEL R13, R13, -INF , !P5 ;  /* 0xff8000000d0d7808 */ /* 0x000fe20006800000 */
[----:B------:R-:W-:Y:S01]  /*1a320*/  BAR.SYNC.DEFER_BLOCKING 0x0 ;  /* 0x0000000000007b1d */ /* 0x000fe20000010000 */
[-C--:B------:R-:W-:Y:S02]  /*1a330*/  ISETP.GE.AND P5, PT, R24, R165.reuse, PT ;  /* 0x000000a51800720c */ /* 0x080fe40003fa6270 */
[----:B------:R-:W-:Y:S02]  /*1a340*/  ISETP.GE.AND P1, PT, R20, R165, PT ;  /* 0x000000a51400720c */ /* 0x000fe40003f26270 */
[----:B------:R-:W-:-:S02]  /*1a350*/  IADD3 R21, R0, 0x20, RZ ;  /* 0x0000002000157810 */ /* 0x000fc40007ffe0ff */
[----:B------:R-:W-:Y:S02]  /*1a360*/  FSEL R202, R10, -INF , !P6 ;  /* 0xff8000000aca7808 */ /* 0x000fe40007000000 */
[----:B------:R-:W-:Y:S02]  /*1a370*/  ISETP.GE.AND P6, PT, R8, R2, PT ;  /* 0x000000020800720c */ /* 0x000fe40003fc6270 */
[----:B------:R-:W-:Y:S02]  /*1a380*/  FSEL R22, R9, -INF , !P3 ;  /* 0xff80000009167808 */ /* 0x000fe40005800000 */
[----:B------:R-:W-:Y:S02]  /*1a390*/  FSEL R20, R4, -INF , !P2 ;  /* 0xff80000004147808 */ /* 0x000fe40005000000 */
[----:B------:R-:W-:Y:S02]  /*1a3a0*/  ISETP.GE.AND P3, PT, R8, R165, PT ;  /* 0x000000a50800720c */ /* 0x000fe40003f66270 */
[----:B------:R-:W-:-:S02]  /*1a3b0*/  IADD3 R4, R0, 0x21, RZ ;  /* 0x0000002100047810 */ /* 0x000fc40007ffe0ff */
[----:B------:R-:W-:Y:S02]  /*1a3c0*/  FSEL R199, R11, -INF , !P5 ;  /* 0xff8000000bc77808 */ /* 0x000fe40006800000 */
[CC--:B------:R-:W-:Y:S02]  /*1a3d0*/  ISETP.GE.AND P5, PT, R21.reuse, R2.reuse, PT ;  /* 0x000000021500720c */ /* 0x0c0fe40003fa6270 */
[----:B------:R-:W-:Y:S02]  /*1a3e0*/  ISETP.GE.AND P2, PT, R21, R165, PT ;  /* 0x000000a51500720c */ /* 0x000fe40003f46270 */
[----:B------:R-:W-:Y:S02]  /*1a3f0*/  FSEL R25, R6, -INF , !P1 ;  /* 0xff80000006197808 */ /* 0x000fe40004800000 */
[----:B------:R-:W-:Y:S02]  /*1a400*/  FSEL R21, R5, -INF , !P6 ;  /* 0xff80000005157808 */ /* 0x000fe40007000000 */
[----:B------:R-:W-:-:S02]  /*1a410*/  ISETP.GE.AND P1, PT, R4, R2, PT ;  /* 0x000000020400720c */ /* 0x000fc40003f26270 */
[----:B------:R-:W-:Y:S02]  /*1a420*/  ISETP.GE.AND P6, PT, R4, R165, PT ;  /* 0x000000a50400720c */ /* 0x000fe40003fc6270 */
[----:B------:R-:W-:Y:S02]  /*1a430*/  FSEL R24, R7, -INF , !P3 ;  /* 0xff80000007187808 */ /* 0x000fe40005800000 */
[----:B------:R-:W-:Y:S01]  /*1a440*/  HMMA.16816.F32.BF16 R4, R172, R28, R176 ;  /* 0x0000001cac04723c */ /* 0x000fe200000418b0 */
        /* <DEDUP_REMOVED lines=10> */
[-C--:B------:R-:W-:Y:S02]  /*1a4f0*/  ISETP.GE.AND P5, PT, R9, R2.reuse, PT ;  /* 0x000000020900720c */ /* 0x080fe40003fa6270 */
[----:B------:R-:W-:Y:S02]  /*1a500*/  FSEL R31, R183, -INF , !P1 ;  /* 0xff800000b71f7808 */ /* 0x000fe40004800000 */
[-C--:B------:R-:W-:Y:S02]  /*1a510*/  ISETP.GE.AND P1, PT, R0, R2.reuse, PT ;  /* 0x000000020000720c */ /* 0x080fe40003f26270 */
[----:B------:R-:W-:Y:S02]  /*1a520*/  FSEL R29, R5, -INF , !P5 ;  /* 0xff800000051d7808 */ /* 0x000fe40006800000 */
[----:B------:R-:W-:Y:S02]  /*1a530*/  FSEL R5, R16, -INF , !P1 ;  /* 0xff80000010057808 */ /* 0x000fe40004800000 */
[----:B------:R-:W-:-:S02]  /*1a540*/  ISETP.GE.AND P3, PT, R8, R2, PT ;  /* 0x000000020800720c */ /* 0x000fc40003f66270 */
[----:B------:R-:W-:Y:S02]  /*1a550*/  ISETP.GT.AND P1, PT, R242, R235, PT ;  /* 0x000000ebf200720c */ /* 0x000fe40003f24270 */
[----:B------:R-:W-:Y:S02]  /*1a560*/  IADD3 R8, R0, 0x30, RZ ;  /* 0x0000003000087810 */ /* 0x000fe40007ffe0ff */
[----:B------:R-:W-:Y:S02]  /*1a570*/  FSEL R193, R187, -INF , !P6 ;  /* 0xff800000bbc17808 */ /* 0x000fe40007000000 */
[----:B------:R-:W-:Y:S02]  /*1a580*/  FSEL R197, R180, -INF , !P3 ;  /* 0xff800000b4c57808 */ /* 0x000fe40005800000 */
[C---:B------:R-:W-:Y:S02]  /*1a590*/  ISETP.GE.AND P6, PT, R8.reuse, R2, PT ;  /* 0x000000020800720c */ /* 0x040fe40003fc6270 */
[----:B------:R-:W-:-:S02]  /*1a5a0*/  ISETP.GE.AND P3, PT, R8, R165, PT ;  /* 0x000000a50800720c */ /* 0x000fc40003f66270 */
[----:B------:R-:W-:Y:S02]  /*1a5b0*/  FSEL R195, R181, -INF , !P2 ;  /* 0xff800000b5c37808 */ /* 0x000fe40005000000 */
[----:B------:R-:W-:Y:S02]  /*1a5c0*/  FSEL R19, R19, -INF , !P4 ;  /* 0xff80000013137808 */ /* 0x000fe40006000000 */
[-C--:B------:R-:W-:Y:S02]  /*1a5d0*/  ISETP.GE.AND P2, PT, R9, R165.reuse, PT ;  /* 0x000000a50900720c */ /* 0x080fe40003f46270 */
[C---:B------:R-:W-:Y:S02]  /*1a5e0*/  ISETP.GE.AND P4, PT, R0.reuse, R165, PT ;  /* 0x000000a50000720c */ /* 0x040fe40003f86270 */
[C---:B------:R-:W-:Y:S02]  /*1a5f0*/  IADD3 R8, R0.reuse, 0x38, RZ ;  /* 0x0000003800087810 */ /* 0x040fe40007ffe0ff */
[----:B------:R-:W-:-:S02]  /*1a600*/  IADD3 R0, R0, 0x39, RZ ;  /* 0x0000003900007810 */ /* 0x000fc40007ffe0ff */
[----:B------:R-:W-:Y:S02]  /*1a610*/  FSEL R30, R4, -INF , !P6 ;  /* 0xff800000041e7808 */ /* 0x000fe40007000000 */
[----:B------:R-:W-:Y:S02]  /*1a620*/  FSEL R177, R6, -INF , !P3 ;  /* 0xff80000006b17808 */ /* 0x000fe40005800000 */
[----:B------:R-:W-:Y:S02]  /*1a630*/  FSEL R178, R7, -INF , !P2 ;  /* 0xff80000007b27808 */ /* 0x000fe40005000000 */
[CC--:B------:R-:W-:Y:S02]  /*1a640*/  ISETP.GE.AND P6, PT, R8.reuse, R2.reuse, PT ;  /* 0x000000020800720c */ /* 0x0c0fe40003fc6270 */
[----:B------:R-:W-:Y:S02]  /*1a650*/  ISETP.GE.AND P3, PT, R8, R165, PT ;  /* 0x000000a50800720c */ /* 0x000fe40003f66270 */
[----:B------:R-:W-:-:S02]  /*1a660*/  ISETP.GE.AND P5, PT, R0, R2, PT ;  /* 0x000000020000720c */ /* 0x000fc40003fa6270 */
[----:B------:R-:W-:Y:S02]  /*1a670*/  ISETP.GE.AND P2, PT, R0, R165, PT ;  /* 0x000000a50000720c */ /* 0x000fe40003f46270 */
[----:B------:R-:W-:Y:S02]  /*1a680*/  FSEL R18, R18, -INF , !P4 ;  /* 0xff80000012127808 */ /* 0x000fe40006000000 */
[----:B------:R-:W-:Y:S02]  /*1a690*/  FSEL R28, R188, -INF , !P6 ;  /* 0xff800000bc1c7808 */ /* 0x000fe40007000000 */
        /* <DEDUP_REMOVED lines=11> */
[----:B------:R-:W-:Y:S02]  /*1a750*/  IABS R4, R0 ;  /* 0x0000000000047213 */ /* 0x000fe40000000000 */
[----:B------:R-:W-:Y:S02]  /*1a760*/  IABS R2, R9 ;  /* 0x0000000900027213 */ /* 0x000fe40000000000 */
[-C--:B--2---:R-:W-:Y:S02]  /*1a770*/  IABS R6, R11.reuse ;  /* 0x0000000b00067213 */ /* 0x084fe40000000000 */
[----:B------:R-:W-:-:S02]  /*1a780*/  IABS R7, R11 ;  /* 0x0000000b00077213 */ /* 0x000fc40000000000 */
[----:B------:R-:W1:Y:S01]  /*1a790*/  I2F.RP R8, R6 ;  /* 0x0000000600087306 */ /* 0x000e620000209400 */
[-C--:B------:R-:W-:Y:S02]  /*1a7a0*/  LOP3.LUT R0, R0, R11.reuse, RZ, 0x3c, !PT ;  /* 0x0000000b00007212 */ /* 0x080fe400078e3cff */
        /* <DEDUP_REMOVED lines=51> */
.L_x_3968:
[----:B------:R-:W-:Y:S02]  /*1aae0*/  ULDC.64 UR4, c[0x0][0x118] ;  /* 0x0000460000047ab9 */ /* 0x000fe40000000a00 */
[----:B------:R-:W2:Y:S02]  /*1aaf0*/  LD.E R4, [R200.64+0x38] ;  /* 0x00003804c8047980 */ /* 0x000ea4000c101900 */
[----:B--2---:R-:W-:-:S04]  /*1ab00*/  LEA R4, -R4, RZ, 0x6 ;  /* 0x000000ff04047211 */ /* 0x004fc800078e31ff */
[----:B------:R-:W-:Y:S02]  /*1ab10*/  SHF.R.S32.HI R2, RZ, 0x1f, R4 ;  /* 0x0000001fff027819 */ /* 0x000fe40000011404 */
.L_x_3969:
[----:B------:R-:W-:Y:S05]  /*1ab20*/  BSYNC B0 ;  /* 0x0000000000007941 */ /* 0x000fea0003800000 */
.L_x_3967:
        /* <DEDUP_REMOVED lines=31> */
.L_x_3966:
[----:B------:R-:W-:Y:S05]  /*1ad20*/  BSYNC B1 ;  /* 0x0000000000017941 */ /* 0x000fea0003800000 */
.L_x_3965:
[----:B------:R-:W-:Y:S02]  /*1ad30*/  ULDC.64 UR4, c[0x0][0x118] ;  /* 0x0000460000047ab9 */ /* 0x000fe40000000a00 */
[----:B------:R-:W2:Y:S01]  /*1ad40*/  LD.E R176, [R200.64+0xdc] ;  /* 0x0000dc04c8b07980 */ /* 0x000ea2000c101900 */
[----:B------:R-:W-:-:S04]  /*1ad50*/  FMNMX.FTZ R0, R164, R5, !PT ;  /* 0x00000005a4007209 */ /* 0x000fc80007810000 */
[----:B-1----:R-:W-:-:S04]  /*1ad60*/  FMNMX.FTZ R7, R17, R0, !PT ;  /* 0x0000000011077209 */ /* 0x002fc80007810000 */
        /* <DEDUP_REMOVED lines=47> */
[----:B------:R-:W-:-:S03]  /*1b060*/  FSEL R175, R175, RZ, P0 ;  /* 0x000000ffafaf7208 */ /* 0x000fc60000000000 */
[-CC-:B------:R-:W-:Y:S01]  /*1b070*/  FFMA.FTZ R165, R5, R176.reuse, -R181.reuse ;  /* 0x000000b005a57223 */ /* 0x180fe200000108b5 */
[----:B------:R-:W-:Y:S01]  /*1b080*/  FSEL R5, R171, RZ, P2 ;  /* 0x000000ffab057208 */ /* 0x000fe20001000000 */
[-C--:B------:R-:W-:Y:S01]  /*1b090*/  FFMA.FTZ R35, R17, R176.reuse, -R181 ;  /* 0x000000b011237223 */ /* 0x080fe200000108b5 */
[----:B------:R-:W1:Y:S01]  /*1b0a0*/  MUFU.EX2 R3, R3 ;  /* 0x0000000300037308 */ /* 0x000e620000000800 */
[-CC-:B------:R-:W-:Y:S02]  /*1b0b0*/  FFMA.FTZ R32, R18, R176.reuse, -R175.reuse ;  /* 0x000000b012207223 */ /* 0x180fe400000108af */
[-C--:B------:R-:W-:Y:S02]  /*1b0c0*/  FFMA.FTZ R2, R19, R176.reuse, -R175 ;  /* 0x000000b013027223 */ /* 0x080fe400000108af */
[----:B------:R-:W-:Y:S01]  /*1b0d0*/  FADD.FTZ R5, R164, -R5 ;  /* 0x80000005a4057221 */ /* 0x000fe20000010000 */
[----:B------:R-:W2:Y:S01]  /*1b0e0*/  LDSM.16.MT88.4 R16, [R234+0x10000] ;  /* 0x01000000ea10783b */ /* 0x000ea20000004200 */
[-CC-:B------:R-:W-:Y:S01]  /*1b0f0*/  FFMA.FTZ R34, R12, R176.reuse, -R181.reuse ;  /* 0x000000b00c227223 */ /* 0x180fe200000108b5 */
[----:B------:R-:W-:Y:S01]  /*1b100*/  MUFU.EX2 R165, R165 ;  /* 0x000000a500a57308 */ /* 0x000fe20000000800 */
[----:B------:R-:W-:-:S02]  /*1b110*/  FFMA.FTZ R33, R13, R176, -R181 ;  /* 0x000000b00d217223 */ /* 0x000fc400000108b5 */
[-CC-:B------:R-:W-:Y:S02]  /*1b120*/  FFMA.FTZ R0, R14, R176.reuse, -R175.reuse ;  /* 0x000000b00e007223 */ /* 0x180fe400000108af */
[----:B------:R-:W-:Y:S02]  /*1b130*/  FFMA.FTZ R173, R15, R176, -R175 ;  /* 0x000000b00fad7223 */ /* 0x000fe400000108af */
[----:B------:R-:W-:Y:S01]  /*1b140*/  FMUL.FTZ R164, R176, R5 ;  /* 0x00000005b0a47220 */ /* 0x000fe20000410000 */
[----:B------:R-:W3:Y:S01]  /*1b150*/  MUFU.EX2 R35, R35 ;  /* 0x0000002300237308 */ /* 0x000ee20000000800 */
[----:B------:R-:W4:Y:S01]  /*1b160*/  LDSM.16.MT88.4 R12, [R233+0x10000] ;  /* 0x01000000e90c783b */ /* 0x000f220000004200 */
[-C--:B-1----:R-:W-:Y:S02]  /*1b170*/  FMUL.FTZ R46, R46, R3.reuse ;  /* 0x000000032e2e7220 */ /* 0x082fe40000410000 */
        /* <DEDUP_REMOVED lines=32> */
[----:B------:R-:W3:Y:S01]  /*1b380*/  MUFU.EX2 R164, R164 ;  /* 0x000000a400a47308 */ /* 0x000ee20000000800 */
        /* <DEDUP_REMOVED lines=8> */
[----:B------:R-:W-:Y:S02]  /*1b410*/  FMUL.FTZ R83, R83, R3 ;  /* 0x0000000353537220 */ /* 0x000fe40000410000 */
[-C--:B---3--:R-:W-:Y:S02]  /*1b420*/  FMUL.FTZ R44, R44, R164.reuse ;  /* 0x000000a42c2c7220 */ /* 0x088fe40000410000 */
        /* <DEDUP_REMOVED lines=24> */
[C---:B----4-:R-:W-:Y:S01]  /*1b5b0*/  HMMA.16816.F32.BF16 R36, R4.reuse, R12, R36 ;  /* 0x0000000c0424723c */ /* 0x050fe20000041824 */
        /* <DEDUP_REMOVED lines=42> */
[----:B------:R-:W-:Y:S02]  /*1b860*/  FMUL.FTZ R101, R101, R164 ;  /* 0x000000a465657220 */ /* 0x000fe40000410000 */
        /* <DEDUP_REMOVED lines=20> */
[-CC-:B------:R-:W-:Y:S02]  /*1b9b0*/  FFMA.FTZ R183, R22, R176.reuse, -R181.reuse ;  /* 0x000000b016b77223 */ /* 0x180fe400000108b5 */
[-CC-:B------:R-:W-:Y:S02]  /*1b9c0*/  FFMA.FTZ R182, R20, R176.reuse, -R181.reuse ;  /* 0x000000b014b67223 */ /* 0x180fe400000108b5 */
[----:B------:R-:W-:Y:S01]  /*1b9d0*/  FFMA.FTZ R185, R21, R176, -R181 ;  /* 0x000000b015b97223 */ /* 0x000fe200000108b5 */
[----:B------:R-:W-:Y:S01]  /*1b9e0*/  HMMA.16816.F32.BF16 R88, R4, R14, R88 ;  /* 0x0000000e0458723c */ /* 0x000fe20000041858 */
[----:B------:R-:W3:Y:S01]  /*1b9f0*/  LDSM.16.MT88.4 R12, [R232+0x14000] ;  /* 0x01400000e80c783b */ /* 0x000ee20000004200 */
[-C--:B------:R-:W-:Y:S01]  /*1ba00*/  FMUL.FTZ R136, R136, R164.reuse ;  /* 0x000000a488887220 */ /* 0x080fe20000410000 */
[----:B------:R-:W-:Y:S01]  /*1ba10*/  MUFU.EX2 R183, R183 ;  /* 0x000000b700b77308 */ /* 0x000fe20000000800 */
[----:B------:R-:W-:Y:S01]  /*1ba20*/  FMUL.FTZ R137, R137, R164 ;  /* 0x000000a489897220 */ /* 0x000fe20000410000 */
[----:B------:R-:W-:Y:S01]  /*1ba30*/  LDSM.16.MT88.4 R20, [R231+0x16000] ;  /* 0x01600000e714783b */ /* 0x000fe20000004200 */
[----:B------:R-:W-:-:S02]  /*1ba40*/  FMUL.FTZ R138, R138, R3 ;  /* 0x000000038a8a7220 */ /* 0x000fc40000410000 */
[-C--:B------:R-:W-:Y:S01]  /*1ba50*/  FMUL.FTZ R139, R139, R3.reuse ;  /* 0x000000038b8b7220 */ /* 0x080fe20000410000 */
[C---:B-1----:R-:W-:Y:S01]  /*1ba60*/  HMMA.16816.F32.BF16 R116, R4.reuse, R8, R116 ;  /* 0x000000080474723c */ /* 0x042fe20000041874 */
[-C--:B------:R-:W-:Y:S01]  /*1ba70*/  FMUL.FTZ R140, R140, R164.reuse ;  /* 0x000000a48c8c7220 */ /* 0x080fe20000410000 */
[----:B------:R-:W-:Y:S01]  /*1ba80*/  MUFU.EX2 R182, R182 ;  /* 0x000000b600b67308 */ /* 0x000fe20000000800 */
        /* <DEDUP_REMOVED lines=17> */
[-C--:B------:R-:W-:Y:S02]  /*1bba0*/  FFMA.FTZ R180, R203, R176.reuse, -R181 ;  /* 0x000000b0cbb47223 */ /* 0x080fe400000108b5 */
[-CC-:B------:R-:W-:Y:S02]  /*1bbb0*/  FFMA.FTZ R184, R202, R176.reuse, -R175.reuse ;  /* 0x000000b0cab87223 */ /* 0x180fe400000108af */
[C---:B---3--:R-:W-:Y:S01]  /*1bbc0*/  HMMA.16816.F32.BF16 R108, R4.reuse, R12, R108 ;  /* 0x0000000c046c723c */ /* 0x048fe2000004186c */
[-CC-:B------:R-:W-:Y:S01]  /*1bbd0*/  FFMA.FTZ R187, R199, R176.reuse, -R175.reuse ;  /* 0x000000b0c7bb7223 */ /* 0x180fe200000108af */
[----:B------:R-:W3:Y:S01]  /*1bbe0*/  MUFU.EX2 R180, R180 ;  /* 0x000000b400b47308 */ /* 0x000ee20000000800 */
[-CC-:B------:R-:W-:Y:S02]  /*1bbf0*/  FFMA.FTZ R186, R25, R176.reuse, -R175.reuse ;  /* 0x000000b019ba7223 */ /* 0x180fe400000108af */
[----:B------:R-:W-:Y:S02]  /*1bc00*/  FFMA.FTZ R189, R24, R176, -R175 ;  /* 0x000000b018bd7223 */ /* 0x000fe400000108af */
[-C--:B------:R-:W-:Y:S01]  /*1bc10*/  FMUL.FTZ R132, R132, R164.reuse ;  /* 0x000000a484847220 */ /* 0x080fe20000410000 */
[----:B------:R-:W-:Y:S01]  /*1bc20*/  HMMA.16816.F32.BF16 R112, R4, R14, R112 ;  /* 0x0000000e0470723c */ /* 0x000fe20000041870 */
[----:B------:R-:W4:Y:S01]  /*1bc30*/  LDSM.16.MT88.4 R12, [R233+0x16000] ;  /* 0x01600000e90c783b */ /* 0x000f220000004200 */
[----:B------:R-:W-:Y:S01]  /*1bc40*/  MUFU.EX2 R184, R184 ;  /* 0x000000b800b87308 */ /* 0x000fe20000000800 */
[----:B------:R-:W-:-:S02]  /*1bc50*/  FMUL.FTZ R133, R133, R164 ;  /* 0x000000a485857220 */ /* 0x000fc40000410000 */
[-C--:B------:R-:W-:Y:S01]  /*1bc60*/  FMUL.FTZ R134, R134, R3.reuse ;  /* 0x0000000386867220 */ /* 0x080fe20000410000 */
[----:B------:R-:W-:Y:S01]  /*1bc70*/  LDSM.16.MT88.4 R24, [R231+0x10800] ;  /* 0x01080000e718783b */ /* 0x000fe20000004200 */
[-C--:B------:R-:W-:Y:S01]  /*1bc80*/  FMUL.FTZ R135, R135, R3.reuse ;  /* 0x0000000387877220 */ /* 0x080fe20000410000 */
[C---:B-1----:R-:W-:Y:S02]  /*1bc90*/  HMMA.16816.F32.BF16 R136, R4.reuse, R8, R136 ;  /* 0x000000080488723c */ /* 0x042fe40000041888 */
[----:B------:R-:W1:Y:S01]  /*1bca0*/  MUFU.EX2 R187, R187 ;  /* 0x000000bb00bb7308 */ /* 0x000e620000000800 */
[-C--:B------:R-:W-:Y:S02]  /*1bcb0*/  FMUL.FTZ R152, R152, R164.reuse ;  /* 0x000000a498987220 */ /* 0x080fe40000410000 */
[----:B------:R-:W-:Y:S02]  /*1bcc0*/  FMUL.FTZ R153, R153, R164 ;  /* 0x000000a499997220 */ /* 0x000fe40000410000 */
[-C--:B------:R-:W-:Y:S01]  /*1bcd0*/  FMUL.FTZ R154, R154, R3.reuse ;  /* 0x000000039a9a7220 */ /* 0x080fe20000410000 */
[----:B------:R-:W-:Y:S01]  /*1bce0*/  HMMA.16816.F32.BF16 R140, R4, R10, R140 ;  /* 0x0000000a048c723c */ /* 0x000fe2000004188c */
[----:B------:R-:W5:Y:S01]  /*1bcf0*/  LDSM.16.MT88.4 R8, [R232+0x10800] ;  /* 0x01080000e808783b */ /* 0x000f620000004200 */
[----:B------:R-:W-:Y:S01]  /*1bd00*/  MUFU.EX2 R186, R186 ;  /* 0x000000ba00ba7308 */ /* 0x000fe20000000800 */
[----:B------:R-:W-:-:S02]  /*1bd10*/  FMUL.FTZ R155, R155, R3 ;  /* 0x000000039b9b7220 */ /* 0x000fc40000410000 */
[-C--:B------:R-:W-:Y:S02]  /*1bd20*/  FMUL.FTZ R148, R148, R164.reuse ;  /* 0x000000a494947220 */ /* 0x080fe40000410000 */
[-C--:B------:R-:W-:Y:S01]  /*1bd30*/  FMUL.FTZ R149, R149, R164.reuse ;  /* 0x000000a495957220 */ /* 0x080fe20000410000 */
[C---:B--2---:R-:W-:Y:S01]  /*1bd40*/  HMMA.16816.F32.BF16 R124, R4.reuse, R16, R124 ;  /* 0x00000010047c723c */ /* 0x044fe2000004187c */
[-C--:B------:R-:W-:Y:S01]  /*1bd50*/  FMUL.FTZ R150, R150, R3.reuse ;  /* 0x0000000396967220 */ /* 0x080fe20000410000 */
[----:B------:R-:W2:Y:S01]  /*1bd60*/  MUFU.EX2 R189, R189 ;  /* 0x000000bd00bd7308 */ /* 0x000ea20000000800 */
[-C--:B------:R-:W-:Y:S02]  /*1bd70*/  FMUL.FTZ R151, R151, R3.reuse ;  /* 0x0000000397977220 */ /* 0x080fe40000410000 */
[-C--:B------:R-:W-:Y:S02]  /*1bd80*/  FMUL.FTZ R144, R144, R164.reuse ;  /* 0x000000a490907220 */ /* 0x080fe40000410000 */
[----:B------:R-:W-:Y:S01]  /*1bd90*/  FMUL.FTZ R145, R145, R164 ;  /* 0x000000a491917220 */ /* 0x000fe20000410000 */
[----:B------:R-:W-:Y:S01]  /*1bda0*/  HMMA.16816.F32.BF16 R128, R4, R18, R128 ;  /* 0x000000120480723c */ /* 0x000fe20000041880 */
[----:B------:R-:W1:Y:S01]  /*1bdb0*/  LDSM.16.MT88.4 R16, [R234+0x10800] ;  /* 0x01080000ea10783b */ /* 0x000e620000004200 */
[----:B------:R-:W-:-:S02]  /*1bdc0*/  FMUL.FTZ R146, R146, R3 ;  /* 0x0000000392927220 */ /* 0x000fc40000410000 */
[----:B------:R-:W-:Y:S02]  /*1bdd0*/  FMUL.FTZ R147, R147, R3 ;  /* 0x0000000393937220 */ /* 0x000fe40000410000 */
[-CC-:B------:R-:W-:Y:S02]  /*1bde0*/  FFMA.FTZ R190, R197, R176.reuse, -R181.reuse ;  /* 0x000000b0c5be7223 */ /* 0x180fe400000108b5 */
[C---:B----4-:R-:W-:Y:S01]  /*1bdf0*/  HMMA.16816.F32.BF16 R132, R4.reuse, R12, R132 ;  /* 0x0000000c0484723c */ /* 0x050fe20000041884 */
[-CC-:B------:R-:W-:Y:S02]  /*1be00*/  FFMA.FTZ R188, R196, R176.reuse, -R181.reuse ;  /* 0x000000b0c4bc7223 */ /* 0x180fe400000108b5 */
[-CC-:B------:R-:W-:Y:S01]  /*1be10*/  FFMA.FTZ R191, R198, R176.reuse, -R181.reuse ;  /* 0x000000b0c6bf7223 */ /* 0x180fe200000108b5 */
[----:B------:R-:W-:Y:S01]  /*1be20*/  MUFU.EX2 R190, R190 ;  /* 0x000000be00be7308 */ /* 0x000fe20000000800 */
[-C--:B------:R-:W-:Y:S02]  /*1be30*/  FFMA.FTZ R195, R195, R176.reuse, -R181 ;  /* 0x000000b0c3c37223 */ /* 0x080fe400000108b5 */
[-CC-:B------:R-:W-:Y:S01]  /*1be40*/  FFMA.FTZ R194, R194, R176.reuse, -R175.reuse ;  /* 0x000000b0c2c27223 */ /* 0x180fe200000108af */
        /* <DEDUP_REMOVED lines=9> */
[----:B------:R-:W2:Y:S01]  /*1bee0*/  MUFU.EX2 R191, R191 ;  /* 0x000000bf00bf7308 */ /* 0x000ea20000000800 */
[----:B------:R-:W-:-:S02]  /*1bef0*/  FFMA.FTZ R198, R28, R176, -R181 ;  /* 0x000000b01cc67223 */ /* 0x000fc400000108b5 */
[----:B------:R-:W-:Y:S01]  /*1bf00*/  HMMA.16816.F32.BF16 R144, R4, R22, R144 ;  /* 0x000000160490723c */ /* 0x000fe20000041890 */
[----:B------:R-:W4:Y:S01]  /*1bf10*/  LDSM.16.MT88.4 R20, [R234+0x12800] ;  /* 0x01280000ea14783b */ /* 0x000f220000004200 */
[-CC-:B------:R-:W-:Y:S02]  /*1bf20*/  FFMA.FTZ R177, R177, R176.reuse, -R175.reuse ;  /* 0x000000b0b1b17223 */ /* 0x180fe400000108af */
[--C-:B------:R-:W-:Y:S01]  /*1bf30*/  FFMA.FTZ R178, R178, R176, -R175.reuse ;  /* 0x000000b0b2b27223 */ /* 0x100fe200000108af */
[----:B------:R-:W-:Y:S01]  /*1bf40*/  MUFU.EX2 R195, R195 ;  /* 0x000000c300c37308 */ /* 0x000fe20000000800 */
[----:B------:R-:W-:Y:S01]  /*1bf50*/  LDSM.16.MT88.4 R28, [R232+0x17000] ;  /* 0x01700000e81c783b */ /* 0x000fe20000004200 */
[----:B---3--:R-:W-:Y:S01]  /*1bf60*/  F2FP.BF16.PACK_AB R4, R183, R180 ;  /* 0x000000b4b704723e */ /* 0x008fe200000010ff */
[----:B------:R-:W-:Y:S01]  /*1bf70*/  FFMA.FTZ R174, R174, R176, -R175 ;  /* 0x000000b0aeae7223 */ /* 0x000fe200000108af */
[----:B-1----:R-:W-:Y:S01]  /*1bf80*/  F2FP.BF16.PACK_AB R5, R187, R184 ;  /* 0x000000b8bb05723e */ /* 0x002fe200000010ff */
[----:B------:R-:W-:Y:S01]  /*1bf90*/  FFMA.FTZ R179, R179, R176, -R181 ;  /* 0x000000b0b3b37223 */ /* 0x000fe200000108b5 */
[----:B------:R-:W-:Y:S01]  /*1bfa0*/  F2FP.BF16.PACK_AB R6, R185, R182 ;  /* 0x000000b6b906723e */ /* 0x000fe200000010ff */
[----:B------:R-:W-:Y:S01]  /*1bfb0*/  FFMA.FTZ R175, R172, R176, -R175 ;  /* 0x000000b0acaf7223 */ /* 0x000fe200000108af */
[----:B--2---:R-:W-:Y:S01]  /*1bfc0*/  F2FP.BF16.PACK_AB R7, R189, R186 ;  /* 0x000000babd07723e */ /* 0x004fe200000010ff */
[----:B------:R-:W-:Y:S01]  /*1bfd0*/  MUFU.EX2 R194, R194 ;  /* 0x000000c200c27308 */ /* 0x000fe20000000800 */
[----:B------:R-:W-:-:S02]  /*1bfe0*/  FFMA.FTZ R164, R248, R164, R165 ;  /* 0x000000a4f8a47223 */ /* 0x000fc400000100a5 */
[----:B------:R-:W-:Y:S02]  /*1bff0*/  FFMA.FTZ R3, R251, R3, R32 ;  /* 0x00000003fb037223 */ /* 0x000fe40000010020 */
[----:B------:R-:W-:Y:S01]  /*1c000*/  FADD.FTZ R35, R35, R164 ;  /* 0x000000a423237221 */ /* 0x000fe20000010000 */
[C---:B-----5:R-:W-:Y:S01]  /*1c010*/  HMMA.16816.F32.BF16 R44, R4.reuse, R8, R44 ;  /* 0x00000008042c723c */ /* 0x060fe2000004182c */
[----:B------:R-:W-:Y:S01]  /*1c020*/  FADD.FTZ R3, R2, R3 ;  /* 0x0000000302037221 */ /* 0x000fe20000010000 */
[----:B------:R-:W1:Y:S01]  /*1c030*/  MUFU.EX2 R193, R193 ;  /* 0x000000c100c17308 */ /* 0x000e620000000800 */
[----:B------:R-:W-:Y:S01]  /*1c040*/  FADD.FTZ R34, R34, R35 ;  /* 0x0000002322227221 */ /* 0x000fe20000010000 */
[----:B------:R-:W-:Y:S01]  /*1c050*/  MOV R164, R171 ;  /* 0x000000ab00a47202 */ /* 0x000fe20000000f00 */
[----:B------:R-:W-:Y:S01]  /*1c060*/  FADD.FTZ R0, R0, R3 ;  /* 0x0000000300007221 */ /* 0x000fe20000010000 */
[----:B------:R-:W-:Y:S01]  /*1c070*/  MOV R3, R170 ;  /* 0x000000aa00037202 */ /* 0x000fe20000000f00 */
[----:B------:R-:W-:Y:S01]  /*1c080*/  FADD.FTZ R33, R33, R34 ;  /* 0x0000002221217221 */ /* 0x000fe20000010000 */
[----:B------:R-:W-:Y:S01]  /*1c090*/  HMMA.16816.F32.BF16 R48, R4, R10, R48 ;  /* 0x0000000a0430723c */ /* 0x000fe20000041830 */
[----:B------:R-:W2:Y:S01]  /*1c0a0*/  LDSM.16.MT88.4 R8, [R232+0x12800] ;  /* 0x01280000e808783b */ /* 0x000ea20000004200 */
[----:B------:R-:W-:Y:S01]  /*1c0b0*/  MUFU.EX2 R192, R192 ;  /* 0x000000c000c07308 */ /* 0x000fe20000000800 */
[----:B------:R-:W-:-:S02]  /*1c0c0*/  FADD.FTZ R173, R173, R0 ;  /* 0x00000000adad7221 */ /* 0x000fc40000010000 */
[----:B------:R-:W-:Y:S02]  /*1c0d0*/  FADD.FTZ R180, R180, R33 ;  /* 0x00000021b4b47221 */ /* 0x000fe40000010000 */
[----:B------:R-:W-:Y:S01]  /*1c0e0*/  FADD.FTZ R184, R184, R173 ;  /* 0x000000adb8b87221 */ /* 0x000fe20000010000 */
[C---:B------:R-:W-:Y:S01]  /*1c0f0*/  HMMA.16816.F32.BF16 R160, R4.reuse, R16, R160 ;  /* 0x0000001004a0723c */ /* 0x040fe200000418a0 */
[----:B------:R-:W-:Y:S01]  /*1c100*/  FADD.FTZ R183, R183, R180 ;  /* 0x000000b4b7b77221 */ /* 0x000fe20000010000 */
[----:B------:R-:W3:Y:S01]  /*1c110*/  MUFU.EX2 R197, R197 ;  /* 0x000000c500c57308 */ /* 0x000ee20000000800 */
[----:B------:R-:W-:Y:S02]  /*1c120*/  FADD.FTZ R187, R187, R184 ;  /* 0x000000b8bbbb7221 */ /* 0x000fe40000010000 */
[----:B------:R-:W-:Y:S02]  /*1c130*/  FADD.FTZ R182, R182, R183 ;  /* 0x000000b7b6b67221 */ /* 0x000fe40000010000 */
[----:B------:R-:W-:Y:S01]  /*1c140*/  FADD.FTZ R186, R186, R187 ;  /* 0x000000bbbaba7221 */ /* 0x000fe20000010000 */
[----:B------:R-:W-:Y:S01]  /*1c150*/  HMMA.16816.F32.BF16 R156, R4, R18, R156 ;  /* 0x00000012049c723c */ /* 0x000fe2000004189c */
[----:B------:R-:W5:Y:S01]  /*1c160*/  LDSM.16.MT88.4 R16, [R233+0x12800] ;  /* 0x01280000e910783b */ /* 0x000f620000004200 */
[----:B------:R-:W-:Y:S01]  /*1c170*/  MUFU.EX2 R196, R196 ;  /* 0x000000c400c47308 */ /* 0x000fe20000000800 */
[----:B------:R-:W-:-:S02]  /*1c180*/  FADD.FTZ R185, R185, R182 ;  /* 0x000000b6b9b97221 */ /* 0x000fc40000010000 */
[----:B------:R-:W-:-:S03]  /*1c190*/  FADD.FTZ R189, R189, R186 ;  /* 0x000000babdbd7221 */ /* 0x000fc60000010000 */
[C---:B----4-:R-:W-:Y:S02]  /*1c1a0*/  HMMA.16816.F32.BF16 R36, R4.reuse, R12, R36 ;  /* 0x0000000c0424723c */ /* 0x050fe40000041824 */
[----:B------:R-:W4:Y:S06]  /*1c1b0*/  MUFU.EX2 R199, R199 ;  /* 0x000000c700c77308 */ /* 0x000f2c0000000800 */
[C---:B------:R-:W-:Y:S01]  /*1c1c0*/  HMMA.16816.F32.BF16 R40, R4.reuse, R14, R40 ;  /* 0x0000000e0428723c */ /* 0x040fe20000041828 */
[----:B------:R-:W1:Y:S01]  /*1c1d0*/  LDSM.16.MT88.4 R12, [R231+0x12800] ;  /* 0x01280000e70c783b */ /* 0x000e620000004200 */
[----:B------:R-:W-:Y:S06]  /*1c1e0*/  MUFU.EX2 R198, R198 ;  /* 0x000000c600c67308 */ /* 0x000fec0000000800 */
[C---:B------:R-:W-:Y:S02]  /*1c1f0*/  HMMA.16816.F32.BF16 R52, R4.reuse, R24, R52 ;  /* 0x000000180434723c */ /* 0x040fe40000041834 */
[----:B------:R-:W-:Y:S06]  /*1c200*/  MUFU.EX2 R179, R179 ;  /* 0x000000b300b37308 */ /* 0x000fec0000000800 */
[C---:B------:R-:W-:Y:S01]  /*1c210*/  HMMA.16816.F32.BF16 R56, R4.reuse, R26, R56 ;  /* 0x0000001a0438723c */ /* 0x040fe20000041838 */
[----:B------:R-:W1:Y:S01]  /*1c220*/  LDSM.16.MT88.4 R24, [R234+0x14800] ;  /* 0x01480000ea18783b */ /* 0x000e620000004200 */
[----:B------:R-:W-:Y:S06]  /*1c230*/  MUFU.EX2 R177, R177 ;  /* 0x000000b100b17308 */ /* 0x000fec0000000800 */
[C---:B------:R-:W-:Y:S02]  /*1c240*/  HMMA.16816.F32.BF16 R60, R4.reuse, R20, R60 ;  /* 0x00000014043c723c */ /* 0x040fe4000004183c */
[----:B------:R-:W1:Y:S06]  /*1c250*/  MUFU.EX2 R178, R178 ;  /* 0x000000b200b27308 */ /* 0x000e6c0000000800 */
[C---:B------:R-:W-:Y:S01]  /*1c260*/  HMMA.16816.F32.BF16 R64, R4.reuse, R22, R64 ;  /* 0x000000160440723c */ /* 0x040fe20000041840 */
[----:B------:R-:W3:Y:S01]  /*1c270*/  LDSM.16.MT88.4 R20, [R233+0x14800] ;  /* 0x01480000e914783b */ /* 0x000ee20000004200 */
[----:B------:R-:W-:Y:S06]  /*1c280*/  MUFU.EX2 R174, R174 ;  /* 0x000000ae00ae7308 */ /* 0x000fec0000000800 */
[C---:B--2---:R-:W-:Y:S02]  /*1c290*/  HMMA.16816.F32.BF16 R76, R4.reuse, R8, R76 ;  /* 0x00000008044c723c */ /* 0x044fe4000004184c */
[----:B------:R-:W2:Y:S06]  /*1c2a0*/  MUFU.EX2 R175, R175 ;  /* 0x000000af00af7308 */ /* 0x000eac0000000800 */
        /* <DEDUP_REMOVED lines=42> */
[----:B-----5:R-:W-:Y:S01]  /*1c550*/  HMMA.16816.F32.BF16 R36, R4, R16, R36 ;  /* 0x000000100424723c */ /* 0x020fe20000041824 */
        /* <DEDUP_REMOVED lines=46> */
[C---:B------:R-:W-:Y:S08]  /*1c840*/  HMMA.16816.F32.BF16 R148, R4.reuse, R24, R148 ;  /* 0x000000180494723c */ /* 0x040ff00000041894 */
[----:B------:R-:W-:Y:S01]  /*1c850*/  HMMA.16816.F32.BF16 R144, R4, R26, R144 ;  /* 0x0000001a0490723c */ /* 0x000fe20000041890 */
[----:B------:R-:W-:Y:S06]  /*1c860*/  LDSM.16.MT88.4 R24, [R234+0x13800] ;  /* 0x01380000ea18783b */ /* 0x000fec0000004200 */
[----:B----4-:R-:W-:Y:S01]  /*1c870*/  F2FP.BF16.PACK_AB R4, R199, R196 ;  /* 0x000000c4c704723e */ /* 0x010fe200000010ff */
        /* <DEDUP_REMOVED lines=50> */
[C---:B------:R-:W-:Y:S08]  /*1cba0*/  HMMA.16816.F32.BF16 R140, R4.reuse, R14, R140 ;  /* 0x0000000e048c723c */ /* 0x040ff0000004188c */
[C---:B---3--:R-:W-:Y:S08]  /*1cbb0*/  HMMA.16816.F32.BF16 R148, R4.reuse, R16, R148 ;  /* 0x000000100494723c */ /* 0x048ff00000041894 */
[----:B------:R-:W-:Y:S11]  /*1cbc0*/  HMMA.16816.F32.BF16 R144, R4, R18, R144 ;  /* 0x000000120490723c */ /* 0x000ff60000041890 */
[----:B------:R-:W-:Y:S08]  /*1cbd0*/  @!UPT UIADD3 URZ, URZ, URZ, URZ ;  /* 0x0000003f3f3ff290 */ /* 0x000ff0000fffe03f */
.L_x_3961:
        /* <DEDUP_REMOVED lines=9> */
.L_x_3979:
[----:B------:R-:W-:Y:S01]  /*1cc70*/  ULDC.64 UR4, c[0x0][0x40] ;  /* 0x0000100000047ab9 */ /* 0x000fe20000000a00 */
[----:B------:R-:W-:Y:S04]  /*1cc80*/  DEPBAR.LE SB0, 0x0 ;  /* 0x000080000000791a */ /* 0x000fe80000000000 */
[----:B------:R-:W-:Y:S01]  /*1cc90*/  ISETP.NE.U32.AND P0, PT, R244, RZ, PT ;  /* 0x000000fff400720c */ /* 0x000fe20003f05070 */
[----:B------:R-:W-:Y:S01]  /*1cca0*/  UIADD3 UR4, UP0, UR4, 0x160, URZ ;  /* 0x0000016004047890 */ /* 0x000fe2000ff1e03f */
[----:B------:R-:W-:Y:S02]  /*1ccb0*/  IADD3 R242, R242, -0x1, RZ ;  /* 0xfffffffff2f27810 */ /* 0x000fe40007ffe0ff */
        /* <DEDUP_REMOVED lines=30> */
[C---:B------:R-:W-:Y:S02]  /*1cea0*/  IMAD.HI.U32 R9, R10.reuse, R5, RZ ;  /* 0x000000050a097227 */ /* 0x040fe400078e00ff */
[----:B------:R-:W3:Y:S02]  /*1ceb0*/  LD.E.64 R12, [R2.64+0x40] ;  /* 0x00004004020c7980 */ /* 0x000ee4000c101b00 */
        /* <DEDUP_REMOVED lines=39> */
.L_x_3972:
[----:B------:R-:W-:Y:S02]  /*1d130*/  ULDC.64 UR4, c[0x0][0x118] ;  /* 0x0000460000047ab9 */ /* 0x000fe40000000a00 */
[----:B------:R-:W2:Y:S02]  /*1d140*/  LD.E R8, [R2.64+0x40] ;  /* 0x0000400402087980 */ /* 0x000ea4000c101900 */
[----:B--2---:R-:W-:Y:S04]  /*1d150*/  LEA R8, -R8, RZ, 0x6 ;  /* 0x000000ff08087211 */ /* 0x004fe800078e31ff */
[----:B------:R-:W-:Y:S02]  /*1d160*/  SHF.R.S32.HI R7, RZ, 0x1f, R8 ;  /* 0x0000001fff077819 */ /* 0x000fe40000011408 */
.L_x_3973:
[----:B------:R-:W-:Y:S05]  /*1d170*/  BSYNC B0 ;  /* 0x0000000000007941 */ /* 0x000fea0003800000 */
.L_x_3971:
        /* <DEDUP_REMOVED lines=17> */
[----:B------:R2:W-:Y:S01]  /*1d290*/  LDGSTS.E.BYPASS.LTC128B.128 [R249+0x10800], [R12.64] ;  /* 0x108000000cf97fae */ /* 0x0005e2000b901d44 */
[----:B------:R-:W-:Y:S03]  /*1d2a0*/  ISETP.GT.AND P0, PT, R242, R235, PT ;  /* 0x000000ebf200720c */ /* 0x000fe60003f04270 */
        /* <DEDUP_REMOVED lines=229> */
[----:B------:R-:W-:Y:S02]  /*1e100*/  ULDC.64 UR4, c[0x0][0x118] ;  /* 0x0000460000047ab9 */ /* 0x000fe40000000a00 */
[----:B------:R-:W2:Y:S04]  /*1e110*/  LD.E R173, [R2.64+0x170] ;  /* 0x0001700402ad7980 */ /* 0x000ea8000c101900 */
[----:B------:R-:W3:Y:S01]  /*1e120*/  LD.E.64 R176, [R2.64+0x20] ;  /* 0x0000200402b07980 */ /* 0x000ee2000c101b00 */
        /* <DEDUP_REMOVED lines=8> */
[C---:B------:R-:W-:Y:S02]  /*1e1b0*/  IADD3 R171, R164.reuse, -0x40, RZ ;  /* 0xffffffc0a4ab7810 */ /* 0x040fe40007ffe0ff */
[----:B------:R-:W-:Y:S02]  /*1e1c0*/  IABS R169, R164 ;  /* 0x000000a400a97213 */ /* 0x000fe40000000000 */
        /* <DEDUP_REMOVED lines=50> */
.L_x_3977:
[----:B------:R-:W-:Y:S02]  /*1e4f0*/  ULDC.64 UR4, c[0x0][0x118] ;  /* 0x0000460000047ab9 */ /* 0x000fe40000000a00 */
[----:B------:R-:W2:Y:S02]  /*1e500*/  LD.E R170, [R2.64+0x38] ;  /* 0x0000380402aa7980 */ /* 0x000ea4000c101900 */
[----:B--2---:R-:W-:Y:S04]  /*1e510*/  LEA R170, -R170, RZ, 0x6 ;  /* 0x000000ffaaaa7211 */ /* 0x004fe800078e31ff */
[----:B------:R-:W-:Y:S02]  /*1e520*/  SHF.R.S32.HI R169, RZ, 0x1f, R170 ;  /* 0x0000001fffa97819 */ /* 0x000fe400000114aa */
.L_x_3978:
[----:B------:R-:W-:Y:S05]  /*1e530*/  BSYNC B0 ;  /* 0x0000000000007941 */ /* 0x000fea0003800000 */
.L_x_3976:
[----:B------:R-:W2:Y:S01]  /*1e540*/  LDL R164, [R1+0x4] ;  /* 0x0000040001a47983 */ /* 0x000ea20000100800 */
[C---:B------:R-:W-:Y:S01]  /*1e550*/  LEA R236, P0, R170.reuse, R236, 0x1 ;  /* 0x000000ecaaec7211 */ /* 0x040fe200078008ff */
[----:B------:R-:W-:Y:S02]  /*1e560*/  ULDC.64 UR4, c[0x0][0x118] ;  /* 0x0000460000047ab9 */ /* 0x000fe40000000a00 */
[----:B------:R-:W3:Y:S01]  /*1e570*/  LDL R166, [R1] ;  /* 0x0000000001a67983 */ /* 0x000ee20000100800 */
[----:B------:R-:W-:Y:S05]  /*1e580*/  LEA.HI.X R237, R170, R237, R169, 0x1, P0 ;  /* 0x000000edaaed7211 */ /* 0x000fea00000f0ca9 */
        /* <DEDUP_REMOVED lines=8> */
[----:B---3--:R-:W-:Y:S01]  /*1e610*/  IMAD.X R171, R166, 0x1, R237, P0 ;  /* 0x00000001a6ab7824 */ /* 0x008fe200000e06ed */
        /* <DEDUP_REMOVED lines=17> */
.L_x_3975:
[----:B------:R-:W-:Y:S05]  /*1e730*/  BSYNC B1 ;  /* 0x0000000000017941 */ /* 0x000fea0003800000 */
.L_x_3974:
[----:B------:R-:W-:Y:S01]  /*1e740*/  ULDC.64 UR4, c[0x0][0x118] ;  /* 0x0000460000047ab9 */ /* 0x000fe20000000a00 */
[----:B-1----:R-:W-:Y:S01]  /*1e750*/  FMNMX.FTZ R164, R4, R167, !PT ;  /* 0x000000a704a47209 */ /* 0x002fe20007810000 */
        /* <DEDUP_REMOVED lines=67> */
[--C-:B-1----:R-:W-:Y:S02]  /*1eb90*/  FFMA.FTZ R167, R6, R165, -R194.reuse ;  /* 0x000000a506a77223 */ /* 0x102fe400000108c2 */
        /* <DEDUP_REMOVED lines=26> */
[----:B------:R-:W-:Y:S02]  /*1ed40*/  FFMA.FTZ R205, R34, R165, -R194 ;  /* 0x000000a522cd7223 */ /* 0x000fe400000108c2 */
[C---:B------:R-:W-:Y:S01]  /*1ed50*/  FMUL.FTZ R48, R2.reuse, R48 ;  /* 0x0000003002307220 */ /* 0x040fe20000410000 */
[----:B------:R-:W1:Y:S01]  /*1ed60*/  MUFU.EX2 R191, R191 ;  /* 0x000000bf00bf7308 */ /* 0x000e620000000800 */
[----:B------:R-:W-:Y:S02]  /*1ed70*/  FMUL.FTZ R49, R2, R49 ;  /* 0x0000003102317220 */ /* 0x000fe40000410000 */
[----:B------:R-:W-:Y:S01]  /*1ed80*/  FMUL.FTZ R50, R0, R50 ;  /* 0x0000003200327220 */ /* 0x000fe20000410000 */
[----:B----4-:R-:W-:Y:S01]  /*1ed90*/  F2FP.BF16.PACK_AB R161, R188, R167 ;  /* 0x000000a7bca1723e */ /* 0x010fe200000010ff */
        /* <DEDUP_REMOVED lines=24> */
[C---:B------:R-:W-:Y:S01]  /*1ef20*/  FMUL.FTZ R70, R0.reuse, R70 ;  /* 0x0000004600467220 */ /* 0x040fe20000410000 */
[----:B----4-:R-:W-:Y:S01]  /*1ef30*/  F2FP.BF16.PACK_AB R163, R193, R192 ;  /* 0x000000c0c1a3723e */ /* 0x010fe200000010ff */
[----:B------:R-:W-:Y:S02]  /*1ef40*/  FMUL.FTZ R71, R0, R71 ;  /* 0x0000004700477220 */ /* 0x000fe40000410000 */
[C---:B------:R-:W-:Y:S02]  /*1ef50*/  FMUL.FTZ R72, R2.reuse, R72 ;  /* 0x0000004802487220 */ /* 0x040fe40000410000 */
[----:B------:R-:W-:Y:S02]  /*1ef60*/  FMUL.FTZ R73, R2, R73 ;  /* 0x0000004902497220 */ /* 0x000fe40000410000 */
[C---:B---3--:R-:W-:Y:S05]  /*1ef70*/  HMMA.16816.F32.BF16 R4, R160.reuse, R168, R4 ;  /* 0x000000a8a004723c */ /* 0x048fea0000041804 */
        /* <DEDUP_REMOVED lines=83> */
[C---:B------:R-:W-:Y:S04]  /*1f4b0*/  FMUL.FTZ R124, R2.reuse, R124 ;  /* 0x0000007c027c7220 */ /* 0x040fe80000410000 */
[----:B------:R-:W-:Y:S01]  /*1f4c0*/  FMUL.FTZ R125, R2, R125 ;  /* 0x0000007d027d7220 */ /* 0x000fe20000410000 */
[C---:B------:R-:W-:Y:S01]  /*1f4d0*/  HMMA.16816.F32.BF16 R120, R160.reuse, R174, R120 ;  /* 0x000000aea078723c */ /* 0x040fe20000041878 */
[----:B------:R-:W3:Y:S02]  /*1f4e0*/  LDSM.16.MT88.4 R172, [R232+0x16000] ;  /* 0x01600000e8ac783b */ /* 0x000ee40000004200 */
[C---:B------:R-:W-:Y:S02]  /*1f4f0*/  FMUL.FTZ R126, R0.reuse, R126 ;  /* 0x0000007e007e7220 */ /* 0x040fe40000410000 */
[----:B------:R-:W-:Y:S02]  /*1f500*/  FMUL.FTZ R127, R0, R127 ;  /* 0x0000007f007f7220 */ /* 0x000fe40000410000 */
[C---:B------:R-:W-:Y:S02]  /*1f510*/  FMUL.FTZ R128, R2.reuse, R128 ;  /* 0x0000008002807220 */ /* 0x040fe40000410000 */
[----:B------:R-:W-:Y:S03]  /*1f520*/  FMUL.FTZ R129, R2, R129 ;  /* 0x0000008102817220 */ /* 0x000fe60000410000 */
[C---:B--2---:R-:W-:Y:S03]  /*1f530*/  HMMA.16816.F32.BF16 R124, R160.reuse, R156, R124 ;  /* 0x0000009ca07c723c */ /* 0x044fe6000004187c */
[C---:B------:R-:W-:Y:S02]  /*1f540*/  FMUL.FTZ R130, R0.reuse, R130 ;  /* 0x0000008200827220 */ /* 0x040fe40000410000 */
[----:B------:R-:W-:Y:S02]  /*1f550*/  FMUL.FTZ R131, R0, R131 ;  /* 0x0000008300837220 */ /* 0x000fe40000410000 */
[-CC-:B------:R-:W-:Y:S02]  /*1f560*/  FFMA.FTZ R195, R12, R165.reuse, -R196.reuse ;  /* 0x000000a50cc37223 */ /* 0x180fe400000108c4 */
[C---:B------:R-:W-:Y:S03]  /*1f570*/  FMUL.FTZ R12, R2.reuse, R152 ;  /* 0x00000098020c7220 */ /* 0x040fe60000410000 */
[C---:B------:R-:W-:Y:S01]  /*1f580*/  HMMA.16816.F32.BF16 R128, R160.reuse, R158, R128 ;  /* 0x0000009ea080723c */ /* 0x040fe20000041880 */
[----:B------:R-:W-:Y:S01]  /*1f590*/  LDSM.16.MT88.4 R156, [R234+0x10800] ;  /* 0x01080000ea9c783b */ /* 0x000fe20000004200 */
[----:B------:R-:W-:Y:S01]  /*1f5a0*/  MUFU.EX2 R195, R195 ;  /* 0x000000c300c37308 */ /* 0x000fe20000000800 */
[----:B------:R-:W-:Y:S02]  /*1f5b0*/  FFMA.FTZ R198, R13, R165, -R196 ;  /* 0x000000a50dc67223 */ /* 0x000fe400000108c4 */
[----:B------:R-:W-:Y:S02]  /*1f5c0*/  FMUL.FTZ R13, R2, R153 ;  /* 0x00000099020d7220 */ /* 0x000fe40000410000 */
[-CC-:B------:R-:W-:Y:S02]  /*1f5d0*/  FFMA.FTZ R197, R14, R165.reuse, -R194.reuse ;  /* 0x000000a50ec57223 */ /* 0x180fe400000108c2 */
[C---:B------:R-:W-:Y:S03]  /*1f5e0*/  FMUL.FTZ R14, R0.reuse, R154 ;  /* 0x0000009a000e7220 */ /* 0x040fe60000410000 */
[----:B------:R-:W-:Y:S01]  /*1f5f0*/  FFMA.FTZ R200, R15, R165, -R194 ;  /* 0x000000a50fc87223 */ /* 0x000fe200000108c2 */
[----:B------:R-:W2:Y:S01]  /*1f600*/  MUFU.EX2 R198, R198 ;  /* 0x000000c600c67308 */ /* 0x000ea20000000800 */
[----:B------:R-:W-:Y:S02]  /*1f610*/  FMUL.FTZ R15, R0, R155 ;  /* 0x0000009b000f7220 */ /* 0x000fe40000410000 */
[----:B------:R-:W4:Y:S01]  /*1f620*/  LDSM.16.MT88.4 R152, [R231+0x16000] ;  /* 0x01600000e798783b */ /* 0x000f220000004200 */
[C---:B------:R-:W-:Y:S02]  /*1f630*/  FMUL.FTZ R132, R2.reuse, R132 ;  /* 0x0000008402847220 */ /* 0x040fe40000410000 */
[----:B------:R-:W-:Y:S02]  /*1f640*/  FMUL.FTZ R133, R2, R133 ;  /* 0x0000008502857220 */ /* 0x000fe40000410000 */
[C---:B------:R-:W-:Y:S02]  /*1f650*/  FMUL.FTZ R134, R0.reuse, R134 ;  /* 0x0000008600867220 */ /* 0x040fe40000410000 */
[----:B------:R-:W-:Y:S01]  /*1f660*/  FMUL.FTZ R135, R0, R135 ;  /* 0x0000008700877220 */ /* 0x000fe20000410000 */
[----:B------:R-:W-:Y:S01]  /*1f670*/  MUFU.EX2 R197, R197 ;  /* 0x000000c500c57308 */ /* 0x000fe20000000800 */
[C---:B------:R-:W-:Y:S02]  /*1f680*/  FMUL.FTZ R136, R2.reuse, R136 ;  /* 0x0000008802887220 */ /* 0x040fe40000410000 */
[----:B------:R-:W-:Y:S02]  /*1f690*/  FMUL.FTZ R137, R2, R137 ;  /* 0x0000008902897220 */ /* 0x000fe40000410000 */
[C---:B------:R-:W-:Y:S01]  /*1f6a0*/  FMUL.FTZ R138, R0.reuse, R138 ;  /* 0x0000008a008a7220 */ /* 0x040fe20000410000 */
[C---:B-1----:R-:W-:Y:S03]  /*1f6b0*/  HMMA.16816.F32.BF16 R132, R160.reuse, R168, R132 ;  /* 0x000000a8a084723c */ /* 0x042fe60000041884 */
[----:B------:R-:W-:Y:S01]  /*1f6c0*/  FMUL.FTZ R139, R0, R139 ;  /* 0x0000008b008b7220 */ /* 0x000fe20000410000 */
[----:B------:R-:W1:Y:S01]  /*1f6d0*/  MUFU.EX2 R200, R200 ;  /* 0x000000c800c87308 */ /* 0x000e620000000800 */
[-CC-:B------:R-:W-:Y:S02]  /*1f6e0*/  FFMA.FTZ R199, R16, R165.reuse, -R196.reuse ;  /* 0x000000a510c77223 */ /* 0x180fe400000108c4 */
[-C--:B------:R-:W-:Y:S01]  /*1f6f0*/  FFMA.FTZ R202, R17, R165.reuse, -R196 ;  /* 0x000000a511ca7223 */ /* 0x080fe200000108c4 */
[C---:B------:R-:W-:Y:S01]  /*1f700*/  HMMA.16816.F32.BF16 R12, R160.reuse, R170, R12 ;  /* 0x000000aaa00c723c */ /* 0x040fe2000004180c */
[----:B------:R-:W5:Y:S03]  /*1f710*/  LDSM.16.MT88.4 R168, [R233+0x10800] ;  /* 0x01080000e9a8783b */ /* 0x000f660000004200 */
[-CC-:B------:R-:W-:Y:S02]  /*1f720*/  FFMA.FTZ R201, R18, R165.reuse, -R194.reuse ;  /* 0x000000a512c97223 */ /* 0x180fe400000108c2 */
[----:B------:R-:W-:Y:S01]  /*1f730*/  FFMA.FTZ R204, R19, R165, -R194 ;  /* 0x000000a513cc7223 */ /* 0x000fe200000108c2 */
[----:B------:R-:W-:Y:S01]  /*1f740*/  MUFU.EX2 R199, R199 ;  /* 0x000000c700c77308 */ /* 0x000fe20000000800 */
[C---:B---3--:R-:W-:Y:S04]  /*1f750*/  HMMA.16816.F32.BF16 R136, R160.reuse, R172, R136 ;  /* 0x000000aca088723c */ /* 0x048fe80000041888 */
[C---:B------:R-:W-:Y:S02]  /*1f760*/  FMUL.FTZ R140, R2.reuse, R140 ;  /* 0x0000008c028c7220 */ /* 0x040fe40000410000 */
[----:B------:R-:W-:Y:S02]  /*1f770*/  FMUL.FTZ R141, R2, R141 ;  /* 0x0000008d028d7220 */ /* 0x000fe40000410000 */
[C---:B------:R-:W-:Y:S01]  /*1f780*/  FMUL.FTZ R142, R0.reuse, R142 ;  /* 0x0000008e008e7220 */ /* 0x040fe20000410000 */
[----:B------:R-:W3:Y:S03]  /*1f790*/  MUFU.EX2 R202, R202 ;  /* 0x000000ca00ca7308 */ /* 0x000ee60000000800 */
[----:B------:R-:W-:Y:S02]  /*1f7a0*/  FMUL.FTZ R143, R0, R143 ;  /* 0x0000008f008f7220 */ /* 0x000fe40000410000 */
[----:B------:R-:W-:Y:S01]  /*1f7b0*/  FMUL.FTZ R16, R2, R148 ;  /* 0x0000009402107220 */ /* 0x000fe20000410000 */
[----:B--2---:R-:W-:Y:S01]  /*1f7c0*/  F2FP.BF16.PACK_AB R148, R198, R195 ;  /* 0x000000c3c694723e */ /* 0x004fe200000010ff */
[----:B------:R-:W-:Y:S01]  /*1f7d0*/  FMUL.FTZ R17, R2, R149 ;  /* 0x0000009502117220 */ /* 0x000fe20000410000 */
[----:B-1----:R-:W-:Y:S01]  /*1f7e0*/  F2FP.BF16.PACK_AB R149, R200, R197 ;  /* 0x000000c5c895723e */ /* 0x002fe200000010ff */
[C---:B------:R-:W-:Y:S01]  /*1f7f0*/  FMUL.FTZ R18, R0.reuse, R150 ;  /* 0x0000009600127220 */ /* 0x040fe20000410000 */
[C---:B------:R-:W-:Y:S01]  /*1f800*/  HMMA.16816.F32.BF16 R140, R160.reuse, R174, R140 ;  /* 0x000000aea08c723c */ /* 0x040fe2000004188c */
[----:B------:R-:W-:Y:S01]  /*1f810*/  MUFU.EX2 R201, R201 ;  /* 0x000000c900c97308 */ /* 0x000fe20000000800 */
[----:B------:R-:W1:Y:S01]  /*1f820*/  LDSM.16.MT88.4 R172, [R232+0x10800] ;  /* 0x01080000e8ac783b */ /* 0x000e620000004200 */
[----:B------:R-:W-:Y:S02]  /*1f830*/  FMUL.FTZ R19, R0, R151 ;  /* 0x0000009700137220 */ /* 0x000fe40000410000 */
[C---:B------:R-:W-:Y:S02]  /*1f840*/  FMUL.FTZ R144, R2.reuse, R144 ;  /* 0x0000009002907220 */ /* 0x040fe40000410000 */
[----:B------:R-:W-:Y:S02]  /*1f850*/  FMUL.FTZ R145, R2, R145 ;  /* 0x0000009102917220 */ /* 0x000fe40000410000 */
[C---:B------:R-:W-:Y:S01]  /*1f860*/  FMUL.FTZ R146, R0.reuse, R146 ;  /* 0x0000009200927220 */ /* 0x040fe20000410000 */
[C---:B----4-:R-:W-:Y:S01]  /*1f870*/  HMMA.16816.F32.BF16 R16, R160.reuse, R152, R16 ;  /* 0x00000098a010723c */ /* 0x050fe20000041810 */
[----:B------:R-:W2:Y:S02]  /*1f880*/  MUFU.EX2 R204, R204 ;  /* 0x000000cc00cc7308 */ /* 0x000ea40000000800 */
[----:B------:R-:W-:Y:S01]  /*1f890*/  FMUL.FTZ R147, R0, R147 ;  /* 0x0000009300937220 */ /* 0x000fe20000410000 */
[----:B---3--:R-:W-:Y:S01]  /*1f8a0*/  F2FP.BF16.PACK_AB R150, R202, R199 ;  /* 0x000000c7ca96723e */ /* 0x008fe200000010ff */
[----:B------:R-:W-:Y:S02]  /*1f8b0*/  FFMA.FTZ R189, R2, R248, R189 ;  /* 0x000000f802bd7223 */ /* 0x000fe400000100bd */
[----:B------:R-:W-:Y:S02]  /*1f8c0*/  FFMA.FTZ R167, R0, R251, R167 ;  /* 0x000000fb00a77223 */ /* 0x000fe400000100a7 */
[----:B------:R-:W-:Y:S01]  /*1f8d0*/  FADD.FTZ R189, R166, R189 ;  /* 0x000000bda6bd7221 */ /* 0x000fe20000010000 */
[----:B------:R-:W-:Y:S01]  /*1f8e0*/  HMMA.16816.F32.BF16 R144, R160, R154, R144 ;  /* 0x0000009aa090723c */ /* 0x000fe20000041890 */
[----:B------:R-:W3:Y:S02]  /*1f8f0*/  LDSM.16.MT88.4 R152, [R231+0x10800] ;  /* 0x01080000e798783b */ /* 0x000ee40000004200 */
[----:B------:R-:W-:Y:S02]  /*1f900*/  FADD.FTZ R167, R188, R167 ;  /* 0x000000a7bca77221 */ /* 0x000fe40000010000 */
[----:B------:R-:W-:Y:S02]  /*1f910*/  FADD.FTZ R0, R190, R189 ;  /* 0x000000bdbe007221 */ /* 0x000fe40000010000 */
[----:B------:R-:W-:Y:S01]  /*1f920*/  FADD.FTZ R2, R192, R167 ;  /* 0x000000a7c0027221 */ /* 0x000fe20000010000 */
[----:B------:R-:W-:Y:S01]  /*1f930*/  MOV R167, R164 ;  /* 0x000000a400a77202 */ /* 0x000fe20000000f00 */
[----:B------:R-:W4:Y:S03]  /*1f940*/  LDSM.16.MT88.4 R160, [R234+0x12800] ;  /* 0x01280000eaa0783b */ /* 0x000f260000004200 */
[----:B------:R-:W-:Y:S02]  /*1f950*/  FADD.FTZ R0, R191, R0 ;  /* 0x00000000bf007221 */ /* 0x000fe40000010000 */
[----:B------:R-:W-:Y:S01]  /*1f960*/  FADD.FTZ R2, R193, R2 ;  /* 0x00000002c1027221 */ /* 0x000fe20000010000 */
[----:B--2---:R-:W-:Y:S01]  /*1f970*/  F2FP.BF16.PACK_AB R151, R204, R201 ;  /* 0x000000c9cc97723e */ /* 0x004fe200000010ff */
[----:B------:R-:W-:Y:S01]  /*1f980*/  FADD.FTZ R195, R195, R0 ;  /* 0x00000000c3c37221 */ /* 0x000fe20000010000 */
[----:B------:R-:W-:Y:S01]  /*1f990*/  MOV R0, R3 ;  /* 0x0000000300007202 */ /* 0x000fe20000000f00 */
[----:B------:R-:W-:Y:S02]  /*1f9a0*/  FADD.FTZ R197, R197, R2 ;  /* 0x00000002c5c57221 */ /* 0x000fe40000010000 */
[----:B------:R-:W-:Y:S02]  /*1f9b0*/  FADD.FTZ R198, R198, R195 ;  /* 0x000000c3c6c67221 */ /* 0x000fe40000010000 */
[C---:B------:R-:W-:Y:S05]  /*1f9c0*/  HMMA.16816.F32.BF16 R4, R148.reuse, R156, R4 ;  /* 0x0000009c9404723c */ /* 0x040fea0000041804 */
[----:B------:R-:W-:Y:S03]  /*1f9d0*/  FADD.FTZ R200, R200, R197 ;  /* 0x000000c5c8c87221 */ /* 0x000fe60000010000 */
        /* <DEDUP_REMOVED lines=34> */
[----:B------:R-:W2:Y:S03]  /*1fc00*/  MUFU.EX2 R181, R181 ;  /* 0x000000b500b57308 */ /* 0x000ea60000000800 */
[-C--:B------:R-:W-:Y:S03]  /*1fc10*/  FFMA.FTZ R185, R25, R165.reuse, -R196 ;  /* 0x000000a519b97223 */ /* 0x080fe600000108c4 */
[-CC-:B------:R-:W-:Y:S01]  /*1fc20*/  FFMA.FTZ R186, R26, R165.reuse, -R194.reuse ;  /* 0x000000a51aba7223 */ /* 0x180fe200000108c2 */
[C---:B-1----:R-:W-:Y:S03]  /*1fc30*/  HMMA.16816.F32.BF16 R108, R148.reuse, R172, R108 ;  /* 0x000000ac946c723c */ /* 0x042fe6000004186c */
[----:B------:R-:W-:Y:S01]  /*1fc40*/  MUFU.EX2 R182, R182 ;  /* 0x000000b600b67308 */ /* 0x000fe20000000800 */
[-C--:B------:R-:W-:Y:S02]  /*1fc50*/  FFMA.FTZ R187, R27, R165.reuse, -R194 ;  /* 0x000000a51bbb7223 */ /* 0x080fe400000108c2 */
[----:B------:R-:W-:Y:S02]  /*1fc60*/  LDSM.16.MT88.4 R24, [R233+0x11000] ;  /* 0x01100000e918783b */ /* 0x000fe40000004200 */
[C---:B------:R-:W-:Y:S05]  /*1fc70*/  HMMA.16816.F32.BF16 R112, R148.reuse, R174, R112 ;  /* 0x000000ae9470723c */ /* 0x040fea0000041870 */
[----:B------:R-:W1:Y:S01]  /*1fc80*/  MUFU.EX2 R183, R183 ;  /* 0x000000b700b77308 */ /* 0x000e620000000800 */
[----:B------:R-:W-:Y:S02]  /*1fc90*/  LDSM.16.MT88.4 R172, [R232+0x13000] ;  /* 0x01300000e8ac783b */ /* 0x000fe40000004200 */
        /* <DEDUP_REMOVED lines=15> */
[----:B------:R-:W-:Y:S07]  /*1fd90*/  LDSM.16.MT88.4 R168, [R233+0x13000] ;  /* 0x01300000e9a8783b */ /* 0x000fee0000004200 */
[C---:B-----5:R-:W-:Y:S07]  /*1fda0*/  HMMA.16816.F32.BF16 R16, R148.reuse, R20, R16 ;  /* 0x000000149410723c */ /* 0x060fee0000041810 */
[----:B------:R-:W-:Y:S01]  /*1fdb0*/  F2FP.BF16.PACK_AB R20, R181, R180 ;  /* 0x000000b4b514723e */ /* 0x000fe200000010ff */
[----:B------:R-:W-:Y:S01]  /*1fdc0*/  HMMA.16816.F32.BF16 R144, R148, R22, R144 ;  /* 0x000000169490723c */ /* 0x000fe20000041890 */
[----:B------:R-:W4:Y:S03]  /*1fdd0*/  LDSM.16.MT88.4 R148, [R234+0x13000] ;  /* 0x01300000ea94783b */ /* 0x000f260000004200 */
[----:B-1----:R-:W-:Y:S03]  /*1fde0*/  F2FP.BF16.PACK_AB R21, R183, R182 ;  /* 0x000000b6b715723e */ /* 0x002fe600000010ff */
[----:B--2---:R-:W-:Y:S02]  /*1fdf0*/  F2FP.BF16.PACK_AB R22, R185, R184 ;  /* 0x000000b8b916723e */ /* 0x004fe400000010ff */
[----:B------:R-:W-:Y:S07]  /*1fe00*/  F2FP.BF16.PACK_AB R23, R187, R186 ;  /* 0x000000babb17723e */ /* 0x000fee00000010ff */
[C---:B---3--:R-:W-:Y:S08]  /*1fe10*/  HMMA.16816.F32.BF16 R4, R20.reuse, R152, R4 ;  /* 0x000000981404723c */ /* 0x048ff00000041804 */
        /* <DEDUP_REMOVED lines=29> */
[----:B------:R-:W1:Y:S01]  /*1fff0*/  MUFU.EX2 R177, R177 ;  /* 0x000000b100b17308 */ /* 0x000e620000000800 */
[C---:B------:R-:W-:Y:S01]  /*20000*/  HMMA.16816.F32.BF16 R96, R20.reuse, R154, R96 ;  /* 0x0000009a1460723c */ /* 0x040fe20000041860 */
[----:B------:R-:W4:Y:S03]  /*20010*/  LDSM.16.MT88.4 R152, [R234+0x17000] ;  /* 0x01700000ea98783b */ /* 0x000f260000004200 */
[----:B------:R-:W-:Y:S04]  /*20020*/  FFMA.FTZ R194, R35, R165, -R194 ;  /* 0x000000a523c27223 */ /* 0x000fe800000108c2 */
[C---:B--2---:R-:W-:Y:S01]  /*20030*/  HMMA.16816.F32.BF16 R100, R20.reuse, R24, R100 ;  /* 0x000000181464723c */ /* 0x044fe20000041864 */
[----:B------:R-:W-:Y:S01]  /*20040*/  LDSM.16.MT88.4 R28, [R232+0x17000] ;  /* 0x01700000e81c783b */ /* 0x000fe20000004200 */
[----:B------:R-:W-:Y:S06]  /*20050*/  MUFU.EX2 R178, R178 ;  /* 0x000000b200b27308 */ /* 0x000fec0000000800 */
[C---:B------:R-:W-:Y:S01]  /*20060*/  HMMA.16816.F32.BF16 R104, R20.reuse, R26, R104 ;  /* 0x0000001a1468723c */ /* 0x040fe20000041868 */
[----:B------:R-:W2:Y:S03]  /*20070*/  LDSM.16.MT88.4 R24, [R233+0x17000] ;  /* 0x01700000e918783b */ /* 0x000ea60000004200 */
[----:B------:R-:W5:Y:S04]  /*20080*/  MUFU.EX2 R179, R179 ;  /* 0x000000b300b37308 */ /* 0x000f680000000800 */
[C---:B---3--:R-:W-:Y:S01]  /*20090*/  HMMA.16816.F32.BF16 R108, R20.reuse, R148, R108 ;  /* 0x00000094146c723c */ /* 0x048fe2000004186c */
[----:B------:R-:W-:Y:S05]  /*200a0*/  LDSM.16.MT88.4 R32, [R233+0x11800] ;  /* 0x01180000e920783b */ /* 0x000fea0000004200 */
[----:B------:R-:W3:Y:S02]  /*200b0*/  MUFU.EX2 R196, R196 ;  /* 0x000000c400c47308 */ /* 0x000ee40000000800 */
[C---:B------:R-:W-:Y:S01]  /*200c0*/  HMMA.16816.F32.BF16 R112, R20.reuse, R150, R112 ;  /* 0x000000961470723c */ /* 0x040fe20000041870 */
[----:B------:R-:W-:Y:S07]  /*200d0*/  LDSM.16.MT88.4 R148, [R232+0x11800] ;  /* 0x01180000e894783b */ /* 0x000fee0000004200 */
[C---:B------:R-:W-:Y:S01]  /*200e0*/  HMMA.16816.F32.BF16 R116, R20.reuse, R156, R116 ;  /* 0x0000009c1474723c */ /* 0x040fe20000041874 */
[----:B------:R-:W1:Y:S07]  /*200f0*/  MUFU.EX2 R194, R194 ;  /* 0x000000c200c27308 */ /* 0x000e6e0000000800 */
[C---:B------:R-:W-:Y:S01]  /*20100*/  HMMA.16816.F32.BF16 R120, R20.reuse, R158, R120 ;  /* 0x0000009e1478723c */ /* 0x040fe20000041878 */
[----:B------:R-:W1:Y:S07]  /*20110*/  LDSM.16.MT88.4 R156, [R234+0x11800] ;  /* 0x01180000ea9c783b */ /* 0x000e6e0000004200 */
        /* <DEDUP_REMOVED lines=10> */
[----:B------:R-:W-:Y:S07]  /*201c0*/  HMMA.16816.F32.BF16 R144, R20, R162, R144 ;  /* 0x000000a21490723c */ /* 0x000fee0000041890 */
[----:B-1----:R-:W-:Y:S02]  /*201d0*/  F2FP.BF16.PACK_AB R20, R177, R176 ;  /* 0x000000b0b114723e */ /* 0x002fe400000010ff */
[----:B-----5:R-:W-:Y:S03]  /*201e0*/  F2FP.BF16.PACK_AB R21, R179, R178 ;  /* 0x000000b2b315723e */ /* 0x020fe600000010ff */
[----:B---3--:R-:W-:Y:S02]  /*201f0*/  F2FP.BF16.PACK_AB R22, R196, R203 ;  /* 0x000000cbc416723e */ /* 0x008fe400000010ff */
[----:B------:R-:W-:Y:S07]  /*20200*/  F2FP.BF16.PACK_AB R23, R194, R205 ;  /* 0x000000cdc217723e */ /* 0x000fee00000010ff */
[C---:B------:R-:W-:Y:S01]  /*20210*/  HMMA.16816.F32.BF16 R160, R20.reuse, R156, R4 ;  /* 0x0000009c14a0723c */ /* 0x040fe20000041804 */
[----:B------:R-:W1:Y:S07]  /*20220*/  LDSM.16.MT88.4 R4, [R233+0x13800] ;  /* 0x01380000e904783b */ /* 0x000e6e0000004200 */
        /* <DEDUP_REMOVED lines=32> */
[C---:B----4-:R-:W-:Y:S08]  /*20430*/  HMMA.16816.F32.BF16 R132, R20.reuse, R28, R132 ;  /* 0x0000001c1484723c */ /* 0x050ff00000041884 */
[C---:B------:R-:W-:Y:S07]  /*20440*/  HMMA.16816.F32.BF16 R152, R20.reuse, R30, R12 ;  /* 0x0000001e1498723c */ /* 0x040fee000004180c */
[----:B------:R-:W-:Y:S01]  /*20450*/  FADD.FTZ R13, R201, R200 ;  /* 0x000000c8c90d7221 */ /* 0x000fe20000010000 */
[C---:B-1----:R-:W-:Y:S04]  /*20460*/  HMMA.16816.F32.BF16 R136, R20.reuse, R4, R136 ;  /* 0x000000041488723c */ /* 0x042fe80000041888 */
[----:B------:R-:W-:Y:S03]  /*20470*/  FADD.FTZ R13, R204, R13 ;  /* 0x0000000dcc0d7221 */ /* 0x000fe60000010000 */
[----:B------:R-:W-:Y:S01]  /*20480*/  FADD.FTZ R5, R199, R198 ;  /* 0x000000c6c7057221 */ /* 0x000fe20000010000 */
[C---:B------:R-:W-:Y:S04]  /*20490*/  HMMA.16816.F32.BF16 R140, R20.reuse, R6, R140 ;  /* 0x00000006148c723c */ /* 0x040fe8000004188c */
[----:B------:R-:W-:Y:S02]  /*204a0*/  FADD.FTZ R5, R202, R5 ;  /* 0x00000005ca057221 */ /* 0x000fe40000010000 */
[----:B------:R-:W-:Y:S02]  /*204b0*/  FADD.FTZ R182, R182, R13 ;  /* 0x0000000db6b67221 */ /* 0x000fe40000010000 */
[----:B------:R-:W-:Y:S01]  /*204c0*/  FADD.FTZ R180, R180, R5 ;  /* 0x00000005b4b47221 */ /* 0x000fe20000010000 */
[C---:B---3--:R-:W-:Y:S03]  /*204d0*/  HMMA.16816.F32.BF16 R148, R20.reuse, R8, R16 ;  /* 0x000000081494723c */ /* 0x048fe60000041810 */
        /* <DEDUP_REMOVED lines=15> */
[----:B------:R-:W-:-:S05]  /*205d0*/  @P0 BRA `(.L_x_3979) ;  /* 0xffffc69000000947 */ /* 0x000fca000383ffff */
.L_x_3970:
        /* <DEDUP_REMOVED lines=11> */
.L_x_3984:
[----:B---3--:R-:W-:Y:S01]  /*20690*/  FADD.FTZ R11, R10, R248 ;  /* 0x000000f80a0b7221 */ /* 0x008fe20000010000 */
[----:B------:R-:W-:Y:S05]  /*206a0*/  BRA.DIV ~URZ, `(.L_x_3981) ;  /* 0x000019327f007947 */ /* 0x000fea000b800000 */
[----:B------:R-:W3:Y:S04]  /*206b0*/  SHFL.BFLY PT, R12, R251, 0x2, 0x1f ;  /* 0x0c401f00fb0c7f89 */ /* 0x000ee800000e0000 */
[----:B------:R-:W4:Y:S01]  /*206c0*/  SHFL.BFLY PT, R2, R11, 0x1, 0x1f ;  /* 0x0c201f000b027f89 */ /* 0x000f2200000e0000 */
[----:B---3--:R-:W-:Y:S02]  /*206d0*/  FADD.FTZ R12, R12, R251 ;  /* 0x000000fb0c0c7221 */ /* 0x008fe40000010000 */
[----:B----4-:R-:W-:-:S03]  /*206e0*/  FADD.FTZ R2, R11, R2 ;  /* 0x000000020b027221 */ /* 0x010fc60000010000 */
[----:B------:R3:W4:Y:S04]  /*206f0*/  SHFL.BFLY PT, R10, R12, 0x1, 0x1f ;  /* 0x0c201f000c0a7f89 */ /* 0x00072800000e0000 */
.L_x_3985:
[----:B------:R-:W1:Y:S01]  /*20700*/  S2R R9, SR_TID.X ;  /* 0x0000000000097919 */ /* 0x000e620000002100 */
[----:B----4-:R-:W-:-:S03]  /*20710*/  FADD.FTZ R6, R10, R12 ;  /* 0x0000000c0a067221 */ /* 0x010fc60000010000 */
[----:B------:R-:W-:Y:S01]  /*20720*/  BAR.SYNC.DEFER_BLOCKING 0x0 ;  /* 0x0000000000007b1d */ /* 0x000fe20000010000 */
[----:B------:R-:W-:Y:S02]  /*20730*/  FSETP.NE.FTZ.AND P4, PT, R2, RZ, PT ;  /* 0x000000ff0200720b */ /* 0x000fe40003f95000 */
[----:B------:R-:W-:Y:S02]  /*20740*/  FSETP.NE.FTZ.AND P3, PT, R6, RZ, PT ;  /* 0x000000ff0600720b */ /* 0x000fe40003f75000 */
[----:B------:R-:W-:Y:S01]  /*20750*/  MOV R8, 0x3f800000 ;  /* 0x3f80000000087802 */ /* 0x000fe20000000f00 */
[----:B------:R-:W-:Y:S01]  /*20760*/  ULDC.64 UR4, c[0x0][0x118] ;  /* 0x0000460000047ab9 */ /* 0x000fe20000000a00 */
[----:B------:R-:W-:-:S07]  /*20770*/  MOV R7, 0x3f800000 ;  /* 0x3f80000000077802 */ /* 0x000fce0000000f00 */
[----:B------:R-:W4:Y:S01]  /*20780*/  @P4 MUFU.RCP R8, R2 ;  /* 0x0000000200084308 */ /* 0x000f220000001000 */
[----:B-1----:R-:W-:-:S07]  /*20790*/  SHF.R.S32.HI R10, RZ, 0x1f, R9 ;  /* 0x0000001fff0a7819 */ /* 0x002fce0000011409 */
[----:B------:R-:W1:Y:S01]  /*207a0*/  @P3 MUFU.RCP R7, R6 ;  /* 0x0000000600073308 */ /* 0x000e620000001000 */
[CC--:B------:R-:W-:Y:S02]  /*207b0*/  LEA.HI R11, R10.reuse, R9.reuse, RZ, 0x2 ;  /* 0x000000090a0b7211 */ /* 0x0c0fe400078f10ff */
[----:B------:R-:W-:Y:S02]  /*207c0*/  LEA.HI R10, R10, R9, RZ, 0x5 ;  /* 0x000000090a0a7211 */ /* 0x000fe400078f28ff */
[--C-:B---3--:R-:W-:Y:S02]  /*207d0*/  SHF.R.S32.HI R12, RZ, 0x2, R11.reuse ;  /* 0x00000002ff0c7819 */ /* 0x108fe4000001140b */
[----:B------:R-:W-:Y:S01]  /*207e0*/  SHF.R.S32.HI R13, RZ, 0x1f, R11 ;  /* 0x0000001fff0d7819 */ /* 0x000fe2000001140b */
[C---:B----4-:R-:W-:Y:S01]  /*207f0*/  FMUL.FTZ R160, R8.reuse, R160 ;  /* 0x000000a008a07220 */ /* 0x050fe20000410000 */
[----:B------:R-:W-:Y:S01]  /*20800*/  LOP3.LUT R16, R11, 0x1ffffffc, RZ, 0xc0, !PT ;  /* 0x1ffffffc0b107812 */ /* 0x000fe200078ec0ff */
[C---:B------:R-:W-:Y:S01]  /*20810*/  FMUL.FTZ R161, R8.reuse, R161 ;  /* 0x000000a108a17220 */ /* 0x040fe20000410000 */
[----:B------:R-:W-:Y:S01]  /*20820*/  LEA.HI R13, R13, R12, RZ, 0x3 ;  /* 0x0000000c0d0d7211 */ /* 0x000fe200078f18ff */
[C---:B------:R-:W-:Y:S01]  /*20830*/  FMUL.FTZ R156, R8.reuse, R156 ;  /* 0x0000009c089c7220 */ /* 0x040fe20000410000 */
[----:B------:R-:W-:Y:S01]  /*20840*/  SHF.R.S32.HI R11, RZ, 0x5, R10 ;  /* 0x00000005ff0b7819 */ /* 0x000fe2000001140a */
[C---:B------:R-:W-:Y:S01]  /*20850*/  FMUL.FTZ R157, R8.reuse, R157 ;  /* 0x0000009d089d7220 */ /* 0x040fe20000410000 */
[----:B------:R-:W-:Y:S01]  /*20860*/  LOP3.LUT R13, R13, 0xfffffff8, RZ, 0xc0, !PT ;  /* 0xfffffff80d0d7812 */ /* 0x000fe200078ec0ff */
[----:B------:R-:W-:Y:S01]  /*20870*/  FMUL.FTZ R36, R8, R36 ;  /* 0x0000002408247220 */ /* 0x000fe20000410000 */
[----:B------:R-:W-:Y:S01]  /*20880*/  IADD3 R16, -R16, R9, RZ ;  /* 0x0000000910107210 */ /* 0x000fe20007ffe1ff */
[----:B------:R-:W-:Y:S01]  /*20890*/  FMUL.FTZ R37, R8, R37 ;  /* 0x0000002508257220 */ /* 0x000fe20000410000 */
[----:B------:R-:W-:Y:S01]  /*208a0*/  IADD3 R12, R12, -R13, RZ ;  /* 0x8000000d0c0c7210 */ /* 0x000fe20007ffe0ff */
[C---:B------:R-:W-:Y:S01]  /*208b0*/  FMUL.FTZ R40, R8.reuse, R40 ;  /* 0x0000002808287220 */ /* 0x040fe20000410000 */
[----:B------:R-:W-:Y:S01]  /*208c0*/  LEA R13, R11, R16, 0x9 ;  /* 0x000000100b0d7211 */ /* 0x000fe200078e48ff */
[----:B------:R-:W-:Y:S01]  /*208d0*/  FMUL.FTZ R41, R8, R41 ;  /* 0x0000002908297220 */ /* 0x000fe20000410000 */
[----:B------:R-:W-:Y:S01]  /*208e0*/  SHF.L.U32 R14, R12, 0x6, RZ ;  /* 0x000000060c0e7819 */ /* 0x000fe200000006ff */
[----:B------:R-:W-:Y:S01]  /*208f0*/  FMUL.FTZ R44, R8, R44 ;  /* 0x0000002c082c7220 */ /* 0x000fe20000410000 */
[----:B------:R-:W-:Y:S01]  /*20900*/  LOP3.LUT R15, R12, 0x1, RZ, 0xc0, !PT ;  /* 0x000000010c0f7812 */ /* 0x000fe200078ec0ff */
[----:B------:R-:W-:Y:S01]  /*20910*/  FMUL.FTZ R45, R8, R45 ;  /* 0x0000002d082d7220 */ /* 0x000fe20000410000 */
[----:B------:R-:W-:Y:S01]  /*20920*/  LOP3.LUT R14, R14, 0x1c0, RZ, 0xc0, !PT ;  /* 0x000001c00e0e7812 */ /* 0x000fe200078ec0ff */
[C---:B------:R-:W-:Y:S01]  /*20930*/  FMUL.FTZ R48, R8.reuse, R48 ;  /* 0x0000003008307220 */ /* 0x040fe20000410000 */
[----:B------:R-:W-:Y:S01]  /*20940*/  ISETP.NE.U32.AND P0, PT, R15, 0x1, PT ;  /* 0x000000010f00780c */ /* 0x000fe20003f05070 */
[----:B------:R-:W-:Y:S01]  /*20950*/  FMUL.FTZ R49, R8, R49 ;  /* 0x0000003108317220 */ /* 0x000fe20000410000 */
[----:B------:R-:W-:Y:S01]  /*20960*/  LEA.HI R14, R14, R14, RZ, 0x1d ;  /* 0x0000000e0e0e7211 */ /* 0x000fe200078fe8ff */
[----:B------:R-:W-:Y:S01]  /*20970*/  FMUL.FTZ R52, R8, R52 ;  /* 0x0000003408347220 */ /* 0x000fe20000410000 */
[----:B------:R-:W-:Y:S01]  /*20980*/  R2P PR, R12, 0x6 ;  /* 0x000000060c007804 */ /* 0x000fe20000000000 */
[C---:B------:R-:W-:Y:S01]  /*20990*/  FMUL.FTZ R53, R8.reuse, R53 ;  /* 0x0000003508357220 */ /* 0x040fe20000410000 */
[----:B------:R-:W-:Y:S01]  /*209a0*/  LEA R13, R13, R14, 0x1 ;  /* 0x0000000e0d0d7211 */ /* 0x000fe200078e08ff */
[----:B------:R-:W-:-:S02]  /*209b0*/  FMUL.FTZ R56, R8, R56 ;  /* 0x0000003808387220 */ /* 0x000fc40000410000 */
[C---:B------:R-:W-:Y:S01]  /*209c0*/  FMUL.FTZ R57, R8.reuse, R57 ;  /* 0x0000003908397220 */ /* 0x040fe20000410000 */
[----:B------:R-:W-:Y:S01]  /*209d0*/  SHF.L.U32 R12, R13, 0x2, RZ ;  /* 0x000000020d0c7819 */ /* 0x000fe200000006ff */
[C---:B------:R-:W-:Y:S01]  /*209e0*/  FMUL.FTZ R60, R8.reuse, R60 ;  /* 0x0000003c083c7220 */ /* 0x040fe20000410000 */
[----:B------:R-:W-:Y:S01]  /*209f0*/  STS.64 [R13.X4], R160 ;  /* 0x000000a00d007388 */ /* 0x000fe20000004a00 */
[----:B------:R-:W-:Y:S01]  /*20a00*/  FMUL.FTZ R61, R8, R61 ;  /* 0x0000003d083d7220 */ /* 0x000fe20000410000 */
[----:B------:R-:W-:Y:S01]  /*20a10*/  IADD3 R14, R12, -0x20, RZ ;  /* 0xffffffe00c0e7810 */ /* 0x000fe20007ffe0ff */
[----:B------:R-:W-:Y:S01]  /*20a20*/  FMUL.FTZ R64, R8, R64 ;  /* 0x0000004008407220 */ /* 0x000fe20000410000 */
[----:B------:R-:W-:Y:S01]  /*20a30*/  @P0 IADD3 R14, R12, 0x20, RZ ;  /* 0x000000200c0e0810 */ /* 0x000fe20007ffe0ff */
        /* <DEDUP_REMOVED lines=44> */
[----:B------:R-:W-:Y:S01]  /*20d00*/  FMUL.FTZ R145, R8, R145 ;  /* 0x0000009108917220 */ /* 0x000fe20000410000 */
[----:B------:R-:W-:Y:S01]  /*20d10*/  MOV R8, 0x40 ;  /* 0x0000004000087802 */ /* 0x000fe20000000f00 */
[C---:B-1----:R-:W-:Y:S02]  /*20d20*/  FMUL.FTZ R163, R7.reuse, R163 ;  /* 0x000000a307a37220 */ /* 0x042fe40000410000 */
[C---:B------:R-:W-:Y:S02]  /*20d30*/  FMUL.FTZ R162, R7.reuse, R162 ;  /* 0x000000a207a27220 */ /* 0x040fe40000410000 */
[C---:B------:R-:W-:Y:S02]  /*20d40*/  FMUL.FTZ R159, R7.reuse, R159 ;  /* 0x0000009f079f7220 */ /* 0x040fe40000410000 */
        /* <DEDUP_REMOVED lines=63> */
[----:B------:R-:W-:Y:S01]  /*21140*/  FMUL.FTZ R146, R7, R146 ;  /* 0x0000009207927220 */ /* 0x000fe20000410000 */
[----:B------:R-:W-:Y:S02]  /*21150*/  SEL R7, R8, 0xffffffc0, !P1 ;  /* 0xffffffc008077807 */ /* 0x000fe40004800000 */
[----:B------:R-:W-:-:S02]  /*21160*/  MOV R8, 0x80 ;  /* 0x0000008000087802 */ /* 0x000fc40000000f00 */
[----:B------:R-:W-:Y:S02]  /*21170*/  IADD3 R15, R12, R7, RZ ;  /* 0x000000070c0f7210 */ /* 0x000fe40007ffe0ff */
[----:B------:R-:W-:Y:S02]  /*21180*/  SEL R17, R8, 0xffffff80, !P2 ;  /* 0xffffff8008117807 */ /* 0x000fe40005000000 */
[-C--:B------:R-:W-:Y:S01]  /*21190*/  IADD3 R8, R7, R14.reuse, RZ ;  /* 0x0000000e07087210 */ /* 0x080fe20007ffe0ff */
[----:B------:R-:W-:Y:S01]  /*211a0*/  STS.64 [R15], R36 ;  /* 0x000000240f007388 */ /* 0x000fe20000000a00 */
[-C--:B------:R-:W-:Y:S02]  /*211b0*/  IADD3 R16, R12, R17.reuse, RZ ;  /* 0x000000110c107210 */ /* 0x080fe40007ffe0ff */
[----:B------:R-:W-:Y:S01]  /*211c0*/  IADD3 R18, R17, R14, RZ ;  /* 0x0000000e11127210 */ /* 0x000fe20007ffe0ff */
[----:B------:R-:W-:Y:S01]  /*211d0*/  STS.64 [R15+0x800], R38 ;  /* 0x000800260f007388 */ /* 0x000fe20000000a00 */
[----:B------:R-:W-:-:S02]  /*211e0*/  IADD3 R19, R15, R17, RZ ;  /* 0x000000110f137210 */ /* 0x000fc40007ffe0ff */
[----:B------:R-:W-:Y:S01]  /*211f0*/  IADD3 R17, R8, R17, RZ ;  /* 0x0000001108117210 */ /* 0x000fe20007ffe0ff */
        /* <DEDUP_REMOVED lines=44> */
[----:B------:R-:W-:Y:S04]  /*214c0*/  STS.64 [R14+0xc000], R128 ;  /* 0x00c000800e007388 */ /* 0x000fe80000000a00 */
[----:B------:R-:W-:Y:S04]  /*214d0*/  STS.64 [R14+0xc800], R130 ;  /* 0x00c800820e007388 */ /* 0x000fe80000000a00 */
[----:B------:R-:W-:Y:S04]  /*214e0*/  STS.64 [R15+0xc000], R132 ;  /* 0x00c000840f007388 */ /* 0x000fe80000000a00 */
[----:B------:R-:W-:Y:S04]  /*214f0*/  STS.64 [R15+0xc800], R134 ;  /* 0x00c800860f007388 */ /* 0x000fe80000000a00 */
        /* <DEDUP_REMOVED lines=8> */
[----:B------:R4:W-:Y:S04]  /*21580*/  STS.64 [R17+0xc000], R144 ;  /* 0x00c0009011007388 */ /* 0x0009e80000000a00 */
[----:B------:R4:W-:Y:S04]  /*21590*/  STS.64 [R17+0xc800], R146 ;  /* 0x00c8009211007388 */ /* 0x0009e80000000a00 */
[----:B-1----:R1:W2:Y:S04]  /*215a0*/  LD.E.64 R12, [R4.64+0xb0] ;  /* 0x0000b004040c7980 */ /* 0x0022a8000c101b00 */
[----:B---3--:R1:W3:Y:S04]  /*215b0*/  LD.E R8, [R4.64+0x60] ;  /* 0x0000600404087980 */ /* 0x0082e8000c101900 */
[----:B------:R-:W1:Y:S04]  /*215c0*/  S2R R153, SR_TID.X ;  /* 0x0000000000997919 */ /* 0x000e680000002100 */
[----:B------:R1:W5:Y:S04]  /*215d0*/  LD.E R7, [R4.64+0xcc] ;  /* 0x0000cc0404077980 */ /* 0x000368000c101900 */
[----:B------:R1:W5:Y:S04]  /*215e0*/  LD.E.64 R154, [R4.64+0x78] ;  /* 0x00007804049a7980 */ /* 0x000368000c101b00 */
[----:B------:R1:W5:Y:S01]  /*215f0*/  LD.E.64 R156, [R4.64+0xa8] ;  /* 0x0000a804049c7980 */ /* 0x000362000c101b00 */
[----:B------:R-:W-:Y:S01]  /*21600*/  LOP3.LUT R10, R10, 0xffffffe0, RZ, 0xc0, !PT ;  /* 0xffffffe00a0a7812 */ /* 0x000fe200078ec0ff */
[----:B------:R-:W1:Y:S01]  /*21610*/  @P4 MUFU.LG2 R2, R2 ;  /* 0x0000000200024308 */ /* 0x000e620000000c00 */
[----:B----4-:R-:W-:Y:S01]  /*21620*/  SHF.R.S32.HI R144, RZ, 0x1f, R11 ;  /* 0x0000001fff907819 */ /* 0x010fe2000001140b */
[----:B------:R-:W-:Y:S01]  /*21630*/  BSSY B0, `(.L_x_3982) ;  /* 0x0000056000007945 */ /* 0x000fe20003800000 */
[----:B------:R-:W-:-:S02]  /*21640*/  IADD3 R10, R9, -R10, RZ ;  /* 0x8000000a090a7210 */ /* 0x000fc40007ffe0ff */
[----:B------:R-:W-:Y:S01]  /*21650*/  LEA.HI R144, R144, R11, RZ, 0x2 ;  /* 0x0000000b90907211 */ /* 0x000fe200078f10ff */
[----:B------:R-:W-:Y:S01]  /*21660*/  BAR.SYNC.DEFER_BLOCKING 0x0 ;  /* 0x0000000000007b1d */ /* 0x000fe20000010000 */
[----:B------:R-:W-:Y:S02]  /*21670*/  LOP3.LUT P0, RZ, R10, 0x3, RZ, 0xc0, !PT ;  /* 0x000000030aff7812 */ /* 0x000fe4000780c0ff */
[----:B------:R-:W-:Y:S02]  /*21680*/  LOP3.LUT R144, R144, 0xffffffc, RZ, 0xc0, !PT ;  /* 0x0ffffffc90907812 */ /* 0x000fe400078ec0ff */
[----:B-1----:R-:W-:Y:S01]  /*21690*/  SHF.R.S32.HI R14, RZ, 0x1f, R153 ;  /* 0x0000001fff0e7819 */ /* 0x002fe20000011499 */
[----:B------:R-:W1:Y:S01]  /*216a0*/  @P3 MUFU.LG2 R6, R6 ;  /* 0x0000000600063308 */ /* 0x000e620000000c00 */
[----:B------:R-:W-:Y:S02]  /*216b0*/  IADD3 R144, R11, -R144, RZ ;  /* 0x800000900b907210 */ /* 0x000fe40007ffe0ff */
[----:B------:R-:W-:Y:S01]  /*216c0*/  LEA.HI R14, R14, R153, RZ, 0x4 ;  /* 0x000000990e0e7211 */ /* 0x000fe200078f20ff */
[----:B------:R-:W-:Y:S01]  /*216d0*/  @P4 FMUL.FTZ R11, R2, 0.69314718246459960938 ;  /* 0x3f317218020b4820 */ /* 0x000fe20000410000 */
[----:B------:R-:W-:-:S02]  /*216e0*/  MOV R9, 0xff800000 ;  /* 0xff80000000097802 */ /* 0x000fc40000000f00 */
[----:B------:R-:W-:Y:S01]  /*216f0*/  LOP3.LUT R16, R14, 0xfffffff0, RZ, 0xc0, !PT ;  /* 0xfffffff00e107812 */ /* 0x000fe200078ec0ff */
[----:B-----5:R-:W-:Y:S01]  /*21700*/  @P4 FFMA.FTZ R9, R164, R0, R11 ;  /* 0x00000000a4094223 */ /* 0x020fe2000001000b */
[----:B------:R-:W-:Y:S02]  /*21710*/  SHF.R.S32.HI R14, RZ, 0x4, R14 ;  /* 0x00000004ff0e7819 */ /* 0x000fe4000001140e */
[----:B------:R-:W-:Y:S02]  /*21720*/  IADD3 R15, -R16, R153, RZ ;  /* 0x00000099100f7210 */ /* 0x000fe40007ffe1ff */
[----:B------:R-:W-:Y:S02]  /*21730*/  SHF.L.U32 R17, R14, 0x6, RZ ;  /* 0x000000060e117819 */ /* 0x000fe400000006ff */
[----:B------:R-:W-:Y:S01]  /*21740*/  LEA.HI R16, R15, R15, RZ, 0x1 ;  /* 0x0000000f0f107211 */ /* 0x000fe200078f08ff */
[----:B-1----:R-:W-:Y:S01]  /*21750*/  @P3 FMUL.FTZ R6, R6, 0.69314718246459960938 ;  /* 0x3f31721806063820 */ /* 0x002fe20000410000 */
[----:B------:R-:W-:-:S02]  /*21760*/  LOP3.LUT R17, R17, 0x1c0, RZ, 0xc0, !PT ;  /* 0x000001c011117812 */ /* 0x000fc400078ec0ff */
[C---:B------:R-:W-:Y:S02]  /*21770*/  SHF.L.U32 R18, R16.reuse, 0x2, RZ ;  /* 0x0000000210127819 */ /* 0x040fe400000006ff */
[----:B------:R-:W-:Y:S02]  /*21780*/  SHF.R.U32.HI R4, RZ, 0x3, R17 ;  /* 0x00000003ff047819 */ /* 0x000fe40000011611 */
[----:B------:R-:W-:Y:S02]  /*21790*/  LOP3.LUT R5, R17, 0x38, R18, 0xf8, !PT ;  /* 0x0000003811057812 */ /* 0x000fe400078ef812 */
[----:B------:R-:W-:Y:S02]  /*217a0*/  LOP3.LUT R16, R16, 0xffffffe, RZ, 0xc0, !PT ;  /* 0x0ffffffe10107812 */ /* 0x000fe400078ec0ff */
[----:B------:R-:W-:Y:S02]  /*217b0*/  LOP3.LUT R4, R5, R4, RZ, 0x3c, !PT ;  /* 0x0000000405047212 */ /* 0x000fe400078e3cff */
[----:B------:R-:W-:-:S02]  /*217c0*/  IADD3 R145, R15, -R16, RZ ;  /* 0x800000100f917210 */ /* 0x000fc40007ffe0ff */
[----:B------:R-:W-:Y:S01]  /*217d0*/  MOV R10, 0xff800000 ;  /* 0xff800000000a7802 */ /* 0x000fe20000000f00 */
[----:B------:R-:W-:Y:S01]  /*217e0*/  @P3 FFMA.FTZ R10, R3, R0, R6 ;  /* 0x00000000030a3223 */ /* 0x000fe20000010006 */
[----:B------:R-:W-:Y:S02]  /*217f0*/  LEA R145, R145, R4, 0x2 ;  /* 0x0000000491917211 */ /* 0x000fe400078e10ff */
[----:B------:R-:W-:-:S03]  /*21800*/  SHF.R.S32.HI R4, RZ, 0x1f, R153 ;  /* 0x0000001fff047819 */ /* 0x000fc60000011499 */
[----:B------:R1:W4:Y:S01]  /*21810*/  LDS.128 R140, [R145.X4] ;  /* 0x00000000918c7984 */ /* 0x0003220000004c00 */
[----:B------:R-:W-:-:S03]  /*21820*/  LEA.HI R4, R4, R153, RZ, 0x5 ;  /* 0x0000009904047211 */ /* 0x000fc600078f28ff */
[----:B------:R1:W1:Y:S01]  /*21830*/  LDS.128 R136, [R145.X4+0x800] ;  /* 0x0008000091887984 */ /* 0x0002620000004c00 */
[----:B------:R-:W-:-:S03]  /*21840*/  LOP3.LUT R4, R4, 0xffffffe0, RZ, 0xc0, !PT ;  /* 0xffffffe004047812 */ /* 0x000fc600078ec0ff */
[----:B------:R1:W1:Y:S01]  /*21850*/  LDS.128 R132, [R145.X4+0x1000] ;  /* 0x0010000091847984 */ /* 0x0002620000004c00 */
[----:B------:R-:W-:-:S03]  /*21860*/  IADD3 R4, R153, -R4, RZ ;  /* 0x8000000499047210 */ /* 0x000fc60007ffe0ff */
[----:B------:R1:W1:Y:S01]  /*21870*/  LDS.128 R128, [R145.X4+0x1800] ;  /* 0x0018000091807984 */ /* 0x0002620000004c00 */
[----:B------:R-:W-:-:S03]  /*21880*/  SHF.R.S32.HI R5, RZ, 0x1f, R4 ;  /* 0x0000001fff057819 */ /* 0x000fc60000011404 */
[----:B------:R1:W1:Y:S01]  /*21890*/  LDS.128 R124, [R145.X4+0x2000] ;  /* 0x00200000917c7984 */ /* 0x0002620000004c00 */
[----:B------:R-:W-:Y:S02]  /*218a0*/  LEA.HI R5, R5, R4, RZ, 0x2 ;  /* 0x0000000405057211 */ /* 0x000fe400078f10ff */
[----:B------:R-:W-:Y:S01]  /*218b0*/  SHF.L.U32 R4, R239, 0x6, RZ ;  /* 0x00000006ef047819 */ /* 0x000fe200000006ff */
[----:B------:R1:W1:Y:S01]  /*218c0*/  LDS.128 R120, [R145.X4+0x2800] ;  /* 0x0028000091787984 */ /* 0x0002620000004c00 */
[----:B------:R-:W-:-:S03]  /*218d0*/  SHF.R.S32.HI R5, RZ, 0x2, R5 ;  /* 0x00000002ff057819 */ /* 0x000fc60000011405 */
[----:B------:R1:W1:Y:S01]  /*218e0*/  LDS.128 R116, [R145.X4+0x3000] ;  /* 0x0030000091747984 */ /* 0x0002620000004c00 */
[----:B------:R-:W-:-:S03]  /*218f0*/  LEA R5, R144, R5, 0x4 ;  /* 0x0000000590057211 */ /* 0x000fc600078e20ff */
        /* <DEDUP_REMOVED lines=25> */
[----:B--2---:R-:W-:-:S04]  /*21a90*/  IMAD R12, R12, UR8, R243 ;  /* 0x000000080c0c7c24 */ /* 0x004fc8000f8e02f3 */
[----:B---3--:R-:W-:-:S04]  /*21aa0*/  IMAD R8, R12, R8, R241 ;  /* 0x000000080c087224 */ /* 0x008fc800078e02f1 */
[----:B------:R-:W-:Y:S01]  /*21ab0*/  IMAD R8, R13, R8, R4 ;  /* 0x000000080d087224 */ /* 0x000fe200078e0204 */
[----:B------:R-:W-:Y:S05]  /*21ac0*/  @P0 BRA `(.L_x_3983) ;  /* 0x000000c000000947 */ /* 0x000fea0003800000 */
[----:B-1--4-:R-:W-:Y:S01]  /*21ad0*/  IMAD R0, R239, -0x40, R240 ;  /* 0xffffffc0ef007824 */ /* 0x012fe200078e02f0 */
        /* <DEDUP_REMOVED lines=11> */
.L_x_3983:
[----:B-1--4-:R-:W-:Y:S05]  /*21b90*/  BSYNC B0 ;  /* 0x0000000000007941 */ /* 0x012fea0003800000 */
.L_x_3982:
[----:B------:R-:W-:Y:S01]  /*21ba0*/  IMAD.SHL.U32 R2, R15, 0x4, RZ ;  /* 0x000000040f027824 */ /* 0x000fe200078e00ff */
[----:B------:R-:W-:Y:S01]  /*21bb0*/  IADD3 R0, R14, 0x8, RZ ;  /* 0x000000080e007810 */ /* 0x000fe20007ffe0ff */
[----:B------:R-:W-:Y:S01]  /*21bc0*/  IMAD R239, R239, -0x40, R240 ;  /* 0xffffffc0efef7824 */ /* 0x000fe200078e02f0 */
[----:B------:R-:W-:Y:S01]  /*21bd0*/  ULDC.64 UR4, c[0x0][0x118] ;  /* 0x0000460000047ab9 */ /* 0x000fe20000000a00 */
[----:B------:R-:W-:Y:S01]  /*21be0*/  IMAD R7, R8, R7, RZ ;  /* 0x0000000708077224 */ /* 0x000fe200078e02ff */
[----:B------:R-:W-:Y:S02]  /*21bf0*/  SHF.R.S32.HI R3, RZ, 0x1f, R2 ;  /* 0x0000001fff037819 */ /* 0x000fe40000011402 */
[----:B------:R-:W-:-:S02]  /*21c00*/  ISETP.GE.AND P5, PT, R0, R239, PT ;  /* 0x000000ef0000720c */ /* 0x000fc40003fa6270 */
[C---:B------:R-:W-:Y:S01]  /*21c10*/  IADD3 R0, R14.reuse, 0x18, RZ ;  /* 0x000000180e007810 */ /* 0x040fe20007ffe0ff */
[C---:B------:R-:W-:Y:S01]  /*21c20*/  IMAD.WIDE R4, R14.reuse, 0x100, R2 ;  /* 0x000001000e047825 */ /* 0x040fe200078e0202 */
[----:B------:R-:W-:Y:S02]  /*21c30*/  IADD3 R2, R14, 0x10, RZ ;  /* 0x000000100e027810 */ /* 0x000fe40007ffe0ff */
[----:B------:R-:W-:Y:S02]  /*21c40*/  ISETP.GE.AND P3, PT, R0, R239, PT ;  /* 0x000000ef0000720c */ /* 0x000fe40003f66270 */
[----:B------:R-:W-:Y:S02]  /*21c50*/  IADD3 R6, P0, R4, R7, RZ ;  /* 0x0000000704067210 */ /* 0x000fe40007f1e0ff */
[----:B------:R-:W-:Y:S02]  /*21c60*/  IADD3 R0, R14, 0x30, RZ ;  /* 0x000000300e007810 */ /* 0x000fe40007ffe0ff */
[----:B------:R-:W-:-:S02]  /*21c70*/  LEA.HI.X.SX32 R3, R7, R5, 0x1, P0 ;  /* 0x0000000507037211 */ /* 0x000fc400000f0eff */
[----:B------:R-:W-:Y:S02]  /*21c80*/  LEA R8, P0, R6, R154, 0x2 ;  /* 0x0000009a06087211 */ /* 0x000fe400078010ff */
[----:B------:R-:W-:Y:S02]  /*21c90*/  ISETP.GE.AND P4, PT, R2, R239, PT ;  /* 0x000000ef0200720c */ /* 0x000fe40003f86270 */
[----:B------:R-:W-:Y:S02]  /*21ca0*/  LEA.HI.X R9, R6, R155, R3, 0x2, P0 ;  /* 0x0000009b06097211 */ /* 0x000fe400000f1403 */
[-C--:B------:R-:W-:Y:S02]  /*21cb0*/  ISETP.GE.AND P0, PT, R0, R239.reuse, PT ;  /* 0x000000ef0000720c */ /* 0x080fe40003f06270 */
[C---:B------:R-:W-:Y:S01]  /*21cc0*/  ISETP.GE.AND P6, PT, R14.reuse, R239, PT ;  /* 0x000000ef0e00720c */ /* 0x040fe20003fc6270 */
[----:B------:R1:W-:Y:S01]  /*21cd0*/  @!P5 ST.E.128 [R8.64+0x2000], R136 ;  /* 0x002000880800d985 */ /* 0x0003e2000c101d04 */
[----:B------:R-:W-:-:S02]  /*21ce0*/  IADD3 R4, R14, 0x20, RZ ;  /* 0x000000200e047810 */ /* 0x000fc40007ffe0ff */
[C---:B------:R-:W-:Y:S01]  /*21cf0*/  IADD3 R2, R14.reuse, 0x28, RZ ;  /* 0x000000280e027810 */ /* 0x040fe20007ffe0ff */
[----:B------:R1:W-:Y:S01]  /*21d00*/  @!P5 ST.E.128 [R8.64+0x2100], R104 ;  /* 0x002100680800d985 */ /* 0x0003e2000c101d04 */
[----:B------:R-:W-:Y:S02]  /*21d10*/  IADD3 R14, R14, 0x38, RZ ;  /* 0x000000380e0e7810 */ /* 0x000fe40007ffe0ff */
[-C--:B------:R-:W-:Y:S01]  /*21d20*/  ISETP.GE.AND P2, PT, R4, R239.reuse, PT ;  /* 0x000000ef0400720c */ /* 0x080fe20003f46270 */
[----:B------:R1:W-:Y:S01]  /*21d30*/  @!P5 ST.E.128 [R8.64+0x2200], R72 ;  /* 0x002200480800d985 */ /* 0x0003e2000c101d04 */
[----:B------:R-:W-:-:S03]  /*21d40*/  ISETP.GE.AND P1, PT, R2, R239, PT ;  /* 0x000000ef0200720c */ /* 0x000fc60003f26270 */
[----:B------:R1:W-:Y:S04]  /*21d50*/  @!P0 ST.E.128 [R8.64+0xc000], R116 ;  /* 0x00c0007408008985 */ /* 0x0003e8000c101d04 */
[----:B------:R1:W-:Y:S04]  /*21d60*/  @!P0 ST.E.128 [R8.64+0xc100], R84 ;  /* 0x00c1005408008985 */ /* 0x0003e8000c101d04 */
[----:B------:R1:W-:Y:S04]  /*21d70*/  @!P0 ST.E.128 [R8.64+0xc200], R52 ;  /* 0x00c2003408008985 */ /* 0x0003e8000c101d04 */
[----:B------:R1:W-:Y:S01]  /*21d80*/  @!P0 ST.E.128 [R8.64+0xc300], R20 ;  /* 0x00c3001408008985 */ /* 0x0003e2000c101d04 */
[----:B------:R-:W-:Y:S01]  /*21d90*/  ISETP.GE.AND P0, PT, R14, R239, PT ;  /* 0x000000ef0e00720c */ /* 0x000fe20003f06270 */
[----:B------:R-:W-:-:S02]  /*21da0*/  IMAD.MOV.U32 R239, RZ, RZ, 0x0 ;  /* 0x00000000ffef7424 */ /* 0x000fc400078e00ff */
[----:B------:R1:W-:Y:S04]  /*21db0*/  @!P6 ST.E.128 [R8.64+0x100], R108 ;  /* 0x0001006c0800e985 */ /* 0x0003e8000c101d04 */
        /* <DEDUP_REMOVED lines=19> */
[----:B------:R1:W-:Y:S04]  /*21ef0*/  @!P6 ST.E.64 [R8.64], R140 ;  /* 0x0000008c0800e985 */ /* 0x0003e8000c101b04 */
[----:B------:R1:W-:Y:S01]  /*21f00*/  @!P6 ST.E.64 [R8.64+0x8], R142 ;  /* 0x0000088e0800e985 */ /* 0x0003e2000c101b04 */
[----:B------:R-:W-:Y:S05]  /*21f10*/  @P0 RET.REL.NODEC R238 `(_ZN5flash24flash_fwd_splitkv_kernelI23Flash_fwd_kernel_traitsILi256ELi64ELi64ELi4ELb0ELb0EN7cutlass10bfloat16_tE19Flash_kernel_traitsILi256ELi64ELi64ELi4ES3_EELb1ELb0ELb0ELb0ELb1ELb0ELb1ELb1EEEvNS_16Flash_fwd_paramsE) ;  /* 0xfffde0e0ee000950 */ /* 0x000fea0003c3ffff */
[----:B------:R-:W-:Y:S01]  /*21f20*/  MOV R239, 0x0 ;  /* 0x0000000000ef7802 */ /* 0x000fe20000000f00 */
[----:B------:R-:W-:-:S02]  /*21f30*/  ULDC.64 UR4, c[0x0][0x118] ;  /* 0x0000460000047ab9 */ /* 0x000fc40000000a00 */
[----:B------:R2:W-:Y:S04]  /*21f40*/  ST.E.128 [R8.64+0xe000], R112 ;  /* 0x00e0007008007985 */ /* 0x0005e8000c101d04 */
[----:B------:R2:W-:Y:S04]  /*21f50*/  ST.E.128 [R8.64+0xe100], R80 ;  /* 0x00e1005008007985 */ /* 0x0005e8000c101d04 */
[----:B------:R2:W-:Y:S04]  /*21f60*/  ST.E.128 [R8.64+0xe200], R48 ;  /* 0x00e2003008007985 */ /* 0x0005e8000c101d04 */
[----:B------:R2:W-:Y:S01]  /*21f70*/  ST.E.128 [R8.64+0xe300], R16 ;  /* 0x00e3001008007985 */ /* 0x0005e2000c101d04 */
[----:B------:R-:W-:Y:S05]  /*21f80*/  RET.REL.NODEC R238 `(_ZN5flash24flash_fwd_splitkv_kernelI23Flash_fwd_kernel_traitsILi256ELi64ELi64ELi4ELb0ELb0EN7cutlass10bfloat16_tE19Flash_kernel_traitsILi256ELi64ELi64ELi4ES3_EELb1ELb0ELb0ELb0ELb1ELb0ELb1ELb1EEEvNS_16Flash_fwd_paramsE) ;  /* 0xfffde070ee007950 */ /* 0x000fea0003c3ffff */
.L_x_3980:
[----:B------:R-:W-:Y:S01]  /*21f90*/  IMAD.MOV.U32 R12, RZ, RZ, R248 ;  /* 0x000000ffff0c7224 */ /* 0x000fe200078e00f8 */
[----:B------:R-:W-:-:S02]  /*21fa0*/  MOV R9, 0x2 ;  /* 0x0000000200097802 */ /* 0x000fc40000000f00 */
[----:B------:R-:W-:Y:S02]  /*21fb0*/  MOV R8, 0x21fd0 ;  /* 0x00021fd000087802 */ /* 0x000fe40000000f00 */
[----:B-1---5:R-:W-:Y:S05]  /*21fc0*/  CALL.REL.NOINC `($__internal_22_$__cuda_sm70_shflsync_bfly_p) ;  /* 0x000000f000007944 */ /* 0x022fea0003c00000 */
[----:B-12---:R-:W-:Y:S05]  /*21fd0*/  BRA `(.L_x_3984) ;  /* 0xffffe6b000007947 */ /* 0x006fea000383ffff */
.L_x_3981:
[----:B------:R-:W-:Y:S01]  /*21fe0*/  IMAD.MOV.U32 R12, RZ, RZ, R11 ;  /* 0x000000ffff0c7224 */ /* 0x000fe200078e000b */
[----:B------:R-:W-:Y:S02]  /*21ff0*/  MOV R9, 0x1 ;  /* 0x0000000100097802 */ /* 0x000fe40000000f00 */
[----:B------:R-:W-:Y:S02]  /*22000*/  MOV R8, 0x22020 ;  /* 0x0002202000087802 */ /* 0x000fe40000000f00 */
[----:B-12--5:R-:W-:Y:S05]  /*22010*/  CALL.REL.NOINC `($__internal_22_$__cuda_sm70_shflsync_bfly_p) ;  /* 0x000000a000007944 */ /* 0x026fea0003c00000 */
[----:B--2---:R-:W-:Y:S01]  /*22020*/  FADD.FTZ R2, R11, R10 ;  /* 0x0000000a0b027221 */ /* 0x004fe20000010000 */
[----:B-1----:R-:W-:Y:S02]  /*22030*/  MOV R12, R251 ;  /* 0x000000fb000c7202 */ /* 0x002fe40000000f00 */
[----:B------:R-:W-:Y:S02]  /*22040*/  MOV R9, 0x2 ;  /* 0x0000000200097802 */ /* 0x000fe40000000f00 */
[----:B------:R-:W-:Y:S02]  /*22050*/  MOV R8, 0x22070 ;  /* 0x0002207000087802 */ /* 0x000fe40000000f00 */
[----:B------:R-:W-:Y:S05]  /*22060*/  CALL.REL.NOINC `($__internal_22_$__cuda_sm70_shflsync_bfly_p) ;  /* 0x0000005000007944 */ /* 0x000fea0003c00000 */
[----:B-12---:R-:W-:Y:S01]  /*22070*/  FADD.FTZ R12, R251, R10 ;  /* 0x0000000afb0c7221 */ /* 0x006fe20000010000 */
[----:B------:R-:W-:Y:S02]  /*22080*/  MOV R9, 0x1 ;  /* 0x0000000100097802 */ /* 0x000fe40000000f00 */
[----:B------:R-:W-:-:S02]  /*22090*/  MOV R8, 0x220b0 ;  /* 0x000220b000087802 */ /* 0x000fc40000000f00 */
[----:B------:R-:W-:Y:S05]  /*220a0*/  CALL.REL.NOINC `($__internal_22_$__cuda_sm70_shflsync_bfly_p) ;  /* 0x0000001000007944 */ /* 0x000fea0003c00000 */
[----:B-12---:R-:W-:Y:S05]  /*220b0*/  BRA `(.L_x_3985) ;  /* 0xffffe64000007947 */ /* 0x006fea000383ffff */
        .weak           $__internal_22_$__cuda_sm70_shflsync_bfly_p
        .type           $__internal_22_$__cuda_sm70_shflsync_bfly_p,@function
        .size           $__internal_22_$__cuda_sm70_shflsync_bfly_p,(.L_x_4891 - $__internal_22_$__cuda_sm70_shflsync_bfly_p)
$__internal_22_$__cuda_sm70_shflsync_bfly_p:
[----:B------:R-:W-:Y:S01]  /*220c0*/  MOV R14, R8 ;  /* 0x00000008000e7202 */ /* 0x000fe20000000f00 */
[----:B------:R-:W-:Y:S04]  /*220d0*/  WARPSYNC R6 ;  /* 0x0000000600007348 */ /* 0x000fe80003800000 */
[----:B------:R-:W-:Y:S01]  /*220e0*/  MOV R15, 0x0 ;  /* 0x00000000000f7802 */ /* 0x000fe20000000f00 */
[----:B------:R1:W2:Y:S03]  /*220f0*/  SHFL.BFLY PT, R10, R12, R9, R7 ;  /* 0x0c0000090c0a7389 */ /* 0x0002a600000e0007 */
[----:B------:R-:W-:Y:S05]  /*22100*/  RET.REL.NODEC R14 `(_ZN5flash24flash_fwd_splitkv_kernelI23Flash_fwd_kernel_traitsILi256ELi64ELi64ELi4ELb0ELb0EN7cutlass10bfloat16_tE19Flash_kernel_traitsILi256ELi64ELi64ELi4ES3_EELb1ELb0ELb0ELb0ELb1ELb0ELb1ELb1EEEvNS_16Flash_fwd_paramsE) ;  /* 0xfffddef00e007950 */ /* 0x000fea0003c3ffff */
.L_x_3986:
        /* <DEDUP_REMOVED lines=15> */
.L_x_4891:


//--------------------- .text._ZN5flash24flash_fwd_splitkv_kernelI23Flash_fwd_kernel_traitsILi256ELi64ELi64ELi4ELb0ELb0EN7cutlass10bfloat16_tE19Flash_kernel_traitsILi256ELi64ELi64ELi4ES3_EELb1ELb0ELb0ELb0ELb1ELb1ELb1ELb1EEEvNS_16Flash_fwd_paramsE --------------------------
	.section	.text._ZN5flash24flash_fwd_splitkv_kernelI23Flash_fwd_kernel_traitsILi256ELi64ELi64ELi4ELb0ELb0EN7cutlass10bfloat16_tE19Flash_kernel_traitsILi256ELi64ELi64ELi4ES3_EELb1ELb0ELb0ELb0ELb1ELb1ELb1ELb1EEEvNS_16Flash_fwd_paramsE,"ax",@progbits
	.sectioninfo	@"SHI_REGISTERS=255"
	.align	128
        .global         _ZN5flash24flash_fwd_splitkv_kernelI23Flash_fwd_kernel_traitsILi256ELi64ELi64ELi4ELb0ELb0EN7cutlass10bfloat16_tE19Flash_kernel_traitsILi256ELi64ELi64ELi4ES3_EELb1ELb0ELb0ELb0ELb1ELb1ELb1ELb1EEEvNS_16Flash_fwd_paramsE
        .type           _ZN5flash24flash_fwd_splitkv_kernelI23Flash_fwd_kernel_traitsILi256ELi64ELi64ELi4ELb0ELb0EN7cutlass10bfloat16_tE19Flash_kernel_traitsILi256ELi64ELi64ELi4ES3_EELb1ELb0ELb0ELb0ELb1ELb1ELb1ELb1EEEvNS_16Flash_fwd_paramsE,@function
        .size           _ZN5flash24flash_fwd_splitkv_kernelI23Flash_fwd_kernel_traitsILi256ELi64ELi64ELi4ELb0ELb0EN7cutlass10bfloat16_tE19Flash_kernel_traitsILi256ELi64ELi64ELi4ES3_EELb1ELb0ELb0ELb0ELb1ELb1ELb1ELb1EEEvNS_16Flash_fwd_paramsE,(.L_x_4893 - _ZN5flash24flash_fwd_splitkv_kernelI23Flash_fwd_kernel_traitsILi256ELi64ELi64ELi4ELb0ELb0EN7cutlass10bfloat16_tE19Flash_kernel_traitsILi256ELi64ELi64ELi4ES3_EELb1ELb0ELb0ELb0ELb1ELb1ELb1ELb1EEEvNS_16Flash_fwd_paramsE)
        .other          _ZN5flash24flash_fwd_splitkv_kernelI23Flash_fwd_kernel_traitsILi256ELi64ELi64ELi4ELb0ELb0EN7cutlass10bfloat16_tE19Flash_kernel_traitsILi256ELi64ELi64ELi4ES3_EELb1ELb0ELb0ELb0ELb1ELb1ELb1ELb1EEEvNS_16Flash_fwd_paramsE,@"STO_CUDA_ENTRY STV_DEFAULT"
_ZN5flash24flash_fwd_splitkv_kernelI23Flash_fwd_kernel_traitsILi256ELi64ELi64ELi4ELb0ELb0EN7cutlass10bfloat16_tE19Flash_kernel_traitsILi256ELi64ELi64ELi4ES3_EELb1ELb0ELb0ELb0ELb1ELb1ELb1ELb1EEEvNS_16Flash_fwd_paramsE:
.text._ZN5flash24flash_fwd_splitkv_kernelI23Flash_fwd_kernel_traitsILi256ELi64ELi64ELi4ELb0ELb0EN7cutlass10bfloat16_tE19Flash_kernel_traitsILi256ELi64ELi64ELi4ES3_EELb1ELb0ELb0ELb0ELb1ELb1ELb1ELb1EEEvNS_16Flash_fwd_paramsE:
        /* <DEDUP_REMOVED lines=30> */
[----:B---34-:R-:W-:Y:S05]  /*01e0*/  CALL.REL.NOINC `($_ZN5flash24flash_fwd_splitkv_kernelI23Flash_fwd_kernel_traitsILi256ELi64ELi64ELi4ELb0ELb0EN7cutlass10bfloat16_tE19Flash_kernel_traitsILi256ELi64ELi64ELi4ES3_EELb1ELb0ELb0ELb0ELb1ELb1ELb1ELb1EEEvNS_16Flash_fwd_paramsE$_ZN5flash30compute_attn_1rowblock_splitkvI23Flash_fwd_kernel_traitsILi256ELi64ELi64ELi4ELb0ELb0EN7cutlass10bfloat16_tE19Flash_kernel_traitsILi256ELi64ELi64ELi4ES3_EELb1ELb0ELb0ELb0ELb1ELb1ELb1ELb1ENS_16Flash_fwd_paramsEEEvRKT8_iiiii) ;  /* 0x0000002000007944 */ /* 0x018fea0003c00000 */
[----:B------:R-:W-:Y:S05]  /*01f0*/  BSYNC B3 ;  /* 0x0000000000037941 */ /* 0x000fea0003800000 */
.L_x_3987:
[----:B------:R-:W-:Y:S05]  /*0200*/  EXIT ;  /* 0x000000000000794d */ /* 0x000fea0003800000 */
        .type           $_ZN5flash24flash_fwd_splitkv_kernelI23Flash_fwd_kernel_traitsILi256ELi64ELi64ELi4ELb0ELb0EN7cutlass10bfloat16_tE19Flash_kernel_traitsILi256ELi64ELi64ELi4ES3_EELb1ELb0ELb0ELb0ELb1ELb1ELb1ELb1EEEvNS_16Flash_fwd_paramsE$_ZN5flash30compute_attn_1rowblock_splitkvI23Flash_fwd_kernel_traitsILi256ELi64ELi64ELi4ELb0ELb0EN7cutlass10bfloat16_tE19Flash_kernel_traitsILi256ELi64ELi64ELi4ES3_EELb1ELb0ELb0ELb0ELb1ELb1ELb1ELb1ENS_16Flash_fwd_paramsEEEvRKT8_iiiii,@function
        .size           $_ZN5flash24flash_fwd_splitkv_kernelI23Flash_fwd_kernel_traitsILi256ELi64ELi64ELi4ELb0ELb0EN7cutlass10bfloat16_tE19Flash_kernel_traitsILi256ELi64ELi64ELi4ES3_EELb1ELb0ELb0ELb0ELb1ELb1ELb1ELb1EEEvNS_16Flash_fwd_paramsE$_ZN5flash30compute_attn_1rowblock_splitkvI23Flash_fwd_kernel_traitsILi256ELi64ELi64ELi4ELb0ELb0EN7cutlass10bfloat16_tE19Flash_kernel_traitsILi256ELi64ELi64ELi4ES3_EELb1ELb0ELb0ELb0ELb1ELb1ELb1ELb1ENS_16Flash_fwd_paramsEEEvRKT8_iiiii,($__internal_23_$__cuda_sm70_shflsync_bfly_p - $_ZN5flash24flash_fwd_splitkv_kernelI23Flash_fwd_kernel_traitsILi256ELi64ELi64ELi4ELb0ELb0EN7cutlass10bfloat16_tE19Flash_kernel_traitsILi256ELi64ELi64ELi4ES3_EELb1ELb0ELb0ELb0ELb1ELb1ELb1ELb1EEEvNS_16Flash_fwd_paramsE$_ZN5flash30compute_attn_1rowblock_splitkvI23Flash_fwd_kernel_traitsILi256ELi64ELi64ELi4ELb0ELb0EN7cutlass10bfloat16_tE19Flash_kernel_traitsILi256ELi64ELi64ELi4ES3_EELb1ELb0ELb0ELb0ELb1ELb1ELb1ELb1ENS_16Flash_fwd_paramsEEEvRKT8_iiiii)
$_ZN5flash24flash_fwd_splitkv_kernelI23Flash_fwd_kernel_traitsILi256ELi64ELi64ELi4ELb0ELb0EN7cutlass10bfloat16_tE19Flash_kernel_traitsILi256ELi64ELi64ELi4ES3_EELb1ELb0ELb0ELb0ELb1ELb1ELb1ELb1EEEvNS_16Flash_fwd_paramsE$_ZN5flash30compute_attn_1rowblock_splitkvI23Flash_fwd_kernel_traitsILi256ELi64ELi64ELi4ELb0ELb0EN7cutlass10bfloat16_tE19Flash_kernel_traitsILi256ELi64ELi64ELi4ES3_EELb1ELb0ELb0ELb0ELb1ELb1ELb1ELb1ENS_16Flash_fwd_paramsEEEvRKT8_iiiii:
        /* <DEDUP_REMOVED lines=21> */
.L_x_3989:
[----:B------:R-:W-:Y:S05]  /*0360*/  BSYNC B0 ;  /* 0x0000000000007941 */ /* 0x000fea0003800000 */
.L_x_3988:
        /* <DEDUP_REMOVED lines=17> */
.L_x_3991:
[----:B------:R4:W5:Y:S02]  /*0480*/  LD.E R70, [R28.64+0xb8] ;  /* 0x0000b8061c467980 */ /* 0x000964000c101900 */
.L_x_3992:
[----:B------:R-:W-:Y:S05]  /*0490*/  BSYNC B0 ;  /* 0x0000000000007941 */ /* 0x000fea0003800000 */
.L_x_3990:
        /* <DEDUP_REMOVED lines=10> */
.L_x_3994:
[----:B------:R-:W3:Y:S01]  /*0540*/  LD.E.64 R2, [R28.64+0x108] ;  /* 0x000108061c027980 */ /* 0x000ee2000c101b00 */
[----:B------:R-:W-:Y:S01]  /*0550*/  BSSY B0, `(.L_x_3996) ;  /* 0x0000006000007945 */ /* 0x000fe20003800000 */
[----:B---3--:R-:W-:-:S04]  /*0560*/  ISETP.NE.U32.AND P0, PT, R2, RZ, PT ;  /* 0x000000ff0200720c */ /* 0x008fc80003f05070 */
[----:B------:R-:W-:Y:S01]  /*0570*/  ISETP.NE.AND.EX P0, PT, R3, RZ, PT, P0 ;  /* 0x000000ff0300720c */ /* 0x000fe20003f05300 */
[----:B------:R-:W-:-:S12]  /*0580*/  IMAD.MOV.U32 R3, RZ, RZ, RZ ;  /* 0x000000ffff037224 */ /* 0x000fd800078e00ff */
[----:B------:R-:W-:Y:S05]  /*0590*/  @!P0 BRA `(.L_x_3997) ;  /* 0x0000001000008947 */ /* 0x000fea0003800000 */
[----:B------:R1:W5:Y:S02]  /*05a0*/  LD.E R3, [R28.64+0xbc] ;  /* 0x0000bc061c037980 */ /* 0x000364000c101900 */
.L_x_3997:
[----:B------:R-:W-:Y:S05]  /*05b0*/  BSYNC B0 ;  /* 0x0000000000007941 */ /* 0x000fea0003800000 */
.L_x_3996:
[----:B-----5:R-:W-:Y:S02]  /*05c0*/  IADD3 R56, R70, R3, RZ ;  /* 0x0000000346387210 */ /* 0x020fe40007ffe0ff */
.L_x_3995:
[----:B------:R-:W-:Y:S05]  /*05d0*/  BSYNC B1 ;  /* 0x0000000000017941 */ /* 0x000fea0003800000 */
.L_x_3993:
[----:B------:R-:W-:Y:S01]  /*05e0*/  IMAD.SHL.U32 R59, R239, 0x40, RZ ;  /* 0x00000040ef3b7824 */ /* 0x000fe200078e00ff */
[----:B------:R-:W-:Y:S01]  /*05f0*/  MOV R2, R238 ;  /* 0x000000ee00027202 */ /* 0x000fe20000000f00 */
[----:B------:R-:W-:-:S03]  /*0600*/  IMAD.MOV.U32 R3, RZ, RZ, 0x0 ;  /* 0x00000000ff037424 */ /* 0x000fc600078e00ff */
[----:B------:R-:W-:-:S13]  /*0610*/  ISETP.GT.AND P0, PT, R240, R59, PT ;  /* 0x0000003bf000720c */ /* 0x000fda0003f04270 */
[----:B------:R-:W-:Y:S05]  /*0620*/  @!P0 RET.REL.NODEC R2 `(_ZN5flash24flash_fwd_splitkv_kernelI23Flash_fwd_kernel_traitsILi256ELi64ELi64ELi4ELb0ELb0EN7cutlass10bfloat16_tE19Flash_kernel_traitsILi256ELi64ELi64ELi4ES3_EELb1ELb0ELb0ELb0ELb1ELb1ELb1ELb1EEEvNS_16Flash_fwd_paramsE) ;  /* 0xfffff9d002008950 */ /* 0x000fea0003c3ffff */
        /* <DEDUP_REMOVED lines=144> */
[----:B------:R-:W-:Y:S05]  /*0f30*/  @P6 RET.REL.NODEC R238 `(_ZN5flash24flash_fwd_splitkv_kernelI23Flash_fwd_kernel_traitsILi256ELi64ELi64ELi4ELb0ELb0EN7cutlass10bfloat16_tE19Flash_kernel_traitsILi256ELi64ELi64ELi4ES3_EELb1ELb0ELb0ELb0ELb1ELb1ELb1ELb1EEEvNS_16Flash_fwd_paramsE) ;  /* 0xfffff0c0ee006950 */ /* 0x000fea0003c3ffff */
[----:B------:R-:W-:Y:S02]  /*0f40*/  MOV R3, 0xff800000 ;  /* 0xff80000000037802 */ /* 0x000fe40000000f00 */
[----:B------:R-:W-:-:S03]  /*0f50*/  MOV R239, 0x0 ;  /* 0x0000000000ef7802 */ /* 0x000fc60000000f00 */
[----:B------:R2:W-:Y:S01]  /*0f60*/  ST.E [R8.64+0xe0], R3 ;  /* 0x0000e00308007985 */ /* 0x0005e2000c101906 */
[----:B------:R-:W-:Y:S05]  /*0f70*/  RET.REL.NODEC R238 `(_ZN5flash24flash_fwd_splitkv_kernelI23Flash_fwd_kernel_traitsILi256ELi64ELi64ELi4ELb0ELb0EN7cutlass10bfloat16_tE19Flash_kernel_traitsILi256ELi64ELi64ELi4ES3_EELb1ELb0ELb0ELb0ELb1ELb1ELb1ELb1EEEvNS_16Flash_fwd_paramsE) ;  /* 0xfffff080ee007950 */ /* 0x000fea0003c3ffff */
.L_x_3998:
        /* <DEDUP_REMOVED lines=105> */
.L_x_4000:
        /* <DEDUP_REMOVED lines=81> */
.L_x_4001:
[----:B-1----:R-:W-:Y:S05]  /*1b20*/  BSYNC B0 ;  /* 0x0000000000007941 */ /* 0x002fea0003800000 */
.L_x_3999:
        /* <DEDUP_REMOVED lines=247> */
.L_x_4058:
        /* <DEDUP_REMOVED lines=251> */
.L_x_4007:
[----:B------:R-:W-:Y:S05]  /*3a50*/  BSYNC B0 ;  /* 0x0000000000007941 */ /* 0x000fea0003800000 */
.L_x_4006:
        /* <DEDUP_REMOVED lines=192> */
.L_x_4009:
[----:B------:R-:W-:Y:S05]  /*4660*/  BSYNC B0 ;  /* 0x0000000000007941 */ /* 0x000fea0003800000 */
.L_x_4008:
        /* <DEDUP_REMOVED lines=195> */
.L_x_4011:
[----:B------:R-:W-:Y:S05]  /*52a0*/  BSYNC B0 ;  /* 0x0000000000007941 */ /* 0x000fea0003800000 */
.L_x_4010:
        /* <DEDUP_REMOVED lines=197> */
.L_x_4013:
[----:B------:R-:W-:Y:S05]  /*5f00*/  BSYNC B0 ;  /* 0x0000000000007941 */ /* 0x000fea0003800000 */
.L_x_4012:
[----:B------:R-:W2:Y:S02]  /*5f10*/  LD.E R3, [R28.64+0xd0] ;  /* 0x0000d0061c037980 */ /* 0x000ea4000c101900 */
[----:B--2---:R-:W-:Y:S05]  /*5f20*/  IMAD.U32 R3, R3, -0x20, RZ ;  /* 0xffffffe003037824 */ /* 0x004fea00078e00ff */
[C---:B------:R-:W-:Y:S02]  /*5f30*/  LEA R26, P1, R3.reuse, R26, 0x1 ;  /* 0x0000001a031a7211 */ /* 0x040fe400078208ff */
[C---:B------:R-:W-:Y:S02]  /*5f40*/  LEA R52, P0, R3.reuse, R52, 0x1 ;  /* 0x0000003403347211 */ /* 0x040fe400078008ff */
[C---:B------:R-:W-:Y:S02]  /*5f50*/  LEA.HI.X.SX32 R27, R3.reuse, R27, 0x1, P1 ;  /* 0x0000001b031b7211 */ /* 0x040fe400008f0eff */
[----:B------:R-:W-:Y:S01]  /*5f60*/  LEA.HI.X.SX32 R53, R3, R53, 0x1, P0 ;  /* 0x0000003503357211 */ /* 0x000fe200000f0eff */
[----:B------:R-:W-:-:S05]  /*5f70*/  BRA `(.L_x_4014) ;  /* 0x00005e6000007947 */ /* 0x000fca0003800000 */
.L_x_4005:
        /* <DEDUP_REMOVED lines=85> */
.L_x_4018:
[----:B------:R-:W-:Y:S05]  /*64d0*/  BSYNC B0 ;  /* 0x0000000000007941 */ /* 0x000fea0003800000 */
.L_x_4017:
        /* <DEDUP_REMOVED lines=84> */
.L_x_4020:
[----:B------:R-:W-:Y:S05]  /*6a20*/  BSYNC B0 ;  /* 0x0000000000007941 */ /* 0x000fea0003800000 */
.L_x_4019:
        /* <DEDUP_REMOVED lines=83> */
.L_x_4022:
[----:B------:R-:W-:Y:S05]  /*6f60*/  BSYNC B0 ;  /* 0x0000000000007941 */ /* 0x000fea0003800000 */
.L_x_4021:
        /* <DEDUP_REMOVED lines=84> */
.L_x_4024:
[----:B------:R-:W-:Y:S05]  /*74b0*/  BSYNC B0 ;  /* 0x0000000000007941 */ /* 0x000fea0003800000 */
.L_x_4023:
[----:B-----5:R3:W-:Y:S02]  /*74c0*/  ST.E.128 [R156.64+0x180], R8 ;  /* 0x000180089c007985 */ /* 0x0207e4000c101d06 */
.L_x_4016:
[----:B------:R-:W-:Y:S05]  /*74d0*/  BSYNC B1 ;  /* 0x0000000000017941 */ /* 0x000fea0003800000 */
.L_x_4015:
        /* <DEDUP_REMOVED lines=90> */
.L_x_4028:
[----:B------:R-:W-:Y:S05]  /*7a80*/  BSYNC B0 ;  /* 0x0000000000007941 */ /* 0x000fea0003800000 */
.L_x_4027:
        /* <DEDUP_REMOVED lines=92> */
.L_x_4030:
[----:B------:R-:W-:Y:S05]  /*8050*/  BSYNC B0 ;  /* 0x0000000000007941 */ /* 0x000fea0003800000 */
.L_x_4029:
        /* <DEDUP_REMOVED lines=89> */
.L_x_4032:
[----:B------:R-:W-:Y:S05]  /*85f0*/  BSYNC B0 ;  /* 0x0000000000007941 */ /* 0x000fea0003800000 */
.L_x_4031:
        /* <DEDUP_REMOVED lines=90> */
.L_x_4034:
[----:B------:R-:W-:Y:S05]  /*8ba0*/  BSYNC B0 ;  /* 0x0000000000007941 */ /* 0x000fea0003800000 */
.L_x_4033:
[----:B-----5:R3:W-:Y:S02]  /*8bb0*/  ST.E.128 [R42.64+0x180], R8 ;  /* 0x000180082a007985 */ /* 0x0207e4000c101d06 */
.L_x_4026:
[----:B------:R-:W-:Y:S05]  /*8bc0*/  BSYNC B1 ;  /* 0x0000000000017941 */ /* 0x000fea0003800000 */
.L_x_4025:
        /* <DEDUP_REMOVED lines=93> */
.L_x_4038:
[----:B------:R-:W-:Y:S05]  /*91a0*/  BSYNC B0 ;  /* 0x0000000000007941 */ /* 0x000fea0003800000 */
.L_x_4037:
        /* <DEDUP_REMOVED lines=92> */
.L_x_4040:
[----:B------:R-:W-:Y:S05]  /*9770*/  BSYNC B0 ;  /* 0x0000000000007941 */ /* 0x000fea0003800000 */
.L_x_4039:
        /* <DEDUP_REMOVED lines=89> */
.L_x_4042:
[----:B------:R-:W-:Y:S05]  /*9d10*/  BSYNC B0 ;  /* 0x0000000000007941 */ /* 0x000fea0003800000 */
.L_x_4041:
        /* <DEDUP_REMOVED lines=90> */
.L_x_4044:
[----:B------:R-:W-:Y:S05]  /*a2c0*/  BSYNC B0 ;  /* 0x0000000000007941 */ /* 0x000fea0003800000 */
.L_x_4043:
[----:B-----5:R4:W-:Y:S02]  /*a2d0*/  ST.E.128 [R42.64+0x180], R8 ;  /* 0x000180082a007985 */ /* 0x0209e4000c101d06 */
.L_x_4036:
[----:B------:R-:W-:Y:S05]  /*a2e0*/  BSYNC B1 ;  /* 0x0000000000017941 */ /* 0x000fea0003800000 */
.L_x_4035:
        /* <DEDUP_REMOVED lines=94> */
.L_x_4048:
[----:B------:R-:W-:Y:S05]  /*a8d0*/  BSYNC B0 ;  /* 0x0000000000007941 */ /* 0x000fea0003800000 */
.L_x_4047:
        /* <DEDUP_REMOVED lines=93> */
.L_x_4050:
[----:B------:R-:W-:Y:S05]  /*aeb0*/  BSYNC B0 ;  /* 0x0000000000007941 */ /* 0x000fea0003800000 */
.L_x_4049:
        /* <DEDUP_REMOVED lines=89> */
.L_x_4052:
[----:B------:R-:W-:Y:S05]  /*b450*/  BSYNC B0 ;  /* 0x0000000000007941 */ /* 0x000fea0003800000 */
.L_x_4051:
        /* <DEDUP_REMOVED lines=90> */
.L_x_4054:
[----:B------:R-:W-:Y:S05]  /*ba00*/  BSYNC B0 ;  /* 0x0000000000007941 */ /* 0x000fea0003800000 */
.L_x_4053:
[----:B-----5:R4:W-:Y:S02]  /*ba10*/  ST.E.128 [R54.64+0x180], R8 ;  /* 0x0001800836007985 */ /* 0x0209e4000c101d06 */
.L_x_4046:
[----:B------:R-:W-:Y:S05]  /*ba20*/  BSYNC B1 ;  /* 0x0000000000017941 */ /* 0x000fea0003800000 */
.L_x_4045:
[----:B------:R-:W5:Y:S02]  /*ba30*/  LD.E R3, [R28.64+0xd0] ;  /* 0x0000d0061c037980 */ /* 0x000f64000c101900 */
[----:B-----5:R-:W-:Y:S05]  /*ba40*/  IMAD.U32 R3, R3, -0x20, RZ ;  /* 0xffffffe003037824 */ /* 0x020fea00078e00ff */
[C---:B------:R-:W-:Y:S02]  /*ba50*/  LEA R110, P1, R3.reuse, R110, 0x1 ;  /* 0x0000006e036e7211 */ /* 0x040fe400078208ff */
[C---:B------:R-:W-:Y:S02]  /*ba60*/  LEA R108, P0, R3.reuse, R108, 0x1 ;  /* 0x0000006c036c7211 */ /* 0x040fe400078008ff */
[C---:B------:R-:W-:Y:S02]  /*ba70*/  LEA.HI.X.SX32 R111, R3.reuse, R111, 0x1, P1 ;  /* 0x0000006f036f7211 */ /* 0x040fe400008f0eff */
[----:B------:R-:W-:Y:S01]  /*ba80*/  LEA.HI.X.SX32 R109, R3, R109, 0x1, P0 ;  /* 0x0000006d036d7211 */ /* 0x000fe200000f0eff */
[----:B------:R-:W-:-:S05]  /*ba90*/  BRA `(.L_x_4014) ;  /* 0x0000034000007947 */ /* 0x000fca0003800000 */
.L_x_4004:
        /* <DEDUP_REMOVED lines=52> */
.L_x_4014:
[----:B------:R-:W-:Y:S05]  /*bde0*/  BSYNC B2 ;  /* 0x0000000000027941 */ /* 0x000fea0003800000 */
.L_x_4003:
        /* <DEDUP_REMOVED lines=88> */
.L_x_4056:
        /* <DEDUP_REMOVED lines=8> */
.L_x_4057:
[----:B------:R-:W-:Y:S05]  /*c3f0*/  BSYNC B0 ;  /* 0x0000000000007941 */ /* 0x000fea0003800000 */
.L_x_4055:
[----:B------:R-:W-:Y:S04]  /*c400*/  IADD3 R17, R17, -0x1, RZ ;  /* 0xffffffff11117810 */ /* 0x000fe80007ffe0ff */
[----:B------:R-:W-:Y:S11]  /*c410*/  ISETP.GT.AND P0, PT, R17, R75, PT ;  /* 0x0000004b1100720c */ /* 0x000ff60003f04270 */
[----:B------:R-:W-:Y:S02]  /*c420*/  @!UPT UIADD3 URZ, URZ, URZ, URZ ;  /* 0x0000003f3f3ff290 */ /* 0x000fe4000fffe03f */
[----:B------:R-:W-:-:S05]  /*c430*/  @P0 BRA `(.L_x_4058) ;  /* 0xffff666000000947 */ /* 0x000fca000383ffff */
.L_x_4002:
        /* <DEDUP_REMOVED lines=103> */
.L_x_4065:
[----:B------:R-:W-:Y:S05]  /*cab0*/  BSYNC B0 ;  /* 0x0000000000007941 */ /* 0x000fea0003800000 */
.L_x_4064:
        /* <DEDUP_REMOVED lines=44> */
.L_x_4067:
[----:B------:R-:W-:Y:S05]  /*cd80*/  BSYNC B0 ;  /* 0x0000000000007941 */ /* 0x000fea0003800000 */
.L_x_4066:
        /* <DEDUP_REMOVED lines=45> */
.L_x_4069:
[----:B------:R-:W-:Y:S05]  /*d060*/  BSYNC B0 ;  /* 0x0000000000007941 */ /* 0x000fea0003800000 */
.L_x_4068:
        /* <DEDUP_REMOVED lines=44> */
.L_x_4071:
[----:B------:R-:W-:Y:S05]  /*d330*/  BSYNC B0 ;  /* 0x0000000000007941 */ /* 0x000fea0003800000 */
.L_x_4070:
[----:B-----5:R3:W-:Y:S02]  /*d340*/  STS.128 [R249+0x6000], R36 ;  /* 0x00600024f9007388 */ /* 0x0207e40000000c00 */
.L_x_4063:
[----:B------:R-:W-:Y:S05]  /*d350*/  BSYNC B1 ;  /* 0x0000000000017941 */ /* 0x000fea0003800000 */
.L_x_4062:
        /* <DEDUP_REMOVED lines=56> */
.L_x_4075:
[----:B------:R-:W-:Y:S05]  /*d6e0*/  BSYNC B0 ;  /* 0x0000000000007941 */ /* 0x000fea0003800000 */
.L_x_4074:
        /* <DEDUP_REMOVED lines=44> */
.L_x_4077:
[----:B------:R-:W-:Y:S05]  /*d9b0*/  BSYNC B0 ;  /* 0x0000000000007941 */ /* 0x000fea0003800000 */
.L_x_4076:
        /* <DEDUP_REMOVED lines=45> */
.L_x_4079:
[----:B------:R-:W-:Y:S05]  /*dc90*/  BSYNC B0 ;  /* 0x0000000000007941 */ /* 0x000fea0003800000 */
.L_x_4078:
        /* <DEDUP_REMOVED lines=44> */
.L_x_4081:
[----:B------:R-:W-:Y:S05]  /*df60*/  BSYNC B0 ;  /* 0x0000000000007941 */ /* 0x000fea0003800000 */
.L_x_4080:
[----:B-----5:R3:W-:Y:S02]  /*df70*/  STS.128 [R249+0x6800], R36 ;  /* 0x00680024f9007388 */ /* 0x0207e40000000c00 */
.L_x_4073:
[----:B------:R-:W-:Y:S05]  /*df80*/  BSYNC B1 ;  /* 0x0000000000017941 */ /* 0x000fea0003800000 */
.L_x_4072:
        /* <DEDUP_REMOVED lines=57> */
.L_x_4085:
[----:B-1----:R-:W-:Y:S05]  /*e320*/  BSYNC B0 ;  /* 0x0000000000007941 */ /* 0x002fea0003800000 */
.L_x_4084:
        /* <DEDUP_REMOVED lines=46> */
.L_x_4087:
[----:B------:R-:W-:Y:S05]  /*e610*/  BSYNC B0 ;  /* 0x0000000000007941 */ /* 0x000fea0003800000 */
.L_x_4086:
        /* <DEDUP_REMOVED lines=45> */
.L_x_4089:
[----:B------:R-:W-:Y:S05]  /*e8f0*/  BSYNC B0 ;  /* 0x0000000000007941 */ /* 0x000fea0003800000 */
.L_x_4088:
        /* <DEDUP_REMOVED lines=46> */
.L_x_4091:
[----:B------:R-:W-:Y:S05]  /*ebe0*/  BSYNC B0 ;  /* 0x0000000000007941 */ /* 0x000fea0003800000 */
.L_x_4090:
[----:B-----5:R2:W-:Y:S02]  /*ebf0*/  STS.128 [R249+0x7000], R20 ;  /* 0x00700014f9007388 */ /* 0x0205e40000000c00 */
.L_x_4083:
[----:B------:R-:W-:Y:S05]  /*ec00*/  BSYNC B1 ;  /* 0x0000000000017941 */ /* 0x000fea0003800000 */
.L_x_4082:
        /* <DEDUP_REMOVED lines=55> */
.L_x_4094:
[----:B-1----:R-:W-:Y:S05]  /*ef80*/  BSYNC B0 ;  /* 0x0000000000007941 */ /* 0x002fea0003800000 */
.L_x_4093:
        /* <DEDUP_REMOVED lines=44> */
.L_x_4096:
[----:B------:R-:W-:Y:S05]  /*f250*/  BSYNC B0 ;  /* 0x0000000000007941 */ /* 0x000fea0003800000 */
.L_x_4095:
        /* <DEDUP_REMOVED lines=46> */
.L_x_4098:
[----:B------:R-:W-:Y:S05]  /*f540*/  BSYNC B0 ;  /* 0x0000000000007941 */ /* 0x000fea0003800000 */
.L_x_4097:
        /* <DEDUP_REMOVED lines=44> */
.L_x_4100:
[----:B------:R-:W-:Y:S05]  /*f810*/  BSYNC B0 ;  /* 0x0000000000007941 */ /* 0x000fea0003800000 */
.L_x_4099:
[----:B-----5:R1:W-:Y:S01]  /*f820*/  STS.128 [R249+0x7800], R16 ;  /* 0x00780010f9007388 */ /* 0x0203e20000000c00 */
[----:B------:R-:W-:Y:S05]  /*f830*/  BRA `(.L_x_4092) ;  /* 0x00005c4000007947 */ /* 0x000fea0003800000 */
.L_x_4061:
        /* <DEDUP_REMOVED lines=85> */
.L_x_4104:
[----:B------:R-:W-:Y:S05]  /*fd90*/  BSYNC B0 ;  /* 0x0000000000007941 */ /* 0x000fea0003800000 */
.L_x_4103:
        /* <DEDUP_REMOVED lines=85> */
.L_x_4106:
[----:B------:R-:W-:Y:S05]  /*102f0*/  BSYNC B0 ;  /* 0x0000000000007941 */ /* 0x000fea0003800000 */
.L_x_4105:
        /* <DEDUP_REMOVED lines=85> */
.L_x_4108:
[----:B------:R-:W-:Y:S05]  /*10850*/  BSYNC B0 ;  /* 0x0000000000007941 */ /* 0x000fea0003800000 */
.L_x_4107:
        /* <DEDUP_REMOVED lines=86> */
.L_x_4110:
[----:B------:R-:W-:Y:S05]  /*10dc0*/  BSYNC B0 ;  /* 0x0000000000007941 */ /* 0x000fea0003800000 */
.L_x_4109:
[----:B-----5:R3:W-:Y:S02]  /*10dd0*/  STS.128 [R249+0x6000], R44 ;  /* 0x0060002cf9007388 */ /* 0x0207e40000000c00 */
.L_x_4102:
[----:B------:R-:W-:Y:S05]  /*10de0*/  BSYNC B1 ;  /* 0x0000000000017941 */ /* 0x000fea0003800000 */
.L_x_4101:
        /* <DEDUP_REMOVED lines=90> */
.L_x_4114:
[----:B------:R-:W-:Y:S05]  /*11390*/  BSYNC B0 ;  /* 0x0000000000007941 */ /* 0x000fea0003800000 */
.L_x_4113:
        /* <DEDUP_REMOVED lines=88> */
.L_x_4116:
[----:B------:R-:W-:Y:S05]  /*11920*/  BSYNC B0 ;  /* 0x0000000000007941 */ /* 0x000fea0003800000 */
.L_x_4115:
        /* <DEDUP_REMOVED lines=88> */
.L_x_4118:
[----:B------:R-:W-:Y:S05]  /*11eb0*/  BSYNC B0 ;  /* 0x0000000000007941 */ /* 0x000fea0003800000 */
.L_x_4117:
        /* <DEDUP_REMOVED lines=89> */
.L_x_4120:
[----:B------:R-:W-:Y:S05]  /*12450*/  BSYNC B0 ;  /* 0x0000000000007941 */ /* 0x000fea0003800000 */
.L_x_4119:
[----:B-----5:R1:W-:Y:S02]  /*12460*/  STS.128 [R249+0x6800], R32 ;  /* 0x00680020f9007388 */ /* 0x0203e40000000c00 */
.L_x_4112:
[----:B------:R-:W-:Y:S05]  /*12470*/  BSYNC B1 ;  /* 0x0000000000017941 */ /* 0x000fea0003800000 */
.L_x_4111:
        /* <DEDUP_REMOVED lines=91> */
.L_x_4124:
[----:B------:R-:W-:Y:S05]  /*12a30*/  BSYNC B0 ;  /* 0x0000000000007941 */ /* 0x000fea0003800000 */
.L_x_4123:
        /* <DEDUP_REMOVED lines=88> */
.L_x_4126:
[----:B------:R-:W-:Y:S05]  /*12fc0*/  BSYNC B0 ;  /* 0x0000000000007941 */ /* 0x000fea0003800000 */
.L_x_4125:
        /* <DEDUP_REMOVED lines=88> */
.L_x_4128:
[----:B------:R-:W-:Y:S05]  /*13550*/  BSYNC B0 ;  /* 0x0000000000007941 */ /* 0x000fea0003800000 */
.L_x_4127:
        /* <DEDUP_REMOVED lines=88> */
.L_x_4130:
[----:B------:R-:W-:Y:S05]  /*13ae0*/  BSYNC B0 ;  /* 0x0000000000007941 */ /* 0x000fea0003800000 */
.L_x_4129:
[----:B-----5:R1:W-:Y:S02]  /*13af0*/  STS.128 [R249+0x7000], R36 ;  /* 0x00700024f9007388 */ /* 0x0203e40000000c00 */
.L_x_4122:
[----:B------:R-:W-:Y:S05]  /*13b00*/  BSYNC B1 ;  /* 0x0000000000017941 */ /* 0x000fea0003800000 */
.L_x_4121:
        /* <DEDUP_REMOVED lines=90> */
.L_x_4132:
[----:B------:R-:W-:Y:S05]  /*140b0*/  BSYNC B0 ;  /* 0x0000000000007941 */ /* 0x000fea0003800000 */
.L_x_4131:
        /* <DEDUP_REMOVED lines=89> */
.L_x_4134:
[----:B------:R-:W-:Y:S05]  /*14650*/  BSYNC B0 ;  /* 0x0000000000007941 */ /* 0x000fea0003800000 */
.L_x_4133:
        /* <DEDUP_REMOVED lines=89> */
.L_x_4136:
[----:B------:R-:W-:Y:S05]  /*14bf0*/  BSYNC B0 ;  /* 0x0000000000007941 */ /* 0x000fea0003800000 */
.L_x_4135:
        /* <DEDUP_REMOVED lines=89> */
.L_x_4138:
[----:B------:R-:W-:Y:S05]  /*15190*/  BSYNC B0 ;  /* 0x0000000000007941 */ /* 0x000fea0003800000 */
.L_x_4137:
[----:B-----5:R2:W-:Y:S01]  /*151a0*/  STS.128 [R249+0x7800], R20 ;  /* 0x00780014f9007388 */ /* 0x0205e20000000c00 */
[----:B------:R-:W-:Y:S05]  /*151b0*/  BRA `(.L_x_4092) ;  /* 0x000002c000007947 */ /* 0x000fea0003800000 */
.L_x_4060:
        /* <DEDUP_REMOVED lines=44> */
.L_x_4092:
[----:B------:R-:W-:Y:S05]  /*15480*/  BSYNC B2 ;  /* 0x0000000000027941 */ /* 0x000fea0003800000 */
.L_x_4059:
[----:B------:R-:W-:Y:S02]  /*15490*/  IADD3 R242, R170, -0x1, RZ ;  /* 0xffffffffaaf27810 */ /* 0x000fe40007ffe0ff */
[----:B------:R-:W-:-:S02]  /*154a0*/  LEA.HI R0, R63, R63, RZ, 0x1 ;  /* 0x0000003f3f007211 */ /* 0x000fc400078f08ff */
[----:B------:R-:W-:Y:S01]  /*154b0*/  SHF.R.S32.HI R7, RZ, 0x1f, R66 ;  /* 0x0000001fff077819 */ /* 0x000fe20000011442 */
[----:B------:R-:W-:Y:S01]  /*154c0*/  IMAD.SHL.U32 R3, R242, 0x40, RZ ;  /* 0x00000040f2037824 */ /* 0x000fe200078e00ff */
[----:B------:R-:W-:Y:S02]  /*154d0*/  LOP3.LUT R0, R0, 0xfffffffe, RZ, 0xc0, !PT ;  /* 0xfffffffe00007812 */ /* 0x000fe400078ec0ff */
[----:B------:R-:W-:Y:S01]  /*154e0*/  LEA.HI R7, R7, R66, RZ, 0x3 ;  /* 0x0000004207077211 */ /* 0x000fe200078f18ff */
[----:B-1----:R-:W-:Y:S02]  /*154f0*/  IMAD.IADD R5, R56, 0x1, -R3 ;  /* 0x0000000138057824 */ /* 0x002fe400078e0a03 */
[----:B------:R-:W-:Y:S01]  /*15500*/  IMAD.IADD R63, R63, 0x1, -R0 ;  /* 0x000000013f3f7824 */ /* 0x000fe200078e0a00 */
[C---:B------:R-:W-:Y:S01]  /*15510*/  LOP3.LUT R9, R7.reuse, 0xfffffff8, RZ, 0xc0, !PT ;  /* 0xfffffff807097812 */ /* 0x040fe200078ec0ff */
[----:B------:R-:W-:Y:S01]  /*15520*/  IMAD.SHL.U32 R0, R60, 0x40, RZ ;  /* 0x000000403c007824 */ /* 0x000fe200078e00ff */
[-C--:B------:R-:W-:Y:S01]  /*15530*/  ISETP.GE.AND P2, PT, R6, R5.reuse, PT ;  /* 0x000000050600720c */ /* 0x080fe20003f46270 */
[----:B------:R-:W-:Y:S01]  /*15540*/  IMAD.SHL.U32 R31, R7, 0x40, RZ ;  /* 0x00000040071f7824 */ /* 0x000fe200078e00ff */
[-C--:B------:R-:W-:Y:S01]  /*15550*/  ISETP.GE.AND P3, PT, R142, R5.reuse, PT ;  /* 0x000000058e00720c */ /* 0x080fe20003f66270 */
[----:B------:R-:W-:Y:S01]  /*15560*/  IMAD.IADD R9, R66, 0x1, -R9 ;  /* 0x0000000142097824 */ /* 0x000fe200078e0a09 */
[----:B------:R-:W-:-:S02]  /*15570*/  ISETP.GE.AND P1, PT, R8, R5, PT ;  /* 0x000000050800720c */ /* 0x000fc40003f26270 */
[----:B------:R-:W-:Y:S02]  /*15580*/  LOP3.LUT R11, R0, 0x1c0, RZ, 0xc0, !PT ;  /* 0x000001c0000b7812 */ /* 0x000fe400078ec0ff */
[CC--:B------:R-:W-:Y:S01]  /*15590*/  ISETP.GE.AND P6, PT, R142.reuse, R5.reuse, PT ;  /* 0x000000058e00720c */ /* 0x0c0fe20003fc6270 */
[----:B------:R-:W-:Y:S01]  /*155a0*/  IMAD.SHL.U32 R142, R142, 0x8, RZ ;  /* 0x000000088e8e7824 */ /* 0x000fe200078e00ff */
[-C--:B------:R-:W-:Y:S02]  /*155b0*/  ISETP.GE.AND P5, PT, R6, R5.reuse, PT ;  /* 0x000000050600720c */ /* 0x080fe40003fa6270 */
[----:B------:R-:W-:Y:S02]  /*155c0*/  ISETP.GE.AND P4, PT, R8, R5, PT ;  /* 0x000000050800720c */ /* 0x000fe40003f86270 */
[----:B----4-:R-:W-:Y:S01]  /*155d0*/  @!P2 LEA R14, P0, R64, R236, 0x1 ;  /* 0x000000ec400ea211 */ /* 0x010fe200078008ff */
[----:B------:R-:W-:Y:S01]  /*155e0*/  @!PT LDS RZ, [RZ] ;  /* 0x00000000fffff984 */ /* 0x000fe20000000800 */
[----:B------:R-:W-:Y:S01]  /*155f0*/  @!PT LDS RZ, [RZ] ;  /* 0x00000000fffff984 */ /* 0x000fe20000000800 */
[----:B------:R-:W-:Y:S01]  /*15600*/  @!PT LDS RZ, [RZ] ;  /* 0x00000000fffff984 */ /* 0x000fe20000000800 */
[----:B------:R1:W-:Y:S01]  /*15610*/  @!P3 LDGSTS.E.BYPASS.LTC128B.128 [R249+0x8000], [R236.64] ;  /* 0x08000000ecf9bfae */ /* 0x0003e2000b901d46 */
[----:B------:R-:W-:-:S02]  /*15620*/  LOP3.LUT R142, R11, 0x8, R142, 0xf8, !PT ;  /* 0x000000080b8e7812 */ /* 0x000fc400078ef88e */
[----:B------:R-:W-:Y:S01]  /*15630*/  @!P2 LEA.HI.X R15, R64, R237, R65, 0x1, P0 ;  /* 0x000000ed400fa211 */ /* 0x000fe200000f0c41 */
[----:B------:R1:W-:Y:S01]  /*15640*/  @!P3 LDGSTS.E.BYPASS.LTC128B.128 [R249+0xa000], [R236.64+0x80] ;  /* 0x0a000080ecf9bfae */ /* 0x0003e2000b901d46 */
[----:B------:R-:W-:Y:S02]  /*15650*/  ISETP.GE.AND P0, PT, R2, R5, PT ;  /* 0x000000050200720c */ /* 0x000fe40003f06270 */
[----:B------:R-:W-:Y:S01]  /*15660*/  SHF.R.U32.HI R11, RZ, 0x3, R11 ;  /* 0x00000003ff0b7819 */ /* 0x000fe2000001160b */
[----:B------:R1:W-:Y:S01]  /*15670*/  @!P3 LDGSTS.E.BYPASS.LTC128B.128 [R249+0xc000], [R236.64+0x100] ;  /* 0x0c000100ecf9bfae */ /* 0x0003e2000b901d46 */
[----:B------:R-:W-:Y:S02]  /*15680*/  LOP3.LUT R31, R31, 0xfffffe00, RZ, 0xc0, !PT ;  /* 0xfffffe001f1f7812 */ /* 0x000fe400078ec0ff */
[----:B------:R-:W-:Y:S01]  /*15690*/  LOP3.LUT R142, R142, R11, RZ, 0x3c, !PT ;  /* 0x0000000b8e8e7212 */ /* 0x000fe200078e3cff */
[----:B------:R1:W-:Y:S01]  /*156a0*/  @!P3 LDGSTS.E.BYPASS.LTC128B.128 [R249+0xe000], [R236.64+0x180] ;  /* 0x0e000180ecf9bfae */ /* 0x0003e2000b901d46 */
[----:B------:R-:W-:-:S03]  /*156b0*/  ISETP.GE.AND P3, PT, R2, R5, PT ;  /* 0x000000050200720c */ /* 0x000fc60003f66270 */
[----:B------:R4:W-:Y:S01]  /*156c0*/  @!P2 LDGSTS.E.BYPASS.LTC128B.128 [R249+0x8800], [R14.64] ;  /* 0x088000000ef9afae */ /* 0x0009e2000b901d46 */
[----:B------:R-:W-:Y:S02]  /*156d0*/  IMAD R229, R63, 0x200, R142 ;  /* 0x000002003fe57824 */ /* 0x000fe400078e028e */
[----:B------:R-:W-:Y:S01]  /*156e0*/  @!P0 IMAD R0, R167, 0x60, RZ ;  /* 0x00000060a7008824 */ /* 0x000fe200078e02ff */
[----:B------:R4:W-:Y:S01]  /*156f0*/  @!P2 LDGSTS.E.BYPASS.LTC128B.128 [R249+0xa800], [R14.64+0x80] ;  /* 0x0a8000800ef9afae */ /* 0x0009e2000b901d46 */
[----:B------:R-:W-:-:S03]  /*15700*/  @!P0 IMAD.WIDE.U32 R12, R166, 0x60, R236 ;  /* 0x00000060a60c8825 */ /* 0x000fc600078e00ec */
[----:B------:R4:W-:Y:S01]  /*15710*/  @!P2 LDGSTS.E.BYPASS.LTC128B.128 [R249+0xc800], [R14.64+0x100] ;  /* 0x0c8001000ef9afae */ /* 0x0009e2000b901d46 */
[----:B------:R-:W-:Y:S02]  /*15720*/  @!P0 IMAD.IADD R13, R0, 0x1, R13 ;  /* 0x00000001000d8824 */ /* 0x000fe400078e020d */
[----:B------:R-:W-:Y:S01]  /*15730*/  IMAD.SHL.U32 R63, R63, 0x8, RZ ;  /* 0x000000083f3f7824 */ /* 0x000fe200078e00ff */
[----:B------:R4:W-:Y:S01]  /*15740*/  @!P2 LDGSTS.E.BYPASS.LTC128B.128 [R249+0xe800], [R14.64+0x180] ;  /* 0x0e8001800ef9afae */ /* 0x0009e2000b901d46 */
[----:B------:R-:W-:Y:S02]  /*15750*/  @!P3 IMAD R0, R169, 0x60, RZ ;  /* 0x00000060a900b824 */ /* 0x000fe400078e02ff */
[----:B------:R-:W-:Y:S01]  /*15760*/  @!P3 IMAD.WIDE.U32 R10, R168, 0x60, R246 ;  /* 0x00000060a80ab825 */ /* 0x000fe200078e00f6 */
[----:B----4-:R-:W-:-:S04]  /*15770*/  @!P1 LEA R14, P2, R166, R236, 0x6 ;  /* 0x000000eca60e9211 */ /* 0x010fc800078430ff */
[----:B------:R-:W-:-:S05]  /*15780*/  @!P1 LEA.HI.X R15, R166, R237, R167, 0x6, P2 ;  /* 0x000000eda60f9211 */ /* 0x000fca00010f34a7 */
[----:B------:R4:W-:Y:S04]  /*15790*/  @!P1 LDGSTS.E.BYPASS.LTC128B.128 [R249+0x9000], [R14.64] ;  /* 0x090000000ef99fae */ /* 0x0009e8000b901d46 */
[----:B------:R4:W-:Y:S04]  /*157a0*/  @!P1 LDGSTS.E.BYPASS.LTC128B.128 [R249+0xb000], [R14.64+0x80] ;  /* 0x0b0000800ef99fae */ /* 0x0009e8000b901d46 */
[----:B------:R4:W-:Y:S04]  /*157b0*/  @!P1 LDGSTS.E.BYPASS.LTC128B.128 [R249+0xd000], [R14.64+0x100] ;  /* 0x0d0001000ef99fae */ /* 0x0009e8000b901d46 */
[----:B------:R4:W-:Y:S01]  /*157c0*/  @!P1 LDGSTS.E.BYPASS.LTC128B.128 [R249+0xf000], [R14.64+0x180] ;  /* 0x0f0001800ef99fae */ /* 0x0009e2000b901d46 */
[C---:B------:R-:W-:Y:S01]  /*157d0*/  R2P PR, R9.reuse, 0x6 ;  /* 0x0000000609007804 */ /* 0x040fe20000000000 */
[----:B------:R-:W-:-:S02]  /*157e0*/  IMAD.SHL.U32 R9, R9, 0x40, RZ ;  /* 0x0000004009097824 */ /* 0x000fc400078e00ff */
[----:B------:R5:W-:Y:S03]  /*157f0*/  @!P0 LDGSTS.E.BYPASS.LTC128B.128 [R249+0x9800], [R12.64] ;  /* 0x098000000cf98fae */ /* 0x000be6000b901d46 */
[----:B------:R-:W-:Y:S01]  /*15800*/  LOP3.LUT R2, R9, 0x1c0, RZ, 0xc0, !PT ;  /* 0x000001c009027812 */ /* 0x000fe200078ec0ff */
[----:B------:R5:W-:Y:S03]  /*15810*/  @!P0 LDGSTS.E.BYPASS.LTC128B.128 [R249+0xb800], [R12.64+0x80] ;  /* 0x0b8000800cf98fae */ /* 0x000be6000b901d46 */
[----:B------:R-:W-:Y:S01]  /*15820*/  LOP3.LUT R6, R2, 0x8, R63, 0xf8, !PT ;  /* 0x0000000802067812 */ /* 0x000fe200078ef83f */
[----:B------:R5:W-:Y:S01]  /*15830*/  @!P0 LDGSTS.E.BYPASS.LTC128B.128 [R249+0xd800], [R12.64+0x100] ;  /* 0x0d8001000cf98fae */ /* 0x000be2000b901d46 */
[----:B------:R-:W-:-:S03]  /*15840*/  SHF.R.U32.HI R7, RZ, 0x3, R2 ;  /* 0x00000003ff077819 */ /* 0x000fc60000011602 */
[----:B------:R5:W-:Y:S01]  /*15850*/  @!P0 LDGSTS.E.BYPASS.LTC128B.128 [R249+0xf800], [R12.64+0x180] ;  /* 0x0f8001800cf98fae */ /* 0x000be2000b901d46 */
[CC--:B------:R-:W-:Y:S02]  /*15860*/  @!P5 LEA R4, P0, R61.reuse, R246.reuse, 0x1 ;  /* 0x000000f63d04d211 */ /* 0x0c0fe400078008ff */
[----:B------:R-:W-:Y:S01]  /*15870*/  LOP3.LUT R6, R6, R7, RZ, 0x3c, !PT ;  /* 0x0000000706067212 */ /* 0x000fe200078e3cff */
[----:B------:R-:W0:Y:S01]  /*15880*/  LDGDEPBAR ;  /* 0x00000000000079af */ /* 0x000e220000000000 */
[-C--:B------:R-:W-:Y:S01]  /*15890*/  @!P5 LEA.HI.X R5, R61, R247.reuse, R62, 0x1, P0 ;  /* 0x000000f73d05d211 */ /* 0x080fe200000f0c3e */
[----:B------:R-:W-:Y:S01]  /*158a0*/  IMAD R7, R58, 0x400, R31 ;  /* 0x000004003a077824 */ /* 0x000fe200078e021f */
[C---:B------:R-:W-:Y:S01]  /*158b0*/  @!P4 LEA R8, P0, R168.reuse, R246, 0x6 ;  /* 0x000000f6a808c211 */ /* 0x040fe200078030ff */
[----:B--2---:R-:W2:Y:S03]  /*158c0*/  LD.E R2, [R28.64+0x188] ;  /* 0x000188061c027980 */ /* 0x004ea6000c101900 */
[----:B------:R-:W-:Y:S01]  /*158d0*/  @!P4 LEA.HI.X R9, R168, R247, R169, 0x6, P0 ;  /* 0x000000f7a809c211 */ /* 0x000fe200000f34a9 */
[----:B------:R-:W-:-:S02]  /*158e0*/  IMAD.SHL.U32 R229, R229, 0x2, RZ ;  /* 0x00000002e5e57824 */ /* 0x000fc400078e00ff */
[----:B-----5:R-:W-:Y:S01]  /*158f0*/  @!P3 IMAD.IADD R13, R0, 0x1, R11 ;  /* 0x00000001000db824 */ /* 0x020fe200078e020b */
[----:B------:R-:W-:-:S04]  /*15900*/  DEPBAR.LE SB0, 0x0 ;  /* 0x000080000000791a */ /* 0x000fc80000000000 */
[----:B------:R-:W-:Y:S01]  /*15910*/  BAR.SYNC.DEFER_BLOCKING 0x0 ;  /* 0x0000000000007b1d */ /* 0x000fe20000010000 */
[----:B------:R-:W-:Y:S02]  /*15920*/  @!P3 IMAD.MOV.U32 R12, RZ, RZ, R10 ;  /* 0x000000ffff0cb224 */ /* 0x000fe400078e000a */
[----:B------:R-:W-:-:S04]  /*15930*/  IMAD.IADD R230, R6, 0x1, R7 ;  /* 0x0000000106e67824 */ /* 0x000fc800078e0207 */
        /* <DEDUP_REMOVED lines=43> */
[----:B------:R-:W-:-:S03]  /*15bf0*/  IMAD.MOV.U32 R7, RZ, RZ, 0x10 ;  /* 0x00000010ff077424 */ /* 0x000fc600078e00ff */
[----:B------:R4:W-:Y:S01]  /*15c00*/  @!P3 LDGSTS.E.BYPASS.LTC128B.128 [R249+0x15800], [R12.64+0x100] ;  /* 0x158001000cf9bfae */ /* 0x0009e2000b901d46 */
[----:B-----5:R-:W-:-:S03]  /*15c10*/  IMAD.MOV.U32 R5, RZ, RZ, 0x20 ;  /* 0x00000020ff057424 */ /* 0x020fc600078e00ff */
[----:B------:R4:W-:Y:S04]  /*15c20*/  @!P3 LDGSTS.E.BYPASS.LTC128B.128 [R249+0x17800], [R12.64+0x180] ;  /* 0x178001800cf9bfae */ /* 0x0009e8000b901d46 */
[----:B---3--:R-:W-:Y:S04]  /*15c30*/  LDSM.16.M88.4 R8, [R230] ;  /* 0x00000000e608783b */ /* 0x008fe80000000200 */
[----:B------:R-:W3:Y:S04]  /*15c40*/  LDSM.16.M88.4 R20, [R229+0x8000] ;  /* 0x00800000e514783b */ /* 0x000ee80000000200 */
[----:B------:R-:W5:Y:S01]  /*15c50*/  LDSM.16.M88.4 R40, [R229+0x8800] ;  /* 0x00880000e528783b */ /* 0x000f620000000200 */
[----:B------:R-:W-:-:S02]  /*15c60*/  SEL R7, R7, 0xfffffff0, !P1 ;  /* 0xfffffff007077807 */ /* 0x000fc40004800000 */
[----:B------:R-:W-:Y:S01]  /*15c70*/  SEL R5, R5, 0xffffffe0, !P2 ;  /* 0xffffffe005057807 */ /* 0x000fe20005000000 */
[----:B------:R-:W-:Y:S01]  /*15c80*/  LDSM.16.M88.4 R48, [R229+0x9800] ;  /* 0x00980000e530783b */ /* 0x000fe20000000200 */
[----:B------:R-:W-:Y:S02]  /*15c90*/  R2P PR, R60, 0x6 ;  /* 0x000000063c007804 */ /* 0x000fe40000000000 */
[C---:B------:R-:W-:Y:S01]  /*15ca0*/  IADD3 R0, R229.reuse, 0x8000, RZ ;  /* 0x00008000e5007810 */ /* 0x040fe20007ffe0ff */
[----:B------:R-:W1:Y:S01]  /*15cb0*/  LDSM.16.M88.4 R60, [R229+0x9000] ;  /* 0x00900000e53c783b */ /* 0x000e620000000200 */
[----:B------:R-:W-:Y:S01]  /*15cc0*/  IADD3 R227, R229, 0x8020, RZ ;  /* 0x00008020e5e37810 */ /* 0x000fe20007ffe0ff */
[----:B------:R-:W-:Y:S02]  /*15cd0*/  IMAD R228, R7, 0x2, R230 ;  /* 0x0000000207e47824 */ /* 0x000fe400078e02e6 */
[----:B------:R-:W2:Y:S04]  /*15ce0*/  LD.E R4, [R28.64+0x18c] ;  /* 0x00018c061c047980 */ /* 0x000ea8000c101900 */
[----:B----4-:R-:W-:Y:S02]  /*15cf0*/  LDSM.16.M88.4 R12, [R228] ;  /* 0x00000000e40c783b */ /* 0x010fe40000000200 */
[----:B------:R-:W-:-:S02]  /*15d00*/  @P1 IADD3 R227, R0, -0x20, RZ ;  /* 0xffffffe000e31810 */ /* 0x000fc40007ffe0ff */
[----:B------:R-:W0:Y:S04]  /*15d10*/  LDGDEPBAR ;  /* 0x00000000000079af */ /* 0x000e280000000000 */
[----:B------:R-:W4:Y:S04]  /*15d20*/  LDSM.16.M88.4 R44, [R227] ;  /* 0x00000000e32c783b */ /* 0x000f280000000200 */
[----:B------:R-:W4:Y:S01]  /*15d30*/  LDSM.16.M88.4 R24, [R227+0x800] ;  /* 0x00080000e318783b */ /* 0x000f220000000200 */
[----:B------:R-:W-:-:S03]  /*15d40*/  IMAD.MOV.U32 R0, RZ, RZ, 0x40 ;  /* 0x00000040ff007424 */ /* 0x000fc600078e00ff */
[----:B------:R-:W4:Y:S01]  /*15d50*/  LDSM.16.M88.4 R36, [R227+0x1000] ;  /* 0x00100000e324783b */ /* 0x000f220000000200 */
[C---:B---3--:R-:W-:Y:S03]  /*15d60*/  HMMA.16816.F32.BF16 R16, R8.reuse, R20, RZ ;  /* 0x000000140810723c */ /* 0x048fe600000418ff */
[----:B------:R-:W3:Y:S05]  /*15d70*/  LDSM.16.M88.4 R80, [R227+0x1800] ;  /* 0x00180000e350783b */ /* 0x000eea0000000200 */
[----:B-----5:R-:W-:Y:S01]  /*15d80*/  HMMA.16816.F32.BF16 R32, R8, R40, RZ ;  /* 0x000000280820723c */ /* 0x020fe200000418ff */
[----:B------:R-:W-:Y:S01]  /*15d90*/  IMAD R226, R5, 0x2, R230 ;  /* 0x0000000205e27824 */ /* 0x000fe200078e02e6 */
[----:B------:R-:W-:-:S06]  /*15da0*/  SEL R0, R0, 0xffffffc0, !P2 ;  /* 0xffffffc000007807 */ /* 0x000fcc0005000000 */
[C---:B-1----:R-:W-:Y:S08]  /*15db0*/  HMMA.16816.F32.BF16 R64, R8.reuse, R60, RZ ;  /* 0x0000003c0840723c */ /* 0x042ff000000418ff */
[C---:B------:R-:W-:Y:S01]  /*15dc0*/  HMMA.16816.F32.BF16 R52, R8.reuse, R48, RZ ;  /* 0x000000300834723c */ /* 0x040fe200000418ff */
[----:B------:R-:W-:Y:S01]  /*15dd0*/  IMAD R225, R5, 0x2, R228 ;  /* 0x0000000205e17824 */ /* 0x000fe200078e02e4 */
[----:B------:R-:W-:Y:S04]  /*15de0*/  LDSM.16.M88.4 R76, [R226] ;  /* 0x00000000e24c783b */ /* 0x000fe80000000200 */
[----:B------:R-:W-:Y:S02]  /*15df0*/  LDSM.16.M88.4 R88, [R227+0x3000] ;  /* 0x00300000e358783b */ /* 0x000fe40000000200 */
[C---:B------:R-:W-:Y:S02]  /*15e00*/  HMMA.16816.F32.BF16 R20, R8.reuse, R22, RZ ;  /* 0x000000160814723c */ /* 0x040fe400000418ff */
[----:B------:R-:W-:Y:S06]  /*15e10*/  LDSM.16.M88.4 R92, [R227+0x6800] ;  /* 0x00680000e35c783b */ /* 0x000fec0000000200 */
[C---:B------:R-:W-:Y:S01]  /*15e20*/  HMMA.16816.F32.BF16 R40, R8.reuse, R42, RZ ;  /* 0x0000002a0828723c */ /* 0x040fe200000418ff */
[----:B------:R-:W-:Y:S01]  /*15e30*/  IMAD.IADD R224, R229, 0x1, R0 ;  /* 0x00000001e5e07824 */ /* 0x000fe200078e0200 */
[----:B------:R-:W-:Y:S04]  /*15e40*/  LDSM.16.M88.4 R72, [R225] ;  /* 0x00000000e148783b */ /* 0x000fe80000000200 */
[----:B------:R-:W-:Y:S02]  /*15e50*/  LDSM.16.M88.4 R68, [R224+0x8000] ;  /* 0x00800000e044783b */ /* 0x000fe40000000200 */
[C---:B------:R-:W-:Y:S08]  /*15e60*/  HMMA.16816.F32.BF16 R60, R8.reuse, R62, RZ ;  /* 0x0000003e083c723c */ /* 0x040ff000000418ff */
[----:B------:R-:W-:Y:S01]  /*15e70*/  HMMA.16816.F32.BF16 R8, R8, R50, RZ ;  /* 0x000000320808723c */ /* 0x000fe200000418ff */
[----:B------:R-:W1:Y:S07]  /*15e80*/  LDSM.16.M88.4 R48, [R224+0x8800] ;  /* 0x00880000e030783b */ /* 0x000e6e0000000200 */
[C---:B----4-:R-:W-:Y:S08]  /*15e90*/  HMMA.16816.F32.BF16 R16, R12.reuse, R44, R16 ;  /* 0x0000002c0c10723c */ /* 0x050ff00000041810 */
[C---:B------:R-:W-:Y:S01]  /*15ea0*/  HMMA.16816.F32.BF16 R20, R12.reuse, R46, R20 ;  /* 0x0000002e0c14723c */ /* 0x040fe20000041814 */
[----:B------:R-:W4:Y:S07]  /*15eb0*/  LDSM.16.M88.4 R44, [R224+0x9000] ;  /* 0x00900000e02c783b */ /* 0x000f2e0000000200 */
[C---:B------:R-:W-:Y:S08]  /*15ec0*/  HMMA.16816.F32.BF16 R32, R12.reuse, R24, R32 ;  /* 0x000000180c20723c */ /* 0x040ff00000041820 */
[----:B------:R-:W-:Y:S01]  /*15ed0*/  HMMA.16816.F32.BF16 R40, R12, R26, R40 ;  /* 0x0000001a0c28723c */ /* 0x000fe20000041828 */
[----:B------:R-:W5:Y:S01]  /*15ee0*/  LDSM.16.M88.4 R24, [R224+0x9800] ;  /* 0x00980000e018783b */ /* 0x000f620000000200 */
[----:B------:R-:W-:-:S05]  /*15ef0*/  IMAD.IADD R220, R0, 0x1, R227 ;  /* 0x0000000100dc7824 */ /* 0x000fca00078e02e3 */
[----:B------:R-:W-:Y:S01]  /*15f00*/  LDSM.16.M88.4 R84, [R220+0x1000] ;  /* 0x00100000dc54783b */ /* 0x000fe20000000200 */
[C---:B------:R-:W-:Y:S08]  /*15f10*/  HMMA.16816.F32.BF16 R64, R12.reuse, R36, R64 ;  /* 0x000000240c40723c */ /* 0x040ff00000041840 */
[C---:B------:R-:W-:Y:S01]  /*15f20*/  HMMA.16816.F32.BF16 R60, R12.reuse, R38, R60 ;  /* 0x000000260c3c723c */ /* 0x040fe2000004183c */
[----:B------:R-:W-:Y:S07]  /*15f30*/  LDSM.16.M88.4 R36, [R220] ;  /* 0x00000000dc24783b */ /* 0x000fee0000000200 */
[C---:B---3--:R-:W-:Y:S08]  /*15f40*/  HMMA.16816.F32.BF16 R52, R12.reuse, R80, R52 ;  /* 0x000000500c34723c */ /* 0x048ff00000041834 */
        /* <DEDUP_REMOVED lines=14> */
[----:B------:R-:W-:Y:S04]  /*16030*/  LDSM.16.M88.4 R24, [R230+0x2000] ;  /* 0x00200000e618783b */ /* 0x000fe80000000200 */
[----:B------:R-:W1:Y:S03]  /*16040*/  LDSM.16.M88.4 R8, [R229+0xa800] ;  /* 0x00a80000e508783b */ /* 0x000e660000000200 */
[C---:B---3--:R-:W-:Y:S08]  /*16050*/  HMMA.16816.F32.BF16 R32, R72.reuse, R12, R32 ;  /* 0x0000000c4820723c */ /* 0x048ff00000041820 */
        /* <DEDUP_REMOVED lines=27> */
[----:B------:R-:W5:Y:S07]  /*16210*/  LDSM.16.M88.4 R12, [R224+0xb000] ;  /* 0x00b00000e00c783b */ /* 0x000f6e0000000200 */
        /* <DEDUP_REMOVED lines=16> */
[C---:B-----5:R-:W-:Y:S08]  /*16320*/  HMMA.16816.F32.BF16 R64, R80.reuse, R12, R64 ;  /* 0x0000000c5040723c */ /* 0x060ff00000041840 */
        /* <DEDUP_REMOVED lines=22> */
[C---:B----4-:R-:W-:Y:S08]  /*16490*/  HMMA.16816.F32.BF16 R32, R44.reuse, R12, R32 ;  /* 0x0000000c2c20723c */ /* 0x050ff00000041820 */
[----:B------:R-:W-:Y:S01]  /*164a0*/  HMMA.16816.F32.BF16 R40, R44, R14, R40 ;  /* 0x0000000e2c28723c */ /* 0x000fe20000041828 */
[----:B------:R-:W3:Y:S07]  /*164b0*/  LDSM.16.M88.4 R12, [R226+0x4000] ;  /* 0x00400000e20c783b */ /* 0x000eee0000000200 */
[C---:B-1----:R-:W-:Y:S08]  /*164c0*/  HMMA.16816.F32.BF16 R20, R48.reuse, R86, R20 ;  /* 0x000000563014723c */ /* 0x042ff00000041814 */
        /* <DEDUP_REMOVED lines=8> */
[----:B------:R-:W1:Y:S03]  /*16550*/  LDSM.16.M88.4 R44, [R220+0x4000] ;  /* 0x00400000dc2c783b */ /* 0x000e660000000200 */
        /* <DEDUP_REMOVED lines=20> */
[----:B------:R-:W-:Y:S01]  /*166a0*/  HMMA.16816.F32.BF16 R40, R12, R10, R40 ;  /* 0x0000000a0c28723c */ /* 0x000fe20000041828 */
[----:B------:R-:W5:Y:S07]  /*166b0*/  LDSM.16.M88.4 R8, [R220+0x4800] ;  /* 0x00480000dc08783b */ /* 0x000f6e0000000200 */
[C---:B---3--:R-:W-:Y:S08]  /*166c0*/  HMMA.16816.F32.BF16 R20, R72.reuse, R86, R20 ;  /* 0x000000564814723c */ /* 0x048ff00000041814 */
[----:B------:R-:W-:Y:S01]  /*166d0*/  HMMA.16816.F32.BF16 R16, R72, R84, R16 ;  /* 0x000000544810723c */ /* 0x000fe20000041810 */
[----:B------:R-:W-:Y:S07]  /*166e0*/  LDSM.16.M88.4 R84, [R220+0x5800] ;  /* 0x00580000dc54783b */ /* 0x000fee0000000200 */
[C---:B----4-:R-:W-:Y:S08]  /*166f0*/  HMMA.16816.F32.BF16 R52, R12.reuse, R24, R52 ;  /* 0x000000180c34723c */ /* 0x050ff00000041834 */
[----:B------:R-:W-:Y:S01]  /*16700*/  HMMA.16816.F32.BF16 R76, R12, R26, R76 ;  /* 0x0000001a0c4c723c */ /* 0x000fe2000004184c */
[----:B------:R-:W-:Y:S04]  /*16710*/  LDSM.16.M88.4 R12, [R226+0x6000] ;  /* 0x00600000e20c783b */ /* 0x000fe80000000200 */
[----:B------:R-:W3:Y:S03]  /*16720*/  LDSM.16.M88.4 R24, [R224+0xe000] ;  /* 0x00e00000e018783b */ /* 0x000ee60000000200 */
[C---:B-1----:R-:W-:Y:S08]  /*16730*/  HMMA.16816.F32.BF16 R20, R48.reuse, R38, R20 ;  /* 0x000000263014723c */ /* 0x042ff00000041814 */
[----:B------:R-:W-:Y:S01]  /*16740*/  HMMA.16816.F32.BF16 R16, R48, R36, R16 ;  /* 0x000000243010723c */ /* 0x000fe20000041810 */
[----:B------:R-:W-:Y:S07]  /*16750*/  LDSM.16.M88.4 R36, [R224+0xe800] ;  /* 0x00e80000e024783b */ /* 0x000fee0000000200 */
[C---:B-----5:R-:W-:Y:S08]  /*16760*/  HMMA.16816.F32.BF16 R32, R80.reuse, R8, R32 ;  /* 0x000000085020723c */ /* 0x060ff00000041820 */
[C---:B------:R-:W-:Y:S01]  /*16770*/  HMMA.16816.F32.BF16 R40, R80.reuse, R10, R40 ;  /* 0x0000000a5028723c */ /* 0x040fe20000041828 */
[----:B------:R-:W1:Y:S07]  /*16780*/  LDSM.16.M88.4 R8, [R225+0x6000] ;  /* 0x00600000e108783b */ /* 0x000e6e0000000200 */
[C---:B------:R-:W-:Y:S08]  /*16790*/  HMMA.16816.F32.BF16 R64, R80.reuse, R68, R64 ;  /* 0x000000445040723c */ /* 0x040ff00000041840 */
[----:B------:R-:W-:Y:S01]  /*167a0*/  HMMA.16816.F32.BF16 R60, R80, R70, R60 ;  /* 0x00000046503c723c */ /* 0x000fe2000004183c */
[----:B------:R-:W4:Y:S07]  /*167b0*/  LDSM.16.M88.4 R68, [R229+0xf000] ;  /* 0x00f00000e544783b */ /* 0x000f2e0000000200 */
[C---:B---3--:R-:W-:Y:S08]  /*167c0*/  HMMA.16816.F32.BF16 R20, R12.reuse, R26, R20 ;  /* 0x0000001a0c14723c */ /* 0x048ff00000041814 */
[----:B------:R-:W-:Y:S01]  /*167d0*/  HMMA.16816.F32.BF16 R16, R12, R24, R16 ;  /* 0x000000180c10723c */ /* 0x000fe20000041810 */
[----:B------:R-:W-:Y:S07]  /*167e0*/  LDSM.16.M88.4 R24, [R220+0x6800] ;  /* 0x00680000dc18783b */ /* 0x000fee0000000200 */
[C---:B------:R-:W-:Y:S08]  /*167f0*/  HMMA.16816.F32.BF16 R32, R72.reuse, R44, R32 ;  /* 0x0000002c4820723c */ /* 0x040ff00000041820 */
[----:B------:R-:W-:Y:S01]  /*16800*/  HMMA.16816.F32.BF16 R40, R72, R46, R40 ;  /* 0x0000002e4828723c */ /* 0x000fe20000041828 */
[----:B------:R-:W3:Y:S07]  /*16810*/  LDSM.16.M88.4 R44, [R227+0x7000] ;  /* 0x00700000e32c783b */ /* 0x000eee0000000200 */
[C---:B-1----:R-:W-:Y:S08]  /*16820*/  HMMA.16816.F32.BF16 R20, R8.reuse, R90, R20 ;  /* 0x0000005a0814723c */ /* 0x042ff00000041814 */
[----:B------:R-:W-:Y:S01]  /*16830*/  HMMA.16816.F32.BF16 R16, R8, R88, R16 ;  /* 0x000000580810723c */ /* 0x000fe20000041810 */
[----:B------:R-:W1:Y:S07]  /*16840*/  LDSM.16.M88.4 R88, [R229+0xf800] ;  /* 0x00f80000e558783b */ /* 0x000e6e0000000200 */
[----:B----4-:R-:W-:Y:S08]  /*16850*/  HMMA.16816.F32.BF16 R64, R72, R68, R64 ;  /* 0x000000444840723c */ /* 0x010ff00000041840 */
[C---:B------:R-:W-:Y:S08]  /*16860*/  HMMA.16816.F32.BF16 R32, R48.reuse, R92, R32 ;  /* 0x0000005c3020723c */ /* 0x040ff00000041820 */
[----:B------:R-:W-:Y:S01]  /*16870*/  HMMA.16816.F32.BF16 R40, R48, R94, R40 ;  /* 0x0000005e3028723c */ /* 0x000fe20000041828 */
[----:B--2---:R-:W-:-:S07]  /*16880*/  FMUL.FTZ R21, R21, R4 ;  /* 0x0000000415157220 */ /* 0x004fce0000410000 */
[----:B------:R-:W-:Y:S01]  /*16890*/  HMMA.16816.F32.BF16 R52, R80, R84, R52 ;  /* 0x000000545034723c */ /* 0x000fe20000041834 */
[----:B------:R-:W-:-:S07]  /*168a0*/  FMUL.FTZ R30, R16, R4 ;  /* 0x00000004101e7220 */ /* 0x000fce0000410000 */
[----:B------:R-:W-:Y:S01]  /*168b0*/  HMMA.16816.F32.BF16 R76, R80, R86, R76 ;  /* 0x00000056504c723c */ /* 0x000fe2000004184c */
[----:B------:R-:W2:Y:S01]  /*168c0*/  LDSM.16.M88.4 R80, [R224+0xf000] ;  /* 0x00f00000e050783b */ /* 0x000ea20000000200 */
[-C--:B------:R-:W-:Y:S02]  /*168d0*/  FMUL.FTZ R16, R17, R4.reuse ;  /* 0x0000000411107220 */ /* 0x080fe40000410000 */
[-C--:B------:R-:W-:Y:S02]  /*168e0*/  FMUL.FTZ R17, R19, R4.reuse ;  /* 0x0000000413117220 */ /* 0x080fe40000410000 */
[-C--:B------:R-:W-:Y:S02]  /*168f0*/  FMUL.FTZ R19, R20, R4.reuse ;  /* 0x0000000414137220 */ /* 0x080fe40000410000 */
[----:B---3--:R-:W-:Y:S01]  /*16900*/  HMMA.16816.F32.BF16 R64, R48, R44, R64 ;  /* 0x0000002c3040723c */ /* 0x008fe20000041840 */
[----:B------:R3:W-:Y:S01]  /*16910*/  MUFU.TANH R44, R21 ;  /* 0x00000015002c7308 */ /* 0x0007e20000002400 */
[----:B------:R-:W-:-:S05]  /*16920*/  FMUL.FTZ R68, R23, R4 ;  /* 0x0000000417447220 */ /* 0x000fca0000410000 */
[----:B------:R-:W-:Y:S01]  /*16930*/  FMUL.FTZ R45, R22, R4 ;  /* 0x00000004162d7220 */ /* 0x000fe20000410000 */
[C---:B------:R-:W-:Y:S08]  /*16940*/  HMMA.16816.F32.BF16 R32, R12.reuse, R36, R32 ;  /* 0x000000240c20723c */ /* 0x040ff00000041820 */
[----:B------:R-:W-:Y:S01]  /*16950*/  HMMA.16816.F32.BF16 R40, R12, R38, R40 ;  /* 0x000000260c28723c */ /* 0x000fe20000041828 */
[----:B---3--:R-:W3:Y:S04]  /*16960*/  LDSM.16.M88.4 R20, [R227+0x7800] ;  /* 0x00780000e314783b */ /* 0x008ee80000000200 */
[----:B------:R-:W4:Y:S03]  /*16970*/  LDSM.16.M88.4 R36, [R220+0x7000] ;  /* 0x00700000dc24783b */ /* 0x000f260000000200 */
[C---:B------:R-:W-:Y:S08]  /*16980*/  HMMA.16816.F32.BF16 R60, R72.reuse, R70, R60 ;  /* 0x00000046483c723c */ /* 0x040ff0000004183c */
[----:B-1----:R-:W-:Y:S08]  /*16990*/  HMMA.16816.F32.BF16 R52, R72, R88, R52 ;  /* 0x000000584834723c */ /* 0x002ff00000041834 */
[C---:B------:R-:W-:Y:S08]  /*169a0*/  HMMA.16816.F32.BF16 R32, R8.reuse, R24, R32 ;  /* 0x000000180820723c */ /* 0x040ff00000041820 */
[----:B------:R-:W-:Y:S01]  /*169b0*/  HMMA.16816.F32.BF16 R40, R8, R26, R40 ;  /* 0x0000001a0828723c */ /* 0x000fe20000041828 */
[----:B------:R-:W1:Y:S07]  /*169c0*/  LDSM.16.M88.4 R24, [R224+0xf800] ;  /* 0x00f80000e018783b */ /* 0x000e6e0000000200 */
[----:B------:R-:W-:Y:S08]  /*169d0*/  HMMA.16816.F32.BF16 R76, R72, R90, R76 ;  /* 0x0000005a484c723c */ /* 0x000ff0000004184c */
[----:B--2---:R-:W-:Y:S01]  /*169e0*/  HMMA.16816.F32.BF16 R64, R12, R80, R64 ;  /* 0x000000500c40723c */ /* 0x004fe20000041840 */
[----:B------:R-:W-:-:S07]  /*169f0*/  SHF.R.S32.HI R0, RZ, 0x1f, R57 ;  /* 0x0000001fff007819 */ /* 0x000fce0000011439 */
[----:B------:R-:W-:Y:S01]  /*16a00*/  HMMA.16816.F32.BF16 R60, R48, R46, R60 ;  /* 0x0000002e303c723c */ /* 0x000fe2000004183c */
[----:B------:R-:W-:-:S07]  /*16a10*/  LEA.HI R0, R0, R57, RZ, 0x5 ;  /* 0x0000003900007211 */ /* 0x000fce00078f28ff */
[----:B---3--:R-:W-:Y:S01]  /*16a20*/  HMMA.16816.F32.BF16 R52, R48, R20, R52 ;  /* 0x000000143034723c */ /* 0x008fe20000041834 */
[----:B------:R-:W-:-:S07]  /*16a30*/  LOP3.LUT R0, R0, 0xffffffe0, RZ, 0xc0, !PT ;  /* 0xffffffe000007812 */ /* 0x000fce00078ec0ff */
[----:B------:R-:W-:Y:S01]  /*16a40*/  HMMA.16816.F32.BF16 R76, R48, R22, R76 ;  /* 0x00000016304c723c */ /* 0x000fe2000004184c */
[----:B------:R-:W2:Y:S01]  /*16a50*/  LDSM.16.M88.4 R20, [R220+0x7800] ;  /* 0x00780000dc14783b */ /* 0x000ea20000000200 */
[----:B------:R-:W-:Y:S01]  /*16a60*/  IMAD.IADD R0, R57, 0x1, -R0 ;  /* 0x0000000139007824 */ /* 0x000fe200078e0a00 */
[----:B------:R-:W3:Y:S05]  /*16a70*/  MUFU.TANH R17, R17 ;  /* 0x0000001100117308 */ /* 0x000eea0000002400 */
[----:B----4-:R-:W-:Y:S01]  /*16a80*/  HMMA.16816.F32.BF16 R64, R8, R36, R64 ;  /* 0x000000240840723c */ /* 0x010fe20000041840 */
[----:B------:R-:W-:Y:S01]  /*16a90*/  FMUL.FTZ R32, R32, R4 ;  /* 0x0000000420207220 */ /* 0x000fe20000410000 */
[----:B------:R-:W-:-:S05]  /*16aa0*/  DEPBAR.LE SB0, 0x0 ;  /* 0x000080000000791a */ /* 0x000fca0000000000 */
[----:B------:R-:W-:Y:S01]  /*16ab0*/  FMUL.FTZ R36, R41, R4 ;  /* 0x0000000429247220 */ /* 0x000fe20000410000 */
[----:B------:R-:W-:Y:S01]  /*16ac0*/  SHF.R.S32.HI R41, RZ, 0x1f, R0 ;  /* 0x0000001fff297819 */ /* 0x000fe20000011400 */
[----:B------:R-:W-:Y:S03]  /*16ad0*/  HMMA.16816.F32.BF16 R60, R12, R82, R60 ;  /* 0x000000520c3c723c */ /* 0x000fe6000004183c */
[----:B------:R-:W-:-:S04]  /*16ae0*/  LEA.HI R41, R41, R0, RZ, 0x2 ;  /* 0x0000000029297211 */ /* 0x000fc800078f10ff */
[----:B------:R-:W-:Y:S01]  /*16af0*/  SHF.R.S32.HI R41, RZ, 0x2, R41 ;  /* 0x00000002ff297819 */ /* 0x000fe20000011429 */
[----:B-1----:R-:W-:Y:S04]  /*16b00*/  HMMA.16816.F32.BF16 R52, R12, R24, R52 ;  /* 0x000000180c34723c */ /* 0x002fe80000041834 */
[----:B------:R-:W-:-:S04]  /*16b10*/  IMAD R58, R58, 0x10, R41 ;  /* 0x000000103a3a7824 */ /* 0x000fc800078e0229 */
[----:B------:R-:W-:Y:S01]  /*16b20*/  HMMA.16816.F32.BF16 R76, R12, R26, R76 ;  /* 0x0000001a0c4c723c */ /* 0x000fe2000004184c */
[----:B------:R-:W-:Y:S01]  /*16b30*/  IADD3 R59, R58, 0x1, R59 ;  /* 0x000000013a3b7810 */ /* 0x000fe20007ffe03b */
[----:B------:R-:W-:Y:S02]  /*16b40*/  FMUL.FTZ R41, R43, R4 ;  /* 0x000000042b297220 */ /* 0x000fe40000410000 */
[----:B------:R-:W-:Y:S01]  /*16b50*/  IMAD.SHL.U32 R57, R57, 0x2, RZ ;  /* 0x0000000239397824 */ /* 0x000fe200078e00ff */
[----:B------:R-:W-:-:S03]  /*16b60*/  IADD3 R43, R56, R59, -R240 ;  /* 0x0000003b382b7210 */ /* 0x000fc60007ffe8f0 */
[----:B------:R-:W-:Y:S02]  /*16b70*/  HMMA.16816.F32.BF16 R60, R8, R38, R60 ;  /* 0x00000026083c723c */ /* 0x000fe4000004183c */
[----:B------:R-:W-:Y:S01]  /*16b80*/  IMAD.IADD R43, R2, 0x1, R43 ;  /* 0x00000001022b7824 */ /* 0x000fe200078e022b */
[----:B------:R-:W-:Y:S02]  /*16b90*/  LOP3.LUT R2, R57, 0x6, RZ, 0xc0, !PT ;  /* 0x0000000639027812 */ /* 0x000fe400078ec0ff */
[----:B------:R-:W-:-:S03]  /*16ba0*/  LOP3.LUT R0, R6, R31, RZ, 0xfc, !PT ;  /* 0x0000001f06007212 */ /* 0x000fc600078efcff */
[----:B--2---:R-:W-:Y:S01]  /*16bb0*/  HMMA.16816.F32.BF16 R52, R8, R20, R52 ;  /* 0x000000140834723c */ /* 0x004fe20000041834 */
[----:B------:R-:W-:Y:S01]  /*16bc0*/  IMAD.IADD R31, R3, 0x1, R2 ;  /* 0x00000001031f7824 */ /* 0x000fe200078e0202 */
[----:B------:R-:W1:Y:S01]  /*16bd0*/  MUFU.TANH R19, R19 ;  /* 0x0000001300137308 */ /* 0x000e620000002400 */
[----:B------:R-:W-:Y:S01]  /*16be0*/  IADD3 R165, R43, 0x8, RZ ;  /* 0x000000082ba57810 */ /* 0x000fe20007ffe0ff */
[-C--:B------:R-:W-:Y:S02]  /*16bf0*/  FMUL.FTZ R33, R33, R4.reuse ;  /* 0x0000000421217220 */ /* 0x080fe40000410000 */
[----:B------:R-:W-:Y:S01]  /*16c00*/  FMUL.FTZ R34, R34, R4 ;  /* 0x0000000422227220 */ /* 0x000fe20000410000 */
[----:B------:R-:W-:-:S03]  /*16c10*/  IMNMX R2, R43, R56, PT ;  /* 0x000000382b027217 */ /* 0x000fc60003800200 */
[----:B------:R-:W2:Y:S01]  /*16c20*/  MUFU.TANH R16, R16 ;  /* 0x0000001000107308 */ /* 0x000ea20000002400 */
[----:B------:R-:W-:Y:S01]  /*16c30*/  FMUL.FTZ R35, R35, R4 ;  /* 0x0000000423237220 */ /* 0x000fe20000410000 */
[----:B------:R-:W-:Y:S02]  /*16c40*/  IMNMX R165, R165, R56, PT ;  /* 0x00000038a5a57217 */ /* 0x000fe40003800200 */
[C---:B------:R-:W-:Y:S01]  /*16c50*/  IADD3 R6, R31.reuse, 0x1, RZ ;  /* 0x000000011f067810 */ /* 0x040fe20007ffe0ff */
[-C--:B------:R-:W-:Y:S01]  /*16c60*/  FMUL.FTZ R46, R40, R4.reuse ;  /* 0x00000004282e7220 */ /* 0x080fe20000410000 */
[----:B------:R-:W-:Y:S02]  /*16c70*/  HMMA.16816.F32.BF16 R76, R8, R22, R76 ;  /* 0x00000016084c723c */ /* 0x000fe4000004184c */
[----:B------:R-:W4:Y:S01]  /*16c80*/  MUFU.TANH R45, R45 ;  /* 0x0000002d002d7308 */ /* 0x000f220000002400 */
[----:B------:R-:W-:Y:S01]  /*16c90*/  IADD3 R24, R31, 0x8, RZ ;  /* 0x000000081f187810 */ /* 0x000fe20007ffe0ff */
[----:B------:R-:W-:Y:S01]  /*16ca0*/  FMUL.FTZ R40, R42, R4 ;  /* 0x000000042a287220 */ /* 0x000fe20000410000 */
[----:B------:R-:W-:-:S02]  /*16cb0*/  ISETP.GE.AND P6, PT, R6, R2, PT ;  /* 0x000000020600720c */ /* 0x000fc40003fc6270 */
[----:B------:R-:W-:-:S03]  /*16cc0*/  ISETP.GE.AND P3, PT, R6, R165, PT ;  /* 0x000000a50600720c */ /* 0x000fc60003f66270 */
[----:B------:R-:W5:Y:S01]  /*16cd0*/  MUFU.TANH R68, R68 ;  /* 0x0000004400447308 */ /* 0x000f620000002400 */
[----:B------:R-:W-:-:S07]  /*16ce0*/  IADD3 R6, R31, 0x9, RZ ;  /* 0x000000091f067810 */ /* 0x000fce0007ffe0ff */
[----:B------:R-:W1:Y:S01]  /*16cf0*/  MUFU.TANH R32, R32 ;  /* 0x0000002000207308 */ /* 0x000e620000002400 */
[----:B------:R-:W-:Y:S01]  /*16d00*/  ISETP.GE.AND P4, PT, R24, R2, PT ;  /* 0x000000021800720c */ /* 0x000fe20003f86270 */
[----:B------:R-:W-:Y:S01]  /*16d10*/  FMUL.FTZ R64, R64, R4 ;  /* 0x0000000440407220 */ /* 0x000fe20000410000 */
[----:B------:R-:W-:-:S05]  /*16d20*/  ISETP.GE.AND P0, PT, R6, R2, PT ;  /* 0x000000020600720c */ /* 0x000fca0003f06270 */
[----:B------:R-:W-:Y:S01]  /*16d30*/  MUFU.TANH R33, R33 ;  /* 0x0000002100217308 */ /* 0x000fe20000002400 */
[----:B------:R-:W-:Y:S02]  /*16d40*/  ISETP.GE.AND P5, PT, R6, R165, PT ;  /* 0x000000a50600720c */ /* 0x000fe40003fa6270 */
[----:B------:R-:W-:-:S05]  /*16d50*/  IADD3 R12, R31, 0x11, RZ ;  /* 0x000000111f0c7810 */ /* 0x000fca0007ffe0ff */
[----:B------:R-:W1:Y:S01]  /*16d60*/  MUFU.TANH R34, R34 ;  /* 0x0000002200227308 */ /* 0x000e620000002400 */
[----:B------:R-:W-:Y:S02]  /*16d70*/  IADD3 R6, R31, 0x10, RZ ;  /* 0x000000101f067810 */ /* 0x000fe40007ffe0ff */
[----:B------:R-:W-:-:S05]  /*16d80*/  ISETP.GE.AND P1, PT, R24, R165, PT ;  /* 0x000000a51800720c */ /* 0x000fca0003f26270 */
[----:B------:R-:W4:Y:S01]  /*16d90*/  MUFU.TANH R35, R35 ;  /* 0x0000002300237308 */ /* 0x000f220000002400 */
[----:B---3--:R-:W-:-:S07]  /*16da0*/  FSEL R24, R17, -INF , !P3 ;  /* 0xff80000011187808 */ /* 0x008fce0005800000 */
[----:B------:R-:W3:Y:S01]  /*16db0*/  MUFU.TANH R37, R46 ;  /* 0x0000002e00257308 */ /* 0x000ee20000002400 */
[----:B-1----:R-:W-:Y:S01]  /*16dc0*/  FSEL R19, R19, -INF , !P4 ;  /* 0xff80000013137808 */ /* 0x002fe20006000000 */
[-C--:B------:R-:W-:Y:S01]  /*16dd0*/  FMUL.FTZ R65, R65, R4.reuse ;  /* 0x0000000441417220 */ /* 0x080fe20000410000 */
[----:B--2---:R-:W-:Y:S01]  /*16de0*/  FSEL R25, R16, -INF , !P6 ;  /* 0xff80000010197808 */ /* 0x004fe20007000000 */
[----:B------:R-:W-:Y:S01]  /*16df0*/  FMUL.FTZ R66, R66, R4 ;  /* 0x0000000442427220 */ /* 0x000fe20000410000 */
[----:B------:R-:W-:-:S03]  /*16e00*/  ISETP.GE.AND P3, PT, R12, R2, PT ;  /* 0x000000020c00720c */ /* 0x000fc60003f66270 */
[----:B------:R-:W-:Y:S01]  /*16e10*/  MUFU.TANH R36, R36 ;  /* 0x0000002400247308 */ /* 0x000fe20000002400 */
[-C--:B------:R-:W-:Y:S01]  /*16e20*/  ISETP.GE.AND P4, PT, R12, R165.reuse, PT ;  /* 0x000000a50c00720c */ /* 0x080fe20003f86270 */
[----:B------:R-:W-:Y:S01]  /*16e30*/  FMUL.FTZ R67, R67, R4 ;  /* 0x0000000443437220 */ /* 0x000fe20000410000 */
[----:B------:R-:W-:Y:S01]  /*16e40*/  ISETP.GE.AND P2, PT, R6, R2, PT ;  /* 0x000000020600720c */ /* 0x000fe20003f46270 */
[----:B------:R-:W-:Y:S01]  /*16e50*/  FMUL.FTZ R60, R60, R4 ;  /* 0x000000043c3c7220 */ /* 0x000fe20000410000 */
[----:B------:R-:W-:-:S03]  /*16e60*/  ISETP.GE.AND P6, PT, R6, R165, PT ;  /* 0x000000a50600720c */ /* 0x000fc60003fc6270 */
[----:B------:R-:W1:Y:S01]  /*16e70*/  MUFU.TANH R40, R40 ;  /* 0x0000002800287308 */ /* 0x000e620000002400 */
[C---:B------:R-:W-:Y:S02]  /*16e80*/  IADD3 R12, R31.reuse, 0x18, RZ ;  /* 0x000000181f0c7810 */ /* 0x040fe40007ffe0ff */
[----:B------:R-:W-:Y:S01]  /*16e90*/  IADD3 R6, R31, 0x19, RZ ;  /* 0x000000191f067810 */ /* 0x000fe20007ffe0ff */
[----:B------:R-:W-:-:S04]  /*16ea0*/  FMUL.FTZ R52, R52, R4 ;  /* 0x0000000434347220 */ /* 0x000fc80000410000 */
[----:B------:R-:W2:Y:S01]  /*16eb0*/  MUFU.TANH R41, R41 ;  /* 0x0000002900297308 */ /* 0x000ea20000002400 */
[----:B----4-:R-:W-:Y:S02]  /*16ec0*/  FSEL R45, R45, -INF , !P1 ;  /* 0xff8000002d2d7808 */ /* 0x010fe40004800000 */
[----:B------:R-:W-:-:S05]  /*16ed0*/  FSEL R44, R44, -INF , !P0 ;  /* 0xff8000002c2c7808 */ /* 0x000fca0004000000 */
[----:B------:R-:W4:Y:S01]  /*16ee0*/  MUFU.TANH R182, R64 ;  /* 0x0000004000b67308 */ /* 0x000f220000002400 */
[----:B------:R-:W-:Y:S01]  /*16ef0*/  IADD3 R13, R31, 0x20, RZ ;  /* 0x000000201f0d7810 */ /* 0x000fe20007ffe0ff */
[----:B------:R-:W-:Y:S01]  /*16f00*/  FMUL.FTZ R61, R61, R4 ;  /* 0x000000043d3d7220 */ /* 0x000fe20000410000 */
[----:B------:R-:W-:Y:S01]  /*16f10*/  ISETP.GE.AND P1, PT, R12, R2, PT ;  /* 0x000000020c00720c */ /* 0x000fe20003f26270 */
[-C--:B------:R-:W-:Y:S01]  /*16f20*/  FMUL.FTZ R62, R62, R4.reuse ;  /* 0x000000043e3e7220 */ /* 0x080fe20000410000 */
[-C--:B------:R-:W-:Y:S01]  /*16f30*/  ISETP.GE.AND P0, PT, R12, R165.reuse, PT ;  /* 0x000000a50c00720c */ /* 0x080fe20003f06270 */
[-C--:B------:R-:W-:Y:S01]  /*16f40*/  FMUL.FTZ R63, R63, R4.reuse ;  /* 0x000000043f3f7220 */ /* 0x080fe20000410000 */
[----:B-----5:R-:W-:Y:S01]  /*16f50*/  FSEL R68, R68, -INF , !P5 ;  /* 0xff80000044447808 */ /* 0x020fe20006800000 */
[----:B------:R-:W-:Y:S01]  /*16f60*/  MUFU.TANH R183, R65 ;  /* 0x0000004100b77308 */ /* 0x000fe20000002400 */
[----:B------:R-:W-:Y:S01]  /*16f70*/  FSEL R17, R32, -INF , !P2 ;  /* 0xff80000020117808 */ /* 0x000fe20005000000 */
[----:B------:R-:W-:Y:S01]  /*16f80*/  FMUL.FTZ R53, R53, R4 ;  /* 0x0000000435357220 */ /* 0x000fe20000410000 */
[----:B------:R-:W-:Y:S01]  /*16f90*/  ISETP.GE.AND P5, PT, R6, R2, PT ;  /* 0x000000020600720c */ /* 0x000fe20003fa6270 */
[----:B------:R-:W-:Y:S01]  /*16fa0*/  FMUL.FTZ R54, R54, R4 ;  /* 0x0000000436367220 */ /* 0x000fe20000410000 */
[----:B------:R-:W-:-:S02]  /*16fb0*/  ISETP.GE.AND P2, PT, R6, R165, PT ;  /* 0x000000a50600720c */ /* 0x000fc40003f46270 */
[----:B------:R-:W-:Y:S01]  /*16fc0*/  IADD3 R12, R31, 0x21, RZ ;  /* 0x000000211f0c7810 */ /* 0x000fe20007ffe0ff */
[----:B------:R-:W5:Y:S01]  /*16fd0*/  MUFU.TANH R186, R66 ;  /* 0x0000004200ba7308 */ /* 0x000f620000002400 */
[----:B------:R-:W-:Y:S02]  /*16fe0*/  FSEL R15, R34, -INF , !P6 ;  /* 0xff800000220f7808 */ /* 0x000fe40007000000 */
[----:B------:R-:W-:Y:S02]  /*16ff0*/  FSEL R6, R33, -INF , !P3 ;  /* 0xff80000021067808 */ /* 0x000fe40005800000 */
[----:B------:R-:W-:-:S03]  /*17000*/  ISETP.GE.AND P6, PT, R13, R2, PT ;  /* 0x000000020d00720c */ /* 0x000fc60003fc6270 */
[----:B------:R-:W1:Y:S01]  /*17010*/  MUFU.TANH R187, R67 ;  /* 0x0000004300bb7308 */ /* 0x000e620000002400 */
[----:B------:R-:W-:Y:S02]  /*17020*/  ISETP.GE.AND P3, PT, R13, R165, PT ;  /* 0x000000a50d00720c */ /* 0x000fe40003f66270 */
[----:B------:R-:W-:-:S05]  /*17030*/  FSEL R13, R35, -INF , !P4 ;  /* 0xff800000230d7808 */ /* 0x000fca0006000000 */
[----:B------:R-:W2:Y:S01]  /*17040*/  MUFU.TANH R184, R60 ;  /* 0x0000003c00b87308 */ /* 0x000ea20000002400 */
[----:B---3--:R-:W-:Y:S02]  /*17050*/  FSEL R16, R37, -INF , !P1 ;  /* 0xff80000025107808 */ /* 0x008fe40004800000 */
[C---:B------:R-:W-:Y:S02]  /*17060*/  ISETP.GE.AND P4, PT, R12.reuse, R2, PT ;  /* 0x000000020c00720c */ /* 0x040fe40003f86270 */
[----:B------:R-:W-:Y:S02]  /*17070*/  ISETP.GE.AND P1, PT, R12, R165, PT ;  /* 0x000000a50c00720c */ /* 0x000fe40003f26270 */
[C---:B------:R-:W-:Y:S01]  /*17080*/  IADD3 R12, R31.reuse, 0x28, RZ ;  /* 0x000000281f0c7810 */ /* 0x040fe20007ffe0ff */
[----:B------:R-:W-:Y:S01]  /*17090*/  MUFU.TANH R185, R61 ;  /* 0x0000003d00b97308 */ /* 0x000fe20000002400 */
[----:B------:R-:W-:Y:S01]  /*170a0*/  IADD3 R10, R31, 0x29, RZ ;  /* 0x000000291f0a7810 */ /* 0x000fe20007ffe0ff */
[----:B------:R-:W-:Y:S01]  /*170b0*/  FMUL.FTZ R76, R76, R4 ;  /* 0x000000044c4c7220 */ /* 0x000fe20000410000 */
[----:B-1----:R-:W-:-:S05]  /*170c0*/  FSEL R14, R40, -INF , !P0 ;  /* 0xff800000280e7808 */ /* 0x002fca0004000000 */
[----:B------:R-:W1:Y:S01]  /*170d0*/  MUFU.TANH R188, R62 ;  /* 0x0000003e00bc7308 */ /* 0x000e620000002400 */
[----:B------:R-:W-:Y:S02]  /*170e0*/  FSEL R8, R36, -INF , !P5 ;  /* 0xff80000024087808 */ /* 0x000fe40006800000 */
[----:B------:R-:W-:-:S05]  /*170f0*/  ISETP.GE.AND P0, PT, R12, R2, PT ;  /* 0x000000020c00720c */ /* 0x000fca0003f06270 */
[----:B------:R-:W3:Y:S01]  /*17100*/  MUFU.TANH R189, R63 ;  /* 0x0000003f00bd7308 */ /* 0x000ee20000002400 */
[----:B------:R-:W-:-:S07]  /*17110*/  ISETP.GE.AND P5, PT, R12, R165, PT ;  /* 0x000000a50c00720c */ /* 0x000fce0003fa6270 */
[----:B------:R-:W1:Y:S01]  /*17120*/  MUFU.TANH R52, R52 ;  /* 0x0000003400347308 */ /* 0x000e620000002400 */
[----:B--2---:R-:W-:-:S07]  /*17130*/  FSEL R12, R41, -INF , !P2 ;  /* 0xff800000290c7808 */ /* 0x004fce0005000000 */
[----:B------:R-:W-:Y:S01]  /*17140*/  MUFU.TANH R194, R53 ;  /* 0x0000003500c27308 */ /* 0x000fe20000002400 */
[----:B----4-:R-:W-:-:S07]  /*17150*/  FSEL R182, R182, -INF , !P6 ;  /* 0xff800000b6b67808 */ /* 0x010fce0007000000 */
[----:B------:R-:W2:Y:S01]  /*17160*/  MUFU.TANH R191, R54 ;  /* 0x0000003600bf7308 */ /* 0x000ea20000002400 */
[C---:B------:R-:W-:Y:S02]  /*17170*/  ISETP.GE.AND P2, PT, R10.reuse, R2, PT ;  /* 0x000000020a00720c */ /* 0x040fe40003f46270 */
[----:B------:R-:W-:Y:S02]  /*17180*/  ISETP.GE.AND P6, PT, R10, R165, PT ;  /* 0x000000a50a00720c */ /* 0x000fe40003fc6270 */
[C---:B------:R-:W-:Y:S02]  /*17190*/  IADD3 R9, R31.reuse, 0x30, RZ ;  /* 0x000000301f097810 */ /* 0x040fe40007ffe0ff */
[----:B------:R-:W-:Y:S01]  /*171a0*/  IADD3 R10, R31, 0x31, RZ ;  /* 0x000000311f0a7810 */ /* 0x000fe20007ffe0ff */
[----:B------:R-:W4:Y:S01]  /*171b0*/  MUFU.TANH R192, R76 ;  /* 0x0000004c00c07308 */ /* 0x000f220000002400 */
[----:B-----5:R-:W-:Y:S02]  /*171c0*/  FSEL R186, R186, -INF , !P3 ;  /* 0xff800000baba7808 */ /* 0x020fe40005800000 */
[----:B------:R-:W-:-:S02]  /*171d0*/  FSEL R183, R183, -INF , !P4 ;  /* 0xff800000b7b77808 */ /* 0x000fc40006000000 */
[----:B------:R-:W-:Y:S02]  /*171e0*/  FSEL R187, R187, -INF , !P1 ;  /* 0xff800000bbbb7808 */ /* 0x000fe40004800000 */
[----:B------:R-:W-:Y:S02]  /*171f0*/  FSEL R184, R184, -INF , !P0 ;  /* 0xff800000b8b87808 */ /* 0x000fe40004000000 */
[CC--:B------:R-:W-:Y:S02]  /*17200*/  ISETP.GE.AND P3, PT, R9.reuse, R2.reuse, PT ;  /* 0x000000020900720c */ /* 0x0c0fe40003f66270 */
[-C--:B------:R-:W-:Y:S02]  /*17210*/  ISETP.GE.AND P4, PT, R9, R165.reuse, PT ;  /* 0x000000a50900720c */ /* 0x080fe40003f86270 */
[C---:B------:R-:W-:Y:S02]  /*17220*/  ISETP.GE.AND P1, PT, R10.reuse, R2, PT ;  /* 0x000000020a00720c */ /* 0x040fe40003f26270 */
[----:B------:R-:W-:-:S02]  /*17230*/  ISETP.GE.AND P0, PT, R10, R165, PT ;  /* 0x000000a50a00720c */ /* 0x000fc40003f06270 */
[C---:B------:R-:W-:Y:S02]  /*17240*/  IADD3 R9, R31.reuse, 0x38, RZ ;  /* 0x000000381f097810 */ /* 0x040fe40007ffe0ff */
[----:B------:R-:W-:Y:S01]  /*17250*/  IADD3 R10, R31, 0x39, RZ ;  /* 0x000000391f0a7810 */ /* 0x000fe20007ffe0ff */
[----:B------:R-:W-:Y:S01]  /*17260*/  FMUL.FTZ R55, R55, R4 ;  /* 0x0000000437377220 */ /* 0x000fe20000410000 */
[----:B-1----:R-:W-:Y:S02]  /*17270*/  FSEL R188, R188, -INF , !P5 ;  /* 0xff800000bcbc7808 */ /* 0x002fe40006800000 */
[----:B------:R-:W-:Y:S02]  /*17280*/  FSEL R185, R185, -INF , !P2 ;  /* 0xff800000b9b97808 */ /* 0x000fe40005000000 */
[----:B---3--:R-:W-:Y:S02]  /*17290*/  FSEL R189, R189, -INF , !P6 ;  /* 0xff800000bdbd7808 */ /* 0x008fe40007000000 */
[----:B------:R-:W-:-:S02]  /*172a0*/  FSEL R196, R52, -INF , !P3 ;  /* 0xff80000034c47808 */ /* 0x000fc40005800000 */
[----:B--2---:R-:W-:Y:S02]  /*172b0*/  FSEL R191, R191, -INF , !P4 ;  /* 0xff800000bfbf7808 */ /* 0x004fe40006000000 */
[----:B------:R-:W-:Y:S02]  /*172c0*/  FSEL R194, R194, -INF , !P1 ;  /* 0xff800000c2c27808 */ /* 0x000fe40004800000 */
[C---:B------:R-:W-:Y:S02]  /*172d0*/  ISETP.GE.AND P5, PT, R9.reuse, R2, PT ;  /* 0x000000020900720c */ /* 0x040fe40003fa6270 */
[-C--:B------:R-:W-:Y:S01]  /*172e0*/  ISETP.GE.AND P2, PT, R9, R165.reuse, PT ;  /* 0x000000a50900720c */ /* 0x080fe20003f46270 */
[----:B------:R-:W-:Y:S01]  /*172f0*/  FMUL.FTZ R9, R18, R4 ;  /* 0x0000000412097220 */ /* 0x000fe20000410000 */
[C---:B------:R-:W-:Y:S02]  /*17300*/  ISETP.GE.AND P6, PT, R31.reuse, R2, PT ;  /* 0x000000021f00720c */ /* 0x040fe40003fc6270 */
[----:B------:R-:W-:Y:S01]  /*17310*/  ISETP.GE.AND P3, PT, R31, R165, PT ;  /* 0x000000a51f00720c */ /* 0x000fe20003f66270 */
[----:B------:R-:W-:Y:S01]  /*17320*/  FMUL.FTZ R31, R78, R4 ;  /* 0x000000044e1f7220 */ /* 0x000fe20000410000 */
[----:B------:R-:W-:-:S02]  /*17330*/  ISETP.GE.AND P4, PT, R10, R2, PT ;  /* 0x000000020a00720c */ /* 0x000fc40003f86270 */
[----:B------:R-:W-:Y:S01]  /*17340*/  ISETP.GE.AND P1, PT, R10, R165, PT ;  /* 0x000000a50a00720c */ /* 0x000fe20003f26270 */
[-C--:B------:R-:W-:Y:S01]  /*17350*/  FMUL.FTZ R10, R79, R4.reuse ;  /* 0x000000044f0a7220 */ /* 0x080fe20000410000 */
[----:B------:R-:W1:Y:S01]  /*17360*/  MUFU.TANH R190, R55 ;  /* 0x0000003700be7308 */ /* 0x000e620000002400 */
[----:B------:R-:W-:Y:S01]  /*17370*/  FMUL.FTZ R77, R77, R4 ;  /* 0x000000044d4d7220 */ /* 0x000fe20000410000 */
[----:B----4-:R-:W-:Y:S02]  /*17380*/  FSEL R192, R192, -INF , !P5 ;  /* 0xff800000c0c07808 */ /* 0x010fe40006800000 */
[----:B------:R-:W-:-:S04]  /*17390*/  ISETP.GT.AND P5, PT, R242, R235, PT ;  /* 0x000000ebf200720c */ /* 0x000fc80003fa4270 */
[----:B------:R-:W2:Y:S08]  /*173a0*/  MUFU.TANH R30, R30 ;  /* 0x0000001e001e7308 */ /* 0x000eb00000002400 */
[----:B------:R-:W-:Y:S08]  /*173b0*/  MUFU.TANH R9, R9 ;  /* 0x0000000900097308 */ /* 0x000ff00000002400 */
[----:B------:R-:W-:Y:S08]  /*173c0*/  MUFU.TANH R193, R77 ;  /* 0x0000004d00c17308 */ /* 0x000ff00000002400 */
[----:B------:R-:W3:Y:S08]  /*173d0*/  MUFU.TANH R31, R31 ;  /* 0x0000001f001f7308 */ /* 0x000ef00000002400 */
[----:B------:R-:W4:Y:S01]  /*173e0*/  MUFU.TANH R10, R10 ;  /* 0x0000000a000a7308 */ /* 0x000f220000002400 */
[----:B-1----:R-:W-:Y:S01]  /*173f0*/  FSEL R190, R190, -INF , !P0 ;  /* 0xff800000bebe7808 */ /* 0x002fe20004000000 */
[----:B------:R-:W-:Y:S01]  /*17400*/  BSSY B1, `(.L_x_4139) ;  /* 0x0000079000017945 */ /* 0x000fe20003800000 */
[----:B------:R-:W-:-:S02]  /*17410*/  ISETP.NE.U32.AND P0, PT, R244, RZ, PT ;  /* 0x000000fff400720c */ /* 0x000fc40003f05070 */
[----:B--2---:R-:W-:Y:S02]  /*17420*/  FSEL R4, R30, -INF , !P6 ;  /* 0xff8000001e047808 */ /* 0x004fe40007000000 */
        /* <DEDUP_REMOVED lines=16> */
[----:B---3--:R-:W-:-:S02]  /*17530*/  FSEL R31, R31, -INF , !P2 ;  /* 0xff8000001f1f7808 */ /* 0x008fc40005000000 */
[----:B------:R-:W-:Y:S02]  /*17540*/  FSEL R9, R9, -INF , !P3 ;  /* 0xff80000009097808 */ /* 0x000fe40005800000 */
        /* <DEDUP_REMOVED lines=26> */
[-C--:B------:R-:W-:Y:S01]  /*176f0*/  IMAD R27, R23, R11.reuse, R18 ;  /* 0x0000000b171b7224 */ /* 0x080fe200078e0212 */
        /* <DEDUP_REMOVED lines=18> */
[----:B------:R-:W2:Y:S02]  /*17820*/  LD.E.64 R22, [R28.64+0x20] ;  /* 0x000020061c167980 */ /* 0x000ea4000c101b00 */
[C-C-:B------:R-:W-:Y:S02]  /*17830*/  IMAD.WIDE R34, R11.reuse, 0x4, R244.reuse ;  /* 0x000000040b227825 */ /* 0x140fe400078e02f4 */
[----:B------:R-:W3:Y:S02]  /*17840*/  LD.E.64 R20, [R28.64+0x38] ;  /* 0x000038061c147980 */ /* 0x000ee4000c101b00 */
        /* <DEDUP_REMOVED lines=8> */
[----:B----4-:R-:W-:Y:S02]  /*178d0*/  IMAD.IADD R3, R3, 0x1, -R10 ;  /* 0x0000000103037824 */ /* 0x010fe400078e0a0a */
[----:B------:R-:W-:Y:S02]  /*178e0*/  IMAD R18, R20, R18, R11 ;  /* 0x0000001214127224 */ /* 0x000fe400078e020b */
[----:B--2---:R-:W-:Y:S01]  /*178f0*/  IMAD R11, R23, R3, RZ ;  /* 0x00000003170b7224 */ /* 0x004fe200078e02ff */
[----:B------:R-:W-:Y:S01]  /*17900*/  SHF.R.S32.HI R10, RZ, 0x1f, R3 ;  /* 0x0000001fff0a7819 */ /* 0x000fe20000011403 */
[----:B------:R-:W-:-:S04]  /*17910*/  IMAD.IADD R27, R27, 0x1, R18 ;  /* 0x000000011b1b7824 */ /* 0x000fc800078e0212 */
[----:B------:R-:W-:Y:S02]  /*17920*/  IMAD R10, R22, R10, R11 ;  /* 0x0000000a160a7224 */ /* 0x000fe400078e020b */
[----:B------:R-:W-:-:S04]  /*17930*/  IMAD.WIDE.U32 R22, R3, R22, R26 ;  /* 0x0000001603167225 */ /* 0x000fc800078e001a */
[----:B------:R-:W-:Y:S01]  /*17940*/  IMAD.MOV.U32 R11, RZ, RZ, R22 ;  /* 0x000000ffff0b7224 */ /* 0x000fe200078e0016 */
[----:B------:R-:W-:Y:S01]  /*17950*/  IADD3 R18, R23, R10, RZ ;  /* 0x0000000a17127210 */ /* 0x000fe20007ffe0ff */
[----:B------:R-:W-:Y:S05]  /*17960*/  BRA `(.L_x_4143) ;  /* 0x0000003000007947 */ /* 0x000fea0003800000 */
.L_x_4142:
[----:B------:R-:W2:Y:S02]  /*17970*/  LD.E R11, [R28.64+0x38] ;  /* 0x000038061c0b7980 */ /* 0x000ea4000c101900 */
[----:B--2---:R-:W-:-:S04]  /*17980*/  LEA R11, -R11, RZ, 0x6 ;  /* 0x000000ff0b0b7211 */ /* 0x004fc800078e31ff */
[----:B------:R-:W-:Y:S02]  /*17990*/  SHF.R.S32.HI R18, RZ, 0x1f, R11 ;  /* 0x0000001fff127819 */ /* 0x000fe4000001140b */
.L_x_4143:
[----:B------:R-:W-:Y:S05]  /*179a0*/  BSYNC B0 ;  /* 0x0000000000007941 */ /* 0x000fea0003800000 */
.L_x_4141:
        /* <DEDUP_REMOVED lines=30> */
.L_x_4140:
[----:B------:R-:W-:Y:S05]  /*17b90*/  BSYNC B1 ;  /* 0x0000000000017941 */ /* 0x000fea0003800000 */
.L_x_4139:
[----:B------:R-:W2:Y:S01]  /*17ba0*/  LD.E R28, [R28.64+0xdc] ;  /* 0x0000dc061c1c7980 */ /* 0x000ea2000c101900 */
[----:B------:R-:W-:-:S02]  /*17bb0*/  FMNMX.FTZ R10, R4, R25, !PT ;  /* 0x00000019040a7209 */ /* 0x000fc40007810000 */
[----:B------:R-:W-:Y:S02]  /*17bc0*/  SHF.L.U32 R234, R0, 0x1, RZ ;  /* 0x0000000100ea7819 */ /* 0x000fe400000006ff */
[----:B------:R-:W-:Y:S02]  /*17bd0*/  FMNMX.FTZ R3, R19, R10, !PT ;  /* 0x0000000a13037209 */ /* 0x000fe40007810000 */
[-C--:B------:R-:W-:Y:S01]  /*17be0*/  LEA R233, R7, R234.reuse, 0x1 ;  /* 0x000000ea07e97211 */ /* 0x080fe200078e08ff */
[----:B------:R-:W-:Y:S01]  /*17bf0*/  LDSM.16.MT88.4 R156, [R234+0x10000] ;  /* 0x01000000ea9c783b */ /* 0x000fe20000004200 */
[----:B------:R-:W-:Y:S02]  /*17c00*/  FMNMX.FTZ R10, R44, R3, !PT ;  /* 0x000000032c0a7209 */ /* 0x000fe40007810000 */
[----:B------:R-:W-:Y:S01]  /*17c10*/  LEA R232, R5, R234, 0x1 ;  /* 0x000000ea05e87211 */ /* 0x000fe200078e08ff */
        /* <DEDUP_REMOVED lines=37> */
[----:B------:R-:W3:Y:S03]  /*17e70*/  SHFL.BFLY PT, R11, R18, 0x2, 0x1f ;  /* 0x0c401f00120b7f89 */ /* 0x000ee600000e0000 */
[----:B------:R-:W-:Y:S01]  /*17e80*/  FMNMX.FTZ R3, R191, R10, !PT ;  /* 0x0000000abf037209 */ /* 0x000fe20007810000 */
[----:B------:R-:W-:Y:S03]  /*17e90*/  LDSM.16.MT88.4 R120, [R232+0x16000] ;  /* 0x01600000e878783b */ /* 0x000fe60000004200 */
[----:B------:R-:W-:-:S04]  /*17ea0*/  FMNMX.FTZ R10, R190, R3, !PT ;  /* 0x00000003be0a7209 */ /* 0x000fc80007810000 */
[----:B-1----:R-:W-:-:S04]  /*17eb0*/  FMNMX.FTZ R21, R31, R10, !PT ;  /* 0x0000000a1f157209 */ /* 0x002fc80007810000 */
[----:B------:R-:W-:-:S05]  /*17ec0*/  FMNMX.FTZ R21, R30, R21, !PT ;  /* 0x000000151e157209 */ /* 0x000fca0007810000 */
[----:B------:R-:W1:Y:S01]  /*17ed0*/  SHFL.BFLY PT, R10, R21, 0x2, 0x1f ;  /* 0x0c401f00150a7f89 */ /* 0x000e6200000e0000 */
[----:B---3--:R-:W-:-:S05]  /*17ee0*/  FMNMX.FTZ R11, R18, R11, !PT ;  /* 0x0000000b120b7209 */ /* 0x008fca0007810000 */
[----:B------:R-:W3:Y:S01]  /*17ef0*/  SHFL.BFLY PT, R164, R11, 0x1, 0x1f ;  /* 0x0c201f000ba47f89 */ /* 0x000ee200000e0000 */
[----:B-1----:R-:W-:-:S03]  /*17f00*/  FMNMX.FTZ R10, R21, R10, !PT ;  /* 0x0000000a150a7209 */ /* 0x002fc60007810000 */
[----:B------:R-:W-:Y:S04]  /*17f10*/  LDSM.16.MT88.4 R20, [R234+0x12800] ;  /* 0x01280000ea14783b */ /* 0x000fe80000004200 */
[----:B------:R-:W1:Y:S01]  /*17f20*/  SHFL.BFLY PT, R3, R10, 0x1, 0x1f ;  /* 0x0c201f000a037f89 */ /* 0x000e6200000e0000 */
[----:B---3--:R-:W-:-:S04]  /*17f30*/  FMNMX.FTZ R164, R11, R164, !PT ;  /* 0x000000a40ba47209 */ /* 0x008fc80007810000 */
        /* <DEDUP_REMOVED lines=18> */
[-CC-:B------:R-:W-:Y:S02]  /*18060*/  FFMA.FTZ R171, R6, R28.reuse, -R195.reuse ;  /* 0x0000001c06ab7223 */ /* 0x180fe400000108c3 */
[----:B------:R-:W2:Y:S01]  /*18070*/  LDSM.16.MT88.4 R4, [R231+0x16000] ;  /* 0x01600000e704783b */ /* 0x000ea20000004200 */
[-CC-:B------:R-:W-:Y:S02]  /*18080*/  FFMA.FTZ R32, R8, R28.reuse, -R195.reuse ;  /* 0x0000001c08207223 */ /* 0x180fe400000108c3 */
[-CC-:B------:R-:W-:Y:S01]  /*18090*/  FFMA.FTZ R174, R17, R28.reuse, -R195.reuse ;  /* 0x0000001c11ae7223 */ /* 0x180fe200000108c3 */
[----:B------:R-:W3:Y:S01]  /*180a0*/  LDSM.16.MT88.4 R8, [R234+0x10800] ;  /* 0x01080000ea08783b */ /* 0x000ee20000004200 */
[----:B------:R-:W-:Y:S01]  /*180b0*/  MUFU.EX2 R177, R177 ;  /* 0x000000b100b17308 */ /* 0x000fe20000000800 */
[----:B------:R-:W-:-:S02]  /*180c0*/  FFMA.FTZ R35, R16, R28, -R195 ;  /* 0x0000001c10237223 */ /* 0x000fc400000108c3 */
[-CC-:B------:R-:W-:Y:S01]  /*180d0*/  FFMA.FTZ R175, R15, R28.reuse, -R29.reuse ;  /* 0x0000001c0faf7223 */ /* 0x180fe2000001081d */
[----:B------:R-:W-:Y:S01]  /*180e0*/  LDSM.16.MT88.4 R16, [R233+0x10800] ;  /* 0x01080000e910783b */ /* 0x000fe20000004200 */
[-CC-:B------:R-:W-:Y:S02]  /*180f0*/  FFMA.FTZ R34, R13, R28.reuse, -R29.reuse ;  /* 0x0000001c0d227223 */ /* 0x180fe4000001081d */
[-CC-:B------:R-:W-:Y:S01]  /*18100*/  FFMA.FTZ R33, R14, R28.reuse, -R29.reuse ;  /* 0x0000001c0e217223 */ /* 0x180fe2000001081d */
[----:B------:R-:W4:Y:S01]  /*18110*/  MUFU.EX2 R172, R172 ;  /* 0x000000ac00ac7308 */ /* 0x000f220000000800 */
[----:B-1----:R-:W-:Y:S01]  /*18120*/  F2FP.BF16.PACK_AB R128, R176, R179 ;  /* 0x000000b3b080723e */ /* 0x002fe200000010ff */
[-C--:B------:R-:W-:Y:S02]  /*18130*/  FFMA.FTZ R0, R12, R28.reuse, -R29 ;  /* 0x0000001c0c007223 */ /* 0x080fe4000001081d */
[----:B------:R-:W1:Y:S01]  /*18140*/  LDSM.16.MT88.4 R12, [R232+0x10800] ;  /* 0x01080000e80c783b */ /* 0x000e620000004200 */
[----:B------:R-:W-:-:S02]  /*18150*/  FFMA.FTZ R182, R182, R28, -R195 ;  /* 0x0000001cb6b67223 */ /* 0x000fc400000108c3 */
[-CC-:B------:R-:W-:Y:S01]  /*18160*/  FFMA.FTZ R183, R183, R28.reuse, -R195.reuse ;  /* 0x0000001cb7b77223 */ /* 0x180fe200000108c3 */
[----:B------:R-:W-:Y:S01]  /*18170*/  MUFU.EX2 R181, R181 ;  /* 0x000000b500b57308 */ /* 0x000fe20000000800 */
[-CC-:B------:R-:W-:Y:S02]  /*18180*/  FFMA.FTZ R184, R184, R28.reuse, -R195.reuse ;  /* 0x0000001cb8b87223 */ /* 0x180fe400000108c3 */
[-C--:B------:R-:W-:Y:S02]  /*18190*/  FFMA.FTZ R185, R185, R28.reuse, -R195 ;  /* 0x0000001cb9b97223 */ /* 0x080fe400000108c3 */
[-CC-:B------:R-:W-:Y:S02]  /*181a0*/  FFMA.FTZ R186, R186, R28.reuse, -R29.reuse ;  /* 0x0000001cbaba7223 */ /* 0x180fe4000001081d */
[-CC-:B------:R-:W-:Y:S01]  /*181b0*/  FFMA.FTZ R187, R187, R28.reuse, -R29.reuse ;  /* 0x0000001cbbbb7223 */ /* 0x180fe2000001081d */
[----:B------:R-:W5:Y:S01]  /*181c0*/  MUFU.EX2 R178, R178 ;  /* 0x000000b200b27308 */ /* 0x000f620000000800 */
[----:B----4-:R-:W-:Y:S01]  /*181d0*/  F2FP.BF16.PACK_AB R130, R172, R177 ;  /* 0x000000b1ac82723e */ /* 0x010fe200000010ff */
        /* <DEDUP_REMOVED lines=19> */
[----:B------:R-:W4:Y:S01]  /*18310*/  MUFU.EX2 R171, R171 ;  /* 0x000000ab00ab7308 */ /* 0x000f220000000800 */
[----:B------:R-:W-:-:S02]  /*18320*/  FADD.FTZ R180, R180, R181 ;  /* 0x000000b5b4b47221 */ /* 0x000fc40000010000 */
[----:B------:R-:W-:Y:S02]  /*18330*/  FADD.FTZ R177, R172, R177 ;  /* 0x000000b1acb17221 */ /* 0x000fe40000010000 */
        /* <DEDUP_REMOVED lines=303> */
.L_x_4146:
[----:B------:R-:W-:Y:S02]  /*19630*/  ULDC.64 UR4, c[0x0][0x118] ;  /* 0x0000460000047ab9 */ /* 0x000fe40000000a00 */
[----:B------:R-:W2:Y:S02]  /*19640*/  LD.E R6, [R200.64+0x40] ;  /* 0x00004004c8067980 */ /* 0x000ea4000c101900 */
[----:B--2---:R-:W-:-:S04]  /*19650*/  LEA R6, -R6, RZ, 0x6 ;  /* 0x000000ff06067211 */ /* 0x004fc800078e31ff */
[----:B------:R-:W-:Y:S02]  /*19660*/  SHF.R.S32.HI R5, RZ, 0x1f, R6 ;  /* 0x0000001fff057819 */ /* 0x000fe40000011406 */
.L_x_4147:
[----:B------:R-:W-:Y:S05]  /*19670*/  BSYNC B0 ;  /* 0x0000000000007941 */ /* 0x000fea0003800000 */
.L_x_4145:
        /* <DEDUP_REMOVED lines=42> */
[----:B------:R-:W2:Y:S04]  /*19920*/  LD.E R0, [R200.64+0x18c] ;  /* 0x00018c04c8007980 */ /* 0x000ea8000c101900 */
[----:B------:R-:W0:Y:S01]  /*19930*/  LDGDEPBAR ;  /* 0x00000000000079af */ /* 0x000e220000000000 */
[C---:B------:R-:W-:Y:S08]  /*19940*/  HMMA.16816.F32.BF16 R4, R24.reuse, R6, RZ ;  /* 0x000000061804723c */ /* 0x040ff000000418ff */
[C---:B----4-:R-:W-:Y:S08]  /*19950*/  HMMA.16816.F32.BF16 R180, R24.reuse, R176, RZ ;  /* 0x000000b018b4723c */ /* 0x050ff000000418ff */
[C---:B-----5:R-:W-:Y:S08]  /*19960*/  HMMA.16816.F32.BF16 R172, R24.reuse, R32, RZ ;  /* 0x0000002018ac723c */ /* 0x060ff000000418ff */
[C---:B------:R-:W-:Y:S08]  /*19970*/  HMMA.16816.F32.BF16 R176, R24.reuse, R178, RZ ;  /* 0x000000b218b0723c */ /* 0x040ff000000418ff */
[C---:B------:R-:W-:Y:S08]  /*19980*/  HMMA.16816.F32.BF16 R32, R24.reuse, R34, RZ ;  /* 0x000000221820723c */ /* 0x040ff000000418ff */
        /* <DEDUP_REMOVED lines=15> */
[----:B------:R-:W-:Y:S03]  /*19a80*/  LDSM.16.M88.4 R20, [R225] ;  /* 0x00000000e114783b */ /* 0x000fe60000000200 */
[C---:B-1----:R-:W-:Y:S08]  /*19a90*/  HMMA.16816.F32.BF16 R8, R16.reuse, R12, R8 ;  /* 0x0000000c1008723c */ /* 0x042ff00000041808 */
[C---:B------:R-:W-:Y:S01]  /*19aa0*/  HMMA.16816.F32.BF16 R4, R16.reuse, R14, R4 ;  /* 0x0000000e1004723c */ /* 0x040fe20000041804 */
[----:B------:R-:W1:Y:S07]  /*19ab0*/  LDSM.16.M88.4 R12, [R220] ;  /* 0x00000000dc0c783b */ /* 0x000e6e0000000200 */
[C---:B------:R-:W-:Y:S08]  /*19ac0*/  HMMA.16816.F32.BF16 R180, R16.reuse, R192, R180 ;  /* 0x000000c010b4723c */ /* 0x040ff000000418b4 */
[C---:B------:R-:W-:Y:S01]  /*19ad0*/  HMMA.16816.F32.BF16 R176, R16.reuse, R194, R176 ;  /* 0x000000c210b0723c */ /* 0x040fe200000418b0 */
[----:B------:R-:W5:Y:S07]  /*19ae0*/  LDSM.16.M88.4 R192, [R220+0x1000] ;  /* 0x00100000dcc0783b */ /* 0x000f6e0000000200 */
        /* <DEDUP_REMOVED lines=40> */
[C---:B---3--:R-:W-:Y:S08]  /*19d70*/  HMMA.16816.F32.BF16 R28, R20.reuse, R184, R28 ;  /* 0x000000b8141c723c */ /* 0x048ff0000004181c */
[C---:B------:R-:W-:Y:S01]  /*19d80*/  HMMA.16816.F32.BF16 R24, R20.reuse, R186, R24 ;  /* 0x000000ba1418723c */ /* 0x040fe20000041818 */
[----:B------:R-:W3:Y:S07]  /*19d90*/  LDSM.16.M88.4 R184, [R224+0xb000] ;  /* 0x00b00000e0b8783b */ /* 0x000eee0000000200 */
[----:B------:R-:W-:Y:S01]  /*19da0*/  HMMA.16816.F32.BF16 R32, R20, R194, R32 ;  /* 0x000000c21420723c */ /* 0x000fe20000041820 */
[----:B------:R-:W-:Y:S04]  /*19db0*/  LDSM.16.M88.4 R20, [R225+0x2000] ;  /* 0x00200000e114783b */ /* 0x000fe80000000200 */
[----:B------:R-:W5:Y:S03]  /*19dc0*/  LDSM.16.M88.4 R192, [R224+0xb800] ;  /* 0x00b80000e0c0783b */ /* 0x000f660000000200 */
        /* <DEDUP_REMOVED lines=8> */
[----:B------:R-:W3:Y:S07]  /*19e50*/  LDSM.16.M88.4 R184, [R220+0x3000] ;  /* 0x00300000dcb8783b */ /* 0x000eee0000000200 */
[----:B-----5:R-:W-:Y:S08]  /*19e60*/  HMMA.16816.F32.BF16 R28, R188, R192, R28 ;  /* 0x000000c0bc1c723c */ /* 0x020ff0000004181c */
[C---:B----4-:R-:W-:Y:S08]  /*19e70*/  HMMA.16816.F32.BF16 R8, R20.reuse, R16, R8 ;  /* 0x000000101408723c */ /* 0x050ff00000041808 */
[C---:B------:R-:W-:Y:S01]  /*19e80*/  HMMA.16816.F32.BF16 R4, R20.reuse, R18, R4 ;  /* 0x000000121404723c */ /* 0x040fe20000041804 */
[----:B------:R-:W-:Y:S07]  /*19e90*/  LDSM.16.M88.4 R16, [R230+0x4000] ;  /* 0x00400000e610783b */ /* 0x000fee0000000200 */
[C---:B-1----:R-:W-:Y:S08]  /*19ea0*/  HMMA.16816.F32.BF16 R180, R20.reuse, R12, R180 ;  /* 0x0000000c14b4723c */ /* 0x042ff000000418b4 */
[----:B------:R-:W-:Y:S01]  /*19eb0*/  HMMA.16816.F32.BF16 R176, R20, R14, R176 ;  /* 0x0000000e14b0723c */ /* 0x000fe200000418b0 */
[----:B------:R-:W1:Y:S07]  /*19ec0*/  LDSM.16.M88.4 R12, [R229+0xc000] ;  /* 0x00c00000e50c783b */ /* 0x000e6e0000000200 */
[----:B------:R-:W-:Y:S01]  /*19ed0*/  HMMA.16816.F32.BF16 R24, R188, R194, R24 ;  /* 0x000000c2bc18723c */ /* 0x000fe20000041818 */
[----:B------:R-:W4:Y:S04]  /*19ee0*/  LDSM.16.M88.4 R188, [R229+0xd000] ;  /* 0x00d00000e5bc783b */ /* 0x000f280000000200 */
[----:B------:R-:W5:Y:S03]  /*19ef0*/  LDSM.16.M88.4 R192, [R229+0xc800] ;  /* 0x00c80000e5c0783b */ /* 0x000f660000000200 */
        /* <DEDUP_REMOVED lines=9> */
[----:B------:R-:W1:Y:S07]  /*19f90*/  LDSM.16.M88.4 R12, [R215] ;  /* 0x00000000d70c783b */ /* 0x000e6e0000000200 */
[C---:B----4-:R-:W-:Y:S08]  /*19fa0*/  HMMA.16816.F32.BF16 R172, R16.reuse, R188, R172 ;  /* 0x000000bc10ac723c */ /* 0x050ff000000418ac */
[C---:B------:R-:W-:Y:S01]  /*19fb0*/  HMMA.16816.F32.BF16 R32, R16.reuse, R190, R32 ;  /* 0x000000be1020723c */ /* 0x040fe20000041820 */
[----:B------:R-:W4:Y:S07]  /*19fc0*/  LDSM.16.M88.4 R188, [R213] ;  /* 0x00000000d5bc783b */ /* 0x000f2e0000000200 */
[C---:B-----5:R-:W-:Y:S08]  /*19fd0*/  HMMA.16816.F32.BF16 R180, R16.reuse, R192, R180 ;  /* 0x000000c010b4723c */ /* 0x060ff000000418b4 */
[C---:B------:R-:W-:Y:S01]  /*19fe0*/  HMMA.16816.F32.BF16 R176, R16.reuse, R194, R176 ;  /* 0x000000c210b0723c */ /* 0x040fe200000418b0 */
[----:B------:R-:W5:Y:S07]  /*19ff0*/  LDSM.16.M88.4 R192, [R214] ;  /* 0x00000000d6c0783b */ /* 0x000f6e0000000200 */
[C---:B---3--:R-:W-:Y:S08]  /*1a000*/  HMMA.16816.F32.BF16 R28, R16.reuse, R184, R28 ;  /* 0x000000b8101c723c */ /* 0x048ff0000004181c */
[----:B------:R-:W-:Y:S01]  /*1a010*/  HMMA.16816.F32.BF16 R24, R16, R186, R24 ;  /* 0x000000ba1018723c */ /* 0x000fe20000041818 */
[----:B------:R-:W3:Y:S04]  /*1a020*/  LDSM.16.M88.4 R184, [R212] ;  /* 0x00000000d4b8783b */ /* 0x000ee80000000200 */
[----:B------:R-:W-:Y:S03]  /*1a030*/  LDSM.16.M88.4 R16, [R226+0x4000] ;  /* 0x00400000e210783b */ /* 0x000fe60000000200 */
        /* <DEDUP_REMOVED lines=9> */
[C---:B---3--:R-:W-:Y:S08]  /*1a0d0*/  HMMA.16816.F32.BF16 R28, R20.reuse, R184, R28 ;  /* 0x000000b8141c723c */ /* 0x048ff0000004181c */
[----:B------:R-:W-:Y:S01]  /*1a0e0*/  HMMA.16816.F32.BF16 R24, R20, R186, R24 ;  /* 0x000000ba1418723c */ /* 0x000fe20000041818 */
[----:B------:R-:W3:Y:S04]  /*1a0f0*/  LDSM.16.M88.4 R184, [R224+0xd000] ;  /* 0x00d00000e0b8783b */ /* 0x000ee80000000200 */
        /* <DEDUP_REMOVED lines=10> */
[C---:B-----5:R-:W-:Y:S08]  /*1a1a0*/  HMMA.16816.F32.BF16 R28, R16.reuse, R20, R28 ;  /* 0x00000014101c723c */ /* 0x060ff0000004181c */
[----:B------:R-:W-:Y:S01]  /*1a1b0*/  HMMA.16816.F32.BF16 R24, R16, R22, R24 ;  /* 0x000000161018723c */ /* 0x000fe20000041818 */
[----:B------:R-:W-:Y:S04]  /*1a1c0*/  LDSM.16.M88.4 R20, [R230+0x6000] ;  /* 0x00600000e614783b */ /* 0x000fe80000000200 */
[----:B------:R-:W5:Y:S03]  /*1a1d0*/  LDSM.16.M88.4 R16, [R229+0xe000] ;  /* 0x00e00000e510783b */ /* 0x000f660000000200 */
[C---:B-1----:R-:W-:Y:S08]  /*1a1e0*/  HMMA.16816.F32.BF16 R8, R196.reuse, R12, R8 ;  /* 0x0000000cc408723c */ /* 0x042ff00000041808 */
[C---:B------:R-:W-:Y:S01]  /*1a1f0*/  HMMA.16816.F32.BF16 R4, R196.reuse, R14, R4 ;  /* 0x0000000ec404723c */ /* 0x040fe20000041804 */
[----:B------:R-:W-:Y:S07]  /*1a200*/  LDSM.16.M88.4 R12, [R229+0xe800] ;  /* 0x00e80000e50c783b */ /* 0x000fee0000000200 */
[C---:B----4-:R-:W-:Y:S08]  /*1a210*/  HMMA.16816.F32.BF16 R172, R196.reuse, R188, R172 ;  /* 0x000000bcc4ac723c */ /* 0x050ff000000418ac */
[C---:B------:R-:W-:Y:S01]  /*1a220*/  HMMA.16816.F32.BF16 R32, R196.reuse, R190, R32 ;  /* 0x000000bec420723c */ /* 0x040fe20000041820 */
[----:B------:R-:W1:Y:S07]  /*1a230*/  LDSM.16.M88.4 R188, [R229+0xf000] ;  /* 0x00f00000e5bc783b */ /* 0x000e6e0000000200 */
[C---:B------:R-:W-:Y:S08]  /*1a240*/  HMMA.16816.F32.BF16 R180, R196.reuse, R192, R180 ;  /* 0x000000c0c4b4723c */ /* 0x040ff000000418b4 */
[C---:B------:R-:W-:Y:S01]  /*1a250*/  HMMA.16816.F32.BF16 R176, R196.reuse, R194, R176 ;  /* 0x000000c2c4b0723c */ /* 0x040fe200000418b0 */
[----:B------:R-:W4:Y:S07]  /*1a260*/  LDSM.16.M88.4 R192, [R229+0xf800] ;  /* 0x00f80000e5c0783b */ /* 0x000f2e0000000200 */
[C---:B---3--:R-:W-:Y:S08]  /*1a270*/  HMMA.16816.F32.BF16 R28, R196.reuse, R184, R28 ;  /* 0x000000b8c41c723c */ /* 0x048ff0000004181c */
[----:B------:R-:W-:Y:S01]  /*1a280*/  HMMA.16816.F32.BF16 R24, R196, R186, R24 ;  /* 0x000000bac418723c */ /* 0x000fe20000041818 */
[----:B------:R-:W-:Y:S07]  /*1a290*/  LDSM.16.M88.4 R184, [R228+0x6000] ;  /* 0x00600000e4b8783b */ /* 0x000fee0000000200 */
[C---:B-----5:R-:W-:Y:S08]  /*1a2a0*/  HMMA.16816.F32.BF16 R8, R20.reuse, R16, R8 ;  /* 0x000000101408723c */ /* 0x060ff00000041808 */
[C---:B------:R-:W-:Y:S01]  /*1a2b0*/  HMMA.16816.F32.BF16 R4, R20.reuse, R18, R4 ;  /* 0x000000121404723c */ /* 0x040fe20000041804 */
[----:B------:R-:W3:Y:S07]  /*1a2c0*/  LDSM.16.M88.4 R16, [R211] ;  /* 0x00000000d310783b */ /* 0x000eee0000000200 */
[C---:B-1----:R-:W-:Y:S08]  /*1a2d0*/  HMMA.16816.F32.BF16 R172, R20.reuse, R188, R172 ;  /* 0x000000bc14ac723c */ /* 0x042ff000000418ac */
[C---:B------:R-:W-:Y:S01]  /*1a2e0*/  HMMA.16816.F32.BF16 R32, R20.reuse, R190, R32 ;  /* 0x000000be1420723c */ /* 0x040fe20000041820 */
[----:B------:R-:W1:Y:S07]  /*1a2f0*/  LDSM.16.M88.4 R188, [R209] ;  /* 0x00000000d1bc783b */ /* 0x000e6e0000000200 */
[C---:B------:R-:W-:Y:S08]  /*1a300*/  HMMA.16816.F32.BF16 R180, R20.reuse, R12, R180 ;  /* 0x0000000c14b4723c */ /* 0x040ff000000418b4 */
[C---:B------:R-:W-:Y:S01]  /*1a310*/  HMMA.16816.F32.BF16 R176, R20.reuse, R14, R176 ;  /* 0x0000000e14b0723c */ /* 0x040fe200000418b0 */
[----:B------:R-:W5:Y:S07]  /*1a320*/  LDSM.16.M88.4 R12, [R210] ;  /* 0x00000000d20c783b */ /* 0x000f6e0000000200 */
[C---:B----4-:R-:W-:Y:S08]  /*1a330*/  HMMA.16816.F32.BF16 R28, R20.reuse, R192, R28 ;  /* 0x000000c0141c723c */ /* 0x050ff0000004181c */
[----:B------:R-:W-:Y:S01]  /*1a340*/  HMMA.16816.F32.BF16 R24, R20, R194, R24 ;  /* 0x000000c21418723c */ /* 0x000fe20000041818 */
[----:B------:R-:W-:Y:S04]  /*1a350*/  LDSM.16.M88.4 R20, [R226+0x6000] ;  /* 0x00600000e214783b */ /* 0x000fe80000000200 */
[----:B------:R-:W-:Y:S03]  /*1a360*/  LDSM.16.M88.4 R192, [R224+0xe800] ;  /* 0x00e80000e0c0783b */ /* 0x000fe60000000200 */
[C---:B---3--:R-:W-:Y:S08]  /*1a370*/  HMMA.16816.F32.BF16 R8, R184.reuse, R16, R8 ;  /* 0x00000010b808723c */ /* 0x048ff00000041808 */
[C---:B------:R-:W-:Y:S01]  /*1a380*/  HMMA.16816.F32.BF16 R4, R184.reuse, R18, R4 ;  /* 0x00000012b804723c */ /* 0x040fe20000041804 */
[----:B------:R-:W3:Y:S07]  /*1a390*/  LDSM.16.M88.4 R16, [R224+0xe000] ;  /* 0x00e00000e010783b */ /* 0x000eee0000000200 */
[C---:B-1----:R-:W-:Y:S08]  /*1a3a0*/  HMMA.16816.F32.BF16 R172, R184.reuse, R188, R172 ;  /* 0x000000bcb8ac723c */ /* 0x042ff000000418ac */
[C---:B-----5:R-:W-:Y:S08]  /*1a3b0*/  HMMA.16816.F32.BF16 R180, R184.reuse, R12, R180 ;  /* 0x0000000cb8b4723c */ /* 0x060ff000000418b4 */
[C---:B------:R-:W-:Y:S01]  /*1a3c0*/  HMMA.16816.F32.BF16 R176, R184.reuse, R14, R176 ;  /* 0x0000000eb8b0723c */ /* 0x040fe200000418b0 */
[----:B------:R-:W-:Y:S07]  /*1a3d0*/  LDSM.16.M88.4 R12, [R220+0x6000] ;  /* 0x00600000dc0c783b */ /* 0x000fee0000000200 */
[----:B------:R-:W-:Y:S01]  /*1a3e0*/  HMMA.16816.F32.BF16 R188, R184, R190, R32 ;  /* 0x000000beb8bc723c */ /* 0x000fe20000041820 */
[----:B------:R-:W1:Y:S07]  /*1a3f0*/  LDSM.16.M88.4 R32, [R225+0x6000] ;  /* 0x00600000e120783b */ /* 0x000e6e0000000200 */
[C---:B---3--:R-:W-:Y:S08]  /*1a400*/  HMMA.16816.F32.BF16 R8, R20.reuse, R16, R8 ;  /* 0x000000101408723c */ /* 0x048ff00000041808 */
[----:B------:R-:W-:Y:S01]  /*1a410*/  HMMA.16816.F32.BF16 R4, R20, R18, R4 ;  /* 0x000000121404723c */ /* 0x000fe20000041804 */
[----:B------:R-:W3:Y:S11]  /*1a420*/  LDSM.16.M88.4 R16, [R208] ;  /* 0x00000000d010783b */ /* 0x000ef60000000200 */
[----:B------:R-:W-:Y:S04]  /*1a430*/  @!UPT UIADD3 URZ, URZ, URZ, URZ ;  /* 0x0000003f3f3ff290 */ /* 0x000fe8000fffe03f */
[C---:B-1----:R-:W-:Y:S08]  /*1a440*/  HMMA.16816.F32.BF16 R8, R32.reuse, R12, R8 ;  /* 0x0000000c2008723c */ /* 0x042ff00000041808 */
[----:B------:R-:W-:Y:S01]  /*1a450*/  HMMA.16816.F32.BF16 R4, R32, R14, R4 ;  /* 0x0000000e2004723c */ /* 0x000fe20000041804 */
[----:B------:R-:W1:Y:S07]  /*1a460*/  LDSM.16.M88.4 R12, [R220+0x6800] ;  /* 0x00680000dc0c783b */ /* 0x000e6e0000000200 */
[C---:B------:R-:W-:Y:S08]  /*1a470*/  HMMA.16816.F32.BF16 R180, R20.reuse, R192, R180 ;  /* 0x000000c014b4723c */ /* 0x040ff000000418b4 */
[----:B------:R-:W-:Y:S01]  /*1a480*/  HMMA.16816.F32.BF16 R176, R20, R194, R176 ;  /* 0x000000c214b0723c */ /* 0x000fe200000418b0 */
[----:B------:R-:W4:Y:S01]  /*1a490*/  LDSM.16.M88.4 R192, [R224+0xf000] ;  /* 0x00f00000e0c0783b */ /* 0x000f220000000200 */
[----:B--2---:R-:W-:-:S02]  /*1a4a0*/  FMUL.FTZ R170, R9, R0 ;  /* 0x0000000009aa7220 */ /* 0x004fc40000410000 */
[----:B------:R-:W-:-:S04]  /*1a4b0*/  FMUL.FTZ R171, R11, R0 ;  /* 0x000000000bab7220 */ /* 0x000fc80000410000 */
[----:B---3--:R-:W-:Y:S07]  /*1a4c0*/  HMMA.16816.F32.BF16 R28, R184, R16, R28 ;  /* 0x00000010b81c723c */ /* 0x008fee000004181c */
[-C--:B------:R-:W-:Y:S02]  /*1a4d0*/  FMUL.FTZ R16, R8, R0.reuse ;  /* 0x0000000008107220 */ /* 0x080fe40000410000 */
[-C--:B------:R-:W-:Y:S02]  /*1a4e0*/  FMUL.FTZ R17, R10, R0.reuse ;  /* 0x000000000a117220 */ /* 0x080fe40000410000 */
[----:B------:R-:W2:Y:S01]  /*1a4f0*/  LDSM.16.M88.4 R8, [R220+0x7000] ;  /* 0x00700000dc08783b */ /* 0x000ea20000000200 */
[C---:B-1----:R-:W-:Y:S08]  /*1a500*/  HMMA.16816.F32.BF16 R180, R32.reuse, R12, R180 ;  /* 0x0000000c20b4723c */ /* 0x042ff000000418b4 */
[----:B------:R-:W-:Y:S01]  /*1a510*/  HMMA.16816.F32.BF16 R176, R32, R14, R176 ;  /* 0x0000000e20b0723c */ /* 0x000fe200000418b0 */
[----:B------:R-:W1:Y:S07]  /*1a520*/  LDSM.16.M88.4 R12, [R224+0xf800] ;  /* 0x00f80000e00c783b */ /* 0x000e6e0000000200 */
[----:B----4-:R-:W-:Y:S01]  /*1a530*/  HMMA.16816.F32.BF16 R172, R20, R192, R172 ;  /* 0x000000c014ac723c */ /* 0x010fe200000418ac */
[----:B------:R-:W-:-:S02]  /*1a540*/  FMUL.FTZ R4, R4, R0 ;  /* 0x0000000004047220 */ /* 0x000fc40000410000 */
[-C--:B------:R-:W-:Y:S02]  /*1a550*/  FMUL.FTZ R5, R5, R0.reuse ;  /* 0x0000000005057220 */ /* 0x080fe40000410000 */
[-C--:B------:R-:W-:Y:S02]  /*1a560*/  FMUL.FTZ R6, R6, R0.reuse ;  /* 0x0000000006067220 */ /* 0x080fe40000410000 */
[-C--:B------:R-:W-:Y:S01]  /*1a570*/  FMUL.FTZ R7, R7, R0.reuse ;  /* 0x0000000007077220 */ /* 0x080fe20000410000 */
[----:B------:R-:W-:Y:S01]  /*1a580*/  HMMA.16816.F32.BF16 R24, R184, R18, R24 ;  /* 0x00000012b818723c */ /* 0x000fe20000041818 */
[----:B------:R-:W-:Y:S07]  /*1a590*/  MUFU.TANH R192, R4 ;  /* 0x0000000400c07308 */ /* 0x000fee0000002400 */
[----:B------:R-:W-:Y:S01]  /*1a5a0*/  HMMA.16816.F32.BF16 R188, R20, R194, R188 ;  /* 0x000000c214bc723c */ /* 0x000fe200000418bc */
[----:B------:R-:W-:Y:S08]  /*1a5b0*/  MUFU.TANH R193, R5 ;  /* 0x0000000500c17308 */ /* 0x000ff00000002400 */
[----:B------:R-:W-:Y:S01]  /*1a5c0*/  MUFU.TANH R194, R6 ;  /* 0x0000000600c27308 */ /* 0x000fe20000002400 */
[----:B--2---:R-:W-:Y:S07]  /*1a5d0*/  HMMA.16816.F32.BF16 R172, R32, R8, R172 ;  /* 0x0000000820ac723c */ /* 0x004fee00000418ac */
[----:B------:R2:W-:Y:S01]  /*1a5e0*/  MUFU.TANH R195, R7 ;  /* 0x0000000700c37308 */ /* 0x0005e20000002400 */
[----:B-1----:R-:W-:Y:S07]  /*1a5f0*/  HMMA.16816.F32.BF16 R28, R20, R12, R28 ;  /* 0x0000000c141c723c */ /* 0x002fee000004181c */
[----:B------:R-:W-:-:S02]  /*1a600*/  FMUL.FTZ R12, R177, R0 ;  /* 0x00000000b10c7220 */ /* 0x000fc40000410000 */
[----:B------:R-:W1:Y:S04]  /*1a610*/  S2R R177, SR_TID.X ;  /* 0x0000000000b17919 */ /* 0x000e680000002100 */
[----:B--2---:R-:W2:Y:S01]  /*1a620*/  LDSM.16.M88.4 R4, [R220+0x7800] ;  /* 0x00780000dc04783b */ /* 0x004ea20000000200 */
[----:B------:R-:W-:Y:S08]  /*1a630*/  HMMA.16816.F32.BF16 R24, R20, R14, R24 ;  /* 0x0000000e1418723c */ /* 0x000ff00000041818 */
[----:B------:R-:W-:Y:S01]  /*1a640*/  HMMA.16816.F32.BF16 R188, R32, R10, R188 ;  /* 0x0000000a20bc723c */ /* 0x000fe200000418bc */
[----:B------:R-:W3:Y:S01]  /*1a650*/  MUFU.TANH R170, R170 ;  /* 0x000000aa00aa7308 */ /* 0x000ee20000002400 */
[----:B------:R-:W-:Y:S01]  /*1a660*/  FMUL.FTZ R196, R180, R0 ;  /* 0x00000000b4c47220 */ /* 0x000fe20000410000 */
[----:B------:R-:W-:-:S04]  /*1a670*/  DEPBAR.LE SB0, 0x0 ;  /* 0x000080000000791a */ /* 0x000fc80000000000 */
[-C--:B------:R-:W-:Y:S02]  /*1a680*/  FMUL.FTZ R10, R173, R0.reuse ;  /* 0x00000000ad0a7220 */ /* 0x080fe40000410000 */
[----:B-1----:R-:W-:Y:S01]  /*1a690*/  IMAD.SHL.U32 R173, R177, 0x2, RZ ;  /* 0x00000002b1ad7824 */ /* 0x002fe200078e00ff */
[----:B------:R-:W1:Y:S04]  /*1a6a0*/  MUFU.TANH R171, R171 ;  /* 0x000000ab00ab7308 */ /* 0x000e680000002400 */
[----:B------:R-:W-:Y:S01]  /*1a6b0*/  LOP3.LUT R173, R173, 0x6, RZ, 0xc0, !PT ;  /* 0x00000006adad7812 */ /* 0x000fe200078ec0ff */
[-C--:B------:R-:W-:Y:S02]  /*1a6c0*/  FMUL.FTZ R180, R181, R0.reuse ;  /* 0x00000000b5b47220 */ /* 0x080fe40000410000 */
[----:B------:R-:W-:-:S02]  /*1a6d0*/  FMUL.FTZ R9, R183, R0 ;  /* 0x00000000b7097220 */ /* 0x000fc40000410000 */
[----:B------:R-:W-:Y:S02]  /*1a6e0*/  IMAD R18, R242, 0x40, R173 ;  /* 0x00000040f2127824 */ /* 0x000fe400078e02ad */
[-C--:B------:R-:W-:Y:S01]  /*1a6f0*/  FMUL.FTZ R11, R172, R0.reuse ;  /* 0x00000000ac0b7220 */ /* 0x080fe20000410000 */
[----:B------:R-:W4:Y:S01]  /*1a700*/  MUFU.TANH R180, R180 ;  /* 0x000000b400b47308 */ /* 0x000f220000002400 */
[----:B------:R-:W-:Y:S01]  /*1a710*/  FMUL.FTZ R172, R174, R0 ;  /* 0x00000000aeac7220 */ /* 0x000fe20000410000 */
[----:B------:R-:W-:Y:S01]  /*1a720*/  IADD3 R173, R18, 0x1, RZ ;  /* 0x0000000112ad7810 */ /* 0x000fe20007ffe0ff */
[----:B--2---:R-:W-:Y:S05]  /*1a730*/  HMMA.16816.F32.BF16 R28, R32, R4, R28 ;  /* 0x00000004201c723c */ /* 0x004fea000004181c */
[----:B------:R-:W2:Y:S01]  /*1a740*/  MUFU.TANH R9, R9 ;  /* 0x0000000900097308 */ /* 0x000ea20000002400 */
[----:B------:R-:W-:-:S02]  /*1a750*/  ISETP.GE.AND P4, PT, R173, R2, PT ;  /* 0x00000002ad00720c */ /* 0x000fc40003f86270 */
[----:B------:R-:W-:Y:S01]  /*1a760*/  IADD3 R4, R18, 0x9, RZ ;  /* 0x0000000912047810 */ /* 0x000fe20007ffe0ff */
[----:B------:R-:W-:Y:S01]  /*1a770*/  HMMA.16816.F32.BF16 R24, R32, R6, R24 ;  /* 0x000000062018723c */ /* 0x000fe20000041818 */
[-C--:B------:R-:W-:Y:S02]  /*1a780*/  ISETP.GE.AND P1, PT, R173, R165.reuse, PT ;  /* 0x000000a5ad00720c */ /* 0x080fe40003f26270 */
[C---:B------:R-:W-:Y:S02]  /*1a790*/  ISETP.GE.AND P5, PT, R4.reuse, R2, PT ;  /* 0x000000020400720c */ /* 0x040fe40003fa6270 */
[----:B------:R-:W-:Y:S02]  /*1a7a0*/  ISETP.GE.AND P2, PT, R4, R165, PT ;  /* 0x000000a50400720c */ /* 0x000fe40003f46270 */
[C---:B------:R-:W-:Y:S02]  /*1a7b0*/  IADD3 R173, R18.reuse, 0x8, RZ ;  /* 0x0000000812ad7810 */ /* 0x040fe40007ffe0ff */
[----:B------:R-:W-:Y:S01]  /*1a7c0*/  IADD3 R4, R18, 0x10, RZ ;  /* 0x0000001012047810 */ /* 0x000fe20007ffe0ff */
[----:B------:R-:W5:Y:S01]  /*1a7d0*/  MUFU.TANH R11, R11 ;  /* 0x0000000b000b7308 */ /* 0x000f620000002400 */
[----:B---3--:R-:W-:-:S02]  /*1a7e0*/  FSEL R15, R170, -INF , !P4 ;  /* 0xff800000aa0f7808 */ /* 0x008fc40006000000 */
[----:B-1----:R-:W-:Y:S01]  /*1a7f0*/  FSEL R5, R171, -INF , !P1 ;  /* 0xff800000ab057808 */ /* 0x002fe20004800000 */
[----:B------:R-:W-:Y:S01]  /*1a800*/  FMUL.FTZ R8, R176, R0 ;  /* 0x00000000b0087220 */ /* 0x000fe20000410000 */
[----:B------:R-:W-:-:S03]  /*1a810*/  ISETP.GE.AND P6, PT, R173, R2, PT ;  /* 0x00000002ad00720c */ /* 0x000fc60003fc6270 */
[----:B------:R-:W1:Y:S01]  /*1a820*/  MUFU.TANH R172, R172 ;  /* 0x000000ac00ac7308 */ /* 0x000e620000002400 */
[-C--:B------:R-:W-:Y:S02]  /*1a830*/  ISETP.GE.AND P3, PT, R173, R165.reuse, PT ;  /* 0x000000a5ad00720c */ /* 0x080fe40003f66270 */
[C---:B------:R-:W-:Y:S02]  /*1a840*/  ISETP.GE.AND P4, PT, R4.reuse, R2, PT ;  /* 0x000000020400720c */ /* 0x040fe40003f86270 */
[----:B------:R-:W-:Y:S02]  /*1a850*/  ISETP.GE.AND P1, PT, R4, R165, PT ;  /* 0x000000a50400720c */ /* 0x000fe40003f26270 */
[----:B------:R-:W-:Y:S01]  /*1a860*/  IADD3 R4, R18, 0x11, RZ ;  /* 0x0000001112047810 */ /* 0x000fe20007ffe0ff */
[----:B------:R-:W-:Y:S01]  /*1a870*/  FMUL.FTZ R19, R175, R0 ;  /* 0x00000000af137220 */ /* 0x000fe20000410000 */
[----:B------:R-:W-:Y:S02]  /*1a880*/  FSEL R175, R192, -INF , !P6 ;  /* 0xff800000c0af7808 */ /* 0x000fe40007000000 */
[----:B------:R-:W-:-:S02]  /*1a890*/  FSEL R14, R194, -INF , !P3 ;  /* 0xff800000c20e7808 */ /* 0x000fc40005800000 */
[C---:B------:R-:W-:Y:S02]  /*1a8a0*/  ISETP.GE.AND P6, PT, R4.reuse, R2, PT ;  /* 0x000000020400720c */ /* 0x040fe40003fc6270 */
[----:B------:R-:W-:Y:S01]  /*1a8b0*/  ISETP.GE.AND P3, PT, R4, R165, PT ;  /* 0x000000a50400720c */ /* 0x000fe20003f66270 */
[----:B------:R-:W3:Y:S01]  /*1a8c0*/  MUFU.TANH R8, R8 ;  /* 0x0000000800087308 */ /* 0x000ee20000002400 */
[----:B------:R-:W-:Y:S01]  /*1a8d0*/  IADD3 R7, R18, 0x20, RZ ;  /* 0x0000002012077810 */ /* 0x000fe20007ffe0ff */
[-C--:B------:R-:W-:Y:S01]  /*1a8e0*/  FMUL.FTZ R176, R178, R0.reuse ;  /* 0x00000000b2b07220 */ /* 0x080fe20000410000 */
[----:B----4-:R-:W-:Y:S02]  /*1a8f0*/  FSEL R23, R180, -INF , !P6 ;  /* 0xff800000b4177808 */ /* 0x010fe40007000000 */
[----:B--2---:R-:W-:Y:S01]  /*1a900*/  FSEL R187, R9, -INF , !P3 ;  /* 0xff80000009bb7808 */ /* 0x004fe20005800000 */
[----:B------:R-:W-:Y:S01]  /*1a910*/  FMUL.FTZ R28, R28, R0 ;  /* 0x000000001c1c7220 */ /* 0x000fe20000410000 */
[----:B------:R-:W-:-:S02]  /*1a920*/  ISETP.GE.AND P6, PT, R7, R2, PT ;  /* 0x000000020700720c */ /* 0x000fc40003fc6270 */
[----:B------:R-:W-:Y:S01]  /*1a930*/  ISETP.GE.AND P3, PT, R7, R165, PT ;  /* 0x000000a50700720c */ /* 0x000fe20003f66270 */
[-C--:B------:R-:W-:Y:S01]  /*1a940*/  FMUL.FTZ R181, R182, R0.reuse ;  /* 0x00000000b6b57220 */ /* 0x080fe20000410000 */
[----:B------:R-:W-:Y:S01]  /*1a950*/  IADD3 R7, R18, 0x29, RZ ;  /* 0x0000002912077810 */ /* 0x000fe20007ffe0ff */
[----:B------:R-:W2:Y:S01]  /*1a960*/  MUFU.TANH R10, R10 ;  /* 0x0000000a000a7308 */ /* 0x000ea20000002400 */
[-C--:B------:R-:W-:Y:S01]  /*1a970*/  FMUL.FTZ R170, R191, R0.reuse ;  /* 0x00000000bfaa7220 */ /* 0x080fe20000410000 */
[----:B------:R-:W-:Y:S01]  /*1a980*/  FSEL R4, R195, -INF , !P2 ;  /* 0xff800000c3047808 */ /* 0x000fe20005000000 */
[----:B------:R-:W-:Y:S01]  /*1a990*/  FMUL.FTZ R174, R189, R0 ;  /* 0x00000000bdae7220 */ /* 0x000fe20000410000 */
[----:B-----5:R-:W-:Y:S02]  /*1a9a0*/  FSEL R195, R11, -INF , !P6 ;  /* 0xff8000000bc37808 */ /* 0x020fe40007000000 */
[----:B-1----:R-:W-:Y:S02]  /*1a9b0*/  FSEL R191, R172, -INF , !P3 ;  /* 0xff800000acbf7808 */ /* 0x002fe40005800000 */
[----:B------:R-:W1:Y:S01]  /*1a9c0*/  MUFU.TANH R176, R176 ;  /* 0x000000b000b07308 */ /* 0x000e620000002400 */
[----:B------:R-:W-:-:S02]  /*1a9d0*/  IADD3 R21, R18, 0x18, RZ ;  /* 0x0000001812157810 */ /* 0x000fc40007ffe0ff */
[C---:B------:R-:W-:Y:S02]  /*1a9e0*/  ISETP.GE.AND P6, PT, R7.reuse, R2, PT ;  /* 0x000000020700720c */ /* 0x040fe40003fc6270 */
[----:B------:R-:W-:Y:S01]  /*1a9f0*/  ISETP.GE.AND P3, PT, R7, R165, PT ;  /* 0x000000a50700720c */ /* 0x000fe20003f66270 */
[-C--:B------:R-:W-:Y:S01]  /*1aa00*/  FMUL.FTZ R7, R24, R0.reuse ;  /* 0x0000000018077220 */ /* 0x080fe20000410000 */
[----:B------:R-:W-:Y:S01]  /*1aa10*/  FSEL R173, R193, -INF , !P5 ;  /* 0xff800000c1ad7808 */ /* 0x000fe20006800000 */
[----:B------:R-:W-:Y:S01]  /*1aa20*/  FMUL.FTZ R13, R179, R0 ;  /* 0x00000000b30d7220 */ /* 0x000fe20000410000 */
[----:B------:R-:W-:Y:S01]  /*1aa30*/  MUFU.TANH R28, R28 ;  /* 0x0000001c001c7308 */ /* 0x000fe20000002400 */
[----:B------:R-:W-:Y:S01]  /*1aa40*/  ISETP.GE.AND P5, PT, R21, R2, PT ;  /* 0x000000021500720c */ /* 0x000fe20003fa6270 */
[-C--:B------:R-:W-:Y:S01]  /*1aa50*/  FMUL.FTZ R177, R188, R0.reuse ;  /* 0x00000000bcb17220 */ /* 0x080fe20000410000 */
[----:B------:R-:W-:Y:S01]  /*1aa60*/  IADD3 R6, R18, 0x21, RZ ;  /* 0x0000002112067810 */ /* 0x000fe20007ffe0ff */
[----:B------:R-:W-:-:S04]  /*1aa70*/  FMUL.FTZ R188, R190, R0 ;  /* 0x00000000bebc7220 */ /* 0x000fc80000410000 */
[----:B------:R-:W4:Y:S01]  /*1aa80*/  MUFU.TANH R196, R196 ;  /* 0x000000c400c47308 */ /* 0x000f220000002400 */
[----:B------:R-:W-:Y:S02]  /*1aa90*/  ISETP.GE.AND P2, PT, R21, R165, PT ;  /* 0x000000a51500720c */ /* 0x000fe40003f46270 */
[----:B---3--:R-:W-:-:S05]  /*1aaa0*/  FSEL R21, R8, -INF , !P5 ;  /* 0xff80000008157808 */ /* 0x008fca0006800000 */
[----:B------:R-:W3:Y:S01]  /*1aab0*/  MUFU.TANH R181, R181 ;  /* 0x000000b500b57308 */ /* 0x000ee20000002400 */
[----:B------:R-:W-:Y:S02]  /*1aac0*/  ISETP.GE.AND P5, PT, R6, R2, PT ;  /* 0x000000020600720c */ /* 0x000fe40003fa6270 */
[----:B------:R-:W-:-:S05]  /*1aad0*/  IADD3 R9, R18, 0x30, RZ ;  /* 0x0000003012097810 */ /* 0x000fca0007ffe0ff */
[----:B------:R-:W5:Y:S01]  /*1aae0*/  MUFU.TANH R174, R174 ;  /* 0x000000ae00ae7308 */ /* 0x000f620000002400 */
[----:B------:R-:W-:Y:S01]  /*1aaf0*/  FMUL.FTZ R29, R29, R0 ;  /* 0x000000001d1d7220 */ /* 0x000fe20000410000 */
[----:B--2---:R-:W-:-:S06]  /*1ab00*/  FSEL R194, R10, -INF , !P5 ;  /* 0xff8000000ac27808 */ /* 0x004fcc0006800000 */
[----:B------:R-:W-:Y:S01]  /*1ab10*/  MUFU.TANH R7, R7 ;  /* 0x0000000700077308 */ /* 0x000fe20000002400 */
[----:B------:R-:W-:Y:S01]  /*1ab20*/  FMUL.FTZ R30, R30, R0 ;  /* 0x000000001e1e7220 */ /* 0x000fe20000410000 */
[----:B------:R-:W-:-:S06]  /*1ab30*/  ISETP.GE.AND P5, PT, R9, R2, PT ;  /* 0x000000020900720c */ /* 0x000fcc0003fa6270 */
[----:B------:R-:W2:Y:S01]  /*1ab40*/  MUFU.TANH R12, R12 ;  /* 0x0000000c000c7308 */ /* 0x000ea20000002400 */
[----:B------:R-:W-:-:S07]  /*1ab50*/  FMUL.FTZ R31, R31, R0 ;  /* 0x000000001f1f7220 */ /* 0x000fce0000410000 */
[----:B------:R-:W2:Y:S01]  /*1ab60*/  MUFU.TANH R13, R13 ;  /* 0x0000000d000d7308 */ /* 0x000ea20000002400 */
[-C--:B------:R-:W-:Y:S01]  /*1ab70*/  FMUL.FTZ R25, R25, R0.reuse ;  /* 0x0000000019197220 */ /* 0x080fe20000410000 */
[----:B-1----:R-:W-:Y:S01]  /*1ab80*/  FSEL R186, R176, -INF , !P2 ;  /* 0xff800000b0ba7808 */ /* 0x002fe20005000000 */
[-C--:B------:R-:W-:Y:S02]  /*1ab90*/  FMUL.FTZ R26, R26, R0.reuse ;  /* 0x000000001a1a7220 */ /* 0x080fe40000410000 */
[----:B------:R-:W-:Y:S01]  /*1aba0*/  FMUL.FTZ R27, R27, R0 ;  /* 0x000000001b1b7220 */ /* 0x000fe20000410000 */
[C---:B------:R-:W-:Y:S02]  /*1abb0*/  IADD3 R0, R18.reuse, 0x38, RZ ;  /* 0x0000003812007810 */ /* 0x040fe40007ffe0ff */
[----:B------:R-:W1:Y:S01]  /*1abc0*/  MUFU.TANH R19, R19 ;  /* 0x0000001300137308 */ /* 0x000e620000002400 */
[----:B------:R-:W-:Y:S02]  /*1abd0*/  IADD3 R20, R18, 0x19, RZ ;  /* 0x0000001912147810 */ /* 0x000fe40007ffe0ff */
[----:B------:R-:W-:-:S05]  /*1abe0*/  ISETP.GE.AND P2, PT, R6, R165, PT ;  /* 0x000000a50600720c */ /* 0x000fca0003f46270 */
[----:B------:R-:W1:Y:S01]  /*1abf0*/  MUFU.TANH R177, R177 ;  /* 0x000000b100b17308 */ /* 0x000e620000002400 */
[----:B----4-:R-:W-:-:S07]  /*1ac00*/  FSEL R22, R196, -INF , !P4 ;  /* 0xff800000c4167808 */ /* 0x010fce0006000000 */
[----:B------:R-:W4:Y:S01]  /*1ac10*/  MUFU.TANH R188, R188 ;  /* 0x000000bc00bc7308 */ /* 0x000f220000002400 */
[----:B---3--:R-:W-:-:S07]  /*1ac20*/  FSEL R184, R181, -INF , !P1 ;  /* 0xff800000b5b87808 */ /* 0x008fce0004800000 */
[----:B------:R-:W3:Y:S01]  /*1ac30*/  MUFU.TANH R170, R170 ;  /* 0x000000aa00aa7308 */ /* 0x000ee20000002400 */
[C---:B------:R-:W-:Y:S02]  /*1ac40*/  ISETP.GE.AND P4, PT, R20.reuse, R2, PT ;  /* 0x000000021400720c */ /* 0x040fe40003f86270 */
[----:B------:R-:W-:-:S05]  /*1ac50*/  ISETP.GE.AND P1, PT, R20, R165, PT ;  /* 0x000000a51400720c */ /* 0x000fca0003f26270 */
[----:B------:R1:W1:Y:S01]  /*1ac60*/  MUFU.TANH R6, R30 ;  /* 0x0000001e00067308 */ /* 0x0002620000002400 */
[----:B------:R-:W-:Y:S02]  /*1ac70*/  IADD3 R8, R18, 0x28, RZ ;  /* 0x0000002812087810 */ /* 0x000fe40007ffe0ff */
[----:B-----5:R-:W-:-:S05]  /*1ac80*/  FSEL R192, R174, -INF , !P6 ;  /* 0xff800000aec07808 */ /* 0x020fca0007000000 */
[----:B------:R-:W5:Y:S01]  /*1ac90*/  MUFU.TANH R29, R29 ;  /* 0x0000001d001d7308 */ /* 0x000f620000002400 */
[----:B--2---:R-:W-:-:S07]  /*1aca0*/  FSEL R20, R12, -INF , !P4 ;  /* 0xff8000000c147808 */ /* 0x004fce0006000000 */
[----:B------:R3:W2:Y:S01]  /*1acb0*/  MUFU.TANH R178, R31 ;  /* 0x0000001f00b27308 */ /* 0x0006a20000002400 */
[----:B-1----:R-:W-:Y:S02]  /*1acc0*/  FSEL R30, R28, -INF , !P5 ;  /* 0xff8000001c1e7808 */ /* 0x002fe40006800000 */
[-C--:B------:R-:W-:Y:S02]  /*1acd0*/  ISETP.GE.AND P5, PT, R0, R2.reuse, PT ;  /* 0x000000020000720c */ /* 0x080fe40003fa6270 */
[----:B------:R-:W-:Y:S02]  /*1ace0*/  FSEL R189, R13, -INF , !P1 ;  /* 0xff8000000dbd7808 */ /* 0x000fe40004800000 */
[----:B------:R-:W-:Y:S01]  /*1acf0*/  FSEL R28, R7, -INF , !P5 ;  /* 0xff800000071c7808 */ /* 0x000fe20006800000 */
[----:B------:R-:W-:Y:S01]  /*1ad00*/  MUFU.TANH R16, R16 ;  /* 0x0000001000107308 */ /* 0x000fe20000002400 */
[----:B------:R-:W-:Y:S02]  /*1ad10*/  ISETP.GT.AND P5, PT, R242, R235, PT ;  /* 0x000000ebf200720c */ /* 0x000fe40003fa4270 */
[----:B------:R-:W-:-:S02]  /*1ad20*/  ISETP.GE.AND P4, PT, R8, R2, PT ;  /* 0x000000020800720c */ /* 0x000fc40003f86270 */
[----:B------:R-:W-:-:S03]  /*1ad30*/  ISETP.GE.AND P1, PT, R8, R165, PT ;  /* 0x000000a50800720c */ /* 0x000fc60003f26270 */
[----:B------:R-:W-:Y:S01]  /*1ad40*/  MUFU.TANH R17, R17 ;  /* 0x0000001100117308 */ /* 0x000fe20000002400 */
[----:B------:R-:W-:-:S07]  /*1ad50*/  IADD3 R8, R18, 0x31, RZ ;  /* 0x0000003112087810 */ /* 0x000fce0007ffe0ff */
[----:B------:R-:W-:Y:S01]  /*1ad60*/  MUFU.TANH R179, R25 ;  /* 0x0000001900b37308 */ /* 0x000fe20000002400 */
[----:B------:R-:W-:-:S07]  /*1ad70*/  FSEL R190, R19, -INF , !P2 ;  /* 0xff80000013be7808 */ /* 0x000fce0005000000 */
[----:B------:R-:W1:Y:S01]  /*1ad80*/  MUFU.TANH R174, R26 ;  /* 0x0000001a00ae7308 */ /* 0x000e620000002400 */
[----:B------:R-:W-:-:S07]  /*1ad90*/  FSEL R193, R177, -INF , !P4 ;  /* 0xff800000b1c17808 */ /* 0x000fce0006000000 */
[----:B------:R-:W1:Y:S01]  /*1ada0*/  MUFU.TANH R172, R27 ;  /* 0x0000001b00ac7308 */ /* 0x000e620000002400 */
[----:B----4-:R-:W-:Y:S02]  /*1adb0*/  FSEL R188, R188, -INF , !P1 ;  /* 0xff800000bcbc7808 */ /* 0x010fe40004800000 */
[----:B---3--:R-:W-:Y:S01]  /*1adc0*/  FSEL R31, R170, -INF , !P3 ;  /* 0xff800000aa1f7808 */ /* 0x008fe20005800000 */
[----:B------:R-:W-:Y:S01]  /*1add0*/  BAR.SYNC.DEFER_BLOCKING 0x0 ;  /* 0x0000000000007b1d */ /* 0x000fe20000010000 */
[-C--:B------:R-:W-:Y:S02]  /*1ade0*/  ISETP.GE.AND P2, PT, R9, R165.reuse, PT ;  /* 0x000000a50900720c */ /* 0x080fe40003f46270 */
[CC--:B------:R-:W-:Y:S02]  /*1adf0*/  ISETP.GE.AND P4, PT, R8.reuse, R2.reuse, PT ;  /* 0x000000020800720c */ /* 0x0c0fe40003f86270 */
[----:B------:R-:W-:Y:S02]  /*1ae00*/  ISETP.GE.AND P1, PT, R8, R165, PT ;  /* 0x000000a50800720c */ /* 0x000fe40003f26270 */
[----:B------:R-:W-:-:S02]  /*1ae10*/  ISETP.GE.AND P6, PT, R18, R2, PT ;  /* 0x000000021200720c */ /* 0x000fc40003fc6270 */
[CC--:B------:R-:W-:Y:S02]  /*1ae20*/  ISETP.GE.AND P3, PT, R18.reuse, R165.reuse, PT ;  /* 0x000000a51200720c */ /* 0x0c0fe40003f66270 */
[----:B------:R-:W-:Y:S02]  /*1ae30*/  IADD3 R18, R18, 0x39, RZ ;  /* 0x0000003912127810 */ /* 0x000fe40007ffe0ff */
[----:B------:R-:W-:Y:S02]  /*1ae40*/  FSEL R177, R6, -INF , !P2 ;  /* 0xff80000006b17808 */ /* 0x000fe40005000000 */
[----:B-----5:R-:W-:Y:S02]  /*1ae50*/  FSEL R29, R29, -INF , !P4 ;  /* 0xff8000001d1d7808 */ /* 0x020fe40006000000 */
[----:B--2---:R-:W-:Y:S01]  /*1ae60*/  FSEL R178, R178, -INF , !P1 ;  /* 0xff800000b2b27808 */ /* 0x004fe20004800000 */
[----:B------:R-:W-:Y:S01]  /*1ae70*/  BSSY B1, `(.L_x_4148) ;  /* 0x000006e000017945 */ /* 0x000fe20003800000 */
[----:B------:R-:W-:-:S02]  /*1ae80*/  ISETP.GE.AND P2, PT, R0, R165, PT ;  /* 0x000000a50000720c */ /* 0x000fc40003f46270 */
[C---:B------:R-:W-:Y:S02]  /*1ae90*/  ISETP.GE.AND P4, PT, R18.reuse, R2, PT ;  /* 0x000000021200720c */ /* 0x040fe40003f86270 */
[----:B------:R-:W-:Y:S02]  /*1aea0*/  ISETP.GE.AND P1, PT, R18, R165, PT ;  /* 0x000000a51200720c */ /* 0x000fe40003f26270 */
[----:B-1----:R-:W-:Y:S02]  /*1aeb0*/  FSEL R174, R174, -INF , !P2 ;  /* 0xff800000aeae7808 */ /* 0x002fe40005000000 */
[----:B------:R-:W-:Y:S02]  /*1aec0*/  FSEL R7, R16, -INF , !P6 ;  /* 0xff80000010077808 */ /* 0x000fe40007000000 */
[----:B------:R-:W-:Y:S02]  /*1aed0*/  FSEL R179, R179, -INF , !P4 ;  /* 0xff800000b3b37808 */ /* 0x000fe40006000000 */
[----:B------:R-:W-:-:S02]  /*1aee0*/  FSEL R0, R17, -INF , !P3 ;  /* 0xff80000011007808 */ /* 0x000fc40005800000 */
        /* <DEDUP_REMOVED lines=36> */
[----:B------:R-:W2:Y:S01]  /*1b130*/  LD.E.64 R18, [R200.64+0x20] ;  /* 0x00002004c8127980 */ /* 0x000ea2000c101b00 */
[----:B------:R-:W-:Y:S02]  /*1b140*/  @!P3 IADD3 R13, R13, 0x1, RZ ;  /* 0x000000010d0db810 */ /* 0x000fe40007ffe0ff */
[----:B------:R-:W-:-:S02]  /*1b150*/  ISETP.NE.AND P1, PT, R17, RZ, PT ;  /* 0x000000ff1100720c */ /* 0x000fc40003f25270 */
[----:B------:R-:W-:-:S05]  /*1b160*/  LOP3.LUT R9, RZ, R17, RZ, 0x33, !PT ;  /* 0x00000011ff097212 */ /* 0x000fca00078e33ff */
[----:B------:R-:W-:Y:S02]  /*1b170*/  @P6 IADD3 R13, R13, 0x1, RZ ;  /* 0x000000010d0d6810 */ /* 0x000fe40007ffe0ff */
[----:B------:R-:W-:-:S03]  /*1b180*/  @P4 IADD3 R11, R11, 0x1, RZ ;  /* 0x000000010b0b4810 */ /* 0x000fc60007ffe0ff */
[----:B------:R-:W-:Y:S02]  /*1b190*/  @!P2 IMAD.MOV R13, RZ, RZ, -R13 ;  /* 0x000000ffff0da224 */ /* 0x000fe400078e0a0d */
[----:B------:R-:W-:-:S03]  /*1b1a0*/  IMAD.MOV.U32 R6, RZ, RZ, R11 ;  /* 0x000000ffff067224 */ /* 0x000fc600078e000b */
[----:B------:R-:W-:Y:S02]  /*1b1b0*/  SEL R11, R9, R13, !P1 ;  /* 0x0000000d090b7207 */ /* 0x000fe40004800000 */
[----:B------:R-:W-:Y:S01]  /*1b1c0*/  @!P0 IADD3 R6, -R6, RZ, RZ ;  /* 0x000000ff06068210 */ /* 0x000fe20007ffe1ff */
[----:B------:R-:W3:Y:S02]  /*1b1d0*/  LD.E.64 R12, [R200.64+0x38] ;  /* 0x00003804c80c7980 */ /* 0x000ee4000c101b00 */
[----:B------:R-:W-:Y:S01]  /*1b1e0*/  IMAD.WIDE R26, R11, 0x4, R244 ;  /* 0x000000040b1a7825 */ /* 0x000fe200078e02f4 */
[----:B------:R-:W-:-:S04]  /*1b1f0*/  SEL R6, R9, R6, !P1 ;  /* 0x0000000609067207 */ /* 0x000fc80004800000 */
[----:B------:R-:W4:Y:S01]  /*1b200*/  LD.E R9, [R26.64] ;  /* 0x000000041a097980 */ /* 0x000f22000c101900 */
[----:B------:R-:W-:-:S05]  /*1b210*/  IMAD.WIDE R24, R6, 0x4, R244 ;  /* 0x0000000406187825 */ /* 0x000fca00078e02f4 */
        /* <DEDUP_REMOVED lines=15> */
.L_x_4151:
[----:B------:R-:W-:Y:S02]  /*1b310*/  ULDC.64 UR4, c[0x0][0x118] ;  /* 0x0000460000047ab9 */ /* 0x000fe40000000a00 */
[----:B------:R-:W2:Y:S02]  /*1b320*/  LD.E R8, [R200.64+0x38] ;  /* 0x00003804c8087980 */ /* 0x000ea4000c101900 */
[----:B--2---:R-:W-:-:S04]  /*1b330*/  LEA R8, -R8, RZ, 0x6 ;  /* 0x000000ff08087211 */ /* 0x004fc800078e31ff */
[----:B------:R-:W-:Y:S02]  /*1b340*/  SHF.R.S32.HI R6, RZ, 0x1f, R8 ;  /* 0x0000001fff067819 */ /* 0x000fe40000011408 */
.L_x_4152:
[----:B------:R-:W-:Y:S05]  /*1b350*/  BSYNC B0 ;  /* 0x0000000000007941 */ /* 0x000fea0003800000 */
.L_x_4150:
        /* <DEDUP_REMOVED lines=31> */
.L_x_4149:
[----:B------:R-:W-:Y:S05]  /*1b550*/  BSYNC B1 ;  /* 0x0000000000017941 */ /* 0x000fea0003800000 */
.L_x_4148:
[----:B------:R-:W-:Y:S01]  /*1b560*/  ULDC.64 UR4, c[0x0][0x118] ;  /* 0x0000460000047ab9 */ /* 0x000fe20000000a00 */
[----:B------:R-:W-:Y:S01]  /*1b570*/  FMNMX.FTZ R2, R164, R7, !PT ;  /* 0x00000007a4027209 */ /* 0x000fe20007810000 */
[----:B------:R-:W2:Y:S01]  /*1b580*/  LD.E R176, [R200.64+0xdc] ;  /* 0x0000dc04c8b07980 */ /* 0x000ea2000c101900 */
[----:B------:R-:W-:-:S02]  /*1b590*/  FMNMX.FTZ R6, R3, R0, !PT ;  /* 0x0000000003067209 */ /* 0x000fc40007810000 */
[----:B------:R-:W-:Y:S01]  /*1b5a0*/  FMNMX.FTZ R2, R15, R2, !PT ;  /* 0x000000020f027209 */ /* 0x000fe20007810000 */
[----:B------:R-:W-:Y:S01]  /*1b5b0*/  LDSM.16.MT88.4 R16, [R234+0x10000] ;  /* 0x01000000ea10783b */ /* 0x000fe20000004200 */
[----:B-1----:R-:W-:Y:S02]  /*1b5c0*/  FMNMX.FTZ R11, R5, R6, !PT ;  /* 0x00000006050b7209 */ /* 0x002fe40007810000 */
        /* <DEDUP_REMOVED lines=37> */
[----:B---3--:R-:W-:Y:S02]  /*1b820*/  FMNMX.FTZ R170, R9, R170, !PT ;  /* 0x000000aa09aa7209 */ /* 0x008fe40007810000 */
[----:B------:R-:W1:Y:S02]  /*1b830*/  LDSM.16.MT88.4 R8, [R232+0x10000] ;  /* 0x01000000e808783b */ /* 0x000e640000004200 */
[----:B------:R-:W-:Y:S01]  /*1b840*/  FSETP.NEU.FTZ.AND P0, PT, R170, -INF , PT ;  /* 0xff800000aa00780b */ /* 0x000fe20003f1d000 */
[C---:B--2---:R-:W-:Y:S02]  /*1b850*/  FMUL.FTZ R181, R176.reuse, R171 ;  /* 0x000000abb0b57220 */ /* 0x044fe40000410000 */
[----:B------:R-:W-:-:S03]  /*1b860*/  FMUL.FTZ R2, R176, R170 ;  /* 0x000000aab0027220 */ /* 0x000fc60000410000 */
[----:B------:R-:W-:-:S05]  /*1b870*/  FSEL R181, R181, RZ, P1 ;  /* 0x000000ffb5b57208 */ /* 0x000fca0000800000 */
[-CC-:B------:R-:W-:Y:S01]  /*1b880*/  FFMA.FTZ R34, R175, R176.reuse, -R181.reuse ;  /* 0x000000b0af227223 */ /* 0x180fe200000108b5 */
[----:B------:R-:W-:Y:S01]  /*1b890*/  FSEL R175, R2, RZ, P0 ;  /* 0x000000ff02af7208 */ /* 0x000fe20000000000 */
[-CC-:B------:R-:W-:Y:S02]  /*1b8a0*/  FFMA.FTZ R33, R173, R176.reuse, -R181.reuse ;  /* 0x000000b0ad217223 */ /* 0x180fe400000108b5 */
[-C--:B------:R-:W-:Y:S02]  /*1b8b0*/  FFMA.FTZ R165, R7, R176.reuse, -R181 ;  /* 0x000000b007a57223 */ /* 0x080fe400000108b5 */
[-CC-:B------:R-:W-:Y:S01]  /*1b8c0*/  FFMA.FTZ R2, R5, R176.reuse, -R175.reuse ;  /* 0x000000b005027223 */ /* 0x180fe200000108af */
[----:B------:R-:W-:Y:S01]  /*1b8d0*/  FSEL R5, R171, RZ, P1 ;  /* 0x000000ffab057208 */ /* 0x000fe20000800000 */
[-CC-:B------:R-:W-:Y:S01]  /*1b8e0*/  FFMA.FTZ R173, R4, R176.reuse, -R175.reuse ;  /* 0x000000b004ad7223 */ /* 0x180fe200000108af */
[----:B------:R-:W-:Y:S01]  /*1b8f0*/  FSEL R4, R170, RZ, P0 ;  /* 0x000000ffaa047208 */ /* 0x000fe20000000000 */
[----:B------:R-:W-:Y:S01]  /*1b900*/  FFMA.FTZ R32, R0, R176, -R175 ;  /* 0x000000b000207223 */ /* 0x000fe200000108af */
[----:B------:R-:W-:Y:S01]  /*1b910*/  MUFU.EX2 R165, R165 ;  /* 0x000000a500a57308 */ /* 0x000fe20000000800 */
[----:B------:R-:W-:-:S02]  /*1b920*/  FADD.FTZ R5, R164, -R5 ;  /* 0x80000005a4057221 */ /* 0x000fc40000010000 */
[----:B------:R-:W-:Y:S02]  /*1b930*/  FADD.FTZ R3, R3, -R4 ;  /* 0x8000000403037221 */ /* 0x000fe40000010000 */
[-C--:B------:R-:W-:Y:S02]  /*1b940*/  FFMA.FTZ R35, R15, R176.reuse, -R181 ;  /* 0x000000b00f237223 */ /* 0x080fe400000108b5 */
[-C--:B------:R-:W-:Y:S01]  /*1b950*/  FFMA.FTZ R0, R14, R176.reuse, -R175 ;  /* 0x000000b00e007223 */ /* 0x080fe200000108af */
[----:B------:R-:W-:Y:S01]  /*1b960*/  MUFU.EX2 R34, R34 ;  /* 0x0000002200227308 */ /* 0x000fe20000000800 */
[C---:B------:R-:W-:Y:S01]  /*1b970*/  FMUL.FTZ R164, R176.reuse, R5 ;  /* 0x00000005b0a47220 */ /* 0x040fe20000410000 */
[----:B------:R-:W2:Y:S01]  /*1b980*/  LDSM.16.MT88.4 R12, [R233+0x10000] ;  /* 0x01000000e90c783b */ /* 0x000ea20000004200 */
[----:B------:R-:W-:Y:S02]  /*1b990*/  FMUL.FTZ R3, R176, R3 ;  /* 0x00000003b0037220 */ /* 0x000fe40000410000 */
[----:B------:R-:W-:-:S02]  /*1b9a0*/  FFMA.FTZ R180, R22, R176, -R181 ;  /* 0x000000b016b47223 */ /* 0x000fc400000108b5 */
[-CC-:B------:R-:W-:Y:S01]  /*1b9b0*/  FFMA.FTZ R183, R23, R176.reuse, -R181.reuse ;  /* 0x000000b017b77223 */ /* 0x180fe200000108b5 */
[----:B------:R-:W3:Y:S01]  /*1b9c0*/  MUFU.EX2 R35, R35 ;  /* 0x0000002300237308 */ /* 0x000ee20000000800 */
[-CC-:B------:R-:W-:Y:S02]  /*1b9d0*/  FFMA.FTZ R182, R21, R176.reuse, -R181.reuse ;  /* 0x000000b015b67223 */ /* 0x180fe400000108b5 */
[-C--:B------:R-:W-:Y:S02]  /*1b9e0*/  FFMA.FTZ R185, R20, R176.reuse, -R181 ;  /* 0x000000b014b97223 */ /* 0x080fe400000108b5 */
[----:B------:R-:W-:Y:S01]  /*1b9f0*/  LDSM.16.MT88.4 R20, [R231+0x16000] ;  /* 0x01600000e714783b */ /* 0x000fe20000004200 */
[-CC-:B------:R-:W-:Y:S02]  /*1ba00*/  FFMA.FTZ R184, R184, R176.reuse, -R175.reuse ;  /* 0x000000b0b8b87223 */ /* 0x180fe400000108af */
[----:B------:R-:W4:Y:S01]  /*1ba10*/  MUFU.EX2 R33, R33 ;  /* 0x0000002100217308 */ /* 0x000f220000000800 */
[----:B------:R-:W-:-:S02]  /*1ba20*/  FFMA.FTZ R187, R187, R176, -R175 ;  /* 0x000000b0bbbb7223 */ /* 0x000fc400000108af */
[-CC-:B------:R-:W-:Y:S02]  /*1ba30*/  FFMA.FTZ R186, R186, R176.reuse, -R175.reuse ;  /* 0x000000b0baba7223 */ /* 0x180fe400000108af */
[-C--:B------:R-:W-:Y:S02]  /*1ba40*/  FFMA.FTZ R189, R189, R176.reuse, -R175 ;  /* 0x000000b0bdbd7223 */ /* 0x080fe400000108af */
[-CC-:B------:R-:W-:Y:S01]  /*1ba50*/  FFMA.FTZ R195, R195, R176.reuse, -R181.reuse ;  /* 0x000000b0c3c37223 */ /* 0x180fe200000108b5 */
[----:B------:R-:W-:Y:S01]  /*1ba60*/  MUFU.EX2 R32, R32 ;  /* 0x0000002000207308 */ /* 0x000fe20000000800 */
[----:B---3--:R-:W-:Y:S01]  /*1ba70*/  F2FP.BF16.PACK_AB R4, R35, R165 ;  /* 0x000000a52304723e */ /* 0x008fe200000010ff */
[-CC-:B------:R-:W-:Y:S02]  /*1ba80*/  FFMA.FTZ R194, R194, R176.reuse, -R181.reuse ;  /* 0x000000b0c2c27223 */ /* 0x180fe400000108b5 */
[-CC-:B------:R-:W-:Y:S02]  /*1ba90*/  FFMA.FTZ R193, R193, R176.reuse, -R181.reuse ;  /* 0x000000b0c1c17223 */ /* 0x180fe400000108b5 */
[----:B------:R-:W-:-:S02]  /*1baa0*/  FFMA.FTZ R192, R192, R176, -R181 ;  /* 0x000000b0c0c07223 */ /* 0x000fc400000108b5 */
[----:B------:R-:W3:Y:S01]  /*1bab0*/  MUFU.EX2 R2, R2 ;  /* 0x0000000200027308 */ /* 0x000ee20000000800 */
[----:B----4-:R-:W-:Y:S01]  /*1bac0*/  F2FP.BF16.PACK_AB R6, R33, R34 ;  /* 0x000000222106723e */ /* 0x010fe200000010ff */
[-CC-:B------:R-:W-:Y:S02]  /*1bad0*/  FFMA.FTZ R191, R191, R176.reuse, -R175.reuse ;  /* 0x000000b0bfbf7223 */ /* 0x180fe400000108af */
[-CC-:B------:R-:W-:Y:S02]  /*1bae0*/  FFMA.FTZ R190, R190, R176.reuse, -R175.reuse ;  /* 0x000000b0bebe7223 */ /* 0x180fe400000108af */
[-CC-:B------:R-:W-:Y:S02]  /*1baf0*/  FFMA.FTZ R188, R188, R176.reuse, -R175.reuse ;  /* 0x000000b0bcbc7223 */ /* 0x180fe400000108af */
[----:B------:R-:W-:Y:S01]  /*1bb00*/  MUFU.EX2 R0, R0 ;  /* 0x0000000000007308 */ /* 0x000fe20000000800 */
[-C--:B------:R-:W-:Y:S02]  /*1bb10*/  FFMA.FTZ R197, R31, R176.reuse, -R175 ;  /* 0x000000b01fc57223 */ /* 0x080fe400000108af */
[----:B------:R-:W-:-:S02]  /*1bb20*/  FFMA.FTZ R196, R30, R176, -R181 ;  /* 0x000000b01ec47223 */ /* 0x000fc400000108b5 */
[-CC-:B------:R-:W-:Y:S02]  /*1bb30*/  FFMA.FTZ R199, R29, R176.reuse, -R181.reuse ;  /* 0x000000b01dc77223 */ /* 0x180fe400000108b5 */
[----:B------:R-:W-:Y:S01]  /*1bb40*/  FFMA.FTZ R198, R28, R176, -R181 ;  /* 0x000000b01cc67223 */ /* 0x000fe200000108b5 */
[----:B------:R-:W4:Y:S01]  /*1bb50*/  MUFU.EX2 R173, R173 ;  /* 0x000000ad00ad7308 */ /* 0x000f220000000800 */
[----:B---3--:R-:W-:Y:S01]  /*1bb60*/  F2FP.BF16.PACK_AB R5, R2, R32 ;  /* 0x000000200205723e */ /* 0x008fe200000010ff */
[----:B------:R-:W-:Y:S01]  /*1bb70*/  LDSM.16.MT88.4 R28, [R232+0x17000] ;  /* 0x01700000e81c783b */ /* 0x000fe20000004200 */
[-CC-:B------:R-:W-:Y:S02]  /*1bb80*/  FFMA.FTZ R177, R177, R176.reuse, -R175.reuse ;  /* 0x000000b0b1b17223 */ /* 0x180fe400000108af */
[-CC-:B------:R-:W-:Y:S02]  /*1bb90*/  FFMA.FTZ R178, R178, R176.reuse, -R175.reuse ;  /* 0x000000b0b2b27223 */ /* 0x180fe400000108af */
[-C--:B------:R-:W-:Y:S01]  /*1bba0*/  FFMA.FTZ R174, R174, R176.reuse, -R175 ;  /* 0x000000b0aeae7223 */ /* 0x080fe200000108af */
[----:B------:R-:W3:Y:S01]  /*1bbb0*/  MUFU.EX2 R164, R164 ;  /* 0x000000a400a47308 */ /* 0x000ee20000000800 */
[----:B------:R-:W-:-:S02]  /*1bbc0*/  FFMA.FTZ R179, R179, R176, -R181 ;  /* 0x000000b0b3b37223 */ /* 0x000fc400000108b5 */
        /* <DEDUP_REMOVED lines=38> */
[-C--:B------:R-:W-:Y:S02]  /*1be30*/  FMUL.FTZ R151, R151, R3.reuse ;  /* 0x0000000397977220 */ /* 0x080fe40000410000 */
[C---:B--2---:R-:W-:Y:S01]  /*1be40*/  HMMA.16816.F32.BF16 R152, R4.reuse, R12, R152 ;  /* 0x0000000c0498723c */ /* 0x044fe20000041898 */
[-C--:B------:R-:W-:Y:S02]  /*1be50*/  FMUL.FTZ R44, R44, R164.reuse ;  /* 0x000000a42c2c7220 */ /* 0x080fe40000410000 */
[-C--:B------:R-:W-:Y:S02]  /*1be60*/  FMUL.FTZ R45, R45, R164.reuse ;  /* 0x000000a42d2d7220 */ /* 0x080fe40000410000 */
[-C--:B------:R-:W-:Y:S01]  /*1be70*/  FMUL.FTZ R46, R46, R3.reuse ;  /* 0x000000032e2e7220 */ /* 0x080fe20000410000 */
[----:B------:R-:W-:Y:S01]  /*1be80*/  MUFU.EX2 R186, R186 ;  /* 0x000000ba00ba7308 */ /* 0x000fe20000000800 */
[----:B------:R-:W-:Y:S01]  /*1be90*/  FMUL.FTZ R47, R47, R3 ;  /* 0x000000032f2f7220 */ /* 0x000fe20000410000 */
[----:B------:R-:W-:Y:S01]  /*1bea0*/  HMMA.16816.F32.BF16 R148, R4, R14, R148 ;  /* 0x0000000e0494723c */ /* 0x000fe20000041894 */
[----:B------:R-:W2:Y:S01]  /*1beb0*/  LDSM.16.MT88.4 R12, [R234+0x12000] ;  /* 0x01200000ea0c783b */ /* 0x000ea20000004200 */
[----:B------:R-:W-:-:S02]  /*1bec0*/  FMUL.FTZ R48, R48, R164 ;  /* 0x000000a430307220 */ /* 0x000fc40000410000 */
[-C--:B------:R-:W-:Y:S02]  /*1bed0*/  FMUL.FTZ R49, R49, R164.reuse ;  /* 0x000000a431317220 */ /* 0x080fe40000410000 */
[-C--:B------:R-:W-:Y:S01]  /*1bee0*/  FMUL.FTZ R50, R50, R3.reuse ;  /* 0x0000000332327220 */ /* 0x080fe20000410000 */
[----:B------:R-:W2:Y:S01]  /*1bef0*/  MUFU.EX2 R189, R189 ;  /* 0x000000bd00bd7308 */ /* 0x000ea20000000800 */
[-C--:B------:R-:W-:Y:S01]  /*1bf00*/  FMUL.FTZ R51, R51, R3.reuse ;  /* 0x0000000333337220 */ /* 0x080fe20000410000 */
[C---:B-1----:R-:W-:Y:S01]  /*1bf10*/  HMMA.16816.F32.BF16 R44, R4.reuse, R8, R44 ;  /* 0x00000008042c723c */ /* 0x042fe2000004182c */
[-C--:B------:R-:W-:Y:S02]  /*1bf20*/  FMUL.FTZ R136, R136, R164.reuse ;  /* 0x000000a488887220 */ /* 0x080fe40000410000 */
[-C--:B------:R-:W-:Y:S02]  /*1bf30*/  FMUL.FTZ R137, R137, R164.reuse ;  /* 0x000000a489897220 */ /* 0x080fe40000410000 */
        /* <DEDUP_REMOVED lines=8> */
[----:B------:R-:W-:Y:S01]  /*1bfc0*/  MUFU.EX2 R194, R194 ;  /* 0x000000c200c27308 */ /* 0x000fe20000000800 */
[-C--:B------:R-:W-:Y:S01]  /*1bfd0*/  FMUL.FTZ R135, R135, R3.reuse ;  /* 0x0000000387877220 */ /* 0x080fe20000410000 */
[C---:B----4-:R-:W-:Y:S01]  /*1bfe0*/  HMMA.16816.F32.BF16 R136, R4.reuse, R16, R136 ;  /* 0x000000100488723c */ /* 0x050fe20000041888 */
[-C--:B------:R-:W-:Y:S02]  /*1bff0*/  FMUL.FTZ R36, R36, R164.reuse ;  /* 0x000000a424247220 */ /* 0x080fe40000410000 */
[-C--:B------:R-:W-:Y:S02]  /*1c000*/  FMUL.FTZ R37, R37, R164.reuse ;  /* 0x000000a425257220 */ /* 0x080fe40000410000 */
[-C--:B------:R-:W-:Y:S01]  /*1c010*/  FMUL.FTZ R38, R38, R3.reuse ;  /* 0x0000000326267220 */ /* 0x080fe20000410000 */
[----:B------:R-:W-:Y:S01]  /*1c020*/  MUFU.EX2 R193, R193 ;  /* 0x000000c100c17308 */ /* 0x000fe20000000800 */
[----:B------:R-:W-:Y:S01]  /*1c030*/  FMUL.FTZ R39, R39, R3 ;  /* 0x0000000327277220 */ /* 0x000fe20000410000 */
[----:B------:R-:W-:Y:S01]  /*1c040*/  HMMA.16816.F32.BF16 R132, R4, R18, R132 ;  /* 0x000000120484723c */ /* 0x000fe20000041884 */
[----:B------:R-:W4:Y:S01]  /*1c050*/  LDSM.16.MT88.4 R16, [R232+0x12000] ;  /* 0x01200000e810783b */ /* 0x000f220000004200 */
        /* <DEDUP_REMOVED lines=8> */
[-C--:B------:R-:W-:Y:S01]  /*1c0e0*/  FMUL.FTZ R70, R70, R3.reuse ;  /* 0x0000000346467220 */ /* 0x080fe20000410000 */
[----:B------:R-:W2:Y:S01]  /*1c0f0*/  MUFU.EX2 R191, R191 ;  /* 0x000000bf00bf7308 */ /* 0x000ea20000000800 */
        /* <DEDUP_REMOVED lines=32> */
[----:B------:R-:W1:Y:S01]  /*1c300*/  MUFU.EX2 R199, R199 ;  /* 0x000000c700c77308 */ /* 0x000e620000000800 */
[-C--:B------:R-:W-:Y:S01]  /*1c310*/  FMUL.FTZ R67, R67, R3.reuse ;  /* 0x0000000343437220 */ /* 0x080fe20000410000 */
        /* <DEDUP_REMOVED lines=11> */
[----:B------:R-:W-:Y:S01]  /*1c3d0*/  MUFU.EX2 R179, R179 ;  /* 0x000000b300b37308 */ /* 0x000fe20000000800 */
        /* <DEDUP_REMOVED lines=27> */
[----:B--2---:R-:W-:Y:S01]  /*1c590*/  HMMA.16816.F32.BF16 R84, R4, R12, R84 ;  /* 0x0000000c0454723c */ /* 0x004fe20000041854 */
[-C--:B------:R-:W-:Y:S02]  /*1c5a0*/  FMUL.FTZ R116, R116, R164.reuse ;  /* 0x000000a474747220 */ /* 0x080fe40000410000 */
[----:B------:R-:W-:Y:S02]  /*1c5b0*/  FMUL.FTZ R117, R117, R164 ;  /* 0x000000a475757220 */ /* 0x000fe40000410000 */
[----:B------:R-:W-:-:S02]  /*1c5c0*/  FMUL.FTZ R118, R118, R3 ;  /* 0x0000000376767220 */ /* 0x000fc40000410000 */
[-C--:B------:R-:W-:Y:S01]  /*1c5d0*/  FMUL.FTZ R119, R119, R3.reuse ;  /* 0x0000000377777220 */ /* 0x080fe20000410000 */
[C---:B------:R-:W-:Y:S01]  /*1c5e0*/  HMMA.16816.F32.BF16 R88, R4.reuse, R14, R88 ;  /* 0x0000000e0458723c */ /* 0x040fe20000041858 */
[----:B------:R-:W2:Y:S01]  /*1c5f0*/  LDSM.16.MT88.4 R12, [R233+0x16000] ;  /* 0x01600000e90c783b */ /* 0x000ea20000004200 */
[-C--:B------:R-:W-:Y:S02]  /*1c600*/  FMUL.FTZ R120, R120, R164.reuse ;  /* 0x000000a478787220 */ /* 0x080fe40000410000 */
        /* <DEDUP_REMOVED lines=9> */
[-C--:B------:R-:W-:Y:S01]  /*1c6a0*/  FMUL.FTZ R104, R104, R164.reuse ;  /* 0x000000a468687220 */ /* 0x080fe20000410000 */
[----:B------:R-:W1:Y:S01]  /*1c6b0*/  LDSM.16.MT88.4 R8, [R232+0x10800] ;  /* 0x01080000e808783b */ /* 0x000e620000004200 */
        /* <DEDUP_REMOVED lines=25> */
[----:B------:R-:W-:Y:S01]  /*1c850*/  HMMA.16816.F32.BF16 R124, R4, R20, R124 ;  /* 0x00000014047c723c */ /* 0x000fe2000004187c */
[----:B------:R-:W-:-:S02]  /*1c860*/  FFMA.FTZ R164, R248, R164, R165 ;  /* 0x000000a4f8a47223 */ /* 0x000fc400000100a5 */
[----:B------:R-:W-:Y:S02]  /*1c870*/  FFMA.FTZ R3, R251, R3, R32 ;  /* 0x00000003fb037223 */ /* 0x000fe40000010020 */
[----:B------:R-:W-:Y:S01]  /*1c880*/  FADD.FTZ R35, R35, R164 ;  /* 0x000000a423237221 */ /* 0x000fe20000010000 */
[----:B------:R-:W-:Y:S01]  /*1c890*/  MOV R164, R171 ;  /* 0x000000ab00a47202 */ /* 0x000fe20000000f00 */
        /* <DEDUP_REMOVED lines=18> */
[----:B------:R-:W-:Y:S02]  /*1c9c0*/  FADD.FTZ R0, R185, R0 ;  /* 0x00000000b9007221 */ /* 0x000fe40000010000 */
[----:B------:R-:W-:-:S03]  /*1c9d0*/  FADD.FTZ R2, R189, R2 ;  /* 0x00000002bd027221 */ /* 0x000fc60000010000 */
[----:B------:R-:W-:Y:S01]  /*1c9e0*/  HMMA.16816.F32.BF16 R140, R4, R10, R140 ;  /* 0x0000000a048c723c */ /* 0x000fe2000004188c */
[----:B------:R-:W1:Y:S01]  /*1c9f0*/  LDSM.16.MT88.4 R8, [R232+0x12800] ;  /* 0x01280000e808783b */ /* 0x000e620000004200 */
[----:B------:R-:W-:-:S04]  /*1ca00*/  FADD.FTZ R3, R191, R2 ;  /* 0x00000002bf037221 */ /* 0x000fc80000010000 */
[----:B------:R-:W-:Y:S02]  /*1ca10*/  FADD.FTZ R3, R190, R3 ;  /* 0x00000003be037221 */ /* 0x000fe40000010000 */
        /* <DEDUP_REMOVED lines=51> */
[C---:B------:R-:W-:Y:S01]  /*1cd50*/  F2FP.BF16.PACK_AB R7, R197.reuse, R188 ;  /* 0x000000bcc507723e */ /* 0x040fe200000010ff */
[----:B------:R-:W-:-:S02]  /*1cd60*/  FADD.FTZ R0, R197, R0 ;  /* 0x00000000c5007221 */ /* 0x000fc40000010000 */
        /* <DEDUP_REMOVED lines=104> */
[----:B------:R-:W-:Y:S11]  /*1d3f0*/  HMMA.16816.F32.BF16 R128, R4, R18, R128 ;  /* 0x000000120480723c */ /* 0x000ff60000041880 */
[----:B------:R-:W-:Y:S08]  /*1d400*/  @!UPT UIADD3 URZ, URZ, URZ, URZ ;  /* 0x0000003f3f3ff290 */ /* 0x000ff0000fffe03f */
.L_x_4144:
        /* <DEDUP_REMOVED lines=9> */
.L_x_4162:
        /* <DEDUP_REMOVED lines=76> */
.L_x_4155:
[----:B------:R-:W-:Y:S02]  /*1d960*/  ULDC.64 UR4, c[0x0][0x118] ;  /* 0x0000460000047ab9 */ /* 0x000fe40000000a00 */
[----:B------:R-:W2:Y:S02]  /*1d970*/  LD.E R8, [R2.64+0x40] ;  /* 0x0000400402087980 */ /* 0x000ea4000c101900 */
[----:B--2---:R-:W-:Y:S04]  /*1d980*/  LEA R8, -R8, RZ, 0x6 ;  /* 0x000000ff08087211 */ /* 0x004fe800078e31ff */
[----:B------:R-:W-:Y:S02]  /*1d990*/  SHF.R.S32.HI R7, RZ, 0x1f, R8 ;  /* 0x0000001fff077819 */ /* 0x000fe40000011408 */
.L_x_4156:
[----:B------:R-:W-:Y:S05]  /*1d9a0*/  BSYNC B0 ;  /* 0x0000000000007941 */ /* 0x000fea0003800000 */
.L_x_4154:
        /* <DEDUP_REMOVED lines=17> */
[----:B------:R-:W-:Y:S04]  /*1dac0*/  ISETP.GT.AND P0, PT, R242, R235, PT ;  /* 0x000000ebf200720c */ /* 0x000fe80003f04270 */
        /* <DEDUP_REMOVED lines=294> */
[----:B------:R-:W-:Y:S02]  /*1ed30*/  ULDC.64 UR4, c[0x0][0x118] ;  /* 0x0000460000047ab9 */ /* 0x000fe40000000a00 */
[----:B-1----:R-:W2:Y:S04]  /*1ed40*/  LD.E R13, [R2.64+0x170] ;  /* 0x00017004020d7980 */ /* 0x002ea8000c101900 */
[----:B---3--:R-:W3:Y:S01]  /*1ed50*/  LD.E.64 R16, [R2.64+0x20] ;  /* 0x0000200402107980 */ /* 0x008ee2000c101b00 */
        /* <DEDUP_REMOVED lines=10> */
[-C--:B------:R-:W-:Y:S04]  /*1ee00*/  LOP3.LUT R4, R4, R13.reuse, RZ, 0x3c, !PT ;  /* 0x0000000d04047212 */ /* 0x080fe800078e3cff */
[----:B------:R-:W-:Y:S02]  /*1ee10*/  ISETP.GE.AND P2, PT, R4, RZ, PT ;  /* 0x000000ff0400720c */ /* 0x000fe40003f46270 */
[-C--:B------:R-:W-:Y:S01]  /*1ee20*/  LOP3.LUT R4, RZ, R13.reuse, RZ, 0x33, !PT ;  /* 0x0000000dff047212 */ /* 0x080fe200078e33ff */
        /* <DEDUP_REMOVED lines=47> */
.L_x_4160:
[----:B------:R-:W-:Y:S02]  /*1f120*/  ULDC.64 UR4, c[0x0][0x118] ;  /* 0x0000460000047ab9 */ /* 0x000fe40000000a00 */
[----:B------:R-:W2:Y:S02]  /*1f130*/  LD.E R8, [R2.64+0x38] ;  /* 0x0000380402087980 */ /* 0x000ea4000c101900 */
[----:B--2---:R-:W-:Y:S04]  /*1f140*/  LEA R8, -R8, RZ, 0x6 ;  /* 0x000000ff08087211 */ /* 0x004fe800078e31ff */
[----:B------:R-:W-:Y:S02]  /*1f150*/  SHF.R.S32.HI R7, RZ, 0x1f, R8 ;  /* 0x0000001fff077819 */ /* 0x000fe40000011408 */
.L_x_4161:
[----:B------:R-:W-:Y:S05]  /*1f160*/  BSYNC B0 ;  /* 0x0000000000007941 */ /* 0x000fea0003800000 */
.L_x_4159:
[----:B------:R-:W2:Y:S01]  /*1f170*/  LDL R4, [R1+0x4] ;  /* 0x0000040001047983 */ /* 0x000ea20000100800 */
[C---:B------:R-:W-:Y:S01]  /*1f180*/  LEA R236, P0, R8.reuse, R236, 0x1 ;  /* 0x000000ec08ec7211 */ /* 0x040fe200078008ff */
[----:B------:R-:W-:Y:S02]  /*1f190*/  ULDC.64 UR4, c[0x0][0x118] ;  /* 0x0000460000047ab9 */ /* 0x000fe40000000a00 */
[----:B------:R-:W4:Y:S01]  /*1f1a0*/  LDL R10, [R1] ;  /* 0x00000000010a7983 */ /* 0x000f220000100800 */
        /* <DEDUP_REMOVED lines=27> */
.L_x_4158:
[----:B--2-4-:R-:W-:Y:S05]  /*1f360*/  BSYNC B1 ;  /* 0x0000000000017941 */ /* 0x014fea0003800000 */
.L_x_4157:
        /* <DEDUP_REMOVED lines=46> */
[----:B---3--:R-:W-:Y:S01]  /*1f650*/  FMNMX.FTZ R3, R4, R3, !PT ;  /* 0x0000000304037209 */ /* 0x008fe20007810000 */
[C---:B--2---:R-:W-:Y:S04]  /*1f660*/  FMUL.FTZ R189, R166.reuse, R164 ;  /* 0x000000a4a6bd7220 */ /* 0x044fe80000410000 */
[C---:B------:R-:W-:Y:S02]  /*1f670*/  FMUL.FTZ R4, R166.reuse, R3 ;  /* 0x00000003a6047220 */ /* 0x040fe40000410000 */
[----:B------:R-:W-:Y:S01]  /*1f680*/  FMUL.FTZ R2, R166, R5 ;  /* 0x00000005a6027220 */ /* 0x000fe20000410000 */
[----:B------:R-:W-:Y:S01]  /*1f690*/  FSEL R189, R189, RZ, P0 ;  /* 0x000000ffbdbd7208 */ /* 0x000fe20000000000 */
[C---:B------:R-:W-:Y:S01]  /*1f6a0*/  FADD.FTZ R5, -R3.reuse, R0 ;  /* 0x0000000003057221 */ /* 0x040fe20000010100 */
[----:B------:R-:W-:Y:S03]  /*1f6b0*/  FSETP.NEU.FTZ.AND P0, PT, R3, -INF , PT ;  /* 0xff8000000300780b */ /* 0x000fe60003f1d000 */
[-CC-:B------:R-:W-:Y:S01]  /*1f6c0*/  FFMA.FTZ R185, R177, R166.reuse, -R189.reuse ;  /* 0x000000a6b1b97223 */ /* 0x180fe200000108bd */
[----:B------:R-:W-:Y:S01]  /*1f6d0*/  FSEL R177, R4, RZ, P0 ;  /* 0x000000ff04b17208 */ /* 0x000fe20000000000 */
[----:B------:R-:W-:Y:S01]  /*1f6e0*/  FMUL.FTZ R0, R166, R5 ;  /* 0x00000005a6007220 */ /* 0x000fe20000410000 */
[----:B------:R-:W1:Y:S01]  /*1f6f0*/  MUFU.EX2 R2, R2 ;  /* 0x0000000200027308 */ /* 0x000e620000000800 */
[-C--:B------:R-:W-:Y:S01]  /*1f700*/  FFMA.FTZ R187, R182, R166.reuse, -R189 ;  /* 0x000000a6b6bb7223 */ /* 0x080fe200000108bd */
[----:B------:R-:W-:Y:S01]  /*1f710*/  ISETP.GT.AND P0, PT, R242, R235, PT ;  /* 0x000000ebf200720c */ /* 0x000fe20003f04270 */
[-CC-:B------:R-:W-:Y:S02]  /*1f720*/  FFMA.FTZ R182, R183, R166.reuse, -R177.reuse ;  /* 0x000000a6b7b67223 */ /* 0x180fe400000108b1 */
[-CC-:B------:R-:W-:Y:S02]  /*1f730*/  FFMA.FTZ R181, R181, R166.reuse, -R177.reuse ;  /* 0x000000a6b5b57223 */ /* 0x180fe400000108b1 */
[-C--:B------:R-:W-:Y:S02]  /*1f740*/  FFMA.FTZ R167, R197, R166.reuse, -R177 ;  /* 0x000000a6c5a77223 */ /* 0x080fe400000108b1 */
[-C--:B------:R-:W-:Y:S01]  /*1f750*/  FFMA.FTZ R184, R180, R166.reuse, -R189 ;  /* 0x000000a6b4b87223 */ /* 0x080fe200000108bd */
[----:B------:R-:W2:Y:S01]  /*1f760*/  MUFU.EX2 R0, R0 ;  /* 0x0000000000007308 */ /* 0x000ea20000000800 */
[-C--:B------:R-:W-:Y:S02]  /*1f770*/  FFMA.FTZ R180, R205, R166.reuse, -R177 ;  /* 0x000000a6cdb47223 */ /* 0x080fe400000108b1 */
[-CC-:B------:R-:W-:Y:S02]  /*1f780*/  FFMA.FTZ R183, R206, R166.reuse, -R189.reuse ;  /* 0x000000a6ceb77223 */ /* 0x180fe400000108bd */
[-C--:B------:R-:W-:Y:S02]  /*1f790*/  FFMA.FTZ R195, R175, R166.reuse, -R189 ;  /* 0x000000a6afc37223 */ /* 0x080fe400000108bd */
[-CC-:B------:R-:W-:Y:S02]  /*1f7a0*/  FFMA.FTZ R192, R173, R166.reuse, -R177.reuse ;  /* 0x000000a6adc07223 */ /* 0x180fe400000108b1 */
[-C--:B------:R-:W-:Y:S01]  /*1f7b0*/  FFMA.FTZ R197, R172, R166.reuse, -R177 ;  /* 0x000000a6acc57223 */ /* 0x080fe200000108b1 */
[----:B------:R-:W-:Y:S01]  /*1f7c0*/  MUFU.EX2 R187, R187 ;  /* 0x000000bb00bb7308 */ /* 0x000fe20000000800 */
[-CC-:B------:R-:W-:Y:S02]  /*1f7d0*/  FFMA.FTZ R179, R179, R166.reuse, -R189.reuse ;  /* 0x000000a6b3b37223 */ /* 0x180fe400000108bd */
        /* <DEDUP_REMOVED lines=174> */
[-C--:B------:R-:W-:Y:S02]  /*202c0*/  FFMA.FTZ R193, R190, R166.reuse, -R177 ;  /* 0x000000a6bec17223 */ /* 0x080fe400000108b1 */
[C---:B------:R-:W-:Y:S01]  /*202d0*/  HMMA.16816.F32.BF16 R104, R160.reuse, R134, R104 ;  /* 0x00000086a068723c */ /* 0x040fe20000041868 */
[----:B------:R-:W2:Y:S01]  /*202e0*/  LDSM.16.MT88.4 R132, [R231+0x16000] ;  /* 0x01600000e784783b */ /* 0x000ea20000004200 */
[----:B------:R-:W-:Y:S02]  /*202f0*/  MUFU.EX2 R188, R188 ;  /* 0x000000bc00bc7308 */ /* 0x000fe40000000800 */
[--C-:B------:R-:W-:Y:S02]  /*20300*/  FFMA.FTZ R190, R174, R166, -R189.reuse ;  /* 0x000000a6aebe7223 */ /* 0x100fe400000108bd */
[C---:B------:R-:W-:Y:S02]  /*20310*/  FMUL.FTZ R120, R2.reuse, R120 ;  /* 0x0000007802787220 */ /* 0x040fe40000410000 */
[C---:B---3--:R-:W-:Y:S01]  /*20320*/  HMMA.16816.F32.BF16 R108, R160.reuse, R140, R108 ;  /* 0x0000008ca06c723c */ /* 0x048fe2000004186c */
[----:B------:R-:W-:Y:S03]  /*20330*/  LDSM.16.MT88.4 R172, [R233+0x14800] ;  /* 0x01480000e9ac783b */ /* 0x000fe60000004200 */
[----:B------:R-:W-:Y:S01]  /*20340*/  FMUL.FTZ R121, R2, R121 ;  /* 0x0000007902797220 */ /* 0x000fe20000410000 */
[----:B------:R-:W3:Y:S01]  /*20350*/  MUFU.EX2 R193, R193 ;  /* 0x000000c100c17308 */ /* 0x000ee20000000800 */
[C---:B------:R-:W-:Y:S02]  /*20360*/  FMUL.FTZ R122, R0.reuse, R122 ;  /* 0x0000007a007a7220 */ /* 0x040fe40000410000 */
[C---:B------:R-:W-:Y:S01]  /*20370*/  HMMA.16816.F32.BF16 R112, R160.reuse, R142, R112 ;  /* 0x0000008ea070723c */ /* 0x040fe20000041870 */
[----:B------:R-:W4:Y:S03]  /*20380*/  LDSM.16.MT88.4 R140, [R234+0x10800] ;  /* 0x01080000ea8c783b */ /* 0x000f260000004200 */
[----:B------:R-:W-:Y:S02]  /*20390*/  FMUL.FTZ R123, R0, R123 ;  /* 0x0000007b007b7220 */ /* 0x000fe40000410000 */
[C---:B------:R-:W-:Y:S01]  /*203a0*/  FMUL.FTZ R124, R2.reuse, R124 ;  /* 0x0000007c027c7220 */ /* 0x040fe20000410000 */
[----:B------:R-:W5:Y:S01]  /*203b0*/  MUFU.EX2 R190, R190 ;  /* 0x000000be00be7308 */ /* 0x000f620000000800 */
[----:B------:R-:W-:Y:S01]  /*203c0*/  FMUL.FTZ R125, R2, R125 ;  /* 0x0000007d027d7220 */ /* 0x000fe20000410000 */
[C---:B-1----:R-:W-:Y:S03]  /*203d0*/  HMMA.16816.F32.BF16 R116, R160.reuse, R136, R116 ;  /* 0x00000088a074723c */ /* 0x042fe60000041874 */
[-CC-:B------:R-:W-:Y:S02]  /*203e0*/  FFMA.FTZ R186, R186, R166.reuse, -R189.reuse ;  /* 0x000000a6baba7223 */ /* 0x180fe400000108bd */
[----:B------:R-:W-:Y:S02]  /*203f0*/  FFMA.FTZ R191, R191, R166, -R189 ;  /* 0x000000a6bfbf7223 */ /* 0x000fe400000108bd */
[C---:B------:R-:W-:Y:S01]  /*20400*/  FMUL.FTZ R126, R0.reuse, R126 ;  /* 0x0000007e007e7220 */ /* 0x040fe20000410000 */
[C---:B------:R-:W-:Y:S01]  /*20410*/  HMMA.16816.F32.BF16 R120, R160.reuse, R138, R120 ;  /* 0x0000008aa078723c */ /* 0x040fe20000041878 */
[----:B------:R-:W-:Y:S01]  /*20420*/  MUFU.EX2 R186, R186 ;  /* 0x000000ba00ba7308 */ /* 0x000fe20000000800 */
[----:B------:R-:W1:Y:S02]  /*20430*/  LDSM.16.MT88.4 R136, [R233+0x10800] ;  /* 0x01080000e988783b */ /* 0x000e640000004200 */
        /* <DEDUP_REMOVED lines=8> */
[-CC-:B------:R-:W-:Y:S04]  /*204c0*/  FFMA.FTZ R202, R202, R166.reuse, -R177.reuse ;  /* 0x000000a6caca7223 */ /* 0x180fe800000108b1 */
[----:B------:R-:W-:Y:S01]  /*204d0*/  HMMA.16816.F32.BF16 R128, R160, R134, R128 ;  /* 0x00000086a080723c */ /* 0x000fe20000041880 */
[----:B------:R-:W-:Y:S01]  /*204e0*/  LDSM.16.MT88.4 R160, [R234+0x14800] ;  /* 0x01480000eaa0783b */ /* 0x000fe20000004200 */
[----:B------:R-:W-:Y:S01]  /*204f0*/  MUFU.EX2 R202, R202 ;  /* 0x000000ca00ca7308 */ /* 0x000fe20000000800 */
[-CC-:B------:R-:W-:Y:S02]  /*20500*/  FFMA.FTZ R205, R200, R166.reuse, -R177.reuse ;  /* 0x000000a6c8cd7223 */ /* 0x180fe400000108b1 */
[-CC-:B------:R-:W-:Y:S02]  /*20510*/  FFMA.FTZ R198, R198, R166.reuse, -R177.reuse ;  /* 0x000000a6c6c67223 */ /* 0x180fe400000108b1 */
[----:B-----5:R-:W-:Y:S01]  /*20520*/  F2FP.BF16.PACK_AB R134, R190, R195 ;  /* 0x000000c3be86723e */ /* 0x020fe200000010ff */
[--C-:B------:R-:W-:Y:S01]  /*20530*/  FFMA.FTZ R169, R169, R166, -R177.reuse ;  /* 0x000000a6a9a97223 */ /* 0x100fe200000108b1 */
[----:B------:R-:W-:Y:S03]  /*20540*/  F2FP.BF16.PACK_AB R135, R197, R192 ;  /* 0x000000c0c587723e */ /* 0x000fe600000010ff */
[----:B------:R-:W-:Y:S01]  /*20550*/  FFMA.FTZ R206, R168, R166, -R177 ;  /* 0x000000a6a8ce7223 */ /* 0x000fe200000108b1 */
[----:B--2---:R-:W-:Y:S01]  /*20560*/  F2FP.BF16.PACK_AB R132, R191, R186 ;  /* 0x000000babf84723e */ /* 0x004fe200000010ff */
[-CC-:B------:R-:W-:Y:S01]  /*20570*/  FFMA.FTZ R194, R203, R166.reuse, -R189.reuse ;  /* 0x000000a6cbc27223 */ /* 0x180fe200000108bd */
[----:B------:R-:W-:Y:S01]  /*20580*/  MUFU.EX2 R205, R205 ;  /* 0x000000cd00cd7308 */ /* 0x000fe20000000800 */
[-C--:B------:R-:W-:Y:S02]  /*20590*/  FFMA.FTZ R203, R204, R166.reuse, -R189 ;  /* 0x000000a6cccb7223 */ /* 0x080fe400000108bd */
[-C--:B------:R-:W-:Y:S02]  /*205a0*/  FFMA.FTZ R204, R170, R166.reuse, -R177 ;  /* 0x000000a6aacc7223 */ /* 0x080fe400000108b1 */
[C---:B----4-:R-:W-:Y:S05]  /*205b0*/  HMMA.16816.F32.BF16 R4, R132.reuse, R140, R4 ;  /* 0x0000008c8404723c */ /* 0x050fea0000041804 */
[-C--:B------:R-:W-:Y:S01]  /*205c0*/  FFMA.FTZ R200, R201, R166.reuse, -R189 ;  /* 0x000000a6c9c87223 */ /* 0x080fe200000108bd */
[----:B------:R-:W-:Y:S01]  /*205d0*/  MUFU.EX2 R194, R194 ;  /* 0x000000c200c27308 */ /* 0x000fe20000000800 */
[-C--:B------:R-:W-:Y:S01]  /*205e0*/  FFMA.FTZ R201, R196, R166.reuse, -R177 ;  /* 0x000000a6c4c97223 */ /* 0x080fe200000108b1 */
[C---:B------:R-:W-:Y:S01]  /*205f0*/  HMMA.16816.F32.BF16 R8, R132.reuse, R142, R8 ;  /* 0x0000008e8408723c */ /* 0x040fe20000041808 */
[----:B------:R-:W2:Y:S03]  /*20600*/  LDSM.16.MT88.4 R140, [R233+0x12800] ;  /* 0x01280000e98c783b */ /* 0x000ea60000004200 */
[-C--:B------:R-:W-:Y:S02]  /*20610*/  FFMA.FTZ R196, R176, R166.reuse, -R189 ;  /* 0x000000a6b0c47223 */ /* 0x080fe400000108bd */
[-C--:B------:R-:W-:Y:S02]  /*20620*/  FFMA.FTZ R177, R165, R166.reuse, -R177 ;  /* 0x000000a6a5b17223 */ /* 0x080fe400000108b1 */
[C---:B-1----:R-:W-:Y:S01]  /*20630*/  HMMA.16816.F32.BF16 R12, R132.reuse, R136, R12 ;  /* 0x00000088840c723c */ /* 0x042fe2000004180c */
[----:B------:R-:W-:Y:S03]  /*20640*/  MUFU.EX2 R203, R203 ;  /* 0x000000cb00cb7308 */ /* 0x000fe60000000800 */
[-CC-:B------:R-:W-:Y:S02]  /*20650*/  FFMA.FTZ R199, R199, R166.reuse, -R189.reuse ;  /* 0x000000a6c7c77223 */ /* 0x180fe400000108bd */
[----:B------:R-:W-:Y:S02]  /*20660*/  FFMA.FTZ R189, R171, R166, -R189 ;  /* 0x000000a6abbd7223 */ /* 0x000fe400000108bd */
[C---:B------:R-:W-:Y:S01]  /*20670*/  HMMA.16816.F32.BF16 R16, R132.reuse, R138, R16 ;  /* 0x0000008a8410723c */ /* 0x040fe20000041810 */
[----:B------:R-:W1:Y:S02]  /*20680*/  LDSM.16.MT88.4 R136, [R231+0x12800] ;  /* 0x01280000e788783b */ /* 0x000e640000004200 */
[----:B------:R-:W-:Y:S01]  /*20690*/  MUFU.EX2 R165, R177 ;  /* 0x000000b100a57308 */ /* 0x000fe20000000800 */
[----:B------:R-:W-:Y:S02]  /*206a0*/  FFMA.FTZ R187, R2, R248, R187 ;  /* 0x000000f802bb7223 */ /* 0x000fe400000100bb */
[----:B------:R-:W-:Y:S02]  /*206b0*/  FFMA.FTZ R182, R0, R251, R182 ;  /* 0x000000fb00b67223 */ /* 0x000fe400000100b6 */
[C---:B------:R-:W-:Y:S04]  /*206c0*/  HMMA.16816.F32.BF16 R20, R132.reuse, R144, R20 ;  /* 0x000000908414723c */ /* 0x040fe80000041814 */
[----:B------:R-:W-:Y:S01]  /*206d0*/  FADD.FTZ R187, R185, R187 ;  /* 0x000000bbb9bb7221 */ /* 0x000fe20000010000 */
[----:B------:R-:W-:Y:S01]  /*206e0*/  MUFU.EX2 R200, R200 ;  /* 0x000000c800c87308 */ /* 0x000fe20000000800 */
[----:B------:R-:W-:Y:S02]  /*206f0*/  FADD.FTZ R181, R181, R182 ;  /* 0x000000b6b5b57221 */ /* 0x000fe40000010000 */
[C---:B------:R-:W-:Y:S01]  /*20700*/  HMMA.16816.F32.BF16 R24, R132.reuse, R146, R24 ;  /* 0x000000928418723c */ /* 0x040fe20000041818 */
[----:B------:R-:W3:Y:S03]  /*20710*/  LDSM.16.MT88.4 R144, [R232+0x14800] ;  /* 0x01480000e890783b */ /* 0x000ee60000004200 */
[----:B------:R-:W-:Y:S02]  /*20720*/  FADD.FTZ R184, R184, R187 ;  /* 0x000000bbb8b87221 */ /* 0x000fe40000010000 */
[----:B------:R-:W-:Y:S01]  /*20730*/  FADD.FTZ R180, R180, R181 ;  /* 0x000000b5b4b47221 */ /* 0x000fe20000010000 */
[----:B------:R-:W-:Y:S01]  /*20740*/  MUFU.EX2 R199, R199 ;  /* 0x000000c700c77308 */ /* 0x000fe20000000800 */
[C---:B------:R-:W-:Y:S04]  /*20750*/  HMMA.16816.F32.BF16 R28, R132.reuse, R148, R28 ;  /* 0x00000094841c723c */ /* 0x040fe8000004181c */
[----:B------:R-:W-:Y:S02]  /*20760*/  FADD.FTZ R183, R183, R184 ;  /* 0x000000b8b7b77221 */ /* 0x000fe40000010000 */
[----:B------:R-:W-:Y:S02]  /*20770*/  FADD.FTZ R167, R167, R180 ;  /* 0x000000b4a7a77221 */ /* 0x000fe40000010000 */
[C---:B------:R-:W-:Y:S01]  /*20780*/  HMMA.16816.F32.BF16 R32, R132.reuse, R150, R32 ;  /* 0x000000968420723c */ /* 0x040fe20000041820 */
[----:B------:R-:W4:Y:S01]  /*20790*/  LDSM.16.MT88.4 R148, [R231+0x14800] ;  /* 0x01480000e794783b */ /* 0x000f220000004200 */
[----:B------:R-:W-:Y:S02]  /*207a0*/  MUFU.EX2 R198, R198 ;  /* 0x000000c600c67308 */ /* 0x000fe40000000800 */
[----:B------:R-:W-:Y:S02]  /*207b0*/  FADD.FTZ R0, R186, R183 ;  /* 0x000000b7ba007221 */ /* 0x000fe40000010000 */
[----:B------:R-:W-:Y:S01]  /*207c0*/  FADD.FTZ R188, R188, R167 ;  /* 0x000000a7bcbc7221 */ /* 0x000fe20000010000 */
[----:B------:R-:W-:Y:S01]  /*207d0*/  MOV R167, R164 ;  /* 0x000000a400a77202 */ /* 0x000fe20000000f00 */
[C---:B------:R-:W-:Y:S04]  /*207e0*/  HMMA.16816.F32.BF16 R36, R132.reuse, R152, R36 ;  /* 0x000000988424723c */ /* 0x040fe80000041824 */
[----:B------:R-:W-:Y:S01]  /*207f0*/  MUFU.EX2 R201, R201 ;  /* 0x000000c900c97308 */ /* 0x000fe20000000800 */
[----:B------:R-:W-:Y:S02]  /*20800*/  FADD.FTZ R0, R191, R0 ;  /* 0x00000000bf007221 */ /* 0x000fe40000010000 */
[----:B------:R-:W-:Y:S01]  /*20810*/  FADD.FTZ R193, R193, R188 ;  /* 0x000000bcc1c17221 */ /* 0x000fe20000010000 */
[C---:B------:R-:W-:Y:S01]  /*20820*/  HMMA.16816.F32.BF16 R40, R132.reuse, R154, R40 ;  /* 0x0000009a8428723c */ /* 0x040fe20000041828 */
[----:B------:R-:W-:Y:S03]  /*20830*/  LDSM.16.MT88.4 R152, [R232+0x11000] ;  /* 0x01100000e898783b */ /* 0x000fe60000004200 */
[----:B------:R-:W-:Y:S02]  /*20840*/  FADD.FTZ R192, R192, R193 ;  /* 0x000000c1c0c07221 */ /* 0x000fe40000010000 */
[----:B------:R-:W5:Y:S02]  /*20850*/  MUFU.EX2 R196, R196 ;  /* 0x000000c400c47308 */ /* 0x000f640000000800 */
[C---:B--2---:R-:W-:Y:S04]  /*20860*/  HMMA.16816.F32.BF16 R44, R132.reuse, R140, R44 ;  /* 0x0000008c842c723c */ /* 0x044fe8000004182c */
[----:B------:R-:W-:Y:S04]  /*20870*/  FADD.FTZ R197, R197, R192 ;  /* 0x000000c0c5c57221 */ /* 0x000fe80000010000 */
[C---:B------:R-:W-:Y:S01]  /*20880*/  HMMA.16816.F32.BF16 R48, R132.reuse, R142, R48 ;  /* 0x0000008e8430723c */ /* 0x040fe20000041830 */
[----:B------:R-:W2:Y:S01]  /*20890*/  LDSM.16.MT88.4 R140, [R234+0x16800] ;  /* 0x01680000ea8c783b */ /* 0x000ea20000004200 */
[----:B------:R-:W2:Y:S06]  /*208a0*/  MUFU.EX2 R204, R204 ;  /* 0x000000cc00cc7308 */ /* 0x000eac0000000800 */
[C---:B------:R-:W-:Y:S04]  /*208b0*/  HMMA.16816.F32.BF16 R52, R132.reuse, R156, R52 ;  /* 0x0000009c8434723c */ /* 0x040fe80000041834 */
[----:B------:R-:W2:Y:S01]  /*208c0*/  MUFU.EX2 R206, R206 ;  /* 0x000000ce00ce7308 */ /* 0x000ea20000000800 */
[----:B-----5:R-:W-:Y:S03]  /*208d0*/  F2FP.BF16.PACK_AB R168, R207, R196 ;  /* 0x000000c4cfa8723e */ /* 0x020fe600000010ff */
[C---:B------:R-:W-:Y:S01]  /*208e0*/  HMMA.16816.F32.BF16 R56, R132.reuse, R158, R56 ;  /* 0x0000009e8438723c */ /* 0x040fe20000041838 */
[----:B------:R-:W-:Y:S05]  /*208f0*/  LDSM.16.MT88.4 R156, [R233+0x13000] ;  /* 0x01300000e99c783b */ /* 0x000fea0000004200 */
[----:B------:R-:W-:Y:S02]  /*20900*/  MUFU.EX2 R189, R189 ;  /* 0x000000bd00bd7308 */ /* 0x000fe40000000800 */
        /* <DEDUP_REMOVED lines=25> */
[----:B------:R-:W-:Y:S01]  /*20aa0*/  HMMA.16816.F32.BF16 R128, R132, R150, R128 ;  /* 0x000000968480723c */ /* 0x000fe20000041880 */
[----:B------:R-:W3:Y:S06]  /*20ab0*/  LDSM.16.MT88.4 R148, [R234+0x13000] ;  /* 0x01300000ea94783b */ /* 0x000eec0000004200 */
[----:B------:R-:W-:Y:S02]  /*20ac0*/  F2FP.BF16.PACK_AB R132, R203, R194 ;  /* 0x000000c2cb84723e */ /* 0x000fe400000010ff */
[----:B------:R-:W-:Y:S03]  /*20ad0*/  F2FP.BF16.PACK_AB R133, R205, R202 ;  /* 0x000000cacd85723e */ /* 0x000fe600000010ff */
[----:B------:R-:W-:Y:S01]  /*20ae0*/  F2FP.BF16.PACK_AB R134, R199, R200 ;  /* 0x000000c8c786723e */ /* 0x000fe200000010ff */
[----:B------:R-:W-:Y:S01]  /*20af0*/  FADD.FTZ R202, R202, R197 ;  /* 0x000000c5caca7221 */ /* 0x000fe20000010000 */
[----:B------:R-:W-:Y:S03]  /*20b00*/  F2FP.BF16.PACK_AB R135, R201, R198 ;  /* 0x000000c6c987723e */ /* 0x000fe600000010ff */
[----:B------:R-:W-:Y:S04]  /*20b10*/  FADD.FTZ R205, R205, R202 ;  /* 0x000000cacdcd7221 */ /* 0x000fe80000010000 */
[C---:B-1----:R-:W-:Y:S03]  /*20b20*/  HMMA.16816.F32.BF16 R4, R132.reuse, R136, R4 ;  /* 0x000000888404723c */ /* 0x042fe60000041804 */
[----:B------:R-:W-:Y:S04]  /*20b30*/  FADD.FTZ R198, R198, R205 ;  /* 0x000000cdc6c67221 */ /* 0x000fe80000010000 */
[----:B------:R-:W-:Y:S01]  /*20b40*/  FADD.FTZ R201, R201, R198 ;  /* 0x000000c6c9c97221 */ /* 0x000fe20000010000 */
[C---:B------:R-:W-:Y:S01]  /*20b50*/  HMMA.16816.F32.BF16 R8, R132.reuse, R138, R8 ;  /* 0x0000008a8408723c */ /* 0x040fe20000041808 */
[----:B------:R-:W1:Y:S03]  /*20b60*/  LDSM.16.MT88.4 R136, [R234+0x15000] ;  /* 0x01500000ea88783b */ /* 0x000e660000004200 */
[----:B------:R-:W-:Y:S04]  /*20b70*/  FADD.FTZ R201, R204, R201 ;  /* 0x000000c9ccc97221 */ /* 0x000fe80000010000 */
[C---:B------:R-:W-:Y:S04]  /*20b80*/  HMMA.16816.F32.BF16 R12, R132.reuse, R140, R12 ;  /* 0x0000008c840c723c */ /* 0x040fe8000004180c */
[C---:B------:R-:W-:Y:S04]  /*20b90*/  FADD.FTZ R201, R206.reuse, R201 ;  /* 0x000000c9cec97221 */ /* 0x040fe80000010000 */
        /* <DEDUP_REMOVED lines=14> */
[C---:B------:R-:W-:Y:S01]  /*20c80*/  HMMA.16816.F32.BF16 R52, R132.reuse, R160, R52 ;  /* 0x000000a08434723c */ /* 0x040fe20000041834 */
[----:B------:R5:W-:Y:S07]  /*20c90*/  MUFU.EX2 R161, R179 ;  /* 0x000000b300a17308 */ /* 0x000bee0000000800 */
[C---:B------:R-:W-:Y:S03]  /*20ca0*/  HMMA.16816.F32.BF16 R56, R132.reuse, R162, R56 ;  /* 0x000000a28438723c */ /* 0x040fe60000041838 */
[----:B------:R-:W2:Y:S05]  /*20cb0*/  MUFU.EX2 R160, R169 ;  /* 0x000000a900a07308 */ /* 0x000eaa0000000800 */
[C---:B------:R-:W-:Y:S08]  /*20cc0*/  HMMA.16816.F32.BF16 R60, R132.reuse, R172, R60 ;  /* 0x000000ac843c723c */ /* 0x040ff0000004183c */
[C---:B------:R-:W-:Y:S01]  /*20cd0*/  HMMA.16816.F32.BF16 R64, R132.reuse, R174, R64 ;  /* 0x000000ae8440723c */ /* 0x040fe20000041840 */
[----:B------:R-:W-:Y:S07]  /*20ce0*/  LDSM.16.MT88.4 R172, [R231+0x11800] ;  /* 0x01180000e7ac783b */ /* 0x000fee0000004200 */
[C---:B-1----:R-:W-:Y:S01]  /*20cf0*/  HMMA.16816.F32.BF16 R68, R132.reuse, R136, R68 ;  /* 0x000000888444723c */ /* 0x042fe20000041844 */
[----:B-----5:R-:W-:Y:S03]  /*20d00*/  LDSM.16.MT88.4 R176, [R234+0x13800] ;  /* 0x01380000eab0783b */ /* 0x020fe60000004200 */
[----:B--2---:R-:W-:Y:S02]  /*20d10*/  MOV R166, R160 ;  /* 0x000000a000a67202 */ /* 0x004fe40000000f00 */
[----:B------:R-:W-:Y:S02]  /*20d20*/  F2FP.BF16.PACK_AB R169, R206, R204 ;  /* 0x000000cccea9723e */ /* 0x000fe400000010ff */
[C---:B------:R-:W-:Y:S01]  /*20d30*/  HMMA.16816.F32.BF16 R72, R132.reuse, R138, R72 ;  /* 0x0000008a8448723c */ /* 0x040fe20000041848 */
[----:B------:R-:W1:Y:S03]  /*20d40*/  LDSM.16.MT88.4 R136, [R234+0x17000] ;  /* 0x01700000ea88783b */ /* 0x000e660000004200 */
[----:B------:R-:W-:Y:S04]  /*20d50*/  F2FP.BF16.PACK_AB R171, R165, R166 ;  /* 0x000000a6a5ab723e */ /* 0x000fe800000010ff */
        /* <DEDUP_REMOVED lines=14> */
[C---:B------:R-:W-:Y:S08]  /*20e40*/  HMMA.16816.F32.BF16 R116, R132.reuse, R152, R116 ;  /* 0x000000988474723c */ /* 0x040ff00000041874 */
[C---:B------:R-:W-:Y:S08]  /*20e50*/  HMMA.16816.F32.BF16 R120, R132.reuse, R154, R120 ;  /* 0x0000009a8478723c */ /* 0x040ff00000041878 */
[C---:B------:R-:W-:Y:S08]  /*20e60*/  HMMA.16816.F32.BF16 R124, R132.reuse, R156, R124 ;  /* 0x0000009c847c723c */ /* 0x040ff0000004187c */
[----:B------:R-:W-:Y:S07]  /*20e70*/  HMMA.16816.F32.BF16 R128, R132, R158, R128 ;  /* 0x0000009e8480723c */ /* 0x000fee0000041880 */
[----:B------:R-:W-:Y:S05]  /*20e80*/  MOV R135, R161 ;  /* 0x000000a100877202 */ /* 0x000fea0000000f00 */
[-C--:B------:R-:W-:Y:S07]  /*20e90*/  F2FP.BF16.PACK_AB R170, R189, R135.reuse ;  /* 0x00000087bdaa723e */ /* 0x080fee00000010ff */
[C---:B----4-:R-:W-:Y:S01]  /*20ea0*/  HMMA.16816.F32.BF16 R160, R168.reuse, R144, R4 ;  /* 0x00000090a8a0723c */ /* 0x050fe20000041804 */
[----:B------:R-:W2:Y:S07]  /*20eb0*/  LDSM.16.MT88.4 R4, [R233+0x13800] ;  /* 0x01380000e904783b */ /* 0x000eae0000004200 */
[C---:B------:R-:W-:Y:S01]  /*20ec0*/  HMMA.16816.F32.BF16 R156, R168.reuse, R146, R8 ;  /* 0x00000092a89c723c */ /* 0x040fe20000041808 */
[----:B------:R-:W4:Y:S07]  /*20ed0*/  LDSM.16.MT88.4 R8, [R232+0x13800] ;  /* 0x01380000e808783b */ /* 0x000f2e0000004200 */
[C---:B---3--:R-:W-:Y:S01]  /*20ee0*/  HMMA.16816.F32.BF16 R152, R168.reuse, R148, R12 ;  /* 0x00000094a898723c */ /* 0x048fe2000004180c */
[----:B------:R-:W3:Y:S07]  /*20ef0*/  LDSM.16.MT88.4 R12, [R231+0x13800] ;  /* 0x01380000e70c783b */ /* 0x000eee0000004200 */
[C---:B------:R-:W-:Y:S01]  /*20f00*/  HMMA.16816.F32.BF16 R148, R168.reuse, R150, R16 ;  /* 0x00000096a894723c */ /* 0x040fe20000041810 */
[----:B------:R-:W5:Y:S07]  /*20f10*/  LDSM.16.MT88.4 R16, [R234+0x15800] ;  /* 0x01580000ea10783b */ /* 0x000f6e0000004200 */
[C---:B-1----:R-:W-:Y:S01]  /*20f20*/  HMMA.16816.F32.BF16 R144, R168.reuse, R136, R20 ;  /* 0x00000088a890723c */ /* 0x042fe20000041814 */
[----:B------:R-:W1:Y:S07]  /*20f30*/  LDSM.16.MT88.4 R20, [R233+0x15800] ;  /* 0x01580000e914783b */ /* 0x000e6e0000004200 */
[C---:B------:R-:W-:Y:S01]  /*20f40*/  HMMA.16816.F32.BF16 R140, R168.reuse, R138, R24 ;  /* 0x0000008aa88c723c */ /* 0x040fe20000041818 */
[----:B------:R-:W1:Y:S07]  /*20f50*/  LDSM.16.MT88.4 R24, [R232+0x15800] ;  /* 0x01580000e818783b */ /* 0x000e6e0000004200 */
[C---:B------:R-:W-:Y:S01]  /*20f60*/  HMMA.16816.F32.BF16 R136, R168.reuse, R172, R28 ;  /* 0x000000aca888723c */ /* 0x040fe2000004181c */
[----:B------:R-:W1:Y:S06]  /*20f70*/  LDSM.16.MT88.4 R28, [R231+0x15800] ;  /* 0x01580000e71c783b */ /* 0x000e6c0000004200 */
[----:B------:R-:W-:Y:S02]  /*20f80*/  MOV R173, R135 ;  /* 0x0000008700ad7202 */ /* 0x000fe40000000f00 */
[C---:B------:R-:W-:Y:S01]  /*20f90*/  HMMA.16816.F32.BF16 R132, R168.reuse, R174, R32 ;  /* 0x000000aea884723c */ /* 0x040fe20000041820 */
[----:B------:R-:W1:Y:S07]  /*20fa0*/  LDSM.16.MT88.4 R32, [R234+0x17800] ;  /* 0x01780000ea20783b */ /* 0x000e6e0000004200 */
[C---:B------:R-:W-:Y:S07]  /*20fb0*/  HMMA.16816.F32.BF16 R36, R168.reuse, R176, R36 ;  /* 0x000000b0a824723c */ /* 0x040fee0000041824 */
[----:B------:R-:W-:Y:S01]  /*20fc0*/  MOV R177, R173 ;  /* 0x000000ad00b17202 */ /* 0x000fe20000000f00 */
        /* <DEDUP_REMOVED lines=9> */
[C---:B------:R-:W-:Y:S08]  /*21060*/  HMMA.16816.F32.BF16 R64, R168.reuse, R14, R64 ;  /* 0x0000000ea840723c */ /* 0x040ff00000041840 */
[C---:B-----5:R-:W-:Y:S08]  /*21070*/  HMMA.16816.F32.BF16 R68, R168.reuse, R16, R68 ;  /* 0x00000010a844723c */ /* 0x060ff00000041844 */
        /* <DEDUP_REMOVED lines=11> */
[C---:B--2---:R-:W-:Y:S07]  /*21130*/  HMMA.16816.F32.BF16 R116, R168.reuse, R4, R116 ;  /* 0x00000004a874723c */ /* 0x044fee0000041874 */
[----:B------:R-:W-:Y:S01]  /*21140*/  FADD.FTZ R5, R195, R0 ;  /* 0x00000000c3057221 */ /* 0x000fe20000010000 */
[C---:B------:R-:W-:Y:S04]  /*21150*/  HMMA.16816.F32.BF16 R120, R168.reuse, R6, R120 ;  /* 0x00000006a878723c */ /* 0x040fe80000041878 */
[----:B------:R-:W-:Y:S02]  /*21160*/  FADD.FTZ R5, R190, R5 ;  /* 0x00000005be057221 */ /* 0x000fe40000010000 */
[----:B------:R-:W-:Y:S02]  /*21170*/  FADD.FTZ R0, R166, R201 ;  /* 0x000000c9a6007221 */ /* 0x000fe40000010000 */
[----:B------:R-:W-:Y:S01]  /*21180*/  FADD.FTZ R194, R194, R5 ;  /* 0x00000005c2c27221 */ /* 0x000fe20000010000 */
[C---:B----4-:R-:W-:Y:S03]  /*21190*/  HMMA.16816.F32.BF16 R124, R168.reuse, R8, R124 ;  /* 0x00000008a87c723c */ /* 0x050fe6000004187c */
[----:B------:R-:W-:Y:S02]  /*211a0*/  FADD.FTZ R203, R203, R194 ;  /* 0x000000c2cbcb7221 */ /* 0x000fe40000010000 */
[----:B------:R-:W-:Y:S01]  /*211b0*/  FADD.FTZ R251, R165, R0 ;  /* 0x00000000a5fb7221 */ /* 0x000fe20000010000 */
[----:B------:R-:W-:Y:S01]  /*211c0*/  MOV R0, R3 ;  /* 0x0000000300007202 */ /* 0x000fe20000000f00 */
[----:B------:R-:W-:Y:S01]  /*211d0*/  FADD.FTZ R200, R200, R203 ;  /* 0x000000cbc8c87221 */ /* 0x000fe20000010000 */
[----:B------:R-:W-:Y:S04]  /*211e0*/  HMMA.16816.F32.BF16 R128, R168, R10, R128 ;  /* 0x0000000aa880723c */ /* 0x000fe80000041880 */
[----:B------:R-:W-:Y:S04]  /*211f0*/  FADD.FTZ R199, R199, R200 ;  /* 0x000000c8c7c77221 */ /* 0x000fe80000010000 */
[----:B------:R-:W-:Y:S04]  /*21200*/  FADD.FTZ R196, R196, R199 ;  /* 0x000000c7c4c47221 */ /* 0x000fe80000010000 */
[----:B------:R-:W-:Y:S04]  /*21210*/  FADD.FTZ R196, R207, R196 ;  /* 0x000000c4cfc47221 */ /* 0x000fe80000010000 */
[----:B------:R-:W-:Y:S04]  /*21220*/  FADD.FTZ R196, R177, R196 ;  /* 0x000000c4b1c47221 */ /* 0x000fe80000010000 */
[----:B------:R-:W-:Y:S01]  /*21230*/  FADD.FTZ R248, R189, R196 ;  /* 0x000000c4bdf87221 */ /* 0x000fe20000010000 */
[----:B------:R-:W-:-:S05]  /*21240*/  @P0 BRA `(.L_x_4162) ;  /* 0xffffc25000000947 */ /* 0x000fca000383ffff */
.L_x_4153:
        /* <DEDUP_REMOVED lines=11> */
.L_x_4167:
[----:B---3--:R-:W-:Y:S01]  /*21300*/  FADD.FTZ R11, R10, R248 ;  /* 0x000000f80a0b7221 */ /* 0x008fe20000010000 */
[----:B------:R-:W-:Y:S05]  /*21310*/  BRA.DIV ~URZ, `(.L_x_4164) ;  /* 0x000019327f007947 */ /* 0x000fea000b800000 */
[----:B------:R-:W3:Y:S04]  /*21320*/  SHFL.BFLY PT, R12, R251, 0x2, 0x1f ;  /* 0x0c401f00fb0c7f89 */ /* 0x000ee800000e0000 */
[----:B------:R-:W4:Y:S01]  /*21330*/  SHFL.BFLY PT, R2, R11, 0x1, 0x1f ;  /* 0x0c201f000b027f89 */ /* 0x000f2200000e0000 */
[----:B---3--:R-:W-:Y:S02]  /*21340*/  FADD.FTZ R12, R12, R251 ;  /* 0x000000fb0c0c7221 */ /* 0x008fe40000010000 */
[----:B----4-:R-:W-:-:S03]  /*21350*/  FADD.FTZ R2, R11, R2 ;  /* 0x000000020b027221 */ /* 0x010fc60000010000 */
[----:B------:R3:W4:Y:S04]  /*21360*/  SHFL.BFLY PT, R10, R12, 0x1, 0x1f ;  /* 0x0c201f000c0a7f89 */ /* 0x00072800000e0000 */
.L_x_4168:
        /* <DEDUP_REMOVED lines=242> */
[----:B------:R-:W-:Y:S01]  /*22290*/  SHF.R.S32.HI R144, RZ, 0x1f, R11 ;  /* 0x0000001fff907819 */ /* 0x000fe2000001140b */
        /* <DEDUP_REMOVED lines=16> */
[----:B----4-:R-:W-:Y:S02]  /*223a0*/  SHF.L.U32 R18, R15, 0x6, RZ ;  /* 0x000000060f127819 */ /* 0x010fe400000006ff */
[----:B------:R-:W-:Y:S01]  /*223b0*/  LEA.HI R16, R14, R14, RZ, 0x1 ;  /* 0x0000000e0e107211 */ /* 0x000fe200078f08ff */
[----:B-1----:R-:W-:Y:S01]  /*223c0*/  @P3 FMUL.FTZ R6, R6, 0.69314718246459960938 ;  /* 0x3f31721806063820 */ /* 0x002fe20000410000 */
[----:B------:R-:W-:-:S02]  /*223d0*/  LOP3.LUT R18, R18, 0x1c0, RZ, 0xc0, !PT ;  /* 0x000001c012127812 */ /* 0x000fc400078ec0ff */
[----:B------:R-:W-:Y:S02]  /*223e0*/  SHF.L.U32 R17, R16, 0x2, RZ ;  /* 0x0000000210117819 */ /* 0x000fe400000006ff */
        /* <DEDUP_REMOVED lines=65> */
.L_x_4166:
[----:B-1--4-:R-:W-:Y:S05]  /*22800*/  BSYNC B0 ;  /* 0x0000000000007941 */ /* 0x012fea0003800000 */
.L_x_4165:
[----:B------:R-:W-:Y:S01]  /*22810*/  IMAD.SHL.U32 R4, R14, 0x4, RZ ;  /* 0x000000040e047824 */ /* 0x000fe200078e00ff */
[----:B------:R-:W-:Y:S01]  /*22820*/  IADD3 R3, R15, 0x8, RZ ;  /* 0x000000080f037810 */ /* 0x000fe20007ffe0ff */
[----:B------:R-:W-:Y:S01]  /*22830*/  IMAD R240, R239, -0x40, R240 ;  /* 0xffffffc0eff07824 */ /* 0x000fe200078e02f0 */
[----:B------:R-:W-:Y:S01]  /*22840*/  ULDC.64 UR4, c[0x0][0x118] ;  /* 0x0000460000047ab9 */ /* 0x000fe20000000a00 */
[----:B------:R-:W-:Y:S01]  /*22850*/  IMAD R7, R8, R7, RZ ;  /* 0x0000000708077224 */ /* 0x000fe200078e02ff */
[----:B------:R-:W-:Y:S01]  /*22860*/  SHF.R.S32.HI R5, RZ, 0x1f, R4 ;  /* 0x0000001fff057819 */ /* 0x000fe20000011404 */
[----:B------:R-:W-:Y:S01]  /*22870*/  IMAD.MOV.U32 R239, RZ, RZ, 0x0 ;  /* 0x00000000ffef7424 */ /* 0x000fe200078e00ff */
        /* <DEDUP_REMOVED lines=9> */
[-C--:B------:R-:W-:Y:S02]  /*22910*/  ISETP.GE.AND P4, PT, R5, R240.reuse, PT ;  /* 0x000000f00500720c */ /* 0x080fe40003f86270 */
        /* <DEDUP_REMOVED lines=15> */
[----:B------:R-:W-:-:S03]  /*22a10*/  ISETP.GE.AND P0, PT, R15, R240, PT ;  /* 0x000000f00f00720c */ /* 0x000fc60003f06270 */
        /* <DEDUP_REMOVED lines=22> */
[----:B------:R-:W-:Y:S05]  /*22b80*/  @P0 RET.REL.NODEC R238 `(_ZN5flash24flash_fwd_splitkv_kernelI23Flash_fwd_kernel_traitsILi256ELi64ELi64ELi4ELb0ELb0EN7cutlass10bfloat16_tE19Flash_kernel_traitsILi256ELi64ELi64ELi4ES3_EELb1ELb0ELb0ELb0ELb1ELb1ELb1ELb1EEEvNS_16Flash_fwd_paramsE) ;  /* 0xfffdd470ee000950 */ /* 0x000fea0003c3ffff */
[----:B------:R-:W-:Y:S01]  /*22b90*/  MOV R239, 0x0 ;  /* 0x0000000000ef7802 */ /* 0x000fe20000000f00 */
[----:B------:R-:W-:-:S02]  /*22ba0*/  ULDC.64 UR4, c[0x0][0x118] ;  /* 0x0000460000047ab9 */ /* 0x000fc40000000a00 */
[----:B------:R2:W-:Y:S04]  /*22bb0*/  ST.E.128 [R8.64+0xe000], R112 ;  /* 0x00e0007008007985 */ /* 0x0005e8000c101d04 */
[----:B------:R2:W-:Y:S04]  /*22bc0*/  ST.E.128 [R8.64+0xe100], R80 ;  /* 0x00e1005008007985 */ /* 0x0005e8000c101d04 */
[----:B------:R2:W-:Y:S04]  /*22bd0*/  ST.E.128 [R8.64+0xe200], R48 ;  /* 0x00e2003008007985 */ /* 0x0005e8000c101d04 */
[----:B------:R2:W-:Y:S01]  /*22be0*/  ST.E.128 [R8.64+0xe300], R16 ;  /* 0x00e3001008007985 */ /* 0x0005e2000c101d04 */
[----:B------:R-:W-:Y:S05]  /*22bf0*/  RET.REL.NODEC R238 `(_ZN5flash24flash_fwd_splitkv_kernelI23Flash_fwd_kernel_traitsILi256ELi64ELi64ELi4ELb0ELb0EN7cutlass10bfloat16_tE19Flash_kernel_traitsILi256ELi64ELi64ELi4ES3_EELb1ELb0ELb0ELb0ELb1ELb1ELb1ELb1EEEvNS_16Flash_fwd_paramsE) ;  /* 0xfffdd400ee007950 */ /* 0x000fea0003c3ffff */
.L_x_4163:
[----:B------:R-:W-:Y:S01]  /*22c00*/  IMAD.MOV.U32 R12, RZ, RZ, R248 ;  /* 0x000000ffff0c7224 */ /* 0x000fe200078e00f8 */
[----:B------:R-:W-:-:S02]  /*22c10*/  MOV R9, 0x2 ;  /* 0x0000000200097802 */ /* 0x000fc40000000f00 */
[----:B------:R-:W-:Y:S02]  /*22c20*/  MOV R8, 0x22c40 ;  /* 0x00022c4000087802 */ /* 0x000fe40000000f00 */
[----:B-1---5:R-:W-:Y:S05]  /*22c30*/  CALL.REL.NOINC `($__internal_23_$__cuda_sm70_shflsync_bfly_p) ;  /* 0x000000f000007944 */ /* 0x022fea0003c00000 */
[----:B-12---:R-:W-:Y:S05]  /*22c40*/  BRA `(.L_x_4167) ;  /* 0xffffe6b000007947 */ /* 0x006fea000383ffff */
.L_x_4164:
[----:B------:R-:W-:Y:S01]  /*22c50*/  IMAD.MOV.U32 R12, RZ, RZ, R11 ;  /* 0x000000ffff0c7224 */ /* 0x000fe200078e000b */
[----:B------:R-:W-:Y:S02]  /*22c60*/  MOV R9, 0x1 ;  /* 0x0000000100097802 */ /* 0x000fe40000000f00 */
[----:B------:R-:W-:Y:S02]  /*22c70*/  MOV R8, 0x22c90 ;  /* 0x00022c9000087802 */ /* 0x000fe40000000f00 */
[----:B-12--5:R-:W-:Y:S05]  /*22c80*/  CALL.REL.NOINC `($__internal_23_$__cuda_sm70_shflsync_bfly_p) ;  /* 0x000000a000007944 */ /* 0x026fea0003c00000 */
[----:B--2---:R-:W-:Y:S01]  /*22c90*/  FADD.FTZ R2, R11, R10 ;  /* 0x0000000a0b027221 */ /* 0x004fe20000010000 */
[----:B-1----:R-:W-:Y:S02]  /*22ca0*/  MOV R12, R251 ;  /* 0x000000fb000c7202 */ /* 0x002fe40000000f00 */
[----:B------:R-:W-:Y:S02]  /*22cb0*/  MOV R9, 0x2 ;  /* 0x0000000200097802 */ /* 0x000fe40000000f00 */
[----:B------:R-:W-:Y:S02]  /*22cc0*/  MOV R8, 0x22ce0 ;  /* 0x00022ce000087802 */ /* 0x000fe40000000f00 */
[----:B------:R-:W-:Y:S05]  /*22cd0*/  CALL.REL.NOINC `($__internal_23_$__cuda_sm70_shflsync_bfly_p) ;  /* 0x0000005000007944 */ /* 0x000fea0003c00000 */
[----:B-12---:R-:W-:Y:S01]  /*22ce0*/  FADD.FTZ R12, R251, R10 ;  /* 0x0000000afb0c7221 */ /* 0x006fe20000010000 */
[----:B------:R-:W-:Y:S02]  /*22cf0*/  MOV R9, 0x1 ;  /* 0x0000000100097802 */ /* 0x000fe40000000f00 */
[----:B------:R-:W-:-:S02]  /*22d00*/  MOV R8, 0x22d20 ;  /* 0x00022d2000087802 */ /* 0x000fc40000000f00 */
[----:B------:R-:W-:Y:S05]  /*22d10*/  CALL.REL.NOINC `($__internal_23_$__cuda_sm70_shflsync_bfly_p) ;  /* 0x0000001000007944 */ /* 0x000fea0003c00000 */
[----:B-12---:R-:W-:Y:S05]  /*22d20*/  BRA `(.L_x_4168) ;  /* 0xffffe64000007947 */ /* 0x006fea000383ffff */
        .weak           $__internal_23_$__cuda_sm70_shflsync_bfly_p
        .type           $__internal_23_$__cuda_sm70_shflsync_bfly_p,@function
        .size           $__internal_23_$__cuda_sm70_shflsync_bfly_p,(.L_x_4893 - $__internal_23_$__cuda_sm70_shflsync_bfly_p)
$__internal_23_$__cuda_sm70_shflsync_bfly_p:
[----:B------:R-:W-:Y:S01]  /*22d30*/  MOV R14, R8 ;  /* 0x00000008000e7202 */ /* 0x000fe20000000f00 */
[----:B------:R-:W-:Y:S04]  /*22d40*/  WARPSYNC R6 ;  /* 0x0000000600007348 */ /* 0x000fe80003800000 */
[----:B------:R-:W-:Y:S01]  /*22d50*/  MOV R15, 0x0 ;  /* 0x00000000000f7802 */ /* 0x000fe20000000f00 */
[----:B------:R1:W2:Y:S03]  /*22d60*/  SHFL.BFLY PT, R10, R12, R9, R7 ;  /* 0x0c0000090c0a7389 */ /* 0x0002a600000e0007 */
[----:B------:R-:W-:Y:S05]  /*22d70*/  RET.REL.NODEC R14 `(_ZN5flash24flash_fwd_splitkv_kernelI23Flash_fwd_kernel_traitsILi256ELi64ELi64ELi4ELb0ELb0EN7cutlass10bfloat16_tE19Flash_kernel_traitsILi256ELi64ELi64ELi4ES3_EELb1ELb0ELb0ELb0ELb1ELb1ELb1ELb1EEEvNS_16Flash_fwd_paramsE) ;  /* 0xfffdd2800e007950 */ /* 0x000fea0003c3ffff */
.L_x_4169:
        /* <DEDUP_REMOVED lines=16> */
.L_x_4893:


//--------------------- .text._ZN5flash24flash_fwd_splitkv_kernelI23Flash_fwd_kernel_traitsILi256ELi64ELi64ELi4ELb0ELb0EN7cutlass10bfloat16_tE19Flash_kernel_traitsILi256ELi64ELi64ELi4ES3_EELb1ELb0ELb1ELb0ELb0ELb0ELb1ELb1EEEvNS_16Flash_fwd_paramsE --------------------------
	.section	.text._ZN5flash24flash_fwd_splitkv_kernelI23Flash_fwd_kernel_traitsILi256ELi64ELi64ELi4ELb0ELb0EN7cutlass10bfloat16_tE19Flash_kernel_traitsILi256ELi64ELi64ELi4ES3_EELb1ELb0ELb1ELb0ELb0ELb0ELb1ELb1EEEvNS_16Flash_fwd_paramsE,"ax",@progbits
	.sectioninfo	@"SHI_REGISTERS=255"
	.align	128
        .global         _ZN5flash24flash_fwd_splitkv_kernelI23Flash_fwd_kernel_traitsILi256ELi64ELi64ELi4ELb0ELb0EN7cutlass10bfloat16_tE19Flash_kernel_traitsILi256ELi64ELi64ELi4ES3_EELb1ELb0ELb1ELb0ELb0ELb0ELb1ELb1EEEvNS_16Flash_fwd_paramsE
        .type           _ZN5flash24flash_fwd_splitkv_kernelI23Flash_fwd_kernel_traitsILi256ELi64ELi64ELi4ELb0ELb0EN7cutlass10bfloat16_tE19Flash_kernel_traitsILi256ELi64ELi64ELi4ES3_EELb1ELb0ELb1ELb0ELb0ELb0ELb1ELb1EEEvNS_16Flash_fwd_paramsE,@function
        .size           _ZN5flash24flash_fwd_splitkv_kernelI23Flash_fwd_kernel_traitsILi256ELi64ELi64ELi4ELb0ELb0EN7cutlass10bfloat16_tE19Flash_kernel_traitsILi256ELi64ELi64ELi4ES3_EELb1ELb0ELb1ELb0ELb0ELb0ELb1ELb1EEEvNS_16Flash_fwd_paramsE,(.L_x_4895 - _ZN5flash24flash_fwd_splitkv_kernelI23Flash_fwd_kernel_traitsILi256ELi64ELi64ELi4ELb0ELb0EN7cutlass10bfloat16_tE19Flash_kernel_traitsILi256ELi64ELi64ELi4ES3_EELb1ELb0ELb1ELb0ELb0ELb0ELb1ELb1EEEvNS_16Flash_fwd_paramsE)
        .other          _ZN5flash24flash_fwd_splitkv_kernelI23Flash_fwd_kernel_traitsILi256ELi64ELi64ELi4ELb0ELb0EN7cutlass10bfloat16_tE19Flash_kernel_traitsILi256ELi64ELi64ELi4ES3_EELb1ELb0ELb1ELb0ELb0ELb0ELb1ELb1EEEvNS_16Flash_fwd_paramsE,@"STO_CUDA_ENTRY STV_DEFAULT"
_ZN5flash24flash_fwd_splitkv_kernelI23Flash_fwd_kernel_traitsILi256ELi64ELi64ELi4ELb0ELb0EN7cutlass10bfloat16_tE19Flash_kernel_traitsILi256ELi64ELi64ELi4ES3_EELb1ELb0ELb1ELb0ELb0ELb0ELb1ELb1EEEvNS_16Flash_fwd_paramsE:
.text._ZN5flash24flash_fwd_splitkv_kernelI23Flash_fwd_kernel_traitsILi256ELi64ELi64ELi4ELb0ELb0EN7cutlass10bfloat16_tE19Flash_kernel_traitsILi256ELi64ELi64ELi4ES3_EELb1ELb0ELb1ELb0ELb0ELb0ELb1ELb1EEEvNS_16Flash_fwd_paramsE:
        /* <DEDUP_REMOVED lines=9> */
[----:B------:R-:W-:-:S03]  /*0090*/  MOV R238, 0x1e0 ;  /* 0x000001e000ee7802 */ /* 0x000fc60000000f00 */
        /* <DEDUP_REMOVED lines=19> */
[----:B---34-:R-:W-:Y:S05]  /*01d0*/  CALL.REL.NOINC `($_ZN5flash24flash_fwd_splitkv_kernelI23Flash_fwd_kernel_traitsILi256ELi64ELi64ELi4ELb0ELb0EN7cutlass10bfloat16_tE19Flash_kernel_traitsILi256ELi64ELi64ELi4ES3_EELb1ELb0ELb1ELb0ELb0ELb0ELb1ELb1EEEvNS_16Flash_fwd_paramsE$_ZN5flash30compute_attn_1rowblock_splitkvI23Flash_fwd_kernel_traitsILi256ELi64ELi64ELi4ELb0ELb0EN7cutlass10bfloat16_tE19Flash_kernel_traitsILi256ELi64ELi64ELi4ES3_EELb1ELb0ELb1ELb0ELb0ELb0ELb1ELb1ENS_16Flash_fwd_paramsEEEvRKT8_iiiii) ;  /* 0x0000002000007944 */ /* 0x018fea0003c00000 */
[----:B------:R-:W-:Y:S05]  /*01e0*/  BSYNC B4 ;  /* 0x0000000000047941 */ /* 0x000fea0003800000 */
.L_x_4170:
[----:B------:R-:W-:Y:S05]  /*01f0*/  EXIT ;  /* 0x000000000000794d */ /* 0x000fea0003800000 */
        .type           $_ZN5flash24flash_fwd_splitkv_kernelI23Flash_fwd_kernel_traitsILi256ELi64ELi64ELi4ELb0ELb0EN7cutlass10bfloat16_tE19Flash_kernel_traitsILi256ELi64ELi64ELi4ES3_EELb1ELb0ELb1ELb0ELb0ELb0ELb1ELb1EEEvNS_16Flash_fwd_paramsE$_ZN5flash30compute_attn_1rowblock_splitkvI23Flash_fwd_kernel_traitsILi256ELi64ELi64ELi4ELb0ELb0EN7cutlass10bfloat16_tE19Flash_kernel_traitsILi256ELi64ELi64ELi4ES3_EELb1ELb0ELb1ELb0ELb0ELb0ELb1ELb1ENS_16Flash_fwd_paramsEEEvRKT8_iiiii,@function
        .size           $_ZN5flash24flash_fwd_splitkv_kernelI23Flash_fwd_kernel_traitsILi256ELi64ELi64ELi4ELb0ELb0EN7cutlass10bfloat16_tE19Flash_kernel_traitsILi256ELi64ELi64ELi4ES3_EELb1ELb0ELb1ELb0ELb0ELb0ELb1ELb1EEEvNS_16Flash_fwd_paramsE$_ZN5flash30compute_attn_1rowblock_splitkvI23Flash_fwd_kernel_traitsILi256ELi64ELi64ELi4ELb0ELb0EN7cutlass10bfloat16_tE19Flash_kernel_traitsILi256ELi64ELi64ELi4ES3_EELb1ELb0ELb1ELb0ELb0ELb0ELb1ELb1ENS_16Flash_fwd_paramsEEEvRKT8_iiiii,($__internal_24_$__cuda_sm70_shflsync_bfly_p - $_ZN5flash24flash_fwd_splitkv_kernelI23Flash_fwd_kernel_traitsILi256ELi64ELi64ELi4ELb0ELb0EN7cutlass10bfloat16_tE19Flash_kernel_traitsILi256ELi64ELi64ELi4ES3_EELb1ELb0ELb1ELb0ELb0ELb0ELb1ELb1EEEvNS_16Flash_fwd_paramsE$_ZN5flash30compute_attn_1rowblock_splitkvI23Flash_fwd_kernel_traitsILi256ELi64ELi64ELi4ELb0ELb0EN7cutlass10bfloat16_tE19Flash_kernel_traitsILi256ELi64ELi64ELi4ES3_EELb1ELb0ELb1ELb0ELb0ELb0ELb1ELb1ENS_16Flash_fwd_paramsEEEvRKT8_iiiii)
$_ZN5flash24flash_fwd_splitkv_kernelI23Flash_fwd_kernel_traitsILi256ELi64ELi64ELi4ELb0ELb0EN7cutlass10bfloat16_tE19Flash_kernel_traitsILi256ELi64ELi64ELi4ES3_EELb1ELb0ELb1ELb0ELb0ELb0ELb1ELb1EEEvNS_16Flash_fwd_paramsE$_ZN5flash30compute_attn_1rowblock_splitkvI23Flash_fwd_kernel_traitsILi256ELi64ELi64ELi4ELb0ELb0EN7cutlass10bfloat16_tE19Flash_kernel_traitsILi256ELi64ELi64ELi4ES3_EELb1ELb0ELb1ELb0ELb0ELb0ELb1ELb1ENS_16Flash_fwd_paramsEEEvRKT8_iiiii:
        /* <DEDUP_REMOVED lines=20> */
.L_x_4172:
[----:B------:R-:W-:Y:S05]  /*0340*/  BSYNC B0 ;  /* 0x0000000000007941 */ /* 0x000fea0003800000 */
.L_x_4171:
        /* <DEDUP_REMOVED lines=17> */
.L_x_4174:
[----:B------:R3:W5:Y:S02]  /*0460*/  LD.E R3, [R14.64+0xb8] ;  /* 0x0000b8060e037980 */ /* 0x000764000c101900 */
.L_x_4175:
[----:B------:R-:W-:Y:S05]  /*0470*/  BSYNC B0 ;  /* 0x0000000000007941 */ /* 0x000fea0003800000 */
.L_x_4173:
        /* <DEDUP_REMOVED lines=10> */
.L_x_4177:
[----:B------:R-:W2:Y:S01]  /*0520*/  LD.E.64 R2, [R14.64+0x108] ;  /* 0x000108060e027980 */ /* 0x000ea2000c101b00 */
[----:B------:R-:W-:Y:S01]  /*0530*/  BSSY B0, `(.L_x_4179) ;  /* 0x0000006000007945 */ /* 0x000fe20003800000 */
[----:B--2---:R-:W-:-:S04]  /*0540*/  ISETP.NE.U32.AND P0, PT, R2, RZ, PT ;  /* 0x000000ff0200720c */ /* 0x004fc80003f05070 */
[----:B------:R-:W-:Y:S01]  /*0550*/  ISETP.NE.AND.EX P0, PT, R3, RZ, PT, P0 ;  /* 0x000000ff0300720c */ /* 0x000fe20003f05300 */
[----:B------:R-:W-:-:S12]  /*0560*/  IMAD.MOV.U32 R3, RZ, RZ, RZ ;  /* 0x000000ffff037224 */ /* 0x000fd800078e00ff */
[----:B------:R-:W-:Y:S05]  /*0570*/  @!P0 BRA `(.L_x_4180) ;  /* 0x0000001000008947 */ /* 0x000fea0003800000 */
[----:B------:R2:W5:Y:S02]  /*0580*/  LD.E R3, [R14.64+0xbc] ;  /* 0x0000bc060e037980 */ /* 0x000564000c101900 */
.L_x_4180:
[----:B------:R-:W-:Y:S05]  /*0590*/  BSYNC B0 ;  /* 0x0000000000007941 */ /* 0x000fea0003800000 */
.L_x_4179:
[----:B-----5:R-:W-:Y:S02]  /*05a0*/  IADD3 R68, R78, R3, RZ ;  /* 0x000000034e447210 */ /* 0x020fe40007ffe0ff */
.L_x_4178:
[----:B------:R-:W-:Y:S05]  /*05b0*/  BSYNC B1 ;  /* 0x0000000000017941 */ /* 0x000fea0003800000 */
.L_x_4176:
[----:B------:R-:W-:Y:S01]  /*05c0*/  IMAD.SHL.U32 R71, R239, 0x40, RZ ;  /* 0x00000040ef477824 */ /* 0x000fe200078e00ff */
[----:B------:R-:W-:Y:S01]  /*05d0*/  MOV R2, R238 ;  /* 0x000000ee00027202 */ /* 0x000fe20000000f00 */
[----:B------:R-:W-:-:S03]  /*05e0*/  IMAD.MOV.U32 R3, RZ, RZ, 0x0 ;  /* 0x00000000ff037424 */ /* 0x000fc600078e00ff */
[----:B------:R-:W-:-:S13]  /*05f0*/  ISETP.GT.AND P0, PT, R240, R71, PT ;  /* 0x00000047f000720c */ /* 0x000fda0003f04270 */
[----:B------:R-:W-:Y:S05]  /*0600*/  @!P0 RET.REL.NODEC R2 `(_ZN5flash24flash_fwd_splitkv_kernelI23Flash_fwd_kernel_traitsILi256ELi64ELi64ELi4ELb0ELb0EN7cutlass10bfloat16_tE19Flash_kernel_traitsILi256ELi64ELi64ELi4ES3_EELb1ELb0ELb1ELb0ELb0ELb0ELb1ELb1EEEvNS_16Flash_fwd_paramsE) ;  /* 0xfffff9f002008950 */ /* 0x000fea0003c3ffff */
[----:B------:R-:W3:Y:S04]  /*0610*/  LD.E R0, [R14.64+0xb8] ;  /* 0x0000b8060e007980 */ /* 0x000ee8000c101900 */
[----:B------:R-:W4:Y:S01]  /*0620*/  LD.E R5, [R14.64+0x188] ;  /* 0x000188060e057980 */ /* 0x000f22000c101900 */
[----:B------:R-:W-:-:S03]  /*0630*/  IABS R3, c[0x0][0x10] ;  /* 0x0000040000037a13 */ /* 0x000fc60000000000 */
[----:B------:R-:W1:Y:S01]  /*0640*/  S2R R73, SR_TID.X ;  /* 0x0000000000497919 */ /* 0x000e620000002100 */
[----:B------:R-:W5:Y:S08]  /*0650*/  I2F.RP R2, R3 ;  /* 0x0000000300027306 */ /* 0x000f700000209400 */
[----:B-----5:R-:W5:Y:S02]  /*0660*/  MUFU.RCP R8, R2 ;  /* 0x0000000200087308 */ /* 0x020f640000001000 */
[----:B-----5:R-:W-:-:S06]  /*0670*/  IADD3 R8, R8, 0xffffffe, RZ ;  /* 0x0ffffffe08087810 */ /* 0x020fcc0007ffe0ff */
[----:B------:R-:W5:Y:S02]  /*0680*/  F2I.FTZ.U32.TRUNC.NTZ R9, R8 ;  /* 0x0000000800097305 */ /* 0x000f64000021f000 */
[----:B-----5:R-:W-:Y:S02]  /*0690*/  IMAD.MOV R4, RZ, RZ, -R9 ;  /* 0x000000ffff047224 */ /* 0x020fe400078e0a09 */
[----:B------:R-:W-:Y:S02]  /*06a0*/  IMAD.MOV.U32 R8, RZ, RZ, RZ ;  /* 0x000000ffff087224 */ /* 0x000fe400078e00ff */
[----:B------:R-:W-:-:S04]  /*06b0*/  IMAD R4, R4, R3, RZ ;  /* 0x0000000304047224 */ /* 0x000fc800078e02ff */
[----:B------:R-:W-:Y:S01]  /*06c0*/  IMAD.HI.U32 R4, R9, R4, R8 ;  /* 0x0000000409047227 */ /* 0x000fe200078e0008 */
[----:B---3--:R-:W-:-:S04]  /*06d0*/  IADD3 R0, R0, 0x3f, RZ ;  /* 0x0000003f00007810 */ /* 0x008fc80007ffe0ff */
        /* <DEDUP_REMOVED lines=44> */
[----:B------:R-:W-:-:S04]  /*09a0*/  IMAD.IADD R73, R73, 0x1, -R6 ;  /* 0x0000000149497824 */ /* 0x000fc800078e0a06 */
[----:B------:R-:W-:Y:S02]  /*09b0*/  IMAD.SHL.U32 R6, R73, 0x4, RZ ;  /* 0x0000000449067824 */ /* 0x000fe400078e00ff */
[----:B---3--:R-:W-:-:S04]  /*09c0*/  IMAD R2, R2, UR8, R241 ;  /* 0x0000000802027c24 */ /* 0x008fc8000f8e02f1 */
[----:B----4-:R-:W-:Y:S01]  /*09d0*/  IMAD R2, R2, R7, R242 ;  /* 0x0000000702027224 */ /* 0x010fe200078e02f2 */
[----:B------:R-:W-:-:S03]  /*09e0*/  SHF.R.S32.HI R7, RZ, 0x1f, R6 ;  /* 0x0000001fff077819 */ /* 0x000fc60000011406 */
[----:B------:R-:W-:Y:S01]  /*09f0*/  IMAD R3, R3, R2, R71 ;  /* 0x0000000203037224 */ /* 0x000fe200078e0247 */
[----:B------:R-:W-:Y:S01]  /*0a00*/  SHF.R.S32.HI R2, RZ, 0x4, R9 ;  /* 0x00000004ff027819 */ /* 0x000fe20000011409 */
[----:B------:R-:W-:Y:S02]  /*0a10*/  IMAD.IADD R71, R240, 0x1, -R71 ;  /* 0x00000001f0477824 */ /* 0x000fe400078e0a47 */
[----:B--2---:R-:W-:Y:S02]  /*0a20*/  IMAD R8, R3, R8, RZ ;  /* 0x0000000803087224 */ /* 0x004fe400078e02ff */
[C---:B------:R-:W-:Y:S01]  /*0a30*/  IMAD.WIDE R12, R2.reuse, 0x100, R6 ;  /* 0x00000100020c7825 */ /* 0x040fe200078e0206 */
[----:B------:R-:W-:-:S04]  /*0a40*/  ISETP.GE.AND P1, PT, R2, R71, PT ;  /* 0x000000470200720c */ /* 0x000fc80003f26270 */
        /* <DEDUP_REMOVED lines=16> */
.L_x_4183:
[----:B-1----:R-:W-:Y:S05]  /*0b50*/  BSYNC B0 ;  /* 0x0000000000007941 */ /* 0x002fea0003800000 */
.L_x_4182:
        /* <DEDUP_REMOVED lines=12> */
.L_x_4185:
[----:B------:R-:W-:Y:S05]  /*0c20*/  BSYNC B0 ;  /* 0x0000000000007941 */ /* 0x000fea0003800000 */
.L_x_4184:
        /* <DEDUP_REMOVED lines=12> */
.L_x_4187:
[----:B------:R-:W-:Y:S05]  /*0cf0*/  BSYNC B0 ;  /* 0x0000000000007941 */ /* 0x000fea0003800000 */
.L_x_4186:
        /* <DEDUP_REMOVED lines=12> */
.L_x_4189:
[----:B------:R-:W-:Y:S05]  /*0dc0*/  BSYNC B0 ;  /* 0x0000000000007941 */ /* 0x000fea0003800000 */
.L_x_4188:
        /* <DEDUP_REMOVED lines=12> */
.L_x_4191:
[----:B------:R-:W-:Y:S05]  /*0e90*/  BSYNC B0 ;  /* 0x0000000000007941 */ /* 0x000fea0003800000 */
.L_x_4190:
        /* <DEDUP_REMOVED lines=12> */
.L_x_4193:
[----:B------:R-:W-:Y:S05]  /*0f60*/  BSYNC B0 ;  /* 0x0000000000007941 */ /* 0x000fea0003800000 */
.L_x_4192:
        /* <DEDUP_REMOVED lines=12> */
.L_x_4195:
[----:B------:R-:W-:Y:S05]  /*1030*/  BSYNC B0 ;  /* 0x0000000000007941 */ /* 0x000fea0003800000 */
.L_x_4194:
        /* <DEDUP_REMOVED lines=12> */
.L_x_4197:
[----:B------:R-:W-:Y:S05]  /*1100*/  BSYNC B0 ;  /* 0x0000000000007941 */ /* 0x000fea0003800000 */
.L_x_4196:
        /* <DEDUP_REMOVED lines=29> */
[----:B------:R-:W-:Y:S05]  /*12e0*/  @P6 RET.REL.NODEC R238 `(_ZN5flash24flash_fwd_splitkv_kernelI23Flash_fwd_kernel_traitsILi256ELi64ELi64ELi4ELb0ELb0EN7cutlass10bfloat16_tE19Flash_kernel_traitsILi256ELi64ELi64ELi4ES3_EELb1ELb0ELb1ELb0ELb0ELb0ELb1ELb1EEEvNS_16Flash_fwd_paramsE) ;  /* 0xffffed10ee006950 */ /* 0x000fea0003c3ffff */
[----:B-1----:R-:W-:Y:S02]  /*12f0*/  MOV R5, 0xff800000 ;  /* 0xff80000000057802 */ /* 0x002fe40000000f00 */
[----:B------:R-:W-:-:S03]  /*1300*/  MOV R239, 0x0 ;  /* 0x0000000000ef7802 */ /* 0x000fc60000000f00 */
[----:B------:R1:W-:Y:S01]  /*1310*/  ST.E [R2.64+0xe0], R5 ;  /* 0x0000e00502007985 */ /* 0x0003e2000c101906 */
[----:B------:R-:W-:Y:S05]  /*1320*/  RET.REL.NODEC R238 `(_ZN5flash24flash_fwd_splitkv_kernelI23Flash_fwd_kernel_traitsILi256ELi64ELi64ELi4ELb0ELb0EN7cutlass10bfloat16_tE19Flash_kernel_traitsILi256ELi64ELi64ELi4ES3_EELb1ELb0ELb1ELb0ELb0ELb0ELb1ELb1EEEvNS_16Flash_fwd_paramsE) ;  /* 0xffffecd0ee007950 */ /* 0x000fea0003c3ffff */
.L_x_4181:
        /* <DEDUP_REMOVED lines=39> */
[----:B------:R-:W-:-:S04]  /*15a0*/  IMAD R7, R7, R4, RZ ;  /* 0x0000000407077224 */ /* 0x000fc800078e02ff */
[----:B------:R-:W-:Y:S01]  /*15b0*/  IMAD.HI.U32 R7, R9, R7, R8 ;  /* 0x0000000709077227 */ /* 0x000fe200078e0008 */
[----:B------:R-:W-:Y:S01]  /*15c0*/  IADD3 R0, RZ, -R0, RZ ;  /* 0x80000000ff007210 */ /* 0x000fe20007ffe0ff */
[----:B------:R-:W3:Y:S04]  /*15d0*/  LD.E.64 R8, [R14.64+0x28] ;  /* 0x000028060e087980 */ /* 0x000ee8000c101b00 */
[----:B-----5:R-:W-:-:S04]  /*15e0*/  IMAD.HI.U32 R11, R7, R2, RZ ;  /* 0x00000002070b7227 */ /* 0x020fc800078e00ff */
        /* <DEDUP_REMOVED lines=36> */
[----:B--2---:R-:W-:Y:S02]  /*1830*/  IMAD R4, R67, R12, RZ ;  /* 0x0000000c43047224 */ /* 0x004fe400078e02ff */
[----:B------:R-:W-:-:S06]  /*1840*/  @P3 IADD3 R16, R16, 0x1, RZ ;  /* 0x0000000110103810 */ /* 0x000fcc0007ffe0ff */
[----:B------:R-:W-:Y:S02]  /*1850*/  @!P0 IMAD.MOV R16, RZ, RZ, -R16 ;  /* 0x000000ffff108224 */ /* 0x000fe400078e0a10 */
[----:B------:R-:W-:-:S04]  /*1860*/  @!P1 LOP3.LUT R16, RZ, R3, RZ, 0x33, !PT ;  /* 0x00000003ff109212 */ /* 0x000fc800078e33ff */
[----:B------:R-:W-:Y:S02]  /*1870*/  SHF.R.S32.HI R13, RZ, 0x1f, R16 ;  /* 0x0000001fff0d7819 */ /* 0x000fe40000011410 */
[----:B---3--:R-:W-:Y:S01]  /*1880*/  SHF.R.S32.HI R0, RZ, 0x1f, R2 ;  /* 0x0000001fff007819 */ /* 0x008fe20000011402 */
[-C--:B------:R-:W-:Y:S02]  /*1890*/  IMAD R7, R19, R2.reuse, RZ ;  /* 0x0000000213077224 */ /* 0x080fe400078e02ff */
[----:B------:R-:W-:-:S04]  /*18a0*/  IMAD.WIDE.U32 R10, R18, R2, RZ ;  /* 0x00000002120a7225 */ /* 0x000fc800078e00ff */
[----:B------:R-:W-:Y:S01]  /*18b0*/  IMAD R7, R18, R0, R7 ;  /* 0x0000000012077224 */ /* 0x000fe200078e0207 */
[----:B------:R-:W-:-:S04]  /*18c0*/  SHF.R.S32.HI R19, RZ, 0x1f, R12 ;  /* 0x0000001fff137819 */ /* 0x000fc8000001140c */
[----:B------:R-:W-:Y:S01]  /*18d0*/  IADD3 R11, R11, R7, RZ ;  /* 0x000000070b0b7210 */ /* 0x000fe20007ffe0ff */
[----:B------:R-:W-:-:S04]  /*18e0*/  IMAD R4, R66, R19, R4 ;  /* 0x0000001342047224 */ /* 0x000fc800078e0204 */
[----:B------:R-:W-:-:S04]  /*18f0*/  IMAD.WIDE.U32 R10, R12, R66, R10 ;  /* 0x000000420c0a7225 */ /* 0x000fc800078e000a */
[----:B------:R-:W-:Y:S01]  /*1900*/  IMAD R3, R9, R2, RZ ;  /* 0x0000000209037224 */ /* 0x000fe200078e02ff */
[----:B------:R-:W-:Y:S01]  /*1910*/  IADD3 R11, R11, R4, RZ ;  /* 0x000000040b0b7210 */ /* 0x000fe20007ffe0ff */
[----:B------:R-:W-:Y:S02]  /*1920*/  IMAD R4, R23, R16, RZ ;  /* 0x0000001017047224 */ /* 0x000fe400078e02ff */
        /* <DEDUP_REMOVED lines=9> */
.L_x_4199:
        /* <DEDUP_REMOVED lines=28> */
[----:B-----5:R-:W-:-:S04]  /*1b80*/  @!P4 SHF.R.S32.HI R5, RZ, 0x1f, R11 ;  /* 0x0000001fff05c819 */ /* 0x020fc8000001140b */
[----:B------:R-:W-:Y:S01]  /*1b90*/  @!P4 IADD3 R25, R25, R4, RZ ;  /* 0x000000041919c210 */ /* 0x000fe20007ffe0ff */
[----:B------:R-:W-:Y:S02]  /*1ba0*/  @!P0 IMAD.IADD R0, R0, 0x1, -R3 ;  /* 0x0000000100008824 */ /* 0x000fe400078e0a03 */
[----:B--2---:R-:W-:Y:S02]  /*1bb0*/  @!P4 IMAD R4, R19, R11, RZ ;  /* 0x0000000b1304c224 */ /* 0x004fe400078e02ff */
[-C--:B------:R-:W-:Y:S01]  /*1bc0*/  @P4 IMAD.WIDE.U32 R26, R66, R8.reuse, RZ ;  /* 0x00000008421a4225 */ /* 0x080fe200078e00ff */
[----:B------:R-:W-:Y:S02]  /*1bd0*/  ISETP.GE.U32.AND P3, PT, R0, R3, PT ;  /* 0x000000030000720c */ /* 0x000fe40003f66070 */
[----:B------:R-:W-:Y:S01]  /*1be0*/  LOP3.LUT R0, R242, R7, RZ, 0x3c, !PT ;  /* 0x00000007f2007212 */ /* 0x000fe200078e3cff */
[----:B------:R-:W-:Y:S02]  /*1bf0*/  @!P4 IMAD R4, R18, R5, R4 ;  /* 0x000000051204c224 */ /* 0x000fe400078e0204 */
[----:B------:R-:W-:-:S02]  /*1c00*/  @P4 IMAD R9, R67, R8, RZ ;  /* 0x0000000843094224 */ /* 0x000fc400078e02ff */
[----:B------:R-:W-:Y:S01]  /*1c10*/  @!P4 IMAD.WIDE.U32 R18, R18, R11, R24 ;  /* 0x0000000b1212c225 */ /* 0x000fe200078e0018 */
[----:B------:R-:W-:Y:S02]  /*1c20*/  @P4 MOV R10, R26 ;  /* 0x0000001a000a4202 */ /* 0x000fe40000000f00 */
[----:B------:R-:W-:Y:S01]  /*1c30*/  ISETP.GE.AND P1, PT, R0, RZ, PT ;  /* 0x000000ff0000720c */ /* 0x000fe20003f26270 */
[----:B------:R-:W-:Y:S01]  /*1c40*/  @P4 IMAD.IADD R9, R27, 0x1, R9 ;  /* 0x000000011b094824 */ /* 0x000fe200078e0209 */
[----:B------:R-:W-:Y:S02]  /*1c50*/  @!P0 IADD3 R2, R2, 0x1, RZ ;  /* 0x0000000102028810 */ /* 0x000fe40007ffe0ff */
[----:B------:R-:W-:Y:S02]  /*1c60*/  @!P4 IADD3 R9, R19, R4, RZ ;  /* 0x000000041309c210 */ /* 0x000fe40007ffe0ff */
[----:B------:R-:W-:Y:S02]  /*1c70*/  LEA R5, R166, 0xffffffc0, 0x6 ;  /* 0xffffffc0a6057811 */ /* 0x000fe400078e30ff */
[----:B------:R-:W-:-:S02]  /*1c80*/  @!P4 MOV R10, R18 ;  /* 0x00000012000ac202 */ /* 0x000fc40000000f00 */
[----:B------:R-:W-:Y:S01]  /*1c90*/  ISETP.NE.AND P0, PT, R7, RZ, PT ;  /* 0x000000ff0700720c */ /* 0x000fe20003f05270 */
[----:B------:R-:W-:Y:S01]  /*1ca0*/  IMAD R8, R67, R5, RZ ;  /* 0x0000000543087224 */ /* 0x000fe200078e02ff */
[----:B------:R-:W-:Y:S01]  /*1cb0*/  SHF.R.S32.HI R19, RZ, 0x1f, R5 ;  /* 0x0000001fff137819 */ /* 0x000fe20000011405 */
[----:B------:R-:W-:Y:S01]  /*1cc0*/  IMAD.MOV.U32 R26, RZ, RZ, R10 ;  /* 0x000000ffff1a7224 */ /* 0x000fe200078e000a */
[----:B------:R-:W-:Y:S01]  /*1cd0*/  MOV R27, R9 ;  /* 0x00000009001b7202 */ /* 0x000fe20000000f00 */
[----:B------:R-:W-:Y:S01]  /*1ce0*/  @!P4 IMAD R4, R65, R12, RZ ;  /* 0x0000000c4104c224 */ /* 0x000fe200078e02ff */
[----:B------:R-:W-:Y:S02]  /*1cf0*/  @!P4 SHF.R.S32.HI R3, RZ, 0x1f, R12 ;  /* 0x0000001fff03c819 */ /* 0x000fe4000001140c */
[----:B------:R-:W-:Y:S01]  /*1d00*/  @P3 IADD3 R2, R2, 0x1, RZ ;  /* 0x0000000102023810 */ /* 0x000fe20007ffe0ff */
[----:B------:R-:W-:Y:S02]  /*1d10*/  IMAD R8, R19, R66, R8 ;  /* 0x0000004213087224 */ /* 0x000fe400078e0208 */
[----:B------:R-:W-:-:S04]  /*1d20*/  IMAD.WIDE.U32 R26, R66, R5, R26 ;  /* 0x00000005421a7225 */ /* 0x000fc800078e001a */
[----:B------:R-:W-:Y:S01]  /*1d30*/  @!P4 IMAD.WIDE.U32 R24, R64, R12, RZ ;  /* 0x0000000c4018c225 */ /* 0x000fe200078e00ff */
[----:B------:R-:W-:Y:S02]  /*1d40*/  @P4 IADD3 R12, R12, R13, RZ ;  /* 0x0000000d0c0c4210 */ /* 0x000fe40007ffe0ff */
[----:B------:R-:W-:Y:S01]  /*1d50*/  @!P4 SHF.R.S32.HI R13, RZ, 0x1f, R11 ;  /* 0x0000001fff0dc819 */ /* 0x000fe2000001140b */
[----:B------:R-:W-:Y:S02]  /*1d60*/  @!P4 IMAD R3, R3, R64, R4 ;  /* 0x000000400303c224 */ /* 0x000fe400078e0204 */
[----:B------:R-:W-:Y:S01]  /*1d70*/  @!P1 IMAD.MOV R2, RZ, RZ, -R2 ;  /* 0x000000ffff029224 */ /* 0x000fe200078e0a02 */
[----:B------:R-:W-:Y:S01]  /*1d80*/  @!P0 LOP3.LUT R2, RZ, R7, RZ, 0x33, !PT ;  /* 0x00000007ff028212 */ /* 0x000fe200078e33ff */
[----:B------:R-:W-:Y:S01]  /*1d90*/  @!P4 IMAD R0, R23, R11, RZ ;  /* 0x0000000b1700c224 */ /* 0x000fe200078e02ff */
[----:B------:R-:W-:Y:S01]  /*1da0*/  IADD3 R9, R27, R8, RZ ;  /* 0x000000081b097210 */ /* 0x000fe20007ffe0ff */
[----:B------:R-:W-:Y:S01]  /*1db0*/  @!P4 IMAD.IADD R25, R25, 0x1, R3 ;  /* 0x000000011919c824 */ /* 0x000fe200078e0203 */
[----:B------:R-:W-:Y:S01]  /*1dc0*/  MOV R8, R26 ;  /* 0x0000001a00087202 */ /* 0x000fe20000000f00 */
[----:B------:R-:W-:-:S02]  /*1dd0*/  @P4 IMAD R3, R65, R12, RZ ;  /* 0x0000000c41034224 */ /* 0x000fc400078e02ff */
[----:B------:R-:W-:-:S04]  /*1de0*/  @P4 IMAD.WIDE.U32 R26, R64, R12, RZ ;  /* 0x0000000c401a4225 */ /* 0x000fc800078e00ff */
[----:B------:R-:W-:Y:S01]  /*1df0*/  @!P4 IMAD R0, R22, R13, R0 ;  /* 0x0000000d1600c224 */ /* 0x000fe200078e0200 */
[----:B------:R-:W-:Y:S01]  /*1e00*/  SHF.R.S32.HI R13, RZ, 0x1f, R2 ;  /* 0x0000001fff0d7819 */ /* 0x000fe20000011402 */
[----:B------:R-:W-:Y:S01]  /*1e10*/  IMAD R4, R17, R2, RZ ;  /* 0x0000000211047224 */ /* 0x000fe200078e02ff */
[----:B------:R-:W-:Y:S01]  /*1e20*/  @P4 IADD3 R17, R27, R3, RZ ;  /* 0x000000031b114210 */ /* 0x000fe20007ffe0ff */
        /* <DEDUP_REMOVED lines=10> */
.L_x_4200:
[----:B-1----:R-:W-:Y:S05]  /*1ed0*/  BSYNC B0 ;  /* 0x0000000000007941 */ /* 0x002fea0003800000 */
.L_x_4198:
        /* <DEDUP_REMOVED lines=17> */
[----:B------:R-:W-:Y:S02]  /*1ff0*/  LEA.HI R2, R2, R7, RZ, 0x3 ;  /* 0x0000000702027211 */ /* 0x000fe400078f18ff */
[----:B------:R-:W-:Y:S02]  /*2000*/  SHF.R.S32.HI R72, RZ, 0x4, R11 ;  /* 0x00000004ff487819 */ /* 0x000fe4000001140b */
[----:B------:R-:W-:Y:S01]  /*2010*/  LOP3.LUT R10, R2, 0xfffffff8, RZ, 0xc0, !PT ;  /* 0xfffffff8020a7812 */ /* 0x000fe200078ec0ff */
[----:B------:R-:W-:Y:S01]  /*2020*/  IMAD.SHL.U32 R18, R70, 0x8, RZ ;  /* 0x0000000846127824 */ /* 0x000fe200078e00ff */
[----:B------:R-:W-:Y:S02]  /*2030*/  LEA.HI R11, R11, R72, RZ, 0x1 ;  /* 0x000000480b0b7211 */ /* 0x000fe400078f08ff */
[----:B------:R-:W-:Y:S01]  /*2040*/  SHF.R.S32.HI R178, RZ, 0x3, R178 ;  /* 0x00000003ffb27819 */ /* 0x000fe200000114b2 */
[----:B------:R-:W-:Y:S01]  /*2050*/  IMAD.IADD R7, R7, 0x1, -R10 ;  /* 0x0000000107077824 */ /* 0x000fe200078e0a0a */
[----:B------:R-:W-:Y:S01]  /*2060*/  IADD3 R30, P0, R18, R22, RZ ;  /* 0x00000016121e7210 */ /* 0x000fe20007f1e0ff */
[----:B------:R-:W-:Y:S01]  /*2070*/  IMAD R10, R19, R64, RZ ;  /* 0x00000040130a7224 */ /* 0x000fe200078e02ff */
[----:B------:R-:W-:-:S02]  /*2080*/  SHF.R.S32.HI R19, RZ, 0x1f, R18 ;  /* 0x0000001fff137819 */ /* 0x000fc40000011412 */
[----:B------:R-:W-:Y:S01]  /*2090*/  LOP3.LUT R11, R11, 0xfffffffe, RZ, 0xc0, !PT ;  /* 0xfffffffe0b0b7812 */ /* 0x000fe200078ec0ff */
[----:B-1----:R-:W-:Y:S02]  /*20a0*/  IMAD.SHL.U32 R21, R178, 0x40, RZ ;  /* 0x00000040b2157824 */ /* 0x002fe400078e00ff */
[----:B------:R-:W-:Y:S02]  /*20b0*/  IMAD.X R31, R19, 0x1, R17, P0 ;  /* 0x00000001131f7824 */ /* 0x000fe400000e0611 */
[----:B------:R-:W-:Y:S02]  /*20c0*/  IMAD.IADD R72, R72, 0x1, -R11 ;  /* 0x0000000148487824 */ /* 0x000fe400078e0a0b */
[----:B------:R-:W-:Y:S01]  /*20d0*/  IMAD.SHL.U32 R11, R7, 0x40, RZ ;  /* 0x00000040070b7824 */ /* 0x000fe200078e00ff */
[----:B------:R-:W-:Y:S01]  /*20e0*/  LOP3.LUT R21, R21, 0x1c0, RZ, 0xc0, !PT ;  /* 0x000001c015157812 */ /* 0x000fe200078ec0ff */
[C---:B------:R-:W-:Y:S02]  /*20f0*/  IMAD R10, R12.reuse, R65, R10 ;  /* 0x000000410c0a7224 */ /* 0x040fe400078e020a */
[----:B------:R-:W-:Y:S01]  /*2100*/  IMAD.WIDE.U32 R30, R12, R64, R30 ;  /* 0x000000400c1e7225 */ /* 0x000fe200078e001e */
[----:B------:R-:W-:-:S03]  /*2110*/  LOP3.LUT R11, R11, 0x1c0, RZ, 0xc0, !PT ;  /* 0x000001c00b0b7812 */ /* 0x000fc600078ec0ff */
[----:B------:R-:W-:Y:S01]  /*2120*/  IMAD.SHL.U32 R12, R72, 0x8, RZ ;  /* 0x00000008480c7824 */ /* 0x000fe200078e00ff */
[----:B------:R-:W-:Y:S01]  /*2130*/  LOP3.LUT R22, R21, 0x38, R18, 0xf8, !PT ;  /* 0x0000003815167812 */ /* 0x000fe200078ef812 */
[----:B------:R-:W-:Y:S01]  /*2140*/  IMAD.IADD R31, R31, 0x1, R10 ;  /* 0x000000011f1f7824 */ /* 0x000fe200078e020a */
[----:B------:R-:W-:Y:S01]  /*2150*/  SHF.R.U32.HI R21, RZ, 0x3, R21 ;  /* 0x00000003ff157819 */ /* 0x000fe20000011615 */
[----:B------:R-:W-:Y:S01]  /*2160*/  IMAD R10, R29, R16, RZ ;  /* 0x000000101d0a7224 */ /* 0x000fe200078e02ff */
[----:B------:R-:W-:Y:S02]  /*2170*/  LOP3.LUT R12, R11, 0x8, R12, 0xf8, !PT ;  /* 0x000000080b0c7812 */ /* 0x000fe400078ef80c */
[----:B------:R-:W-:Y:S01]  /*2180*/  SHF.R.U32.HI R11, RZ, 0x3, R11 ;  /* 0x00000003ff0b7819 */ /* 0x000fe2000001160b */
[-C--:B------:R-:W-:Y:S01]  /*2190*/  IMAD R10, R13, R28.reuse, R10 ;  /* 0x0000001c0d0a7224 */ /* 0x080fe200078e020a */
[----:B------:R-:W-:Y:S01]  /*21a0*/  LOP3.LUT R21, R22, R21, RZ, 0x3c, !PT ;  /* 0x0000001516157212 */ /* 0x000fe200078e3cff */
[----:B------:R-:W-:Y:S01]  /*21b0*/  IMAD.WIDE.U32 R22, R16, R28, R30 ;  /* 0x0000001c10167225 */ /* 0x000fe200078e001e */
[----:B------:R-:W-:-:S02]  /*21c0*/  LOP3.LUT P4, RZ, R7, 0x4, RZ, 0xc0, !PT ;  /* 0x0000000407ff7812 */ /* 0x000fc4000788c0ff */
[----:B------:R-:W-:Y:S02]  /*21d0*/  LOP3.LUT P3, RZ, R7, 0x2, RZ, 0xc0, !PT ;  /* 0x0000000207ff7812 */ /* 0x000fe4000786c0ff */
[----:B------:R-:W-:Y:S02]  /*21e0*/  SHF.R.S32.HI R74, RZ, 0x1f, R241 ;  /* 0x0000001fff4a7819 */ /* 0x000fe400000114f1 */
[----:B------:R-:W-:Y:S01]  /*21f0*/  LOP3.LUT R56, R12, R11, RZ, 0x3c, !PT ;  /* 0x0000000b0c387212 */ /* 0x000fe200078e3cff */
[----:B------:R-:W-:Y:S01]  /*2200*/  IMAD.IADD R23, R23, 0x1, R10 ;  /* 0x0000000117177824 */ /* 0x000fe200078e020a */
[----:B------:R-:W-:Y:S01]  /*2210*/  SHF.R.S32.HI R179, RZ, 0x1f, R178 ;  /* 0x0000001fffb37819 */ /* 0x000fe200000114b2 */
[----:B------:R-:W-:Y:S02]  /*2220*/  IMAD R189, R65, R178, RZ ;  /* 0x000000b241bd7224 */ /* 0x000fe400078e02ff */
[----:B------:R-:W-:-:S04]  /*2230*/  IMAD.WIDE.U32 R22, R178, R64, R22 ;  /* 0x00000040b2167225 */ /* 0x000fc800078e0016 */
[----:B------:R-:W-:Y:S01]  /*2240*/  IMAD R189, R179, R64, R189 ;  /* 0x00000040b3bd7224 */ /* 0x000fe200078e02bd */
[----:B------:R-:W-:-:S03]  /*2250*/  IADD3 R12, R18, 0x40, RZ ;  /* 0x00000040120c7810 */ /* 0x000fc60007ffe0ff */
[----:B------:R-:W-:Y:S01]  /*2260*/  IMAD.IADD R189, R23, 0x1, R189 ;  /* 0x0000000117bd7824 */ /* 0x000fe200078e02bd */
[----:B------:R-:W-:Y:S02]  /*2270*/  LEA.HI R17, R0, R73, RZ, 0x6 ;  /* 0x0000004900117211 */ /* 0x000fe400078f30ff */
[----:B------:R-:W-:-:S03]  /*2280*/  SHF.R.S32.HI R177, RZ, 0x1f, R242 ;  /* 0x0000001fffb17819 */ /* 0x000fc600000114f2 */
[----:B------:R-:W-:Y:S02]  /*2290*/  IMAD.SHL.U32 R176, R17, 0x8, RZ ;  /* 0x0000000811b07824 */ /* 0x000fe400078e00ff */
[----:B------:R-:W-:Y:S02]  /*22a0*/  IMAD.SHL.U32 R17, R2, 0x40, RZ ;  /* 0x0000004002117824 */ /* 0x000fe400078e00ff */
        /* <DEDUP_REMOVED lines=8> */
[----:B------:R-:W-:Y:S01]  /*2330*/  IMAD.SHL.U32 R233, R66, 0x10, RZ ;  /* 0x0000001042e97824 */ /* 0x000fe200078e00ff */
[----:B------:R-:W-:Y:S01]  /*2340*/  LOP3.LUT R56, R56, 0xfffffe00, R17, 0xf8, !PT ;  /* 0xfffffe0038387812 */ /* 0x000fe200078ef811 */
[----:B------:R-:W-:Y:S01]  /*2350*/  IMAD.SHL.U32 R231, R64, 0x10, RZ ;  /* 0x0000001040e77824 */ /* 0x000fe200078e00ff */
[----:B------:R-:W-:Y:S01]  /*2360*/  SHF.L.U64.HI R234, R66, 0x4, R67 ;  /* 0x0000000442ea7819 */ /* 0x000fe20000010243 */
[----:B------:R-:W-:Y:S01]  /*2370*/  IMAD.IADD R75, R73, 0x1, -R0 ;  /* 0x00000001494b7824 */ /* 0x000fe200078e0a00 */
[----:B------:R-:W-:Y:S01]  /*2380*/  SHF.L.U64.HI R232, R64, 0x4, R65 ;  /* 0x0000000440e87819 */ /* 0x000fe20000010241 */
[----:B------:R-:W-:Y:S01]  /*2390*/  IMAD.SHL.U32 R77, R70, 0x4, RZ ;  /* 0x00000004464d7824 */ /* 0x000fe200078e00ff */
[----:B------:R-:W-:-:S02]  /*23a0*/  SHF.R.S32.HI R69, RZ, 0x5, R69 ;  /* 0x00000005ff457819 */ /* 0x000fc40000011445 */
[----:B------:R-:W-:Y:S02]  /*23b0*/  SEL R57, R57, 0xfffffff0, !P3 ;  /* 0xfffffff039397807 */ /* 0x000fe40005800000 */
[----:B------:R-:W-:Y:S01]  /*23c0*/  SEL R55, R55, 0xffffffe0, !P4 ;  /* 0xffffffe037377807 */ /* 0x000fe20006000000 */
[----:B--2---:R-:W-:-:S04]  /*23d0*/  @P5 IMAD.WIDE.U32 R28, R192, R6, RZ ;  /* 0x00000006c01c5225 */ /* 0x004fc800078e00ff */
[----:B------:R-:W-:Y:S02]  /*23e0*/  @P5 IMAD R11, R193, R6, RZ ;  /* 0x00000006c10b5224 */ /* 0x000fe400078e02ff */
[----:B---3--:R-:W-:-:S04]  /*23f0*/  @!P5 IMAD R7, R27, R241, RZ ;  /* 0x000000f11b07d224 */ /* 0x008fc800078e02ff */
[C---:B------:R-:W-:Y:S02]  /*2400*/  @!P5 IMAD R6, R26.reuse, R74, R7 ;  /* 0x0000004a1a06d224 */ /* 0x040fe400078e0207 */
[----:B------:R-:W-:-:S04]  /*2410*/  @!P5 IMAD.WIDE.U32 R26, R26, R241, RZ ;  /* 0x000000f11a1ad225 */ /* 0x000fc800078e00ff */
[----:B------:R-:W-:Y:S02]  /*2420*/  @P5 IMAD.MOV.U32 R7, RZ, RZ, R28 ;  /* 0x000000ffff075224 */ /* 0x000fe400078e001c */
[----:B------:R-:W-:Y:S01]  /*2430*/  @!P5 IMAD.MOV.U32 R7, RZ, RZ, R26 ;  /* 0x000000ffff07d224 */ /* 0x000fe200078e001a */
[----:B------:R-:W-:Y:S01]  /*2440*/  LEA R188, P0, R22, R24, 0x1 ;  /* 0x0000001816bc7211 */ /* 0x000fe200078008ff */
[----:B------:R-:W-:Y:S02]  /*2450*/  @P5 IMAD.IADD R11, R29, 0x1, R11 ;  /* 0x000000011d0b5824 */ /* 0x000fe400078e020b */
[----:B------:R-:W-:Y:S01]  /*2460*/  @!P5 IMAD.IADD R11, R27, 0x1, R6 ;  /* 0x000000011b0bd824 */ /* 0x000fe200078e0206 */
[----:B------:R-:W-:Y:S02]  /*2470*/  IADD3 R10, P1, R18, R7, RZ ;  /* 0x00000007120a7210 */ /* 0x000fe40007f3e0ff */
[----:B------:R-:W-:Y:S02]  /*2480*/  LEA.HI.X R189, R22, R25, R189, 0x1, P0 ;  /* 0x0000001916bd7211 */ /* 0x000fe400000f0cbd */
[-C--:B----4-:R-:W-:Y:S01]  /*2490*/  ISETP.GE.AND P0, PT, R12, R79.reuse, PT ;  /* 0x0000004f0c00720c */ /* 0x090fe20003f06270 */
[----:B------:R-:W-:Y:S01]  /*24a0*/  IMAD.X R11, R19, 0x1, R11, P1 ;  /* 0x00000001130b7824 */ /* 0x000fe200008e060b */
[----:B------:R-:W-:Y:S01]  /*24b0*/  ISETP.GE.AND P1, PT, R18, R79, PT ;  /* 0x0000004f1200720c */ /* 0x000fe20003f26270 */
[----:B------:R-:W-:Y:S01]  /*24c0*/  IMAD R7, R9, R242, RZ ;  /* 0x000000f209077224 */ /* 0x000fe200078e02ff */
[----:B------:R-:W-:Y:S01]  /*24d0*/  SEL R2, RZ, 0xffffffff, P0 ;  /* 0xffffffffff027807 */ /* 0x000fe20000000000 */
[----:B------:R-:W-:Y:S01]  /*24e0*/  IMAD.WIDE.U32 R22, R242, R8, R10 ;  /* 0x00000008f2167225 */ /* 0x000fe200078e000a */
[----:B------:R-:W-:-:S02]  /*24f0*/  IADD3 R11, R18, 0x80, RZ ;  /* 0x00000080120b7810 */ /* 0x000fc40007ffe0ff */
[----:B------:R-:W-:Y:S01]  /*2500*/  IADD3 R10, R18, 0xc0, RZ ;  /* 0x000000c0120a7810 */ /* 0x000fe20007ffe0ff */
[----:B------:R-:W-:Y:S01]  /*2510*/  IMAD R7, R8, R177, R7 ;  /* 0x000000b108077224 */ /* 0x000fe200078e0207 */
[----:B------:R-:W-:Y:S01]  /*2520*/  SEL R9, RZ, 0x1, P1 ;  /* 0x00000001ff097807 */ /* 0x000fe20000800000 */
[----:B------:R-:W-:Y:S01]  /*2530*/  IMAD.SHL.U32 R2, R2, 0x2, RZ ;  /* 0x0000000202027824 */ /* 0x000fe200078e00ff */
[-C--:B------:R-:W-:Y:S02]  /*2540*/  ISETP.GE.AND P1, PT, R11, R79.reuse, PT ;  /* 0x0000004f0b00720c */ /* 0x080fe40003f26270 */
[----:B------:R-:W-:Y:S01]  /*2550*/  ISETP.GE.AND P0, PT, R10, R79, PT ;  /* 0x0000004f0a00720c */ /* 0x000fe20003f06270 */
[----:B------:R-:W-:Y:S01]  /*2560*/  IMAD.IADD R23, R23, 0x1, R7 ;  /* 0x0000000117177824 */ /* 0x000fe200078e0207 */
[----:B------:R-:W-:Y:S02]  /*2570*/  LOP3.LUT R2, R2, 0x2, R9, 0xe2, !PT ;  /* 0x0000000202027812 */ /* 0x000fe400078ee209 */
[----:B------:R-:W-:-:S02]  /*2580*/  SEL R7, RZ, 0x4, P1 ;  /* 0x00000004ff077807 */ /* 0x000fc40000800000 */
[----:B------:R-:W-:-:S04]  /*2590*/  SEL R76, RZ, 0x8, P0 ;  /* 0x00000008ff4c7807 */ /* 0x000fc80000000000 */
[----:B------:R-:W-:Y:S02]  /*25a0*/  LOP3.LUT R76, R76, R2, R7, 0xfe, !PT ;  /* 0x000000024c4c7212 */ /* 0x000fe400078efe07 */
[----:B------:R-:W-:-:S04]  /*25b0*/  SHF.R.S32.HI R7, RZ, 0x1f, R78 ;  /* 0x0000001fff077819 */ /* 0x000fc8000001144e */
[----:B------:R-:W-:-:S04]  /*25c0*/  LEA.HI R2, R7, R78, RZ, 0x6 ;  /* 0x0000004e07027211 */ /* 0x000fc800078f30ff */
[----:B------:R-:W-:Y:S02]  /*25d0*/  SHF.R.S32.HI R2, RZ, 0x6, R2 ;  /* 0x00000006ff027819 */ /* 0x000fe40000011402 */
[----:B------:R-:W-:Y:S02]  /*25e0*/  IADD3 R180, P0, R18, R4, RZ ;  /* 0x0000000412b47210 */ /* 0x000fe40007f1e0ff */
[----:B------:R-:W-:-:S04]  /*25f0*/  IMNMX R103, R235, R2, !PT ;  /* 0x00000002eb677217 */ /* 0x000fc80007800200 */
[----:B------:R-:W-:Y:S01]  /*2600*/  ISETP.GT.AND P1, PT, R166, R103, PT ;  /* 0x00000067a600720c */ /* 0x000fe20003f24270 */
[----:B------:R-:W-:Y:S02]  /*2610*/  IMAD.X R181, R19, 0x1, R3, P0 ;  /* 0x0000000113b57824 */ /* 0x000fe400000e0603 */
[----:B------:R-:W-:Y:S02]  /*2620*/  IMAD R191, R187, R192, RZ ;  /* 0x000000c0bbbf7224 */ /* 0x000fe400078e02ff */
[----:B------:R-:W-:-:S04]  /*2630*/  IMAD.WIDE.U32 R180, R178, R66, R180 ;  /* 0x00000042b2b47225 */ /* 0x000fc800078e00b4 */
[----:B------:R-:W-:Y:S01]  /*2640*/  IMAD R191, R186, R193, R191 ;  /* 0x000000c1babf7224 */ /* 0x000fe200078e02bf */
[----:B------:R-:W-:Y:S01]  /*2650*/  LEA R236, P0, R180, R184, 0x1 ;  /* 0x000000b8b4ec7211 */ /* 0x000fe200078008ff */
[----:B------:R-:W-:Y:S02]  /*2660*/  IMAD.IADD R183, R181, 0x1, R183 ;  /* 0x00000001b5b77824 */ /* 0x000fe400078e02b7 */
[----:B------:R-:W-:-:S03]  /*2670*/  IMAD.WIDE.U32 R186, R186, R192, R22 ;  /* 0x000000c0baba7225 */ /* 0x000fc600078e0016 */
        /* <DEDUP_REMOVED lines=17> */
[----:B------:R-:W-:Y:S01]  /*2790*/  IMAD.WIDE.U32 R196, R64, 0x60, RZ ;  /* 0x0000006040c47825 */ /* 0x000fe200078e00ff */
        /* <DEDUP_REMOVED lines=157> */
.L_x_4319:
        /* <DEDUP_REMOVED lines=22> */
.L_x_4203:
[----:B------:R-:W-:Y:S05]  /*32d0*/  BSYNC B0 ;  /* 0x0000000000007941 */ /* 0x000fea0003800000 */
.L_x_4202:
        /* <DEDUP_REMOVED lines=21> */
.L_x_4205:
[----:B------:R-:W-:Y:S05]  /*3430*/  BSYNC B0 ;  /* 0x0000000000007941 */ /* 0x000fea0003800000 */
.L_x_4204:
        /* <DEDUP_REMOVED lines=21> */
.L_x_4207:
[----:B------:R-:W-:Y:S05]  /*3590*/  BSYNC B0 ;  /* 0x0000000000007941 */ /* 0x000fea0003800000 */
.L_x_4206:
        /* <DEDUP_REMOVED lines=21> */
.L_x_4209:
[----:B------:R-:W-:Y:S05]  /*36f0*/  BSYNC B0 ;  /* 0x0000000000007941 */ /* 0x000fea0003800000 */
.L_x_4208:
        /* <DEDUP_REMOVED lines=65> */
.L_x_4216:
[----:B------:R-:W-:Y:S05]  /*3b10*/  BSYNC B0 ;  /* 0x0000000000007941 */ /* 0x000fea0003800000 */
.L_x_4215:
        /* <DEDUP_REMOVED lines=50> */
.L_x_4218:
[----:B------:R-:W-:Y:S05]  /*3e40*/  BSYNC B0 ;  /* 0x0000000000007941 */ /* 0x000fea0003800000 */
.L_x_4217:
        /* <DEDUP_REMOVED lines=50> */
.L_x_4220:
[----:B------:R-:W-:Y:S05]  /*4170*/  BSYNC B0 ;  /* 0x0000000000007941 */ /* 0x000fea0003800000 */
.L_x_4219:
        /* <DEDUP_REMOVED lines=49> */
.L_x_4214:
[----:B------:R-:W-:Y:S05]  /*4490*/  BSYNC B1 ;  /* 0x0000000000017941 */ /* 0x000fea0003800000 */
.L_x_4213:
        /* <DEDUP_REMOVED lines=63> */
.L_x_4224:
[----:B------:R-:W-:Y:S05]  /*4890*/  BSYNC B0 ;  /* 0x0000000000007941 */ /* 0x000fea0003800000 */
.L_x_4223:
        /* <DEDUP_REMOVED lines=53> */
.L_x_4226:
[----:B------:R-:W-:Y:S05]  /*4bf0*/  BSYNC B0 ;  /* 0x0000000000007941 */ /* 0x000fea0003800000 */
.L_x_4225:
        /* <DEDUP_REMOVED lines=53> */
.L_x_4228:
[----:B------:R-:W-:Y:S05]  /*4f50*/  BSYNC B0 ;  /* 0x0000000000007941 */ /* 0x000fea0003800000 */
.L_x_4227:
        /* <DEDUP_REMOVED lines=52> */
.L_x_4222:
[----:B------:R-:W-:Y:S05]  /*52a0*/  BSYNC B1 ;  /* 0x0000000000017941 */ /* 0x000fea0003800000 */
.L_x_4221:
        /* <DEDUP_REMOVED lines=63> */
.L_x_4232:
[----:B------:R-:W-:Y:S05]  /*56a0*/  BSYNC B0 ;  /* 0x0000000000007941 */ /* 0x000fea0003800000 */
.L_x_4231:
        /* <DEDUP_REMOVED lines=53> */
.L_x_4234:
[----:B------:R-:W-:Y:S05]  /*5a00*/  BSYNC B0 ;  /* 0x0000000000007941 */ /* 0x000fea0003800000 */
.L_x_4233:
        /* <DEDUP_REMOVED lines=53> */
.L_x_4236:
[----:B------:R-:W-:Y:S05]  /*5d60*/  BSYNC B0 ;  /* 0x0000000000007941 */ /* 0x000fea0003800000 */
.L_x_4235:
        /* <DEDUP_REMOVED lines=52> */
.L_x_4230:
[----:B------:R-:W-:Y:S05]  /*60b0*/  BSYNC B1 ;  /* 0x0000000000017941 */ /* 0x000fea0003800000 */
.L_x_4229:
        /* <DEDUP_REMOVED lines=65> */
.L_x_4240:
[----:B------:R-:W-:Y:S05]  /*64d0*/  BSYNC B0 ;  /* 0x0000000000007941 */ /* 0x000fea0003800000 */
.L_x_4239:
        /* <DEDUP_REMOVED lines=53> */
.L_x_4242:
[----:B------:R-:W-:Y:S05]  /*6830*/  BSYNC B0 ;  /* 0x0000000000007941 */ /* 0x000fea0003800000 */
.L_x_4241:
        /* <DEDUP_REMOVED lines=53> */
.L_x_4244:
[----:B------:R-:W-:Y:S05]  /*6b90*/  BSYNC B0 ;  /* 0x0000000000007941 */ /* 0x000fea0003800000 */
.L_x_4243:
        /* <DEDUP_REMOVED lines=52> */
.L_x_4238:
[----:B------:R-:W-:Y:S05]  /*6ee0*/  BSYNC B1 ;  /* 0x0000000000017941 */ /* 0x000fea0003800000 */
.L_x_4237:
[----:B-1----:R-:W2:Y:S02]  /*6ef0*/  LD.E R3, [R14.64+0xd0] ;  /* 0x0000d0060e037980 */ /* 0x002ea4000c101900 */
[----:B--2---:R-:W-:Y:S05]  /*6f00*/  IMAD.U32 R3, R3, -0x20, RZ ;  /* 0xffffffe003037824 */ /* 0x004fea00078e00ff */
[C---:B------:R-:W-:Y:S02]  /*6f10*/  LEA R20, P1, R3.reuse, R20, 0x1 ;  /* 0x0000001403147211 */ /* 0x040fe400078208ff */
[C---:B------:R-:W-:Y:S02]  /*6f20*/  LEA R58, P0, R3.reuse, R58, 0x1 ;  /* 0x0000003a033a7211 */ /* 0x040fe400078008ff */
[C---:B------:R-:W-:Y:S02]  /*6f30*/  LEA.HI.X.SX32 R21, R3.reuse, R21, 0x1, P1 ;  /* 0x0000001503157211 */ /* 0x040fe400008f0eff */
[----:B------:R-:W-:Y:S01]  /*6f40*/  LEA.HI.X.SX32 R59, R3, R59, 0x1, P0 ;  /* 0x0000003b033b7211 */ /* 0x000fe200000f0eff */
[----:B------:R-:W-:-:S05]  /*6f50*/  BRA `(.L_x_4245) ;  /* 0x0000680000007947 */ /* 0x000fca0003800000 */
.L_x_4212:
        /* <DEDUP_REMOVED lines=89> */
.L_x_4251:
[----:B------:R-:W-:Y:S05]  /*74f0*/  BSYNC B0 ;  /* 0x0000000000007941 */ /* 0x000fea0003800000 */
.L_x_4250:
[----:B-----5:R3:W-:Y:S02]  /*7500*/  ST.E.128 [R140.64], R44 ;  /* 0x0000002c8c007985 */ /* 0x0207e4000c101d06 */
.L_x_4249:
[----:B------:R-:W-:Y:S05]  /*7510*/  BSYNC B1 ;  /* 0x0000000000017941 */ /* 0x000fea0003800000 */
.L_x_4248:
        /* <DEDUP_REMOVED lines=87> */
.L_x_4255:
[----:B------:R-:W-:Y:S05]  /*7a90*/  BSYNC B0 ;  /* 0x0000000000007941 */ /* 0x000fea0003800000 */
.L_x_4254:
[----:B-----5:R4:W-:Y:S02]  /*7aa0*/  ST.E.128 [R140.64+0x80], R44 ;  /* 0x0000802c8c007985 */ /* 0x0209e4000c101d06 */
.L_x_4253:
[----:B------:R-:W-:Y:S05]  /*7ab0*/  BSYNC B1 ;  /* 0x0000000000017941 */ /* 0x000fea0003800000 */
.L_x_4252:
        /* <DEDUP_REMOVED lines=87> */
.L_x_4259:
[----:B------:R-:W-:Y:S05]  /*8030*/  BSYNC B0 ;  /* 0x0000000000007941 */ /* 0x000fea0003800000 */
.L_x_4258:
[----:B-----5:R4:W-:Y:S02]  /*8040*/  ST.E.128 [R140.64+0x100], R44 ;  /* 0x0001002c8c007985 */ /* 0x0209e4000c101d06 */
.L_x_4257:
[----:B------:R-:W-:Y:S05]  /*8050*/  BSYNC B1 ;  /* 0x0000000000017941 */ /* 0x000fea0003800000 */
.L_x_4256:
        /* <DEDUP_REMOVED lines=86> */
.L_x_4261:
[----:B------:R-:W-:Y:S05]  /*85c0*/  BSYNC B0 ;  /* 0x0000000000007941 */ /* 0x000fea0003800000 */
.L_x_4260:
[----:B-----5:R4:W-:Y:S02]  /*85d0*/  ST.E.128 [R140.64+0x180], R44 ;  /* 0x0001802c8c007985 */ /* 0x0209e4000c101d06 */
.L_x_4247:
[----:B------:R-:W-:Y:S05]  /*85e0*/  BSYNC B2 ;  /* 0x0000000000027941 */ /* 0x000fea0003800000 */
.L_x_4246:
        /* <DEDUP_REMOVED lines=97> */
.L_x_4267:
[----:B------:R-:W-:Y:S05]  /*8c00*/  BSYNC B0 ;  /* 0x0000000000007941 */ /* 0x000fea0003800000 */
.L_x_4266:
[C---:B-1----:R-:W-:Y:S04]  /*8c10*/  LEA R2, P0, R233.reuse, R140, 0x1 ;  /* 0x0000008ce9027211 */ /* 0x042fe800078008ff */
[----:B------:R-:W-:Y:S05]  /*8c20*/  LEA.HI.X R3, R233, R141, R234, 0x1, P0 ;  /* 0x0000008de9037211 */ /* 0x000fea00000f0cea */
[----:B-----5:R1:W-:Y:S04]  /*8c30*/  ST.E.128 [R2.64], R48 ;  /* 0x0000003002007985 */ /* 0x0203e8000c101d06 */
.L_x_4265:
[----:B------:R-:W-:Y:S05]  /*8c40*/  BSYNC B1 ;  /* 0x0000000000017941 */ /* 0x000fea0003800000 */
.L_x_4264:
        /* <DEDUP_REMOVED lines=92> */
.L_x_4271:
[----:B------:R-:W-:Y:S05]  /*9210*/  BSYNC B0 ;  /* 0x0000000000007941 */ /* 0x000fea0003800000 */
.L_x_4270:
[C---:B------:R-:W-:Y:S04]  /*9220*/  LEA R2, P0, R100.reuse, R140, 0x1 ;  /* 0x0000008c64027211 */ /* 0x040fe800078008ff */
[----:B------:R-:W-:Y:S05]  /*9230*/  LEA.HI.X R3, R100, R141, R99, 0x1, P0 ;  /* 0x0000008d64037211 */ /* 0x000fea00000f0c63 */
[----:B-----5:R1:W-:Y:S04]  /*9240*/  ST.E.128 [R2.64], R48 ;  /* 0x0000003002007985 */ /* 0x0203e8000c101d06 */
.L_x_4269:
[----:B------:R-:W-:Y:S05]  /*9250*/  BSYNC B1 ;  /* 0x0000000000017941 */ /* 0x000fea0003800000 */
.L_x_4268:
        /* <DEDUP_REMOVED lines=92> */
.L_x_4275:
[----:B------:R-:W-:Y:S05]  /*9820*/  BSYNC B0 ;  /* 0x0000000000007941 */ /* 0x000fea0003800000 */
.L_x_4274:
[C---:B------:R-:W-:Y:S04]  /*9830*/  LEA R2, P0, R96.reuse, R140, 0x1 ;  /* 0x0000008c60027211 */ /* 0x040fe800078008ff */
[----:B------:R-:W-:Y:S05]  /*9840*/  LEA.HI.X R3, R96, R141, R95, 0x1, P0 ;  /* 0x0000008d60037211 */ /* 0x000fea00000f0c5f */
[----:B-----5:R1:W-:Y:S04]  /*9850*/  ST.E.128 [R2.64], R48 ;  /* 0x0000003002007985 */ /* 0x0203e8000c101d06 */
.L_x_4273:
[----:B------:R-:W-:Y:S05]  /*9860*/  BSYNC B1 ;  /* 0x0000000000017941 */ /* 0x000fea0003800000 */
.L_x_4272:
        /* <DEDUP_REMOVED lines=91> */
.L_x_4277:
[----:B------:R-:W-:Y:S05]  /*9e20*/  BSYNC B0 ;  /* 0x0000000000007941 */ /* 0x000fea0003800000 */
.L_x_4276:
[C---:B------:R-:W-:Y:S04]  /*9e30*/  LEA R2, P0, R90.reuse, R140, 0x1 ;  /* 0x0000008c5a027211 */ /* 0x040fe800078008ff */
[----:B------:R-:W-:Y:S05]  /*9e40*/  LEA.HI.X R3, R90, R141, R89, 0x1, P0 ;  /* 0x0000008d5a037211 */ /* 0x000fea00000f0c59 */
[----:B-----5:R1:W-:Y:S04]  /*9e50*/  ST.E.128 [R2.64], R48 ;  /* 0x0000003002007985 */ /* 0x0203e8000c101d06 */
.L_x_4263:
[----:B------:R-:W-:Y:S05]  /*9e60*/  BSYNC B2 ;  /* 0x0000000000027941 */ /* 0x000fea0003800000 */
.L_x_4262:
        /* <DEDUP_REMOVED lines=97> */
.L_x_4283:
[----:B------:R-:W-:Y:S05]  /*a480*/  BSYNC B0 ;  /* 0x0000000000007941 */ /* 0x000fea0003800000 */
.L_x_4282:
[C---:B------:R-:W-:Y:S04]  /*a490*/  LEA R2, P0, R101.reuse, R140, 0x1 ;  /* 0x0000008c65027211 */ /* 0x040fe800078008ff */
[----:B------:R-:W-:Y:S05]  /*a4a0*/  LEA.HI.X R3, R101, R141, R102, 0x1, P0 ;  /* 0x0000008d65037211 */ /* 0x000fea00000f0c66 */
[----:B-----5:R1:W-:Y:S04]  /*a4b0*/  ST.E.128 [R2.64], R48 ;  /* 0x0000003002007985 */ /* 0x0203e8000c101d06 */
.L_x_4281:
[----:B------:R-:W-:Y:S05]  /*a4c0*/  BSYNC B1 ;  /* 0x0000000000017941 */ /* 0x000fea0003800000 */
.L_x_4280:
        /* <DEDUP_REMOVED lines=28> */
[----:B-1----:R-:W-:Y:S02]  /*a690*/  LEA R208, P0, R205, R136, 0x1 ;  /* 0x00000088cdd07211 */ /* 0x002fe400078008ff */
[-C--:B------:R-:W-:Y:S01]  /*a6a0*/  LEA.HI.X.SX32 R54, R207, R150.reuse, 0x1, P2 ;  /* 0x00000096cf367211 */ /* 0x080fe200010f0eff */
        /* <DEDUP_REMOVED lines=62> */
.L_x_4287:
[----:B------:R-:W-:Y:S05]  /*aa90*/  BSYNC B0 ;  /* 0x0000000000007941 */ /* 0x000fea0003800000 */
.L_x_4286:
[C---:B------:R-:W-:Y:S04]  /*aaa0*/  LEA R2, P0, R98.reuse, R140, 0x1 ;  /* 0x0000008c62027211 */ /* 0x040fe800078008ff */
[----:B------:R-:W-:Y:S05]  /*aab0*/  LEA.HI.X R3, R98, R141, R97, 0x1, P0 ;  /* 0x0000008d62037211 */ /* 0x000fea00000f0c61 */
[----:B-----5:R1:W-:Y:S04]  /*aac0*/  ST.E.128 [R2.64], R48 ;  /* 0x0000003002007985 */ /* 0x0203e8000c101d06 */
.L_x_4285:
[----:B------:R-:W-:Y:S05]  /*aad0*/  BSYNC B1 ;  /* 0x0000000000017941 */ /* 0x000fea0003800000 */
.L_x_4284:
        /* <DEDUP_REMOVED lines=30> */
[----:B------:R-:W-:Y:S01]  /*acc0*/  IMAD.MOV.U32 R205, RZ, RZ, RZ ;  /* 0x000000ffffcd7224 */ /* 0x000fe200078e00ff */
[----:B------:R-:W-:Y:S01]  /*acd0*/  @P1 IADD3 R205, -R54, RZ, RZ ;  /* 0x000000ff36cd1210 */ /* 0x000fe20007ffe1ff */
[----:B------:R-:W3:Y:S01]  /*ace0*/  LD.E.128 R24, [R22.64] ;  /* 0x0000000616187980 */ /* 0x000ee2000c101d00 */
        /* <DEDUP_REMOVED lines=25> */
[C---:B--2---:R-:W-:Y:S01]  /*ae80*/  LOP3.LUT R40, R60.reuse, 0xffff0000, RZ, 0xc0, !PT ;  /* 0xffff00003c287812 */ /* 0x044fe200078ec0ff */
[----:B------:R-:W-:Y:S01]  /*ae90*/  IMAD.U32 R38, R60, 0x10000, RZ ;  /* 0x000100003c267824 */ /* 0x000fe200078e00ff */
[----:B------:R-:W-:Y:S01]  /*aea0*/  SHF.L.U32 R25, R211, 0x10, RZ ;  /* 0x00000010d3197819 */ /* 0x000fe200000006ff */
        /* <DEDUP_REMOVED lines=31> */
.L_x_4291:
[----:B------:R-:W-:Y:S05]  /*b0a0*/  BSYNC B0 ;  /* 0x0000000000007941 */ /* 0x000fea0003800000 */
.L_x_4290:
[C---:B------:R-:W-:Y:S04]  /*b0b0*/  LEA R2, P0, R94.reuse, R140, 0x1 ;  /* 0x0000008c5e027211 */ /* 0x040fe800078008ff */
[----:B------:R-:W-:Y:S05]  /*b0c0*/  LEA.HI.X R3, R94, R141, R93, 0x1, P0 ;  /* 0x0000008d5e037211 */ /* 0x000fea00000f0c5d */
[----:B-----5:R1:W-:Y:S04]  /*b0d0*/  ST.E.128 [R2.64], R48 ;  /* 0x0000003002007985 */ /* 0x0203e8000c101d06 */
.L_x_4289:
[----:B------:R-:W-:Y:S05]  /*b0e0*/  BSYNC B1 ;  /* 0x0000000000017941 */ /* 0x000fea0003800000 */
.L_x_4288:
        /* <DEDUP_REMOVED lines=91> */
.L_x_4293:
[----:B------:R-:W-:Y:S05]  /*b6a0*/  BSYNC B0 ;  /* 0x0000000000007941 */ /* 0x000fea0003800000 */
.L_x_4292:
[C---:B------:R-:W-:Y:S04]  /*b6b0*/  LEA R2, P0, R88.reuse, R140, 0x1 ;  /* 0x0000008c58027211 */ /* 0x040fe800078008ff */
[----:B------:R-:W-:Y:S05]  /*b6c0*/  LEA.HI.X R3, R88, R141, R87, 0x1, P0 ;  /* 0x0000008d58037211 */ /* 0x000fea00000f0c57 */
[----:B-----5:R1:W-:Y:S04]  /*b6d0*/  ST.E.128 [R2.64], R48 ;  /* 0x0000003002007985 */ /* 0x0203e8000c101d06 */
.L_x_4279:
[----:B------:R-:W-:Y:S05]  /*b6e0*/  BSYNC B2 ;  /* 0x0000000000027941 */ /* 0x000fea0003800000 */
.L_x_4278:
        /* <DEDUP_REMOVED lines=98> */
.L_x_4299:
[----:B------:R-:W-:Y:S05]  /*bd10*/  BSYNC B0 ;  /* 0x0000000000007941 */ /* 0x000fea0003800000 */
.L_x_4298:
[----:B------:R-:W-:Y:S02]  /*bd20*/  IMAD R0, R67, 0x60, RZ ;  /* 0x0000006043007824 */ /* 0x000fe400078e02ff */
[----:B------:R-:W-:Y:S05]  /*bd30*/  IMAD.WIDE.U32 R2, R66, 0x60, R140 ;  /* 0x0000006042027825 */ /* 0x000fea00078e008c */
[----:B------:R-:W-:Y:S05]  /*bd40*/  IADD3 R3, R3, R0, RZ ;  /* 0x0000000003037210 */ /* 0x000fea0007ffe0ff */
[----:B-----5:R1:W-:Y:S02]  /*bd50*/  ST.E.128 [R2.64], R48 ;  /* 0x0000003002007985 */ /* 0x0203e4000c101d06 */
.L_x_4297:
[----:B------:R-:W-:Y:S05]  /*bd60*/  BSYNC B1 ;  /* 0x0000000000017941 */ /* 0x000fea0003800000 */
.L_x_4296:
        /* <DEDUP_REMOVED lines=92> */
.L_x_4303:
[----:B------:R-:W-:Y:S05]  /*c330*/  BSYNC B0 ;  /* 0x0000000000007941 */ /* 0x000fea0003800000 */
.L_x_4302:
[C---:B------:R-:W-:Y:S04]  /*c340*/  LEA R2, P0, R92.reuse, R140, 0x1 ;  /* 0x0000008c5c027211 */ /* 0x040fe800078008ff */
[----:B------:R-:W-:Y:S05]  /*c350*/  LEA.HI.X R3, R92, R141, R91, 0x1, P0 ;  /* 0x0000008d5c037211 */ /* 0x000fea00000f0c5b */
[----:B-----5:R1:W-:Y:S04]  /*c360*/  ST.E.128 [R2.64], R48 ;  /* 0x0000003002007985 */ /* 0x0203e8000c101d06 */
.L_x_4301:
[----:B------:R-:W-:Y:S05]  /*c370*/  BSYNC B1 ;  /* 0x0000000000017941 */ /* 0x000fea0003800000 */
.L_x_4300:
        /* <DEDUP_REMOVED lines=92> */
.L_x_4307:
[----:B------:R-:W-:Y:S05]  /*c940*/  BSYNC B0 ;  /* 0x0000000000007941 */ /* 0x000fea0003800000 */
.L_x_4306:
[C---:B------:R-:W-:Y:S04]  /*c950*/  LEA R2, P0, R86.reuse, R140, 0x1 ;  /* 0x0000008c56027211 */ /* 0x040fe800078008ff */
[----:B------:R-:W-:Y:S05]  /*c960*/  LEA.HI.X R3, R86, R141, R85, 0x1, P0 ;  /* 0x0000008d56037211 */ /* 0x000fea00000f0c55 */
[----:B-----5:R1:W-:Y:S04]  /*c970*/  ST.E.128 [R2.64], R48 ;  /* 0x0000003002007985 */ /* 0x0203e8000c101d06 */
.L_x_4305:
[----:B------:R-:W-:Y:S05]  /*c980*/  BSYNC B1 ;  /* 0x0000000000017941 */ /* 0x000fea0003800000 */
.L_x_4304:
        /* <DEDUP_REMOVED lines=91> */
.L_x_4309:
[----:B------:R-:W-:Y:S05]  /*cf40*/  BSYNC B0 ;  /* 0x0000000000007941 */ /* 0x000fea0003800000 */
.L_x_4308:
[C---:B-1----:R-:W-:Y:S04]  /*cf50*/  LEA R2, P0, R84.reuse, R140, 0x1 ;  /* 0x0000008c54027211 */ /* 0x042fe800078008ff */
[----:B------:R-:W-:Y:S05]  /*cf60*/  LEA.HI.X R3, R84, R141, R83, 0x1, P0 ;  /* 0x0000008d54037211 */ /* 0x000fea00000f0c53 */
[----:B-----5:R1:W-:Y:S04]  /*cf70*/  ST.E.128 [R2.64], R24 ;  /* 0x0000001802007985 */ /* 0x0203e8000c101d06 */
.L_x_4295:
[----:B------:R-:W-:Y:S05]  /*cf80*/  BSYNC B2 ;  /* 0x0000000000027941 */ /* 0x000fea0003800000 */
.L_x_4294:
[----:B-12---:R-:W2:Y:S02]  /*cf90*/  LD.E R3, [R14.64+0xd0] ;  /* 0x0000d0060e037980 */ /* 0x006ea4000c101900 */
[----:B--2---:R-:W-:Y:S05]  /*cfa0*/  IMAD.U32 R3, R3, -0x20, RZ ;  /* 0xffffffe003037824 */ /* 0x004fea00078e00ff */
[C---:B------:R-:W-:Y:S02]  /*cfb0*/  LEA R138, P1, R3.reuse, R138, 0x1 ;  /* 0x0000008a038a7211 */ /* 0x040fe400078208ff */
[C---:B------:R-:W-:Y:S02]  /*cfc0*/  LEA R136, P0, R3.reuse, R136, 0x1 ;  /* 0x0000008803887211 */ /* 0x040fe400078008ff */
[C---:B------:R-:W-:Y:S02]  /*cfd0*/  LEA.HI.X.SX32 R139, R3.reuse, R139, 0x1, P1 ;  /* 0x0000008b038b7211 */ /* 0x040fe400008f0eff */
[----:B------:R-:W-:Y:S01]  /*cfe0*/  LEA.HI.X.SX32 R137, R3, R137, 0x1, P0 ;  /* 0x0000008903897211 */ /* 0x000fe200000f0eff */
[----:B------:R-:W-:-:S05]  /*cff0*/  BRA `(.L_x_4245) ;  /* 0x0000076000007947 */ /* 0x000fca0003800000 */
.L_x_4211:
        /* <DEDUP_REMOVED lines=14> */
.L_x_4311:
[----:B------:R-:W-:Y:S05]  /*d0e0*/  BSYNC B0 ;  /* 0x0000000000007941 */ /* 0x000fea0003800000 */
.L_x_4310:
        /* <DEDUP_REMOVED lines=33> */
.L_x_4313:
[----:B------:R-:W-:Y:S05]  /*d300*/  BSYNC B0 ;  /* 0x0000000000007941 */ /* 0x000fea0003800000 */
.L_x_4312:
        /* <DEDUP_REMOVED lines=33> */
.L_x_4315:
[----:B------:R-:W-:Y:S05]  /*d520*/  BSYNC B0 ;  /* 0x0000000000007941 */ /* 0x000fea0003800000 */
.L_x_4314:
        /* <DEDUP_REMOVED lines=35> */
.L_x_4245:
[----:B------:R-:W-:Y:S05]  /*d760*/  BSYNC B3 ;  /* 0x0000000000037941 */ /* 0x000fea0003800000 */
.L_x_4210:
        /* <DEDUP_REMOVED lines=89> */
.L_x_4317:
        /* <DEDUP_REMOVED lines=8> */
.L_x_4318:
[----:B------:R-:W-:Y:S05]  /*dd80*/  BSYNC B0 ;  /* 0x0000000000007941 */ /* 0x000fea0003800000 */
.L_x_4316:
[----:B------:R-:W-:Y:S04]  /*dd90*/  IADD3 R9, R9, -0x1, RZ ;  /* 0xffffffff09097810 */ /* 0x000fe80007ffe0ff */
[----:B------:R-:W-:Y:S11]  /*dda0*/  ISETP.GT.AND P0, PT, R9, R103, PT ;  /* 0x000000670900720c */ /* 0x000ff60003f04270 */
[----:B------:R-:W-:Y:S02]  /*ddb0*/  @!UPT UIADD3 URZ, URZ, URZ, URZ ;  /* 0x0000003f3f3ff290 */ /* 0x000fe4000fffe03f */
[----:B------:R-:W-:-:S05]  /*ddc0*/  @P0 BRA `(.L_x_4319) ;  /* 0xffff53a000000947 */ /* 0x000fca000383ffff */
.L_x_4201:
        /* <DEDUP_REMOVED lines=14> */
[----:B------:R1:W5:Y:S01]  /*deb0*/  LD.E.64 R36, [R14.64+0x150] ;  /* 0x000150060e247980 */ /* 0x000362000c101b00 */
[----:B--2---:R-:W-:-:S04]  /*dec0*/  ISETP.NE.U32.AND P1, PT, R4, RZ, PT ;  /* 0x000000ff0400720c */ /* 0x004fc80003f25070 */
[----:B------:R-:W-:-:S13]  /*ded0*/  ISETP.NE.AND.EX P1, PT, R5, RZ, PT, P1 ;  /* 0x000000ff0500720c */ /* 0x000fda0003f25310 */
[----:B-----5:R-:W-:-:S04]  /*dee0*/  @P1 LEA R20, P0, R241, R4, 0x2 ;  /* 0x00000004f1141211 */ /* 0x020fc800078010ff */
[----:B------:R-:W-:-:S05]  /*def0*/  @P1 LEA.HI.X R21, R241, R5, R74, 0x2, P0 ;  /* 0x00000005f1151211 */ /* 0x000fca00000f144a */
[----:B----4-:R2:W4:Y:S01]  /*df00*/  @P1 LD.E R2, [R20.64] ;  /* 0x0000000614021980 */ /* 0x010522000c101900 */
[----:B------:R-:W-:Y:S02]  /*df10*/  LEA.HI R13, R7, R7, RZ, 0x1 ;  /* 0x00000007070d7211 */ /* 0x000fe400078f08ff */
[----:B------:R-:W-:Y:S02]  /*df20*/  IADD3 R3, P1, R3, R186, RZ ;  /* 0x000000ba03037210 */ /* 0x000fe40007f3e0ff */
[----:B------:R-:W-:Y:S02]  /*df30*/  SHF.R.S32.HI R13, RZ, 0x1, R13 ;  /* 0x00000001ff0d7819 */ /* 0x000fe4000001140d */
[----:B---3--:R-:W-:Y:S01]  /*df40*/  ISETP.NE.AND P4, PT, R0, RZ, PT ;  /* 0x000000ff0000720c */ /* 0x008fe20003f85270 */
[----:B------:R-:W-:Y:S01]  /*df50*/  IMAD.MOV.U32 R190, RZ, RZ, R186 ;  /* 0x000000ffffbe7224 */ /* 0x000fe200078e00ba */
[----:B------:R-:W-:Y:S02]  /*df60*/  LEA R48, P2, R186, R194, 0x1 ;  /* 0x000000c2ba307211 */ /* 0x000fe400078408ff */
[----:B------:R-:W-:Y:S01]  /*df70*/  LEA R5, P0, R192, R186, 0x5 ;  /* 0x000000bac0057211 */ /* 0x000fe200078028ff */
[--C-:B------:R-:W-:Y:S01]  /*df80*/  IMAD.X R6, R17, 0x1, R191.reuse, P1 ;  /* 0x0000000111067824 */ /* 0x100fe200008e06bf */
[----:B------:R-:W-:Y:S01]  /*df90*/  LEA.HI.X R49, R186, R195, R191, 0x1, P2 ;  /* 0x000000c3ba317211 */ /* 0x000fe200010f0cbf */
[----:B------:R-:W-:Y:S01]  /*dfa0*/  IMAD R4, R193, 0x30, RZ ;  /* 0x00000030c1047824 */ /* 0x000fe200078e02ff */
[C---:B------:R-:W-:Y:S01]  /*dfb0*/  LEA.HI.X R8, R192.reuse, R191, R193, 0x5, P0 ;  /* 0x000000bfc0087211 */ /* 0x040fe200000f2cc1 */
[----:B------:R-:W-:Y:S01]  /*dfc0*/  IMAD.WIDE.U32 R190, R192, 0x30, R190 ;  /* 0x00000030c0be7825 */ /* 0x000fe200078e00be */
[----:B------:R-:W-:-:S02]  /*dfd0*/  LEA R46, P1, R3, R194, 0x1 ;  /* 0x000000c2032e7211 */ /* 0x000fc400078208ff */
[-C--:B------:R-:W-:Y:S01]  /*dfe0*/  LEA R42, P0, R5, R194.reuse, 0x1 ;  /* 0x000000c2052a7211 */ /* 0x080fe200078008ff */
[----:B------:R-:W-:Y:S02]  /*dff0*/  IMAD.IADD R17, R240, 0x1, -R71 ;  /* 0x00000001f0117824 */ /* 0x000fe400078e0a47 */
[C---:B--2---:R-:W-:Y:S01]  /*e000*/  IMAD R20, R178.reuse, R13, R77 ;  /* 0x0000000db2147224 */ /* 0x044fe200078e024d */
[-C--:B------:R-:W-:Y:S01]  /*e010*/  LEA.HI.X R47, R3, R195.reuse, R6, 0x1, P1 ;  /* 0x000000c3032f7211 */ /* 0x080fe200008f0c06 */
[----:B------:R-:W-:Y:S01]  /*e020*/  IMAD.IADD R3, R191, 0x1, R4 ;  /* 0x00000001bf037824 */ /* 0x000fe200078e0204 */
[----:B------:R-:W-:Y:S02]  /*e030*/  LEA.HI.X R43, R5, R195, R8, 0x1, P0 ;  /* 0x000000c3052b7211 */ /* 0x000fe400000f0c08 */
[----:B------:R-:W-:Y:S02]  /*e040*/  ISETP.GE.AND P0, PT, R178, R17, PT ;  /* 0x00000011b200720c */ /* 0x000fe40003f06270 */
[----:B------:R-:W-:Y:S01]  /*e050*/  LEA R40, P1, R190, R194, 0x1 ;  /* 0x000000c2be287211 */ /* 0x000fe200078208ff */
[----:B------:R-:W-:Y:S01]  /*e060*/  IMAD.SHL.U32 R45, R13, 0x10, RZ ;  /* 0x000000100d2d7824 */ /* 0x000fe200078e00ff */
[----:B------:R-:W-:-:S02]  /*e070*/  ISETP.GT.AND P0, PT, R73, -0x8, !P0 ;  /* 0xfffffff84900780c */ /* 0x000fc40004704270 */
[----:B------:R-:W-:Y:S02]  /*e080*/  LEA.HI.X R41, R190, R195, R3, 0x1, P1 ;  /* 0x000000c3be297211 */ /* 0x000fe400008f0c03 */
[----:B----4-:R-:W-:-:S05]  /*e090*/  IADD3 R2, R2, R78, R71 ;  /* 0x0000004e02027210 */ /* 0x010fca0007ffe047 */
        /* <DEDUP_REMOVED lines=63> */
.L_x_4328:
[----:B------:R-:W-:Y:S05]  /*e490*/  BSYNC B0 ;  /* 0x0000000000007941 */ /* 0x000fea0003800000 */
.L_x_4327:
[----:B-----5:R3:W-:Y:S02]  /*e4a0*/  STS.128 [R243], R24 ;  /* 0x00000018f3007388 */ /* 0x0207e40000000c00 */
.L_x_4326:
[----:B------:R-:W-:Y:S05]  /*e4b0*/  BSYNC B1 ;  /* 0x0000000000017941 */ /* 0x000fea0003800000 */
.L_x_4325:
        /* <DEDUP_REMOVED lines=47> */
.L_x_4332:
[----:B------:R-:W-:Y:S05]  /*e7b0*/  BSYNC B0 ;  /* 0x0000000000007941 */ /* 0x000fea0003800000 */
.L_x_4331:
[----:B-----5:R1:W-:Y:S02]  /*e7c0*/  STS.128 [R243+0x2000], R24 ;  /* 0x00200018f3007388 */ /* 0x0203e40000000c00 */
.L_x_4330:
[----:B------:R-:W-:Y:S05]  /*e7d0*/  BSYNC B1 ;  /* 0x0000000000017941 */ /* 0x000fea0003800000 */
.L_x_4329:
        /* <DEDUP_REMOVED lines=20> */
[----:B--2---:R-:W-:Y:S01]  /*e920*/  LOP3.LUT R29, R4, 0xffff0000, RZ, 0xc0, !PT ;  /* 0xffff0000041d7812 */ /* 0x004fe200078ec0ff */
        /* <DEDUP_REMOVED lines=26> */
.L_x_4336:
[----:B------:R-:W-:Y:S05]  /*ead0*/  BSYNC B0 ;  /* 0x0000000000007941 */ /* 0x000fea0003800000 */
.L_x_4335:
[----:B-----5:R3:W-:Y:S02]  /*eae0*/  STS.128 [R243+0x4000], R24 ;  /* 0x00400018f3007388 */ /* 0x0207e40000000c00 */
.L_x_4334:
[----:B------:R-:W-:Y:S05]  /*eaf0*/  BSYNC B1 ;  /* 0x0000000000017941 */ /* 0x000fea0003800000 */
.L_x_4333:
        /* <DEDUP_REMOVED lines=46> */
.L_x_4338:
[----:B------:R-:W-:Y:S05]  /*ede0*/  BSYNC B0 ;  /* 0x0000000000007941 */ /* 0x000fea0003800000 */
.L_x_4337:
[----:B-----5:R3:W-:Y:S02]  /*edf0*/  STS.128 [R243+0x6000], R24 ;  /* 0x00600018f3007388 */ /* 0x0207e40000000c00 */
.L_x_4324:
[----:B------:R-:W-:Y:S05]  /*ee00*/  BSYNC B2 ;  /* 0x0000000000027941 */ /* 0x000fea0003800000 */
.L_x_4323:
        /* <DEDUP_REMOVED lines=60> */
.L_x_4344:
[----:B------:R-:W-:Y:S05]  /*f1d0*/  BSYNC B0 ;  /* 0x0000000000007941 */ /* 0x000fea0003800000 */
.L_x_4343:
[----:B-----5:R3:W-:Y:S02]  /*f1e0*/  STS.128 [R243+0x800], R24 ;  /* 0x00080018f3007388 */ /* 0x0207e40000000c00 */
.L_x_4342:
[----:B------:R-:W-:Y:S05]  /*f1f0*/  BSYNC B1 ;  /* 0x0000000000017941 */ /* 0x000fea0003800000 */
.L_x_4341:
        /* <DEDUP_REMOVED lines=47> */
.L_x_4348:
[----:B------:R-:W-:Y:S05]  /*f4f0*/  BSYNC B0 ;  /* 0x0000000000007941 */ /* 0x000fea0003800000 */
.L_x_4347:
[----:B-----5:R3:W-:Y:S02]  /*f500*/  STS.128 [R243+0x2800], R24 ;  /* 0x00280018f3007388 */ /* 0x0207e40000000c00 */
.L_x_4346:
[----:B------:R-:W-:Y:S05]  /*f510*/  BSYNC B1 ;  /* 0x0000000000017941 */ /* 0x000fea0003800000 */
.L_x_4345:
        /* <DEDUP_REMOVED lines=47> */
.L_x_4352:
[----:B------:R-:W-:Y:S05]  /*f810*/  BSYNC B0 ;  /* 0x0000000000007941 */ /* 0x000fea0003800000 */
.L_x_4351:
[----:B-----5:R3:W-:Y:S02]  /*f820*/  STS.128 [R243+0x4800], R24 ;  /* 0x00480018f3007388 */ /* 0x0207e40000000c00 */
.L_x_4350:
[----:B------:R-:W-:Y:S05]  /*f830*/  BSYNC B1 ;  /* 0x0000000000017941 */ /* 0x000fea0003800000 */
.L_x_4349:
        /* <DEDUP_REMOVED lines=40> */
[C---:B------:R-:W-:Y:S01]  /*fac0*/  FFMA.FTZ R22, R26.reuse, R5, -R22 ;  /* 0x000000051a167223 */ /* 0x040fe20000010816 */
[----:B------:R-:W-:Y:S01]  /*fad0*/  F2FP.BF16.PACK_AB R47, R29, R28 ;  /* 0x0000001c1d2f723e */ /* 0x000fe200000010ff */
[----:B------:R-:W-:Y:S01]  /*fae0*/  FFMA.FTZ R3, R26, R3, R46 ;  /* 0x000000031a037223 */ /* 0x000fe2000001002e */
[----:B------:R-:W-:-:S04]  /*faf0*/  F2FP.BF16.PACK_AB R44, R21, R8 ;  /* 0x00000008152c723e */ /* 0x000fc800000010ff */
[----:B------:R-:W-:Y:S02]  /*fb00*/  F2FP.BF16.PACK_AB R46, R3, R22 ;  /* 0x00000016032e723e */ /* 0x000fe400000010ff */
.L_x_4354:
[----:B------:R-:W-:Y:S05]  /*fb10*/  BSYNC B0 ;  /* 0x0000000000007941 */ /* 0x000fea0003800000 */
.L_x_4353:
[----:B-----5:R1:W-:Y:S02]  /*fb20*/  STS.128 [R243+0x6800], R44 ;  /* 0x0068002cf3007388 */ /* 0x0203e40000000c00 */
.L_x_4340:
[----:B------:R-:W-:Y:S05]  /*fb30*/  BSYNC B2 ;  /* 0x0000000000027941 */ /* 0x000fea0003800000 */
.L_x_4339:
        /* <DEDUP_REMOVED lines=24> */
[C---:B-----5:R-:W-:Y:S01]  /*fcc0*/  LOP3.LUT R0, R25.reuse, 0xffff0000, RZ, 0xc0, !PT ;  /* 0xffff000019007812 */ /* 0x060fe200078ec0ff */
[----:B------:R-:W-:Y:S01]  /*fcd0*/  IMAD.U32 R35, R26, 0x10000, RZ ;  /* 0x000100001a237824 */ /* 0x000fe200078e00ff */
[----:B------:R-:W-:Y:S02]  /*fce0*/  SHF.L.U32 R21, R25, 0x10, RZ ;  /* 0x0000001019157819 */ /* 0x000fe400000006ff */
[C---:B------:R-:W-:Y:S02]  /*fcf0*/  SHF.L.U32 R25, R24.reuse, 0x10, RZ ;  /* 0x0000001018197819 */ /* 0x040fe400000006ff */
[----:B------:R-:W-:-:S02]  /*fd00*/  LOP3.LUT R44, R24, 0xffff0000, RZ, 0xc0, !PT ;  /* 0xffff0000182c7812 */ /* 0x000fc400078ec0ff */
        /* <DEDUP_REMOVED lines=8> */
[----:B------:R-:W-:Y:S01]  /*fd90*/  IMAD.U32 R4, R4, 0x10000, RZ ;  /* 0x0001000004047824 */ /* 0x000fe200078e00ff */
[----:B------:R-:W-:Y:S01]  /*fda0*/  SHF.L.U32 R2, R2, 0x10, RZ ;  /* 0x0000001002027819 */ /* 0x000fe200000006ff */
[----:B------:R-:W-:-:S02]  /*fdb0*/  FMUL.FTZ R0, R0, R33 ;  /* 0x0000002100007220 */ /* 0x000fc40000410000 */
[C---:B------:R-:W-:Y:S02]  /*fdc0*/  FFMA.FTZ R24, R21.reuse, R33, -R24 ;  /* 0x0000002115187223 */ /* 0x040fe40000010818 */
[----:B------:R-:W-:Y:S01]  /*fdd0*/  FFMA.FTZ R21, R21, R30, R0 ;  /* 0x0000001e15157223 */ /* 0x000fe20000010000 */
[----:B------:R-:W-:Y:S01]  /*fde0*/  SHF.L.U32 R0, R3, 0x10, RZ ;  /* 0x0000001003007819 */ /* 0x000fe200000006ff */
[C---:B------:R-:W-:Y:S01]  /*fdf0*/  FMUL.FTZ R26, R32.reuse, R27 ;  /* 0x0000001b201a7220 */ /* 0x040fe20000410000 */
[----:B------:R-:W-:Y:S01]  /*fe00*/  SHF.L.U32 R30, R5, 0x10, RZ ;  /* 0x00000010051e7819 */ /* 0x000fe200000006ff */
[----:B------:R-:W-:Y:S02]  /*fe10*/  FMUL.FTZ R32, R32, R31 ;  /* 0x0000001f20207220 */ /* 0x000fe40000410000 */
        /* <DEDUP_REMOVED lines=14> */
.L_x_4360:
[----:B------:R-:W-:Y:S05]  /*ff00*/  BSYNC B0 ;  /* 0x0000000000007941 */ /* 0x000fea0003800000 */
.L_x_4359:
[----:B-----5:R3:W-:Y:S02]  /*ff10*/  STS.128 [R243+0x1000], R24 ;  /* 0x00100018f3007388 */ /* 0x0207e40000000c00 */
.L_x_4358:
[----:B------:R-:W-:Y:S05]  /*ff20*/  BSYNC B1 ;  /* 0x0000000000017941 */ /* 0x000fea0003800000 */
.L_x_4357:
        /* <DEDUP_REMOVED lines=46> */
.L_x_4364:
[----:B------:R-:W-:Y:S05]  /*10210*/  BSYNC B0 ;  /* 0x0000000000007941 */ /* 0x000fea0003800000 */
.L_x_4363:
[----:B-----5:R3:W-:Y:S02]  /*10220*/  STS.128 [R243+0x3000], R24 ;  /* 0x00300018f3007388 */ /* 0x0207e40000000c00 */
.L_x_4362:
[----:B------:R-:W-:Y:S05]  /*10230*/  BSYNC B1 ;  /* 0x0000000000017941 */ /* 0x000fea0003800000 */
.L_x_4361:
        /* <DEDUP_REMOVED lines=46> */
.L_x_4368:
[----:B------:R-:W-:Y:S05]  /*10520*/  BSYNC B0 ;  /* 0x0000000000007941 */ /* 0x000fea0003800000 */
.L_x_4367:
[----:B-----5:R3:W-:Y:S02]  /*10530*/  STS.128 [R243+0x5000], R24 ;  /* 0x00500018f3007388 */ /* 0x0207e40000000c00 */
.L_x_4366:
[----:B------:R-:W-:Y:S05]  /*10540*/  BSYNC B1 ;  /* 0x0000000000017941 */ /* 0x000fea0003800000 */
.L_x_4365:
        /* <DEDUP_REMOVED lines=9> */
[C---:B-----5:R-:W-:Y:S01]  /*105e0*/  IMAD.U32 R32, R27.reuse, 0x10000, RZ ;  /* 0x000100001b207824 */ /* 0x060fe200078e00ff */
[----:B------:R-:W-:Y:S02]  /*105f0*/  LOP3.LUT R30, R27, 0xffff0000, RZ, 0xc0, !PT ;  /* 0xffff00001b1e7812 */ /* 0x000fe400078ec0ff */
[C---:B------:R-:W-:Y:S02]  /*10600*/  LOP3.LUT R0, R25.reuse, 0xffff0000, RZ, 0xc0, !PT ;  /* 0xffff000019007812 */ /* 0x040fe400078ec0ff */
[----:B------:R-:W-:-:S02]  /*10610*/  SHF.L.U32 R21, R25, 0x10, RZ ;  /* 0x0000001019157819 */ /* 0x000fc400000006ff */
[C---:B------:R-:W-:Y:S02]  /*10620*/  LOP3.LUT R34, R24.reuse, 0xffff0000, RZ, 0xc0, !PT ;  /* 0xffff000018227812 */ /* 0x040fe400078ec0ff */
[----:B------:R-:W-:Y:S02]  /*10630*/  SHF.L.U32 R25, R24, 0x10, RZ ;  /* 0x0000001018197819 */ /* 0x000fe400000006ff */
[C---:B------:R-:W-:Y:S02]  /*10640*/  SHF.L.U32 R33, R26.reuse, 0x10, RZ ;  /* 0x000000101a217819 */ /* 0x040fe400000006ff */
[----:B---3--:R-:W-:Y:S02]  /*10650*/  LOP3.LUT R28, R26, 0xffff0000, RZ, 0xc0, !PT ;  /* 0xffff00001a1c7812 */ /* 0x008fe400078ec0ff */
[C---:B--2---:R-:W-:Y:S01]  /*10660*/  LOP3.LUT R27, R2.reuse, 0xffff0000, RZ, 0xc0, !PT ;  /* 0xffff0000021b7812 */ /* 0x044fe200078ec0ff */
[----:B------:R-:W-:Y:S01]  /*10670*/  IMAD.U32 R2, R2, 0x10000, RZ ;  /* 0x0001000002027824 */ /* 0x000fe200078e00ff */
[----:B------:R-:W-:-:S02]  /*10680*/  LOP3.LUT R24, R3, 0xffff0000, RZ, 0xc0, !PT ;  /* 0xffff000003187812 */ /* 0x000fc400078ec0ff */
[----:B----4-:R-:W-:Y:S01]  /*10690*/  LOP3.LUT R31, R4, 0xffff0000, RZ, 0xc0, !PT ;  /* 0xffff0000041f7812 */ /* 0x010fe200078ec0ff */
[----:B------:R-:W-:Y:S01]  /*106a0*/  FMUL.FTZ R22, R0, R27 ;  /* 0x0000001b00167220 */ /* 0x000fe20000410000 */
[C---:B------:R-:W-:Y:S01]  /*106b0*/  LOP3.LUT R23, R5.reuse, 0xffff0000, RZ, 0xc0, !PT ;  /* 0xffff000005177812 */ /* 0x040fe200078ec0ff */
[----:B------:R-:W-:Y:S01]  /*106c0*/  IMAD.U32 R5, R5, 0x10000, RZ ;  /* 0x0001000005057824 */ /* 0x000fe200078e00ff */
[----:B------:R-:W-:Y:S01]  /*106d0*/  SHF.L.U32 R4, R4, 0x10, RZ ;  /* 0x0000001004047819 */ /* 0x000fe200000006ff */
[-C--:B------:R-:W-:Y:S01]  /*106e0*/  FMUL.FTZ R0, R0, R31.reuse ;  /* 0x0000001f00007220 */ /* 0x080fe20000410000 */
[----:B------:R-:W-:Y:S01]  /*106f0*/  SHF.L.U32 R3, R3, 0x10, RZ ;  /* 0x0000001003037819 */ /* 0x000fe200000006ff */
[C---:B------:R-:W-:Y:S02]  /*10700*/  FFMA.FTZ R22, R21.reuse, R31, -R22 ;  /* 0x0000001f15167223 */ /* 0x040fe40000010816 */
[----:B------:R-:W-:Y:S02]  /*10710*/  FFMA.FTZ R21, R21, R27, R0 ;  /* 0x0000001b15157223 */ /* 0x000fe40000010000 */
[----:B------:R-:W-:-:S02]  /*10720*/  FMUL.FTZ R27, R30, R23 ;  /* 0x000000171e1b7220 */ /* 0x000fc40000410000 */
[C---:B------:R-:W-:Y:S01]  /*10730*/  FMUL.FTZ R0, R34.reuse, R2 ;  /* 0x0000000222007220 */ /* 0x040fe20000410000 */
[----:B------:R-:W-:Y:S01]  /*10740*/  F2FP.BF16.PACK_AB R21, R21, R22 ;  /* 0x000000161515723e */ /* 0x000fe200000010ff */
[----:B------:R-:W-:Y:S02]  /*10750*/  FMUL.FTZ R34, R34, R4 ;  /* 0x0000000422227220 */ /* 0x000fe40000410000 */
[-C--:B------:R-:W-:Y:S02]  /*10760*/  FMUL.FTZ R26, R30, R24.reuse ;  /* 0x000000181e1a7220 */ /* 0x080fe40000410000 */
[----:B------:R-:W-:Y:S02]  /*10770*/  FFMA.FTZ R27, R32, R24, R27 ;  /* 0x00000018201b7223 */ /* 0x000fe4000001001b */
[C---:B------:R-:W-:Y:S02]  /*10780*/  FMUL.FTZ R24, R28.reuse, R3 ;  /* 0x000000031c187220 */ /* 0x040fe40000410000 */
[----:B------:R-:W-:-:S02]  /*10790*/  FMUL.FTZ R28, R28, R5 ;  /* 0x000000051c1c7220 */ /* 0x000fc40000410000 */
[C---:B------:R-:W-:Y:S02]  /*107a0*/  FFMA.FTZ R0, R25.reuse, R4, -R0 ;  /* 0x0000000419007223 */ /* 0x040fe40000010800 */
[----:B------:R-:W-:Y:S02]  /*107b0*/  FFMA.FTZ R25, R25, R2, R34 ;  /* 0x0000000219197223 */ /* 0x000fe40000010022 */
[----:B------:R-:W-:Y:S02]  /*107c0*/  FFMA.FTZ R26, R32, R23, -R26 ;  /* 0x00000017201a7223 */ /* 0x000fe4000001081a */
[----:B------:R-:W-:Y:S01]  /*107d0*/  FFMA.FTZ R24, R33, R5, -R24 ;  /* 0x0000000521187223 */ /* 0x000fe20000010818 */
[----:B------:R-:W-:Y:S01]  /*107e0*/  F2FP.BF16.PACK_AB R0, R25, R0 ;  /* 0x000000001900723e */ /* 0x000fe200000010ff */
[----:B------:R-:W-:Y:S01]  /*107f0*/  FFMA.FTZ R3, R33, R3, R28 ;  /* 0x0000000321037223 */ /* 0x000fe2000001001c */
[----:B------:R-:W-:Y:S02]  /*10800*/  F2FP.BF16.PACK_AB R27, R27, R26 ;  /* 0x0000001a1b1b723e */ /* 0x000fe400000010ff */
[----:B------:R-:W-:-:S02]  /*10810*/  MOV R25, R21 ;  /* 0x0000001500197202 */ /* 0x000fc40000000f00 */
[----:B------:R-:W-:Y:S02]  /*10820*/  F2FP.BF16.PACK_AB R26, R3, R24 ;  /* 0x00000018031a723e */ /* 0x000fe400000010ff */
[----:B------:R-:W-:Y:S02]  /*10830*/  MOV R24, R0 ;  /* 0x0000000000187202 */ /* 0x000fe40000000f00 */
.L_x_4370:
[----:B------:R-:W-:Y:S05]  /*10840*/  BSYNC B0 ;  /* 0x0000000000007941 */ /* 0x000fea0003800000 */
.L_x_4369:
[----:B-----5:R3:W-:Y:S02]  /*10850*/  STS.128 [R243+0x7000], R24 ;  /* 0x00700018f3007388 */ /* 0x0207e40000000c00 */
.L_x_4356:
[----:B------:R-:W-:Y:S05]  /*10860*/  BSYNC B2 ;  /* 0x0000000000027941 */ /* 0x000fea0003800000 */
.L_x_4355:
        /* <DEDUP_REMOVED lines=26> */
[----:B------:R-:W-:Y:S02]  /*10a10*/  LOP3.LUT R0, R21, 0xffff0000, RZ, 0xc0, !PT ;  /* 0xffff000015007812 */ /* 0x000fe400078ec0ff */
[----:B------:R-:W-:-:S02]  /*10a20*/  SHF.L.U32 R30, R23, 0x10, RZ ;  /* 0x00000010171e7819 */ /* 0x000fc400000006ff */
[----:B------:R-:W-:Y:S02]  /*10a30*/  LOP3.LUT R28, R23, 0xffff0000, RZ, 0xc0, !PT ;  /* 0xffff0000171c7812 */ /* 0x000fe400078ec0ff */
[----:B------:R-:W-:Y:S02]  /*10a40*/  SHF.L.U32 R5, R21, 0x10, RZ ;  /* 0x0000001015057819 */ /* 0x000fe400000006ff */
[----:B------:R-:W-:Y:S02]  /*10a50*/  LOP3.LUT R32, R22, 0xffff0000, RZ, 0xc0, !PT ;  /* 0xffff000016207812 */ /* 0x000fe400078ec0ff */
[C---:B--2---:R-:W-:Y:S02]  /*10a60*/  LOP3.LUT R20, R2.reuse, 0xffff0000, RZ, 0xc0, !PT ;  /* 0xffff000002147812 */ /* 0x044fe400078ec0ff */
[----:B------:R-:W-:Y:S02]  /*10a70*/  SHF.L.U32 R2, R2, 0x10, RZ ;  /* 0x0000001002027819 */ /* 0x000fe400000006ff */
[----:B---3--:R-:W-:Y:S01]  /*10a80*/  LOP3.LUT R23, R16, 0xffff0000, RZ, 0xc0, !PT ;  /* 0xffff000010177812 */ /* 0x008fe200078ec0ff */
        /* <DEDUP_REMOVED lines=26> */
.L_x_4375:
[----:B------:R-:W-:Y:S05]  /*10c30*/  BSYNC B0 ;  /* 0x0000000000007941 */ /* 0x000fea0003800000 */
.L_x_4374:
[----:B-----5:R1:W-:Y:S02]  /*10c40*/  STS.128 [R243+0x1800], R20 ;  /* 0x00180014f3007388 */ /* 0x0203e40000000c00 */
.L_x_4373:
[----:B------:R-:W-:Y:S05]  /*10c50*/  BSYNC B1 ;  /* 0x0000000000017941 */ /* 0x000fea0003800000 */
.L_x_4372:
        /* <DEDUP_REMOVED lines=11> */
[----:B------:R-:W-:Y:S01]  /*10d10*/  IMAD.U32 R29, R18, 0x10000, RZ ;  /* 0x00010000121d7824 */ /* 0x000fe200078e00ff */
[----:B------:R-:W-:Y:S02]  /*10d20*/  SHF.L.U32 R5, R17, 0x10, RZ ;  /* 0x0000001011057819 */ /* 0x000fe400000006ff */
[C---:B------:R-:W-:Y:S02]  /*10d30*/  SHF.L.U32 R17, R16.reuse, 0x10, RZ ;  /* 0x0000001010117819 */ /* 0x040fe400000006ff */
[----:B------:R-:W-:-:S02]  /*10d40*/  LOP3.LUT R30, R16, 0xffff0000, RZ, 0xc0, !PT ;  /* 0xffff0000101e7812 */ /* 0x000fc400078ec0ff */
[C---:B------:R-:W-:Y:S02]  /*10d50*/  SHF.L.U32 R28, R19.reuse, 0x10, RZ ;  /* 0x00000010131c7819 */ /* 0x040fe400000006ff */
[----:B-1----:R-:W-:Y:S02]  /*10d60*/  LOP3.LUT R22, R19, 0xffff0000, RZ, 0xc0, !PT ;  /* 0xffff000013167812 */ /* 0x002fe400078ec0ff */
[----:B------:R-:W-:Y:S02]  /*10d70*/  LOP3.LUT R31, R18, 0xffff0000, RZ, 0xc0, !PT ;  /* 0xffff0000121f7812 */ /* 0x000fe400078ec0ff */
[----:B--2---:R-:W-:Y:S02]  /*10d80*/  LOP3.LUT R20, R2, 0xffff0000, RZ, 0xc0, !PT ;  /* 0xffff000002147812 */ /* 0x004fe400078ec0ff */
[----:B------:R-:W-:Y:S02]  /*10d90*/  LOP3.LUT R19, R3, 0xffff0000, RZ, 0xc0, !PT ;  /* 0xffff000003137812 */ /* 0x000fe400078ec0ff */
[----:B---3--:R-:W-:Y:S01]  /*10da0*/  LOP3.LUT R23, R12, 0xffff0000, RZ, 0xc0, !PT ;  /* 0xffff00000c177812 */ /* 0x008fe200078ec0ff */
        /* <DEDUP_REMOVED lines=25> */
.L_x_4379:
[----:B------:R-:W-:Y:S05]  /*10f40*/  BSYNC B0 ;  /* 0x0000000000007941 */ /* 0x000fea0003800000 */
.L_x_4378:
[----:B-----5:R1:W-:Y:S02]  /*10f50*/  STS.128 [R243+0x3800], R16 ;  /* 0x00380010f3007388 */ /* 0x0203e40000000c00 */
.L_x_4377:
[----:B------:R-:W-:Y:S05]  /*10f60*/  BSYNC B1 ;  /* 0x0000000000017941 */ /* 0x000fea0003800000 */
.L_x_4376:
        /* <DEDUP_REMOVED lines=10> */
[C---:B-----5:R-:W-:Y:S01]  /*11010*/  IMAD.U32 R23, R19.reuse, 0x10000, RZ ;  /* 0x0001000013177824 */ /* 0x060fe200078e00ff */
[----:B------:R-:W-:Y:S02]  /*11020*/  LOP3.LUT R22, R19, 0xffff0000, RZ, 0xc0, !PT ;  /* 0xffff000013167812 */ /* 0x000fe400078ec0ff */
[C---:B------:R-:W-:Y:S02]  /*11030*/  LOP3.LUT R0, R17.reuse, 0xffff0000, RZ, 0xc0, !PT ;  /* 0xffff000011007812 */ /* 0x040fe400078ec0ff */
[----:B------:R-:W-:-:S02]  /*11040*/  SHF.L.U32 R5, R17, 0x10, RZ ;  /* 0x0000001011057819 */ /* 0x000fc400000006ff */
[C---:B------:R-:W-:Y:S02]  /*11050*/  SHF.L.U32 R11, R16.reuse, 0x10, RZ ;  /* 0x00000010100b7819 */ /* 0x040fe400000006ff */
[----:B------:R-:W-:Y:S02]  /*11060*/  LOP3.LUT R29, R16, 0xffff0000, RZ, 0xc0, !PT ;  /* 0xffff0000101d7812 */ /* 0x000fe400078ec0ff */
[C---:B------:R-:W-:Y:S02]  /*11070*/  LOP3.LUT R30, R18.reuse, 0xffff0000, RZ, 0xc0, !PT ;  /* 0xffff0000121e7812 */ /* 0x040fe400078ec0ff */
[----:B------:R-:W-:Y:S02]  /*11080*/  SHF.L.U32 R28, R18, 0x10, RZ ;  /* 0x00000010121c7819 */ /* 0x000fe400000006ff */
[C---:B--2---:R-:W-:Y:S01]  /*11090*/  LOP3.LUT R19, R2.reuse, 0xffff0000, RZ, 0xc0, !PT ;  /* 0xffff000002137812 */ /* 0x044fe200078ec0ff */
[----:B------:R-:W-:Y:S01]  /*110a0*/  IMAD.U32 R2, R2, 0x10000, RZ ;  /* 0x0001000002027824 */ /* 0x000fe200078e00ff */
[----:B------:R-:W-:-:S02]  /*110b0*/  LOP3.LUT R17, R3, 0xffff0000, RZ, 0xc0, !PT ;  /* 0xffff000003117812 */ /* 0x000fc400078ec0ff */
[----:B---3--:R-:W-:Y:S01]  /*110c0*/  LOP3.LUT R21, R12, 0xffff0000, RZ, 0xc0, !PT ;  /* 0xffff00000c157812 */ /* 0x008fe200078ec0ff */
        /* <DEDUP_REMOVED lines=11> */
[----:B------:R-:W-:Y:S01]  /*11180*/  FMUL.FTZ R0, R29, R2 ;  /* 0x000000021d007220 */ /* 0x000fe20000410000 */
[----:B------:R-:W-:Y:S01]  /*11190*/  F2FP.BF16.PACK_AB R5, R5, R16 ;  /* 0x000000100505723e */ /* 0x000fe200000010ff */
[----:B------:R-:W-:Y:S02]  /*111a0*/  FMUL.FTZ R30, R30, R13 ;  /* 0x0000000d1e1e7220 */ /* 0x000fe40000410000 */
[C---:B------:R-:W-:Y:S02]  /*111b0*/  FFMA.FTZ R18, R23.reuse, R20, -R18 ;  /* 0x0000001417127223 */ /* 0x040fe40000010812 */
[----:B------:R-:W-:-:S02]  /*111c0*/  FFMA.FTZ R17, R23, R17, R22 ;  /* 0x0000001117117223 */ /* 0x000fc40000010016 */
[-C--:B------:R-:W-:Y:S02]  /*111d0*/  FMUL.FTZ R29, R29, R12.reuse ;  /* 0x0000000c1d1d7220 */ /* 0x080fe40000410000 */
        /* <DEDUP_REMOVED lines=8> */
[----:B------:R-:W-:Y:S02]  /*11260*/  MOV R19, R2 ;  /* 0x0000000200137202 */ /* 0x000fe40000000f00 */
.L_x_4383:
[----:B------:R-:W-:Y:S05]  /*11270*/  BSYNC B0 ;  /* 0x0000000000007941 */ /* 0x000fea0003800000 */
.L_x_4382:
[----:B-----5:R1:W-:Y:S02]  /*11280*/  STS.128 [R243+0x5800], R16 ;  /* 0x00580010f3007388 */ /* 0x0203e40000000c00 */
.L_x_4381:
[----:B------:R-:W-:Y:S05]  /*11290*/  BSYNC B1 ;  /* 0x0000000000017941 */ /* 0x000fea0003800000 */
.L_x_4380:
        /* <DEDUP_REMOVED lines=45> */
.L_x_4385:
[----:B------:R-:W-:Y:S05]  /*11570*/  BSYNC B0 ;  /* 0x0000000000007941 */ /* 0x000fea0003800000 */
.L_x_4384:
[----:B-----5:R1:W-:Y:S01]  /*11580*/  STS.128 [R243+0x7800], R40 ;  /* 0x00780028f3007388 */ /* 0x0203e20000000c00 */
[----:B------:R-:W-:Y:S05]  /*11590*/  BRA `(.L_x_4371) ;  /* 0x0000672000007947 */ /* 0x000fea0003800000 */
.L_x_4322:
        /* <DEDUP_REMOVED lines=62> */
[----:B------:R-:W-:Y:S02]  /*11980*/  @!P1 FADD.FTZ R27, -R27, -RZ ;  /* 0x800000ff1b1b9221 */ /* 0x000fe40000010100 */
[----:B------:R-:W-:Y:S01]  /*11990*/  FMUL.FTZ R53, R44, R53 ;  /* 0x000000352c357220 */ /* 0x000fe20000410000 */
[----:B------:R-:W-:Y:S01]  /*119a0*/  LOP3.LUT R44, R29, 0xffff0000, RZ, 0xc0, !PT ;  /* 0xffff00001d2c7812 */ /* 0x000fe200078ec0ff */
[----:B------:R-:W-:Y:S02]  /*119b0*/  FMUL.FTZ R25, R22, R25 ;  /* 0x0000001916197220 */ /* 0x000fe40000410000 */
        /* <DEDUP_REMOVED lines=23> */
.L_x_4391:
[----:B------:R-:W-:Y:S05]  /*11b30*/  BSYNC B0 ;  /* 0x0000000000007941 */ /* 0x000fea0003800000 */
.L_x_4390:
[----:B-----5:R3:W-:Y:S02]  /*11b40*/  STS.128 [R243], R32 ;  /* 0x00000020f3007388 */ /* 0x0207e40000000c00 */
.L_x_4389:
[----:B------:R-:W-:Y:S05]  /*11b50*/  BSYNC B1 ;  /* 0x0000000000017941 */ /* 0x000fea0003800000 */
.L_x_4388:
        /* <DEDUP_REMOVED lines=59> */
[----:B----4-:R-:W-:Y:S01]  /*11f10*/  SHF.L.U32 R20, R29, 0x10, RZ ;  /* 0x000000101d147819 */ /* 0x010fe200000006ff */
        /* <DEDUP_REMOVED lines=27> */
.L_x_4395:
[----:B------:R-:W-:Y:S05]  /*120d0*/  BSYNC B0 ;  /* 0x0000000000007941 */ /* 0x000fea0003800000 */
.L_x_4394:
[----:B-----5:R1:W-:Y:S02]  /*120e0*/  STS.128 [R243+0x2000], R32 ;  /* 0x00200020f3007388 */ /* 0x0203e40000000c00 */
.L_x_4393:
[----:B------:R-:W-:Y:S05]  /*120f0*/  BSYNC B1 ;  /* 0x0000000000017941 */ /* 0x000fea0003800000 */
.L_x_4392:
        /* <DEDUP_REMOVED lines=87> */
.L_x_4399:
[----:B------:R-:W-:Y:S05]  /*12670*/  BSYNC B0 ;  /* 0x0000000000007941 */ /* 0x000fea0003800000 */
.L_x_4398:
[----:B-----5:R3:W-:Y:S02]  /*12680*/  STS.128 [R243+0x4000], R32 ;  /* 0x00400020f3007388 */ /* 0x0207e40000000c00 */
.L_x_4397:
[----:B------:R-:W-:Y:S05]  /*12690*/  BSYNC B1 ;  /* 0x0000000000017941 */ /* 0x000fea0003800000 */
.L_x_4396:
        /* <DEDUP_REMOVED lines=86> */
.L_x_4401:
[----:B------:R-:W-:Y:S05]  /*12c00*/  BSYNC B0 ;  /* 0x0000000000007941 */ /* 0x000fea0003800000 */
.L_x_4400:
[----:B-----5:R3:W-:Y:S02]  /*12c10*/  STS.128 [R243+0x6000], R32 ;  /* 0x00600020f3007388 */ /* 0x0207e40000000c00 */
.L_x_4387:
[----:B------:R-:W-:Y:S05]  /*12c20*/  BSYNC B2 ;  /* 0x0000000000027941 */ /* 0x000fea0003800000 */
.L_x_4386:
        /* <DEDUP_REMOVED lines=27> */
[----:B------:R-:W3:Y:S03]  /*12de0*/  LD.E.128 R24, [R24.64] ;  /* 0x0000000618187980 */ /* 0x000ee6000c101d00 */
[C---:B------:R-:W-:Y:S01]  /*12df0*/  IADD3 R29, P1, R5.reuse, R4, RZ ;  /* 0x00000004051d7210 */ /* 0x040fe20007f3e0ff */
[----:B--2---:R-:W2:Y:S03]  /*12e00*/  LD.E.128 R20, [R20.64] ;  /* 0x0000000614147980 */ /* 0x004ea6000c101d00 */
[----:B------:R-:W-:Y:S02]  /*12e10*/  LEA.HI.X.SX32 R3, R5, R3, 0x1, P1 ;  /* 0x0000000305037211 */ /* 0x000fe400008f0eff */
[----:B------:R-:W-:-:S04]  /*12e20*/  LEA R28, P1, R29, R38, 0x1 ;  /* 0x000000261d1c7211 */ /* 0x000fc800078208ff */
        /* <DEDUP_REMOVED lines=35> */
[C---:B----4-:R-:W-:Y:S01]  /*13060*/  LOP3.LUT R34, R29.reuse, 0xffff0000, RZ, 0xc0, !PT ;  /* 0xffff00001d227812 */ /* 0x050fe200078ec0ff */
[----:B------:R-:W-:Y:S01]  /*13070*/  FMUL.FTZ R25, R20, R25 ;  /* 0x0000001914197220 */ /* 0x000fe20000410000 */
[----:B------:R-:W-:Y:S01]  /*13080*/  SHF.L.U32 R20, R29, 0x10, RZ ;  /* 0x000000101d147819 */ /* 0x000fe200000006ff */
        /* <DEDUP_REMOVED lines=21> */
[----:B------:R-:W-:Y:S01]  /*131e0*/  FFMA.FTZ R8, R8, R30, R27 ;  /* 0x0000001e08087223 */ /* 0x000fe2000001001b */
[----:B------:R-:W-:-:S04]  /*131f0*/  F2FP.BF16.PACK_AB R34, R16, R29 ;  /* 0x0000001d1022723e */ /* 0x000fc800000010ff */
[----:B------:R-:W-:Y:S02]  /*13200*/  F2FP.BF16.PACK_AB R35, R8, R25 ;  /* 0x000000190823723e */ /* 0x000fe400000010ff */
.L_x_4407:
[----:B------:R-:W-:Y:S05]  /*13210*/  BSYNC B0 ;  /* 0x0000000000007941 */ /* 0x000fea0003800000 */
.L_x_4406:
[----:B-----5:R3:W-:Y:S02]  /*13220*/  STS.128 [R243+0x800], R32 ;  /* 0x00080020f3007388 */ /* 0x0207e40000000c00 */
.L_x_4405:
[----:B------:R-:W-:Y:S05]  /*13230*/  BSYNC B1 ;  /* 0x0000000000017941 */ /* 0x000fea0003800000 */
.L_x_4404:
        /* <DEDUP_REMOVED lines=25> */
[----:B--2---:R-:W2:Y:S03]  /*133d0*/  LD.E.128 R20, [R20.64+0x80] ;  /* 0x0000800614147980 */ /* 0x004ea6000c101d00 */
        /* <DEDUP_REMOVED lines=64> */
.L_x_4411:
[----:B------:R-:W-:Y:S05]  /*137e0*/  BSYNC B0 ;  /* 0x0000000000007941 */ /* 0x000fea0003800000 */
.L_x_4410:
[----:B-----5:R3:W-:Y:S02]  /*137f0*/  STS.128 [R243+0x2800], R32 ;  /* 0x00280020f3007388 */ /* 0x0207e40000000c00 */
.L_x_4409:
[----:B------:R-:W-:Y:S05]  /*13800*/  BSYNC B1 ;  /* 0x0000000000017941 */ /* 0x000fea0003800000 */
.L_x_4408:
        /* <DEDUP_REMOVED lines=90> */
.L_x_4415:
[----:B------:R-:W-:Y:S05]  /*13db0*/  BSYNC B0 ;  /* 0x0000000000007941 */ /* 0x000fea0003800000 */
.L_x_4414:
[----:B-----5:R3:W-:Y:S02]  /*13dc0*/  STS.128 [R243+0x4800], R32 ;  /* 0x00480020f3007388 */ /* 0x0207e40000000c00 */
.L_x_4413:
[----:B------:R-:W-:Y:S05]  /*13dd0*/  BSYNC B1 ;  /* 0x0000000000017941 */ /* 0x000fea0003800000 */
.L_x_4412:
        /* <DEDUP_REMOVED lines=23> */
[----:B-1-3--:R-:W-:-:S04]  /*13f50*/  IADD3 R33, P1, R5, R4, RZ ;  /* 0x0000000405217210 */ /* 0x00afc80007f3e0ff */
[----:B------:R-:W-:Y:S01]  /*13f60*/  LEA.HI.X.SX32 R3, R5, R3, 0x1, P1 ;  /* 0x0000000305037211 */ /* 0x000fe200008f0eff */
[----:B------:R-:W3:Y:S01]  /*13f70*/  LD.E.128 R24, [R24.64] ;  /* 0x0000000618187980 */ /* 0x000ee2000c101d00 */
        /* <DEDUP_REMOVED lines=12> */
[----:B------:R-:W-:Y:S02]  /*14040*/  LOP3.LUT R28, R28, 0xffff0000, RZ, 0xc0, !PT ;  /* 0xffff00001c1c7812 */ /* 0x000fe400078ec0ff */
[----:B------:R-:W-:Y:S02]  /*14050*/  LOP3.LUT R48, R29, 0xffff0000, RZ, 0xc0, !PT ;  /* 0xffff00001d307812 */ /* 0x000fe400078ec0ff */
[----:B---3--:R-:W-:Y:S02]  /*14060*/  LOP3.LUT R23, R24, 0xffff0000, RZ, 0xc0, !PT ;  /* 0xffff000018177812 */ /* 0x008fe400078ec0ff */
[C---:B------:R-:W-:Y:S01]  /*14070*/  SHF.L.U32 R22, R25.reuse, 0x10, RZ ;  /* 0x0000001019167819 */ /* 0x040fe200000006ff */
[----:B------:R-:W-:Y:S01]  /*14080*/  IMAD.U32 R46, R26, 0x10000, RZ ;  /* 0x000100001a2e7824 */ /* 0x000fe200078e00ff */
[----:B------:R-:W-:Y:S01]  /*14090*/  LOP3.LUT R47, R25, 0xffff0000, RZ, 0xc0, !PT ;  /* 0xffff0000192f7812 */ /* 0x000fe200078ec0ff */
[----:B------:R-:W-:Y:S01]  /*140a0*/  IMAD.U32 R44, R24, 0x10000, RZ ;  /* 0x00010000182c7824 */ /* 0x000fe200078e00ff */
[----:B------:R-:W-:Y:S01]  /*140b0*/  LOP3.LUT R25, R26, 0xffff0000, RZ, 0xc0, !PT ;  /* 0xffff00001a197812 */ /* 0x000fe200078ec0ff */
[C---:B------:R-:W-:Y:S01]  /*140c0*/  IMAD.U32 R24, R27.reuse, 0x10000, RZ ;  /* 0x000100001b187824 */ /* 0x040fe200078e00ff */
[----:B------:R-:W-:Y:S01]  /*140d0*/  LOP3.LUT R26, R27, 0xffff0000, RZ, 0xc0, !PT ;  /* 0xffff00001b1a7812 */ /* 0x000fe200078ec0ff */
[----:B------:R-:W-:Y:S01]  /*140e0*/  IMAD.U32 R27, R29, 0x10000, RZ ;  /* 0x000100001d1b7824 */ /* 0x000fe200078e00ff */
[----:B------:R-:W-:Y:S01]  /*140f0*/  SHF.L.U32 R51, R30, 0x10, RZ ;  /* 0x000000101e337819 */ /* 0x000fe200000006ff */
[----:B------:R-:W-:-:S02]  /*14100*/  @!P0 FADD.FTZ R23, -R23, -RZ ;  /* 0x800000ff17178221 */ /* 0x000fc40000010100 */
        /* <DEDUP_REMOVED lines=8> */
[C---:B----4-:R-:W-:Y:S01]  /*14190*/  SHF.L.U32 R28, R32.reuse, 0x10, RZ ;  /* 0x00000010201c7819 */ /* 0x050fe200000006ff */
[----:B------:R-:W-:Y:S01]  /*141a0*/  FMUL.FTZ R22, R27, R22 ;  /* 0x000000161b167220 */ /* 0x000fe20000410000 */
[----:B------:R-:W-:Y:S01]  /*141b0*/  LOP3.LUT R27, R32, 0xffff0000, RZ, 0xc0, !PT ;  /* 0xffff0000201b7812 */ /* 0x000fe200078ec0ff */
[----:B------:R-:W-:-:S02]  /*141c0*/  @!P0 FADD.FTZ R46, -R46, -RZ ;  /* 0x800000ff2e2e8221 */ /* 0x000fc40000010100 */
[----:B------:R-:W-:Y:S02]  /*141d0*/  @!P0 FADD.FTZ R24, -R24, -RZ ;  /* 0x800000ff18188221 */ /* 0x000fe40000010100 */
[----:B------:R-:W-:Y:S02]  /*141e0*/  @!P0 FADD.FTZ R47, -R47, -RZ ;  /* 0x800000ff2f2f8221 */ /* 0x000fe40000010100 */
[----:B------:R-:W-:Y:S01]  /*141f0*/  FMUL.FTZ R44, R49, R44 ;  /* 0x0000002c312c7220 */ /* 0x000fe20000410000 */
[----:B------:R-:W-:Y:S01]  /*14200*/  SHF.L.U32 R32, R34, 0x10, RZ ;  /* 0x0000001022207819 */ /* 0x000fe200000006ff */
[----:B------:R-:W-:Y:S01]  /*14210*/  FMUL.FTZ R25, R30, R25 ;  /* 0x000000191e197220 */ /* 0x000fe20000410000 */
[----:B------:R-:W-:Y:S01]  /*14220*/  LOP3.LUT R30, R34, 0xffff0000, RZ, 0xc0, !PT ;  /* 0xffff0000221e7812 */ /* 0x000fe200078ec0ff */
[----:B------:R-:W-:Y:S01]  /*14230*/  FMUL.FTZ R31, R31, R26 ;  /* 0x0000001a1f1f7220 */ /* 0x000fe20000410000 */
[----:B------:R-:W-:Y:S01]  /*14240*/  LOP3.LUT R34, R35, 0xffff0000, RZ, 0xc0, !PT ;  /* 0xffff000023227812 */ /* 0x000fe200078ec0ff */
[C---:B------:R-:W-:Y:S01]  /*14250*/  IMAD.U32 R26, R33.reuse, 0x10000, RZ ;  /* 0x00010000211a7824 */ /* 0x040fe200078e00ff */
[----:B------:R-:W-:Y:S01]  /*14260*/  LOP3.LUT R33, R33, 0xffff0000, RZ, 0xc0, !PT ;  /* 0xffff000021217812 */ /* 0x000fe200078ec0ff */
[----:B------:R-:W-:-:S02]  /*14270*/  FMUL.FTZ R51, R51, R46 ;  /* 0x0000002e33337220 */ /* 0x000fc40000410000 */
[----:B------:R-:W-:Y:S02]  /*14280*/  FMUL.FTZ R24, R29, R24 ;  /* 0x000000181d187220 */ /* 0x000fe40000410000 */
        /* <DEDUP_REMOVED lines=15> */
.L_x_4417:
[----:B------:R-:W-:Y:S05]  /*14380*/  BSYNC B0 ;  /* 0x0000000000007941 */ /* 0x000fea0003800000 */
.L_x_4416:
[----:B-----5:R1:W-:Y:S02]  /*14390*/  STS.128 [R243+0x6800], R20 ;  /* 0x00680014f3007388 */ /* 0x0203e40000000c00 */
.L_x_4403:
[----:B------:R-:W-:Y:S05]  /*143a0*/  BSYNC B2 ;  /* 0x0000000000027941 */ /* 0x000fea0003800000 */
.L_x_4402:
        /* <DEDUP_REMOVED lines=23> */
[----:B------:R-:W-:-:S04]  /*14520*/  LEA R24, P1, R23, R36, 0x1 ;  /* 0x0000002417187211 */ /* 0x000fc800078208ff */
[----:B------:R-:W-:Y:S01]  /*14530*/  LEA.HI.X R25, R23, R37, R21, 0x1, P1 ;  /* 0x0000002517197211 */ /* 0x000fe200008f0c15 */
[----:B------:R-:W-:Y:S01]  /*14540*/  IMAD.WIDE R20, R5, 0x2, R42 ;  /* 0x0000000205147825 */ /* 0x000fe200078e022a */
[----:B------:R-:W-:-:S03]  /*14550*/  MOV R5, RZ ;  /* 0x000000ff00057202 */ /* 0x000fc60000000f00 */
[----:B------:R-:W-:Y:S01]  /*14560*/  @P0 IMAD.MOV R5, RZ, RZ, -R13 ;  /* 0x000000ffff050224 */ /* 0x000fe200078e0a0d */
[----:B------:R-:W3:Y:S04]  /*14570*/  LD.E.128 R24, [R24.64] ;  /* 0x0000000618187980 */ /* 0x000ee8000c101d00 */
[C---:B------:R-:W-:Y:S01]  /*14580*/  IADD3 R29, P1, R5.reuse, R4, RZ ;  /* 0x00000004051d7210 */ /* 0x040fe20007f3e0ff */
[----:B--2---:R-:W2:Y:S03]  /*14590*/  LD.E.128 R20, [R20.64] ;  /* 0x0000000614147980 */ /* 0x004ea6000c101d00 */
        /* <DEDUP_REMOVED lines=64> */
.L_x_4423:
[----:B------:R-:W-:Y:S05]  /*149a0*/  BSYNC B0 ;  /* 0x0000000000007941 */ /* 0x000fea0003800000 */
.L_x_4422:
[----:B-----5:R3:W-:Y:S02]  /*149b0*/  STS.128 [R243+0x1000], R32 ;  /* 0x00100020f3007388 */ /* 0x0207e40000000c00 */
.L_x_4421:
[----:B------:R-:W-:Y:S05]  /*149c0*/  BSYNC B1 ;  /* 0x0000000000017941 */ /* 0x000fea0003800000 */
.L_x_4420:
        /* <DEDUP_REMOVED lines=90> */
.L_x_4427:
[----:B------:R-:W-:Y:S05]  /*14f70*/  BSYNC B0 ;  /* 0x0000000000007941 */ /* 0x000fea0003800000 */
.L_x_4426:
[----:B-----5:R3:W-:Y:S02]  /*14f80*/  STS.128 [R243+0x3000], R32 ;  /* 0x00300020f3007388 */ /* 0x0207e40000000c00 */
.L_x_4425:
[----:B------:R-:W-:Y:S05]  /*14f90*/  BSYNC B1 ;  /* 0x0000000000017941 */ /* 0x000fea0003800000 */
.L_x_4424:
        /* <DEDUP_REMOVED lines=90> */
.L_x_4431:
[----:B------:R-:W-:Y:S05]  /*15540*/  BSYNC B0 ;  /* 0x0000000000007941 */ /* 0x000fea0003800000 */
.L_x_4430:
[----:B-----5:R3:W-:Y:S02]  /*15550*/  STS.128 [R243+0x5000], R32 ;  /* 0x00500020f3007388 */ /* 0x0207e40000000c00 */
.L_x_4429:
[----:B------:R-:W-:Y:S05]  /*15560*/  BSYNC B1 ;  /* 0x0000000000017941 */ /* 0x000fea0003800000 */
.L_x_4428:
        /* <DEDUP_REMOVED lines=23> */
[----:B---3--:R-:W-:-:S04]  /*156e0*/  IADD3 R33, P1, R5, R4, RZ ;  /* 0x0000000405217210 */ /* 0x008fc80007f3e0ff */
[----:B------:R-:W3:Y:S01]  /*156f0*/  LD.E.128 R20, [R20.64] ;  /* 0x0000000614147980 */ /* 0x000ee2000c101d00 */
        /* <DEDUP_REMOVED lines=15> */
[C---:B---3--:R-:W-:Y:S01]  /*157f0*/  IMAD.U32 R27, R20.reuse, 0x10000, RZ ;  /* 0x00010000141b7824 */ /* 0x048fe200078e00ff */
[----:B------:R-:W-:Y:S01]  /*15800*/  LOP3.LUT R26, R20, 0xffff0000, RZ, 0xc0, !PT ;  /* 0xffff0000141a7812 */ /* 0x000fe200078ec0ff */
[C---:B------:R-:W-:Y:S01]  /*15810*/  IMAD.U32 R44, R22.reuse, 0x10000, RZ ;  /* 0x00010000162c7824 */ /* 0x040fe200078e00ff */
[C---:B------:R-:W-:Y:S02]  /*15820*/  SHF.L.U32 R20, R21.reuse, 0x10, RZ ;  /* 0x0000001015147819 */ /* 0x040fe400000006ff */
[----:B------:R-:W-:Y:S01]  /*15830*/  LOP3.LUT R45, R21, 0xffff0000, RZ, 0xc0, !PT ;  /* 0xffff0000152d7812 */ /* 0x000fe200078ec0ff */
[C---:B------:R-:W-:Y:S01]  /*15840*/  IMAD.U32 R21, R23.reuse, 0x10000, RZ ;  /* 0x0001000017157824 */ /* 0x040fe200078e00ff */
[----:B------:R-:W-:Y:S02]  /*15850*/  LOP3.LUT R22, R22, 0xffff0000, RZ, 0xc0, !PT ;  /* 0xffff000016167812 */ /* 0x000fe400078ec0ff */
[----:B------:R-:W-:Y:S01]  /*15860*/  LOP3.LUT R23, R23, 0xffff0000, RZ, 0xc0, !PT ;  /* 0xffff000017177812 */ /* 0x000fe200078ec0ff */
[----:B------:R-:W-:Y:S01]  /*15870*/  @!P0 FADD.FTZ R21, -R21, -RZ ;  /* 0x800000ff15158221 */ /* 0x000fe20000010100 */
[----:B------:R-:W-:Y:S01]  /*15880*/  LOP3.LUT R49, R28, 0xffff0000, RZ, 0xc0, !PT ;  /* 0xffff00001c317812 */ /* 0x000fe200078ec0ff */
[----:B------:R-:W-:Y:S01]  /*15890*/  IMAD.U32 R28, R31, 0x10000, RZ ;  /* 0x000100001f1c7824 */ /* 0x000fe200078e00ff */
        /* <DEDUP_REMOVED lines=11> */
[----:B----4-:R-:W-:Y:S01]  /*15950*/  SHF.L.U32 R22, R32, 0x10, RZ ;  /* 0x0000001020167819 */ /* 0x010fe200000006ff */
[----:B------:R-:W-:Y:S01]  /*15960*/  FMUL.FTZ R28, R28, R21 ;  /* 0x000000151c1c7220 */ /* 0x000fe20000410000 */
[----:B------:R-:W-:Y:S01]  /*15970*/  LOP3.LUT R21, R32, 0xffff0000, RZ, 0xc0, !PT ;  /* 0xffff000020157812 */ /* 0x000fe200078ec0ff */
[----:B------:R-:W-:Y:S01]  /*15980*/  FMUL.FTZ R46, R46, R27 ;  /* 0x0000001b2e2e7220 */ /* 0x000fe20000410000 */
[----:B------:R-:W-:Y:S01]  /*15990*/  LOP3.LUT R32, R33, 0xffff0000, RZ, 0xc0, !PT ;  /* 0xffff000021207812 */ /* 0x000fe200078ec0ff */
[----:B------:R-:W-:Y:S01]  /*159a0*/  FMUL.FTZ R49, R49, R26 ;  /* 0x0000001a31317220 */ /* 0x000fe20000410000 */
[----:B------:R-:W-:Y:S01]  /*159b0*/  LOP3.LUT R27, R34, 0xffff0000, RZ, 0xc0, !PT ;  /* 0xffff0000221b7812 */ /* 0x000fe200078ec0ff */
[----:B------:R-:W-:-:S02]  /*159c0*/  FMUL.FTZ R47, R47, R20 ;  /* 0x000000142f2f7220 */ /* 0x000fc40000410000 */
[----:B------:R-:W-:Y:S01]  /*159d0*/  FMUL.FTZ R23, R30, R23 ;  /* 0x000000171e177220 */ /* 0x000fe20000410000 */
[----:B------:R-:W-:Y:S01]  /*159e0*/  SHF.L.U32 R30, R34, 0x10, RZ ;  /* 0x00000010221e7819 */ /* 0x000fe200000006ff */
[----:B------:R-:W-:Y:S02]  /*159f0*/  FMUL.FTZ R48, R48, R45 ;  /* 0x0000002d30307220 */ /* 0x000fe40000410000 */
[----:B------:R-:W-:Y:S02]  /*15a00*/  IMAD.U32 R20, R33, 0x10000, RZ ;  /* 0x0001000021147824 */ /* 0x000fe400078e00ff */
[----:B------:R-:W-:Y:S01]  /*15a10*/  FMUL.FTZ R44, R51, R44 ;  /* 0x0000002c332c7220 */ /* 0x000fe20000410000 */
[----:B------:R-:W-:Y:S01]  /*15a20*/  LOP3.LUT R34, R35, 0xffff0000, RZ, 0xc0, !PT ;  /* 0xffff000023227812 */ /* 0x000fe200078ec0ff */
[----:B------:R-:W-:Y:S02]  /*15a30*/  FFMA.FTZ R5, R5, R22, R46 ;  /* 0x0000001605057223 */ /* 0x000fe4000001002e */
[----:B------:R-:W-:-:S02]  /*15a40*/  FFMA.FTZ R4, R4, R21, R49 ;  /* 0x0000001504047223 */ /* 0x000fc40000010031 */
        /* <DEDUP_REMOVED lines=9> */
[----:B------:R-:W-:-:S02]  /*15ae0*/  F2FP.BF16.PACK_AB R3, R24, R25 ;  /* 0x000000191803723e */ /* 0x000fc400000010ff */
[----:B------:R-:W-:Y:S01]  /*15af0*/  MOV R24, R4 ;  /* 0x0000000400187202 */ /* 0x000fe20000000f00 */
[----:B------:R-:W-:Y:S01]  /*15b00*/  IMAD.MOV.U32 R25, RZ, RZ, R5 ;  /* 0x000000ffff197224 */ /* 0x000fe200078e0005 */
[----:B------:R-:W-:Y:S02]  /*15b10*/  F2FP.BF16.PACK_AB R27, R23, R26 ;  /* 0x0000001a171b723e */ /* 0x000fe400000010ff */
[----:B------:R-:W-:Y:S02]  /*15b20*/  MOV R26, R3 ;  /* 0x00000003001a7202 */ /* 0x000fe40000000f00 */
.L_x_4433:
[----:B------:R-:W-:Y:S05]  /*15b30*/  BSYNC B0 ;  /* 0x0000000000007941 */ /* 0x000fea0003800000 */
.L_x_4432:
[----:B-----5:R1:W-:Y:S02]  /*15b40*/  STS.128 [R243+0x7000], R24 ;  /* 0x00700018f3007388 */ /* 0x0203e40000000c00 */
.L_x_4419:
[----:B------:R-:W-:Y:S05]  /*15b50*/  BSYNC B2 ;  /* 0x0000000000027941 */ /* 0x000fea0003800000 */
.L_x_4418:
        /* <DEDUP_REMOVED lines=19> */
[----:B------:R-:W-:Y:S02]  /*15c90*/  IMAD.MOV.U32 R28, RZ, RZ, RZ ;  /* 0x000000ffff1c7224 */ /* 0x000fe400078e00ff */
[----:B------:R-:W-:Y:S01]  /*15ca0*/  @P0 IMAD.MOV R17, RZ, RZ, -R13 ;  /* 0x000000ffff110224 */ /* 0x000fe200078e0a0d */
[C---:B------:R-:W-:Y:S02]  /*15cb0*/  IADD3 R25, P1, R16.reuse, R5, RZ ;  /* 0x0000000510197210 */ /* 0x040fe40007f3e0ff */
[----:B------:R-:W-:Y:S02]  /*15cc0*/  @P0 IADD3 R28, -R13, RZ, RZ ;  /* 0x000000ff0d1c0210 */ /* 0x000fe40007ffe1ff */
[----:B------:R-:W-:Y:S02]  /*15cd0*/  LEA.HI.X.SX32 R19, R16, R3, 0x1, P1 ;  /* 0x0000000310137211 */ /* 0x000fe400008f0eff */
[----:B------:R-:W-:Y:S01]  /*15ce0*/  LEA R24, P1, R25, R36, 0x1 ;  /* 0x0000002419187211 */ /* 0x000fe200078208ff */
[----:B------:R-:W-:-:S03]  /*15cf0*/  IMAD.WIDE R16, R17, 0x2, R40 ;  /* 0x0000000211107825 */ /* 0x000fc600078e0228 */
[----:B------:R-:W-:Y:S02]  /*15d00*/  LEA.HI.X R25, R25, R37, R19, 0x1, P1 ;  /* 0x0000002519197211 */ /* 0x000fe400008f0c13 */
[C---:B------:R-:W-:Y:S01]  /*15d10*/  IADD3 R5, P1, R28.reuse, R5, RZ ;  /* 0x000000051c057210 */ /* 0x040fe20007f3e0ff */
[----:B--2---:R-:W2:Y:S03]  /*15d20*/  LD.E.128 R16, [R16.64] ;  /* 0x0000000610107980 */ /* 0x004ea6000c101d00 */
        /* <DEDUP_REMOVED lines=13> */
[----:B--2---:R-:W-:Y:S02]  /*15e00*/  IMAD.U32 R46, R16, 0x10000, RZ ;  /* 0x00010000102e7824 */ /* 0x004fe400078e00ff */
[C---:B---3--:R-:W-:Y:S01]  /*15e10*/  IMAD.U32 R35, R24.reuse, 0x10000, RZ ;  /* 0x0001000018237824 */ /* 0x048fe200078e00ff */
[----:B------:R-:W-:Y:S02]  /*15e20*/  LOP3.LUT R23, R24, 0xffff0000, RZ, 0xc0, !PT ;  /* 0xffff000018177812 */ /* 0x000fe400078ec0ff */
[C---:B------:R-:W-:Y:S01]  /*15e30*/  SHF.L.U32 R22, R25.reuse, 0x10, RZ ;  /* 0x0000001019167819 */ /* 0x040fe200000006ff */
[----:B------:R-:W-:Y:S01]  /*15e40*/  IMAD.U32 R43, R26, 0x10000, RZ ;  /* 0x000100001a2b7824 */ /* 0x000fe200078e00ff */
[----:B------:R-:W-:Y:S02]  /*15e50*/  LOP3.LUT R44, R25, 0xffff0000, RZ, 0xc0, !PT ;  /* 0xffff0000192c7812 */ /* 0x000fe400078ec0ff */
[----:B------:R-:W-:-:S02]  /*15e60*/  SHF.L.U32 R24, R27, 0x10, RZ ;  /* 0x000000101b187819 */ /* 0x000fc400000006ff */
[----:B------:R-:W-:Y:S02]  /*15e70*/  LOP3.LUT R25, R26, 0xffff0000, RZ, 0xc0, !PT ;  /* 0xffff00001a197812 */ /* 0x000fe400078ec0ff */
[----:B------:R-:W-:Y:S01]  /*15e80*/  LOP3.LUT R26, R27, 0xffff0000, RZ, 0xc0, !PT ;  /* 0xffff00001b1a7812 */ /* 0x000fe200078ec0ff */
[----:B------:R-:W-:Y:S01]  /*15e90*/  @!P0 FADD.FTZ R23, -R23, -RZ ;  /* 0x800000ff17178221 */ /* 0x000fe20000010100 */
[----:B------:R-:W-:Y:S01]  /*15ea0*/  LOP3.LUT R16, R16, 0xffff0000, RZ, 0xc0, !PT ;  /* 0xffff000010107812 */ /* 0x000fe200078ec0ff */
[----:B------:R-:W-:Y:S01]  /*15eb0*/  @!P0 FADD.FTZ R22, -R22, -RZ ;  /* 0x800000ff16168221 */ /* 0x000fe20000010100 */
[C---:B------:R-:W-:Y:S02]  /*15ec0*/  SHF.L.U32 R27, R17.reuse, 0x10, RZ ;  /* 0x00000010111b7819 */ /* 0x040fe400000006ff */
[----:B------:R-:W-:Y:S01]  /*15ed0*/  LOP3.LUT R45, R17, 0xffff0000, RZ, 0xc0, !PT ;  /* 0xffff0000112d7812 */ /* 0x000fe200078ec0ff */
[----:B------:R-:W-:Y:S01]  /*15ee0*/  @!P0 FADD.FTZ R24, -R24, -RZ ;  /* 0x800000ff18188221 */ /* 0x000fe20000010100 */
[C---:B------:R-:W-:Y:S01]  /*15ef0*/  SHF.L.U32 R17, R19.reuse, 0x10, RZ ;  /* 0x0000001013117819 */ /* 0x040fe200000006ff */
[C---:B------:R-:W-:Y:S01]  /*15f00*/  IMAD.U32 R48, R18.reuse, 0x10000, RZ ;  /* 0x0001000012307824 */ /* 0x040fe200078e00ff */
[----:B------:R-:W-:Y:S01]  /*15f10*/  LOP3.LUT R19, R19, 0xffff0000, RZ, 0xc0, !PT ;  /* 0xffff000013137812 */ /* 0x000fe200078ec0ff */
[----:B------:R-:W-:Y:S01]  /*15f20*/  @!P0 FADD.FTZ R35, -R35, -RZ ;  /* 0x800000ff23238221 */ /* 0x000fe20000010100 */
[----:B------:R-:W-:Y:S01]  /*15f30*/  LOP3.LUT R18, R18, 0xffff0000, RZ, 0xc0, !PT ;  /* 0xffff000012127812 */ /* 0x000fe200078ec0ff */
[----:B------:R-:W-:-:S02]  /*15f40*/  @!P0 FADD.FTZ R44, -R44, -RZ ;  /* 0x800000ff2c2c8221 */ /* 0x000fc40000010100 */
[----:B------:R-:W-:Y:S02]  /*15f50*/  @!P0 FADD.FTZ R26, -R26, -RZ ;  /* 0x800000ff1a1a8221 */ /* 0x000fe40000010100 */
[----:B------:R-:W-:Y:S01]  /*15f60*/  FMUL.FTZ R16, R16, R23 ;  /* 0x0000001710107220 */ /* 0x000fe20000410000 */
[----:B----4-:R-:W-:Y:S01]  /*15f70*/  LOP3.LUT R23, R28, 0xffff0000, RZ, 0xc0, !PT ;  /* 0xffff00001c177812 */ /* 0x010fe200078ec0ff */
[----:B------:R-:W-:Y:S01]  /*15f80*/  FMUL.FTZ R27, R27, R22 ;  /* 0x000000161b1b7220 */ /* 0x000fe20000410000 */
[----:B------:R-:W-:Y:S01]  /*15f90*/  SHF.L.U32 R22, R29, 0x10, RZ ;  /* 0x000000101d167819 */ /* 0x000fe200000006ff */
[----:B------:R-:W-:Y:S01]  /*15fa0*/  @!P0 FADD.FTZ R25, -R25, -RZ ;  /* 0x800000ff19198221 */ /* 0x000fe20000010100 */
[----:B------:R-:W-:Y:S01]  /*15fb0*/  LOP3.LUT R29, R29, 0xffff0000, RZ, 0xc0, !PT ;  /* 0xffff00001d1d7812 */ /* 0x000fe200078ec0ff */
[----:B------:R-:W-:Y:S02]  /*15fc0*/  FMUL.FTZ R17, R17, R24 ;  /* 0x0000001811117220 */ /* 0x000fe40000410000 */
[----:B------:R-:W-:-:S02]  /*15fd0*/  FMUL.FTZ R35, R46, R35 ;  /* 0x000000232e237220 */ /* 0x000fc40000410000 */
[----:B------:R-:W-:Y:S02]  /*15fe0*/  @!P0 FADD.FTZ R43, -R43, -RZ ;  /* 0x800000ff2b2b8221 */ /* 0x000fe40000010100 */
[----:B------:R-:W-:Y:S02]  /*15ff0*/  IMAD.U32 R24, R28, 0x10000, RZ ;  /* 0x000100001c187824 */ /* 0x000fe400078e00ff */
[----:B------:R-:W-:Y:S02]  /*16000*/  FMUL.FTZ R44, R45, R44 ;  /* 0x0000002c2d2c7220 */ /* 0x000fe40000410000 */
[----:B------:R-:W-:Y:S01]  /*16010*/  FMUL.FTZ R19, R19, R26 ;  /* 0x0000001a13137220 */ /* 0x000fe20000410000 */
[----:B------:R-:W-:Y:S01]  /*16020*/  LOP3.LUT R26, R30, 0xffff0000, RZ, 0xc0, !PT ;  /* 0xffff00001e1a7812 */ /* 0x000fe200078ec0ff */
        /* <DEDUP_REMOVED lines=16> */
[----:B------:R-:W-:Y:S01]  /*16130*/  F2FP.BF16.PACK_AB R23, R20, R17 ;  /* 0x000000111417723e */ /* 0x000fe200000010ff */
[----:B------:R-:W-:Y:S01]  /*16140*/  IMAD.MOV.U32 R20, RZ, RZ, R5 ;  /* 0x000000ffff147224 */ /* 0x000fe200078e0005 */
[----:B------:R-:W-:Y:S02]  /*16150*/  MOV R21, R16 ;  /* 0x0000001000157202 */ /* 0x000fe40000000f00 */
.L_x_4437:
[----:B------:R-:W-:Y:S05]  /*16160*/  BSYNC B0 ;  /* 0x0000000000007941 */ /* 0x000fea0003800000 */
.L_x_4436:
[----:B-----5:R1:W-:Y:S02]  /*16170*/  STS.128 [R243+0x1800], R20 ;  /* 0x00180014f3007388 */ /* 0x0203e40000000c00 */
.L_x_4435:
[----:B------:R-:W-:Y:S05]  /*16180*/  BSYNC B1 ;  /* 0x0000000000017941 */ /* 0x000fea0003800000 */
.L_x_4434:
        /* <DEDUP_REMOVED lines=8> */
[----:B------:R-:W-:Y:S01]  /*16210*/  ISETP.GE.AND P0, PT, R12, R13, PT ;  /* 0x0000000d0c00720c */ /* 0x000fe20003f06270 */
[----:B------:R-:W-:Y:S02]  /*16220*/  IMAD.MOV.U32 R12, RZ, RZ, 0x30 ;  /* 0x00000030ff0c7424 */ /* 0x000fe400078e00ff */
[----:B-1----:R-:W-:Y:S02]  /*16230*/  IMAD.MOV.U32 R21, RZ, RZ, R13 ;  /* 0x000000ffff157224 */ /* 0x002fe400078e000d */
        /* <DEDUP_REMOVED lines=8> */
[----:B------:R-:W-:Y:S01]  /*162c0*/  MOV R12, RZ ;  /* 0x000000ff000c7202 */ /* 0x000fe20000000f00 */
[----:B------:R-:W-:Y:S01]  /*162d0*/  @P0 IMAD.MOV R12, RZ, RZ, -R13 ;  /* 0x000000ffff0c0224 */ /* 0x000fe200078e0a0d */
[----:B------:R-:W-:Y:S01]  /*162e0*/  LEA R24, P1, R25, R36, 0x1 ;  /* 0x0000002419187211 */ /* 0x000fe200078208ff */
[----:B------:R-:W-:-:S03]  /*162f0*/  IMAD.WIDE R20, R21, 0x2, R40 ;  /* 0x0000000215147825 */ /* 0x000fc600078e0228 */
[----:B------:R-:W-:Y:S02]  /*16300*/  LEA.HI.X R25, R25, R37, R23, 0x1, P1 ;  /* 0x0000002519197211 */ /* 0x000fe400008f0c17 */
[C---:B------:R-:W-:Y:S01]  /*16310*/  IADD3 R5, P1, R12.reuse, R5, RZ ;  /* 0x000000050c057210 */ /* 0x040fe20007f3e0ff */
[----:B--2---:R-:W2:Y:S03]  /*16320*/  LD.E.128 R20, [R20.64+0x80] ;  /* 0x0000800614147980 */ /* 0x004ea6000c101d00 */
        /* <DEDUP_REMOVED lines=14> */
[C---:B---3--:R-:W-:Y:S01]  /*16410*/  LOP3.LUT R19, R24.reuse, 0xffff0000, RZ, 0xc0, !PT ;  /* 0xffff000018137812 */ /* 0x048fe200078ec0ff */
[C---:B------:R-:W-:Y:S01]  /*16420*/  IMAD.U32 R18, R25.reuse, 0x10000, RZ ;  /* 0x0001000019127824 */ /* 0x040fe200078e00ff */
[----:B------:R-:W-:Y:S02]  /*16430*/  LOP3.LUT R43, R25, 0xffff0000, RZ, 0xc0, !PT ;  /* 0xffff0000192b7812 */ /* 0x000fe400078ec0ff */
[----:B------:R-:W-:Y:S01]  /*16440*/  SHF.L.U32 R34, R24, 0x10, RZ ;  /* 0x0000001018227819 */ /* 0x000fe200000006ff */
[----:B------:R-:W-:Y:S01]  /*16450*/  IMAD.U32 R24, R27, 0x10000, RZ ;  /* 0x000100001b187824 */ /* 0x000fe200078e00ff */
[----:B------:R-:W-:Y:S01]  /*16460*/  LOP3.LUT R25, R26, 0xffff0000, RZ, 0xc0, !PT ;  /* 0xffff00001a197812 */ /* 0x000fe200078ec0ff */
[----:B------:R-:W-:Y:S01]  /*16470*/  @!P0 FADD.FTZ R19, -R19, -RZ ;  /* 0x800000ff13138221 */ /* 0x000fe20000010100 */
[----:B------:R-:W-:-:S02]  /*16480*/  LOP3.LUT R20, R20, 0xffff0000, RZ, 0xc0, !PT ;  /* 0xffff000014147812 */ /* 0x000fc400078ec0ff */
[----:B------:R-:W-:Y:S02]  /*16490*/  SHF.L.U32 R42, R26, 0x10, RZ ;  /* 0x000000101a2a7819 */ /* 0x000fe400000006ff */
[----:B------:R-:W-:Y:S01]  /*164a0*/  LOP3.LUT R26, R27, 0xffff0000, RZ, 0xc0, !PT ;  /* 0xffff00001b1a7812 */ /* 0x000fe200078ec0ff */
[C---:B------:R-:W-:Y:S01]  /*164b0*/  IMAD.U32 R27, R21.reuse, 0x10000, RZ ;  /* 0x00010000151b7824 */ /* 0x040fe200078e00ff */
[----:B------:R-:W-:Y:S01]  /*164c0*/  SHF.L.U32 R47, R22, 0x10, RZ ;  /* 0x00000010162f7819 */ /* 0x000fe200000006ff */
[----:B------:R-:W-:Y:S01]  /*164d0*/  @!P0 FADD.FTZ R18, -R18, -RZ ;  /* 0x800000ff12128221 */ /* 0x000fe20000010100 */
[----:B------:R-:W-:Y:S01]  /*164e0*/  LOP3.LUT R44, R21, 0xffff0000, RZ, 0xc0, !PT ;  /* 0xffff0000152c7812 */ /* 0x000fe200078ec0ff */
[----:B------:R-:W-:Y:S01]  /*164f0*/  IMAD.U32 R21, R23, 0x10000, RZ ;  /* 0x0001000017157824 */ /* 0x000fe200078e00ff */
[----:B------:R-:W-:Y:S01]  /*16500*/  LOP3.LUT R22, R22, 0xffff0000, RZ, 0xc0, !PT ;  /* 0xffff000016167812 */ /* 0x000fe200078ec0ff */
[----:B------:R-:W-:Y:S02]  /*16510*/  @!P0 FADD.FTZ R43, -R43, -RZ ;  /* 0x800000ff2b2b8221 */ /* 0x000fe40000010100 */
[----:B------:R-:W-:-:S02]  /*16520*/  @!P0 FADD.FTZ R25, -R25, -RZ ;  /* 0x800000ff19198221 */ /* 0x000fc40000010100 */
[----:B------:R-:W-:Y:S01]  /*16530*/  @!P0 FADD.FTZ R24, -R24, -RZ ;  /* 0x800000ff18188221 */ /* 0x000fe20000010100 */
[----:B------:R-:W-:Y:S01]  /*16540*/  LOP3.LUT R23, R23, 0xffff0000, RZ, 0xc0, !PT ;  /* 0xffff000017177812 */ /* 0x000fe200078ec0ff */
[----:B------:R-:W-:Y:S02]  /*16550*/  FMUL.FTZ R20, R20, R19 ;  /* 0x0000001314147220 */ /* 0x000fe40000410000 */
[C---:B----4-:R-:W-:Y:S01]  /*16560*/  IMAD.U32 R19, R29.reuse, 0x10000, RZ ;  /* 0x000100001d137824 */ /* 0x050fe200078e00ff */
[----:B------:R-:W-:Y:S01]  /*16570*/  LOP3.LUT R29, R29, 0xffff0000, RZ, 0xc0, !PT ;  /* 0xffff00001d1d7812 */ /* 0x000fe200078ec0ff */
[----:B------:R-:W-:Y:S02]  /*16580*/  @!P0 FADD.FTZ R42, -R42, -RZ ;  /* 0x800000ff2a2a8221 */ /* 0x000fe40000010100 */
[----:B------:R-:W-:Y:S02]  /*16590*/  @!P0 FADD.FTZ R26, -R26, -RZ ;  /* 0x800000ff1a1a8221 */ /* 0x000fe40000010100 */
[----:B------:R-:W-:-:S02]  /*165a0*/  @!P0 FADD.FTZ R34, -R34, -RZ ;  /* 0x800000ff22228221 */ /* 0x000fc40000010100 */
[----:B------:R-:W-:Y:S02]  /*165b0*/  FMUL.FTZ R18, R27, R18 ;  /* 0x000000121b127220 */ /* 0x000fe40000410000 */
[----:B------:R-:W-:Y:S02]  /*165c0*/  FMUL.FTZ R44, R44, R43 ;  /* 0x0000002b2c2c7220 */ /* 0x000fe40000410000 */
[----:B------:R-:W-:Y:S01]  /*165d0*/  FMUL.FTZ R22, R22, R25 ;  /* 0x0000001916167220 */ /* 0x000fe20000410000 */
[C---:B------:R-:W-:Y:S01]  /*165e0*/  SHF.L.U32 R25, R28.reuse, 0x10, RZ ;  /* 0x000000101c197819 */ /* 0x040fe200000006ff */
[----:B------:R-:W-:Y:S01]  /*165f0*/  FMUL.FTZ R24, R21, R24 ;  /* 0x0000001815187220 */ /* 0x000fe20000410000 */
[----:B------:R-:W-:Y:S01]  /*16600*/  LOP3.LUT R21, R28, 0xffff0000, RZ, 0xc0, !PT ;  /* 0xffff00001c157812 */ /* 0x000fe200078ec0ff */
        /* <DEDUP_REMOVED lines=20> */
.L_x_4441:
[----:B------:R-:W-:Y:S05]  /*16750*/  BSYNC B0 ;  /* 0x0000000000007941 */ /* 0x000fea0003800000 */
.L_x_4440:
[----:B-----5:R1:W-:Y:S02]  /*16760*/  STS.128 [R243+0x3800], R16 ;  /* 0x00380010f3007388 */ /* 0x0203e40000000c00 */
.L_x_4439:
[----:B------:R-:W-:Y:S05]  /*16770*/  BSYNC B1 ;  /* 0x0000000000017941 */ /* 0x000fea0003800000 */
.L_x_4438:
        /* <DEDUP_REMOVED lines=21> */
[----:B------:R-:W-:-:S04]  /*168d0*/  LEA R24, P1, R23, R36, 0x1 ;  /* 0x0000002417187211 */ /* 0x000fc800078208ff */
[----:B------:R-:W-:Y:S02]  /*168e0*/  LEA.HI.X R25, R23, R37, R21, 0x1, P1 ;  /* 0x0000002517197211 */ /* 0x000fe400008f0c15 */
[----:B------:R-:W-:Y:S01]  /*168f0*/  IADD3 R5, P1, R12, R5, RZ ;  /* 0x000000050c057210 */ /* 0x000fe20007f3e0ff */
[----:B------:R-:W-:-:S03]  /*16900*/  IMAD.WIDE R20, R11, 0x2, R40 ;  /* 0x000000020b147825 */ /* 0x000fc600078e0228 */
[----:B------:R-:W-:Y:S01]  /*16910*/  LEA.HI.X.SX32 R3, R12, R3, 0x1, P1 ;  /* 0x000000030c037211 */ /* 0x000fe200008f0eff */
[----:B--2---:R-:W2:Y:S01]  /*16920*/  LD.E.128 R24, [R24.64] ;  /* 0x0000000618187980 */ /* 0x004ea2000c101d00 */
[----:B------:R-:W-:-:S03]  /*16930*/  LEA R28, P1, R5, R38, 0x1 ;  /* 0x00000026051c7211 */ /* 0x000fc600078208ff */
[----:B---3--:R-:W3:Y:S01]  /*16940*/  LD.E.128 R20, [R20.64+0x100] ;  /* 0x0001000614147980 */ /* 0x008ee2000c101d00 */
        /* <DEDUP_REMOVED lines=64> */
.L_x_4445:
[----:B------:R-:W-:Y:S05]  /*16d50*/  BSYNC B0 ;  /* 0x0000000000007941 */ /* 0x000fea0003800000 */
.L_x_4444:
[----:B-----5:R1:W-:Y:S02]  /*16d60*/  STS.128 [R243+0x5800], R16 ;  /* 0x00580010f3007388 */ /* 0x0203e40000000c00 */
.L_x_4443:
[----:B------:R-:W-:Y:S05]  /*16d70*/  BSYNC B1 ;  /* 0x0000000000017941 */ /* 0x000fea0003800000 */
.L_x_4442:
        /* <DEDUP_REMOVED lines=46> */
[----:B---3--:R-:W-:Y:S01]  /*17060*/  IMAD.U32 R34, R26, 0x10000, RZ ;  /* 0x000100001a227824 */ /* 0x008fe200078e00ff */
[----:B------:R-:W-:-:S02]  /*17070*/  SHF.L.U32 R13, R23, 0x10, RZ ;  /* 0x00000010170d7819 */ /* 0x000fc400000006ff */
        /* <DEDUP_REMOVED lines=44> */
.L_x_4447:
[----:B------:R-:W-:Y:S05]  /*17340*/  BSYNC B0 ;  /* 0x0000000000007941 */ /* 0x000fea0003800000 */
.L_x_4446:
[----:B-----5:R1:W-:Y:S01]  /*17350*/  STS.128 [R243+0x7800], R16 ;  /* 0x00780010f3007388 */ /* 0x0203e20000000c00 */
[----:B------:R-:W-:Y:S05]  /*17360*/  BRA `(.L_x_4371) ;  /* 0x0000095000007947 */ /* 0x000fea0003800000 */
.L_x_4321:
        /* <DEDUP_REMOVED lines=37> */
.L_x_4449:
[----:B------:R-:W-:Y:S05]  /*175c0*/  BSYNC B0 ;  /* 0x0000000000007941 */ /* 0x000fea0003800000 */
.L_x_4448:
        /* <DEDUP_REMOVED lines=36> */
.L_x_4451:
[----:B------:R-:W-:Y:S05]  /*17810*/  BSYNC B0 ;  /* 0x0000000000007941 */ /* 0x000fea0003800000 */
.L_x_4450:
        /* <DEDUP_REMOVED lines=36> */
.L_x_4453:
[----:B------:R-:W-:Y:S05]  /*17a60*/  BSYNC B0 ;  /* 0x0000000000007941 */ /* 0x000fea0003800000 */
.L_x_4452:
        /* <DEDUP_REMOVED lines=37> */
.L_x_4371:
[----:B------:R-:W-:Y:S05]  /*17cc0*/  BSYNC B3 ;  /* 0x0000000000037941 */ /* 0x000fea0003800000 */
.L_x_4320:
[----:B------:R-:W-:Y:S01]  /*17cd0*/  IADD3 R246, R166, -0x1, RZ ;  /* 0xffffffffa6f67810 */ /* 0x000fe20007ffe0ff */
[----:B------:R-:W-:Y:S01]  /*17ce0*/  BSSY B0, `(.L_x_4454) ;  /* 0x0000021000007945 */ /* 0x000fe20003800000 */
[----:B------:R-:W-:-:S03]  /*17cf0*/  LOP3.LUT R247, R76, 0xff, RZ, 0xc0, !PT ;  /* 0x000000ff4cf77812 */ /* 0x000fc600078ec0ff */
[----:B-1----:R-:W-:-:S04]  /*17d00*/  IMAD.SHL.U32 R13, R246, 0x40, RZ ;  /* 0x00000040f60d7824 */ /* 0x002fc800078e00ff */
[----:B------:R-:W-:-:S05]  /*17d10*/  IMAD.IADD R5, R68, 0x1, -R13 ;  /* 0x0000000144057824 */ /* 0x000fca00078e0a0d */
[----:B------:R-:W-:-:S13]  /*17d20*/  ISETP.GE.AND P0, PT, R178, R5, PT ;  /* 0x00000005b200720c */ /* 0x000fda0003f06270 */
[----:B------:R-:W-:Y:S05]  /*17d30*/  @P0 BRA `(.L_x_4455) ;  /* 0x000001b000000947 */ /* 0x000fea0003800000 */
[C---:B------:R-:W-:Y:S02]  /*17d40*/  LOP3.LUT R0, R247.reuse, 0x1, RZ, 0xc0, !PT ;  /* 0x00000001f7007812 */ /* 0x040fe400078ec0ff */
[----:B------:R-:W-:Y:S02]  /*17d50*/  R2P PR, R247, 0xe ;  /* 0x0000000ef7007804 */ /* 0x000fe40000000000 */
[----:B------:R-:W-:-:S11]  /*17d60*/  ISETP.NE.U32.AND P0, PT, R0, 0x1, PT ;  /* 0x000000010000780c */ /* 0x000fd60003f05070 */
[----:B------:R-:W-:Y:S01]  /*17d70*/  @P1 IMAD.MOV.U32 R10, RZ, RZ, R236 ;  /* 0x000000ffff0a1224 */ /* 0x000fe200078e00ec */
[----:B--2---:R-:W-:Y:S01]  /*17d80*/  @P2 MOV R2, R236 ;  /* 0x000000ec00022202 */ /* 0x004fe20000000f00 */
        /* <DEDUP_REMOVED lines=22> */
.L_x_4455:
[----:B------:R-:W-:Y:S05]  /*17ef0*/  BSYNC B0 ;  /* 0x0000000000007941 */ /* 0x000fea0003800000 */
.L_x_4454:
        /* <DEDUP_REMOVED lines=38> */
.L_x_4457:
[----:B------:R-:W-:Y:S05]  /*18160*/  BSYNC B0 ;  /* 0x0000000000007941 */ /* 0x000fea0003800000 */
.L_x_4456:
        /* <DEDUP_REMOVED lines=40> */
.L_x_4459:
[----:B------:R-:W-:Y:S05]  /*183f0*/  BSYNC B0 ;  /* 0x0000000000007941 */ /* 0x000fea0003800000 */
.L_x_4458:
        /* <DEDUP_REMOVED lines=11> */
[----:B-12---:R-:W-:-:S04]  /*184b0*/  IMAD.IADD R3, R183, 0x1, R0 ;  /* 0x00000001b7037824 */ /* 0x006fc800078e0200 */
[-C--:B------:R-:W-:Y:S02]  /*184c0*/  @P4 LEA R18, P6, R182, R184.reuse, 0x1 ;  /* 0x000000b8b6124211 */ /* 0x080fe400078c08ff */
        /* <DEDUP_REMOVED lines=28> */
.L_x_4461:
[----:B------:R-:W-:Y:S05]  /*18690*/  BSYNC B0 ;  /* 0x0000000000007941 */ /* 0x000fea0003800000 */
.L_x_4460:
        /* <DEDUP_REMOVED lines=56> */
.L_x_4463:
[----:B-1----:R-:W-:Y:S05]  /*18a20*/  BSYNC B0 ;  /* 0x0000000000007941 */ /* 0x002fea0003800000 */
.L_x_4462:
        /* <DEDUP_REMOVED lines=40> */
.L_x_4465:
[----:B------:R-:W-:Y:S05]  /*18cb0*/  BSYNC B0 ;  /* 0x0000000000007941 */ /* 0x000fea0003800000 */
.L_x_4464:
        /* <DEDUP_REMOVED lines=42> */
.L_x_4467:
[----:B------:R-:W-:Y:S05]  /*18f60*/  BSYNC B0 ;  /* 0x0000000000007941 */ /* 0x000fea0003800000 */
.L_x_4466:
        /* <DEDUP_REMOVED lines=47> */
.L_x_4469:
[----:B------:R-:W-:Y:S05]  /*19260*/  BSYNC B0 ;  /* 0x0000000000007941 */ /* 0x000fea0003800000 */
.L_x_4468:
[C---:B------:R-:W-:Y:S01]  /*19270*/  IMAD.SHL.U32 R2, R70.reuse, 0x40, RZ ;  /* 0x0000004046027824 */ /* 0x040fe200078e00ff */
[----:B------:R-:W-:Y:S01]  /*19280*/  R2P PR, R70, 0x6 ;  /* 0x0000000646007804 */ /* 0x000fe20000000000 */
[----:B------:R-:W-:Y:S01]  /*19290*/  IMAD.SHL.U32 R178, R178, 0x8, RZ ;  /* 0x00000008b2b27824 */ /* 0x000fe200078e00ff */
[----:B------:R-:W0:Y:S01]  /*192a0*/  LDGDEPBAR ;  /* 0x00000000000079af */ /* 0x000e220000000000 */
[C---:B------:R-:W-:Y:S01]  /*192b0*/  IMAD R226, R69.reuse, 0x400, R56 ;  /* 0x0000040045e27824 */ /* 0x040fe200078e0238 */
[----:B--2---:R-:W-:Y:S01]  /*192c0*/  LOP3.LUT R5, R2, 0x1c0, RZ, 0xc0, !PT ;  /* 0x000001c002057812 */ /* 0x004fe200078ec0ff */
        /* <DEDUP_REMOVED lines=11> */
[----:B------:R-:W-:Y:S01]  /*19380*/  LDSM.16.M88.4 R44, [R224] ;  /* 0x00000000e02c783b */ /* 0x000fe20000000200 */
[----:B------:R-:W-:-:S02]  /*19390*/  IADD3 R71, R12, 0x1, R71 ;  /* 0x000000010c477810 */ /* 0x000fc40007ffe047 */
[----:B------:R-:W-:Y:S01]  /*193a0*/  IMAD R225, R72, 0x200, R225 ;  /* 0x0000020048e17824 */ /* 0x000fe200078e02e1 */
[----:B------:R-:W-:Y:S03]  /*193b0*/  LDSM.16.M88.4 R76, [R222] ;  /* 0x00000000de4c783b */ /* 0x000fe60000000200 */
[----:B------:R-:W-:-:S05]  /*193c0*/  IMAD.SHL.U32 R225, R225, 0x2, RZ ;  /* 0x00000002e1e17824 */ /* 0x000fca00078e00ff */
[----:B------:R-:W2:Y:S01]  /*193d0*/  LDSM.16.M88.4 R36, [R225+0x8000] ;  /* 0x00800000e124783b */ /* 0x000ea20000000200 */
[C---:B------:R-:W-:Y:S02]  /*193e0*/  IADD3 R2, R225.reuse, 0x8000, RZ ;  /* 0x00008000e1027810 */ /* 0x040fe40007ffe0ff */
[----:B------:R-:W-:Y:S01]  /*193f0*/  IADD3 R223, R225, 0x8020, RZ ;  /* 0x00008020e1df7810 */ /* 0x000fe20007ffe0ff */
[----:B------:R-:W1:Y:S01]  /*19400*/  LDSM.16.M88.4 R28, [R225+0x8800] ;  /* 0x00880000e11c783b */ /* 0x000e620000000200 */
        /* <DEDUP_REMOVED lines=8> */
[----:B------:R-:W3:Y:S01]  /*19490*/  LDSM.16.M88.4 R8, [R223] ;  /* 0x00000000df08783b */ /* 0x000ee20000000200 */
[----:B------:R-:W-:Y:S01]  /*194a0*/  IMAD.IADD R220, R225, 0x1, R2 ;  /* 0x00000001e1dc7824 */ /* 0x000fe200078e0202 */
[C---:B------:R-:W-:Y:S01]  /*194b0*/  IADD3 R215, R223.reuse, 0x2000, RZ ;  /* 0x00002000dfd77810 */ /* 0x040fe20007ffe0ff */
[----:B------:R-:W-:Y:S01]  /*194c0*/  IMAD.IADD R216, R2, 0x1, R223 ;  /* 0x0000000102d87824 */ /* 0x000fe200078e02df */
[----:B------:R-:W3:Y:S01]  /*194d0*/  LDSM.16.M88.4 R4, [R223+0x800] ;  /* 0x00080000df04783b */ /* 0x000ee20000000200 */
[----:B------:R-:W-:Y:S02]  /*194e0*/  IADD3 R2, R68, R71, -R240 ;  /* 0x0000004744027210 */ /* 0x000fe40007ffe8f0 */
[C---:B------:R-:W-:Y:S01]  /*194f0*/  IADD3 R214, R223.reuse, 0x2800, RZ ;  /* 0x00002800dfd67810 */ /* 0x040fe20007ffe0ff */
[----:B------:R-:W3:Y:S01]  /*19500*/  LDSM.16.M88.4 R96, [R223+0x1000] ;  /* 0x00100000df60783b */ /* 0x000ee20000000200 */
[----:B------:R-:W-:Y:S01]  /*19510*/  IADD3 R213, R223, 0x3000, RZ ;  /* 0x00003000dfd57810 */ /* 0x000fe20007ffe0ff */
[----:B-----5:R-:W-:Y:S01]  /*19520*/  IMAD.IADD R3, R3, 0x1, R2 ;  /* 0x0000000103037824 */ /* 0x020fe200078e0202 */
[C---:B------:R-:W-:Y:S01]  /*19530*/  IADD3 R212, R223.reuse, 0x3800, RZ ;  /* 0x00003800dfd47810 */ /* 0x040fe20007ffe0ff */
[----:B------:R-:W3:Y:S01]  /*19540*/  LDSM.16.M88.4 R60, [R223+0x1800] ;  /* 0x00180000df3c783b */ /* 0x000ee20000000200 */
[----:B------:R-:W-:-:S02]  /*19550*/  IADD3 R211, R223, 0x4000, RZ ;  /* 0x00004000dfd37810 */ /* 0x000fc40007ffe0ff */
[----:B------:R-:W-:Y:S01]  /*19560*/  IMNMX R2, R3, R68, PT ;  /* 0x0000004403027217 */ /* 0x000fe20003800200 */
[----:B------:R-:W3:Y:S01]  /*19570*/  LDSM.16.M88.4 R20, [R220+0x8000] ;  /* 0x00800000dc14783b */ /* 0x000ee20000000200 */
[C---:B------:R-:W-:Y:S02]  /*19580*/  IADD3 R210, R223.reuse, 0x4800, RZ ;  /* 0x00004800dfd27810 */ /* 0x040fe40007ffe0ff */
[C---:B------:R-:W-:Y:S01]  /*19590*/  IADD3 R209, R223.reuse, 0x5000, RZ ;  /* 0x00005000dfd17810 */ /* 0x040fe20007ffe0ff */
[----:B------:R-:W4:Y:S01]  /*195a0*/  LDSM.16.M88.4 R16, [R220+0x8800] ;  /* 0x00880000dc10783b */ /* 0x000f220000000200 */
[C---:B------:R-:W-:Y:S02]  /*195b0*/  IADD3 R208, R223.reuse, 0x5800, RZ ;  /* 0x00005800dfd07810 */ /* 0x040fe40007ffe0ff */
[C---:B------:R-:W-:Y:S01]  /*195c0*/  IADD3 R207, R223.reuse, 0x6000, RZ ;  /* 0x00006000dfcf7810 */ /* 0x040fe20007ffe0ff */
[----:B--2---:R-:W-:Y:S01]  /*195d0*/  HMMA.16816.F32.BF16 R40, R64, R36, RZ ;  /* 0x000000244028723c */ /* 0x004fe200000418ff */
[----:B------:R-:W2:Y:S01]  /*195e0*/  LDSM.16.M88.4 R92, [R220+0x9000] ;  /* 0x00900000dc5c783b */ /* 0x000ea20000000200 */
[----:B------:R-:W-:-:S02]  /*195f0*/  IADD3 R206, R223, 0x6800, RZ ;  /* 0x00006800dfce7810 */ /* 0x000fc40007ffe0ff */
[C---:B------:R-:W-:Y:S01]  /*19600*/  IADD3 R205, R223.reuse, 0x7000, RZ ;  /* 0x00007000dfcd7810 */ /* 0x040fe20007ffe0ff */
[----:B------:R-:W2:Y:S01]  /*19610*/  LDSM.16.M88.4 R88, [R220+0x9800] ;  /* 0x00980000dc58783b */ /* 0x000ea20000000200 */
[----:B------:R-:W-:Y:S02]  /*19620*/  IADD3 R204, R223, 0x7800, RZ ;  /* 0x00007800dfcc7810 */ /* 0x000fe40007ffe0ff */
[C---:B-1----:R-:W-:Y:S01]  /*19630*/  HMMA.16816.F32.BF16 R32, R64.reuse, R28, RZ ;  /* 0x0000001c4020723c */ /* 0x042fe200000418ff */
        /* <DEDUP_REMOVED lines=8> */
[C---:B------:R-:W-:Y:S08]  /*196c0*/  HMMA.16816.F32.BF16 R40, R44.reuse, R8, R40 ;  /* 0x000000082c28723c */ /* 0x040ff00000041828 */
        /* <DEDUP_REMOVED lines=73> */
[C---:B--2---:R-:W-:Y:S08]  /*19b60*/  HMMA.16816.F32.BF16 R80, R16.reuse, R20, R80 ;  /* 0x000000141050723c */ /* 0x044ff00000041850 */
[----:B------:R-:W-:Y:S01]  /*19b70*/  HMMA.16816.F32.BF16 R76, R16, R22, R76 ;  /* 0x00000016104c723c */ /* 0x000fe2000004184c */
[----:B------:R-:W-:Y:S04]  /*19b80*/  LDSM.16.M88.4 R20, [R224+0x4000] ;  /* 0x00400000e014783b */ /* 0x000fe80000000200 */
[----:B------:R-:W2:Y:S03]  /*19b90*/  LDSM.16.M88.4 R16, [R223+0x4000] ;  /* 0x00400000df10783b */ /* 0x000ea60000000200 */
[C---:B-1----:R-:W-:Y:S08]  /*19ba0*/  HMMA.16816.F32.BF16 R40, R92.reuse, R8, R40 ;  /* 0x000000085c28723c */ /* 0x042ff00000041828 */
[C---:B------:R-:W-:Y:S01]  /*19bb0*/  HMMA.16816.F32.BF16 R36, R92.reuse, R10, R36 ;  /* 0x0000000a5c24723c */ /* 0x040fe20000041824 */
[----:B------:R-:W1:Y:S07]  /*19bc0*/  LDSM.16.M88.4 R8, [R223+0x4800] ;  /* 0x00480000df08783b */ /* 0x000e6e0000000200 */
        /* <DEDUP_REMOVED lines=57> */
[----:B------:R-:W4:Y:S07]  /*19f60*/  LDSM.16.M88.4 R20, [R223+0x6800] ;  /* 0x00680000df14783b */ /* 0x000f2e0000000200 */
        /* <DEDUP_REMOVED lines=15> */
[C---:B----4-:R-:W-:Y:S01]  /*1a060*/  HMMA.16816.F32.BF16 R48, R72.reuse, R20, R32 ;  /* 0x000000144830723c */ /* 0x050fe20000041820 */
        /* <DEDUP_REMOVED lines=10> */
[----:B------:R-:W-:Y:S01]  /*1a110*/  HMMA.16816.F32.BF16 R48, R4, R44, R48 ;  /* 0x0000002c0430723c */ /* 0x000fe20000041830 */
[----:B------:R-:W-:Y:S07]  /*1a120*/  I2F R45, R52 ;  /* 0x00000034002d7306 */ /* 0x000fee0000201400 */
[----:B---3--:R-:W-:Y:S08]  /*1a130*/  HMMA.16816.F32.BF16 R40, R20, R28, R40 ;  /* 0x0000001c1428723c */ /* 0x008ff00000041828 */
[----:B------:R-:W-:Y:S07]  /*1a140*/  HMMA.16816.F32.BF16 R80, R72, R24, R80 ;  /* 0x000000184850723c */ /* 0x000fee0000041850 */
[----:B------:R-:W-:Y:S01]  /*1a150*/  IADD3 R25, R3, 0x8, RZ ;  /* 0x0000000803197810 */ /* 0x000fe20007ffe0ff */
[----:B------:R-:W-:Y:S01]  /*1a160*/  HMMA.16816.F32.BF16 R36, R20, R30, R36 ;  /* 0x0000001e1424723c */ /* 0x000fe20000041824 */
[----:B------:R-:W-:-:S02]  /*1a170*/  IADD3 R24, R52, 0x1, RZ ;  /* 0x0000000134187810 */ /* 0x000fc40007ffe0ff */
[----:B------:R-:W-:Y:S02]  /*1a180*/  IMNMX R3, R25, R68, PT ;  /* 0x0000004419037217 */ /* 0x000fe40003800200 */
[----:B------:R-:W3:Y:S01]  /*1a190*/  I2F R12, R24 ;  /* 0x00000018000c7306 */ /* 0x000ee20000201400 */
[C---:B------:R-:W-:Y:S02]  /*1a1a0*/  ISETP.GE.AND P6, PT, R24.reuse, R2, PT ;  /* 0x000000021800720c */ /* 0x040fe40003fc6270 */
[----:B------:R-:W-:Y:S01]  /*1a1b0*/  HMMA.16816.F32.BF16 R60, R4, R46, R60 ;  /* 0x0000002e043c723c */ /* 0x000fe2000004183c */
[----:B------:R-:W-:Y:S02]  /*1a1c0*/  ISETP.GE.AND P4, PT, R24, R3, PT ;  /* 0x000000031800720c */ /* 0x000fe40003f86270 */
[----:B------:R-:W-:-:S04]  /*1a1d0*/  IADD3 R30, R52, 0x9, RZ ;  /* 0x00000009341e7810 */ /* 0x000fc80007ffe0ff */
[----:B------:R4:W1:Y:S01]  /*1a1e0*/  I2F R28, R30 ;  /* 0x0000001e001c7306 */ /* 0x0008620000201400 */
[----:B------:R-:W-:Y:S01]  /*1a1f0*/  HMMA.16816.F32.BF16 R64, R4, R32, R64 ;  /* 0x000000200440723c */ /* 0x000fe20000041840 */
[C---:B------:R-:W-:Y:S02]  /*1a200*/  ISETP.GE.AND P0, PT, R30.reuse, R2, PT ;  /* 0x000000021e00720c */ /* 0x040fe40003f06270 */
[----:B------:R-:W-:Y:S01]  /*1a210*/  ISETP.GE.AND P1, PT, R30, R3, PT ;  /* 0x000000031e00720c */ /* 0x000fe20003f26270 */
[----:B---3--:R-:W-:-:S03]  /*1a220*/  FFMA.FTZ R41, R0, R12, R41 ;  /* 0x0000000c00297223 */ /* 0x008fc60000010029 */
[C---:B------:R-:W-:Y:S01]  /*1a230*/  IADD3 R32, R52.reuse, 0x8, RZ ;  /* 0x0000000834207810 */ /* 0x040fe20007ffe0ff */
[----:B------:R-:W-:Y:S01]  /*1a240*/  HMMA.16816.F32.BF16 R76, R72, R26, R76 ;  /* 0x0000001a484c723c */ /* 0x000fe2000004184c */
[----:B------:R-:W3:Y:S01]  /*1a250*/  LDSM.16.M88.4 R24, [R216+0x7000] ;  /* 0x00700000d818783b */ /* 0x000ee20000000200 */
[----:B------:R-:W-:Y:S01]  /*1a260*/  IADD3 R33, R52, 0x10, RZ ;  /* 0x0000001034217810 */ /* 0x000fe20007ffe0ff */
[----:B------:R-:W2:Y:S01]  /*1a270*/  I2F R29, R32 ;  /* 0x00000020001d7306 */ /* 0x000ea20000201400 */
[----:B------:R-:W-:Y:S01]  /*1a280*/  FFMA.FTZ R43, R0, R12, R43 ;  /* 0x0000000c002b7223 */ /* 0x000fe2000001002b */
[----:B------:R-:W-:Y:S02]  /*1a290*/  ISETP.GE.AND P5, PT, R32, R2, PT ;  /* 0x000000022000720c */ /* 0x000fe40003fa6270 */
[----:B----4-:R-:W-:Y:S01]  /*1a2a0*/  FSEL R30, R41, -INF , !P6 ;  /* 0xff800000291e7808 */ /* 0x010fe20007000000 */
[----:B-1----:R-:W-:Y:S01]  /*1a2b0*/  HMMA.16816.F32.BF16 R48, R20, R8, R48 ;  /* 0x000000081430723c */ /* 0x002fe20000041830 */
[----:B------:R-:W-:Y:S01]  /*1a2c0*/  FFMA.FTZ R37, R0, R28, R37 ;  /* 0x0000001c00257223 */ /* 0x000fe20000010025 */
[----:B------:R-:W-:Y:S01]  /*1a2d0*/  ISETP.GE.AND P2, PT, R32, R3, PT ;  /* 0x000000032000720c */ /* 0x000fe20003f46270 */
[----:B------:R-:W1:Y:S01]  /*1a2e0*/  I2F R9, R33 ;  /* 0x0000002100097306 */ /* 0x000e620000201400 */
[----:B------:R-:W-:-:S02]  /*1a2f0*/  ISETP.GE.AND P3, PT, R33, R2, PT ;  /* 0x000000022100720c */ /* 0x000fc40003f66270 */
[----:B------:R-:W-:Y:S02]  /*1a300*/  FSEL R37, R37, -INF , !P0 ;  /* 0xff80000025257808 */ /* 0x000fe40004000000 */
[----:B------:R-:W-:Y:S01]  /*1a310*/  HMMA.16816.F32.BF16 R60, R20, R10, R60 ;  /* 0x0000000a143c723c */ /* 0x000fe2000004183c */
[----:B------:R-:W-:Y:S01]  /*1a320*/  IADD3 R8, R52, 0x11, RZ ;  /* 0x0000001134087810 */ /* 0x000fe20007ffe0ff */
[C---:B--2---:R-:W-:Y:S01]  /*1a330*/  FFMA.FTZ R41, R0.reuse, R29, R36 ;  /* 0x0000001d00297223 */ /* 0x044fe20000010024 */
[----:B------:R-:W-:Y:S01]  /*1a340*/  ISETP.GE.AND P6, PT, R33, R3, PT ;  /* 0x000000032100720c */ /* 0x000fe20003fc6270 */
[----:B------:R-:W-:Y:S01]  /*1a350*/  FFMA.FTZ R36, R0, R29, R38 ;  /* 0x0000001d00247223 */ /* 0x000fe20000010026 */
[----:B------:R-:W-:Y:S01]  /*1a360*/  FSEL R38, R43, -INF , !P4 ;  /* 0xff8000002b267808 */ /* 0x000fe20006000000 */
[----:B------:R-:W2:Y:S01]  /*1a370*/  I2F R31, R8 ;  /* 0x00000008001f7306 */ /* 0x000ea20000201400 */
[----:B------:R-:W-:Y:S01]  /*1a380*/  IADD3 R10, R52, 0x18, RZ ;  /* 0x00000018340a7810 */ /* 0x000fe20007ffe0ff */
[----:B------:R-:W-:Y:S01]  /*1a390*/  HMMA.16816.F32.BF16 R84, R4, R34, R84 ;  /* 0x000000220454723c */ /* 0x000fe20000041854 */
[----:B------:R-:W-:-:S02]  /*1a3a0*/  FSEL R41, R41, -INF , !P5 ;  /* 0xff80000029297808 */ /* 0x000fc40006800000 */
[----:B------:R-:W-:Y:S02]  /*1a3b0*/  FSEL R36, R36, -INF , !P2 ;  /* 0xff80000024247808 */ /* 0x000fe40005000000 */
[CC--:B------:R-:W-:Y:S01]  /*1a3c0*/  ISETP.GE.AND P4, PT, R8.reuse, R2.reuse, PT ;  /* 0x000000020800720c */ /* 0x0c0fe20003f86270 */
[----:B------:R4:W-:Y:S01]  /*1a3d0*/  I2F R29, R10 ;  /* 0x0000000a001d7306 */ /* 0x0009e20000201400 */
[----:B------:R-:W-:Y:S01]  /*1a3e0*/  ISETP.GE.AND P5, PT, R8, R3, PT ;  /* 0x000000030800720c */ /* 0x000fe20003fa6270 */
[-C--:B-1----:R-:W-:Y:S01]  /*1a3f0*/  FFMA.FTZ R32, R0, R9.reuse, R48 ;  /* 0x0000000900207223 */ /* 0x082fe20000010030 */
[----:B------:R-:W-:Y:S01]  /*1a400*/  ISETP.GE.AND P2, PT, R10, R2, PT ;  /* 0x000000020a00720c */ /* 0x000fe20003f46270 */
[----:B------:R-:W-:Y:S01]  /*1a410*/  FFMA.FTZ R12, R0, R9, R50 ;  /* 0x00000009000c7223 */ /* 0x000fe20000010032 */
[----:B------:R-:W-:Y:S01]  /*1a420*/  ISETP.GE.AND P0, PT, R10, R3, PT ;  /* 0x000000030a00720c */ /* 0x000fe20003f06270 */
[----:B------:R-:W-:Y:S01]  /*1a430*/  FFMA.FTZ R35, R0, R28, R39 ;  /* 0x0000001c00237223 */ /* 0x000fe20000010027 */
[----:B------:R-:W-:Y:S01]  /*1a440*/  IADD3 R28, R52, 0x19, RZ ;  /* 0x00000019341c7810 */ /* 0x000fe20007ffe0ff */
[----:B------:R-:W-:Y:S01]  /*1a450*/  HMMA.16816.F32.BF16 R80, R4, R16, R80 ;  /* 0x000000100450723c */ /* 0x000fe20000041850 */
[-C--:B--2---:R-:W-:Y:S01]  /*1a460*/  FFMA.FTZ R33, R0, R31.reuse, R49 ;  /* 0x0000001f00217223 */ /* 0x084fe20000010031 */
[----:B------:R-:W-:Y:S01]  /*1a470*/  FSEL R12, R12, -INF , !P6 ;  /* 0xff8000000c0c7808 */ /* 0x000fe20007000000 */
[----:B------:R-:W1:Y:S01]  /*1a480*/  I2F R16, R28 ;  /* 0x0000001c00107306 */ /* 0x000e620000201400 */
[----:B------:R-:W-:Y:S01]  /*1a490*/  FFMA.FTZ R51, R0, R31, R51 ;  /* 0x0000001f00337223 */ /* 0x000fe20000010033 */
[----:B------:R-:W-:-:S02]  /*1a4a0*/  FSEL R35, R35, -INF , !P1 ;  /* 0xff80000023237808 */ /* 0x000fc40004800000 */
[----:B------:R-:W-:Y:S01]  /*1a4b0*/  IADD3 R17, R52, 0x20, RZ ;  /* 0x0000002034117810 */ /* 0x000fe20007ffe0ff */
[----:B----4-:R-:W2:Y:S01]  /*1a4c0*/  LDSM.16.M88.4 R8, [R216+0x7800] ;  /* 0x00780000d808783b */ /* 0x010ea20000000200 */
[----:B---3--:R-:W-:Y:S01]  /*1a4d0*/  HMMA.16816.F32.BF16 R64, R20, R24, R64 ;  /* 0x000000181440723c */ /* 0x008fe20000041840 */
[----:B------:R-:W-:Y:S01]  /*1a4e0*/  ISETP.GE.AND P1, PT, R28, R2, PT ;  /* 0x000000021c00720c */ /* 0x000fe20003f26270 */
[----:B------:R3:W4:Y:S01]  /*1a4f0*/  I2F R25, R17 ;  /* 0x0000001100197306 */ /* 0x0007220000201400 */
[----:B------:R-:W-:Y:S01]  /*1a500*/  FSEL R33, R33, -INF , !P4 ;  /* 0xff80000021217808 */ /* 0x000fe20006000000 */
[----:B------:R-:W-:-:S04]  /*1a510*/  DEPBAR.LE SB0, 0x0 ;  /* 0x000080000000791a */ /* 0x000fc80000000000 */
[----:B------:R-:W-:Y:S01]  /*1a520*/  HMMA.16816.F32.BF16 R76, R4, R18, R76 ;  /* 0x00000012044c723c */ /* 0x000fe2000004184c */
[----:B------:R-:W-:Y:S01]  /*1a530*/  IADD3 R24, R52, 0x21, RZ ;  /* 0x0000002134187810 */ /* 0x000fe20007ffe0ff */
[C---:B-1----:R-:W-:Y:S01]  /*1a540*/  FFMA.FTZ R34, R0.reuse, R16, R61 ;  /* 0x0000001000227223 */ /* 0x042fe2000001003d */
[C---:B------:R-:W-:Y:S01]  /*1a550*/  ISETP.GE.AND P6, PT, R17.reuse, R2, PT ;  /* 0x000000021100720c */ /* 0x040fe20003fc6270 */
[C---:B------:R-:W-:Y:S01]  /*1a560*/  FFMA.FTZ R16, R0.reuse, R16, R63 ;  /* 0x0000001000107223 */ /* 0x040fe2000001003f */
[----:B------:R-:W1:Y:S01]  /*1a570*/  I2F R4, R24 ;  /* 0x0000001800047306 */ /* 0x000e620000201400 */
[----:B------:R-:W-:Y:S01]  /*1a580*/  ISETP.GE.AND P4, PT, R17, R3, PT ;  /* 0x000000031100720c */ /* 0x000fe20003f86270 */
[-C--:B------:R-:W-:Y:S01]  /*1a590*/  FFMA.FTZ R19, R0, R29.reuse, R60 ;  /* 0x0000001d00137223 */ /* 0x080fe2000001003c */
[----:B------:R-:W-:Y:S01]  /*1a5a0*/  IADD3 R6, R52, 0x28, RZ ;  /* 0x0000002834067810 */ /* 0x000fe20007ffe0ff */
[----:B------:R-:W-:Y:S01]  /*1a5b0*/  FFMA.FTZ R18, R0, R29, R62 ;  /* 0x0000001d00127223 */ /* 0x000fe2000001003e */
[----:B------:R-:W-:Y:S01]  /*1a5c0*/  HMMA.16816.F32.BF16 R84, R20, R26, R84 ;  /* 0x0000001a1454723c */ /* 0x000fe20000041854 */
[----:B---3--:R-:W-:-:S02]  /*1a5d0*/  FSEL R17, R51, -INF , !P5 ;  /* 0xff80000033117808 */ /* 0x008fc40006800000 */
[----:B------:R-:W-:Y:S01]  /*1a5e0*/  FSEL R19, R19, -INF , !P2 ;  /* 0xff80000013137808 */ /* 0x000fe20005000000 */
[----:B------:R3:W2:Y:S01]  /*1a5f0*/  I2F R7, R6 ;  /* 0x0000000600077306 */ /* 0x0006a20000201400 */
[----:B------:R-:W-:Y:S01]  /*1a600*/  ISETP.GE.AND P5, PT, R24, R2, PT ;  /* 0x000000021800720c */ /* 0x000fe20003fa6270 */
[----:B----4-:R-:W-:Y:S01]  /*1a610*/  FFMA.FTZ R64, R0, R25, R64 ;  /* 0x0000001900407223 */ /* 0x010fe20000010040 */
[----:B------:R-:W-:Y:S01]  /*1a620*/  ISETP.GE.AND P2, PT, R24, R3, PT ;  /* 0x000000031800720c */ /* 0x000fe20003f46270 */
[----:B------:R-:W-:Y:S01]  /*1a630*/  FFMA.FTZ R27, R0, R25, R66 ;  /* 0x00000019001b7223 */ /* 0x000fe20000010042 */
[----:B------:R-:W-:Y:S02]  /*1a640*/  FSEL R18, R18, -INF , !P0 ;  /* 0xff80000012127808 */ /* 0x000fe40004000000 */
[----:B------:R-:W-:Y:S01]  /*1a650*/  FSEL R34, R34, -INF , !P1 ;  /* 0xff80000022227808 */ /* 0x000fe20004800000 */
[-C--:B-1----:R-:W-:Y:S01]  /*1a660*/  FFMA.FTZ R65, R0, R4.reuse, R65 ;  /* 0x0000000400417223 */ /* 0x082fe20000010041 */
[----:B------:R-:W-:Y:S01]  /*1a670*/  IADD3 R24, R52, 0x29, RZ ;  /* 0x0000002934187810 */ /* 0x000fe20007ffe0ff */
[----:B------:R-:W-:Y:S01]  /*1a680*/  FFMA.FTZ R26, R0, R4, R67 ;  /* 0x00000004001a7223 */ /* 0x000fe20000010043 */
[----:B------:R-:W-:-:S02]  /*1a690*/  ISETP.GE.AND P0, PT, R6, R2, PT ;  /* 0x000000020600720c */ /* 0x000fc40003f06270 */
[----:B------:R-:W-:Y:S01]  /*1a6a0*/  ISETP.GE.AND P1, PT, R6, R3, PT ;  /* 0x000000030600720c */ /* 0x000fe20003f26270 */
[----:B------:R-:W1:Y:S01]  /*1a6b0*/  I2F R5, R24 ;  /* 0x0000001800057306 */ /* 0x000e620000201400 */
[----:B------:R-:W-:Y:S02]  /*1a6c0*/  FSEL R27, R27, -INF , !P4 ;  /* 0xff8000001b1b7808 */ /* 0x000fe40006000000 */
[----:B---3--:R-:W-:Y:S01]  /*1a6d0*/  IADD3 R6, R52, 0x30, RZ ;  /* 0x0000003034067810 */ /* 0x008fe20007ffe0ff */
[C---:B--2---:R-:W-:Y:S01]  /*1a6e0*/  HMMA.16816.F32.BF16 R76, R20.reuse, R10, R76 ;  /* 0x0000000a144c723c */ /* 0x044fe2000004184c */
[----:B------:R-:W-:Y:S01]  /*1a6f0*/  FSEL R180, R65, -INF , !P5 ;  /* 0xff80000041b47808 */ /* 0x000fe20006800000 */
[-C--:B------:R-:W-:Y:S01]  /*1a700*/  FFMA.FTZ R25, R0, R7.reuse, R86 ;  /* 0x0000000700197223 */ /* 0x080fe20000010056 */
[----:B------:R-:W-:Y:S01]  /*1a710*/  ISETP.GE.AND P4, PT, R6, R2, PT ;  /* 0x000000020600720c */ /* 0x000fe20003f86270 */
[----:B------:R-:W-:Y:S01]  /*1a720*/  FFMA.FTZ R84, R0, R7, R84 ;  /* 0x0000000700547223 */ /* 0x000fe20000010054 */
[----:B------:R-:W-:Y:S01]  /*1a730*/  ISETP.GE.AND P5, PT, R6, R3, PT ;  /* 0x000000030600720c */ /* 0x000fe20003fa6270 */
[----:B------:R-:W-:Y:S01]  /*1a740*/  FFMA.FTZ R7, R0, R45, R40 ;  /* 0x0000002d00077223 */ /* 0x000fe20000010028 */
[----:B------:R-:W-:Y:S01]  /*1a750*/  FSEL R32, R32, -INF , !P3 ;  /* 0xff80000020207808 */ /* 0x000fe20005800000 */
[----:B------:R-:W-:Y:S01]  /*1a760*/  HMMA.16816.F32.BF16 R80, R20, R8, R80 ;  /* 0x000000081450723c */ /* 0x000fe20000041850 */
[----:B------:R2:W3:Y:S01]  /*1a770*/  I2F R9, R6 ;  /* 0x0000000600097306 */ /* 0x0004e20000201400 */
[----:B------:R-:W-:-:S02]  /*1a780*/  ISETP.GE.AND P3, PT, R28, R3, PT ;  /* 0x000000031c00720c */ /* 0x000fc40003f66270 */
[----:B------:R-:W-:Y:S01]  /*1a790*/  FSEL R179, R64, -INF , !P6 ;  /* 0xff80000040b37808 */ /* 0x000fe20007000000 */
[----:B-1----:R-:W-:Y:S01]  /*1a7a0*/  FFMA.FTZ R85, R0, R5, R85 ;  /* 0x0000000500557223 */ /* 0x002fe20000010055 */
[----:B------:R-:W-:Y:S02]  /*1a7b0*/  FSEL R16, R16, -INF , !P3 ;  /* 0xff80000010107808 */ /* 0x000fe40005800000 */
[----:B------:R-:W-:Y:S02]  /*1a7c0*/  IADD3 R8, R52, 0x31, RZ ;  /* 0x0000003134087810 */ /* 0x000fe40007ffe0ff */
[C---:B------:R-:W-:Y:S02]  /*1a7d0*/  ISETP.GE.AND P3, PT, R24.reuse, R2, PT ;  /* 0x000000021800720c */ /* 0x040fe40003f66270 */
[----:B------:R-:W-:Y:S01]  /*1a7e0*/  ISETP.GE.AND P6, PT, R24, R3, PT ;  /* 0x000000031800720c */ /* 0x000fe20003fc6270 */
[----:B------:R-:W1:Y:S01]  /*1a7f0*/  I2F R4, R8 ;  /* 0x0000000800047306 */ /* 0x000e620000201400 */
[----:B------:R-:W-:Y:S01]  /*1a800*/  FFMA.FTZ R24, R0, R5, R87 ;  /* 0x0000000500187223 */ /* 0x000fe20000010057 */
[----:B------:R-:W-:-:S02]  /*1a810*/  IADD3 R5, R52, 0x39, RZ ;  /* 0x0000003934057810 */ /* 0x000fc40007ffe0ff */
[----:B--2---:R-:W-:Y:S02]  /*1a820*/  IADD3 R6, R52, 0x38, RZ ;  /* 0x0000003834067810 */ /* 0x004fe40007ffe0ff */
[----:B------:R-:W-:Y:S02]  /*1a830*/  FSEL R25, R25, -INF , !P1 ;  /* 0xff80000019197808 */ /* 0x000fe40004800000 */
[----:B------:R-:W2:Y:S01]  /*1a840*/  I2F R29, R6 ;  /* 0x00000006001d7306 */ /* 0x000ea20000201400 */
[-C--:B------:R-:W-:Y:S02]  /*1a850*/  ISETP.GE.AND P1, PT, R6, R2.reuse, PT ;  /* 0x000000020600720c */ /* 0x080fe40003f26270 */
[----:B------:R-:W-:Y:S01]  /*1a860*/  FSEL R26, R26, -INF , !P2 ;  /* 0xff8000001a1a7808 */ /* 0x000fe20005000000 */
[-C--:B---3--:R-:W-:Y:S01]  /*1a870*/  FFMA.FTZ R82, R0, R9.reuse, R82 ;  /* 0x0000000900527223 */ /* 0x088fe20000010052 */
[----:B------:R-:W-:Y:S01]  /*1a880*/  ISETP.GE.AND P2, PT, R8, R2, PT ;  /* 0x000000020800720c */ /* 0x000fe20003f46270 */
[----:B------:R-:W-:Y:S01]  /*1a890*/  FFMA.FTZ R80, R0, R9, R80 ;  /* 0x0000000900507223 */ /* 0x000fe20000010050 */
[----:B------:R-:W-:Y:S01]  /*1a8a0*/  FSEL R181, R84, -INF , !P0 ;  /* 0xff80000054b57808 */ /* 0x000fe20004000000 */
[----:B------:R-:W3:Y:S01]  /*1a8b0*/  I2F R28, R5 ;  /* 0x00000005001c7306 */ /* 0x000ee20000201400 */
[-C--:B-1----:R-:W-:Y:S01]  /*1a8c0*/  FFMA.FTZ R81, R0, R4.reuse, R81 ;  /* 0x0000000400517223 */ /* 0x082fe20000010051 */
[----:B------:R-:W-:Y:S01]  /*1a8d0*/  ISETP.GE.AND P0, PT, R8, R3, PT ;  /* 0x000000030800720c */ /* 0x000fe20003f06270 */
[----:B------:R-:W-:Y:S01]  /*1a8e0*/  FFMA.FTZ R83, R0, R4, R83 ;  /* 0x0000000400537223 */ /* 0x000fe20000010053 */
[----:B------:R-:W-:-:S02]  /*1a8f0*/  FSEL R187, R82, -INF , !P5 ;  /* 0xff80000052bb7808 */ /* 0x000fc40006800000 */
[----:B------:R-:W-:Y:S01]  /*1a900*/  FSEL R193, R81, -INF , !P2 ;  /* 0xff80000051c17808 */ /* 0x000fe20005000000 */
[CC--:B--2---:R-:W-:Y:S01]  /*1a910*/  FFMA.FTZ R76, R0.reuse, R29.reuse, R76 ;  /* 0x0000001d004c7223 */ /* 0x0c4fe2000001004c */
[C---:B------:R-:W-:Y:S01]  /*1a920*/  ISETP.GE.AND P5, PT, R5.reuse, R2, PT ;  /* 0x000000020500720c */ /* 0x040fe20003fa6270 */
[----:B------:R-:W-:Y:S01]  /*1a930*/  FFMA.FTZ R29, R0, R29, R78 ;  /* 0x0000001d001d7223 */ /* 0x000fe2000001004e */
[----:B------:R-:W-:Y:S01]  /*1a940*/  BAR.SYNC.DEFER_BLOCKING 0x0 ;  /* 0x0000000000007b1d */ /* 0x000fe20000010000 */
[----:B------:R-:W-:Y:S02]  /*1a950*/  ISETP.GE.AND P2, PT, R5, R3, PT ;  /* 0x000000030500720c */ /* 0x000fe40003f46270 */
[----:B------:R-:W-:Y:S02]  /*1a960*/  FSEL R191, R76, -INF , !P1 ;  /* 0xff8000004cbf7808 */ /* 0x000fe40004800000 */
[----:B------:R-:W-:Y:S01]  /*1a970*/  ISETP.GT.AND P1, PT, R246, R235, PT ;  /* 0x000000ebf600720c */ /* 0x000fe20003f24270 */
[CC--:B---3--:R-:W-:Y:S01]  /*1a980*/  FFMA.FTZ R77, R0.reuse, R28.reuse, R77 ;  /* 0x0000001c004d7223 */ /* 0x0c8fe2000001004d */
[----:B------:R-:W-:Y:S01]  /*1a990*/  FSEL R182, R85, -INF , !P3 ;  /* 0xff80000055b67808 */ /* 0x000fe20005800000 */
[----:B------:R-:W-:Y:S01]  /*1a9a0*/  FFMA.FTZ R5, R0, R45, R42 ;  /* 0x0000002d00057223 */ /* 0x000fe2000001002a */
[----:B------:R-:W-:Y:S01]  /*1a9b0*/  FSEL R24, R24, -INF , !P6 ;  /* 0xff80000018187808 */ /* 0x000fe20007000000 */
[----:B------:R-:W-:Y:S01]  /*1a9c0*/  FFMA.FTZ R28, R0, R28, R79 ;  /* 0x0000001c001c7223 */ /* 0x000fe2000001004f */
[----:B------:R-:W-:-:S02]  /*1a9d0*/  FSEL R195, R80, -INF , !P4 ;  /* 0xff80000050c37808 */ /* 0x000fc40006000000 */
[----:B------:R-:W-:Y:S02]  /*1a9e0*/  FSEL R184, R83, -INF , !P0 ;  /* 0xff80000053b87808 */ /* 0x000fe40004000000 */
[-C--:B------:R-:W-:Y:S02]  /*1a9f0*/  ISETP.GE.AND P3, PT, R6, R3.reuse, PT ;  /* 0x000000030600720c */ /* 0x080fe40003f66270 */
[C---:B------:R-:W-:Y:S02]  /*1aa00*/  ISETP.GE.AND P6, PT, R52.reuse, R2, PT ;  /* 0x000000023400720c */ /* 0x040fe40003fc6270 */
[----:B------:R-:W-:Y:S02]  /*1aa10*/  ISETP.GE.AND P4, PT, R52, R3, PT ;  /* 0x000000033400720c */ /* 0x000fe40003f86270 */
[----:B------:R-:W-:Y:S02]  /*1aa20*/  ISETP.NE.U32.AND P0, PT, R244, RZ, PT ;  /* 0x000000fff400720c */ /* 0x000fe40003f05070 */
[----:B------:R-:W-:-:S02]  /*1aa30*/  FSEL R29, R29, -INF , !P3 ;  /* 0xff8000001d1d7808 */ /* 0x000fc40005800000 */
        /* <DEDUP_REMOVED lines=68> */
.L_x_4473:
[----:B------:R-:W2:Y:S02]  /*1ae80*/  LD.E R6, [R14.64+0x38] ;  /* 0x000038060e067980 */ /* 0x000ea4000c101900 */
[----:B--2---:R-:W-:-:S04]  /*1ae90*/  LEA R6, -R6, RZ, 0x6 ;  /* 0x000000ff06067211 */ /* 0x004fc800078e31ff */
[----:B------:R-:W-:Y:S02]  /*1aea0*/  SHF.R.S32.HI R4, RZ, 0x1f, R6 ;  /* 0x0000001fff047819 */ /* 0x000fe40000011406 */
.L_x_4474:
[----:B------:R-:W-:Y:S05]  /*1aeb0*/  BSYNC B0 ;  /* 0x0000000000007941 */ /* 0x000fea0003800000 */
.L_x_4472:
        /* <DEDUP_REMOVED lines=119> */
.L_x_4471:
[----:B------:R-:W-:Y:S05]  /*1b630*/  BSYNC B1 ;  /* 0x0000000000017941 */ /* 0x000fea0003800000 */
.L_x_4470:
        /* <DEDUP_REMOVED lines=18> */
[----:B------:R-:W-:Y:S01]  /*1b760*/  LEA R227, R55, R229, 0x1 ;  /* 0x000000e537e37211 */ /* 0x000fe200078e08ff */
        /* <DEDUP_REMOVED lines=29> */
[----:B------:R-:W-:Y:S04]  /*1b940*/  LDSM.16.MT88.4 R136, [R229+0x16000] ;  /* 0x01600000e588783b */ /* 0x000fe80000004200 */
[----:B------:R-:W3:Y:S04]  /*1b950*/  SHFL.BFLY PT, R9, R6, 0x2, 0x1f ;  /* 0x0c401f0006097f89 */ /* 0x000ee800000e0000 */
[----:B------:R-:W-:Y:S01]  /*1b960*/  LDSM.16.MT88.4 R152, [R228+0x16000] ;  /* 0x01600000e498783b */ /* 0x000fe20000004200 */
[----:B-1----:R-:W-:-:S03]  /*1b970*/  FMNMX.FTZ R4, R11, R4, !PT ;  /* 0x000000040b047209 */ /* 0x002fc60007810000 */
[----:B------:R-:W-:Y:S04]  /*1b980*/  LDSM.16.MT88.4 R20, [R227+0x10800] ;  /* 0x01080000e314783b */ /* 0x000fe80000004200 */
[----:B------:R-:W1:Y:S01]  /*1b990*/  SHFL.BFLY PT, R165, R4, 0x1, 0x1f ;  /* 0x0c201f0004a57f89 */ /* 0x000e6200000e0000 */
[----:B---3--:R-:W-:-:S05]  /*1b9a0*/  FMNMX.FTZ R9, R6, R9, !PT ;  /* 0x0000000906097209 */ /* 0x008fca0007810000 */
[----:B------:R-:W3:Y:S01]  /*1b9b0*/  SHFL.BFLY PT, R164, R9, 0x1, 0x1f ;  /* 0x0c201f0009a47f89 */ /* 0x000ee200000e0000 */
[----:B-1----:R-:W-:-:S04]  /*1b9c0*/  FMNMX.FTZ R165, R4, R165, !PT ;  /* 0x000000a504a57209 */ /* 0x002fc80007810000 */
[----:B------:R-:W-:Y:S02]  /*1b9d0*/  FSETP.NEU.FTZ.AND P2, PT, R165, -INF , PT ;  /* 0xff800000a500780b */ /* 0x000fe40003f5d000 */
[----:B---3--:R-:W-:Y:S02]  /*1b9e0*/  FMNMX.FTZ R164, R9, R164, !PT ;  /* 0x000000a409a47209 */ /* 0x008fe40007810000 */
[----:B------:R-:W-:Y:S01]  /*1b9f0*/  LDSM.16.MT88.4 R8, [R229+0x10800] ;  /* 0x01080000e508783b */ /* 0x000fe20000004200 */
[----:B--2---:R-:W-:-:S05]  /*1ba00*/  FMUL.FTZ R194, R31, R165 ;  /* 0x000000a51fc27220 */ /* 0x004fca0000410000 */
[----:B------:R-:W-:Y:S02]  /*1ba10*/  FSEL R194, R194, RZ, P2 ;  /* 0x000000ffc2c27208 */ /* 0x000fe40001000000 */
[----:B------:R-:W-:-:S03]  /*1ba20*/  FSETP.NEU.FTZ.AND P2, PT, R164, -INF , PT ;  /* 0xff800000a400780b */ /* 0x000fc60003f5d000 */
[-CC-:B------:R-:W-:Y:S02]  /*1ba30*/  FFMA.FTZ R174, R41, R31.reuse, -R194.reuse ;  /* 0x0000001f29ae7223 */ /* 0x180fe400000108c2 */
[-CC-:B------:R-:W-:Y:S01]  /*1ba40*/  FFMA.FTZ R173, R30, R31.reuse, -R194.reuse ;  /* 0x0000001f1ead7223 */ /* 0x180fe200000108c2 */
[----:B------:R-:W1:Y:S01]  /*1ba50*/  LDSM.16.MT88.4 R40, [R229+0x10000] ;  /* 0x01000000e528783b */ /* 0x000e620000004200 */
[----:B------:R-:W-:Y:S02]  /*1ba60*/  FMUL.FTZ R30, R31, R164 ;  /* 0x000000a41f1e7220 */ /* 0x000fe40000410000 */
[-CC-:B------:R-:W-:Y:S01]  /*1ba70*/  FFMA.FTZ R176, R7, R31.reuse, -R194.reuse ;  /* 0x0000001f07b07223 */ /* 0x180fe200000108c2 */
[----:B------:R-:W-:Y:S01]  /*1ba80*/  MUFU.EX2 R174, R174 ;  /* 0x000000ae00ae7308 */ /* 0x000fe20000000800 */
[-CC-:B------:R-:W-:Y:S01]  /*1ba90*/  FFMA.FTZ R169, R37, R31.reuse, -R194.reuse ;  /* 0x0000001f25a97223 */ /* 0x180fe200000108c2 */
[----:B------:R-:W-:Y:S01]  /*1baa0*/  FSEL R30, R30, RZ, P2 ;  /* 0x000000ff1e1e7208 */ /* 0x000fe20001000000 */
[----:B------:R-:W-:-:S02]  /*1bab0*/  FFMA.FTZ R167, R33, R31, -R194 ;  /* 0x0000001f21a77223 */ /* 0x000fc400000108c2 */
[-C--:B------:R-:W-:Y:S02]  /*1bac0*/  FFMA.FTZ R172, R32, R31.reuse, -R194 ;  /* 0x0000001f20ac7223 */ /* 0x080fe400000108c2 */
[-CC-:B------:R-:W-:Y:S01]  /*1bad0*/  FFMA.FTZ R178, R5, R31.reuse, -R30.reuse ;  /* 0x0000001f05b27223 */ /* 0x180fe2000001081e */
[----:B------:R-:W-:Y:S01]  /*1bae0*/  MUFU.EX2 R176, R176 ;  /* 0x000000b000b07308 */ /* 0x000fe20000000800 */
[-CC-:B------:R-:W-:Y:S01]  /*1baf0*/  FFMA.FTZ R175, R38, R31.reuse, -R30.reuse ;  /* 0x0000001f26af7223 */ /* 0x180fe2000001081e */
[----:B------:R-:W2:Y:S01]  /*1bb00*/  LDSM.16.MT88.4 R4, [R227+0x16000] ;  /* 0x01600000e304783b */ /* 0x000ea20000004200 */
[-CC-:B------:R-:W-:Y:S02]  /*1bb10*/  FFMA.FTZ R177, R36, R31.reuse, -R30.reuse ;  /* 0x0000001f24b17223 */ /* 0x180fe4000001081e */
[-CC-:B------:R-:W-:Y:S02]  /*1bb20*/  FFMA.FTZ R170, R35, R31.reuse, -R30.reuse ;  /* 0x0000001f23aa7223 */ /* 0x180fe4000001081e */
[-C--:B------:R-:W-:Y:S01]  /*1bb30*/  FFMA.FTZ R171, R12, R31.reuse, -R30 ;  /* 0x0000001f0cab7223 */ /* 0x080fe2000001081e */
[----:B------:R-:W3:Y:S01]  /*1bb40*/  MUFU.EX2 R173, R173 ;  /* 0x000000ad00ad7308 */ /* 0x000ee20000000800 */
[----:B------:R-:W4:Y:S01]  /*1bb50*/  LDSM.16.MT88.4 R12, [R230+0x10800] ;  /* 0x01080000e60c783b */ /* 0x000f220000004200 */
[----:B------:R-:W-:-:S02]  /*1bb60*/  FFMA.FTZ R33, R34, R31, -R194 ;  /* 0x0000001f22217223 */ /* 0x000fc400000108c2 */
[-C--:B------:R-:W-:Y:S02]  /*1bb70*/  FFMA.FTZ R168, R19, R31.reuse, -R194 ;  /* 0x0000001f13a87223 */ /* 0x080fe400000108c2 */
[-CC-:B------:R-:W-:Y:S02]  /*1bb80*/  FFMA.FTZ R34, R17, R31.reuse, -R30.reuse ;  /* 0x0000001f11227223 */ /* 0x180fe4000001081e */
[----:B------:R-:W5:Y:S01]  /*1bb90*/  MUFU.EX2 R169, R169 ;  /* 0x000000a900a97308 */ /* 0x000f620000000800 */
[-CC-:B------:R-:W-:Y:S02]  /*1bba0*/  FFMA.FTZ R35, R18, R31.reuse, -R30.reuse ;  /* 0x0000001f12237223 */ /* 0x180fe4000001081e */
[-C--:B------:R-:W-:Y:S02]  /*1bbb0*/  FFMA.FTZ R32, R16, R31.reuse, -R30 ;  /* 0x0000001f10207223 */ /* 0x080fe4000001081e */
[----:B------:R-:W1:Y:S01]  /*1bbc0*/  LDSM.16.MT88.4 R16, [R228+0x10800] ;  /* 0x01080000e410783b */ /* 0x000e620000004200 */
[----:B------:R-:W-:-:S02]  /*1bbd0*/  FFMA.FTZ R179, R179, R31, -R194 ;  /* 0x0000001fb3b37223 */ /* 0x000fc400000108c2 */
[----:B------:R-:W-:Y:S01]  /*1bbe0*/  MUFU.EX2 R178, R178 ;  /* 0x000000b200b27308 */ /* 0x000fe20000000800 */
[----:B---3--:R-:W-:Y:S01]  /*1bbf0*/  F2FP.BF16.PACK_AB R144, R173, R176 ;  /* 0x000000b0ad90723e */ /* 0x008fe200000010ff */
[-CC-:B------:R-:W-:Y:S02]  /*1bc00*/  FFMA.FTZ R180, R180, R31.reuse, -R194.reuse ;  /* 0x0000001fb4b47223 */ /* 0x180fe400000108c2 */
[-CC-:B------:R-:W-:Y:S02]  /*1bc10*/  FFMA.FTZ R181, R181, R31.reuse, -R194.reuse ;  /* 0x0000001fb5b57223 */ /* 0x180fe400000108c2 */
[-C--:B------:R-:W-:Y:S02]  /*1bc20*/  FFMA.FTZ R182, R182, R31.reuse, -R194 ;  /* 0x0000001fb6b67223 */ /* 0x080fe400000108c2 */
[----:B------:R-:W3:Y:S01]  /*1bc30*/  MUFU.EX2 R175, R175 ;  /* 0x000000af00af7308 */ /* 0x000ee20000000800 */
[----:B-----5:R-:W-:Y:S01]  /*1bc40*/  F2FP.BF16.PACK_AB R146, R169, R174 ;  /* 0x000000aea992723e */ /* 0x020fe200000010ff */
[----:B------:R-:W-:-:S02]  /*1bc50*/  FFMA.FTZ R183, R27, R31, -R30 ;  /* 0x0000001f1bb77223 */ /* 0x000fc4000001081e */
[-CC-:B------:R-:W-:Y:S02]  /*1bc60*/  FFMA.FTZ R186, R26, R31.reuse, -R30.reuse ;  /* 0x0000001f1aba7223 */ /* 0x180fe4000001081e */
[-CC-:B------:R-:W-:Y:S02]  /*1bc70*/  FFMA.FTZ R185, R25, R31.reuse, -R30.reuse ;  /* 0x0000001f19b97223 */ /* 0x180fe4000001081e */
[----:B------:R-:W-:Y:S01]  /*1bc80*/  MUFU.EX2 R177, R177 ;  /* 0x000000b100b17308 */ /* 0x000fe20000000800 */
[-C--:B------:R-:W-:Y:S02]  /*1bc90*/  FFMA.FTZ R190, R24, R31.reuse, -R30 ;  /* 0x0000001f18be7223 */ /* 0x080fe4000001081e */
[----:B------:R-:W-:Y:S01]  /*1bca0*/  LDSM.16.MT88.4 R24, [R227+0x11000] ;  /* 0x01100000e318783b */ /* 0x000fe20000004200 */
[-CC-:B------:R-:W-:Y:S02]  /*1bcb0*/  FFMA.FTZ R248, R192, R31.reuse, -R194.reuse ;  /* 0x0000001fc0f87223 */ /* 0x180fe400000108c2 */
[----:B------:R-:W-:-:S02]  /*1bcc0*/  FFMA.FTZ R195, R195, R31, -R194 ;  /* 0x0000001fc3c37223 */ /* 0x000fc400000108c2 */
[----:B------:R-:W5:Y:S01]  /*1bcd0*/  MUFU.EX2 R170, R170 ;  /* 0x000000aa00aa7308 */ /* 0x000f620000000800 */
[----:B---3--:R-:W-:Y:S01]  /*1bce0*/  F2FP.BF16.PACK_AB R145, R175, R178 ;  /* 0x000000b2af91723e */ /* 0x008fe200000010ff */
[-CC-:B------:R-:W-:Y:S02]  /*1bcf0*/  FFMA.FTZ R196, R193, R31.reuse, -R194.reuse ;  /* 0x0000001fc1c47223 */ /* 0x180fe400000108c2 */
[-C--:B------:R-:W-:Y:S02]  /*1bd00*/  FFMA.FTZ R191, R191, R31.reuse, -R194 ;  /* 0x0000001fbfbf7223 */ /* 0x080fe400000108c2 */
[-CC-:B------:R-:W-:Y:S02]  /*1bd10*/  FFMA.FTZ R187, R187, R31.reuse, -R30.reuse ;  /* 0x0000001fbbbb7223 */ /* 0x180fe4000001081e */
[----:B------:R-:W-:Y:S01]  /*1bd20*/  MUFU.EX2 R172, R172 ;  /* 0x000000ac00ac7308 */ /* 0x000fe20000000800 */
[-CC-:B------:R-:W-:Y:S02]  /*1bd30*/  FFMA.FTZ R184, R184, R31.reuse, -R30.reuse ;  /* 0x0000001fb8b87223 */ /* 0x180fe4000001081e */
[----:B------:R-:W-:-:S02]  /*1bd40*/  FFMA.FTZ R192, R29, R31, -R30 ;  /* 0x0000001f1dc07223 */ /* 0x000fc4000001081e */
[----:B------:R-:W-:Y:S02]  /*1bd50*/  FFMA.FTZ R249, R28, R31, -R30 ;  /* 0x0000001f1cf97223 */ /* 0x000fe4000001081e */
[----:B------:R-:W-:Y:S01]  /*1bd60*/  FADD.FTZ R173, R176, R173 ;  /* 0x000000adb0ad7221 */ /* 0x000fe20000010000 */
[----:B-----5:R-:W-:Y:S01]  /*1bd70*/  F2FP.BF16.PACK_AB R147, R170, R177 ;  /* 0x000000b1aa93723e */ /* 0x020fe200000010ff */
[----:B------:R-:W3:Y:S01]  /*1bd80*/  MUFU.EX2 R167, R167 ;  /* 0x000000a700a77308 */ /* 0x000ee20000000800 */
[----:B------:R-:W-:Y:S01]  /*1bd90*/  FADD.FTZ R178, R178, R175 ;  /* 0x000000afb2b27221 */ /* 0x000fe20000010000 */
[----:B------:R-:W-:Y:S01]  /*1bda0*/  LDSM.16.MT88.4 R28, [R227+0x11800] ;  /* 0x01180000e31c783b */ /* 0x000fe20000004200 */
[----:B------:R-:W-:Y:S02]  /*1bdb0*/  FADD.FTZ R174, R174, R173 ;  /* 0x000000adaeae7221 */ /* 0x000fe40000010000 */
[----:B------:R-:W-:Y:S01]  /*1bdc0*/  FADD.FTZ R177, R177, R178 ;  /* 0x000000b2b1b17221 */ /* 0x000fe20000010000 */
[----:B------:R-:W-:Y:S01]  /*1bdd0*/  HMMA.16816.F32.BF16 R160, R144, R156, RZ ;  /* 0x0000009c90a0723c */ /* 0x000fe200000418ff */
[----:B------:R-:W-:Y:S01]  /*1bde0*/  FADD.FTZ R169, R169, R174 ;  /* 0x000000aea9a97221 */ /* 0x000fe20000010000 */
[----:B------:R-:W-:Y:S01]  /*1bdf0*/  MUFU.EX2 R168, R168 ;  /* 0x000000a800a87308 */ /* 0x000fe20000000800 */
[----:B------:R-:W-:-:S05]  /*1be00*/  FADD.FTZ R170, R170, R177 ;  /* 0x000000b1aaaa7221 */ /* 0x000fca0000010000 */
[C---:B-1----:R-:W-:Y:S02]  /*1be10*/  HMMA.16816.F32.BF16 R36, R144.reuse, R40, RZ ;  /* 0x000000289024723c */ /* 0x042fe400000418ff */
        /* <DEDUP_REMOVED lines=50> */
[----:B---3--:R-:W-:Y:S01]  /*1c140*/  F2FP.BF16.PACK_AB R4, R167, R172 ;  /* 0x000000aca704723e */ /* 0x008fe200000010ff */
        /* <DEDUP_REMOVED lines=116> */
[----:B------:R-:W5:Y:S07]  /*1c890*/  LDSM.16.MT88.4 R24, [R230+0x13800] ;  /* 0x01380000e618783b */ /* 0x000f6e0000004200 */
        /* <DEDUP_REMOVED lines=21> */
[C---:B----4-:R-:W-:Y:S08]  /*1c9f0*/  HMMA.16816.F32.BF16 R36, R4.reuse, R16, R36 ;  /* 0x000000100424723c */ /* 0x050ff00000041824 */
[C---:B------:R-:W-:Y:S01]  /*1ca00*/  HMMA.16816.F32.BF16 R40, R4.reuse, R18, R40 ;  /* 0x000000120428723c */ /* 0x040fe20000041828 */
[----:B------:R-:W3:Y:S07]  /*1ca10*/  LDSM.16.MT88.4 R16, [R230+0x15800] ;  /* 0x01580000e610783b */ /* 0x000eee0000004200 */
[C---:B-----5:R-:W-:Y:S08]  /*1ca20*/  HMMA.16816.F32.BF16 R60, R4.reuse, R24, R60 ;  /* 0x00000018043c723c */ /* 0x060ff0000004183c */
        /* <DEDUP_REMOVED lines=22> */
[C---:B----4-:R-:W-:Y:S08]  /*1cb90*/  HMMA.16816.F32.BF16 R108, R4.reuse, R24, R108 ;  /* 0x00000018046c723c */ /* 0x050ff0000004186c */
[C---:B------:R-:W-:Y:S08]  /*1cba0*/  HMMA.16816.F32.BF16 R112, R4.reuse, R26, R112 ;  /* 0x0000001a0470723c */ /* 0x040ff00000041870 */
[C---:B-----5:R-:W-:Y:S08]  /*1cbb0*/  HMMA.16816.F32.BF16 R116, R4.reuse, R20, R116 ;  /* 0x000000140474723c */ /* 0x060ff00000041874 */
        /* <DEDUP_REMOVED lines=81> */
.L_x_4477:
[----:B------:R-:W-:Y:S02]  /*1d0d0*/  ULDC.64 UR4, c[0x0][0x118] ;  /* 0x0000460000047ab9 */ /* 0x000fe40000000a00 */
[----:B------:R-:W2:Y:S02]  /*1d0e0*/  LD.E R6, [R196.64+0x40] ;  /* 0x00004004c4067980 */ /* 0x000ea4000c101900 */
[----:B--2---:R-:W-:-:S04]  /*1d0f0*/  LEA R6, -R6, RZ, 0x6 ;  /* 0x000000ff06067211 */ /* 0x004fc800078e31ff */
[----:B------:R-:W-:Y:S02]  /*1d100*/  SHF.R.S32.HI R4, RZ, 0x1f, R6 ;  /* 0x0000001fff047819 */ /* 0x000fe40000011406 */
.L_x_4478:
[----:B------:R-:W-:Y:S05]  /*1d110*/  BSYNC B0 ;  /* 0x0000000000007941 */ /* 0x000fea0003800000 */
.L_x_4476:
[C---:B------:R-:W-:Y:S01]  /*1d120*/  LOP3.LUT P6, RZ, R247.reuse, 0x1, RZ, 0xc0, !PT ;  /* 0x00000001f7ff7812 */ /* 0x040fe200078cc0ff */
[----:B------:R-:W-:Y:S01]  /*1d130*/  ULDC.64 UR4, c[0x0][0x118] ;  /* 0x0000460000047ab9 */ /* 0x000fe20000000a00 */
[C---:B------:R-:W-:Y:S01]  /*1d140*/  LOP3.LUT P4, RZ, R247.reuse, 0x2, RZ, 0xc0, !PT ;  /* 0x00000002f7ff7812 */ /* 0x040fe2000788c0ff */
[----:B------:R-:W-:Y:S01]  /*1d150*/  BSSY B1, `(.L_x_4479) ;  /* 0x0000299000017945 */ /* 0x000fe20003800000 */
        /* <DEDUP_REMOVED lines=123> */
[----:B--2---:R-:W4:Y:S04]  /*1d910*/  LDSM.16.M88.4 R4, [R225+0x9000] ;  /* 0x00900000e104783b */ /* 0x004f280000000200 */
[----:B------:R-:W2:Y:S04]  /*1d920*/  LDSM.16.M88.4 R168, [R225+0x9800] ;  /* 0x00980000e1a8783b */ /* 0x000ea80000000200 */
[----:B------:R-:W-:Y:S04]  /*1d930*/  LDSM.16.M88.4 R32, [R224] ;  /* 0x00000000e020783b */ /* 0x000fe80000000200 */
[----:B-1----:R-:W1:Y:S04]  /*1d940*/  LDSM.16.M88.4 R28, [R223] ;  /* 0x00000000df1c783b */ /* 0x002e680000000200 */
[----:B------:R-:W1:Y:S04]  /*1d950*/  LDSM.16.M88.4 R188, [R219] ;  /* 0x00000000dbbc783b */ /* 0x000e680000000200 */
[----:B------:R-:W1:Y:S04]  /*1d960*/  LDSM.16.M88.4 R176, [R218] ;  /* 0x00000000dab0783b */ /* 0x000e680000000200 */
[----:B------:R-:W1:Y:S04]  /*1d970*/  LDSM.16.M88.4 R172, [R217] ;  /* 0x00000000d9ac783b */ /* 0x000e680000000200 */
[----:B------:R-:W-:Y:S01]  /*1d980*/  LDSM.16.M88.4 R192, [R220+0xa800] ;  /* 0x00a80000dcc0783b */ /* 0x000fe20000000200 */
[C---:B-----5:R-:W-:Y:S03]  /*1d990*/  HMMA.16816.F32.BF16 R24, R180.reuse, R20, RZ ;  /* 0x00000014b418723c */ /* 0x060fe600000418ff */
[----:B------:R-:W0:Y:S05]  /*1d9a0*/  LDGDEPBAR ;  /* 0x00000000000079af */ /* 0x000e2a0000000000 */
[C---:B------:R-:W-:Y:S08]  /*1d9b0*/  HMMA.16816.F32.BF16 R20, R180.reuse, R22, RZ ;  /* 0x00000016b414723c */ /* 0x040ff000000418ff */
[C---:B---3--:R-:W-:Y:S08]  /*1d9c0*/  HMMA.16816.F32.BF16 R16, R180.reuse, R12, RZ ;  /* 0x0000000cb410723c */ /* 0x048ff000000418ff */
[C---:B----4-:R-:W-:Y:S08]  /*1d9d0*/  HMMA.16816.F32.BF16 R8, R180.reuse, R4, RZ ;  /* 0x00000004b408723c */ /* 0x050ff000000418ff */
[C---:B------:R-:W-:Y:S08]  /*1d9e0*/  HMMA.16816.F32.BF16 R12, R180.reuse, R14, RZ ;  /* 0x0000000eb40c723c */ /* 0x040ff000000418ff */
        /* <DEDUP_REMOVED lines=54> */
[----:B------:R-:W4:Y:S04]  /*1dd50*/  LDSM.16.M88.4 R168, [R212] ;  /* 0x00000000d4a8783b */ /* 0x000f280000000200 */
        /* <DEDUP_REMOVED lines=36> */
[C---:B--2---:R-:W-:Y:S08]  /*1dfa0*/  HMMA.16816.F32.BF16 R184, R168.reuse, R176, R184 ;  /* 0x000000b0a8b8723c */ /* 0x044ff000000418b8 */
[----:B------:R-:W-:Y:S01]  /*1dfb0*/  HMMA.16816.F32.BF16 R180, R168, R178, R180 ;  /* 0x000000b2a8b4723c */ /* 0x000fe200000418b4 */
[----:B------:R-:W2:Y:S04]  /*1dfc0*/  LDSM.16.M88.4 R176, [R225+0xd800] ;  /* 0x00d80000e1b0783b */ /* 0x000ea80000000200 */
[----:B------:R-:W4:Y:S03]  /*1dfd0*/  LDSM.16.M88.4 R168, [R211] ;  /* 0x00000000d3a8783b */ /* 0x000f260000000200 */
[C---:B---3--:R-:W-:Y:S08]  /*1dfe0*/  HMMA.16816.F32.BF16 R24, R172.reuse, R32, R24 ;  /* 0x00000020ac18723c */ /* 0x048ff00000041818 */
        /* <DEDUP_REMOVED lines=8> */
[C---:B--2---:R-:W-:Y:S08]  /*1e070*/  HMMA.16816.F32.BF16 R184, R172.reuse, R176, R184 ;  /* 0x000000b0acb8723c */ /* 0x044ff000000418b8 */
[----:B------:R-:W-:Y:S01]  /*1e080*/  HMMA.16816.F32.BF16 R180, R172, R178, R180 ;  /* 0x000000b2acb4723c */ /* 0x000fe200000418b4 */
[----:B------:R-:W-:Y:S04]  /*1e090*/  LDSM.16.M88.4 R176, [R222+0x4000] ;  /* 0x00400000deb0783b */ /* 0x000fe80000000200 */
[----:B------:R-:W2:Y:S03]  /*1e0a0*/  LDSM.16.M88.4 R172, [R220+0xc000] ;  /* 0x00c00000dcac783b */ /* 0x000ea60000000200 */
        /* <DEDUP_REMOVED lines=8> */
[----:B------:R-:W1:Y:S07]  /*1e130*/  LDSM.16.M88.4 R28, [R220+0xd800] ;  /* 0x00d80000dc1c783b */ /* 0x000e6e0000000200 */
[C---:B-----5:R-:W-:Y:S08]  /*1e140*/  HMMA.16816.F32.BF16 R184, R192.reuse, R188, R184 ;  /* 0x000000bcc0b8723c */ /* 0x060ff000000418b8 */
[----:B------:R-:W-:Y:S01]  /*1e150*/  HMMA.16816.F32.BF16 R180, R192, R190, R180 ;  /* 0x000000bec0b4723c */ /* 0x000fe200000418b4 */
[----:B------:R-:W-:Y:S07]  /*1e160*/  LDSM.16.M88.4 R188, [R216+0x5000] ;  /* 0x00500000d8bc783b */ /* 0x000fee0000000200 */
        /* <DEDUP_REMOVED lines=13> */
[C---:B--2---:R-:W-:Y:S08]  /*1e240*/  HMMA.16816.F32.BF16 R8, R172.reuse, R188, R8 ;  /* 0x000000bcac08723c */ /* 0x044ff00000041808 */
[C---:B----4-:R-:W-:Y:S08]  /*1e250*/  HMMA.16816.F32.BF16 R24, R172.reuse, R168, R24 ;  /* 0x000000a8ac18723c */ /* 0x050ff00000041818 */
        /* <DEDUP_REMOVED lines=8> */
[----:B------:R-:W-:Y:S01]  /*1e2e0*/  HMMA.16816.F32.BF16 R4, R172, R190, R4 ;  /* 0x000000beac04723c */ /* 0x000fe20000041804 */
[----:B------:R-:W4:Y:S04]  /*1e2f0*/  LDSM.16.M88.4 R188, [R225+0xf000] ;  /* 0x00f00000e1bc783b */ /* 0x000f280000000200 */
[----:B------:R-:W-:Y:S03]  /*1e300*/  LDSM.16.M88.4 R172, [R224+0x6000] ;  /* 0x00600000e0ac783b */ /* 0x000fe60000000200 */
        /* <DEDUP_REMOVED lines=8> */
[----:B------:R-:W1:Y:S07]  /*1e390*/  LDSM.16.M88.4 R28, [R204] ;  /* 0x00000000cc1c783b */ /* 0x000e6e0000000200 */
[C---:B----4-:R-:W-:Y:S08]  /*1e3a0*/  HMMA.16816.F32.BF16 R8, R168.reuse, R188, R8 ;  /* 0x000000bca808723c */ /* 0x050ff00000041808 */
[----:B------:R-:W-:Y:S01]  /*1e3b0*/  HMMA.16816.F32.BF16 R4, R168, R190, R4 ;  /* 0x000000bea804723c */ /* 0x000fe20000041804 */
[----:B------:R-:W4:Y:S04]  /*1e3c0*/  LDSM.16.M88.4 R188, [R205] ;  /* 0x00000000cdbc783b */ /* 0x000f280000000200 */
[----:B------:R-:W-:Y:S03]  /*1e3d0*/  LDSM.16.M88.4 R168, [R222+0x6000] ;  /* 0x00600000dea8783b */ /* 0x000fe60000000200 */
[C---:B--2---:R-:W-:Y:S08]  /*1e3e0*/  HMMA.16816.F32.BF16 R16, R172.reuse, R176, R16 ;  /* 0x000000b0ac10723c */ /* 0x044ff00000041810 */
[C---:B---3--:R-:W-:Y:S08]  /*1e3f0*/  HMMA.16816.F32.BF16 R24, R172.reuse, R32, R24 ;  /* 0x00000020ac18723c */ /* 0x048ff00000041818 */
[C---:B------:R-:W-:Y:S01]  /*1e400*/  HMMA.16816.F32.BF16 R20, R172.reuse, R34, R20 ;  /* 0x00000022ac14723c */ /* 0x040fe20000041814 */
[----:B------:R-:W2:Y:S07]  /*1e410*/  LDSM.16.M88.4 R32, [R220+0xe000] ;  /* 0x00e00000dc20783b */ /* 0x000eae0000000200 */
[C---:B------:R-:W-:Y:S01]  /*1e420*/  HMMA.16816.F32.BF16 R12, R172.reuse, R178, R12 ;  /* 0x000000b2ac0c723c */ /* 0x040fe2000004180c */
[----:B------:R-:W3:Y:S07]  /*1e430*/  LDSM.16.M88.4 R176, [R220+0xe800] ;  /* 0x00e80000dcb0783b */ /* 0x000eee0000000200 */
[C---:B-1----:R-:W-:Y:S08]  /*1e440*/  HMMA.16816.F32.BF16 R184, R172.reuse, R28, R184 ;  /* 0x0000001cacb8723c */ /* 0x042ff000000418b8 */
[C---:B------:R-:W-:Y:S01]  /*1e450*/  HMMA.16816.F32.BF16 R180, R172.reuse, R30, R180 ;  /* 0x0000001eacb4723c */ /* 0x040fe200000418b4 */
[----:B------:R-:W1:Y:S07]  /*1e460*/  LDSM.16.M88.4 R28, [R220+0xf000] ;  /* 0x00f00000dc1c783b */ /* 0x000e6e0000000200 */
[C---:B----4-:R-:W-:Y:S01]  /*1e470*/  HMMA.16816.F32.BF16 R8, R172.reuse, R188, R8 ;  /* 0x000000bcac08723c */ /* 0x050fe20000041808 */
[----:B------:R-:W4:Y:S07]  /*1e480*/  S2R R188, SR_TID.X ;  /* 0x0000000000bc7919 */ /* 0x000f2e0000002100 */
[----:B------:R-:W-:Y:S01]  /*1e490*/  HMMA.16816.F32.BF16 R4, R172, R190, R4 ;  /* 0x000000beac04723c */ /* 0x000fe20000041804 */
[----:B------:R-:W-:Y:S07]  /*1e4a0*/  LDSM.16.M88.4 R172, [R221+0x6000] ;  /* 0x00600000ddac783b */ /* 0x000fee0000000200 */
[C---:B--2---:R-:W-:Y:S08]  /*1e4b0*/  HMMA.16816.F32.BF16 R24, R168.reuse, R32, R24 ;  /* 0x00000020a818723c */ /* 0x044ff00000041818 */
[----:B------:R-:W-:Y:S01]  /*1e4c0*/  HMMA.16816.F32.BF16 R20, R168, R34, R20 ;  /* 0x00000022a814723c */ /* 0x000fe20000041814 */
[----:B------:R-:W2:Y:S01]  /*1e4d0*/  LDSM.16.M88.4 R32, [R216+0x6000] ;  /* 0x00600000d820783b */ /* 0x000ea20000000200 */
[----:B----4-:R-:W-:-:S06]  /*1e4e0*/  IMAD.SHL.U32 R188, R188, 0x2, RZ ;  /* 0x00000002bcbc7824 */ /* 0x010fcc00078e00ff */
[C---:B---3--:R-:W-:Y:S08]  /*1e4f0*/  HMMA.16816.F32.BF16 R16, R168.reuse, R176, R16 ;  /* 0x000000b0a810723c */ /* 0x048ff00000041810 */
[C---:B------:R-:W-:Y:S01]  /*1e500*/  HMMA.16816.F32.BF16 R12, R168.reuse, R178, R12 ;  /* 0x000000b2a80c723c */ /* 0x040fe2000004180c */
[----:B------:R-:W3:Y:S07]  /*1e510*/  LDSM.16.M88.4 R176, [R220+0xf800] ;  /* 0x00f80000dcb0783b */ /* 0x000eee0000000200 */
[C---:B-1----:R-:W-:Y:S08]  /*1e520*/  HMMA.16816.F32.BF16 R8, R168.reuse, R28, R8 ;  /* 0x0000001ca808723c */ /* 0x042ff00000041808 */
[----:B------:R-:W-:Y:S01]  /*1e530*/  HMMA.16816.F32.BF16 R4, R168, R30, R4 ;  /* 0x0000001ea804723c */ /* 0x000fe20000041804 */
[----:B------:R-:W1:Y:S07]  /*1e540*/  LDSM.16.M88.4 R28, [R216+0x6800] ;  /* 0x00680000d81c783b */ /* 0x000e6e0000000200 */
[C---:B--2---:R-:W-:Y:S07]  /*1e550*/  HMMA.16816.F32.BF16 R24, R172.reuse, R32, R24 ;  /* 0x00000020ac18723c */ /* 0x044fee0000041818 */
[----:B------:R-:W-:Y:S01]  /*1e560*/  LOP3.LUT R33, R188, 0x6, RZ, 0xc0, !PT ;  /* 0x00000006bc217812 */ /* 0x000fe200078ec0ff */
[----:B------:R-:W-:Y:S04]  /*1e570*/  HMMA.16816.F32.BF16 R20, R172, R34, R20 ;  /* 0x00000022ac14723c */ /* 0x000fe80000041814 */
[----:B------:R-:W-:-:S02]  /*1e580*/  IMAD R188, R246, 0x40, R33 ;  /* 0x00000040f6bc7824 */ /* 0x000fc400078e0221 */
[----:B------:R-:W2:Y:S02]  /*1e590*/  LDSM.16.M88.4 R32, [R216+0x7000] ;  /* 0x00700000d820783b */ /* 0x000ea40000000200 */
[----:B---3--:R-:W-:Y:S01]  /*1e5a0*/  HMMA.16816.F32.BF16 R184, R168, R176, R184 ;  /* 0x000000b0a8b8723c */ /* 0x008fe200000418b8 */
[----:B------:R-:W-:-:S04]  /*1e5b0*/  IADD3 R190, R188, 0x1, RZ ;  /* 0x00000001bcbe7810 */ /* 0x000fc80007ffe0ff */
[----:B------:R-:W3:Y:S01]  /*1e5c0*/  I2F R189, R190 ;  /* 0x000000be00bd7306 */ /* 0x000ee20000201400 */
[-C--:B------:R-:W-:Y:S02]  /*1e5d0*/  ISETP.GE.AND P6, PT, R190, R2.reuse, PT ;  /* 0x00000002be00720c */ /* 0x080fe40003fc6270 */
[----:B------:R-:W-:Y:S01]  /*1e5e0*/  HMMA.16816.F32.BF16 R180, R168, R178, R180 ;  /* 0x000000b2a8b4723c */ /* 0x000fe200000418b4 */
[----:B------:R-:W-:Y:S02]  /*1e5f0*/  IADD3 R176, R188, 0x8, RZ ;  /* 0x00000008bcb07810 */ /* 0x000fe40007ffe0ff */
[----:B------:R-:W-:Y:S02]  /*1e600*/  ISETP.GE.AND P5, PT, R190, R3, PT ;  /* 0x00000003be00720c */ /* 0x000fe40003fa6270 */
[----:B------:R-:W4:Y:S01]  /*1e610*/  I2F R177, R176 ;  /* 0x000000b000b17306 */ /* 0x000f220000201400 */
[----:B------:R-:W-:Y:S02]  /*1e620*/  ISETP.GE.AND P1, PT, R176, R2, PT ;  /* 0x00000002b000720c */ /* 0x000fe40003f26270 */
[----:B------:R-:W-:Y:S01]  /*1e630*/  IADD3 R170, R188, 0x9, RZ ;  /* 0x00000009bcaa7810 */ /* 0x000fe20007ffe0ff */
[----:B-1----:R-:W-:Y:S04]  /*1e640*/  HMMA.16816.F32.BF16 R16, R172, R28, R16 ;  /* 0x0000001cac10723c */ /* 0x002fe80000041810 */
[----:B------:R-:W1:Y:S01]  /*1e650*/  I2F R168, R170 ;  /* 0x000000aa00a87306 */ /* 0x000e620000201400 */
[----:B---3--:R-:W-:-:S02]  /*1e660*/  FFMA.FTZ R25, R0, R189, R25 ;  /* 0x000000bd00197223 */ /* 0x008fc40000010019 */
[----:B------:R-:W-:Y:S01]  /*1e670*/  IADD3 R29, R188, 0x10, RZ ;  /* 0x00000010bc1d7810 */ /* 0x000fe20007ffe0ff */
[----:B------:R-:W-:Y:S01]  /*1e680*/  FFMA.FTZ R169, R0, R189, R27 ;  /* 0x000000bd00a97223 */ /* 0x000fe2000001001b */
[----:B------:R-:W-:Y:S01]  /*1e690*/  IADD3 R28, R188, 0x11, RZ ;  /* 0x00000011bc1c7810 */ /* 0x000fe20007ffe0ff */
[C---:B------:R-:W-:Y:S01]  /*1e6a0*/  HMMA.16816.F32.BF16 R12, R172.reuse, R30, R12 ;  /* 0x0000001eac0c723c */ /* 0x040fe2000004180c */
[----:B------:R-:W-:Y:S01]  /*1e6b0*/  FSEL R203, R25, -INF , !P6 ;  /* 0xff80000019cb7808 */ /* 0x000fe20007000000 */
[----:B------:R-:W3:Y:S01]  /*1e6c0*/  I2F R27, R29 ;  /* 0x0000001d001b7306 */ /* 0x000ee20000201400 */
[CC--:B----4-:R-:W-:Y:S01]  /*1e6d0*/  FFMA.FTZ R20, R0.reuse, R177.reuse, R20 ;  /* 0x000000b100147223 */ /* 0x0d0fe20000010014 */
[----:B------:R-:W-:Y:S01]  /*1e6e0*/  FSEL R169, R169, -INF , !P5 ;  /* 0xff800000a9a97808 */ /* 0x000fe20006800000 */
[----:B------:R-:W-:Y:S01]  /*1e6f0*/  FFMA.FTZ R22, R0, R177, R22 ;  /* 0x000000b100167223 */ /* 0x000fe20000010016 */
[----:B------:R-:W-:Y:S01]  /*1e700*/  ISETP.GE.AND P6, PT, R176, R3, PT ;  /* 0x00000003b000720c */ /* 0x000fe20003fc6270 */
[----:B------:R-:W-:Y:S01]  /*1e710*/  IMAD.MOV.U32 R189, RZ, RZ, R167 ;  /* 0x000000ffffbd7224 */ /* 0x000fe200078e00a7 */
[----:B------:R-:W-:Y:S01]  /*1e720*/  ISETP.GE.AND P5, PT, R170, R2, PT ;  /* 0x00000002aa00720c */ /* 0x000fe20003fa6270 */
[-C--:B-1----:R-:W-:Y:S01]  /*1e730*/  FFMA.FTZ R21, R0, R168.reuse, R21 ;  /* 0x000000a800157223 */ /* 0x082fe20000010015 */
[----:B------:R-:W1:Y:S01]  /*1e740*/  I2F R25, R28 ;  /* 0x0000001c00197306 */ /* 0x000e620000201400 */
[----:B------:R-:W-:Y:S01]  /*1e750*/  FSEL R202, R20, -INF , !P1 ;  /* 0xff80000014ca7808 */ /* 0x000fe20004800000 */
[----:B------:R-:W-:Y:S01]  /*1e760*/  FFMA.FTZ R168, R0, R168, R23 ;  /* 0x000000a800a87223 */ /* 0x000fe20000010017 */
[----:B------:R-:W-:Y:S01]  /*1e770*/  FSEL R250, R22, -INF , !P6 ;  /* 0xff80000016fa7808 */ /* 0x000fe20007000000 */
[----:B--2---:R-:W-:Y:S01]  /*1e780*/  HMMA.16816.F32.BF16 R8, R172, R32, R8 ;  /* 0x00000020ac08723c */ /* 0x004fe20000041808 */
[----:B------:R-:W-:-:S02]  /*1e790*/  FSEL R251, R21, -INF , !P5 ;  /* 0xff80000015fb7808 */ /* 0x000fc40006800000 */
[----:B------:R-:W2:Y:S01]  /*1e7a0*/  LDSM.16.M88.4 R20, [R216+0x7800] ;  /* 0x00780000d814783b */ /* 0x000ea20000000200 */
[----:B------:R-:W-:Y:S01]  /*1e7b0*/  IADD3 R30, R188, 0x18, RZ ;  /* 0x00000018bc1e7810 */ /* 0x000fe20007ffe0ff */
[CC--:B---3--:R-:W-:Y:S01]  /*1e7c0*/  FFMA.FTZ R177, R0.reuse, R27.reuse, R16 ;  /* 0x0000001b00b17223 */ /* 0x0c8fe20000010010 */
[C---:B------:R-:W-:Y:S01]  /*1e7d0*/  ISETP.GE.AND P6, PT, R29.reuse, R2, PT ;  /* 0x000000021d00720c */ /* 0x040fe20003fc6270 */
[----:B------:R-:W-:Y:S01]  /*1e7e0*/  FFMA.FTZ R199, R0, R27, R18 ;  /* 0x0000001b00c77223 */ /* 0x000fe20000010012 */
[-C--:B------:R-:W-:Y:S01]  /*1e7f0*/  ISETP.GE.AND P5, PT, R29, R3.reuse, PT ;  /* 0x000000031d00720c */ /* 0x080fe20003fa6270 */
[----:B------:R-:W-:Y:S01]  /*1e800*/  HMMA.16816.F32.BF16 R4, R172, R34, R4 ;  /* 0x00000022ac04723c */ /* 0x000fe20000041804 */
[----:B------:R-:W-:Y:S01]  /*1e810*/  ISETP.GE.AND P1, PT, R170, R3, PT ;  /* 0x00000003aa00720c */ /* 0x000fe20003f26270 */
[----:B------:R-:W3:Y:S01]  /*1e820*/  I2F R29, R30 ;  /* 0x0000001e001d7306 */ /* 0x000ee20000201400 */
[----:B------:R-:W-:Y:S01]  /*1e830*/  IADD3 R31, R188, 0x19, RZ ;  /* 0x00000019bc1f7810 */ /* 0x000fe20007ffe0ff */
[-C--:B-1----:R-:W-:Y:S01]  /*1e840*/  FFMA.FTZ R201, R0, R25.reuse, R17 ;  /* 0x0000001900c97223 */ /* 0x082fe20000010011 */
[----:B------:R-:W-:Y:S01]  /*1e850*/  IADD3 R18, R188, 0x20, RZ ;  /* 0x00000020bc127810 */ /* 0x000fe20007ffe0ff */
[----:B------:R-:W-:Y:S01]  /*1e860*/  FFMA.FTZ R195, R0, R25, R19 ;  /* 0x0000001900c37223 */ /* 0x000fe20000010013 */
[----:B------:R-:W-:Y:S01]  /*1e870*/  FSEL R16, R168, -INF , !P1 ;  /* 0xff800000a8107808 */ /* 0x000fe20004800000 */
[----:B------:R-:W-:-:S04]  /*1e880*/  DEPBAR.LE SB0, 0x0 ;  /* 0x000080000000791a */ /* 0x000fc80000000000 */
[----:B------:R-:W-:Y:S01]  /*1e890*/  FSEL R177, R177, -INF , !P6 ;  /* 0xff800000b1b17808 */ /* 0x000fe20007000000 */
[----:B------:R-:W1:Y:S01]  /*1e8a0*/  I2F R17, R18 ;  /* 0x0000001200117306 */ /* 0x000e620000201400 */
[CC--:B------:R-:W-:Y:S02]  /*1e8b0*/  ISETP.GE.AND P1, PT, R28.reuse, R2.reuse, PT ;  /* 0x000000021c00720c */ /* 0x0c0fe40003f26270 */
[----:B------:R-:W-:Y:S02]  /*1e8c0*/  ISETP.GE.AND P6, PT, R28, R3, PT ;  /* 0x000000031c00720c */ /* 0x000fe40003fc6270 */
[----:B------:R-:W-:Y:S01]  /*1e8d0*/  FSEL R199, R199, -INF , !P5 ;  /* 0xff800000c7c77808 */ /* 0x000fe20006800000 */
[-C--:B---3--:R-:W-:Y:S01]  /*1e8e0*/  FFMA.FTZ R12, R0, R29.reuse, R12 ;  /* 0x0000001d000c7223 */ /* 0x088fe2000001000c */
[----:B------:R-:W-:Y:S01]  /*1e8f0*/  ISETP.GE.AND P5, PT, R30, R2, PT ;  /* 0x000000021e00720c */ /* 0x000fe20003fa6270 */
[----:B------:R-:W3:Y:S01]  /*1e900*/  I2F R28, R31 ;  /* 0x0000001f001c7306 */ /* 0x000ee20000201400 */
[----:B------:R-:W-:Y:S01]  /*1e910*/  FSEL R201, R201, -INF , !P1 ;  /* 0xff800000c9c97808 */ /* 0x000fe20004800000 */
[----:B------:R-:W-:Y:S01]  /*1e920*/  FFMA.FTZ R198, R0, R29, R14 ;  /* 0x0000001d00c67223 */ /* 0x000fe2000001000e */
[----:B------:R-:W-:-:S02]  /*1e930*/  IADD3 R19, R188, 0x21, RZ ;  /* 0x00000021bc137810 */ /* 0x000fc40007ffe0ff */
[----:B------:R-:W-:Y:S02]  /*1e940*/  ISETP.GE.AND P1, PT, R30, R3, PT ;  /* 0x000000031e00720c */ /* 0x000fe40003f26270 */
[----:B------:R-:W-:Y:S01]  /*1e950*/  IADD3 R14, R188, 0x28, RZ ;  /* 0x00000028bc0e7810 */ /* 0x000fe20007ffe0ff */
[-C--:B-1----:R-:W-:Y:S01]  /*1e960*/  FFMA.FTZ R8, R0, R17.reuse, R8 ;  /* 0x0000001100087223 */ /* 0x082fe20000010008 */
[----:B------:R-:W-:Y:S01]  /*1e970*/  FSEL R179, R12, -INF , !P5 ;  /* 0xff8000000cb37808 */ /* 0x000fe20006800000 */
[----:B------:R-:W-:Y:S01]  /*1e980*/  FFMA.FTZ R27, R0, R17, R10 ;  /* 0x00000011001b7223 */ /* 0x000fe2000001000a */
[----:B------:R-:W1:Y:S01]  /*1e990*/  I2F R12, R19 ;  /* 0x00000013000c7306 */ /* 0x000e620000201400 */
[----:B------:R-:W-:Y:S01]  /*1e9a0*/  FSEL R198, R198, -INF , !P1 ;  /* 0xff800000c6c67808 */ /* 0x000fe20004800000 */
[----:B--2---:R-:W-:Y:S01]  /*1e9b0*/  HMMA.16816.F32.BF16 R184, R172, R20, R184 ;  /* 0x00000014acb8723c */ /* 0x004fe200000418b8 */
[----:B------:R-:W-:Y:S01]  /*1e9c0*/  ISETP.GE.AND P1, PT, R18, R2, PT ;  /* 0x000000021200720c */ /* 0x000fe20003f26270 */
[CC--:B---3--:R-:W-:Y:S01]  /*1e9d0*/  FFMA.FTZ R200, R0.reuse, R28.reuse, R13 ;  /* 0x0000001c00c87223 */ /* 0x0c8fe2000001000d */
[----:B------:R-:W-:Y:S01]  /*1e9e0*/  FSEL R195, R195, -INF , !P6 ;  /* 0xff800000c3c37808 */ /* 0x000fe20007000000 */
[----:B------:R-:W-:-:S02]  /*1e9f0*/  FFMA.FTZ R190, R0, R28, R15 ;  /* 0x0000001c00be7223 */ /* 0x000fc4000001000f */
[----:B------:R-:W2:Y:S01]  /*1ea00*/  I2F R13, R14 ;  /* 0x0000000e000d7306 */ /* 0x000ea20000201400 */
[----:B------:R-:W-:Y:S01]  /*1ea10*/  IADD3 R15, R188, 0x29, RZ ;  /* 0x00000029bc0f7810 */ /* 0x000fe20007ffe0ff */
[----:B------:R-:W-:Y:S01]  /*1ea20*/  HMMA.16816.F32.BF16 R180, R172, R22, R180 ;  /* 0x00000016acb4723c */ /* 0x000fe200000418b4 */
[----:B------:R-:W-:Y:S02]  /*1ea30*/  FSEL R191, R8, -INF , !P1 ;  /* 0xff80000008bf7808 */ /* 0x000fe40004800000 */
[----:B------:R-:W-:Y:S02]  /*1ea40*/  ISETP.GE.AND P6, PT, R31, R2, PT ;  /* 0x000000021f00720c */ /* 0x000fe40003fc6270 */
[----:B------:R-:W-:Y:S01]  /*1ea50*/  IADD3 R10, R188, 0x30, RZ ;  /* 0x00000030bc0a7810 */ /* 0x000fe20007ffe0ff */
[----:B------:R-:W3:Y:S01]  /*1ea60*/  I2F R8, R15 ;  /* 0x0000000f00087306 */ /* 0x000ee20000201400 */
[----:B------:R-:W-:Y:S01]  /*1ea70*/  FSEL R200, R200, -INF , !P6 ;  /* 0xff800000c8c87808 */ /* 0x000fe20007000000 */
[-C--:B-1----:R-:W-:Y:S01]  /*1ea80*/  FFMA.FTZ R11, R0, R12.reuse, R11 ;  /* 0x0000000c000b7223 */ /* 0x082fe2000001000b */
[-C--:B------:R-:W-:Y:S01]  /*1ea90*/  ISETP.GE.AND P6, PT, R18, R3.reuse, PT ;  /* 0x000000031200720c */ /* 0x080fe20003fc6270 */
[----:B------:R-:W-:Y:S01]  /*1eaa0*/  FFMA.FTZ R193, R0, R12, R9 ;  /* 0x0000000c00c17223 */ /* 0x000fe20000010009 */
[----:B------:R-:W-:-:S02]  /*1eab0*/  ISETP.GE.AND P1, PT, R19, R3, PT ;  /* 0x000000031300720c */ /* 0x000fc40003f26270 */
[----:B------:R-:W-:Y:S01]  /*1eac0*/  FSEL R27, R27, -INF , !P6 ;  /* 0xff8000001b1b7808 */ /* 0x000fe20007000000 */
[-C--:B--2---:R-:W-:Y:S01]  /*1ead0*/  FFMA.FTZ R192, R0, R13.reuse, R4 ;  /* 0x0000000d00c07223 */ /* 0x084fe20000010004 */
[----:B------:R-:W-:Y:S01]  /*1eae0*/  IADD3 R4, R188, 0x31, RZ ;  /* 0x00000031bc047810 */ /* 0x000fe20007ffe0ff */
[----:B------:R-:W1:Y:S01]  /*1eaf0*/  I2F R9, R10 ;  /* 0x0000000a00097306 */ /* 0x000e620000201400 */
[----:B------:R-:W-:Y:S01]  /*1eb00*/  ISETP.GE.AND P6, PT, R14, R2, PT ;  /* 0x000000020e00720c */ /* 0x000fe20003fc6270 */
[C---:B------:R-:W-:Y:S01]  /*1eb10*/  FFMA.FTZ R6, R0.reuse, R13, R6 ;  /* 0x0000000d00067223 */ /* 0x040fe20000010006 */
[-C--:B------:R-:W-:Y:S02]  /*1eb20*/  ISETP.GE.AND P5, PT, R31, R3.reuse, PT ;  /* 0x000000031f00720c */ /* 0x080fe40003fa6270 */
[----:B------:R-:W-:Y:S01]  /*1eb30*/  FSEL R25, R11, -INF , !P1 ;  /* 0xff8000000b197808 */ /* 0x000fe20004800000 */
[-C--:B---3--:R-:W-:Y:S01]  /*1eb40*/  FFMA.FTZ R7, R0, R8.reuse, R7 ;  /* 0x0000000800077223 */ /* 0x088fe20000010007 */
[----:B------:R-:W-:Y:S01]  /*1eb50*/  IADD3 R12, R188, 0x38, RZ ;  /* 0x00000038bc0c7810 */ /* 0x000fe20007ffe0ff */
[----:B------:R-:W2:Y:S01]  /*1eb60*/  I2F R11, R4 ;  /* 0x00000004000b7306 */ /* 0x000ea20000201400 */
[----:B------:R-:W-:Y:S01]  /*1eb70*/  FSEL R192, R192, -INF , !P6 ;  /* 0xff800000c0c07808 */ /* 0x000fe20007000000 */
[----:B------:R-:W-:Y:S01]  /*1eb80*/  FFMA.FTZ R194, R0, R8, R5 ;  /* 0x0000000800c27223 */ /* 0x000fe20000010005 */
[----:B------:R-:W-:-:S02]  /*1eb90*/  ISETP.GE.AND P6, PT, R15, R3, PT ;  /* 0x000000030f00720c */ /* 0x000fc40003fc6270 */
[----:B------:R-:W-:Y:S02]  /*1eba0*/  FSEL R190, R190, -INF , !P5 ;  /* 0xff800000bebe7808 */ /* 0x000fe40006800000 */
[-C--:B------:R-:W-:Y:S01]  /*1ebb0*/  ISETP.GE.AND P5, PT, R19, R2.reuse, PT ;  /* 0x000000021300720c */ /* 0x080fe20003fa6270 */
[----:B------:R-:W3:Y:S01]  /*1ebc0*/  I2F R5, R12 ;  /* 0x0000000c00057306 */ /* 0x000ee20000201400 */
[----:B------:R-:W-:Y:S01]  /*1ebd0*/  FSEL R31, R7, -INF , !P6 ;  /* 0xff800000071f7808 */ /* 0x000fe20007000000 */
[CC--:B-1----:R-:W-:Y:S01]  /*1ebe0*/  FFMA.FTZ R29, R0.reuse, R9.reuse, R184 ;  /* 0x00000009001d7223 */ /* 0x0c2fe200000100b8 */
[----:B------:R-:W-:Y:S01]  /*1ebf0*/  FSEL R193, R193, -INF , !P5 ;  /* 0xff800000c1c17808 */ /* 0x000fe20006800000 */
[----:B------:R-:W-:Y:S01]  /*1ec00*/  FFMA.FTZ R175, R0, R9, R186 ;  /* 0x0000000900af7223 */ /* 0x000fe200000100ba */
[----:B------:R-:W-:Y:S02]  /*1ec10*/  ISETP.GE.AND P5, PT, R14, R3, PT ;  /* 0x000000030e00720c */ /* 0x000fe40003fa6270 */
[-C--:B------:R-:W-:Y:S01]  /*1ec20*/  ISETP.GE.AND P1, PT, R15, R2.reuse, PT ;  /* 0x000000020f00720c */ /* 0x080fe20003f26270 */
[----:B------:R-:W1:Y:S01]  /*1ec30*/  I2F R7, R188 ;  /* 0x000000bc00077306 */ /* 0x000e620000201400 */
[----:B------:R-:W-:Y:S01]  /*1ec40*/  FSEL R30, R6, -INF , !P5 ;  /* 0xff800000061e7808 */ /* 0x000fe20006800000 */
[-C--:B--2---:R-:W-:Y:S01]  /*1ec50*/  FFMA.FTZ R28, R0, R11.reuse, R185 ;  /* 0x0000000b001c7223 */ /* 0x084fe200000100b9 */
[-C--:B------:R-:W-:Y:S01]  /*1ec60*/  ISETP.GE.AND P5, PT, R10, R2.reuse, PT ;  /* 0x000000020a00720c */ /* 0x080fe20003fa6270 */
[----:B------:R-:W-:Y:S01]  /*1ec70*/  FFMA.FTZ R174, R0, R11, R187 ;  /* 0x0000000b00ae7223 */ /* 0x000fe200000100bb */
[----:B------:R-:W-:Y:S01]  /*1ec80*/  FSEL R194, R194, -INF , !P1 ;  /* 0xff800000c2c27808 */ /* 0x000fe20004800000 */
[----:B------:R-:W-:Y:S01]  /*1ec90*/  BAR.SYNC.DEFER_BLOCKING 0x0 ;  /* 0x0000000000007b1d */ /* 0x000fe20000010000 */
[----:B------:R-:W-:Y:S01]  /*1eca0*/  ISETP.GE.AND P1, PT, R10, R3, PT ;  /* 0x000000030a00720c */ /* 0x000fe20003f26270 */
[-C--:B---3--:R-:W-:Y:S01]  /*1ecb0*/  FFMA.FTZ R176, R0, R5.reuse, R180 ;  /* 0x0000000500b07223 */ /* 0x088fe200000100b4 */
[----:B------:R-:W-:Y:S01]  /*1ecc0*/  ISETP.GE.AND P6, PT, R4, R2, PT ;  /* 0x000000020400720c */ /* 0x000fe20003fc6270 */
[----:B------:R-:W-:Y:S01]  /*1ecd0*/  FFMA.FTZ R171, R0, R5, R182 ;  /* 0x0000000500ab7223 */ /* 0x000fe200000100b6 */
[----:B------:R-:W-:-:S02]  /*1ece0*/  FSEL R29, R29, -INF , !P5 ;  /* 0xff8000001d1d7808 */ /* 0x000fc40006800000 */
[----:B------:R-:W-:Y:S02]  /*1ecf0*/  ISETP.GE.AND P5, PT, R4, R3, PT ;  /* 0x000000030400720c */ /* 0x000fe40003fa6270 */
[----:B------:R-:W-:Y:S01]  /*1ed00*/  FSEL R175, R175, -INF , !P1 ;  /* 0xff800000afaf7808 */ /* 0x000fe20004800000 */
[-C--:B-1----:R-:W-:Y:S01]  /*1ed10*/  FFMA.FTZ R24, R0, R7.reuse, R24 ;  /* 0x0000000700187223 */ /* 0x082fe20000010018 */
[----:B------:R-:W-:Y:S01]  /*1ed20*/  ISETP.GE.AND P1, PT, R12, R2, PT ;  /* 0x000000020c00720c */ /* 0x000fe20003f26270 */
[----:B------:R-:W-:Y:S01]  /*1ed30*/  FFMA.FTZ R26, R0, R7, R26 ;  /* 0x00000007001a7223 */ /* 0x000fe2000001001a */
[----:B------:R-:W-:Y:S02]  /*1ed40*/  FSEL R28, R28, -INF , !P6 ;  /* 0xff8000001c1c7808 */ /* 0x000fe40007000000 */
[----:B------:R-:W-:Y:S02]  /*1ed50*/  IADD3 R4, R188, 0x39, RZ ;  /* 0x00000039bc047810 */ /* 0x000fe40007ffe0ff */
[----:B------:R-:W-:-:S02]  /*1ed60*/  ISETP.GE.AND P6, PT, R12, R3, PT ;  /* 0x000000030c00720c */ /* 0x000fc40003fc6270 */
[----:B------:R-:W-:Y:S01]  /*1ed70*/  FSEL R174, R174, -INF , !P5 ;  /* 0xff800000aeae7808 */ /* 0x000fe20006800000 */
[----:B------:R-:W1:Y:S01]  /*1ed80*/  I2F R5, R4 ;  /* 0x0000000400057306 */ /* 0x000e620000201400 */
[-C--:B------:R-:W-:Y:S02]  /*1ed90*/  ISETP.GE.AND P5, PT, R188, R2.reuse, PT ;  /* 0x00000002bc00720c */ /* 0x080fe40003fa6270 */
[----:B------:R-:W-:Y:S02]  /*1eda0*/  FSEL R176, R176, -INF , !P1 ;  /* 0xff800000b0b07808 */ /* 0x000fe40004800000 */
[----:B------:R-:W-:Y:S01]  /*1edb0*/  ISETP.GE.AND P1, PT, R188, R3, PT ;  /* 0x00000003bc00720c */ /* 0x000fe20003f26270 */
[----:B------:R-:W-:Y:S01]  /*1edc0*/  IMAD.MOV.U32 R188, RZ, RZ, R166 ;  /* 0x000000ffffbc7224 */ /* 0x000fe200078e00a6 */
[----:B------:R-:W-:Y:S02]  /*1edd0*/  FSEL R171, R171, -INF , !P6 ;  /* 0xff800000abab7808 */ /* 0x000fe40007000000 */
[----:B------:R-:W-:-:S02]  /*1ede0*/  ISETP.GE.AND P6, PT, R4, R2, PT ;  /* 0x000000020400720c */ /* 0x000fc40003fc6270 */
[----:B------:R-:W-:Y:S02]  /*1edf0*/  FSEL R2, R24, -INF , !P5 ;  /* 0xff80000018027808 */ /* 0x000fe40006800000 */
[----:B------:R-:W-:Y:S02]  /*1ee00*/  ISETP.GE.AND P5, PT, R4, R3, PT ;  /* 0x000000030400720c */ /* 0x000fe40003fa6270 */
[----:B------:R-:W-:Y:S01]  /*1ee10*/  FSEL R3, R26, -INF , !P1 ;  /* 0xff8000001a037808 */ /* 0x000fe20004800000 */
[----:B-1----:R-:W-:Y:S01]  /*1ee20*/  FFMA.FTZ R178, R0, R5, R181 ;  /* 0x0000000500b27223 */ /* 0x002fe200000100b5 */
[----:B------:R-:W-:Y:S01]  /*1ee30*/  ISETP.GT.AND P1, PT, R246, R235, PT ;  /* 0x000000ebf600720c */ /* 0x000fe20003f24270 */
[----:B------:R-:W-:-:S03]  /*1ee40*/  FFMA.FTZ R170, R0, R5, R183 ;  /* 0x0000000500aa7223 */ /* 0x000fc600000100b7 */
[----:B------:R-:W-:Y:S02]  /*1ee50*/  FSEL R178, R178, -INF , !P6 ;  /* 0xff800000b2b27808 */ /* 0x000fe40007000000 */
[----:B------:R-:W-:-:S07]  /*1ee60*/  FSEL R170, R170, -INF , !P5 ;  /* 0xff800000aaaa7808 */ /* 0x000fce0006800000 */
        /* <DEDUP_REMOVED lines=33> */
[----:B------:R-:W-:Y:S02]  /*1f080*/  @!P0 IADD3 R11, R11, 0x1, RZ ;  /* 0x000000010b0b8810 */ /* 0x000fe40007ffe0ff */
[----:B------:R-:W-:Y:S02]  /*1f090*/  ISETP.GE.AND P0, PT, R9, RZ, PT ;  /* 0x000000ff0900720c */ /* 0x000fe40003f06270 */
[----:B------:R-:W-:-:S02]  /*1f0a0*/  ISETP.GE.U32.AND P6, PT, R13, R8, PT ;  /* 0x000000080d00720c */ /* 0x000fc40003fc6070 */
[----:B------:R-:W2:Y:S04]  /*1f0b0*/  LD.E.64 R8, [R196.64+0x38] ;  /* 0x00003804c4087980 */ /* 0x000ea8000c101b00 */
[----:B------:R-:W-:Y:S02]  /*1f0c0*/  @P5 IADD3 R10, R10, 0x1, RZ ;  /* 0x000000010a0a5810 */ /* 0x000fe40007ffe0ff */
[----:B------:R-:W-:-:S05]  /*1f0d0*/  ISETP.GE.AND P5, PT, R5, RZ, PT ;  /* 0x000000ff0500720c */ /* 0x000fca0003fa6270 */
[----:B------:R-:W-:Y:S02]  /*1f0e0*/  @P6 IADD3 R11, R11, 0x1, RZ ;  /* 0x000000010b0b6810 */ /* 0x000fe40007ffe0ff */
[----:B------:R-:W-:Y:S02]  /*1f0f0*/  ISETP.NE.AND P6, PT, R14, RZ, PT ;  /* 0x000000ff0e00720c */ /* 0x000fe40003fc5270 */
[----:B------:R-:W-:-:S04]  /*1f100*/  @!P0 IADD3 R11, -R11, RZ, RZ ;  /* 0x000000ff0b0b8210 */ /* 0x000fc80007ffe1ff */
[----:B------:R-:W-:-:S05]  /*1f110*/  @!P5 IMAD.MOV R10, RZ, RZ, -R10 ;  /* 0x000000ffff0ad224 */ /* 0x000fca00078e0a0a */
[C---:B------:R-:W-:Y:S02]  /*1f120*/  SEL R7, R6.reuse, R10, !P6 ;  /* 0x0000000a06077207 */ /* 0x040fe40007000000 */
[----:B------:R-:W-:Y:S02]  /*1f130*/  SEL R6, R6, R11, !P6 ;  /* 0x0000000b06067207 */ /* 0x000fe40007000000 */
[----:B------:R-:W3:Y:S01]  /*1f140*/  LD.E.64 R10, [R196.64+0x20] ;  /* 0x00002004c40a7980 */ /* 0x000ee2000c101b00 */
[----:B------:R-:W-:-:S04]  /*1f150*/  IMAD.WIDE R18, R7, 0x4, R244 ;  /* 0x0000000407127825 */ /* 0x000fc800078e02f4 */
[----:B------:R-:W-:Y:S01]  /*1f160*/  IMAD.WIDE R12, R6, 0x4, R244 ;  /* 0x00000004060c7825 */ /* 0x000fe200078e02f4 */
[----:B------:R-:W4:Y:S04]  /*1f170*/  LD.E R5, [R18.64] ;  /* 0x0000000412057980 */ /* 0x000f28000c101900 */
[----:B------:R-:W4:Y:S01]  /*1f180*/  LD.E R4, [R12.64] ;  /* 0x000000040c047980 */ /* 0x000f22000c101900 */
[----:B------:R-:W-:-:S04]  /*1f190*/  IMAD.IADD R7, R7, 0x1, -R6 ;  /* 0x0000000107077824 */ /* 0x000fc800078e0a06 */
[----:B------:R-:W-:-:S05]  /*1f1a0*/  IMAD R14, R14, R7, -0x40 ;  /* 0xffffffc00e0e7424 */ /* 0x000fca00078e0207 */
[----:B------:R-:W-:Y:S01]  /*1f1b0*/  SHF.R.S32.HI R7, RZ, 0x1f, R14 ;  /* 0x0000001fff077819 */ /* 0x000fe2000001140e */
[-C--:B--2---:R-:W-:Y:S02]  /*1f1c0*/  IMAD R6, R9, R14.reuse, RZ ;  /* 0x0000000e09067224 */ /* 0x084fe400078e02ff */
[----:B------:R-:W-:-:S04]  /*1f1d0*/  IMAD.WIDE.U32 R14, R8, R14, RZ ;  /* 0x0000000e080e7225 */ /* 0x000fc800078e00ff */
[----:B------:R-:W-:-:S05]  /*1f1e0*/  IMAD R6, R8, R7, R6 ;  /* 0x0000000708067224 */ /* 0x000fca00078e0206 */
[----:B------:R-:W-:Y:S01]  /*1f1f0*/  IADD3 R15, R15, R6, RZ ;  /* 0x000000060f0f7210 */ /* 0x000fe20007ffe0ff */
[----:B----4-:R-:W-:-:S04]  /*1f200*/  IMAD.IADD R5, R4, 0x1, -R5 ;  /* 0x0000000104057824 */ /* 0x010fc800078e0a05 */
[----:B---3--:R-:W-:Y:S01]  /*1f210*/  IMAD R7, R11, R5, RZ ;  /* 0x000000050b077224 */ /* 0x008fe200078e02ff */
[----:B------:R-:W-:Y:S01]  /*1f220*/  SHF.R.S32.HI R4, RZ, 0x1f, R5 ;  /* 0x0000001fff047819 */ /* 0x000fe20000011405 */
[----:B------:R-:W-:-:S04]  /*1f230*/  IMAD.WIDE.U32 R8, R5, R10, R14 ;  /* 0x0000000a05087225 */ /* 0x000fc800078e000e */
[----:B------:R-:W-:-:S04]  /*1f240*/  IMAD R4, R10, R4, R7 ;  /* 0x000000040a047224 */ /* 0x000fc800078e0207 */
[----:B------:R-:W-:Y:S01]  /*1f250*/  IMAD.IADD R9, R9, 0x1, R4 ;  /* 0x0000000109097824 */ /* 0x000fe200078e0204 */
[----:B------:R-:W-:Y:S05]  /*1f260*/  BRA `(.L_x_4483) ;  /* 0x0000004000007947 */ /* 0x000fea0003800000 */
.L_x_4482:
[----:B------:R-:W-:Y:S02]  /*1f270*/  ULDC.64 UR4, c[0x0][0x118] ;  /* 0x0000460000047ab9 */ /* 0x000fe40000000a00 */
[----:B------:R-:W2:Y:S02]  /*1f280*/  LD.E R8, [R196.64+0x38] ;  /* 0x00003804c4087980 */ /* 0x000ea4000c101900 */
[----:B--2---:R-:W-:-:S04]  /*1f290*/  LEA R8, -R8, RZ, 0x6 ;  /* 0x000000ff08087211 */ /* 0x004fc800078e31ff */
[----:B------:R-:W-:Y:S02]  /*1f2a0*/  SHF.R.S32.HI R9, RZ, 0x1f, R8 ;  /* 0x0000001fff097819 */ /* 0x000fe40000011408 */
.L_x_4483:
[----:B------:R-:W-:Y:S05]  /*1f2b0*/  BSYNC B0 ;  /* 0x0000000000007941 */ /* 0x000fea0003800000 */
.L_x_4481:
        /* <DEDUP_REMOVED lines=8> */
[----:B------:R-:W-:Y:S02]  /*1f340*/  @P4 LEA.HI.X R15, R5, R237, R4, 0x1, P5 ;  /* 0x000000ed050f4211 */ /* 0x000fe400028f0c04 */
[----:B------:R-:W-:Y:S01]  /*1f350*/  @P3 LEA R12, P5, R7, R236, 0x1 ;  /* 0x000000ec070c3211 */ /* 0x000fe200078a08ff */
[----:B------:R-:W-:Y:S01]  /*1f360*/  @P3 IMAD.X R4, R9, 0x1, R234, P0 ;  /* 0x0000000109043824 */ /* 0x000fe200000e06ea */
[----:B------:R-:W-:Y:S02]  /*1f370*/  @P2 IADD3 R5, P0, R8, R233, RZ ;  /* 0x000000e908052210 */ /* 0x000fe40007f1e0ff */
[----:B------:R-:W-:Y:S02]  /*1f380*/  ISETP.NE.U32.AND P6, PT, R6, 0x1, PT ;  /* 0x000000010600780c */ /* 0x000fe40003fc5070 */
[----:B------:R-:W-:Y:S01]  /*1f390*/  @P3 LEA.HI.X R13, R7, R237, R4, 0x1, P5 ;  /* 0x000000ed070d3211 */ /* 0x000fe200028f0c04 */
[----:B------:R-:W-:Y:S01]  /*1f3a0*/  @P2 IMAD.X R4, R9, 0x1, R234, P0 ;  /* 0x0000000109042824 */ /* 0x000fe200000e06ea */
[----:B------:R-:W-:-:S04]  /*1f3b0*/  IADD3 R7, P5, P0, R233, R233, R8 ;  /* 0x000000e9e9077210 */ /* 0x000fc800078be008 */
[----:B------:R-:W-:Y:S02]  /*1f3c0*/  IADD3.X R6, R234, R234, R9, P5, P0 ;  /* 0x000000eaea067210 */ /* 0x000fe40002fe0409 */
[----:B------:R-:W-:-:S03]  /*1f3d0*/  @P2 LEA R10, P0, R5, R236, 0x1 ;  /* 0x000000ec050a2211 */ /* 0x000fc600078008ff */
[-C--:B------:R-:W-:Y:S01]  /*1f3e0*/  @!P6 LEA R18, P5, R7, R236.reuse, 0x1 ;  /* 0x000000ec0712e211 */ /* 0x080fe200078a08ff */
[----:B------:R-:W-:Y:S01]  /*1f3f0*/  @!PT LDS RZ, [RZ] ;  /* 0x00000000fffff984 */ /* 0x000fe20000000800 */
[----:B------:R-:W-:Y:S01]  /*1f400*/  @!PT LDS RZ, [RZ] ;  /* 0x00000000fffff984 */ /* 0x000fe20000000800 */
[----:B------:R-:W-:Y:S01]  /*1f410*/  @!PT LDS RZ, [RZ] ;  /* 0x00000000fffff984 */ /* 0x000fe20000000800 */
[----:B------:R1:W-:Y:S01]  /*1f420*/  @!P6 LDGSTS.E.BYPASS.LTC128B.128 [R243+0x8000], [R20.64] ;  /* 0x0800000014f3efae */ /* 0x0003e2000b901d44 */
[-C--:B------:R-:W-:Y:S01]  /*1f430*/  @P2 LEA.HI.X R11, R5, R237.reuse, R4, 0x1, P0 ;  /* 0x000000ed050b2211 */ /* 0x080fe200000f0c04 */
[----:B------:R-:W-:Y:S01]  /*1f440*/  @P4 IMAD.MOV.U32 R5, RZ, RZ, R21 ;  /* 0x000000ffff054224 */ /* 0x000fe200078e0015 */
[CC--:B------:R-:W-:Y:S01]  /*1f450*/  @P4 LEA R34, P0, R7.reuse, R236.reuse, 0x1 ;  /* 0x000000ec07224211 */ /* 0x0c0fe200078008ff */
[----:B------:R1:W-:Y:S01]  /*1f460*/  @P6 STS.128 [R243+0x8000], RZ ;  /* 0x008000fff3006388 */ /* 0x0003e20000000c00 */
[CCC-:B------:R-:W-:Y:S02]  /*1f470*/  @!P6 LEA.HI.X R19, R7.reuse, R237.reuse, R6.reuse, 0x1, P5 ;  /* 0x000000ed0713e211 */ /* 0x1c0fe400028f0c06 */
[C---:B------:R-:W-:Y:S02]  /*1f480*/  @P4 LEA.HI.X R35, R7.reuse, R237, R6, 0x1, P0 ;  /* 0x000000ed07234211 */ /* 0x040fe400000f0c06 */
[----:B------:R-:W-:-:S02]  /*1f490*/  @P3 LEA R32, P5, R7, R236, 0x1 ;  /* 0x000000ec07203211 */ /* 0x000fc400078a08ff */
[C---:B------:R-:W-:Y:S02]  /*1f4a0*/  @P2 LEA R22, P0, R7.reuse, R236, 0x1 ;  /* 0x000000ec07162211 */ /* 0x040fe400078008ff */
[CCC-:B------:R-:W-:Y:S02]  /*1f4b0*/  @P3 LEA.HI.X R33, R7.reuse, R237.reuse, R6.reuse, 0x1, P5 ;  /* 0x000000ed07213211 */ /* 0x1c0fe400028f0c06 */
[C---:B------:R-:W-:Y:S02]  /*1f4c0*/  @P2 LEA.HI.X R23, R7.reuse, R237, R6, 0x1, P0 ;  /* 0x000000ed07172211 */ /* 0x040fe400000f0c06 */
[-C--:B------:R-:W-:Y:S02]  /*1f4d0*/  IADD3 R4, P5, R7, R233.reuse, RZ ;  /* 0x000000e907047210 */ /* 0x080fe40007fbe0ff */
[----:B------:R-:W-:-:S03]  /*1f4e0*/  @!P6 IADD3 R8, P0, R8, R233, RZ ;  /* 0x000000e90808e210 */ /* 0x000fc60007f1e0ff */
[--C-:B------:R-:W-:Y:S01]  /*1f4f0*/  IMAD.X R6, R6, 0x1, R234.reuse, P5 ;  /* 0x0000000106067824 */ /* 0x100fe200028e06ea */
[CC--:B------:R-:W-:Y:S01]  /*1f500*/  @!P6 LEA R182, P5, R4.reuse, R236.reuse, 0x1 ;  /* 0x000000ec04b6e211 */ /* 0x0c0fe200078a08ff */
[----:B------:R-:W-:Y:S01]  /*1f510*/  @!P6 IMAD.X R9, R9, 0x1, R234, P0 ;  /* 0x000000010909e824 */ /* 0x000fe200000e06ea */
[CC--:B------:R-:W-:Y:S02]  /*1f520*/  @P4 LEA R180, P0, R4.reuse, R236.reuse, 0x1 ;  /* 0x000000ec04b44211 */ /* 0x0c0fe400078008ff */
[CCC-:B------:R-:W-:Y:S02]  /*1f530*/  @!P6 LEA.HI.X R183, R4.reuse, R237.reuse, R6.reuse, 0x1, P5 ;  /* 0x000000ed04b7e211 */ /* 0x1c0fe400028f0c06 */
[C---:B------:R-:W-:Y:S02]  /*1f540*/  @P4 LEA.HI.X R181, R4.reuse, R237, R6, 0x1, P0 ;  /* 0x000000ed04b54211 */ /* 0x040fe400000f0c06 */
[CC--:B------:R-:W-:Y:S02]  /*1f550*/  @P3 LEA R172, P5, R4.reuse, R236.reuse, 0x1 ;  /* 0x000000ec04ac3211 */ /* 0x0c0fe400078a08ff */
[----:B------:R-:W-:-:S02]  /*1f560*/  @P2 LEA R166, P0, R4, R236, 0x1 ;  /* 0x000000ec04a62211 */ /* 0x000fc400078008ff */
[CCC-:B------:R-:W-:Y:S02]  /*1f570*/  @P3 LEA.HI.X R173, R4.reuse, R237.reuse, R6.reuse, 0x1, P5 ;  /* 0x000000ed04ad3211 */ /* 0x1c0fe400028f0c06 */
        /* <DEDUP_REMOVED lines=86> */
.L_x_4480:
[----:B------:R-:W-:Y:S05]  /*1fae0*/  BSYNC B1 ;  /* 0x0000000000017941 */ /* 0x000fea0003800000 */
.L_x_4479:
[----:B------:R-:W-:Y:S01]  /*1faf0*/  ULDC.64 UR4, c[0x0][0x118] ;  /* 0x0000460000047ab9 */ /* 0x000fe20000000a00 */
[----:B-1----:R-:W-:Y:S01]  /*1fb00*/  FMNMX.FTZ R4, R165, R2, !PT ;  /* 0x00000002a5047209 */ /* 0x002fe20007810000 */
[----:B------:R-:W2:Y:S01]  /*1fb10*/  LD.E R173, [R196.64+0xdc] ;  /* 0x0000dc04c4ad7980 */ /* 0x000ea2000c101900 */
[----:B------:R-:W-:-:S02]  /*1fb20*/  FMNMX.FTZ R6, R164, R3, !PT ;  /* 0x00000003a4067209 */ /* 0x000fc40007810000 */
[----:B------:R-:W-:Y:S01]  /*1fb30*/  FMNMX.FTZ R5, R203, R4, !PT ;  /* 0x00000004cb057209 */ /* 0x000fe20007810000 */
[----:B------:R-:W-:Y:S03]  /*1fb40*/  LDSM.16.MT88.4 R8, [R230+0x10000] ;  /* 0x01000000e608783b */ /* 0x000fe60000004200 */
[----:B------:R-:W-:Y:S01]  /*1fb50*/  FMNMX.FTZ R4, R202, R5, !PT ;  /* 0x00000005ca047209 */ /* 0x000fe20007810000 */
[----:B------:R-:W-:Y:S01]  /*1fb60*/  LDSM.16.MT88.4 R12, [R228+0x10000] ;  /* 0x01000000e40c783b */ /* 0x000fe20000004200 */
[----:B------:R-:W-:Y:S02]  /*1fb70*/  FMNMX.FTZ R5, R169, R6, !PT ;  /* 0x00000006a9057209 */ /* 0x000fe40007810000 */
[----:B------:R-:W-:Y:S01]  /*1fb80*/  FMNMX.FTZ R4, R251, R4, !PT ;  /* 0x00000004fb047209 */ /* 0x000fe20007810000 */
[----:B------:R-:W-:Y:S01]  /*1fb90*/  LDSM.16.MT88.4 R20, [R230+0x10800] ;  /* 0x01080000e614783b */ /* 0x000fe20000004200 */
[----:B------:R-:W-:-:S02]  /*1fba0*/  FMNMX.FTZ R5, R250, R5, !PT ;  /* 0x00000005fa057209 */ /* 0x000fc40007810000 */
        /* <DEDUP_REMOVED lines=34> */
[----:B------:R-:W-:Y:S02]  /*1fdd0*/  FSEL R4, R168, RZ, P2 ;  /* 0x000000ffa8047208 */ /* 0x000fe40001000000 */
[----:B------:R-:W-:-:S03]  /*1fde0*/  FSETP.NEU.FTZ.AND P0, PT, R167, -INF , PT ;  /* 0xff800000a700780b */ /* 0x000fc60003f1d000 */
[----:B------:R-:W-:Y:S01]  /*1fdf0*/  FADD.FTZ R4, R165, -R4 ;  /* 0x80000004a5047221 */ /* 0x000fe20000010000 */
[----:B------:R-:W-:Y:S01]  /*1fe00*/  FSEL R5, R167, RZ, P0 ;  /* 0x000000ffa7057208 */ /* 0x000fe20000000000 */
[C---:B--2---:R-:W-:Y:S02]  /*1fe10*/  FMUL.FTZ R172, R173.reuse, R167 ;  /* 0x000000a7adac7220 */ /* 0x044fe40000410000 */
[----:B------:R-:W-:-:S03]  /*1fe20*/  FMUL.FTZ R180, R173, R168 ;  /* 0x000000a8adb47220 */ /* 0x000fc60000410000 */
[----:B------:R-:W-:Y:S02]  /*1fe30*/  FSEL R172, R172, RZ, P0 ;  /* 0x000000ffacac7208 */ /* 0x000fe40000000000 */
[----:B------:R-:W-:-:S03]  /*1fe40*/  FSEL R180, R180, RZ, P2 ;  /* 0x000000ffb4b47208 */ /* 0x000fc60001000000 */
[-CC-:B------:R-:W-:Y:S02]  /*1fe50*/  FFMA.FTZ R32, R3, R173.reuse, -R172.reuse ;  /* 0x000000ad03207223 */ /* 0x180fe400000108ac */
[-C--:B------:R-:W-:Y:S02]  /*1fe60*/  FFMA.FTZ R3, R169, R173.reuse, -R172 ;  /* 0x000000ada9037223 */ /* 0x080fe400000108ac */
[----:B------:R-:W-:Y:S02]  /*1fe70*/  FMUL.FTZ R169, R173, R4 ;  /* 0x00000004ada97220 */ /* 0x000fe40000410000 */
[----:B------:R-:W-:Y:S01]  /*1fe80*/  FADD.FTZ R4, R164, -R5 ;  /* 0x80000005a4047221 */ /* 0x000fe20000010000 */
[----:B------:R-:W-:Y:S01]  /*1fe90*/  MUFU.EX2 R32, R32 ;  /* 0x0000002000207308 */ /* 0x000fe20000000800 */
[-CC-:B------:R-:W-:Y:S02]  /*1fea0*/  FFMA.FTZ R166, R2, R173.reuse, -R180.reuse ;  /* 0x000000ad02a67223 */ /* 0x180fe400000108b4 */
[----:B------:R-:W-:-:S02]  /*1feb0*/  FFMA.FTZ R35, R203, R173, -R180 ;  /* 0x000000adcb237223 */ /* 0x000fc400000108b4 */
[-CC-:B------:R-:W-:Y:S02]  /*1fec0*/  FFMA.FTZ R34, R202, R173.reuse, -R180.reuse ;  /* 0x000000adca227223 */ /* 0x180fe400000108b4 */
[-C--:B------:R-:W-:Y:S01]  /*1fed0*/  FFMA.FTZ R33, R251, R173.reuse, -R180 ;  /* 0x000000adfb217223 */ /* 0x080fe200000108b4 */
[----:B------:R-:W-:Y:S01]  /*1fee0*/  MUFU.EX2 R166, R166 ;  /* 0x000000a600a67308 */ /* 0x000fe20000000800 */
[-CC-:B------:R-:W-:Y:S02]  /*1fef0*/  FFMA.FTZ R2, R250, R173.reuse, -R172.reuse ;  /* 0x000000adfa027223 */ /* 0x180fe400000108ac */
[-C--:B------:R-:W-:Y:S02]  /*1ff00*/  FFMA.FTZ R165, R16, R173.reuse, -R172 ;  /* 0x000000ad10a57223 */ /* 0x080fe400000108ac */
[----:B------:R-:W-:Y:S01]  /*1ff10*/  FMUL.FTZ R164, R173, R4 ;  /* 0x00000004ada47220 */ /* 0x000fe20000410000 */
[----:B------:R-:W1:Y:S01]  /*1ff20*/  LDSM.16.MT88.4 R16, [R229+0x10000] ;  /* 0x01000000e510783b */ /* 0x000e620000004200 */
[-CC-:B------:R-:W-:Y:S01]  /*1ff30*/  FFMA.FTZ R177, R177, R173.reuse, -R180.reuse ;  /* 0x000000adb1b17223 */ /* 0x180fe200000108b4 */
[----:B------:R-:W2:Y:S01]  /*1ff40*/  MUFU.EX2 R35, R35 ;  /* 0x0000002300237308 */ /* 0x000ea20000000800 */
[----:B------:R-:W-:-:S02]  /*1ff50*/  FFMA.FTZ R182, R201, R173, -R180 ;  /* 0x000000adc9b67223 */ /* 0x000fc400000108b4 */
[-CC-:B------:R-:W-:Y:S02]  /*1ff60*/  FFMA.FTZ R179, R179, R173.reuse, -R180.reuse ;  /* 0x000000adb3b37223 */ /* 0x180fe400000108b4 */
[-C--:B------:R-:W-:Y:S02]  /*1ff70*/  FFMA.FTZ R184, R200, R173.reuse, -R180 ;  /* 0x000000adc8b87223 */ /* 0x080fe400000108b4 */
[-CC-:B------:R-:W-:Y:S01]  /*1ff80*/  FFMA.FTZ R181, R199, R173.reuse, -R172.reuse ;  /* 0x000000adc7b57223 */ /* 0x180fe200000108ac */
[----:B------:R-:W-:Y:S01]  /*1ff90*/  MUFU.EX2 R34, R34 ;  /* 0x0000002200227308 */ /* 0x000fe20000000800 */
[-CC-:B------:R-:W-:Y:S02]  /*1ffa0*/  FFMA.FTZ R186, R195, R173.reuse, -R172.reuse ;  /* 0x000000adc3ba7223 */ /* 0x180fe400000108ac */
[-CC-:B------:R-:W-:Y:S02]  /*1ffb0*/  FFMA.FTZ R183, R198, R173.reuse, -R172.reuse ;  /* 0x000000adc6b77223 */ /* 0x180fe400000108ac */
[----:B------:R-:W-:-:S02]  /*1ffc0*/  FFMA.FTZ R190, R190, R173, -R172 ;  /* 0x000000adbebe7223 */ /* 0x000fc400000108ac */
[-CC-:B------:R-:W-:Y:S01]  /*1ffd0*/  FFMA.FTZ R187, R192, R173.reuse, -R180.reuse ;  /* 0x000000adc0bb7223 */ /* 0x180fe200000108b4 */
[----:B------:R-:W3:Y:S01]  /*1ffe0*/  MUFU.EX2 R33, R33 ;  /* 0x0000002100217308 */ /* 0x000ee20000000800 */
[----:B--2---:R-:W-:Y:S01]  /*1fff0*/  F2FP.BF16.PACK_AB R4, R35, R166 ;  /* 0x000000a62304723e */ /* 0x004fe200000010ff */
[-CC-:B------:R-:W-:Y:S02]  /*20000*/  FFMA.FTZ R185, R191, R173.reuse, -R180.reuse ;  /* 0x000000adbfb97223 */ /* 0x180fe400000108b4 */
[-C--:B------:R-:W-:Y:S02]  /*20010*/  FFMA.FTZ R192, R194, R173.reuse, -R180 ;  /* 0x000000adc2c07223 */ /* 0x080fe400000108b4 */
[-CC-:B------:R-:W-:Y:S02]  /*20020*/  FFMA.FTZ R191, R27, R173.reuse, -R172.reuse ;  /* 0x000000ad1bbf7223 */ /* 0x180fe400000108ac */
[----:B------:R-:W2:Y:S01]  /*20030*/  MUFU.EX2 R3, R3 ;  /* 0x0000000300037308 */ /* 0x000ea20000000800 */
[----:B------:R-:W-:-:S02]  /*20040*/  FFMA.FTZ R194, R25, R173, -R172 ;  /* 0x000000ad19c27223 */ /* 0x000fc400000108ac */
[----:B------:R-:W-:Y:S01]  /*20050*/  LDSM.16.MT88.4 R24, [R230+0x11000] ;  /* 0x01100000e618783b */ /* 0x000fe20000004200 */
[-C--:B------:R-:W-:Y:S02]  /*20060*/  FFMA.FTZ R196, R193, R173.reuse, -R180 ;  /* 0x000000adc1c47223 */ /* 0x080fe400000108b4 */
[-CC-:B------:R-:W-:Y:S02]  /*20070*/  FFMA.FTZ R193, R30, R173.reuse, -R172.reuse ;  /* 0x000000ad1ec17223 */ /* 0x180fe400000108ac */
[----:B------:R-:W-:Y:S01]  /*20080*/  MUFU.EX2 R2, R2 ;  /* 0x0000000200027308 */ /* 0x000fe20000000800 */
[----:B---3--:R-:W-:Y:S01]  /*20090*/  F2FP.BF16.PACK_AB R6, R33, R34 ;  /* 0x000000222106723e */ /* 0x008fe200000010ff */
[-C--:B------:R-:W-:Y:S02]  /*200a0*/  FFMA.FTZ R198, R31, R173.reuse, -R172 ;  /* 0x000000ad1fc67223 */ /* 0x080fe400000108ac */
[-CC-:B------:R-:W-:Y:S02]  /*200b0*/  FFMA.FTZ R195, R29, R173.reuse, -R180.reuse ;  /* 0x000000ad1dc37223 */ /* 0x180fe400000108b4 */
[----:B------:R-:W-:-:S02]  /*200c0*/  FFMA.FTZ R200, R28, R173, -R180 ;  /* 0x000000ad1cc87223 */ /* 0x000fc400000108b4 */
[----:B------:R-:W3:Y:S01]  /*200d0*/  MUFU.EX2 R165, R165 ;  /* 0x000000a500a57308 */ /* 0x000ee20000000800 */
[----:B--2---:R-:W-:Y:S01]  /*200e0*/  F2FP.BF16.PACK_AB R5, R3, R32 ;  /* 0x000000200305723e */ /* 0x004fe200000010ff */
[----:B------:R-:W-:Y:S01]  /*200f0*/  LDSM.16.MT88.4 R28, [R227+0x17000] ;  /* 0x01700000e31c783b */ /* 0x000fe20000004200 */
[-CC-:B------:R-:W-:Y:S02]  /*20100*/  FFMA.FTZ R176, R176, R173.reuse, -R180.reuse ;  /* 0x000000adb0b07223 */ /* 0x180fe400000108b4 */
[-C--:B------:R-:W-:Y:S02]  /*20110*/  FFMA.FTZ R197, R178, R173.reuse, -R180 ;  /* 0x000000adb2c57223 */ /* 0x080fe400000108b4 */
[-CC-:B------:R-:W-:Y:S01]  /*20120*/  FFMA.FTZ R175, R175, R173.reuse, -R172.reuse ;  /* 0x000000adafaf7223 */ /* 0x180fe200000108ac */
[----:B------:R-:W2:Y:S01]  /*20130*/  MUFU.EX2 R169, R169 ;  /* 0x000000a900a97308 */ /* 0x000ea20000000800 */
[-CC-:B------:R-:W-:Y:S02]  /*20140*/  FFMA.FTZ R174, R174, R173.reuse, -R172.reuse ;  /* 0x000000adaeae7223 */ /* 0x180fe400000108ac */
[----:B------:R-:W-:-:S02]  /*20150*/  FFMA.FTZ R171, R171, R173, -R172 ;  /* 0x000000adabab7223 */ /* 0x000fc400000108ac */
        /* <DEDUP_REMOVED lines=26> */
[-C--:B------:R-:W-:Y:S02]  /*20300*/  FMUL.FTZ R36, R36, R169.reuse ;  /* 0x000000a924247220 */ /* 0x080fe40000410000 */
[-C--:B------:R-:W-:Y:S01]  /*20310*/  FMUL.FTZ R37, R37, R169.reuse ;  /* 0x000000a925257220 */ /* 0x080fe20000410000 */
[----:B------:R-:W-:Y:S01]  /*20320*/  MUFU.EX2 R181, R181 ;  /* 0x000000b500b57308 */ /* 0x000fe20000000800 */
[-C--:B------:R-:W-:Y:S02]  /*20330*/  FMUL.FTZ R38, R38, R164.reuse ;  /* 0x000000a426267220 */ /* 0x080fe40000410000 */
[----:B------:R-:W-:Y:S02]  /*20340*/  FMUL.FTZ R39, R39, R164 ;  /* 0x000000a427277220 */ /* 0x000fe40000410000 */
[----:B------:R-:W-:-:S02]  /*20350*/  FMUL.FTZ R40, R40, R169 ;  /* 0x000000a928287220 */ /* 0x000fc40000410000 */
[-C--:B------:R-:W-:Y:S01]  /*20360*/  FMUL.FTZ R41, R41, R169.reuse ;  /* 0x000000a929297220 */ /* 0x080fe20000410000 */
[----:B------:R-:W4:Y:S01]  /*20370*/  MUFU.EX2 R186, R186 ;  /* 0x000000ba00ba7308 */ /* 0x000f220000000800 */
[-C--:B------:R-:W-:Y:S01]  /*20380*/  FMUL.FTZ R42, R42, R164.reuse ;  /* 0x000000a42a2a7220 */ /* 0x080fe20000410000 */
[C---:B-1----:R-:W-:Y:S01]  /*20390*/  HMMA.16816.F32.BF16 R36, R4.reuse, R16, R36 ;  /* 0x000000100424723c */ /* 0x042fe20000041824 */
[-C--:B------:R-:W-:Y:S02]  /*203a0*/  FMUL.FTZ R43, R43, R164.reuse ;  /* 0x000000a42b2b7220 */ /* 0x080fe40000410000 */
[-C--:B------:R-:W-:Y:S02]  /*203b0*/  FMUL.FTZ R44, R44, R169.reuse ;  /* 0x000000a92c2c7220 */ /* 0x080fe40000410000 */
[-C--:B------:R-:W-:Y:S01]  /*203c0*/  FMUL.FTZ R45, R45, R169.reuse ;  /* 0x000000a92d2d7220 */ /* 0x080fe20000410000 */
[----:B------:R-:W-:Y:S01]  /*203d0*/  MUFU.EX2 R183, R183 ;  /* 0x000000b700b77308 */ /* 0x000fe20000000800 */
[-C--:B------:R-:W-:Y:S01]  /*203e0*/  FMUL.FTZ R46, R46, R164.reuse ;  /* 0x000000a42e2e7220 */ /* 0x080fe20000410000 */
[----:B------:R-:W-:Y:S01]  /*203f0*/  HMMA.16816.F32.BF16 R40, R4, R18, R40 ;  /* 0x000000120428723c */ /* 0x000fe20000041828 */
[----:B------:R-:W-:Y:S01]  /*20400*/  FMUL.FTZ R47, R47, R164 ;  /* 0x000000a42f2f7220 */ /* 0x000fe20000410000 */
[----:B------:R-:W1:Y:S01]  /*20410*/  LDSM.16.MT88.4 R16, [R230+0x12000] ;  /* 0x01200000e610783b */ /* 0x000e620000004200 */
[----:B------:R-:W-:-:S02]  /*20420*/  FMUL.FTZ R48, R48, R169 ;  /* 0x000000a930307220 */ /* 0x000fc40000410000 */
[-C--:B------:R-:W-:Y:S01]  /*20430*/  FMUL.FTZ R49, R49, R169.reuse ;  /* 0x000000a931317220 */ /* 0x080fe20000410000 */
[----:B------:R-:W5:Y:S01]  /*20440*/  MUFU.EX2 R190, R190 ;  /* 0x000000be00be7308 */ /* 0x000f620000000800 */
[-C--:B------:R-:W-:Y:S01]  /*20450*/  FMUL.FTZ R50, R50, R164.reuse ;  /* 0x000000a432327220 */ /* 0x080fe20000410000 */
[C---:B------:R-:W-:Y:S01]  /*20460*/  HMMA.16816.F32.BF16 R44, R4.reuse, R12, R44 ;  /* 0x0000000c042c723c */ /* 0x040fe2000004182c */
[-C--:B------:R-:W-:Y:S02]  /*20470*/  FMUL.FTZ R51, R51, R164.reuse ;  /* 0x000000a433337220 */ /* 0x080fe40000410000 */
[-C--:B------:R-:W-:Y:S02]  /*20480*/  FMUL.FTZ R76, R76, R169.reuse ;  /* 0x000000a94c4c7220 */ /* 0x080fe40000410000 */
[----:B------:R-:W-:Y:S01]  /*20490*/  FMUL.FTZ R77, R77, R169 ;  /* 0x000000a94d4d7220 */ /* 0x000fe20000410000 */
[----:B------:R-:W-:Y:S01]  /*204a0*/  MUFU.EX2 R185, R185 ;  /* 0x000000b900b97308 */ /* 0x000fe20000000800 */
[-C--:B------:R-:W-:Y:S01]  /*204b0*/  FMUL.FTZ R78, R78, R164.reuse ;  /* 0x000000a44e4e7220 */ /* 0x080fe20000410000 */
[----:B---3--:R-:W-:Y:S01]  /*204c0*/  HMMA.16816.F32.BF16 R52, R4, R8, R52 ;  /* 0x000000080434723c */ /* 0x008fe20000041834 */
[----:B------:R-:W-:-:S02]  /*204d0*/  FMUL.FTZ R79, R79, R164 ;  /* 0x000000a44f4f7220 */ /* 0x000fc40000410000 */
[-C--:B------:R-:W-:Y:S02]  /*204e0*/  FMUL.FTZ R80, R80, R169.reuse ;  /* 0x000000a950507220 */ /* 0x080fe40000410000 */
[-C--:B------:R-:W-:Y:S01]  /*204f0*/  FMUL.FTZ R81, R81, R169.reuse ;  /* 0x000000a951517220 */ /* 0x080fe20000410000 */
[----:B------:R-:W3:Y:S01]  /*20500*/  MUFU.EX2 R196, R196 ;  /* 0x000000c400c47308 */ /* 0x000ee20000000800 */
[-C--:B------:R-:W-:Y:S01]  /*20510*/  FMUL.FTZ R82, R82, R164.reuse ;  /* 0x000000a452527220 */ /* 0x080fe20000410000 */
[C---:B------:R-:W-:Y:S01]  /*20520*/  HMMA.16816.F32.BF16 R56, R4.reuse, R10, R56 ;  /* 0x0000000a0438723c */ /* 0x040fe20000041838 */
[----:B------:R-:W2:Y:S01]  /*20530*/  LDSM.16.MT88.4 R8, [R228+0x12000] ;  /* 0x01200000e408783b */ /* 0x000ea20000004200 */
[-C--:B------:R-:W-:Y:S02]  /*20540*/  FMUL.FTZ R83, R83, R164.reuse ;  /* 0x000000a453537220 */ /* 0x080fe40000410000 */
[-C--:B------:R-:W-:Y:S02]  /*20550*/  FMUL.FTZ R60, R60, R169.reuse ;  /* 0x000000a93c3c7220 */ /* 0x080fe40000410000 */
[----:B------:R-:W-:Y:S01]  /*20560*/  FMUL.FTZ R61, R61, R169 ;  /* 0x000000a93d3d7220 */ /* 0x000fe20000410000 */
[----:B------:R-:W-:Y:S01]  /*20570*/  MUFU.EX2 R187, R187 ;  /* 0x000000bb00bb7308 */ /* 0x000fe20000000800 */
[----:B------:R-:W-:Y:S01]  /*20580*/  HMMA.16816.F32.BF16 R48, R4, R14, R48 ;  /* 0x0000000e0430723c */ /* 0x000fe20000041830 */
[----:B------:R-:W3:Y:S01]  /*20590*/  LDSM.16.MT88.4 R12, [R229+0x12000] ;  /* 0x01200000e50c783b */ /* 0x000ee20000004200 */
[----:B------:R-:W-:-:S02]  /*205a0*/  FMUL.FTZ R62, R62, R164 ;  /* 0x000000a43e3e7220 */ /* 0x000fc40000410000 */
[-C--:B------:R-:W-:Y:S02]  /*205b0*/  FMUL.FTZ R63, R63, R164.reuse ;  /* 0x000000a43f3f7220 */ /* 0x080fe40000410000 */
[-C--:B------:R-:W-:Y:S01]  /*205c0*/  FMUL.FTZ R64, R64, R169.reuse ;  /* 0x000000a940407220 */ /* 0x080fe20000410000 */
[----:B------:R-:W-:Y:S01]  /*205d0*/  MUFU.EX2 R192, R192 ;  /* 0x000000c000c07308 */ /* 0x000fe20000000800 */
[-C--:B------:R-:W-:Y:S02]  /*205e0*/  FMUL.FTZ R65, R65, R169.reuse ;  /* 0x000000a941417220 */ /* 0x080fe40000410000 */
[-C--:B------:R-:W-:Y:S01]  /*205f0*/  FMUL.FTZ R66, R66, R164.reuse ;  /* 0x000000a442427220 */ /* 0x080fe20000410000 */
[----:B-1----:R-:W-:Y:S01]  /*20600*/  HMMA.16816.F32.BF16 R60, R4, R16, R60 ;  /* 0x00000010043c723c */ /* 0x002fe2000004183c */
[----:B------:R-:W-:Y:S02]  /*20610*/  FMUL.FTZ R67, R67, R164 ;  /* 0x000000a443437220 */ /* 0x000fe40000410000 */
[-C--:B------:R-:W-:Y:S01]  /*20620*/  FMUL.FTZ R68, R68, R169.reuse ;  /* 0x000000a944447220 */ /* 0x080fe20000410000 */
[----:B------:R-:W-:Y:S01]  /*20630*/  MUFU.EX2 R191, R191 ;  /* 0x000000bf00bf7308 */ /* 0x000fe20000000800 */
[----:B------:R-:W-:-:S02]  /*20640*/  FMUL.FTZ R69, R69, R169 ;  /* 0x000000a945457220 */ /* 0x000fc40000410000 */
[-C--:B------:R-:W-:Y:S01]  /*20650*/  FMUL.FTZ R70, R70, R164.reuse ;  /* 0x000000a446467220 */ /* 0x080fe20000410000 */
[----:B------:R-:W-:Y:S01]  /*20660*/  HMMA.16816.F32.BF16 R64, R4, R18, R64 ;  /* 0x000000120440723c */ /* 0x000fe20000041840 */
[-C--:B------:R-:W-:Y:S01]  /*20670*/  FMUL.FTZ R71, R71, R164.reuse ;  /* 0x000000a447477220 */ /* 0x080fe20000410000 */
[----:B------:R-:W1:Y:S01]  /*20680*/  LDSM.16.MT88.4 R16, [R227+0x12000] ;  /* 0x01200000e310783b */ /* 0x000e620000004200 */
[-C--:B------:R-:W-:Y:S01]  /*20690*/  FMUL.FTZ R72, R72, R169.reuse ;  /* 0x000000a948487220 */ /* 0x080fe20000410000 */
[----:B------:R-:W1:Y:S01]  /*206a0*/  MUFU.EX2 R194, R194 ;  /* 0x000000c200c27308 */ /* 0x000e620000000800 */
[----:B------:R-:W-:Y:S02]  /*206b0*/  FMUL.FTZ R73, R73, R169 ;  /* 0x000000a949497220 */ /* 0x000fe40000410000 */
[-C--:B------:R-:W-:Y:S02]  /*206c0*/  FMUL.FTZ R74, R74, R164.reuse ;  /* 0x000000a44a4a7220 */ /* 0x080fe40000410000 */
[----:B------:R-:W-:-:S02]  /*206d0*/  FMUL.FTZ R75, R75, R164 ;  /* 0x000000a44b4b7220 */ /* 0x000fc40000410000 */
        /* <DEDUP_REMOVED lines=14> */
[----:B------:R-:W-:Y:S01]  /*207c0*/  MUFU.EX2 R195, R195 ;  /* 0x000000c300c37308 */ /* 0x000fe20000000800 */
[C---:B---3--:R-:W-:Y:S01]  /*207d0*/  HMMA.16816.F32.BF16 R68, R4.reuse, R12, R68 ;  /* 0x0000000c0444723c */ /* 0x048fe20000041844 */
[-C--:B------:R-:W-:Y:S02]  /*207e0*/  FMUL.FTZ R85, R85, R169.reuse ;  /* 0x000000a955557220 */ /* 0x080fe40000410000 */
[-C--:B------:R-:W-:Y:S02]  /*207f0*/  FMUL.FTZ R86, R86, R164.reuse ;  /* 0x000000a456567220 */ /* 0x080fe40000410000 */
[-C--:B------:R-:W-:Y:S02]  /*20800*/  FMUL.FTZ R87, R87, R164.reuse ;  /* 0x000000a457577220 */ /* 0x080fe40000410000 */
[-C--:B------:R-:W-:Y:S01]  /*20810*/  FMUL.FTZ R88, R88, R169.reuse ;  /* 0x000000a958587220 */ /* 0x080fe20000410000 */
[----:B------:R-:W-:Y:S01]  /*20820*/  HMMA.16816.F32.BF16 R72, R4, R14, R72 ;  /* 0x0000000e0448723c */ /* 0x000fe20000041848 */
[----:B------:R-:W3:Y:S01]  /*20830*/  LDSM.16.MT88.4 R12, [R230+0x14000] ;  /* 0x01400000e60c783b */ /* 0x000ee20000004200 */
[----:B------:R-:W-:Y:S01]  /*20840*/  FMUL.FTZ R89, R89, R169 ;  /* 0x000000a959597220 */ /* 0x000fe20000410000 */
[----:B------:R-:W2:Y:S01]  /*20850*/  MUFU.EX2 R200, R200 ;  /* 0x000000c800c87308 */ /* 0x000ea20000000800 */
        /* <DEDUP_REMOVED lines=28> */
[C---:B---3--:R-:W-:Y:S01]  /*20a20*/  HMMA.16816.F32.BF16 R92, R4.reuse, R12, R92 ;  /* 0x0000000c045c723c */ /* 0x048fe2000004185c */
[-C--:B------:R-:W-:Y:S02]  /*20a30*/  FMUL.FTZ R108, R108, R169.reuse ;  /* 0x000000a96c6c7220 */ /* 0x080fe40000410000 */
[-C--:B------:R-:W-:Y:S02]  /*20a40*/  FMUL.FTZ R109, R109, R169.reuse ;  /* 0x000000a96d6d7220 */ /* 0x080fe40000410000 */
[-C--:B------:R-:W-:Y:S01]  /*20a50*/  FMUL.FTZ R110, R110, R164.reuse ;  /* 0x000000a46e6e7220 */ /* 0x080fe20000410000 */
[----:B------:R-:W-:Y:S01]  /*20a60*/  MUFU.EX2 R171, R171 ;  /* 0x000000ab00ab7308 */ /* 0x000fe20000000800 */
[----:B------:R-:W-:Y:S01]  /*20a70*/  FMUL.FTZ R111, R111, R164 ;  /* 0x000000a46f6f7220 */ /* 0x000fe20000410000 */
[----:B------:R-:W-:Y:S01]  /*20a80*/  HMMA.16816.F32.BF16 R96, R4, R14, R96 ;  /* 0x0000000e0460723c */ /* 0x000fe20000041860 */
[----:B------:R-:W3:Y:S01]  /*20a90*/  LDSM.16.MT88.4 R12, [R227+0x14000] ;  /* 0x01400000e30c783b */ /* 0x000ee20000004200 */
[----:B------:R-:W-:-:S02]  /*20aa0*/  FMUL.FTZ R112, R112, R169 ;  /* 0x000000a970707220 */ /* 0x000fc40000410000 */
[-C--:B------:R-:W-:Y:S02]  /*20ab0*/  FMUL.FTZ R113, R113, R169.reuse ;  /* 0x000000a971717220 */ /* 0x080fe40000410000 */
[-C--:B------:R-:W-:Y:S01]  /*20ac0*/  FMUL.FTZ R114, R114, R164.reuse ;  /* 0x000000a472727220 */ /* 0x080fe20000410000 */
[----:B------:R-:W2:Y:S01]  /*20ad0*/  MUFU.EX2 R170, R170 ;  /* 0x000000aa00aa7308 */ /* 0x000ea20000000800 */
[-C--:B------:R-:W-:Y:S02]  /*20ae0*/  FMUL.FTZ R115, R115, R164.reuse ;  /* 0x000000a473737220 */ /* 0x080fe40000410000 */
[-C--:B------:R-:W-:Y:S01]  /*20af0*/  FMUL.FTZ R116, R116, R169.reuse ;  /* 0x000000a974747220 */ /* 0x080fe20000410000 */
[----:B-1----:R-:W-:Y:S01]  /*20b00*/  HMMA.16816.F32.BF16 R108, R4, R16, R108 ;  /* 0x00000010046c723c */ /* 0x002fe2000004186c */
[----:B------:R-:W-:Y:S02]  /*20b10*/  FMUL.FTZ R117, R117, R169 ;  /* 0x000000a975757220 */ /* 0x000fe40000410000 */
[----:B------:R-:W-:-:S02]  /*20b20*/  FMUL.FTZ R118, R118, R164 ;  /* 0x000000a476767220 */ /* 0x000fc40000410000 */
[-C--:B------:R-:W-:Y:S02]  /*20b30*/  FMUL.FTZ R119, R119, R164.reuse ;  /* 0x000000a477777220 */ /* 0x080fe40000410000 */
[-C--:B------:R-:W-:Y:S01]  /*20b40*/  FMUL.FTZ R120, R120, R169.reuse ;  /* 0x000000a978787220 */ /* 0x080fe20000410000 */
[C---:B------:R-:W-:Y:S01]  /*20b50*/  HMMA.16816.F32.BF16 R112, R4.reuse, R18, R112 ;  /* 0x000000120470723c */ /* 0x040fe20000041870 */
[-C--:B------:R-:W-:Y:S01]  /*20b60*/  FMUL.FTZ R121, R121, R169.reuse ;  /* 0x000000a979797220 */ /* 0x080fe20000410000 */
[----:B------:R-:W1:Y:S01]  /*20b70*/  LDSM.16.MT88.4 R16, [R229+0x16000] ;  /* 0x01600000e510783b */ /* 0x000e620000004200 */
[-C--:B------:R-:W-:Y:S02]  /*20b80*/  FMUL.FTZ R122, R122, R164.reuse ;  /* 0x000000a47a7a7220 */ /* 0x080fe40000410000 */
[----:B------:R-:W-:Y:S02]  /*20b90*/  FMUL.FTZ R123, R123, R164 ;  /* 0x000000a47b7b7220 */ /* 0x000fe40000410000 */
[-C--:B------:R-:W-:Y:S01]  /*20ba0*/  FMUL.FTZ R148, R148, R169.reuse ;  /* 0x000000a994947220 */ /* 0x080fe20000410000 */
        /* <DEDUP_REMOVED lines=32> */
[----:B------:R-:W-:Y:S01]  /*20db0*/  FFMA.FTZ R166, R248, R169, R166 ;  /* 0x000000a9f8a67223 */ /* 0x000fe200000100a6 */
[----:B--2---:R-:W-:Y:S01]  /*20dc0*/  HMMA.16816.F32.BF16 R148, R4, R8, R148 ;  /* 0x000000080494723c */ /* 0x004fe20000041894 */
[----:B------:R-:W-:Y:S01]  /*20dd0*/  FFMA.FTZ R32, R249, R164, R32 ;  /* 0x000000a4f9207223 */ /* 0x000fe20000010020 */
[----:B------:R-:W-:Y:S01]  /*20de0*/  MOV R164, R167 ;  /* 0x000000a700a47202 */ /* 0x000fe20000000f00 */
[----:B------:R-:W-:-:S02]  /*20df0*/  FADD.FTZ R35, R35, R166 ;  /* 0x000000a623237221 */ /* 0x000fc40000010000 */
[----:B------:R-:W-:Y:S02]  /*20e00*/  FADD.FTZ R3, R3, R32 ;  /* 0x0000002003037221 */ /* 0x000fe40000010000 */
[----:B------:R-:W-:Y:S01]  /*20e10*/  FADD.FTZ R34, R34, R35 ;  /* 0x0000002322227221 */ /* 0x000fe20000010000 */
[C---:B------:R-:W-:Y:S01]  /*20e20*/  HMMA.16816.F32.BF16 R144, R4.reuse, R10, R144 ;  /* 0x0000000a0490723c */ /* 0x040fe20000041890 */
[----:B------:R-:W1:Y:S07]  /*20e30*/  LDSM.16.MT88.4 R8, [R227+0x10800] ;  /* 0x01080000e308783b */ /* 0x000e6e0000004200 */
[C---:B---3--:R-:W-:Y:S08]  /*20e40*/  HMMA.16816.F32.BF16 R140, R4.reuse, R12, R140 ;  /* 0x0000000c048c723c */ /* 0x048ff0000004188c */
[----:B------:R-:W-:Y:S01]  /*20e50*/  HMMA.16816.F32.BF16 R152, R4, R14, R152 ;  /* 0x0000000e0498723c */ /* 0x000fe20000041898 */
[----:B------:R-:W2:Y:S06]  /*20e60*/  LDSM.16.MT88.4 R12, [R228+0x10800] ;  /* 0x01080000e40c783b */ /* 0x000eac0000004200 */
[----:B------:R-:W-:-:S02]  /*20e70*/  F2FP.BF16.PACK_AB R4, R182, R177 ;  /* 0x000000b1b604723e */ /* 0x000fc400000010ff */
[----:B----4-:R-:W-:Y:S02]  /*20e80*/  F2FP.BF16.PACK_AB R5, R186, R181 ;  /* 0x000000b5ba05723e */ /* 0x010fe400000010ff */
[----:B------:R-:W-:Y:S02]  /*20e90*/  F2FP.BF16.PACK_AB R6, R184, R179 ;  /* 0x000000b3b806723e */ /* 0x000fe400000010ff */
[----:B-----5:R-:W-:-:S07]  /*20ea0*/  F2FP.BF16.PACK_AB R7, R190, R183 ;  /* 0x000000b7be07723e */ /* 0x020fce00000010ff */
        /* <DEDUP_REMOVED lines=46> */
[----:B------:R-:W-:Y:S01]  /*21190*/  HMMA.16816.F32.BF16 R152, R4, R14, R152 ;  /* 0x0000000e0498723c */ /* 0x000fe20000041898 */
[----:B------:R-:W2:Y:S06]  /*211a0*/  LDSM.16.MT88.4 R12, [R228+0x11000] ;  /* 0x01100000e40c783b */ /* 0x000eac0000004200 */
[----:B------:R-:W-:-:S02]  /*211b0*/  F2FP.BF16.PACK_AB R4, R196, R185 ;  /* 0x000000b9c404723e */ /* 0x000fc400000010ff */
[----:B------:R-:W-:Y:S02]  /*211c0*/  F2FP.BF16.PACK_AB R5, R194, R191 ;  /* 0x000000bfc205723e */ /* 0x000fe400000010ff */
[----:B------:R-:W-:Y:S02]  /*211d0*/  F2FP.BF16.PACK_AB R6, R192, R187 ;  /* 0x000000bbc006723e */ /* 0x000fe400000010ff */
[----:B------:R-:W-:-:S07]  /*211e0*/  F2FP.BF16.PACK_AB R7, R198, R193 ;  /* 0x000000c1c607723e */ /* 0x000fce00000010ff */
        /* <DEDUP_REMOVED lines=36> */
[C---:B--2---:R-:W-:Y:S08]  /*21430*/  HMMA.16816.F32.BF16 R116, R4.reuse, R12, R116 ;  /* 0x0000000c0474723c */ /* 0x044ff00000041874 */
[C---:B------:R-:W-:Y:S01]  /*21440*/  HMMA.16816.F32.BF16 R120, R4.reuse, R14, R120 ;  /* 0x0000000e0478723c */ /* 0x040fe20000041878 */
[----:B------:R-:W-:Y:S07]  /*21450*/  LDSM.16.MT88.4 R12, [R227+0x11800] ;  /* 0x01180000e30c783b */ /* 0x000fee0000004200 */
[C---:B-----5:R-:W-:Y:S08]  /*21460*/  HMMA.16816.F32.BF16 R132, R4.reuse, R20, R132 ;  /* 0x000000140484723c */ /* 0x060ff00000041884 */
[C---:B------:R-:W-:Y:S01]  /*21470*/  HMMA.16816.F32.BF16 R136, R4.reuse, R22, R136 ;  /* 0x000000160488723c */ /* 0x040fe20000041888 */
[----:B------:R-:W2:Y:S07]  /*21480*/  LDSM.16.MT88.4 R20, [R230+0x11800] ;  /* 0x01180000e614783b */ /* 0x000eae0000004200 */
[C---:B---3--:R-:W-:Y:S08]  /*21490*/  HMMA.16816.F32.BF16 R140, R4.reuse, R24, R140 ;  /* 0x00000018048c723c */ /* 0x048ff0000004188c */
[C---:B------:R-:W-:Y:S01]  /*214a0*/  HMMA.16816.F32.BF16 R152, R4.reuse, R26, R152 ;  /* 0x0000001a0498723c */ /* 0x040fe20000041898 */
[----:B------:R-:W3:Y:S07]  /*214b0*/  LDSM.16.MT88.4 R24, [R229+0x13800] ;  /* 0x01380000e518783b */ /* 0x000eee0000004200 */
        /* <DEDUP_REMOVED lines=37> */
[C---:B-1----:R-:W-:Y:S07]  /*21710*/  HMMA.16816.F32.BF16 R132, R4.reuse, R8, R132 ;  /* 0x000000080484723c */ /* 0x042fee0000041884 */
[----:B------:R-:W-:Y:S01]  /*21720*/  FADD.FTZ R8, R2, R3 ;  /* 0x0000000302087221 */ /* 0x000fe20000010000 */
[----:B------:R-:W-:Y:S01]  /*21730*/  HMMA.16816.F32.BF16 R60, R4, R28, R60 ;  /* 0x0000001c043c723c */ /* 0x000fe2000004183c */
[----:B------:R-:W-:-:S02]  /*21740*/  FADD.FTZ R2, R33, R34 ;  /* 0x0000002221027221 */ /* 0x000fc40000010000 */
[----:B------:R-:W-:Y:S01]  /*21750*/  FADD.FTZ R8, R165, R8 ;  /* 0x00000008a5087221 */ /* 0x000fe20000010000 */
[----:B------:R-:W-:Y:S01]  /*21760*/  MOV R165, R168 ;  /* 0x000000a800a57202 */ /* 0x000fe20000000f00 */
[----:B------:R-:W-:Y:S02]  /*21770*/  FADD.FTZ R177, R177, R2 ;  /* 0x00000002b1b17221 */ /* 0x000fe40000010000 */
[----:B------:R-:W-:Y:S01]  /*21780*/  FADD.FTZ R181, R181, R8 ;  /* 0x00000008b5b57221 */ /* 0x000fe20000010000 */
[----:B------:R-:W-:Y:S01]  /*21790*/  HMMA.16816.F32.BF16 R64, R4, R30, R64 ;  /* 0x0000001e0440723c */ /* 0x000fe20000041840 */
[----:B------:R-:W-:Y:S02]  /*217a0*/  FADD.FTZ R182, R182, R177 ;  /* 0x000000b1b6b67221 */ /* 0x000fe40000010000 */
[----:B------:R-:W-:Y:S02]  /*217b0*/  FADD.FTZ R186, R186, R181 ;  /* 0x000000b5baba7221 */ /* 0x000fe40000010000 */
[----:B------:R-:W-:-:S02]  /*217c0*/  FADD.FTZ R179, R179, R182 ;  /* 0x000000b6b3b37221 */ /* 0x000fc40000010000 */
[----:B------:R-:W-:Y:S01]  /*217d0*/  FADD.FTZ R183, R183, R186 ;  /* 0x000000bab7b77221 */ /* 0x000fe20000010000 */
[C---:B--2---:R-:W-:Y:S01]  /*217e0*/  HMMA.16816.F32.BF16 R116, R4.reuse, R20, R116 ;  /* 0x000000140474723c */ /* 0x044fe20000041874 */
[----:B------:R-:W-:Y:S02]  /*217f0*/  FADD.FTZ R184, R184, R179 ;  /* 0x000000b3b8b87221 */ /* 0x000fe40000010000 */
[----:B------:R-:W-:Y:S02]  /*21800*/  FADD.FTZ R190, R190, R183 ;  /* 0x000000b7bebe7221 */ /* 0x000fe40000010000 */
[----:B------:R-:W-:Y:S02]  /*21810*/  FADD.FTZ R185, R185, R184 ;  /* 0x000000b8b9b97221 */ /* 0x000fe40000010000 */
[----:B------:R-:W-:Y:S01]  /*21820*/  FADD.FTZ R191, R191, R190 ;  /* 0x000000bebfbf7221 */ /* 0x000fe20000010000 */
[----:B------:R-:W-:Y:S01]  /*21830*/  HMMA.16816.F32.BF16 R120, R4, R22, R120 ;  /* 0x000000160478723c */ /* 0x000fe20000041878 */
[----:B------:R-:W-:-:S02]  /*21840*/  FADD.FTZ R196, R196, R185 ;  /* 0x000000b9c4c47221 */ /* 0x000fc40000010000 */
[----:B------:R-:W-:Y:S02]  /*21850*/  FADD.FTZ R194, R194, R191 ;  /* 0x000000bfc2c27221 */ /* 0x000fe40000010000 */
[----:B------:R-:W-:Y:S02]  /*21860*/  FADD.FTZ R187, R187, R196 ;  /* 0x000000c4bbbb7221 */ /* 0x000fe40000010000 */
[----:B------:R-:W-:Y:S01]  /*21870*/  FADD.FTZ R193, R193, R194 ;  /* 0x000000c2c1c17221 */ /* 0x000fe20000010000 */
[----:B----4-:R-:W-:Y:S01]  /*21880*/  HMMA.16816.F32.BF16 R124, R4, R16, R124 ;  /* 0x00000010047c723c */ /* 0x010fe2000004187c */
[----:B------:R-:W-:Y:S02]  /*21890*/  FADD.FTZ R192, R192, R187 ;  /* 0x000000bbc0c07221 */ /* 0x000fe40000010000 */
[----:B------:R-:W-:Y:S02]  /*218a0*/  FADD.FTZ R198, R198, R193 ;  /* 0x000000c1c6c67221 */ /* 0x000fe40000010000 */
[----:B------:R-:W-:-:S02]  /*218b0*/  FADD.FTZ R195, R195, R192 ;  /* 0x000000c0c3c37221 */ /* 0x000fc40000010000 */
[----:B------:R-:W-:Y:S01]  /*218c0*/  FADD.FTZ R175, R175, R198 ;  /* 0x000000c6afaf7221 */ /* 0x000fe20000010000 */
[C---:B------:R-:W-:Y:S01]  /*218d0*/  HMMA.16816.F32.BF16 R128, R4.reuse, R18, R128 ;  /* 0x000000120480723c */ /* 0x040fe20000041880 */
[----:B------:R-:W-:Y:S02]  /*218e0*/  FADD.FTZ R195, R200, R195 ;  /* 0x000000c3c8c37221 */ /* 0x000fe40000010000 */
[----:B------:R-:W-:Y:S02]  /*218f0*/  FADD.FTZ R174, R174, R175 ;  /* 0x000000afaeae7221 */ /* 0x000fe40000010000 */
[----:B------:R-:W-:Y:S02]  /*21900*/  FADD.FTZ R176, R176, R195 ;  /* 0x000000c3b0b07221 */ /* 0x000fe40000010000 */
[----:B------:R-:W-:Y:S01]  /*21910*/  FADD.FTZ R171, R171, R174 ;  /* 0x000000aeabab7221 */ /* 0x000fe20000010000 */
[----:B------:R-:W-:Y:S01]  /*21920*/  HMMA.16816.F32.BF16 R136, R4, R10, R136 ;  /* 0x0000000a0488723c */ /* 0x000fe20000041888 */
[----:B------:R-:W-:-:S02]  /*21930*/  FADD.FTZ R248, R197, R176 ;  /* 0x000000b0c5f87221 */ /* 0x000fc40000010000 */
[----:B------:R-:W-:-:S05]  /*21940*/  FADD.FTZ R249, R170, R171 ;  /* 0x000000abaaf97221 */ /* 0x000fca0000010000 */
[C---:B---3--:R-:W-:Y:S08]  /*21950*/  HMMA.16816.F32.BF16 R140, R4.reuse, R24, R140 ;  /* 0x00000018048c723c */ /* 0x048ff0000004188c */
[C---:B------:R-:W-:Y:S08]  /*21960*/  HMMA.16816.F32.BF16 R152, R4.reuse, R26, R152 ;  /* 0x0000001a0498723c */ /* 0x040ff00000041898 */
[C---:B-----5:R-:W-:Y:S08]  /*21970*/  HMMA.16816.F32.BF16 R148, R4.reuse, R12, R148 ;  /* 0x0000000c0494723c */ /* 0x060ff00000041894 */
[----:B------:R-:W-:Y:S11]  /*21980*/  HMMA.16816.F32.BF16 R144, R4, R14, R144 ;  /* 0x0000000e0490723c */ /* 0x000ff60000041890 */
[----:B------:R-:W-:Y:S08]  /*21990*/  @!UPT UIADD3 URZ, URZ, URZ, URZ ;  /* 0x0000003f3f3ff290 */ /* 0x000ff0000fffe03f */
.L_x_4475:
[----:B------:R-:W-:Y:S05]  /*219a0*/  @!P1 BRA `(.L_x_4484) ;  /* 0x000048e000009947 */ /* 0x000fea0003800000 */
[----:B------:R-:W-:Y:S02]  /*219b0*/  MOV R167, R164 ;  /* 0x000000a400a77202 */ /* 0x000fe40000000f00 */
[----:B------:R-:W-:-:S02]  /*219c0*/  MOV R3, R165 ;  /* 0x000000a500037202 */ /* 0x000fc40000000f00 */
.L_x_4493:
        /* <DEDUP_REMOVED lines=24> */
[----:B------:R-:W-:Y:S02]  /*21b50*/  IABS R4, R2 ;  /* 0x0000000200047213 */ /* 0x000fe40000000000 */
[C---:B------:R-:W-:Y:S02]  /*21b60*/  IADD3 R10, R2.reuse, 0x40, RZ ;  /* 0x00000040020a7810 */ /* 0x040fe40007ffe0ff */
[-C--:B------:R-:W-:Y:S04]  /*21b70*/  LOP3.LUT R2, R2, R11.reuse, RZ, 0x3c, !PT ;  /* 0x0000000b02027212 */ /* 0x080fe800078e3cff */
[----:B------:R-:W-:Y:S02]  /*21b80*/  ISETP.GE.AND P0, PT, R2, RZ, PT ;  /* 0x000000ff0200720c */ /* 0x000fe40003f06270 */
[----:B------:R-:W-:Y:S01]  /*21b90*/  LOP3.LUT R2, RZ, R11, RZ, 0x33, !PT ;  /* 0x0000000bff027212 */ /* 0x000fe200078e33ff */
        /* <DEDUP_REMOVED lines=48> */
.L_x_4486:
[----:B------:R-:W-:Y:S02]  /*21ea0*/  ULDC.64 UR4, c[0x0][0x118] ;  /* 0x0000460000047ab9 */ /* 0x000fe40000000a00 */
[----:B------:R-:W2:Y:S02]  /*21eb0*/  LD.E R6, [R164.64+0x40] ;  /* 0x00004004a4067980 */ /* 0x000ea4000c101900 */
[----:B--2---:R-:W-:Y:S04]  /*21ec0*/  LEA R6, -R6, RZ, 0x6 ;  /* 0x000000ff06067211 */ /* 0x004fe800078e31ff */
[----:B------:R-:W-:Y:S02]  /*21ed0*/  SHF.R.S32.HI R2, RZ, 0x1f, R6 ;  /* 0x0000001fff027819 */ /* 0x000fe40000011406 */
.L_x_4487:
[----:B------:R-:W-:Y:S05]  /*21ee0*/  BSYNC B0 ;  /* 0x0000000000007941 */ /* 0x000fea0003800000 */
.L_x_4485:
        /* <DEDUP_REMOVED lines=120> */
[----:B---3--:R-:W4:Y:S04]  /*22670*/  LDSM.16.M88.4 R8, [R225+0x8000] ;  /* 0x00800000e108783b */ /* 0x008f280000000200 */
[----:B-1----:R-:W2:Y:S04]  /*22680*/  LDSM.16.M88.4 R16, [R225+0x8800] ;  /* 0x00880000e110783b */ /* 0x002ea80000000200 */
[----:B------:R-:W5:Y:S04]  /*22690*/  LDSM.16.M88.4 R24, [R225+0x9000] ;  /* 0x00900000e118783b */ /* 0x000f680000000200 */
[----:B------:R-:W0:Y:S04]  /*226a0*/  LDGDEPBAR ;  /* 0x00000000000079af */ /* 0x000e280000000000 */
[----:B------:R-:W1:Y:S04]  /*226b0*/  LDSM.16.M88.4 R168, [R225+0x9800] ;  /* 0x00980000e1a8783b */ /* 0x000e680000000200 */
[----:B------:R-:W-:Y:S04]  /*226c0*/  LDSM.16.M88.4 R172, [R224] ;  /* 0x00000000e0ac783b */ /* 0x000fe80000000200 */
[----:B------:R-:W3:Y:S04]  /*226d0*/  LDSM.16.M88.4 R176, [R223] ;  /* 0x00000000dfb0783b */ /* 0x000ee80000000200 */
[----:B------:R-:W1:Y:S04]  /*226e0*/  LDSM.16.M88.4 R180, [R219] ;  /* 0x00000000dbb4783b */ /* 0x000e680000000200 */
[----:B------:R-:W1:Y:S04]  /*226f0*/  LDSM.16.M88.4 R184, [R218] ;  /* 0x00000000dab8783b */ /* 0x000e680000000200 */
[----:B------:R-:W1:Y:S01]  /*22700*/  LDSM.16.M88.4 R188, [R217] ;  /* 0x00000000d9bc783b */ /* 0x000e620000000200 */
[C---:B----4-:R-:W-:Y:S03]  /*22710*/  HMMA.16816.F32.BF16 R4, R32.reuse, R8, RZ ;  /* 0x000000082004723c */ /* 0x050fe600000418ff */
[----:B------:R-:W-:Y:S04]  /*22720*/  LDSM.16.M88.4 R192, [R222] ;  /* 0x00000000dec0783b */ /* 0x000fe80000000200 */
[----:B------:R-:W4:Y:S01]  /*22730*/  LDSM.16.M88.4 R196, [R220+0x8000] ;  /* 0x00800000dcc4783b */ /* 0x000f220000000200 */
[C---:B------:R-:W-:Y:S03]  /*22740*/  HMMA.16816.F32.BF16 R8, R32.reuse, R10, RZ ;  /* 0x0000000a2008723c */ /* 0x040fe600000418ff */
[----:B------:R-:W3:Y:S05]  /*22750*/  LDSM.16.M88.4 R200, [R220+0x8800] ;  /* 0x00880000dcc8783b */ /* 0x000eea0000000200 */
[C---:B--2---:R-:W-:Y:S08]  /*22760*/  HMMA.16816.F32.BF16 R12, R32.reuse, R16, RZ ;  /* 0x00000010200c723c */ /* 0x044ff000000418ff */
[C---:B------:R-:W-:Y:S08]  /*22770*/  HMMA.16816.F32.BF16 R16, R32.reuse, R18, RZ ;  /* 0x000000122010723c */ /* 0x040ff000000418ff */
[C---:B-----5:R-:W-:Y:S08]  /*22780*/  HMMA.16816.F32.BF16 R20, R32.reuse, R24, RZ ;  /* 0x000000182014723c */ /* 0x060ff000000418ff */
[C---:B------:R-:W-:Y:S08]  /*22790*/  HMMA.16816.F32.BF16 R24, R32.reuse, R26, RZ ;  /* 0x0000001a2018723c */ /* 0x040ff000000418ff */
[C---:B-1----:R-:W-:Y:S08]  /*227a0*/  HMMA.16816.F32.BF16 R28, R32.reuse, R168, RZ ;  /* 0x000000a8201c723c */ /* 0x042ff000000418ff */
[----:B------:R-:W-:Y:S01]  /*227b0*/  HMMA.16816.F32.BF16 R32, R32, R170, RZ ;  /* 0x000000aa2020723c */ /* 0x000fe200000418ff */
[----:B------:R-:W1:Y:S07]  /*227c0*/  LDSM.16.M88.4 R168, [R220+0x9000] ;  /* 0x00900000dca8783b */ /* 0x000e6e0000000200 */
[C---:B---3--:R-:W-:Y:S08]  /*227d0*/  HMMA.16816.F32.BF16 R4, R172.reuse, R176, R4 ;  /* 0x000000b0ac04723c */ /* 0x048ff00000041804 */
        /* <DEDUP_REMOVED lines=175> */
[C---:B-----5:R-:W-:Y:S08]  /*232d0*/  HMMA.16816.F32.BF16 R20, R192.reuse, R184, R20 ;  /* 0x000000b8c014723c */ /* 0x060ff00000041814 */
[C---:B------:R-:W-:Y:S08]  /*232e0*/  HMMA.16816.F32.BF16 R24, R192.reuse, R186, R24 ;  /* 0x000000bac018723c */ /* 0x040ff00000041818 */
[C---:B---3--:R-:W-:Y:S08]  /*232f0*/  HMMA.16816.F32.BF16 R28, R192.reuse, R196, R28 ;  /* 0x000000c4c01c723c */ /* 0x048ff0000004181c */
[----:B------:R-:W-:Y:S08]  /*23300*/  HMMA.16816.F32.BF16 R32, R192, R198, R32 ;  /* 0x000000c6c020723c */ /* 0x000ff00000041820 */
[C---:B-1----:R-:W-:Y:S08]  /*23310*/  HMMA.16816.F32.BF16 R4, R168.reuse, R172, R4 ;  /* 0x000000aca804723c */ /* 0x042ff00000041804 */
[C---:B------:R-:W-:Y:S08]  /*23320*/  HMMA.16816.F32.BF16 R8, R168.reuse, R174, R8 ;  /* 0x000000aea808723c */ /* 0x040ff00000041808 */
[C---:B------:R-:W-:Y:S08]  /*23330*/  HMMA.16816.F32.BF16 R12, R168.reuse, R180, R12 ;  /* 0x000000b4a80c723c */ /* 0x040ff0000004180c */
[C---:B------:R-:W-:Y:S08]  /*23340*/  HMMA.16816.F32.BF16 R16, R168.reuse, R182, R16 ;  /* 0x000000b6a810723c */ /* 0x040ff00000041810 */
[C---:B------:R-:W-:Y:S07]  /*23350*/  HMMA.16816.F32.BF16 R20, R168.reuse, R188, R20 ;  /* 0x000000bca814723c */ /* 0x040fee0000041814 */
[----:B------:R-:W-:Y:S01]  /*23360*/  IMAD.MOV.U32 R188, RZ, RZ, R250 ;  /* 0x000000ffffbc7224 */ /* 0x000fe200078e00fa */
[C---:B------:R-:W-:Y:S04]  /*23370*/  HMMA.16816.F32.BF16 R24, R168.reuse, R190, R24 ;  /* 0x000000bea818723c */ /* 0x040fe80000041818 */
[----:B------:R-:W-:Y:S04]  /*23380*/  IMAD.MOV.U32 R189, RZ, RZ, R251 ;  /* 0x000000ffffbd7224 */ /* 0x000fe800078e00fb */
        /* <DEDUP_REMOVED lines=12> */
[----:B------:R-:W-:Y:S02]  /*23450*/  IADD3 R172, R166, -0x40, RZ ;  /* 0xffffffc0a6ac7810 */ /* 0x000fe40007ffe0ff */
[----:B------:R-:W3:Y:S02]  /*23460*/  LD.E.64 R178, [R164.64+0x20] ;  /* 0x00002004a4b27980 */ /* 0x000ee4000c101b00 */
[----:B------:R-:W-:Y:S02]  /*23470*/  IABS R168, R172 ;  /* 0x000000ac00a87213 */ /* 0x000fe40000000000 */
[-C--:B--2---:R-:W-:Y:S02]  /*23480*/  IABS R171, R175.reuse ;  /* 0x000000af00ab7213 */ /* 0x084fe40000000000 */
[-C--:B------:R-:W-:Y:S02]  /*23490*/  IABS R169, R175.reuse ;  /* 0x000000af00a97213 */ /* 0x080fe40000000000 */
[----:B------:R-:W1:Y:S01]  /*234a0*/  I2F.RP R170, R171 ;  /* 0x000000ab00aa7306 */ /* 0x000e620000209400 */
[----:B------:R-:W-:Y:S02]  /*234b0*/  LOP3.LUT R172, R172, R175, RZ, 0x3c, !PT ;  /* 0x000000afacac7212 */ /* 0x000fe400078e3cff */
        /* <DEDUP_REMOVED lines=46> */
[----:B----4-:R-:W-:Y:S02]  /*237a0*/  IMAD.IADD R171, R2, 0x1, -R169 ;  /* 0x0000000102ab7824 */ /* 0x010fe400078e0aa9 */
[----:B------:R-:W-:Y:S02]  /*237b0*/  IMAD.IADD R169, R173, 0x1, R166 ;  /* 0x00000001ada97824 */ /* 0x000fe400078e02a6 */
[----:B---3--:R-:W-:Y:S01]  /*237c0*/  IMAD R173, R179, R171, RZ ;  /* 0x000000abb3ad7224 */ /* 0x008fe200078e02ff */
[----:B------:R-:W-:Y:S01]  /*237d0*/  SHF.R.S32.HI R2, RZ, 0x1f, R171 ;  /* 0x0000001fff027819 */ /* 0x000fe200000114ab */
[----:B------:R-:W-:Y:S04]  /*237e0*/  IMAD.WIDE.U32 R168, R171, R178, R168 ;  /* 0x000000b2aba87225 */ /* 0x000fe800078e00a8 */
[----:B------:R-:W-:Y:S04]  /*237f0*/  IMAD R173, R178, R2, R173 ;  /* 0x00000002b2ad7224 */ /* 0x000fe800078e02ad */
[----:B------:R-:W-:Y:S01]  /*23800*/  IMAD.IADD R2, R169, 0x1, R173 ;  /* 0x00000001a9027824 */ /* 0x000fe200078e02ad */
[----:B------:R-:W-:-:S05]  /*23810*/  BRA `(.L_x_4492) ;  /* 0x0000004000007947 */ /* 0x000fca0003800000 */
.L_x_4491:
[----:B------:R-:W-:Y:S02]  /*23820*/  ULDC.64 UR4, c[0x0][0x118] ;  /* 0x0000460000047ab9 */ /* 0x000fe40000000a00 */
[----:B------:R-:W2:Y:S02]  /*23830*/  LD.E R168, [R164.64+0x38] ;  /* 0x00003804a4a87980 */ /* 0x000ea4000c101900 */
[----:B--2---:R-:W-:Y:S04]  /*23840*/  LEA R168, -R168, RZ, 0x6 ;  /* 0x000000ffa8a87211 */ /* 0x004fe800078e31ff */
[----:B------:R-:W-:Y:S02]  /*23850*/  SHF.R.S32.HI R2, RZ, 0x1f, R168 ;  /* 0x0000001fff027819 */ /* 0x000fe400000114a8 */
.L_x_4492:
[----:B------:R-:W-:Y:S05]  /*23860*/  BSYNC B0 ;  /* 0x0000000000007941 */ /* 0x000fea0003800000 */
.L_x_4490:
        /* <DEDUP_REMOVED lines=116> */
.L_x_4489:
[----:B------:R-:W-:Y:S05]  /*23fb0*/  BSYNC B1 ;  /* 0x0000000000017941 */ /* 0x000fea0003800000 */
.L_x_4488:
[----:B------:R-:W-:Y:S01]  /*23fc0*/  ULDC.64 UR4, c[0x0][0x118] ;  /* 0x0000460000047ab9 */ /* 0x000fe20000000a00 */
[----:B-1----:R-:W1:Y:S08]  /*23fd0*/  S2R R169, SR_TID.X ;  /* 0x0000000000a97919 */ /* 0x002e700000002100 */
[----:B------:R2:W3:Y:S04]  /*23fe0*/  LD.E R166, [R164.64+0xdc] ;  /* 0x0000dc04a4a67980 */ /* 0x0004e8000c101900 */
[----:B------:R-:W-:Y:S08]  /*23ff0*/  LDSM.16.MT88.4 R180, [R230+0x14800] ;  /* 0x01480000e6b4783b */ /* 0x000ff00000004200 */
[----:B------:R-:W-:Y:S01]  /*24000*/  LDSM.16.MT88.4 R184, [R229+0x14800] ;  /* 0x01480000e5b8783b */ /* 0x000fe20000004200 */
[----:B-1----:R-:W-:Y:S04]  /*24010*/  SHF.L.U32 R169, R169, 0x1, RZ ;  /* 0x00000001a9a97819 */ /* 0x002fe800000006ff */
        /* <DEDUP_REMOVED lines=9> */
[----:B------:R-:W4:Y:S01]  /*240b0*/  I2F R176, R176 ;  /* 0x000000b000b07306 */ /* 0x000f220000201400 */
[C---:B------:R-:W-:Y:S02]  /*240c0*/  IADD3 R172, R2.reuse, 0x19, RZ ;  /* 0x0000001902ac7810 */ /* 0x040fe40007ffe0ff */
[C---:B------:R-:W-:Y:S02]  /*240d0*/  IADD3 R173, R2.reuse, 0x20, RZ ;  /* 0x0000002002ad7810 */ /* 0x040fe40007ffe0ff */
[C---:B------:R-:W-:Y:S02]  /*240e0*/  IADD3 R168, R2.reuse, 0x21, RZ ;  /* 0x0000002102a87810 */ /* 0x040fe40007ffe0ff */
[C---:B------:R-:W-:Y:S02]  /*240f0*/  IADD3 R169, R2.reuse, 0x28, RZ ;  /* 0x0000002802a97810 */ /* 0x040fe40007ffe0ff */
[C---:B--2---:R-:W-:Y:S01]  /*24100*/  IADD3 R164, R2.reuse, 0x29, RZ ;  /* 0x0000002902a47810 */ /* 0x044fe20007ffe0ff */
[----:B------:R-:W2:Y:S01]  /*24110*/  I2F R177, R177 ;  /* 0x000000b100b17306 */ /* 0x000ea20000201400 */
[----:B------:R-:W-:Y:S01]  /*24120*/  IADD3 R165, R2, 0x30, RZ ;  /* 0x0000003002a57810 */ /* 0x000fe20007ffe0ff */
[CC--:B-1----:R-:W-:Y:S02]  /*24130*/  FFMA.FTZ R6, R0.reuse, R179.reuse, R6 ;  /* 0x000000b300067223 */ /* 0x0c2fe40000010006 */
[C---:B------:R-:W-:Y:S06]  /*24140*/  FFMA.FTZ R4, R0.reuse, R179, R4 ;  /* 0x000000b300047223 */ /* 0x040fec0000010004 */
[----:B------:R-:W1:Y:S01]  /*24150*/  I2F R174, R174 ;  /* 0x000000ae00ae7306 */ /* 0x000e620000201400 */
[CC--:B----4-:R-:W-:Y:S02]  /*24160*/  FFMA.FTZ R7, R0.reuse, R176.reuse, R7 ;  /* 0x000000b000077223 */ /* 0x0d0fe40000010007 */
[----:B------:R-:W-:Y:S01]  /*24170*/  FFMA.FTZ R5, R0, R176, R5 ;  /* 0x000000b000057223 */ /* 0x000fe20000010005 */
[----:B------:R-:W-:Y:S06]  /*24180*/  FMNMX.FTZ R176, R6, R167, !PT ;  /* 0x000000a706b07209 */ /* 0x000fec0007810000 */
[----:B------:R-:W4:Y:S01]  /*24190*/  I2F R171, R171 ;  /* 0x000000ab00ab7306 */ /* 0x000f220000201400 */
[CC--:B--2---:R-:W-:Y:S02]  /*241a0*/  FFMA.FTZ R10, R0.reuse, R177.reuse, R10 ;  /* 0x000000b1000a7223 */ /* 0x0c4fe4000001000a */
[----:B------:R-:W-:Y:S01]  /*241b0*/  FFMA.FTZ R8, R0, R177, R8 ;  /* 0x000000b100087223 */ /* 0x000fe20000010008 */
[----:B------:R-:W-:Y:S02]  /*241c0*/  FMNMX.FTZ R177, R7, R176, !PT ;  /* 0x000000b007b17209 */ /* 0x000fe40007810000 */
[----:B------:R-:W-:Y:S04]  /*241d0*/  FMNMX.FTZ R176, R4, R3, !PT ;  /* 0x0000000304b07209 */ /* 0x000fe80007810000 */
[----:B------:R-:W2:Y:S01]  /*241e0*/  I2F R170, R170 ;  /* 0x000000aa00aa7306 */ /* 0x000ea20000201400 */
[----:B------:R-:W-:Y:S02]  /*241f0*/  FMNMX.FTZ R178, R10, R177, !PT ;  /* 0x000000b10ab27209 */ /* 0x000fe40007810000 */
[----:B------:R-:W-:Y:S01]  /*24200*/  FMNMX.FTZ R177, R5, R176, !PT ;  /* 0x000000b005b17209 */ /* 0x000fe20007810000 */
[CC--:B-1----:R-:W-:Y:S02]  /*24210*/  FFMA.FTZ R15, R0.reuse, R174.reuse, R15 ;  /* 0x000000ae000f7223 */ /* 0x0c2fe4000001000f */
[----:B------:R-:W-:Y:S01]  /*24220*/  FFMA.FTZ R13, R0, R174, R13 ;  /* 0x000000ae000d7223 */ /* 0x000fe2000001000d */
[----:B------:R-:W-:Y:S03]  /*24230*/  IADD3 R174, R2, 0x38, RZ ;  /* 0x0000003802ae7810 */ /* 0x000fe60007ffe0ff */
[----:B------:R-:W1:Y:S01]  /*24240*/  I2F R175, R175 ;  /* 0x000000af00af7306 */ /* 0x000e620000201400 */
[CC--:B----4-:R-:W-:Y:S02]  /*24250*/  FFMA.FTZ R18, R0.reuse, R171.reuse, R18 ;  /* 0x000000ab00127223 */ /* 0x0d0fe40000010012 */
[C---:B------:R-:W-:Y:S07]  /*24260*/  FFMA.FTZ R16, R0.reuse, R171, R16 ;  /* 0x000000ab00107223 */ /* 0x040fee0000010010 */
[----:B------:R-:W4:Y:S01]  /*24270*/  I2F R172, R172 ;  /* 0x000000ac00ac7306 */ /* 0x000f220000201400 */
[CC--:B--2---:R-:W-:Y:S02]  /*24280*/  FFMA.FTZ R11, R0.reuse, R170.reuse, R11 ;  /* 0x000000aa000b7223 */ /* 0x0c4fe4000001000b */
[----:B------:R-:W-:Y:S01]  /*24290*/  FFMA.FTZ R9, R0, R170, R9 ;  /* 0x000000aa00097223 */ /* 0x000fe20000010009 */
[C---:B------:R-:W-:Y:S02]  /*242a0*/  IADD3 R170, R2.reuse, 0x31, RZ ;  /* 0x0000003102aa7810 */ /* 0x040fe40007ffe0ff */
[----:B------:R-:W-:Y:S04]  /*242b0*/  IADD3 R2, R2, 0x39, RZ ;  /* 0x0000003902027810 */ /* 0x000fe80007ffe0ff */
[----:B------:R-:W2:Y:S01]  /*242c0*/  I2F R173, R173 ;  /* 0x000000ad00ad7306 */ /* 0x000ea20000201400 */
[CC--:B-1----:R-:W-:Y:S02]  /*242d0*/  FFMA.FTZ R14, R0.reuse, R175.reuse, R14 ;  /* 0x000000af000e7223 */ /* 0x0c2fe4000001000e */
[----:B------:R-:W-:Y:S01]  /*242e0*/  FFMA.FTZ R12, R0, R175, R12 ;  /* 0x000000af000c7223 */ /* 0x000fe2000001000c */
[----:B------:R-:W-:Y:S02]  /*242f0*/  FMNMX.FTZ R175, R11, R178, !PT ;  /* 0x000000b20baf7209 */ /* 0x000fe40007810000 */
[----:B------:R-:W-:Y:S04]  /*24300*/  FMNMX.FTZ R178, R8, R177, !PT ;  /* 0x000000b108b27209 */ /* 0x000fe80007810000 */
[----:B------:R-:W1:Y:S01]  /*24310*/  I2F R168, R168 ;  /* 0x000000a800a87306 */ /* 0x000e620000201400 */
[----:B------:R-:W-:Y:S02]  /*24320*/  FMNMX.FTZ R176, R14, R175, !PT ;  /* 0x000000af0eb07209 */ /* 0x000fe40007810000 */
[----:B------:R-:W-:Y:S01]  /*24330*/  FMNMX.FTZ R175, R9, R178, !PT ;  /* 0x000000b209af7209 */ /* 0x000fe20007810000 */
[C---:B----4-:R-:W-:Y:S01]  /*24340*/  FFMA.FTZ R19, R0.reuse, R172, R19 ;  /* 0x000000ac00137223 */ /* 0x050fe20000010013 */
[----:B------:R-:W-:Y:S01]  /*24350*/  FMNMX.FTZ R177, R15, R176, !PT ;  /* 0x000000b00fb17209 */ /* 0x000fe20007810000 */
[----:B------:R-:W-:Y:S01]  /*24360*/  FFMA.FTZ R17, R0, R172, R17 ;  /* 0x000000ac00117223 */ /* 0x000fe20000010011 */
[----:B------:R-:W-:Y:S02]  /*24370*/  FMNMX.FTZ R172, R12, R175, !PT ;  /* 0x000000af0cac7209 */ /* 0x000fe40007810000 */
[----:B------:R-:W-:Y:S01]  /*24380*/  FMNMX.FTZ R176, R18, R177, !PT ;  /* 0x000000b112b07209 */ /* 0x000fe20007810000 */
[----:B------:R4:W5:Y:S01]  /*24390*/  I2F R171, R174 ;  /* 0x000000ae00ab7306 */ /* 0x0009620000201400 */
[----:B------:R-:W-:Y:S02]  /*243a0*/  FMNMX.FTZ R175, R13, R172, !PT ;  /* 0x000000ac0daf7209 */ /* 0x000fe40007810000 */
[----:B------:R-:W-:Y:S01]  /*243b0*/  FMNMX.FTZ R177, R19, R176, !PT ;  /* 0x000000b013b17209 */ /* 0x000fe20007810000 */
[----:B--2---:R-:W-:Y:S01]  /*243c0*/  FFMA.FTZ R22, R0, R173, R22 ;  /* 0x000000ad00167223 */ /* 0x004fe20000010016 */
[----:B------:R-:W-:Y:S01]  /*243d0*/  FMNMX.FTZ R172, R16, R175, !PT ;  /* 0x000000af10ac7209 */ /* 0x000fe20007810000 */
[C---:B------:R-:W-:Y:S03]  /*243e0*/  FFMA.FTZ R20, R0.reuse, R173, R20 ;  /* 0x000000ad00147223 */ /* 0x040fe60000010014 */
[----:B------:R-:W-:Y:S01]  /*243f0*/  FMNMX.FTZ R173, R17, R172, !PT ;  /* 0x000000ac11ad7209 */ /* 0x000fe20007810000 */
[----:B------:R-:W2:Y:S01]  /*24400*/  I2F R169, R169 ;  /* 0x000000a900a97306 */ /* 0x000ea20000201400 */
[CC--:B-1----:R-:W-:Y:S02]  /*24410*/  FFMA.FTZ R23, R0.reuse, R168.reuse, R23 ;  /* 0x000000a800177223 */ /* 0x0c2fe40000010017 */
[----:B------:R-:W-:Y:S01]  /*24420*/  FFMA.FTZ R21, R0, R168, R21 ;  /* 0x000000a800157223 */ /* 0x000fe20000010015 */
[----:B------:R-:W-:Y:S06]  /*24430*/  FMNMX.FTZ R168, R20, R173, !PT ;  /* 0x000000ad14a87209 */ /* 0x000fec0007810000 */
[----:B------:R-:W1:Y:S01]  /*24440*/  I2F R164, R164 ;  /* 0x000000a400a47306 */ /* 0x000e620000201400 */
[----:B----4-:R-:W-:Y:S01]  /*24450*/  FMNMX.FTZ R174, R22, R177, !PT ;  /* 0x000000b116ae7209 */ /* 0x010fe20007810000 */
[CC--:B-----5:R-:W-:Y:S01]  /*24460*/  FFMA.FTZ R34, R0.reuse, R171.reuse, R34 ;  /* 0x000000ab00227223 */ /* 0x0e0fe20000010022 */
[----:B------:R-:W-:Y:S01]  /*24470*/  LDSM.16.MT88.4 R176, [R228+0x10000] ;  /* 0x01000000e4b0783b */ /* 0x000fe20000004200 */
[C---:B------:R-:W-:Y:S01]  /*24480*/  FFMA.FTZ R32, R0.reuse, R171, R32 ;  /* 0x000000ab00207223 */ /* 0x040fe20000010020 */
[----:B------:R-:W-:Y:S05]  /*24490*/  FMNMX.FTZ R175, R23, R174, !PT ;  /* 0x000000ae17af7209 */ /* 0x000fea0007810000 */
[----:B------:R-:W4:Y:S01]  /*244a0*/  I2F R165, R165 ;  /* 0x000000a500a57306 */ /* 0x000f220000201400 */
[CC--:B--2---:R-:W-:Y:S02]  /*244b0*/  FFMA.FTZ R26, R0.reuse, R169.reuse, R26 ;  /* 0x000000a9001a7223 */ /* 0x0c4fe4000001001a */
[----:B------:R-:W-:Y:S01]  /*244c0*/  FFMA.FTZ R24, R0, R169, R24 ;  /* 0x000000a900187223 */ /* 0x000fe20000010018 */
[----:B------:R-:W-:Y:S02]  /*244d0*/  FMNMX.FTZ R169, R21, R168, !PT ;  /* 0x000000a815a97209 */ /* 0x000fe40007810000 */
[----:B------:R-:W-:Y:S04]  /*244e0*/  FMNMX.FTZ R172, R26, R175, !PT ;  /* 0x000000af1aac7209 */ /* 0x000fe80007810000 */
[----:B------:R-:W2:Y:S01]  /*244f0*/  I2F R170, R170 ;  /* 0x000000aa00aa7306 */ /* 0x000ea20000201400 */
[CC--:B-1----:R-:W-:Y:S02]  /*24500*/  FFMA.FTZ R27, R0.reuse, R164.reuse, R27 ;  /* 0x000000a4001b7223 */ /* 0x0c2fe4000001001b */
[----:B------:R-:W-:Y:S01]  /*24510*/  FFMA.FTZ R25, R0, R164, R25 ;  /* 0x000000a400197223 */ /* 0x000fe20000010019 */
[----:B------:R-:W-:Y:S02]  /*24520*/  FMNMX.FTZ R164, R24, R169, !PT ;  /* 0x000000a918a47209 */ /* 0x000fe40007810000 */
[----:B------:R-:W-:Y:S04]  /*24530*/  FMNMX.FTZ R173, R27, R172, !PT ;  /* 0x000000ac1bad7209 */ /* 0x000fe80007810000 */
[----:B------:R-:W1:Y:S01]  /*24540*/  I2F R2, R2 ;  /* 0x0000000200027306 */ /* 0x000e620000201400 */
[----:B------:R-:W-:Y:S01]  /*24550*/  FMNMX.FTZ R169, R25, R164, !PT ;  /* 0x000000a419a97209 */ /* 0x000fe20007810000 */
[CC--:B----4-:R-:W-:Y:S02]  /*24560*/  FFMA.FTZ R30, R0.reuse, R165.reuse, R30 ;  /* 0x000000a5001e7223 */ /* 0x0d0fe4000001001e */
[----:B------:R-:W-:Y:S03]  /*24570*/  FFMA.FTZ R28, R0, R165, R28 ;  /* 0x000000a5001c7223 */ /* 0x000fe6000001001c */
[----:B------:R-:W-:Y:S01]  /*24580*/  FMNMX.FTZ R168, R30, R173, !PT ;  /* 0x000000ad1ea87209 */ /* 0x000fe20007810000 */
[CC--:B--2---:R-:W-:Y:S02]  /*24590*/  FFMA.FTZ R31, R0.reuse, R170.reuse, R31 ;  /* 0x000000aa001f7223 */ /* 0x0c4fe4000001001f */
[----:B------:R-:W-:Y:S01]  /*245a0*/  FFMA.FTZ R29, R0, R170, R29 ;  /* 0x000000aa001d7223 */ /* 0x000fe2000001001d */
[----:B------:R-:W-:Y:S02]  /*245b0*/  FMNMX.FTZ R170, R28, R169, !PT ;  /* 0x000000a91caa7209 */ /* 0x000fe40007810000 */
[----:B------:R-:W-:Y:S04]  /*245c0*/  FMNMX.FTZ R165, R31, R168, !PT ;  /* 0x000000a81fa57209 */ /* 0x000fe80007810000 */
[----:B------:R-:W-:Y:S01]  /*245d0*/  FMNMX.FTZ R164, R34, R165, !PT ;  /* 0x000000a522a47209 */ /* 0x000fe20007810000 */
[C---:B-1----:R-:W-:Y:S01]  /*245e0*/  FFMA.FTZ R35, R0.reuse, R2, R35 ;  /* 0x0000000200237223 */ /* 0x042fe20000010023 */
[----:B------:R-:W-:Y:S01]  /*245f0*/  FMNMX.FTZ R165, R29, R170, !PT ;  /* 0x000000aa1da57209 */ /* 0x000fe20007810000 */
[----:B------:R-:W-:Y:S03]  /*24600*/  FFMA.FTZ R33, R0, R2, R33 ;  /* 0x0000000200217223 */ /* 0x000fe60000010021 */
        /* <DEDUP_REMOVED lines=8> */
[----:B------:R-:W2:Y:S08]  /*24690*/  SHFL.BFLY PT, R165, R170, 0x1, 0x1f ;  /* 0x0c201f00aaa57f89 */ /* 0x000eb000000e0000 */
[----:B------:R-:W-:Y:S01]  /*246a0*/  LDSM.16.MT88.4 R172, [R229+0x10000] ;  /* 0x01000000e5ac783b */ /* 0x000fe20000004200 */
        /* <DEDUP_REMOVED lines=16> */
[----:B------:R-:W-:Y:S01]  /*247b0*/  ISETP.GT.AND P0, PT, R246, R235, PT ;  /* 0x000000ebf600720c */ /* 0x000fe20003f04270 */
[-CC-:B------:R-:W-:Y:S02]  /*247c0*/  FFMA.FTZ R196, R4, R166.reuse, -R199.reuse ;  /* 0x000000a604c47223 */ /* 0x180fe400000108c7 */
[-CC-:B------:R-:W-:Y:S02]  /*247d0*/  FFMA.FTZ R195, R5, R166.reuse, -R199.reuse ;  /* 0x000000a605c37223 */ /* 0x180fe400000108c7 */
[-CC-:B------:R-:W-:Y:S02]  /*247e0*/  FFMA.FTZ R194, R8, R166.reuse, -R199.reuse ;  /* 0x000000a608c27223 */ /* 0x180fe400000108c7 */
[-C--:B------:R-:W-:Y:S01]  /*247f0*/  FFMA.FTZ R193, R9, R166.reuse, -R199 ;  /* 0x000000a609c17223 */ /* 0x080fe200000108c7 */
[----:B------:R-:W-:Y:S01]  /*24800*/  MUFU.EX2 R192, R192 ;  /* 0x000000c000c07308 */ /* 0x000fe20000000800 */
[----:B------:R-:W-:Y:S02]  /*24810*/  FMUL.FTZ R3, R166, R167 ;  /* 0x000000a7a6037220 */ /* 0x000fe40000410000 */
[-CC-:B------:R-:W-:Y:S02]  /*24820*/  FFMA.FTZ R167, R11, R166.reuse, -R197.reuse ;  /* 0x000000a60ba77223 */ /* 0x180fe400000108c5 */
        /* <DEDUP_REMOVED lines=22> */
[----:B------:R-:W-:Y:S02]  /*24990*/  FMUL.FTZ R9, R3, R157 ;  /* 0x0000009d03097220 */ /* 0x000fe40000410000 */
[----:B------:R-:W4:Y:S01]  /*249a0*/  LDSM.16.MT88.4 R156, [R227+0x10000] ;  /* 0x01000000e39c783b */ /* 0x000f220000004200 */
        /* <DEDUP_REMOVED lines=11> */
[C---:B------:R-:W-:Y:S02]  /*24a60*/  FMUL.FTZ R47, R2.reuse, R47 ;  /* 0x0000002f022f7220 */ /* 0x040fe40000410000 */
[----:B------:R-:W-:Y:S01]  /*24a70*/  FMUL.FTZ R44, R3, R44 ;  /* 0x0000002c032c7220 */ /* 0x000fe20000410000 */
[----:B---3--:R-:W-:Y:S01]  /*24a80*/  F2FP.BF16.PACK_AB R163, R167, R190 ;  /* 0x000000bea7a3723e */ /* 0x008fe200000010ff */
        /* <DEDUP_REMOVED lines=35> */
[----:B------:R-:W-:Y:S02]  /*24cc0*/  MUFU.EX2 R202, R202 ;  /* 0x000000ca00ca7308 */ /* 0x000fe40000000800 */
[C---:B------:R-:W-:Y:S02]  /*24cd0*/  FMUL.FTZ R74, R2.reuse, R74 ;  /* 0x0000004a024a7220 */ /* 0x040fe40000410000 */
[C---:B------:R-:W-:Y:S02]  /*24ce0*/  FMUL.FTZ R75, R2.reuse, R75 ;  /* 0x0000004b024b7220 */ /* 0x040fe40000410000 */
[C---:B------:R-:W-:Y:S04]  /*24cf0*/  HMMA.16816.F32.BF16 R36, R160.reuse, R172, R36 ;  /* 0x000000aca024723c */ /* 0x040fe80000041824 */
[C---:B------:R-:W-:Y:S01]  /*24d00*/  FMUL.FTZ R72, R3.reuse, R72 ;  /* 0x0000004803487220 */ /* 0x040fe20000410000 */
[----:B------:R-:W2:Y:S01]  /*24d10*/  MUFU.EX2 R251, R251 ;  /* 0x000000fb00fb7308 */ /* 0x000ea20000000800 */
[C---:B------:R-:W-:Y:S02]  /*24d20*/  FMUL.FTZ R73, R3.reuse, R73 ;  /* 0x0000004903497220 */ /* 0x040fe40000410000 */
[C---:B------:R-:W-:Y:S01]  /*24d30*/  HMMA.16816.F32.BF16 R40, R160.reuse, R174, R40 ;  /* 0x000000aea028723c */ /* 0x040fe20000041828 */
[----:B------:R-:W3:Y:S03]  /*24d40*/  LDSM.16.MT88.4 R172, [R229+0x12000] ;  /* 0x01200000e5ac783b */ /* 0x000ee60000004200 */
[C---:B------:R-:W-:Y:S02]  /*24d50*/  FMUL.FTZ R78, R2.reuse, R78 ;  /* 0x0000004e024e7220 */ /* 0x040fe40000410000 */
[C---:B------:R-:W-:Y:S02]  /*24d60*/  FMUL.FTZ R79, R2.reuse, R79 ;  /* 0x0000004f024f7220 */ /* 0x040fe40000410000 */
[C---:B------:R-:W-:Y:S04]  /*24d70*/  HMMA.16816.F32.BF16 R44, R160.reuse, R176, R44 ;  /* 0x000000b0a02c723c */ /* 0x040fe8000004182c */
[C---:B------:R-:W-:Y:S02]  /*24d80*/  FMUL.FTZ R76, R3.reuse, R76 ;  /* 0x0000004c034c7220 */ /* 0x040fe40000410000 */
[C---:B------:R-:W-:Y:S02]  /*24d90*/  FMUL.FTZ R77, R3.reuse, R77 ;  /* 0x0000004d034d7220 */ /* 0x040fe40000410000 */
[C---:B------:R-:W-:Y:S01]  /*24da0*/  HMMA.16816.F32.BF16 R48, R160.reuse, R178, R48 ;  /* 0x000000b2a030723c */ /* 0x040fe20000041830 */
[----:B------:R-:W-:Y:S03]  /*24db0*/  LDSM.16.MT88.4 R176, [R227+0x12800] ;  /* 0x01280000e3b0783b */ /* 0x000fe60000004200 */
        /* <DEDUP_REMOVED lines=24> */
[C---:B----4-:R-:W-:Y:S03]  /*24f40*/  HMMA.16816.F32.BF16 R76, R160.reuse, R156, R76 ;  /* 0x0000009ca04c723c */ /* 0x050fe6000004184c */
[C---:B------:R-:W-:Y:S02]  /*24f50*/  FMUL.FTZ R93, R3.reuse, R93 ;  /* 0x0000005d035d7220 */ /* 0x040fe40000410000 */
[C---:B------:R-:W-:Y:S02]  /*24f60*/  FMUL.FTZ R98, R2.reuse, R98 ;  /* 0x0000006202627220 */ /* 0x040fe40000410000 */
[C---:B------:R-:W-:Y:S01]  /*24f70*/  FMUL.FTZ R99, R2.reuse, R99 ;  /* 0x0000006302637220 */ /* 0x040fe20000410000 */
        /* <DEDUP_REMOVED lines=69> */
[-C--:B------:R-:W-:Y:S02]  /*253d0*/  FFMA.FTZ R203, R19, R166.reuse, -R197 ;  /* 0x000000a613cb7223 */ /* 0x080fe400000108c5 */
[-CC-:B------:R-:W-:Y:S03]  /*253e0*/  FFMA.FTZ R250, R16, R166.reuse, -R199.reuse ;  /* 0x000000a610fa7223 */ /* 0x180fe600000108c7 */
[C---:B---3--:R-:W-:Y:S01]  /*253f0*/  HMMA.16816.F32.BF16 R140, R160.reuse, R172, R140 ;  /* 0x000000aca08c723c */ /* 0x048fe2000004188c */
[----:B------:R-:W3:Y:S02]  /*25400*/  MUFU.EX2 R203, R203 ;  /* 0x000000cb00cb7308 */ /* 0x000ee40000000800 */
[----:B------:R-:W-:Y:S02]  /*25410*/  FFMA.FTZ R252, R17, R166, -R199 ;  /* 0x000000a611fc7223 */ /* 0x000fe400000108c7 */
[C---:B------:R-:W-:Y:S02]  /*25420*/  FMUL.FTZ R18, R2.reuse, R150 ;  /* 0x0000009602127220 */ /* 0x040fe40000410000 */
[C---:B------:R-:W-:Y:S01]  /*25430*/  FMUL.FTZ R19, R2.reuse, R151 ;  /* 0x0000009702137220 */ /* 0x040fe20000410000 */
[C---:B------:R-:W-:Y:S01]  /*25440*/  HMMA.16816.F32.BF16 R12, R160.reuse, R174, R12 ;  /* 0x000000aea00c723c */ /* 0x040fe2000004180c */
[----:B------:R-:W5:Y:S02]  /*25450*/  LDSM.16.MT88.4 R172, [R228+0x10800] ;  /* 0x01080000e4ac783b */ /* 0x000f640000004200 */
[----:B------:R-:W-:Y:S01]  /*25460*/  MUFU.EX2 R250, R250 ;  /* 0x000000fa00fa7308 */ /* 0x000fe20000000800 */
[----:B------:R-:W-:Y:S01]  /*25470*/  FMUL.FTZ R16, R3, R148 ;  /* 0x0000009403107220 */ /* 0x000fe20000410000 */
[----:B--2---:R-:W-:Y:S01]  /*25480*/  F2FP.BF16.PACK_AB R148, R251, R202 ;  /* 0x000000cafb94723e */ /* 0x004fe200000010ff */
[----:B------:R-:W-:Y:S01]  /*25490*/  FMUL.FTZ R17, R3, R149 ;  /* 0x0000009503117220 */ /* 0x000fe20000410000 */
[----:B------:R-:W-:Y:S01]  /*254a0*/  F2FP.BF16.PACK_AB R149, R201, R198 ;  /* 0x000000c6c995723e */ /* 0x000fe200000010ff */
[C---:B------:R-:W-:Y:S04]  /*254b0*/  FMUL.FTZ R146, R2.reuse, R146 ;  /* 0x0000009202927220 */ /* 0x040fe80000410000 */
[C---:B------:R-:W-:Y:S01]  /*254c0*/  FMUL.FTZ R147, R2.reuse, R147 ;  /* 0x0000009302937220 */ /* 0x040fe20000410000 */
[C---:B----4-:R-:W-:Y:S01]  /*254d0*/  HMMA.16816.F32.BF16 R16, R160.reuse, R156, R16 ;  /* 0x0000009ca010723c */ /* 0x050fe20000041810 */
[----:B------:R-:W2:Y:S02]  /*254e0*/  MUFU.EX2 R252, R252 ;  /* 0x000000fc00fc7308 */ /* 0x000ea40000000800 */
[----:B------:R-:W-:Y:S01]  /*254f0*/  FMUL.FTZ R144, R3, R144 ;  /* 0x0000009003907220 */ /* 0x000fe20000410000 */
[----:B---3--:R-:W-:Y:S01]  /*25500*/  F2FP.BF16.PACK_AB R151, R203, R200 ;  /* 0x000000c8cb97723e */ /* 0x008fe200000010ff */
[C---:B------:R-:W-:Y:S02]  /*25510*/  FMUL.FTZ R145, R3.reuse, R145 ;  /* 0x0000009103917220 */ /* 0x040fe40000410000 */
[----:B------:R-:W-:Y:S02]  /*25520*/  FFMA.FTZ R196, R3, R248, R196 ;  /* 0x000000f803c47223 */ /* 0x000fe400000100c4 */
        /* <DEDUP_REMOVED lines=9> */
[----:B------:R-:W-:Y:S02]  /*255c0*/  FADD.FTZ R193, R193, R194 ;  /* 0x000000c2c1c17221 */ /* 0x000fe40000010000 */
[----:B------:R-:W-:Y:S02]  /*255d0*/  FADD.FTZ R167, R167, R190 ;  /* 0x000000bea7a77221 */ /* 0x000fe40000010000 */
[----:B------:R-:W-:Y:S02]  /*255e0*/  FADD.FTZ R202, R202, R193 ;  /* 0x000000c1caca7221 */ /* 0x000fe40000010000 */
[C---:B------:R-:W-:Y:S05]  /*255f0*/  HMMA.16816.F32.BF16 R4, R148.reuse, R152, R4 ;  /* 0x000000989404723c */ /* 0x040fea0000041804 */
[----:B------:R-:W-:Y:S01]  /*25600*/  FADD.FTZ R198, R198, R167 ;  /* 0x000000a7c6c67221 */ /* 0x000fe20000010000 */
[----:B------:R-:W-:Y:S01]  /*25610*/  MOV R167, R164 ;  /* 0x000000a400a77202 */ /* 0x000fe20000000f00 */
        /* <DEDUP_REMOVED lines=32> */
[-CC-:B------:R-:W-:Y:S01]  /*25820*/  FFMA.FTZ R181, R23, R166.reuse, -R197.reuse ;  /* 0x000000a617b57223 */ /* 0x180fe200000108c5 */
[----:B------:R-:W-:Y:S02]  /*25830*/  MUFU.EX2 R180, R180 ;  /* 0x000000b400b47308 */ /* 0x000fe40000000800 */
[-CC-:B------:R-:W-:Y:S01]  /*25840*/  FFMA.FTZ R182, R26, R166.reuse, -R197.reuse ;  /* 0x000000a61ab67223 */ /* 0x180fe200000108c5 */
[C---:B------:R-:W-:Y:S04]  /*25850*/  HMMA.16816.F32.BF16 R100, R148.reuse, R184, R100 ;  /* 0x000000b89464723c */ /* 0x040fe80000041864 */
[-C--:B------:R-:W-:Y:S03]  /*25860*/  FFMA.FTZ R183, R27, R166.reuse, -R197 ;  /* 0x000000a61bb77223 */ /* 0x080fe600000108c5 */
[-CC-:B------:R-:W-:Y:S01]  /*25870*/  FFMA.FTZ R184, R20, R166.reuse, -R199.reuse ;  /* 0x000000a614b87223 */ /* 0x180fe200000108c7 */
[C---:B------:R-:W-:Y:S01]  /*25880*/  HMMA.16816.F32.BF16 R104, R148.reuse, R186, R104 ;  /* 0x000000ba9468723c */ /* 0x040fe20000041868 */
[----:B------:R-:W3:Y:S03]  /*25890*/  MUFU.EX2 R181, R181 ;  /* 0x000000b500b57308 */ /* 0x000ee60000000800 */
[-CC-:B------:R-:W-:Y:S03]  /*258a0*/  FFMA.FTZ R185, R21, R166.reuse, -R199.reuse ;  /* 0x000000a615b97223 */ /* 0x180fe600000108c7 */
[-CC-:B------:R-:W-:Y:S01]  /*258b0*/  FFMA.FTZ R186, R24, R166.reuse, -R199.reuse ;  /* 0x000000a618ba7223 */ /* 0x180fe200000108c7 */
[C---:B-----5:R-:W-:Y:S03]  /*258c0*/  HMMA.16816.F32.BF16 R108, R148.reuse, R172, R108 ;  /* 0x000000ac946c723c */ /* 0x060fe6000004186c */
[----:B------:R-:W-:Y:S01]  /*258d0*/  MUFU.EX2 R182, R182 ;  /* 0x000000b600b67308 */ /* 0x000fe20000000800 */
[----:B------:R-:W-:Y:S02]  /*258e0*/  FFMA.FTZ R187, R25, R166, -R199 ;  /* 0x000000a619bb7223 */ /* 0x000fe400000108c7 */
[----:B------:R-:W-:Y:S02]  /*258f0*/  LDSM.16.MT88.4 R24, [R229+0x11000] ;  /* 0x01100000e518783b */ /* 0x000fe40000004200 */
[C---:B------:R-:W-:Y:S05]  /*25900*/  HMMA.16816.F32.BF16 R112, R148.reuse, R174, R112 ;  /* 0x000000ae9470723c */ /* 0x040fea0000041870 */
[----:B------:R-:W4:Y:S01]  /*25910*/  MUFU.EX2 R183, R183 ;  /* 0x000000b700b77308 */ /* 0x000f220000000800 */
[----:B------:R-:W-:Y:S02]  /*25920*/  LDSM.16.MT88.4 R172, [R230+0x15000] ;  /* 0x01500000e6ac783b */ /* 0x000fe40000004200 */
[C---:B--2---:R-:W-:Y:S04]  /*25930*/  HMMA.16816.F32.BF16 R116, R148.reuse, R152, R116 ;  /* 0x000000989474723c */ /* 0x044fe80000041874 */
[C---:B---3--:R-:W-:Y:S01]  /*25940*/  F2FP.BF16.PACK_AB R21, R181.reuse, R180 ;  /* 0x000000b4b515723e */ /* 0x048fe200000010ff */
[----:B------:R-:W-:Y:S02]  /*25950*/  FADD.FTZ R180, R180, R203 ;  /* 0x000000cbb4b47221 */ /* 0x000fe40000010000 */
[----:B------:R-:W-:Y:S01]  /*25960*/  MUFU.EX2 R184, R184 ;  /* 0x000000b800b87308 */ /* 0x000fe20000000800 */
[C---:B------:R-:W-:Y:S01]  /*25970*/  HMMA.16816.F32.BF16 R120, R148.reuse, R154, R120 ;  /* 0x0000009a9478723c */ /* 0x040fe20000041878 */
[----:B------:R-:W2:Y:S03]  /*25980*/  LDSM.16.MT88.4 R152, [R227+0x16800] ;  /* 0x01680000e398783b */ /* 0x000ea60000004200 */
[----:B------:R-:W-:Y:S04]  /*25990*/  FADD.FTZ R181, R181, R180 ;  /* 0x000000b4b5b57221 */ /* 0x000fe80000010000 */
[C---:B------:R-:W-:Y:S01]  /*259a0*/  HMMA.16816.F32.BF16 R124, R148.reuse, R156, R124 ;  /* 0x0000009c947c723c */ /* 0x040fe2000004187c */
[----:B------:R-:W3:Y:S03]  /*259b0*/  MUFU.EX2 R185, R185 ;  /* 0x000000b900b97308 */ /* 0x000ee60000000800 */
[C---:B----4-:R-:W-:Y:S01]  /*259c0*/  F2FP.BF16.PACK_AB R23, R183.reuse, R182 ;  /* 0x000000b6b717723e */ /* 0x050fe200000010ff */
[----:B------:R-:W-:Y:S03]  /*259d0*/  FADD.FTZ R182, R182, R181 ;  /* 0x000000b5b6b67221 */ /* 0x000fe60000010000 */
[C---:B------:R-:W-:Y:S01]  /*259e0*/  HMMA.16816.F32.BF16 R128, R148.reuse, R158, R128 ;  /* 0x0000009e9480723c */ /* 0x040fe20000041880 */
[----:B------:R-:W4:Y:S02]  /*259f0*/  LDSM.16.MT88.4 R156, [R230+0x11000] ;  /* 0x01100000e69c783b */ /* 0x000f240000004200 */
[----:B------:R-:W-:Y:S01]  /*25a00*/  MUFU.EX2 R186, R186 ;  /* 0x000000ba00ba7308 */ /* 0x000fe20000000800 */
[----:B------:R-:W-:Y:S04]  /*25a10*/  FADD.FTZ R183, R183, R182 ;  /* 0x000000b6b7b77221 */ /* 0x000fe80000010000 */
[C---:B------:R-:W-:Y:S05]  /*25a20*/  HMMA.16816.F32.BF16 R132, R148.reuse, R160, R132 ;  /* 0x000000a09484723c */ /* 0x040fea0000041884 */
[----:B------:R-:W5:Y:S03]  /*25a30*/  MUFU.EX2 R187, R187 ;  /* 0x000000bb00bb7308 */ /* 0x000f660000000800 */
[C---:B------:R-:W-:Y:S01]  /*25a40*/  HMMA.16816.F32.BF16 R136, R148.reuse, R162, R136 ;  /* 0x000000a29488723c */ /* 0x040fe20000041888 */
[----:B------:R-:W4:Y:S03]  /*25a50*/  LDSM.16.MT88.4 R160, [R228+0x11000] ;  /* 0x01100000e4a0783b */ /* 0x000f260000004200 */
[C---:B---3--:R-:W-:Y:S01]  /*25a60*/  F2FP.BF16.PACK_AB R20, R185.reuse, R184 ;  /* 0x000000b8b914723e */ /* 0x048fe200000010ff */
[----:B------:R-:W-:Y:S01]  /*25a70*/  FADD.FTZ R184, R184, R3 ;  /* 0x00000003b8b87221 */ /* 0x000fe20000010000 */
[----:B------:R-:W-:Y:S02]  /*25a80*/  MOV R3, R165 ;  /* 0x000000a500037202 */ /* 0x000fe40000000f00 */
[C---:B-1----:R-:W-:Y:S04]  /*25a90*/  HMMA.16816.F32.BF16 R140, R148.reuse, R168, R140 ;  /* 0x000000a8948c723c */ /* 0x042fe8000004188c */
[----:B------:R-:W-:Y:S04]  /*25aa0*/  FADD.FTZ R185, R185, R184 ;  /* 0x000000b8b9b97221 */ /* 0x000fe80000010000 */
[C---:B------:R-:W-:Y:S01]  /*25ab0*/  HMMA.16816.F32.BF16 R12, R148.reuse, R170, R12 ;  /* 0x000000aa940c723c */ /* 0x040fe2000004180c */
[----:B------:R-:W-:Y:S03]  /*25ac0*/  LDSM.16.MT88.4 R168, [R227+0x13000] ;  /* 0x01300000e3a8783b */ /* 0x000fe60000004200 */
[C---:B-----5:R-:W-:Y:S01]  /*25ad0*/  F2FP.BF16.PACK_AB R22, R187.reuse, R186 ;  /* 0x000000babb16723e */ /* 0x060fe200000010ff */
[----:B------:R-:W-:Y:S03]  /*25ae0*/  FADD.FTZ R186, R186, R185 ;  /* 0x000000b9baba7221 */ /* 0x000fe60000010000 */
[C---:B--2---:R-:W-:Y:S04]  /*25af0*/  HMMA.16816.F32.BF16 R16, R148.reuse, R152, R16 ;  /* 0x000000989410723c */ /* 0x044fe80000041810 */
[----:B------:R-:W-:Y:S04]  /*25b00*/  FADD.FTZ R187, R187, R186 ;  /* 0x000000babbbb7221 */ /* 0x000fe80000010000 */
[----:B------:R-:W-:Y:S01]  /*25b10*/  HMMA.16816.F32.BF16 R144, R148, R154, R144 ;  /* 0x0000009a9490723c */ /* 0x000fe20000041890 */
[----:B------:R-:W1:Y:S07]  /*25b20*/  LDSM.16.MT88.4 R148, [R227+0x11000] ;  /* 0x01100000e394783b */ /* 0x000e6e0000004200 */
[C---:B----4-:R-:W-:Y:S01]  /*25b30*/  HMMA.16816.F32.BF16 R4, R20.reuse, R156, R4 ;  /* 0x0000009c1404723c */ /* 0x050fe20000041804 */
        /* <DEDUP_REMOVED lines=14> */
[----:B------:R-:W-:Y:S07]  /*25c20*/  LDSM.16.MT88.4 R152, [R229+0x17000] ;  /* 0x01700000e598783b */ /* 0x000fee0000004200 */
[C---:B---3--:R-:W-:Y:S08]  /*25c30*/  HMMA.16816.F32.BF16 R68, R20.reuse, R156, R68 ;  /* 0x0000009c1444723c */ /* 0x048ff00000041844 */
        /* <DEDUP_REMOVED lines=15> */
[-CC-:B------:R-:W-:Y:S02]  /*25d30*/  FFMA.FTZ R175, R29, R166.reuse, -R199.reuse ;  /* 0x000000a61daf7223 */ /* 0x180fe400000108c7 */
[----:B------:R-:W3:Y:S01]  /*25d40*/  LDSM.16.MT88.4 R28, [R228+0x17000] ;  /* 0x01700000e41c783b */ /* 0x000ee20000004200 */
[-CC-:B------:R-:W-:Y:S01]  /*25d50*/  FFMA.FTZ R176, R32, R166.reuse, -R199.reuse ;  /* 0x000000a620b07223 */ /* 0x180fe200000108c7 */
[C---:B------:R-:W-:Y:S01]  /*25d60*/  HMMA.16816.F32.BF16 R104, R20.reuse, R178, R104 ;  /* 0x000000b21468723c */ /* 0x040fe20000041868 */
[----:B------:R-:W4:Y:S03]  /*25d70*/  MUFU.EX2 R173, R173 ;  /* 0x000000ad00ad7308 */ /* 0x000f260000000800 */
[-C--:B------:R-:W-:Y:S02]  /*25d80*/  FFMA.FTZ R199, R33, R166.reuse, -R199 ;  /* 0x000000a621c77223 */ /* 0x080fe400000108c7 */
[-CC-:B------:R-:W-:Y:S02]  /*25d90*/  FFMA.FTZ R177, R34, R166.reuse, -R197.reuse ;  /* 0x000000a622b17223 */ /* 0x180fe400000108c5 */
[C---:B-----5:R-:W-:Y:S03]  /*25da0*/  HMMA.16816.F32.BF16 R108, R20.reuse, R160, R108 ;  /* 0x000000a0146c723c */ /* 0x060fe6000004186c */
[----:B------:R-:W-:Y:S01]  /*25db0*/  MUFU.EX2 R174, R174 ;  /* 0x000000ae00ae7308 */ /* 0x000fe20000000800 */
[----:B------:R-:W-:Y:S02]  /*25dc0*/  FFMA.FTZ R197, R35, R166, -R197 ;  /* 0x000000a623c57223 */ /* 0x000fe400000108c5 */
[----:B------:R-:W-:Y:S02]  /*25dd0*/  LDSM.16.MT88.4 R32, [R228+0x11800] ;  /* 0x01180000e420783b */ /* 0x000fe40000004200 */
[C---:B------:R-:W-:Y:S05]  /*25de0*/  HMMA.16816.F32.BF16 R112, R20.reuse, R162, R112 ;  /* 0x000000a21470723c */ /* 0x040fea0000041870 */
[----:B------:R-:W5:Y:S03]  /*25df0*/  MUFU.EX2 R175, R175 ;  /* 0x000000af00af7308 */ /* 0x000f660000000800 */
[C---:B-1----:R-:W-:Y:S07]  /*25e00*/  HMMA.16816.F32.BF16 R116, R20.reuse, R148, R116 ;  /* 0x000000941474723c */ /* 0x042fee0000041874 */
[----:B------:R-:W-:Y:S01]  /*25e10*/  MUFU.EX2 R176, R176 ;  /* 0x000000b000b07308 */ /* 0x000fe20000000800 */
[C---:B------:R-:W-:Y:S01]  /*25e20*/  HMMA.16816.F32.BF16 R120, R20.reuse, R150, R120 ;  /* 0x000000961478723c */ /* 0x040fe20000041878 */
[----:B------:R-:W1:Y:S07]  /*25e30*/  LDSM.16.MT88.4 R148, [R227+0x17000] ;  /* 0x01700000e394783b */ /* 0x000e6e0000004200 */
[C---:B--2---:R-:W-:Y:S01]  /*25e40*/  HMMA.16816.F32.BF16 R124, R20.reuse, R24, R124 ;  /* 0x00000018147c723c */ /* 0x044fe2000004187c */
[----:B------:R-:W2:Y:S07]  /*25e50*/  MUFU.EX2 R199, R199 ;  /* 0x000000c700c77308 */ /* 0x000eae0000000800 */
[C---:B------:R-:W-:Y:S01]  /*25e60*/  HMMA.16816.F32.BF16 R128, R20.reuse, R26, R128 ;  /* 0x0000001a1480723c */ /* 0x040fe20000041880 */
[----:B------:R-:W2:Y:S02]  /*25e70*/  LDSM.16.MT88.4 R24, [R229+0x11800] ;  /* 0x01180000e518783b */ /* 0x000ea40000004200 */
[----:B------:R-:W-:Y:S05]  /*25e80*/  MUFU.EX2 R177, R177 ;  /* 0x000000b100b17308 */ /* 0x000fea0000000800 */
[C---:B------:R-:W-:Y:S05]  /*25e90*/  HMMA.16816.F32.BF16 R132, R20.reuse, R152, R132 ;  /* 0x000000981484723c */ /* 0x040fea0000041884 */
[----:B------:R-:W1:Y:S03]  /*25ea0*/  MUFU.EX2 R166, R197 ;  /* 0x000000c500a67308 */ /* 0x000e660000000800 */
[C---:B------:R-:W-:Y:S01]  /*25eb0*/  HMMA.16816.F32.BF16 R136, R20.reuse, R154, R136 ;  /* 0x0000009a1488723c */ /* 0x040fe20000041888 */
[----:B------:R-:W2:Y:S07]  /*25ec0*/  LDSM.16.MT88.4 R152, [R227+0x11800] ;  /* 0x01180000e398783b */ /* 0x000eae0000004200 */
[C---:B---3--:R-:W-:Y:S08]  /*25ed0*/  HMMA.16816.F32.BF16 R140, R20.reuse, R28, R140 ;  /* 0x0000001c148c723c */ /* 0x048ff0000004188c */
[C---:B------:R-:W-:Y:S01]  /*25ee0*/  HMMA.16816.F32.BF16 R12, R20.reuse, R30, R12 ;  /* 0x0000001e140c723c */ /* 0x040fe2000004180c */
[----:B------:R-:W3:Y:S07]  /*25ef0*/  LDSM.16.MT88.4 R28, [R230+0x13800] ;  /* 0x01380000e61c783b */ /* 0x000eee0000004200 */
[C---:B-1----:R-:W-:Y:S08]  /*25f00*/  HMMA.16816.F32.BF16 R16, R20.reuse, R148, R16 ;  /* 0x000000941410723c */ /* 0x042ff00000041810 */
[----:B------:R-:W-:Y:S01]  /*25f10*/  HMMA.16816.F32.BF16 R144, R20, R150, R144 ;  /* 0x000000961490723c */ /* 0x000fe20000041890 */
[----:B------:R-:W-:Y:S06]  /*25f20*/  LDSM.16.MT88.4 R148, [R229+0x15800] ;  /* 0x01580000e594783b */ /* 0x000fec0000004200 */
[----:B----4-:R-:W-:Y:S01]  /*25f30*/  F2FP.BF16.PACK_AB R21, R173, R172 ;  /* 0x000000acad15723e */ /* 0x010fe200000010ff */
[----:B------:R-:W-:Y:S01]  /*25f40*/  FADD.FTZ R172, R172, R183 ;  /* 0x000000b7acac7221 */ /* 0x000fe20000010000 */
[----:B-----5:R-:W-:Y:S03]  /*25f50*/  F2FP.BF16.PACK_AB R20, R175, R174 ;  /* 0x000000aeaf14723e */ /* 0x020fe600000010ff */
        /* <DEDUP_REMOVED lines=51> */
.L_x_4484:
        /* <DEDUP_REMOVED lines=11> */
.L_x_4512:
[----:B---3--:R-:W-:Y:S01]  /*26340*/  FADD.FTZ R9, R10, R248 ;  /* 0x000000f80a097221 */ /* 0x008fe20000010000 */
[----:B------:R-:W-:Y:S05]  /*26350*/  BRA.DIV ~URZ, `(.L_x_4495) ;  /* 0x00001e327f007947 */ /* 0x000fea000b800000 */
[----:B------:R-:W3:Y:S04]  /*26360*/  SHFL.BFLY PT, R6, R249, 0x2, 0x1f ;  /* 0x0c401f00f9067f89 */ /* 0x000ee800000e0000 */
[----:B------:R-:W4:Y:S01]  /*26370*/  SHFL.BFLY PT, R4, R9, 0x1, 0x1f ;  /* 0x0c201f0009047f89 */ /* 0x000f2200000e0000 */
[----:B---3--:R-:W-:Y:S02]  /*26380*/  FADD.FTZ R11, R6, R249 ;  /* 0x000000f9060b7221 */ /* 0x008fe40000010000 */
[----:B----4-:R-:W-:-:S03]  /*26390*/  FADD.FTZ R4, R9, R4 ;  /* 0x0000000409047221 */ /* 0x010fc60000010000 */
[----:B------:R3:W4:Y:S04]  /*263a0*/  SHFL.BFLY PT, R10, R11, 0x1, 0x1f ;  /* 0x0c201f000b0a7f89 */ /* 0x00072800000e0000 */
.L_x_4513:
        /* <DEDUP_REMOVED lines=11> */
[----:B------:R-:W-:-:S04]  /*26460*/  LEA.HI R10, R9, R8, RZ, 0x2 ;  /* 0x00000008090a7211 */ /* 0x000fc800078f10ff */
[--C-:B------:R-:W-:Y:S02]  /*26470*/  SHF.R.S32.HI R12, RZ, 0x2, R10.reuse ;  /* 0x00000002ff0c7819 */ /* 0x100fe4000001140a */
[----:B---3--:R-:W-:Y:S01]  /*26480*/  SHF.R.S32.HI R11, RZ, 0x1f, R10 ;  /* 0x0000001fff0b7819 */ /* 0x008fe2000001140a */
[C---:B----4-:R-:W-:Y:S01]  /*26490*/  FMUL.FTZ R160, R7.reuse, R160 ;  /* 0x000000a007a07220 */ /* 0x050fe20000410000 */
        /* <DEDUP_REMOVED lines=83> */
[C---:B-1----:R-:W-:Y:S02]  /*269d0*/  FMUL.FTZ R163, R6.reuse, R163 ;  /* 0x000000a306a37220 */ /* 0x042fe40000410000 */
        /* <DEDUP_REMOVED lines=11> */
[----:B------:R1:W-:Y:S01]  /*26a90*/  STS.64 [R14], R156 ;  /* 0x0000009c0e007388 */ /* 0x0003e20000000a00 */
        /* <DEDUP_REMOVED lines=63> */
[-C--:B------:R-:W-:Y:S02]  /*26e90*/  IADD3 R12, R12, R17.reuse, RZ ;  /* 0x000000110c0c7210 */ /* 0x080fe40007ffe0ff */
        /* <DEDUP_REMOVED lines=53> */
[----:B------:R4:W-:Y:S04]  /*271f0*/  STS.64 [R18+0xc000], R152 ;  /* 0x00c0009812007388 */ /* 0x0009e80000000a00 */
[----:B------:R-:W-:Y:S04]  /*27200*/  STS.64 [R18+0xc800], R154 ;  /* 0x00c8009a12007388 */ /* 0x000fe80000000a00 */
[----:B------:R-:W-:Y:S04]  /*27210*/  STS.64 [R19+0xc000], R148 ;  /* 0x00c0009413007388 */ /* 0x000fe80000000a00 */
[----:B------:R-:W-:Y:S04]  /*27220*/  STS.64 [R19+0xc800], R150 ;  /* 0x00c8009613007388 */ /* 0x000fe80000000a00 */
[----:B------:R4:W-:Y:S04]  /*27230*/  STS.64 [R17+0xc000], R144 ;  /* 0x00c0009011007388 */ /* 0x0009e80000000a00 */
[----:B------:R-:W-:Y:S04]  /*27240*/  STS.64 [R17+0xc800], R146 ;  /* 0x00c8009211007388 */ /* 0x000fe80000000a00 */
[----:B------:R-:W2:Y:S04]  /*27250*/  LD.E.64 R6, [R2.64+0xb0] ;  /* 0x0000b00402067980 */ /* 0x000ea8000c101b00 */
[----:B-1----:R-:W2:Y:S04]  /*27260*/  LD.E R157, [R2.64+0x60] ;  /* 0x00006004029d7980 */ /* 0x002ea8000c101900 */
[----:B---3--:R-:W1:Y:S01]  /*27270*/  S2R R141, SR_TID.X ;  /* 0x00000000008d7919 */ /* 0x008e620000002100 */
[----:B------:R-:W-:-:S03]  /*27280*/  LEA.HI R13, R9, R8, RZ, 0x4 ;  /* 0x00000008090d7211 */ /* 0x000fc600078f20ff */
[----:B------:R3:W5:Y:S01]  /*27290*/  LD.E R156, [R2.64+0xcc] ;  /* 0x0000cc04029c7980 */ /* 0x000762000c101900 */
[----:B------:R-:W-:-:S03]  /*272a0*/  LOP3.LUT R13, R13, 0xfffffff0, RZ, 0xc0, !PT ;  /* 0xfffffff00d0d7812 */ /* 0x000fc600078ec0ff */
[----:B------:R3:W5:Y:S01]  /*272b0*/  LD.E.64 R158, [R2.64+0x78] ;  /* 0x00007804029e7980 */ /* 0x000762000c101b00 */
[----:B----4-:R-:W-:-:S03]  /*272c0*/  IADD3 R142, -R13, R8, RZ ;  /* 0x000000080d8e7210 */ /* 0x010fc60007ffe1ff */
[----:B------:R3:W5:Y:S01]  /*272d0*/  LD.E.64 R152, [R2.64+0xa8] ;  /* 0x0000a80402987980 */ /* 0x000762000c101b00 */
[----:B------:R-:W-:Y:S01]  /*272e0*/  LEA.HI R13, R142, R142, RZ, 0x1 ;  /* 0x0000008e8e0d7211 */ /* 0x000fe200078f08ff */
[----:B------:R-:W4:Y:S01]  /*272f0*/  @P4 MUFU.LG2 R4, R4 ;  /* 0x0000000400044308 */ /* 0x000f220000000c00 */
[----:B------:R-:W-:Y:S01]  /*27300*/  LOP3.LUT R11, R11, 0xffffffe0, RZ, 0xc0, !PT ;  /* 0xffffffe00b0b7812 */ /* 0x000fe200078ec0ff */
[----:B------:R-:W-:Y:S01]  /*27310*/  BSSY B0, `(.L_x_4496) ;  /* 0x0000055000007945 */ /* 0x000fe20003800000 */
[C---:B------:R-:W-:Y:S02]  /*27320*/  SHF.L.U32 R15, R13.reuse, 0x2, RZ ;  /* 0x000000020d0f7819 */ /* 0x040fe400000006ff */
[----:B------:R-:W-:Y:S02]  /*27330*/  LOP3.LUT R13, R13, 0xffffffe, RZ, 0xc0, !PT ;  /* 0x0ffffffe0d0d7812 */ /* 0x000fe400078ec0ff */
[----:B------:R-:W-:Y:S01]  /*27340*/  IADD3 R8, -R11, R8, RZ ;  /* 0x000000080b087210 */ /* 0x000fe20007ffe1ff */
[----:B------:R-:W3:Y:S01]  /*27350*/  @P3 MUFU.LG2 R5, R5 ;  /* 0x0000000500053308 */ /* 0x000ee20000000c00 */
[----:B------:R-:W-:-:S02]  /*27360*/  SHF.R.S32.HI R143, RZ, 0x1f, R10 ;  /* 0x0000001fff8f7819 */ /* 0x000fc4000001140a */
[----:B-1----:R-:W-:Y:S02]  /*27370*/  SHF.R.S32.HI R140, RZ, 0x1f, R141 ;  /* 0x0000001fff8c7819 */ /* 0x002fe4000001148d */
[----:B------:R-:W-:Y:S02]  /*27380*/  IADD3 R13, R142, -R13, RZ ;  /* 0x8000000d8e0d7210 */ /* 0x000fe40007ffe0ff */
[-C--:B------:R-:W-:Y:S01]  /*27390*/  LEA.HI R9, R140, R141.reuse, RZ, 0x4 ;  /* 0x0000008d8c097211 */ /* 0x080fe200078f20ff */
[----:B----4-:R-:W-:Y:S01]  /*273a0*/  @P4 FMUL.FTZ R4, R4, 0.69314718246459960938 ;  /* 0x3f31721804044820 */ /* 0x010fe20000410000 */
[----:B------:R-:W-:Y:S02]  /*273b0*/  LEA.HI R140, R140, R141, RZ, 0x5 ;  /* 0x0000008d8c8c7211 */ /* 0x000fe400078f28ff */
[----:B------:R-:W-:Y:S02]  /*273c0*/  SHF.R.S32.HI R9, RZ, 0x4, R9 ;  /* 0x00000004ff097819 */ /* 0x000fe40000011409 */
[----:B------:R-:W-:-:S02]  /*273d0*/  LOP3.LUT R140, R140, 0xffffffe0, RZ, 0xc0, !PT ;  /* 0xffffffe08c8c7812 */ /* 0x000fc400078ec0ff */
[----:B------:R-:W-:Y:S01]  /*273e0*/  SHF.L.U32 R12, R9, 0x6, RZ ;  /* 0x00000006090c7819 */ /* 0x000fe200000006ff */
[----:B---3--:R-:W-:Y:S01]  /*273f0*/  @P3 FMUL.FTZ R5, R5, 0.69314718246459960938 ;  /* 0x3f31721805053820 */ /* 0x008fe20000410000 */
        /* <DEDUP_REMOVED lines=14> */
[----:B------:R-:W-:Y:S01]  /*274e0*/  MOV R10, 0xff800000 ;  /* 0xff800000000a7802 */ /* 0x000fe20000000f00 */
[----:B------:R-:W1:Y:S01]  /*274f0*/  LDS.128 R136, [R144.X4] ;  /* 0x0000000090887984 */ /* 0x000e620000004c00 */
[----:B------:R-:W-:Y:S01]  /*27500*/  MOV R140, 0xff800000 ;  /* 0xff800000008c7802 */ /* 0x000fe20000000f00 */
[-C--:B-----5:R-:W-:Y:S02]  /*27510*/  @P4 FFMA.FTZ R10, R165, R0.reuse, R4 ;  /* 0x00000000a50a4223 */ /* 0x0a0fe40000010004 */
[----:B------:R-:W3:Y:S01]  /*27520*/  LDS.128 R132, [R144.X4+0x800] ;  /* 0x0008000090847984 */ /* 0x000ee20000004c00 */
[----:B------:R-:W-:-:S03]  /*27530*/  @P3 FFMA.FTZ R140, R164, R0, R5 ;  /* 0x00000000a48c3223 */ /* 0x000fc60000010005 */
        /* <DEDUP_REMOVED lines=30> */
[----:B---3--:R-:W-:-:S02]  /*27720*/  SHF.L.U32 R144, R142, 0x2, RZ ;  /* 0x000000028e907819 */ /* 0x008fc400000006ff */
[----:B------:R-:W-:Y:S02]  /*27730*/  SHF.R.S32.HI R142, RZ, 0x2, R11 ;  /* 0x00000002ff8e7819 */ /* 0x000fe4000001140b */
[----:B------:R-:W-:Y:S02]  /*27740*/  SHF.R.S32.HI R145, RZ, 0x1f, R144 ;  /* 0x0000001fff917819 */ /* 0x000fe40000011490 */
[----:B------:R-:W-:Y:S01]  /*27750*/  LEA R142, R143, R142, 0x4 ;  /* 0x0000008e8f8e7211 */ /* 0x000fe200078e20ff */
[----:B--2---:R-:W-:-:S04]  /*27760*/  IMAD R6, R6, UR8, R241 ;  /* 0x0000000806067c24 */ /* 0x004fc8000f8e02f1 */
[----:B------:R-:W-:-:S04]  /*27770*/  IMAD R6, R6, R157, R242 ;  /* 0x0000009d06067224 */ /* 0x000fc800078e02f2 */
        /* <DEDUP_REMOVED lines=14> */
.L_x_4497:
[----:B-1--4-:R-:W-:Y:S05]  /*27860*/  BSYNC B0 ;  /* 0x0000000000007941 */ /* 0x012fea0003800000 */
.L_x_4496:
        /* <DEDUP_REMOVED lines=15> */
[C---:B-1----:R-:W-:Y:S02]  /*27960*/  IADD3 R3, R5.reuse, 0x80, RZ ;  /* 0x0000008005037810 */ /* 0x042fe40007ffe0ff */
        /* <DEDUP_REMOVED lines=9> */
.L_x_4499:
[----:B------:R-:W-:Y:S05]  /*27a00*/  BSYNC B0 ;  /* 0x0000000000007941 */ /* 0x000fea0003800000 */
.L_x_4498:
[----:B-1----:R-:W-:Y:S01]  /*27a10*/  IADD3 R3, R9, 0x8, RZ ;  /* 0x0000000809037810 */ /* 0x002fe20007ffe0ff */
[----:B------:R-:W-:Y:S03]  /*27a20*/  BSSY B0, `(.L_x_4500) ;  /* 0x000000e000007945 */ /* 0x000fe60003800000 */
[----:B------:R-:W-:-:S13]  /*27a30*/  ISETP.GE.AND P0, PT, R3, R240, PT ;  /* 0x000000f00300720c */ /* 0x000fda0003f06270 */
[----:B------:R-:W-:Y:S05]  /*27a40*/  @P0 BRA `(.L_x_4501) ;  /* 0x000000b000000947 */ /* 0x000fea0003800000 */
[C---:B------:R-:W-:Y:S01]  /*27a50*/  IADD3 R7, R5.reuse, 0x40, RZ ;  /* 0x0000004005077810 */ /* 0x040fe20007ffe0ff */
[----:B------:R-:W-:Y:S01]  /*27a60*/  ULDC.64 UR4, c[0x0][0x118] ;  /* 0x0000460000047ab9 */ /* 0x000fe20000000a00 */
[C---:B------:R-:W-:Y:S02]  /*27a70*/  IADD3 R3, R5.reuse, 0x80, RZ ;  /* 0x0000008005037810 */ /* 0x040fe40007ffe0ff */
        /* <DEDUP_REMOVED lines=8> */
.L_x_4501:
[----:B------:R-:W-:Y:S05]  /*27b00*/  BSYNC B0 ;  /* 0x0000000000007941 */ /* 0x000fea0003800000 */
.L_x_4500:
[----:B------:R-:W-:Y:S01]  /*27b10*/  IADD3 R3, R9, 0x10, RZ ;  /* 0x0000001009037810 */ /* 0x000fe20007ffe0ff */
        /* <DEDUP_REMOVED lines=14> */
.L_x_4503:
[----:B------:R-:W-:Y:S05]  /*27c00*/  BSYNC B0 ;  /* 0x0000000000007941 */ /* 0x000fea0003800000 */
.L_x_4502:
        /* <DEDUP_REMOVED lines=15> */
.L_x_4505:
[----:B------:R-:W-:Y:S05]  /*27d00*/  BSYNC B0 ;  /* 0x0000000000007941 */ /* 0x000fea0003800000 */
.L_x_4504:
        /* <DEDUP_REMOVED lines=15> */
.L_x_4507:
[----:B------:R-:W-:Y:S05]  /*27e00*/  BSYNC B0 ;  /* 0x0000000000007941 */ /* 0x000fea0003800000 */
.L_x_4506:
        /* <DEDUP_REMOVED lines=15> */
.L_x_4509:
[----:B------:R-:W-:Y:S05]  /*27f00*/  BSYNC B0 ;  /* 0x0000000000007941 */ /* 0x000fea0003800000 */
.L_x_4508:
        /* <DEDUP_REMOVED lines=15> */
.L_x_4511:
[----:B------:R-:W-:Y:S05]  /*28000*/  BSYNC B0 ;  /* 0x0000000000007941 */ /* 0x000fea0003800000 */
.L_x_4510:
[----:B------:R-:W-:Y:S01]  /*28010*/  IADD3 R9, R9, 0x38, RZ ;  /* 0x0000003809097810 */ /* 0x000fe20007ffe0ff */
[----:B------:R-:W-:-:S03]  /*28020*/  IMAD.MOV.U32 R239, RZ, RZ, 0x0 ;  /* 0x00000000ffef7424 */ /* 0x000fc600078e00ff */
[----:B------:R-:W-:-:S13]  /*28030*/  ISETP.GE.AND P0, PT, R9, R240, PT ;  /* 0x000000f00900720c */ /* 0x000fda0003f06270 */
[----:B------:R-:W-:Y:S05]  /*28040*/  @P0 RET.REL.NODEC R238 `(_ZN5flash24flash_fwd_splitkv_kernelI23Flash_fwd_kernel_traitsILi256ELi64ELi64ELi4ELb0ELb0EN7cutlass10bfloat16_tE19Flash_kernel_traitsILi256ELi64ELi64ELi4ES3_EELb1ELb0ELb1ELb0ELb0ELb0ELb1ELb1EEEvNS_16Flash_fwd_paramsE) ;  /* 0xfffd7fb0ee000950 */ /* 0x000fea0003c3ffff */
[C---:B------:R-:W-:Y:S01]  /*28050*/  IADD3 R3, R5.reuse, 0x40, RZ ;  /* 0x0000004005037810 */ /* 0x040fe20007ffe0ff */
        /* <DEDUP_REMOVED lines=10> */
[----:B------:R-:W-:Y:S05]  /*28100*/  @P0 RET.REL.NODEC R238 `(_ZN5flash24flash_fwd_splitkv_kernelI23Flash_fwd_kernel_traitsILi256ELi64ELi64ELi4ELb0ELb0EN7cutlass10bfloat16_tE19Flash_kernel_traitsILi256ELi64ELi64ELi4ES3_EELb1ELb0ELb1ELb0ELb0ELb0ELb1ELb1EEEvNS_16Flash_fwd_paramsE) ;  /* 0xfffd7ef0ee000950 */ /* 0x000fea0003c3ffff */
[----:B------:R-:W-:Y:S01]  /*28110*/  MOV R239, 0x0 ;  /* 0x0000000000ef7802 */ /* 0x000fe20000000f00 */
[----:B------:R-:W-:-:S02]  /*28120*/  ULDC.64 UR4, c[0x0][0x118] ;  /* 0x0000460000047ab9 */ /* 0x000fc40000000a00 */
[----:B------:R1:W-:Y:S01]  /*28130*/  ST.E.128 [R10.64+0xe300], R12 ;  /* 0x00e3000c0a007985 */ /* 0x0003e2000c101d04 */
[----:B------:R-:W-:Y:S05]  /*28140*/  RET.REL.NODEC R238 `(_ZN5flash24flash_fwd_splitkv_kernelI23Flash_fwd_kernel_traitsILi256ELi64ELi64ELi4ELb0ELb0EN7cutlass10bfloat16_tE19Flash_kernel_traitsILi256ELi64ELi64ELi4ES3_EELb1ELb0ELb1ELb0ELb0ELb0ELb1ELb1EEEvNS_16Flash_fwd_paramsE) ;  /* 0xfffd7eb0ee007950 */ /* 0x000fea0003c3ffff */
.L_x_4494:
[----:B------:R-:W-:Y:S02]  /*28150*/  MOV R7, 0x2 ;  /* 0x0000000200077802 */ /* 0x000fe40000000f00 */
[----:B------:R-:W-:Y:S02]  /*28160*/  MOV R6, 0x28180 ;  /* 0x0002818000067802 */ /* 0x000fe40000000f00 */
[----:B-1---5:R-:W-:Y:S05]  /*28170*/  CALL.REL.NOINC `($__internal_24_$__cuda_sm70_shflsync_bfly_p) ;  /* 0x0000010000007944 */ /* 0x022fea0003c00000 */
[----:B-12---:R-:W-:Y:S05]  /*28180*/  BRA `(.L_x_4512) ;  /* 0xffffe1b000007947 */ /* 0x006fea000383ffff */
.L_x_4495:
[----:B--2---:R-:W-:Y:S01]  /*28190*/  IMAD.MOV.U32 R248, RZ, RZ, R9 ;  /* 0x000000fffff87224 */ /* 0x004fe200078e0009 */
[----:B------:R-:W-:Y:S02]  /*281a0*/  MOV R7, 0x1 ;  /* 0x0000000100077802 */ /* 0x000fe40000000f00 */
[----:B------:R-:W-:Y:S02]  /*281b0*/  MOV R6, 0x281d0 ;  /* 0x000281d000067802 */ /* 0x000fe40000000f00 */
[----:B-1---5:R-:W-:Y:S05]  /*281c0*/  CALL.REL.NOINC `($__internal_24_$__cuda_sm70_shflsync_bfly_p) ;  /* 0x000000b000007944 */ /* 0x022fea0003c00000 */
[----:B--2---:R-:W-:Y:S01]  /*281d0*/  FADD.FTZ R4, R9, R10 ;  /* 0x0000000a09047221 */ /* 0x004fe20000010000 */
[----:B-1----:R-:W-:Y:S02]  /*281e0*/  MOV R248, R249 ;  /* 0x000000f900f87202 */ /* 0x002fe40000000f00 */
[----:B------:R-:W-:Y:S02]  /*281f0*/  MOV R7, 0x2 ;  /* 0x0000000200077802 */ /* 0x000fe40000000f00 */
[----:B------:R-:W-:-:S02]  /*28200*/  MOV R6, 0x28220 ;  /* 0x0002822000067802 */ /* 0x000fc40000000f00 */
[----:B------:R-:W-:Y:S05]  /*28210*/  CALL.REL.NOINC `($__internal_24_$__cuda_sm70_shflsync_bfly_p) ;  /* 0x0000006000007944 */ /* 0x000fea0003c00000 */
[----:B--2---:R-:W-:Y:S01]  /*28220*/  FADD.FTZ R11, R249, R10 ;  /* 0x0000000af90b7221 */ /* 0x004fe20000010000 */
[----:B-1----:R-:W-:-:S02]  /*28230*/  MOV R7, 0x1 ;  /* 0x0000000100077802 */ /* 0x002fc40000000f00 */
[----:B------:R-:W-:Y:S02]  /*28240*/  MOV R6, 0x28270 ;  /* 0x0002827000067802 */ /* 0x000fe40000000f00 */
[----:B------:R-:W-:Y:S02]  /*28250*/  MOV R248, R11 ;  /* 0x0000000b00f87202 */ /* 0x000fe40000000f00 */
[----:B------:R-:W-:Y:S05]  /*28260*/  CALL.REL.NOINC `($__internal_24_$__cuda_sm70_shflsync_bfly_p) ;  /* 0x0000001000007944 */ /* 0x000fea0003c00000 */
[----:B-12---:R-:W-:Y:S05]  /*28270*/  BRA `(.L_x_4513) ;  /* 0xffffe13000007947 */ /* 0x006fea000383ffff */
        .weak           $__internal_24_$__cuda_sm70_shflsync_bfly_p
        .type           $__internal_24_$__cuda_sm70_shflsync_bfly_p,@function
        .size           $__internal_24_$__cuda_sm70_shflsync_bfly_p,(.L_x_4895 - $__internal_24_$__cuda_sm70_shflsync_bfly_p)
$__internal_24_$__cuda_sm70_shflsync_bfly_p:
[----:B------:R-:W-:Y:S01]  /*28280*/  MOV R12, R6 ;  /* 0x00000006000c7202 */ /* 0x000fe20000000f00 */
[----:B------:R-:W-:Y:S04]  /*28290*/  WARPSYNC R5 ;  /* 0x0000000500007348 */ /* 0x000fe80003800000 */
[----:B------:R-:W-:Y:S01]  /*282a0*/  MOV R13, 0x0 ;  /* 0x00000000000d7802 */ /* 0x000fe20000000f00 */
[----:B------:R1:W2:Y:S03]  /*282b0*/  SHFL.BFLY PT, R10, R248, R7, R8 ;  /* 0x0c000007f80a7389 */ /* 0x0002a600000e0008 */
[----:B------:R-:W-:Y:S05]  /*282c0*/  RET.REL.NODEC R12 `(_ZN5flash24flash_fwd_splitkv_kernelI23Flash_fwd_kernel_traitsILi256ELi64ELi64ELi4ELb0ELb0EN7cutlass10bfloat16_tE19Flash_kernel_traitsILi256ELi64ELi64ELi4ES3_EELb1ELb0ELb1ELb0ELb0ELb0ELb1ELb1EEEvNS_16Flash_fwd_paramsE) ;  /* 0xfffd7d300c007950 */ /* 0x000fea0003c3ffff */
.L_x_4514:
        /* <DEDUP_REMOVED lines=11> */
.L_x_4895:


//--------------------- .text._ZN5flash24flash_fwd_splitkv_kernelI23Flash_fwd_kernel_traitsILi256ELi64ELi64ELi4ELb0ELb0EN7cutlass10bfloat16_tE19Flash_kernel_traitsILi256ELi64ELi64ELi4ES3_EELb1ELb0ELb1ELb0ELb0ELb1ELb1ELb1EEEvNS_16Flash_fwd_paramsE --------------------------
	.section	.text._ZN5flash24flash_fwd_splitkv_kernelI23Flash_fwd_kernel_traitsILi256ELi64ELi64ELi4ELb0ELb0EN7cutlass10bfloat16_tE19Flash_kernel_traitsILi256ELi64ELi64ELi4ES3_EELb1ELb0ELb1ELb0ELb0ELb1ELb1ELb1EEEvNS_16Flash_fwd_paramsE,"ax",@progbits
	.sectioninfo	@"SHI_REGISTERS=255"
	.align	128
        .global         _ZN5flash24flash_fwd_splitkv_kernelI23Flash_fwd_kernel_traitsILi256ELi64ELi64ELi4ELb0ELb0EN7cutlass10bfloat16_tE19Flash_kernel_traitsILi256ELi64ELi64ELi4ES3_EELb1ELb0ELb1ELb0ELb0ELb1ELb1ELb1EEEvNS_16Flash_fwd_paramsE
        .type           _ZN5flash24flash_fwd_splitkv_kernelI23Flash_fwd_kernel_traitsILi256ELi64ELi64ELi4ELb0ELb0EN7cutlass10bfloat16_tE19Flash_kernel_traitsILi256ELi64ELi64ELi4ES3_EELb1ELb0ELb1ELb0ELb0ELb1ELb1ELb1EEEvNS_16Flash_fwd_paramsE,@function
        .size           _ZN5flash24flash_fwd_splitkv_kernelI23Flash_fwd_kernel_traitsILi256ELi64ELi64ELi4ELb0ELb0EN7cutlass10bfloat16_tE19Flash_kernel_traitsILi256ELi64ELi64ELi4ES3_EELb1ELb0ELb1ELb0ELb0ELb1ELb1ELb1EEEvNS_16Flash_fwd_paramsE,(.L_x_4897 - _ZN5flash24flash_fwd_splitkv_kernelI23Flash_fwd_kernel_traitsILi256ELi64ELi64ELi4ELb0ELb0EN7cutlass10bfloat16_tE19Flash_kernel_traitsILi256ELi64ELi64ELi4ES3_EELb1ELb0ELb1ELb0ELb0ELb1ELb1ELb1EEEvNS_16Flash_fwd_paramsE)
        .other          _ZN5flash24flash_fwd_splitkv_kernelI23Flash_fwd_kernel_traitsILi256ELi64ELi64ELi4ELb0ELb0EN7cutlass10bfloat16_tE19Flash_kernel_traitsILi256ELi64ELi64ELi4ES3_EELb1ELb0ELb1ELb0ELb0ELb1ELb1ELb1EEEvNS_16Flash_fwd_paramsE,@"STO_CUDA_ENTRY STV_DEFAULT"
_ZN5flash24flash_fwd_splitkv_kernelI23Flash_fwd_kernel_traitsILi256ELi64ELi64ELi4ELb0ELb0EN7cutlass10bfloat16_tE19Flash_kernel_traitsILi256ELi64ELi64ELi4ES3_EELb1ELb0ELb1ELb0ELb0ELb1ELb1ELb1EEEvNS_16Flash_fwd_paramsE:
.text._ZN5flash24flash_fwd_splitkv_kernelI23Flash_fwd_kernel_traitsILi256ELi64ELi64ELi4ELb0ELb0EN7cutlass10bfloat16_tE19Flash_kernel_traitsILi256ELi64ELi64ELi4ES3_EELb1ELb0ELb1ELb0ELb0ELb1ELb1ELb1EEEvNS_16Flash_fwd_paramsE:
        /* <DEDUP_REMOVED lines=30> */
[----:B---34-:R-:W-:Y:S05]  /*01e0*/  CALL.REL.NOINC `($_ZN5flash24flash_fwd_splitkv_kernelI23Flash_fwd_kernel_traitsILi256ELi64ELi64ELi4ELb0ELb0EN7cutlass10bfloat16_tE19Flash_kernel_traitsILi256ELi64ELi64ELi4ES3_EELb1ELb0ELb1ELb0ELb0ELb1ELb1ELb1EEEvNS_16Flash_fwd_paramsE$_ZN5flash30compute_attn_1rowblock_splitkvI23Flash_fwd_kernel_traitsILi256ELi64ELi64ELi4ELb0ELb0EN7cutlass10bfloat16_tE19Flash_kernel_traitsILi256ELi64ELi64ELi4ES3_EELb1ELb0ELb1ELb0ELb0ELb1ELb1ELb1ENS_16Flash_fwd_paramsEEEvRKT8_iiiii) ;  /* 0x0000002000007944 */ /* 0x018fea0003c00000 */
[----:B------:R-:W-:Y:S05]  /*01f0*/  BSYNC B4 ;  /* 0x0000000000047941 */ /* 0x000fea0003800000 */
.L_x_4515:
[----:B------:R-:W-:Y:S05]  /*0200*/  EXIT ;  /* 0x000000000000794d */ /* 0x000fea0003800000 */
        .type           $_ZN5flash24flash_fwd_splitkv_kernelI23Flash_fwd_kernel_traitsILi256ELi64ELi64ELi4ELb0ELb0EN7cutlass10bfloat16_tE19Flash_kernel_traitsILi256ELi64ELi64ELi4ES3_EELb1ELb0ELb1ELb0ELb0ELb1ELb1ELb1EEEvNS_16Flash_fwd_paramsE$_ZN5flash30compute_attn_1rowblock_splitkvI23Flash_fwd_kernel_traitsILi256ELi64ELi64ELi4ELb0ELb0EN7cutlass10bfloat16_tE19Flash_kernel_traitsILi256ELi64ELi64ELi4ES3_EELb1ELb0ELb1ELb0ELb0ELb1ELb1ELb1ENS_16Flash_fwd_paramsEEEvRKT8_iiiii,@function
        .size           $_ZN5flash24flash_fwd_splitkv_kernelI23Flash_fwd_kernel_traitsILi256ELi64ELi64ELi4ELb0ELb0EN7cutlass10bfloat16_tE19Flash_kernel_traitsILi256ELi64ELi64ELi4ES3_EELb1ELb0ELb1ELb0ELb0ELb1ELb1ELb1EEEvNS_16Flash_fwd_paramsE$_ZN5flash30compute_attn_1rowblock_splitkvI23Flash_fwd_kernel_traitsILi256ELi64ELi64ELi4ELb0ELb0EN7cutlass10bfloat16_tE19Flash_kernel_traitsILi256ELi64ELi64ELi4ES3_EELb1ELb0ELb1ELb0ELb0ELb1ELb1ELb1ENS_16Flash_fwd_paramsEEEvRKT8_iiiii,($__internal_25_$__cuda_sm70_shflsync_bfly_p - $_ZN5flash24flash_fwd_splitkv_kernelI23Flash_fwd_kernel_traitsILi256ELi64ELi64ELi4ELb0ELb0EN7cutlass10bfloat16_tE19Flash_kernel_traitsILi256ELi64ELi64ELi4ES3_EELb1ELb0ELb1ELb0ELb0ELb1ELb1ELb1EEEvNS_16Flash_fwd_paramsE$_ZN5flash30compute_attn_1rowblock_splitkvI23Flash_fwd_kernel_traitsILi256ELi64ELi64ELi4ELb0ELb0EN7cutlass10bfloat16_tE19Flash_kernel_traitsILi256ELi64ELi64ELi4ES3_EELb1ELb0ELb1ELb0ELb0ELb1ELb1ELb1ENS_16Flash_fwd_paramsEEEvRKT8_iiiii)
$_ZN5flash24flash_fwd_splitkv_kernelI23Flash_fwd_kernel_traitsILi256ELi64ELi64ELi4ELb0ELb0EN7cutlass10bfloat16_tE19Flash_kernel_traitsILi256ELi64ELi64ELi4ES3_EELb1ELb0ELb1ELb0ELb0ELb1ELb1ELb1EEEvNS_16Flash_fwd_paramsE$_ZN5flash30compute_attn_1rowblock_splitkvI23Flash_fwd_kernel_traitsILi256ELi64ELi64ELi4ELb0ELb0EN7cutlass10bfloat16_tE19Flash_kernel_traitsILi256ELi64ELi64ELi4ES3_EELb1ELb0ELb1ELb0ELb0ELb1ELb1ELb1ENS_16Flash_fwd_paramsEEEvRKT8_iiiii:
        /* <DEDUP_REMOVED lines=20> */
.L_x_4517:
[----:B------:R-:W-:Y:S05]  /*0350*/  BSYNC B0 ;  /* 0x0000000000007941 */ /* 0x000fea0003800000 */
.L_x_4516:
        /* <DEDUP_REMOVED lines=17> */
.L_x_4519:
[----:B------:R3:W5:Y:S02]  /*0470*/  LD.E R3, [R14.64+0xb8] ;  /* 0x0000b8060e037980 */ /* 0x000764000c101900 */
.L_x_4520:
[----:B------:R-:W-:Y:S05]  /*0480*/  BSYNC B0 ;  /* 0x0000000000007941 */ /* 0x000fea0003800000 */
.L_x_4518:
        /* <DEDUP_REMOVED lines=10> */
.L_x_4522:
[----:B------:R-:W2:Y:S01]  /*0530*/  LD.E.64 R2, [R14.64+0x108] ;  /* 0x000108060e027980 */ /* 0x000ea2000c101b00 */
[----:B------:R-:W-:Y:S01]  /*0540*/  BSSY B0, `(.L_x_4524) ;  /* 0x0000006000007945 */ /* 0x000fe20003800000 */
[----:B--2---:R-:W-:-:S04]  /*0550*/  ISETP.NE.U32.AND P0, PT, R2, RZ, PT ;  /* 0x000000ff0200720c */ /* 0x004fc80003f05070 */
[----:B------:R-:W-:Y:S01]  /*0560*/  ISETP.NE.AND.EX P0, PT, R3, RZ, PT, P0 ;  /* 0x000000ff0300720c */ /* 0x000fe20003f05300 */
[----:B------:R-:W-:-:S12]  /*0570*/  IMAD.MOV.U32 R3, RZ, RZ, RZ ;  /* 0x000000ffff037224 */ /* 0x000fd800078e00ff */
[----:B------:R-:W-:Y:S05]  /*0580*/  @!P0 BRA `(.L_x_4525) ;  /* 0x0000001000008947 */ /* 0x000fea0003800000 */
[----:B------:R2:W5:Y:S02]  /*0590*/  LD.E R3, [R14.64+0xbc] ;  /* 0x0000bc060e037980 */ /* 0x000564000c101900 */
.L_x_4525:
[----:B------:R-:W-:Y:S05]  /*05a0*/  BSYNC B0 ;  /* 0x0000000000007941 */ /* 0x000fea0003800000 */
.L_x_4524:
[----:B-----5:R-:W-:Y:S02]  /*05b0*/  IADD3 R68, R78, R3, RZ ;  /* 0x000000034e447210 */ /* 0x020fe40007ffe0ff */
.L_x_4523:
[----:B------:R-:W-:Y:S05]  /*05c0*/  BSYNC B1 ;  /* 0x0000000000017941 */ /* 0x000fea0003800000 */
.L_x_4521:
[----:B------:R-:W-:Y:S01]  /*05d0*/  IMAD.SHL.U32 R71, R243, 0x40, RZ ;  /* 0x00000040f3477824 */ /* 0x000fe200078e00ff */
[----:B------:R-:W-:Y:S01]  /*05e0*/  MOV R2, R242 ;  /* 0x000000f200027202 */ /* 0x000fe20000000f00 */
[----:B------:R-:W-:-:S03]  /*05f0*/  IMAD.MOV.U32 R3, RZ, RZ, 0x0 ;  /* 0x00000000ff037424 */ /* 0x000fc600078e00ff */
[----:B------:R-:W-:-:S13]  /*0600*/  ISETP.GT.AND P0, PT, R244, R71, PT ;  /* 0x00000047f400720c */ /* 0x000fda0003f04270 */
[----:B------:R-:W-:Y:S05]  /*0610*/  @!P0 RET.REL.NODEC R2 `(_ZN5flash24flash_fwd_splitkv_kernelI23Flash_fwd_kernel_traitsILi256ELi64ELi64ELi4ELb0ELb0EN7cutlass10bfloat16_tE19Flash_kernel_traitsILi256ELi64ELi64ELi4ES3_EELb1ELb0ELb1ELb0ELb0ELb1ELb1ELb1EEEvNS_16Flash_fwd_paramsE) ;  /* 0xfffff9e002008950 */ /* 0x000fea0003c3ffff */
        /* <DEDUP_REMOVED lines=84> */
.L_x_4528:
[----:B-1----:R-:W-:Y:S05]  /*0b60*/  BSYNC B0 ;  /* 0x0000000000007941 */ /* 0x002fea0003800000 */
.L_x_4527:
        /* <DEDUP_REMOVED lines=12> */
.L_x_4530:
[----:B------:R-:W-:Y:S05]  /*0c30*/  BSYNC B0 ;  /* 0x0000000000007941 */ /* 0x000fea0003800000 */
.L_x_4529:
        /* <DEDUP_REMOVED lines=12> */
.L_x_4532:
[----:B------:R-:W-:Y:S05]  /*0d00*/  BSYNC B0 ;  /* 0x0000000000007941 */ /* 0x000fea0003800000 */
.L_x_4531:
        /* <DEDUP_REMOVED lines=12> */
.L_x_4534:
[----:B------:R-:W-:Y:S05]  /*0dd0*/  BSYNC B0 ;  /* 0x0000000000007941 */ /* 0x000fea0003800000 */
.L_x_4533:
        /* <DEDUP_REMOVED lines=12> */
.L_x_4536:
[----:B------:R-:W-:Y:S05]  /*0ea0*/  BSYNC B0 ;  /* 0x0000000000007941 */ /* 0x000fea0003800000 */
.L_x_4535:
        /* <DEDUP_REMOVED lines=12> */
.L_x_4538:
[----:B------:R-:W-:Y:S05]  /*0f70*/  BSYNC B0 ;  /* 0x0000000000007941 */ /* 0x000fea0003800000 */
.L_x_4537:
        /* <DEDUP_REMOVED lines=12> */
.L_x_4540:
[----:B------:R-:W-:Y:S05]  /*1040*/  BSYNC B0 ;  /* 0x0000000000007941 */ /* 0x000fea0003800000 */
.L_x_4539:
        /* <DEDUP_REMOVED lines=12> */
.L_x_4542:
[----:B------:R-:W-:Y:S05]  /*1110*/  BSYNC B0 ;  /* 0x0000000000007941 */ /* 0x000fea0003800000 */
.L_x_4541:
        /* <DEDUP_REMOVED lines=29> */
[----:B------:R-:W-:Y:S05]  /*12f0*/  @P6 RET.REL.NODEC R242 `(_ZN5flash24flash_fwd_splitkv_kernelI23Flash_fwd_kernel_traitsILi256ELi64ELi64ELi4ELb0ELb0EN7cutlass10bfloat16_tE19Flash_kernel_traitsILi256ELi64ELi64ELi4ES3_EELb1ELb0ELb1ELb0ELb0ELb1ELb1ELb1EEEvNS_16Flash_fwd_paramsE) ;  /* 0xffffed00f2006950 */ /* 0x000fea0003c3ffff */
[----:B-1----:R-:W-:Y:S02]  /*1300*/  MOV R5, 0xff800000 ;  /* 0xff80000000057802 */ /* 0x002fe40000000f00 */
[----:B------:R-:W-:-:S03]  /*1310*/  MOV R243, 0x0 ;  /* 0x0000000000f37802 */ /* 0x000fc60000000f00 */
[----:B------:R1:W-:Y:S01]  /*1320*/  ST.E [R2.64+0xe0], R5 ;  /* 0x0000e00502007985 */ /* 0x0003e2000c101906 */
[----:B------:R-:W-:Y:S05]  /*1330*/  RET.REL.NODEC R242 `(_ZN5flash24flash_fwd_splitkv_kernelI23Flash_fwd_kernel_traitsILi256ELi64ELi64ELi4ELb0ELb0EN7cutlass10bfloat16_tE19Flash_kernel_traitsILi256ELi64ELi64ELi4ES3_EELb1ELb0ELb1ELb0ELb0ELb1ELb1ELb1EEEvNS_16Flash_fwd_paramsE) ;  /* 0xffffecc0f2007950 */ /* 0x000fea0003c3ffff */
.L_x_4526:
        /* <DEDUP_REMOVED lines=105> */
.L_x_4544:
        /* <DEDUP_REMOVED lines=81> */
.L_x_4545:
[----:B-1----:R-:W-:Y:S05]  /*1ee0*/  BSYNC B0 ;  /* 0x0000000000007941 */ /* 0x002fea0003800000 */
.L_x_4543:
        /* <DEDUP_REMOVED lines=297> */
.L_x_4664:
        /* <DEDUP_REMOVED lines=22> */
.L_x_4548:
[----:B------:R-:W-:Y:S05]  /*32e0*/  BSYNC B0 ;  /* 0x0000000000007941 */ /* 0x000fea0003800000 */
.L_x_4547:
        /* <DEDUP_REMOVED lines=21> */
.L_x_4550:
[----:B------:R-:W-:Y:S05]  /*3440*/  BSYNC B0 ;  /* 0x0000000000007941 */ /* 0x000fea0003800000 */
.L_x_4549:
        /* <DEDUP_REMOVED lines=21> */
.L_x_4552:
[----:B------:R-:W-:Y:S05]  /*35a0*/  BSYNC B0 ;  /* 0x0000000000007941 */ /* 0x000fea0003800000 */
.L_x_4551:
        /* <DEDUP_REMOVED lines=21> */
.L_x_4554:
[----:B------:R-:W-:Y:S05]  /*3700*/  BSYNC B0 ;  /* 0x0000000000007941 */ /* 0x000fea0003800000 */
.L_x_4553:
        /* <DEDUP_REMOVED lines=65> */
.L_x_4561:
[----:B------:R-:W-:Y:S05]  /*3b20*/  BSYNC B0 ;  /* 0x0000000000007941 */ /* 0x000fea0003800000 */
.L_x_4560:
        /* <DEDUP_REMOVED lines=50> */
.L_x_4563:
[----:B------:R-:W-:Y:S05]  /*3e50*/  BSYNC B0 ;  /* 0x0000000000007941 */ /* 0x000fea0003800000 */
.L_x_4562:
        /* <DEDUP_REMOVED lines=50> */
.L_x_4565:
[----:B------:R-:W-:Y:S05]  /*4180*/  BSYNC B0 ;  /* 0x0000000000007941 */ /* 0x000fea0003800000 */
.L_x_4564:
        /* <DEDUP_REMOVED lines=49> */
.L_x_4559:
[----:B------:R-:W-:Y:S05]  /*44a0*/  BSYNC B1 ;  /* 0x0000000000017941 */ /* 0x000fea0003800000 */
.L_x_4558:
        /* <DEDUP_REMOVED lines=63> */
.L_x_4569:
[----:B------:R-:W-:Y:S05]  /*48a0*/  BSYNC B0 ;  /* 0x0000000000007941 */ /* 0x000fea0003800000 */
.L_x_4568:
        /* <DEDUP_REMOVED lines=53> */
.L_x_4571:
[----:B------:R-:W-:Y:S05]  /*4c00*/  BSYNC B0 ;  /* 0x0000000000007941 */ /* 0x000fea0003800000 */
.L_x_4570:
        /* <DEDUP_REMOVED lines=53> */
.L_x_4573:
[----:B------:R-:W-:Y:S05]  /*4f60*/  BSYNC B0 ;  /* 0x0000000000007941 */ /* 0x000fea0003800000 */
.L_x_4572:
        /* <DEDUP_REMOVED lines=52> */
.L_x_4567:
[----:B------:R-:W-:Y:S05]  /*52b0*/  BSYNC B1 ;  /* 0x0000000000017941 */ /* 0x000fea0003800000 */
.L_x_4566:
        /* <DEDUP_REMOVED lines=63> */
.L_x_4577:
[----:B------:R-:W-:Y:S05]  /*56b0*/  BSYNC B0 ;  /* 0x0000000000007941 */ /* 0x000fea0003800000 */
.L_x_4576:
        /* <DEDUP_REMOVED lines=53> */
.L_x_4579:
[----:B------:R-:W-:Y:S05]  /*5a10*/  BSYNC B0 ;  /* 0x0000000000007941 */ /* 0x000fea0003800000 */
.L_x_4578:
        /* <DEDUP_REMOVED lines=53> */
.L_x_4581:
[----:B------:R-:W-:Y:S05]  /*5d70*/  BSYNC B0 ;  /* 0x0000000000007941 */ /* 0x000fea0003800000 */
.L_x_4580:
        /* <DEDUP_REMOVED lines=52> */
.L_x_4575:
[----:B------:R-:W-:Y:S05]  /*60c0*/  BSYNC B1 ;  /* 0x0000000000017941 */ /* 0x000fea0003800000 */
.L_x_4574:
        /* <DEDUP_REMOVED lines=65> */
.L_x_4585:
[----:B------:R-:W-:Y:S05]  /*64e0*/  BSYNC B0 ;  /* 0x0000000000007941 */ /* 0x000fea0003800000 */
.L_x_4584:
        /* <DEDUP_REMOVED lines=53> */
.L_x_4587:
[----:B------:R-:W-:Y:S05]  /*6840*/  BSYNC B0 ;  /* 0x0000000000007941 */ /* 0x000fea0003800000 */
.L_x_4586:
        /* <DEDUP_REMOVED lines=53> */
.L_x_4589:
[----:B------:R-:W-:Y:S05]  /*6ba0*/  BSYNC B0 ;  /* 0x0000000000007941 */ /* 0x000fea0003800000 */
.L_x_4588:
        /* <DEDUP_REMOVED lines=52> */
.L_x_4583:
[----:B------:R-:W-:Y:S05]  /*6ef0*/  BSYNC B1 ;  /* 0x0000000000017941 */ /* 0x000fea0003800000 */
.L_x_4582:
[----:B-1----:R-:W2:Y:S02]  /*6f00*/  LD.E R3, [R14.64+0xd0] ;  /* 0x0000d0060e037980 */ /* 0x002ea4000c101900 */
[----:B--2---:R-:W-:Y:S05]  /*6f10*/  IMAD.U32 R3, R3, -0x20, RZ ;  /* 0xffffffe003037824 */ /* 0x004fea00078e00ff */
[C---:B------:R-:W-:Y:S02]  /*6f20*/  LEA R20, P1, R3.reuse, R20, 0x1 ;  /* 0x0000001403147211 */ /* 0x040fe400078208ff */
[C---:B------:R-:W-:Y:S02]  /*6f30*/  LEA R58, P0, R3.reuse, R58, 0x1 ;  /* 0x0000003a033a7211 */ /* 0x040fe400078008ff */
[C---:B------:R-:W-:Y:S02]  /*6f40*/  LEA.HI.X.SX32 R21, R3.reuse, R21, 0x1, P1 ;  /* 0x0000001503157211 */ /* 0x040fe400008f0eff */
[----:B------:R-:W-:Y:S01]  /*6f50*/  LEA.HI.X.SX32 R59, R3, R59, 0x1, P0 ;  /* 0x0000003b033b7211 */ /* 0x000fe200000f0eff */
[----:B------:R-:W-:-:S05]  /*6f60*/  BRA `(.L_x_4590) ;  /* 0x0000680000007947 */ /* 0x000fca0003800000 */
.L_x_4557:
        /* <DEDUP_REMOVED lines=89> */
.L_x_4596:
[----:B------:R-:W-:Y:S05]  /*7500*/  BSYNC B0 ;  /* 0x0000000000007941 */ /* 0x000fea0003800000 */
.L_x_4595:
[----:B-----5:R3:W-:Y:S02]  /*7510*/  ST.E.128 [R140.64], R44 ;  /* 0x0000002c8c007985 */ /* 0x0207e4000c101d06 */
.L_x_4594:
[----:B------:R-:W-:Y:S05]  /*7520*/  BSYNC B1 ;  /* 0x0000000000017941 */ /* 0x000fea0003800000 */
.L_x_4593:
        /* <DEDUP_REMOVED lines=87> */
.L_x_4600:
[----:B------:R-:W-:Y:S05]  /*7aa0*/  BSYNC B0 ;  /* 0x0000000000007941 */ /* 0x000fea0003800000 */
.L_x_4599:
[----:B-----5:R4:W-:Y:S02]  /*7ab0*/  ST.E.128 [R140.64+0x80], R44 ;  /* 0x0000802c8c007985 */ /* 0x0209e4000c101d06 */
.L_x_4598:
[----:B------:R-:W-:Y:S05]  /*7ac0*/  BSYNC B1 ;  /* 0x0000000000017941 */ /* 0x000fea0003800000 */
.L_x_4597:
        /* <DEDUP_REMOVED lines=87> */
.L_x_4604:
[----:B------:R-:W-:Y:S05]  /*8040*/  BSYNC B0 ;  /* 0x0000000000007941 */ /* 0x000fea0003800000 */
.L_x_4603:
[----:B-----5:R4:W-:Y:S02]  /*8050*/  ST.E.128 [R140.64+0x100], R44 ;  /* 0x0001002c8c007985 */ /* 0x0209e4000c101d06 */
.L_x_4602:
[----:B------:R-:W-:Y:S05]  /*8060*/  BSYNC B1 ;  /* 0x0000000000017941 */ /* 0x000fea0003800000 */
.L_x_4601:
        /* <DEDUP_REMOVED lines=86> */
.L_x_4606:
[----:B------:R-:W-:Y:S05]  /*85d0*/  BSYNC B0 ;  /* 0x0000000000007941 */ /* 0x000fea0003800000 */
.L_x_4605:
[----:B-----5:R4:W-:Y:S02]  /*85e0*/  ST.E.128 [R140.64+0x180], R44 ;  /* 0x0001802c8c007985 */ /* 0x0209e4000c101d06 */
.L_x_4592:
[----:B------:R-:W-:Y:S05]  /*85f0*/  BSYNC B2 ;  /* 0x0000000000027941 */ /* 0x000fea0003800000 */
.L_x_4591:
        /* <DEDUP_REMOVED lines=97> */
.L_x_4612:
[----:B------:R-:W-:Y:S05]  /*8c10*/  BSYNC B0 ;  /* 0x0000000000007941 */ /* 0x000fea0003800000 */
.L_x_4611:
[C---:B-1----:R-:W-:Y:S04]  /*8c20*/  LEA R2, P0, R237.reuse, R140, 0x1 ;  /* 0x0000008ced027211 */ /* 0x042fe800078008ff */
[----:B------:R-:W-:Y:S05]  /*8c30*/  LEA.HI.X R3, R237, R141, R238, 0x1, P0 ;  /* 0x0000008ded037211 */ /* 0x000fea00000f0cee */
[----:B-----5:R1:W-:Y:S04]  /*8c40*/  ST.E.128 [R2.64], R48 ;  /* 0x0000003002007985 */ /* 0x0203e8000c101d06 */
.L_x_4610:
[----:B------:R-:W-:Y:S05]  /*8c50*/  BSYNC B1 ;  /* 0x0000000000017941 */ /* 0x000fea0003800000 */
.L_x_4609:
        /* <DEDUP_REMOVED lines=92> */
.L_x_4616:
[----:B------:R-:W-:Y:S05]  /*9220*/  BSYNC B0 ;  /* 0x0000000000007941 */ /* 0x000fea0003800000 */
.L_x_4615:
[C---:B------:R-:W-:Y:S04]  /*9230*/  LEA R2, P0, R100.reuse, R140, 0x1 ;  /* 0x0000008c64027211 */ /* 0x040fe800078008ff */
[----:B------:R-:W-:Y:S05]  /*9240*/  LEA.HI.X R3, R100, R141, R99, 0x1, P0 ;  /* 0x0000008d64037211 */ /* 0x000fea00000f0c63 */
[----:B-----5:R1:W-:Y:S04]  /*9250*/  ST.E.128 [R2.64], R48 ;  /* 0x0000003002007985 */ /* 0x0203e8000c101d06 */
.L_x_4614:
[----:B------:R-:W-:Y:S05]  /*9260*/  BSYNC B1 ;  /* 0x0000000000017941 */ /* 0x000fea0003800000 */
.L_x_4613:
        /* <DEDUP_REMOVED lines=92> */
.L_x_4620:
[----:B------:R-:W-:Y:S05]  /*9830*/  BSYNC B0 ;  /* 0x0000000000007941 */ /* 0x000fea0003800000 */
.L_x_4619:
[C---:B------:R-:W-:Y:S04]  /*9840*/  LEA R2, P0, R96.reuse, R140, 0x1 ;  /* 0x0000008c60027211 */ /* 0x040fe800078008ff */
[----:B------:R-:W-:Y:S05]  /*9850*/  LEA.HI.X R3, R96, R141, R95, 0x1, P0 ;  /* 0x0000008d60037211 */ /* 0x000fea00000f0c5f */
[----:B-----5:R1:W-:Y:S04]  /*9860*/  ST.E.128 [R2.64], R48 ;  /* 0x0000003002007985 */ /* 0x0203e8000c101d06 */
.L_x_4618:
[----:B------:R-:W-:Y:S05]  /*9870*/  BSYNC B1 ;  /* 0x0000000000017941 */ /* 0x000fea0003800000 */
.L_x_4617:
        /* <DEDUP_REMOVED lines=91> */
.L_x_4622:
[----:B------:R-:W-:Y:S05]  /*9e30*/  BSYNC B0 ;  /* 0x0000000000007941 */ /* 0x000fea0003800000 */
.L_x_4621:
[C---:B------:R-:W-:Y:S04]  /*9e40*/  LEA R2, P0, R90.reuse, R140, 0x1 ;  /* 0x0000008c5a027211 */ /* 0x040fe800078008ff */
[----:B------:R-:W-:Y:S05]  /*9e50*/  LEA.HI.X R3, R90, R141, R89, 0x1, P0 ;  /* 0x0000008d5a037211 */ /* 0x000fea00000f0c59 */
[----:B-----5:R1:W-:Y:S04]  /*9e60*/  ST.E.128 [R2.64], R48 ;  /* 0x0000003002007985 */ /* 0x0203e8000c101d06 */
.L_x_4608:
[----:B------:R-:W-:Y:S05]  /*9e70*/  BSYNC B2 ;  /* 0x0000000000027941 */ /* 0x000fea0003800000 */
.L_x_4607:
        /* <DEDUP_REMOVED lines=97> */
.L_x_4628:
[----:B------:R-:W-:Y:S05]  /*a490*/  BSYNC B0 ;  /* 0x0000000000007941 */ /* 0x000fea0003800000 */
.L_x_4627:
[C---:B------:R-:W-:Y:S04]  /*a4a0*/  LEA R2, P0, R101.reuse, R140, 0x1 ;  /* 0x0000008c65027211 */ /* 0x040fe800078008ff */
[----:B------:R-:W-:Y:S05]  /*a4b0*/  LEA.HI.X R3, R101, R141, R102, 0x1, P0 ;  /* 0x0000008d65037211 */ /* 0x000fea00000f0c66 */
[----:B-----5:R1:W-:Y:S04]  /*a4c0*/  ST.E.128 [R2.64], R48 ;  /* 0x0000003002007985 */ /* 0x0203e8000c101d06 */
.L_x_4626:
[----:B------:R-:W-:Y:S05]  /*a4d0*/  BSYNC B1 ;  /* 0x0000000000017941 */ /* 0x000fea0003800000 */
.L_x_4625:
        /* <DEDUP_REMOVED lines=92> */
.L_x_4632:
[----:B------:R-:W-:Y:S05]  /*aaa0*/  BSYNC B0 ;  /* 0x0000000000007941 */ /* 0x000fea0003800000 */
.L_x_4631:
[C---:B------:R-:W-:Y:S04]  /*aab0*/  LEA R2, P0, R98.reuse, R140, 0x1 ;  /* 0x0000008c62027211 */ /* 0x040fe800078008ff */
[----:B------:R-:W-:Y:S05]  /*aac0*/  LEA.HI.X R3, R98, R141, R97, 0x1, P0 ;  /* 0x0000008d62037211 */ /* 0x000fea00000f0c61 */
[----:B-----5:R1:W-:Y:S04]  /*aad0*/  ST.E.128 [R2.64], R48 ;  /* 0x0000003002007985 */ /* 0x0203e8000c101d06 */
.L_x_4630:
[----:B------:R-:W-:Y:S05]  /*aae0*/  BSYNC B1 ;  /* 0x0000000000017941 */ /* 0x000fea0003800000 */
.L_x_4629:
        /* <DEDUP_REMOVED lines=92> */
.L_x_4636:
[----:B------:R-:W-:Y:S05]  /*b0b0*/  BSYNC B0 ;  /* 0x0000000000007941 */ /* 0x000fea0003800000 */
.L_x_4635:
[C---:B------:R-:W-:Y:S04]  /*b0c0*/  LEA R2, P0, R94.reuse, R140, 0x1 ;  /* 0x0000008c5e027211 */ /* 0x040fe800078008ff */
[----:B------:R-:W-:Y:S05]  /*b0d0*/  LEA.HI.X R3, R94, R141, R93, 0x1, P0 ;  /* 0x0000008d5e037211 */ /* 0x000fea00000f0c5d */
[----:B-----5:R1:W-:Y:S04]  /*b0e0*/  ST.E.128 [R2.64], R48 ;  /* 0x0000003002007985 */ /* 0x0203e8000c101d06 */
.L_x_4634:
[----:B------:R-:W-:Y:S05]  /*b0f0*/  BSYNC B1 ;  /* 0x0000000000017941 */ /* 0x000fea0003800000 */
.L_x_4633:
        /* <DEDUP_REMOVED lines=91> */
.L_x_4638:
[----:B------:R-:W-:Y:S05]  /*b6b0*/  BSYNC B0 ;  /* 0x0000000000007941 */ /* 0x000fea0003800000 */
.L_x_4637:
[C---:B------:R-:W-:Y:S04]  /*b6c0*/  LEA R2, P0, R88.reuse, R140, 0x1 ;  /* 0x0000008c58027211 */ /* 0x040fe800078008ff */
[----:B------:R-:W-:Y:S05]  /*b6d0*/  LEA.HI.X R3, R88, R141, R87, 0x1, P0 ;  /* 0x0000008d58037211 */ /* 0x000fea00000f0c57 */
[----:B-----5:R1:W-:Y:S04]  /*b6e0*/  ST.E.128 [R2.64], R48 ;  /* 0x0000003002007985 */ /* 0x0203e8000c101d06 */
.L_x_4624:
[----:B------:R-:W-:Y:S05]  /*b6f0*/  BSYNC B2 ;  /* 0x0000000000027941 */ /* 0x000fea0003800000 */
.L_x_4623:
        /* <DEDUP_REMOVED lines=98> */
.L_x_4644:
[----:B------:R-:W-:Y:S05]  /*bd20*/  BSYNC B0 ;  /* 0x0000000000007941 */ /* 0x000fea0003800000 */
.L_x_4643:
[----:B------:R-:W-:Y:S02]  /*bd30*/  IMAD R0, R67, 0x60, RZ ;  /* 0x0000006043007824 */ /* 0x000fe400078e02ff */
[----:B------:R-:W-:Y:S05]  /*bd40*/  IMAD.WIDE.U32 R2, R66, 0x60, R140 ;  /* 0x0000006042027825 */ /* 0x000fea00078e008c */
[----:B------:R-:W-:Y:S05]  /*bd50*/  IADD3 R3, R3, R0, RZ ;  /* 0x0000000003037210 */ /* 0x000fea0007ffe0ff */
[----:B-----5:R1:W-:Y:S02]  /*bd60*/  ST.E.128 [R2.64], R48 ;  /* 0x0000003002007985 */ /* 0x0203e4000c101d06 */
.L_x_4642:
[----:B------:R-:W-:Y:S05]  /*bd70*/  BSYNC B1 ;  /* 0x0000000000017941 */ /* 0x000fea0003800000 */
.L_x_4641:
        /* <DEDUP_REMOVED lines=92> */
.L_x_4648:
[----:B------:R-:W-:Y:S05]  /*c340*/  BSYNC B0 ;  /* 0x0000000000007941 */ /* 0x000fea0003800000 */
.L_x_4647:
[C---:B------:R-:W-:Y:S04]  /*c350*/  LEA R2, P0, R92.reuse, R140, 0x1 ;  /* 0x0000008c5c027211 */ /* 0x040fe800078008ff */
[----:B------:R-:W-:Y:S05]  /*c360*/  LEA.HI.X R3, R92, R141, R91, 0x1, P0 ;  /* 0x0000008d5c037211 */ /* 0x000fea00000f0c5b */
[----:B-----5:R1:W-:Y:S04]  /*c370*/  ST.E.128 [R2.64], R48 ;  /* 0x0000003002007985 */ /* 0x0203e8000c101d06 */
.L_x_4646:
[----:B------:R-:W-:Y:S05]  /*c380*/  BSYNC B1 ;  /* 0x0000000000017941 */ /* 0x000fea0003800000 */
.L_x_4645:
        /* <DEDUP_REMOVED lines=92> */
.L_x_4652:
[----:B------:R-:W-:Y:S05]  /*c950*/  BSYNC B0 ;  /* 0x0000000000007941 */ /* 0x000fea0003800000 */
.L_x_4651:
[C---:B------:R-:W-:Y:S04]  /*c960*/  LEA R2, P0, R86.reuse, R140, 0x1 ;  /* 0x0000008c56027211 */ /* 0x040fe800078008ff */
[----:B------:R-:W-:Y:S05]  /*c970*/  LEA.HI.X R3, R86, R141, R85, 0x1, P0 ;  /* 0x0000008d56037211 */ /* 0x000fea00000f0c55 */
[----:B-----5:R1:W-:Y:S04]  /*c980*/  ST.E.128 [R2.64], R48 ;  /* 0x0000003002007985 */ /* 0x0203e8000c101d06 */
.L_x_4650:
[----:B------:R-:W-:Y:S05]  /*c990*/  BSYNC B1 ;  /* 0x0000000000017941 */ /* 0x000fea0003800000 */
.L_x_4649:
        /* <DEDUP_REMOVED lines=91> */
.L_x_4654:
[----:B------:R-:W-:Y:S05]  /*cf50*/  BSYNC B0 ;  /* 0x0000000000007941 */ /* 0x000fea0003800000 */
.L_x_4653:
[C---:B-1----:R-:W-:Y:S04]  /*cf60*/  LEA R2, P0, R84.reuse, R140, 0x1 ;  /* 0x0000008c54027211 */ /* 0x042fe800078008ff */
[----:B------:R-:W-:Y:S05]  /*cf70*/  LEA.HI.X R3, R84, R141, R83, 0x1, P0 ;  /* 0x0000008d54037211 */ /* 0x000fea00000f0c53 */
[----:B-----5:R1:W-:Y:S04]  /*cf80*/  ST.E.128 [R2.64], R24 ;  /* 0x0000001802007985 */ /* 0x0203e8000c101d06 */
.L_x_4640:
[----:B------:R-:W-:Y:S05]  /*cf90*/  BSYNC B2 ;  /* 0x0000000000027941 */ /* 0x000fea0003800000 */
.L_x_4639:
[----:B-12---:R-:W2:Y:S02]  /*cfa0*/  LD.E R3, [R14.64+0xd0] ;  /* 0x0000d0060e037980 */ /* 0x006ea4000c101900 */
[----:B--2---:R-:W-:Y:S05]  /*cfb0*/  IMAD.U32 R3, R3, -0x20, RZ ;  /* 0xffffffe003037824 */ /* 0x004fea00078e00ff */
[C---:B------:R-:W-:Y:S02]  /*cfc0*/  LEA R138, P1, R3.reuse, R138, 0x1 ;  /* 0x0000008a038a7211 */ /* 0x040fe400078208ff */
[C---:B------:R-:W-:Y:S02]  /*cfd0*/  LEA R136, P0, R3.reuse, R136, 0x1 ;  /* 0x0000008803887211 */ /* 0x040fe400078008ff */
[C---:B------:R-:W-:Y:S02]  /*cfe0*/  LEA.HI.X.SX32 R139, R3.reuse, R139, 0x1, P1 ;  /* 0x0000008b038b7211 */ /* 0x040fe400008f0eff */
[----:B------:R-:W-:Y:S01]  /*cff0*/  LEA.HI.X.SX32 R137, R3, R137, 0x1, P0 ;  /* 0x0000008903897211 */ /* 0x000fe200000f0eff */
[----:B------:R-:W-:-:S05]  /*d000*/  BRA `(.L_x_4590) ;  /* 0x0000076000007947 */ /* 0x000fca0003800000 */
.L_x_4556:
        /* <DEDUP_REMOVED lines=14> */
.L_x_4656:
[----:B------:R-:W-:Y:S05]  /*d0f0*/  BSYNC B0 ;  /* 0x0000000000007941 */ /* 0x000fea0003800000 */
.L_x_4655:
        /* <DEDUP_REMOVED lines=33> */
.L_x_4658:
[----:B------:R-:W-:Y:S05]  /*d310*/  BSYNC B0 ;  /* 0x0000000000007941 */ /* 0x000fea0003800000 */
.L_x_4657:
        /* <DEDUP_REMOVED lines=33> */
.L_x_4660:
[----:B------:R-:W-:Y:S05]  /*d530*/  BSYNC B0 ;  /* 0x0000000000007941 */ /* 0x000fea0003800000 */
.L_x_4659:
        /* <DEDUP_REMOVED lines=35> */
.L_x_4590:
[----:B------:R-:W-:Y:S05]  /*d770*/  BSYNC B3 ;  /* 0x0000000000037941 */ /* 0x000fea0003800000 */
.L_x_4555:
        /* <DEDUP_REMOVED lines=89> */
.L_x_4662:
        /* <DEDUP_REMOVED lines=8> */
.L_x_4663:
[----:B------:R-:W-:Y:S05]  /*dd90*/  BSYNC B0 ;  /* 0x0000000000007941 */ /* 0x000fea0003800000 */
.L_x_4661:
[----:B------:R-:W-:Y:S04]  /*dda0*/  IADD3 R9, R9, -0x1, RZ ;  /* 0xffffffff09097810 */ /* 0x000fe80007ffe0ff */
[----:B------:R-:W-:Y:S11]  /*ddb0*/  ISETP.GT.AND P0, PT, R9, R103, PT ;  /* 0x000000670900720c */ /* 0x000ff60003f04270 */
[----:B------:R-:W-:Y:S02]  /*ddc0*/  @!UPT UIADD3 URZ, URZ, URZ, URZ ;  /* 0x0000003f3f3ff290 */ /* 0x000fe4000fffe03f */
[----:B------:R-:W-:-:S05]  /*ddd0*/  @P0 BRA `(.L_x_4664) ;  /* 0xffff53a000000947 */ /* 0x000fca000383ffff */
.L_x_4546:
        /* <DEDUP_REMOVED lines=108> */
.L_x_4673:
[----:B------:R-:W-:Y:S05]  /*e4a0*/  BSYNC B0 ;  /* 0x0000000000007941 */ /* 0x000fea0003800000 */
.L_x_4672:
[----:B-----5:R3:W-:Y:S02]  /*e4b0*/  STS.128 [R247], R24 ;  /* 0x00000018f7007388 */ /* 0x0207e40000000c00 */
.L_x_4671:
[----:B------:R-:W-:Y:S05]  /*e4c0*/  BSYNC B1 ;  /* 0x0000000000017941 */ /* 0x000fea0003800000 */
.L_x_4670:
        /* <DEDUP_REMOVED lines=47> */
.L_x_4677:
[----:B------:R-:W-:Y:S05]  /*e7c0*/  BSYNC B0 ;  /* 0x0000000000007941 */ /* 0x000fea0003800000 */
.L_x_4676:
[----:B-----5:R1:W-:Y:S02]  /*e7d0*/  STS.128 [R247+0x2000], R24 ;  /* 0x00200018f7007388 */ /* 0x0203e40000000c00 */
.L_x_4675:
[----:B------:R-:W-:Y:S05]  /*e7e0*/  BSYNC B1 ;  /* 0x0000000000017941 */ /* 0x000fea0003800000 */
.L_x_4674:
        /* <DEDUP_REMOVED lines=47> */
.L_x_4681:
[----:B------:R-:W-:Y:S05]  /*eae0*/  BSYNC B0 ;  /* 0x0000000000007941 */ /* 0x000fea0003800000 */
.L_x_4680:
[----:B-----5:R3:W-:Y:S02]  /*eaf0*/  STS.128 [R247+0x4000], R24 ;  /* 0x00400018f7007388 */ /* 0x0207e40000000c00 */
.L_x_4679:
[----:B------:R-:W-:Y:S05]  /*eb00*/  BSYNC B1 ;  /* 0x0000000000017941 */ /* 0x000fea0003800000 */
.L_x_4678:
        /* <DEDUP_REMOVED lines=46> */
.L_x_4683:
[----:B------:R-:W-:Y:S05]  /*edf0*/  BSYNC B0 ;  /* 0x0000000000007941 */ /* 0x000fea0003800000 */
.L_x_4682:
[----:B-----5:R3:W-:Y:S02]  /*ee00*/  STS.128 [R247+0x6000], R24 ;  /* 0x00600018f7007388 */ /* 0x0207e40000000c00 */
.L_x_4669:
[----:B------:R-:W-:Y:S05]  /*ee10*/  BSYNC B2 ;  /* 0x0000000000027941 */ /* 0x000fea0003800000 */
.L_x_4668:
        /* <DEDUP_REMOVED lines=60> */
.L_x_4689:
[----:B------:R-:W-:Y:S05]  /*f1e0*/  BSYNC B0 ;  /* 0x0000000000007941 */ /* 0x000fea0003800000 */
.L_x_4688:
[----:B-----5:R3:W-:Y:S02]  /*f1f0*/  STS.128 [R247+0x800], R24 ;  /* 0x00080018f7007388 */ /* 0x0207e40000000c00 */
.L_x_4687:
[----:B------:R-:W-:Y:S05]  /*f200*/  BSYNC B1 ;  /* 0x0000000000017941 */ /* 0x000fea0003800000 */
.L_x_4686:
        /* <DEDUP_REMOVED lines=47> */
.L_x_4693:
[----:B------:R-:W-:Y:S05]  /*f500*/  BSYNC B0 ;  /* 0x0000000000007941 */ /* 0x000fea0003800000 */
.L_x_4692:
[----:B-----5:R3:W-:Y:S02]  /*f510*/  STS.128 [R247+0x2800], R24 ;  /* 0x00280018f7007388 */ /* 0x0207e40000000c00 */
.L_x_4691:
[----:B------:R-:W-:Y:S05]  /*f520*/  BSYNC B1 ;  /* 0x0000000000017941 */ /* 0x000fea0003800000 */
.L_x_4690:
        /* <DEDUP_REMOVED lines=47> */
.L_x_4697:
[----:B------:R-:W-:Y:S05]  /*f820*/  BSYNC B0 ;  /* 0x0000000000007941 */ /* 0x000fea0003800000 */
.L_x_4696:
[----:B-----5:R3:W-:Y:S02]  /*f830*/  STS.128 [R247+0x4800], R24 ;  /* 0x00480018f7007388 */ /* 0x0207e40000000c00 */
.L_x_4695:
[----:B------:R-:W-:Y:S05]  /*f840*/  BSYNC B1 ;  /* 0x0000000000017941 */ /* 0x000fea0003800000 */
.L_x_4694:
        /* <DEDUP_REMOVED lines=45> */
.L_x_4699:
[----:B------:R-:W-:Y:S05]  /*fb20*/  BSYNC B0 ;  /* 0x0000000000007941 */ /* 0x000fea0003800000 */
.L_x_4698:
[----:B-----5:R1:W-:Y:S02]  /*fb30*/  STS.128 [R247+0x6800], R44 ;  /* 0x0068002cf7007388 */ /* 0x0203e40000000c00 */
.L_x_4685:
[----:B------:R-:W-:Y:S05]  /*fb40*/  BSYNC B2 ;  /* 0x0000000000027941 */ /* 0x000fea0003800000 */
.L_x_4684:
        /* <DEDUP_REMOVED lines=60> */
.L_x_4705:
[----:B------:R-:W-:Y:S05]  /*ff10*/  BSYNC B0 ;  /* 0x0000000000007941 */ /* 0x000fea0003800000 */
.L_x_4704:
[----:B-----5:R3:W-:Y:S02]  /*ff20*/  STS.128 [R247+0x1000], R24 ;  /* 0x00100018f7007388 */ /* 0x0207e40000000c00 */
.L_x_4703:
[----:B------:R-:W-:Y:S05]  /*ff30*/  BSYNC B1 ;  /* 0x0000000000017941 */ /* 0x000fea0003800000 */
.L_x_4702:
        /* <DEDUP_REMOVED lines=46> */
.L_x_4709:
[----:B------:R-:W-:Y:S05]  /*10220*/  BSYNC B0 ;  /* 0x0000000000007941 */ /* 0x000fea0003800000 */
.L_x_4708:
[----:B-----5:R3:W-:Y:S02]  /*10230*/  STS.128 [R247+0x3000], R24 ;  /* 0x00300018f7007388 */ /* 0x0207e40000000c00 */
.L_x_4707:
[----:B------:R-:W-:Y:S05]  /*10240*/  BSYNC B1 ;  /* 0x0000000000017941 */ /* 0x000fea0003800000 */
.L_x_4706:
        /* <DEDUP_REMOVED lines=46> */
.L_x_4713:
[----:B------:R-:W-:Y:S05]  /*10530*/  BSYNC B0 ;  /* 0x0000000000007941 */ /* 0x000fea0003800000 */
.L_x_4712:
[----:B-----5:R3:W-:Y:S02]  /*10540*/  STS.128 [R247+0x5000], R24 ;  /* 0x00500018f7007388 */ /* 0x0207e40000000c00 */
.L_x_4711:
[----:B------:R-:W-:Y:S05]  /*10550*/  BSYNC B1 ;  /* 0x0000000000017941 */ /* 0x000fea0003800000 */
.L_x_4710:
        /* <DEDUP_REMOVED lines=47> */
.L_x_4715:
[----:B------:R-:W-:Y:S05]  /*10850*/  BSYNC B0 ;  /* 0x0000000000007941 */ /* 0x000fea0003800000 */
.L_x_4714:
[----:B-----5:R3:W-:Y:S02]  /*10860*/  STS.128 [R247+0x7000], R24 ;  /* 0x00700018f7007388 */ /* 0x0207e40000000c00 */
.L_x_4701:
[----:B------:R-:W-:Y:S05]  /*10870*/  BSYNC B2 ;  /* 0x0000000000027941 */ /* 0x000fea0003800000 */
.L_x_4700:
        /* <DEDUP_REMOVED lines=60> */
.L_x_4720:
[----:B------:R-:W-:Y:S05]  /*10c40*/  BSYNC B0 ;  /* 0x0000000000007941 */ /* 0x000fea0003800000 */
.L_x_4719:
[----:B-----5:R1:W-:Y:S02]  /*10c50*/  STS.128 [R247+0x1800], R20 ;  /* 0x00180014f7007388 */ /* 0x0203e40000000c00 */
.L_x_4718:
[----:B------:R-:W-:Y:S05]  /*10c60*/  BSYNC B1 ;  /* 0x0000000000017941 */ /* 0x000fea0003800000 */
.L_x_4717:
        /* <DEDUP_REMOVED lines=46> */
.L_x_4724:
[----:B------:R-:W-:Y:S05]  /*10f50*/  BSYNC B0 ;  /* 0x0000000000007941 */ /* 0x000fea0003800000 */
.L_x_4723:
[----:B-----5:R1:W-:Y:S02]  /*10f60*/  STS.128 [R247+0x3800], R16 ;  /* 0x00380010f7007388 */ /* 0x0203e40000000c00 */
.L_x_4722:
[----:B------:R-:W-:Y:S05]  /*10f70*/  BSYNC B1 ;  /* 0x0000000000017941 */ /* 0x000fea0003800000 */
.L_x_4721:
        /* <DEDUP_REMOVED lines=48> */
.L_x_4728:
[----:B------:R-:W-:Y:S05]  /*11280*/  BSYNC B0 ;  /* 0x0000000000007941 */ /* 0x000fea0003800000 */
.L_x_4727:
[----:B-----5:R1:W-:Y:S02]  /*11290*/  STS.128 [R247+0x5800], R16 ;  /* 0x00580010f7007388 */ /* 0x0203e40000000c00 */
.L_x_4726:
[----:B------:R-:W-:Y:S05]  /*112a0*/  BSYNC B1 ;  /* 0x0000000000017941 */ /* 0x000fea0003800000 */
.L_x_4725:
        /* <DEDUP_REMOVED lines=45> */
.L_x_4730:
[----:B------:R-:W-:Y:S05]  /*11580*/  BSYNC B0 ;  /* 0x0000000000007941 */ /* 0x000fea0003800000 */
.L_x_4729:
[----:B-----5:R1:W-:Y:S01]  /*11590*/  STS.128 [R247+0x7800], R40 ;  /* 0x00780028f7007388 */ /* 0x0203e20000000c00 */
[----:B------:R-:W-:Y:S05]  /*115a0*/  BRA `(.L_x_4716) ;  /* 0x0000672000007947 */ /* 0x000fea0003800000 */
.L_x_4667:
        /* <DEDUP_REMOVED lines=89> */
.L_x_4736:
[----:B------:R-:W-:Y:S05]  /*11b40*/  BSYNC B0 ;  /* 0x0000000000007941 */ /* 0x000fea0003800000 */
.L_x_4735:
[----:B-----5:R3:W-:Y:S02]  /*11b50*/  STS.128 [R247], R32 ;  /* 0x00000020f7007388 */ /* 0x0207e40000000c00 */
.L_x_4734:
[----:B------:R-:W-:Y:S05]  /*11b60*/  BSYNC B1 ;  /* 0x0000000000017941 */ /* 0x000fea0003800000 */
.L_x_4733:
        /* <DEDUP_REMOVED lines=87> */
.L_x_4740:
[----:B------:R-:W-:Y:S05]  /*120e0*/  BSYNC B0 ;  /* 0x0000000000007941 */ /* 0x000fea0003800000 */
.L_x_4739:
[----:B-----5:R1:W-:Y:S02]  /*120f0*/  STS.128 [R247+0x2000], R32 ;  /* 0x00200020f7007388 */ /* 0x0203e40000000c00 */
.L_x_4738:
[----:B------:R-:W-:Y:S05]  /*12100*/  BSYNC B1 ;  /* 0x0000000000017941 */ /* 0x000fea0003800000 */
.L_x_4737:
        /* <DEDUP_REMOVED lines=87> */
.L_x_4744:
[----:B------:R-:W-:Y:S05]  /*12680*/  BSYNC B0 ;  /* 0x0000000000007941 */ /* 0x000fea0003800000 */
.L_x_4743:
[----:B-----5:R3:W-:Y:S02]  /*12690*/  STS.128 [R247+0x4000], R32 ;  /* 0x00400020f7007388 */ /* 0x0207e40000000c00 */
.L_x_4742:
[----:B------:R-:W-:Y:S05]  /*126a0*/  BSYNC B1 ;  /* 0x0000000000017941 */ /* 0x000fea0003800000 */
.L_x_4741:
        /* <DEDUP_REMOVED lines=86> */
.L_x_4746:
[----:B------:R-:W-:Y:S05]  /*12c10*/  BSYNC B0 ;  /* 0x0000000000007941 */ /* 0x000fea0003800000 */
.L_x_4745:
[----:B-----5:R3:W-:Y:S02]  /*12c20*/  STS.128 [R247+0x6000], R32 ;  /* 0x00600020f7007388 */ /* 0x0207e40000000c00 */
.L_x_4732:
[----:B------:R-:W-:Y:S05]  /*12c30*/  BSYNC B2 ;  /* 0x0000000000027941 */ /* 0x000fea0003800000 */
.L_x_4731:
        /* <DEDUP_REMOVED lines=94> */
.L_x_4752:
[----:B------:R-:W-:Y:S05]  /*13220*/  BSYNC B0 ;  /* 0x0000000000007941 */ /* 0x000fea0003800000 */
.L_x_4751:
[----:B-----5:R3:W-:Y:S02]  /*13230*/  STS.128 [R247+0x800], R32 ;  /* 0x00080020f7007388 */ /* 0x0207e40000000c00 */
.L_x_4750:
[----:B------:R-:W-:Y:S05]  /*13240*/  BSYNC B1 ;  /* 0x0000000000017941 */ /* 0x000fea0003800000 */
.L_x_4749:
        /* <DEDUP_REMOVED lines=90> */
.L_x_4756:
[----:B------:R-:W-:Y:S05]  /*137f0*/  BSYNC B0 ;  /* 0x0000000000007941 */ /* 0x000fea0003800000 */
.L_x_4755:
[----:B-----5:R3:W-:Y:S02]  /*13800*/  STS.128 [R247+0x2800], R32 ;  /* 0x00280020f7007388 */ /* 0x0207e40000000c00 */
.L_x_4754:
[----:B------:R-:W-:Y:S05]  /*13810*/  BSYNC B1 ;  /* 0x0000000000017941 */ /* 0x000fea0003800000 */
.L_x_4753:
        /* <DEDUP_REMOVED lines=90> */
.L_x_4760:
[----:B------:R-:W-:Y:S05]  /*13dc0*/  BSYNC B0 ;  /* 0x0000000000007941 */ /* 0x000fea0003800000 */
.L_x_4759:
[----:B-----5:R3:W-:Y:S02]  /*13dd0*/  STS.128 [R247+0x4800], R32 ;  /* 0x00480020f7007388 */ /* 0x0207e40000000c00 */
.L_x_4758:
[----:B------:R-:W-:Y:S05]  /*13de0*/  BSYNC B1 ;  /* 0x0000000000017941 */ /* 0x000fea0003800000 */
.L_x_4757:
        /* <DEDUP_REMOVED lines=90> */
.L_x_4762:
[----:B------:R-:W-:Y:S05]  /*14390*/  BSYNC B0 ;  /* 0x0000000000007941 */ /* 0x000fea0003800000 */
.L_x_4761:
[----:B-----5:R1:W-:Y:S02]  /*143a0*/  STS.128 [R247+0x6800], R20 ;  /* 0x00680014f7007388 */ /* 0x0203e40000000c00 */
.L_x_4748:
[----:B------:R-:W-:Y:S05]  /*143b0*/  BSYNC B2 ;  /* 0x0000000000027941 */ /* 0x000fea0003800000 */
.L_x_4747:
        /* <DEDUP_REMOVED lines=95> */
.L_x_4768:
[----:B------:R-:W-:Y:S05]  /*149b0*/  BSYNC B0 ;  /* 0x0000000000007941 */ /* 0x000fea0003800000 */
.L_x_4767:
[----:B-----5:R3:W-:Y:S02]  /*149c0*/  STS.128 [R247+0x1000], R32 ;  /* 0x00100020f7007388 */ /* 0x0207e40000000c00 */
.L_x_4766:
[----:B------:R-:W-:Y:S05]  /*149d0*/  BSYNC B1 ;  /* 0x0000000000017941 */ /* 0x000fea0003800000 */
.L_x_4765:
        /* <DEDUP_REMOVED lines=90> */
.L_x_4772:
[----:B------:R-:W-:Y:S05]  /*14f80*/  BSYNC B0 ;  /* 0x0000000000007941 */ /* 0x000fea0003800000 */
.L_x_4771:
[----:B-----5:R3:W-:Y:S02]  /*14f90*/  STS.128 [R247+0x3000], R32 ;  /* 0x00300020f7007388 */ /* 0x0207e40000000c00 */
.L_x_4770:
[----:B------:R-:W-:Y:S05]  /*14fa0*/  BSYNC B1 ;  /* 0x0000000000017941 */ /* 0x000fea0003800000 */
.L_x_4769:
        /* <DEDUP_REMOVED lines=90> */
.L_x_4776:
[----:B------:R-:W-:Y:S05]  /*15550*/  BSYNC B0 ;  /* 0x0000000000007941 */ /* 0x000fea0003800000 */
.L_x_4775:
[----:B-----5:R3:W-:Y:S02]  /*15560*/  STS.128 [R247+0x5000], R32 ;  /* 0x00500020f7007388 */ /* 0x0207e40000000c00 */
.L_x_4774:
[----:B------:R-:W-:Y:S05]  /*15570*/  BSYNC B1 ;  /* 0x0000000000017941 */ /* 0x000fea0003800000 */
.L_x_4773:
        /* <DEDUP_REMOVED lines=92> */
.L_x_4778:
[----:B------:R-:W-:Y:S05]  /*15b40*/  BSYNC B0 ;  /* 0x0000000000007941 */ /* 0x000fea0003800000 */
.L_x_4777:
[----:B-----5:R1:W-:Y:S02]  /*15b50*/  STS.128 [R247+0x7000], R24 ;  /* 0x00700018f7007388 */ /* 0x0203e40000000c00 */
.L_x_4764:
[----:B------:R-:W-:Y:S05]  /*15b60*/  BSYNC B2 ;  /* 0x0000000000027941 */ /* 0x000fea0003800000 */
.L_x_4763:
        /* <DEDUP_REMOVED lines=96> */
.L_x_4782:
[----:B------:R-:W-:Y:S05]  /*16170*/  BSYNC B0 ;  /* 0x0000000000007941 */ /* 0x000fea0003800000 */
.L_x_4781:
[----:B-----5:R1:W-:Y:S02]  /*16180*/  STS.128 [R247+0x1800], R20 ;  /* 0x00180014f7007388 */ /* 0x0203e40000000c00 */
.L_x_4780:
[----:B------:R-:W-:Y:S05]  /*16190*/  BSYNC B1 ;  /* 0x0000000000017941 */ /* 0x000fea0003800000 */
.L_x_4779:
        /* <DEDUP_REMOVED lines=92> */
.L_x_4786:
[----:B------:R-:W-:Y:S05]  /*16760*/  BSYNC B0 ;  /* 0x0000000000007941 */ /* 0x000fea0003800000 */
.L_x_4785:
[----:B-----5:R1:W-:Y:S02]  /*16770*/  STS.128 [R247+0x3800], R16 ;  /* 0x00380010f7007388 */ /* 0x0203e40000000c00 */
.L_x_4784:
[----:B------:R-:W-:Y:S05]  /*16780*/  BSYNC B1 ;  /* 0x0000000000017941 */ /* 0x000fea0003800000 */
.L_x_4783:
        /* <DEDUP_REMOVED lines=93> */
.L_x_4790:
[----:B------:R-:W-:Y:S05]  /*16d60*/  BSYNC B0 ;  /* 0x0000000000007941 */ /* 0x000fea0003800000 */
.L_x_4789:
[----:B-----5:R1:W-:Y:S02]  /*16d70*/  STS.128 [R247+0x5800], R16 ;  /* 0x00580010f7007388 */ /* 0x0203e40000000c00 */
.L_x_4788:
[----:B------:R-:W-:Y:S05]  /*16d80*/  BSYNC B1 ;  /* 0x0000000000017941 */ /* 0x000fea0003800000 */
.L_x_4787:
        /* <DEDUP_REMOVED lines=92> */
.L_x_4792:
[----:B------:R-:W-:Y:S05]  /*17350*/  BSYNC B0 ;  /* 0x0000000000007941 */ /* 0x000fea0003800000 */
.L_x_4791:
[----:B-----5:R1:W-:Y:S01]  /*17360*/  STS.128 [R247+0x7800], R16 ;  /* 0x00780010f7007388 */ /* 0x0203e20000000c00 */
[----:B------:R-:W-:Y:S05]  /*17370*/  BRA `(.L_x_4716) ;  /* 0x0000095000007947 */ /* 0x000fea0003800000 */
.L_x_4666:
        /* <DEDUP_REMOVED lines=37> */
.L_x_4794:
[----:B------:R-:W-:Y:S05]  /*175d0*/  BSYNC B0 ;  /* 0x0000000000007941 */ /* 0x000fea0003800000 */
.L_x_4793:
        /* <DEDUP_REMOVED lines=36> */
.L_x_4796:
[----:B------:R-:W-:Y:S05]  /*17820*/  BSYNC B0 ;  /* 0x0000000000007941 */ /* 0x000fea0003800000 */
.L_x_4795:
        /* <DEDUP_REMOVED lines=36> */
.L_x_4798:
[----:B------:R-:W-:Y:S05]  /*17a70*/  BSYNC B0 ;  /* 0x0000000000007941 */ /* 0x000fea0003800000 */
.L_x_4797:
        /* <DEDUP_REMOVED lines=37> */
.L_x_4716:
[----:B------:R-:W-:Y:S05]  /*17cd0*/  BSYNC B3 ;  /* 0x0000000000037941 */ /* 0x000fea0003800000 */
.L_x_4665:
        /* <DEDUP_REMOVED lines=34> */
.L_x_4800:
[----:B------:R-:W-:Y:S05]  /*17f00*/  BSYNC B0 ;  /* 0x0000000000007941 */ /* 0x000fea0003800000 */
.L_x_4799:
        /* <DEDUP_REMOVED lines=38> */
.L_x_4802:
[----:B------:R-:W-:Y:S05]  /*18170*/  BSYNC B0 ;  /* 0x0000000000007941 */ /* 0x000fea0003800000 */
.L_x_4801:
        /* <DEDUP_REMOVED lines=40> */
.L_x_4804:
[----:B------:R-:W-:Y:S05]  /*18400*/  BSYNC B0 ;  /* 0x0000000000007941 */ /* 0x000fea0003800000 */
.L_x_4803:
        /* <DEDUP_REMOVED lines=41> */
.L_x_4806:
[----:B------:R-:W-:Y:S05]  /*186a0*/  BSYNC B0 ;  /* 0x0000000000007941 */ /* 0x000fea0003800000 */
.L_x_4805:
        /* <DEDUP_REMOVED lines=56> */
.L_x_4808:
[----:B-1----:R-:W-:Y:S05]  /*18a30*/  BSYNC B0 ;  /* 0x0000000000007941 */ /* 0x002fea0003800000 */
.L_x_4807:
        /* <DEDUP_REMOVED lines=40> */
.L_x_4810:
[----:B------:R-:W-:Y:S05]  /*18cc0*/  BSYNC B0 ;  /* 0x0000000000007941 */ /* 0x000fea0003800000 */
.L_x_4809:
        /* <DEDUP_REMOVED lines=42> */
.L_x_4812:
[----:B------:R-:W-:Y:S05]  /*18f70*/  BSYNC B0 ;  /* 0x0000000000007941 */ /* 0x000fea0003800000 */
.L_x_4811:
        /* <DEDUP_REMOVED lines=47> */
.L_x_4814:
[----:B------:R-:W-:Y:S05]  /*19270*/  BSYNC B0 ;  /* 0x0000000000007941 */ /* 0x000fea0003800000 */
.L_x_4813:
[C---:B------:R-:W-:Y:S01]  /*19280*/  IMAD.SHL.U32 R2, R70.reuse, 0x40, RZ ;  /* 0x0000004046027824 */ /* 0x040fe200078e00ff */
[----:B------:R-:W-:Y:S01]  /*19290*/  R2P PR, R70, 0x6 ;  /* 0x0000000646007804 */ /* 0x000fe20000000000 */
[----:B------:R-:W-:Y:S01]  /*192a0*/  IMAD.SHL.U32 R178, R178, 0x8, RZ ;  /* 0x00000008b2b27824 */ /* 0x000fe200078e00ff */
[----:B--2---:R-:W2:Y:S01]  /*192b0*/  LD.E R53, [R14.64+0x18c] ;  /* 0x00018c060e357980 */ /* 0x004ea2000c101900 */
[----:B------:R-:W-:Y:S01]  /*192c0*/  IMAD R230, R69, 0x400, R56 ;  /* 0x0000040045e67824 */ /* 0x000fe200078e0238 */
[----:B------:R-:W-:Y:S01]  /*192d0*/  LOP3.LUT R5, R2, 0x1c0, RZ, 0xc0, !PT ;  /* 0x000001c002057812 */ /* 0x000fe200078ec0ff */
[----:B------:R-:W-:Y:S01]  /*192e0*/  IMAD.IADD R52, R13, 0x1, R52 ;  /* 0x000000010d347824 */ /* 0x000fe200078e0234 */
        /* <DEDUP_REMOVED lines=203> */
[C---:B------:R-:W-:Y:S08]  /*19fa0*/  HMMA.16816.F32.BF16 R48, R8.reuse, R96, R48 ;  /* 0x000000600830723c */ /* 0x040ff00000041830 */
[----:B------:R-:W-:Y:S01]  /*19fb0*/  HMMA.16816.F32.BF16 R44, R8, R98, R44 ;  /* 0x00000062082c723c */ /* 0x000fe2000004182c */
[----:B------:R-:W2:Y:S07]  /*19fc0*/  LDSM.16.M88.4 R8, [R227+0x7800] ;  /* 0x00780000e308783b */ /* 0x000eae0000000200 */
[C---:B------:R-:W-:Y:S08]  /*19fd0*/  HMMA.16816.F32.BF16 R64, R36.reuse, R84, R64 ;  /* 0x000000542440723c */ /* 0x040ff00000041840 */
[----:B------:R-:W-:Y:S08]  /*19fe0*/  HMMA.16816.F32.BF16 R80, R36, R86, R80 ;  /* 0x000000562450723c */ /* 0x000ff00000041850 */
[C---:B------:R-:W-:Y:S08]  /*19ff0*/  HMMA.16816.F32.BF16 R76, R4.reuse, R40, R76 ;  /* 0x00000028044c723c */ /* 0x040ff0000004184c */
[----:B------:R-:W-:Y:S01]  /*1a000*/  HMMA.16816.F32.BF16 R92, R4, R42, R92 ;  /* 0x0000002a045c723c */ /* 0x000fe2000004185c */
[----:B------:R-:W-:Y:S07]  /*1a010*/  LDSM.16.M88.4 R40, [R220+0x6800] ;  /* 0x00680000dc28783b */ /* 0x000fee0000000200 */
[C---:B-1----:R-:W-:Y:S08]  /*1a020*/  HMMA.16816.F32.BF16 R48, R36.reuse, R20, R48 ;  /* 0x000000142430723c */ /* 0x042ff00000041830 */
[----:B------:R-:W-:Y:S01]  /*1a030*/  HMMA.16816.F32.BF16 R44, R36, R22, R44 ;  /* 0x00000016242c723c */ /* 0x000fe2000004182c */
[----:B------:R-:W-:Y:S07]  /*1a040*/  LDSM.16.M88.4 R20, [R220+0x7800] ;  /* 0x00780000dc14783b */ /* 0x000fee0000000200 */
[C---:B------:R-:W-:Y:S08]  /*1a050*/  HMMA.16816.F32.BF16 R64, R4.reuse, R32, R64 ;  /* 0x000000200440723c */ /* 0x040ff00000041840 */
[----:B------:R-:W-:Y:S01]  /*1a060*/  HMMA.16816.F32.BF16 R80, R4, R34, R80 ;  /* 0x000000220450723c */ /* 0x000fe20000041850 */
[----:B------:R-:W1:Y:S07]  /*1a070*/  LDSM.16.M88.4 R32, [R224+0xf800] ;  /* 0x00f80000e020783b */ /* 0x000e6e0000000200 */
[C---:B------:R-:W-:Y:S08]  /*1a080*/  HMMA.16816.F32.BF16 R76, R16.reuse, R28, R76 ;  /* 0x0000001c104c723c */ /* 0x040ff0000004184c */
[----:B------:R-:W-:Y:S01]  /*1a090*/  HMMA.16816.F32.BF16 R92, R16, R30, R92 ;  /* 0x0000001e105c723c */ /* 0x000fe2000004185c */
[----:B------:R-:W3:Y:S01]  /*1a0a0*/  LDSM.16.M88.4 R28, [R220+0x7000] ;  /* 0x00700000dc1c783b */ /* 0x000ee20000000200 */
[----:B------:R-:W-:Y:S01]  /*1a0b0*/  IMAD R12, R69, 0x10, R12 ;  /* 0x00000010450c7824 */ /* 0x000fe200078e020c */
[----:B------:R-:W-:-:S02]  /*1a0c0*/  IADD3 R104, R52, 0x18, RZ ;  /* 0x0000001834687810 */ /* 0x000fc40007ffe0ff */
[C---:B------:R-:W-:Y:S02]  /*1a0d0*/  IADD3 R58, R52.reuse, 0x8, RZ ;  /* 0x00000008343a7810 */ /* 0x040fe40007ffe0ff */
[C---:B------:R-:W-:Y:S01]  /*1a0e0*/  IADD3 R102, R52.reuse, 0x10, RZ ;  /* 0x0000001034667810 */ /* 0x040fe20007ffe0ff */
[C---:B--2---:R-:W-:Y:S01]  /*1a0f0*/  HMMA.16816.F32.BF16 R48, R4.reuse, R8, R48 ;  /* 0x000000080430723c */ /* 0x044fe20000041830 */
[C---:B------:R-:W-:Y:S02]  /*1a100*/  IADD3 R100, R52.reuse, 0x11, RZ ;  /* 0x0000001134647810 */ /* 0x040fe40007ffe0ff */
[C---:B------:R-:W-:Y:S02]  /*1a110*/  IADD3 R70, R52.reuse, 0x9, RZ ;  /* 0x0000000934467810 */ /* 0x040fe40007ffe0ff */
[C---:B------:R-:W-:Y:S02]  /*1a120*/  IADD3 R106, R52.reuse, 0x19, RZ ;  /* 0x00000019346a7810 */ /* 0x040fe40007ffe0ff */
[C---:B------:R-:W-:Y:S01]  /*1a130*/  IADD3 R84, R52.reuse, 0x21, RZ ;  /* 0x0000002134547810 */ /* 0x040fe20007ffe0ff */
[----:B------:R-:W-:Y:S01]  /*1a140*/  HMMA.16816.F32.BF16 R44, R4, R10, R44 ;  /* 0x0000000a042c723c */ /* 0x000fe2000004182c */
[----:B------:R-:W-:Y:S01]  /*1a150*/  IADD3 R112, R52, 0x29, RZ ;  /* 0x0000002934707810 */ /* 0x000fe20007ffe0ff */
[----:B------:R-:W-:Y:S01]  /*1a160*/  FMUL.FTZ R86, R90, R53 ;  /* 0x000000355a567220 */ /* 0x000fe20000410000 */
[----:B------:R-:W-:-:S02]  /*1a170*/  IADD3 R110, R52, 0x28, RZ ;  /* 0x00000028346e7810 */ /* 0x000fc40007ffe0ff */
[C---:B------:R-:W-:Y:S01]  /*1a180*/  IADD3 R54, R52.reuse, 0x1, RZ ;  /* 0x0000000134367810 */ /* 0x040fe20007ffe0ff */
[----:B------:R-:W-:Y:S01]  /*1a190*/  MUFU.TANH R122, R122 ;  /* 0x0000007a007a7308 */ /* 0x000fe20000002400 */
[C---:B------:R-:W-:Y:S01]  /*1a1a0*/  IADD3 R114, R52.reuse, 0x30, RZ ;  /* 0x0000003034727810 */ /* 0x040fe20007ffe0ff */
[----:B------:R-:W-:Y:S01]  /*1a1b0*/  HMMA.16816.F32.BF16 R64, R16, R60, R64 ;  /* 0x0000003c1040723c */ /* 0x000fe20000041840 */
[----:B------:R-:W-:Y:S01]  /*1a1c0*/  IADD3 R116, R52, 0x38, RZ ;  /* 0x0000003834747810 */ /* 0x000fe20007ffe0ff */
[----:B------:R-:W-:-:S06]  /*1a1d0*/  DEPBAR.LE SB0, 0x0 ;  /* 0x000080000000791a */ /* 0x000fcc0000000000 */
[C---:B------:R-:W-:Y:S08]  /*1a1e0*/  HMMA.16816.F32.BF16 R80, R16.reuse, R62, R80 ;  /* 0x0000003e1050723c */ /* 0x040ff00000041850 */
[C---:B-1----:R-:W-:Y:S08]  /*1a1f0*/  HMMA.16816.F32.BF16 R48, R16.reuse, R32, R48 ;  /* 0x000000201030723c */ /* 0x042ff00000041830 */
[----:B------:R-:W-:Y:S08]  /*1a200*/  HMMA.16816.F32.BF16 R44, R16, R34, R44 ;  /* 0x00000022102c723c */ /* 0x000ff0000004182c */
[C---:B------:R-:W-:Y:S08]  /*1a210*/  HMMA.16816.F32.BF16 R92, R24.reuse, R42, R92 ;  /* 0x0000002a185c723c */ /* 0x040ff0000004185c */
[C---:B------:R-:W-:Y:S08]  /*1a220*/  HMMA.16816.F32.BF16 R76, R24.reuse, R40, R76 ;  /* 0x00000028184c723c */ /* 0x040ff0000004184c */
[C---:B---3--:R-:W-:Y:S08]  /*1a230*/  HMMA.16816.F32.BF16 R64, R24.reuse, R28, R64 ;  /* 0x0000001c1840723c */ /* 0x048ff00000041840 */
[----:B------:R-:W-:Y:S01]  /*1a240*/  HMMA.16816.F32.BF16 R80, R24, R30, R80 ;  /* 0x0000001e1850723c */ /* 0x000fe20000041850 */
[----:B------:R-:W-:-:S02]  /*1a250*/  FMUL.FTZ R41, R88, R53 ;  /* 0x0000003558297220 */ /* 0x000fc40000410000 */
[----:B------:R-:W-:-:S05]  /*1a260*/  FMUL.FTZ R92, R92, R53 ;  /* 0x000000355c5c7220 */ /* 0x000fca0000410000 */
[----:B------:R-:W-:Y:S01]  /*1a270*/  HMMA.16816.F32.BF16 R48, R24, R20, R48 ;  /* 0x000000141830723c */ /* 0x000fe20000041830 */
[----:B------:R-:W-:-:S07]  /*1a280*/  FMUL.FTZ R42, R76, R53 ;  /* 0x000000354c2a7220 */ /* 0x000fce0000410000 */
[----:B------:R-:W-:Y:S01]  /*1a290*/  HMMA.16816.F32.BF16 R44, R24, R22, R44 ;  /* 0x00000016182c723c */ /* 0x000fe2000004182c */
[----:B------:R-:W-:Y:S01]  /*1a2a0*/  I2F R109, R104 ;  /* 0x00000068006d7306 */ /* 0x000fe20000201400 */
[-C--:B------:R-:W-:Y:S01]  /*1a2b0*/  FMUL.FTZ R76, R79, R53.reuse ;  /* 0x000000354f4c7220 */ /* 0x080fe20000410000 */
[----:B------:R-:W-:Y:S01]  /*1a2c0*/  IADD3 R71, R12, 0x1, R71 ;  /* 0x000000010c477810 */ /* 0x000fe20007ffe047 */
[----:B------:R-:W-:-:S05]  /*1a2d0*/  FMUL.FTZ R60, R91, R53 ;  /* 0x000000355b3c7220 */ /* 0x000fca0000410000 */
[----:B------:R-:W1:Y:S01]  /*1a2e0*/  MUFU.TANH R29, R92 ;  /* 0x0000005c001d7308 */ /* 0x000e620000002400 */
[----:B------:R-:W-:Y:S01]  /*1a2f0*/  FMUL.FTZ R28, R93, R53 ;  /* 0x000000355d1c7220 */ /* 0x000fe20000410000 */
[----:B------:R-:W-:Y:S01]  /*1a300*/  IADD3 R2, R68, R71, -R244 ;  /* 0x0000004744027210 */ /* 0x000fe20007ffe8f4 */
[----:B------:R-:W-:-:S05]  /*1a310*/  FMUL.FTZ R8, R95, R53 ;  /* 0x000000355f087220 */ /* 0x000fca0000410000 */
[----:B------:R-:W-:Y:S01]  /*1a320*/  I2F R103, R58 ;  /* 0x0000003a00677306 */ /* 0x000fe20000201400 */
[----:B------:R-:W-:-:S07]  /*1a330*/  FMUL.FTZ R30, R65, R53 ;  /* 0x00000035411e7220 */ /* 0x000fce0000410000 */
[----:B------:R-:W2:Y:S01]  /*1a340*/  MUFU.TANH R41, R41 ;  /* 0x0000002900297308 */ /* 0x000ea20000002400 */
[----:B------:R-:W-:Y:S02]  /*1a350*/  IMAD.IADD R3, R3, 0x1, R2 ;  /* 0x0000000103037824 */ /* 0x000fe400078e0202 */
[----:B------:R-:W-:-:S05]  /*1a360*/  FMUL.FTZ R21, R81, R53 ;  /* 0x0000003551157220 */ /* 0x000fca0000410000 */
[----:B------:R-:W-:Y:S01]  /*1a370*/  I2F R107, R102 ;  /* 0x00000066006b7306 */ /* 0x000fe20000201400 */
[----:B------:R-:W-:-:S07]  /*1a380*/  FMUL.FTZ R40, R89, R53 ;  /* 0x0000003559287220 */ /* 0x000fce0000410000 */
[----:B------:R-:W-:Y:S01]  /*1a390*/  I2F R111, R100 ;  /* 0x00000064006f7306 */ /* 0x000fe20000201400 */
[----:B------:R-:W-:-:S07]  /*1a3a0*/  FMUL.FTZ R34, R82, R53 ;  /* 0x0000003552227220 */ /* 0x000fce0000410000 */
[----:B------:R-:W3:Y:S08]  /*1a3b0*/  MUFU.TANH R42, R42 ;  /* 0x0000002a002a7308 */ /* 0x000ef00000002400 */
[----:B------:R-:W4:Y:S01]  /*1a3c0*/  MUFU.TANH R76, R76 ;  /* 0x0000004c004c7308 */ /* 0x000f220000002400 */
[----:B------:R-:W-:-:S07]  /*1a3d0*/  IMNMX R2, R3, R68, PT ;  /* 0x0000004403027217 */ /* 0x000fce0003800200 */
[----:B------:R-:W-:Y:S01]  /*1a3e0*/  I2F R105, R70 ;  /* 0x0000004600697306 */ /* 0x000fe20000201400 */
[----:B------:R-:W-:-:S07]  /*1a3f0*/  IADD3 R9, R3, 0x8, RZ ;  /* 0x0000000803097810 */ /* 0x000fce0007ffe0ff */
[----:B------:R-:W2:Y:S01]  /*1a400*/  MUFU.TANH R60, R60 ;  /* 0x0000003c003c7308 */ /* 0x000ea20000002400 */
[----:B-1----:R-:W-:-:S07]  /*1a410*/  FFMA.FTZ R12, R0, R109, R29 ;  /* 0x0000006d000c7223 */ /* 0x002fce000001001d */
[----:B------:R-:W-:Y:S01]  /*1a420*/  I2F R113, R106 ;  /* 0x0000006a00717306 */ /* 0x000fe20000201400 */
[----:B------:R-:W-:-:S07]  /*1a430*/  FMUL.FTZ R23, R50, R53 ;  /* 0x0000003532177220 */ /* 0x000fce0000410000 */
[----:B------:R-:W1:Y:S01]  /*1a440*/  MUFU.TANH R28, R28 ;  /* 0x0000001c001c7308 */ /* 0x000e620000002400 */
[----:B------:R-:W-:-:S07]  /*1a450*/  FMUL.FTZ R62, R94, R53 ;  /* 0x000000355e3e7220 */ /* 0x000fce0000410000 */
[----:B------:R-:W-:Y:S01]  /*1a460*/  I2F R85, R84 ;  /* 0x0000005400557306 */ /* 0x000fe20000201400 */
[----:B--2---:R-:W-:-:S07]  /*1a470*/  FFMA.FTZ R41, R0, R103, R41 ;  /* 0x0000006700297223 */ /* 0x004fce0000010029 */
[----:B------:R-:W2:Y:S01]  /*1a480*/  MUFU.TANH R8, R8 ;  /* 0x0000000800087308 */ /* 0x000ea20000002400 */
[----:B------:R-:W-:-:S07]  /*1a490*/  FMUL.FTZ R29, R44, R53 ;  /* 0x000000352c1d7220 */ /* 0x000fce0000410000 */
[----:B------:R-:W1:Y:S01]  /*1a4a0*/  MUFU.TANH R30, R30 ;  /* 0x0000001e001e7308 */ /* 0x000e620000002400 */
[-C--:B------:R-:W-:Y:S01]  /*1a4b0*/  FMUL.FTZ R43, R77, R53.reuse ;  /* 0x000000354d2b7220 */ /* 0x080fe20000410000 */
[----:B------:R-:W-:Y:S01]  /*1a4c0*/  ISETP.GE.AND P5, PT, R58, R2, PT ;  /* 0x000000023a00720c */ /* 0x000fe20003fa6270 */
[----:B------:R-:W-:Y:S01]  /*1a4d0*/  FMUL.FTZ R61, R78, R53 ;  /* 0x000000354e3d7220 */ /* 0x000fe20000410000 */
[----:B------:R-:W-:-:S04]  /*1a4e0*/  IMNMX R3, R9, R68, PT ;  /* 0x0000004409037217 */ /* 0x000fc80003800200 */
[----:B------:R-:W-:Y:S01]  /*1a4f0*/  I2F R119, R112 ;  /* 0x0000007000777306 */ /* 0x000fe20000201400 */
[----:B------:R-:W-:Y:S01]  /*1a500*/  FMUL.FTZ R32, R67, R53 ;  /* 0x0000003543207220 */ /* 0x000fe20000410000 */
[----:B------:R-:W-:-:S06]  /*1a510*/  FSEL R20, R41, -INF , !P5 ;  /* 0xff80000029147808 */ /* 0x000fcc0006800000 */
[----:B------:R-:W1:Y:S01]  /*1a520*/  MUFU.TANH R21, R21 ;  /* 0x0000001500157308 */ /* 0x000e620000002400 */
[----:B------:R-:W-:Y:S01]  /*1a530*/  FMUL.FTZ R33, R80, R53 ;  /* 0x0000003550217220 */ /* 0x000fe20000410000 */
[----:B------:R-:W-:Y:S01]  /*1a540*/  ISETP.GE.AND P3, PT, R102, R2, PT ;  /* 0x000000026600720c */ /* 0x000fe20003f66270 */
[----:B---3--:R-:W-:-:S05]  /*1a550*/  FFMA.FTZ R5, R0, R107, R42 ;  /* 0x0000006b00057223 */ /* 0x008fca000001002a */
[----:B------:R-:W-:Y:S01]  /*1a560*/  I2F R117, R110 ;  /* 0x0000006e00757306 */ /* 0x000fe20000201400 */
[----:B----4-:R-:W-:Y:S01]  /*1a570*/  FFMA.FTZ R9, R0, R111, R76 ;  /* 0x0000006f00097223 */ /* 0x010fe2000001004c */
[----:B------:R-:W-:Y:S01]  /*1a580*/  ISETP.GE.AND P5, PT, R100, R3, PT ;  /* 0x000000036400720c */ /* 0x000fe20003fa6270 */
[----:B------:R-:W-:-:S05]  /*1a590*/  FMUL.FTZ R36, R64, R53 ;  /* 0x0000003540247220 */ /* 0x000fca0000410000 */
[----:B------:R-:W-:Y:S01]  /*1a5a0*/  MUFU.TANH R40, R40 ;  /* 0x0000002800287308 */ /* 0x000fe20000002400 */
[----:B------:R-:W-:-:S07]  /*1a5b0*/  FMUL.FTZ R31, R66, R53 ;  /* 0x00000035421f7220 */ /* 0x000fce0000410000 */
[----:B------:R-:W3:Y:S01]  /*1a5c0*/  MUFU.TANH R86, R86 ;  /* 0x0000005600567308 */ /* 0x000ee20000002400 */
[----:B------:R-:W-:-:S07]  /*1a5d0*/  FFMA.FTZ R17, R0, R105, R60 ;  /* 0x0000006900117223 */ /* 0x000fce000001003c */
[----:B------:R-:W4:Y:S01]  /*1a5e0*/  MUFU.TANH R34, R34 ;  /* 0x0000002200227308 */ /* 0x000f220000002400 */
[----:B------:R-:W-:-:S07]  /*1a5f0*/  IADD3 R108, R52, 0x20, RZ ;  /* 0x00000020346c7810 */ /* 0x000fce0007ffe0ff */
[----:B------:R-:W3:Y:S01]  /*1a600*/  I2F R101, R54 ;  /* 0x0000003600657306 */ /* 0x000ee20000201400 */
[----:B------:R-:W-:Y:S01]  /*1a610*/  ISETP.GE.AND P1, PT, R70, R3, PT ;  /* 0x000000034600720c */ /* 0x000fe20003f26270 */
[----:B-1----:R-:W-:Y:S01]  /*1a620*/  FFMA.FTZ R11, R0, R113, R28 ;  /* 0x00000071000b7223 */ /* 0x002fe2000001001c */
[----:B------:R-:W-:-:S05]  /*1a630*/  FSEL R5, R5, -INF , !P3 ;  /* 0xff80000005057808 */ /* 0x000fca0005800000 */
[----:B------:R-:W-:Y:S01]  /*1a640*/  I2F R73, R114 ;  /* 0x0000007200497306 */ /* 0x000fe20000201400 */
[----:B------:R-:W-:Y:S01]  /*1a650*/  FMUL.FTZ R22, R49, R53 ;  /* 0x0000003531167220 */ /* 0x000fe20000410000 */
[----:B------:R-:W-:Y:S01]  /*1a660*/  FSEL R9, R9, -INF , !P5 ;  /* 0xff80000009097808 */ /* 0x000fe20006800000 */
[----:B--2---:R-:W-:-:S05]  /*1a670*/  FFMA.FTZ R16, R0, R113, R8 ;  /* 0x0000007100107223 */ /* 0x004fca0000010008 */
[----:B------:R-:W1:Y:S01]  /*1a680*/  MUFU.TANH R23, R23 ;  /* 0x0000001700177308 */ /* 0x000e620000002400 */
[----:B------:R-:W-:Y:S01]  /*1a690*/  FMUL.FTZ R28, R51, R53 ;  /* 0x00000035331c7220 */ /* 0x000fe20000410000 */
[----:B------:R-:W-:Y:S01]  /*1a6a0*/  ISETP.GE.AND P3, PT, R106, R3, PT ;  /* 0x000000036a00720c */ /* 0x000fe20003f66270 */
[----:B------:R-:W-:-:S05]  /*1a6b0*/  FFMA.FTZ R30, R0, R85, R30 ;  /* 0x00000055001e7223 */ /* 0x000fca000001001e */
[----:B------:R-:W-:Y:S01]  /*1a6c0*/  I2F R125, R116 ;  /* 0x00000074007d7306 */ /* 0x000fe20000201400 */
[-C--:B------:R-:W-:Y:S01]  /*1a6d0*/  FMUL.FTZ R35, R83, R53.reuse ;  /* 0x0000003553237220 */ /* 0x080fe20000410000 */
[----:B------:R-:W-:Y:S01]  /*1a6e0*/  ISETP.GE.AND P5, PT, R84, R2, PT ;  /* 0x000000025400720c */ /* 0x000fe20003fa6270 */
[----:B------:R-:W-:-:S05]  /*1a6f0*/  FMUL.FTZ R37, R48, R53 ;  /* 0x0000003530257220 */ /* 0x000fca0000410000 */
[----:B------:R-:W2:Y:S01]  /*1a700*/  MUFU.TANH R62, R62 ;  /* 0x0000003e003e7308 */ /* 0x000ea20000002400 */
[----:B------:R-:W-:-:S07]  /*1a710*/  IADD3 R72, R52, 0x31, RZ ;  /* 0x0000003134487810 */ /* 0x000fce0007ffe0ff */
[----:B------:R-:W1:Y:S01]  /*1a720*/  MUFU.TANH R29, R29 ;  /* 0x0000001d001d7308 */ /* 0x000e620000002400 */
[----:B------:R-:W-:-:S07]  /*1a730*/  FSEL R17, R17, -INF , !P1 ;  /* 0xff80000011117808 */ /* 0x000fce0004800000 */
[----:B------:R-:W-:Y:S01]  /*1a740*/  MUFU.TANH R43, R43 ;  /* 0x0000002b002b7308 */ /* 0x000fe20000002400 */
[----:B------:R-:W-:-:S07]  /*1a750*/  ISETP.GE.AND P1, PT, R106, R2, PT ;  /* 0x000000026a00720c */ /* 0x000fce0003f26270 */
[----:B------:R-:W1:Y:S01]  /*1a760*/  MUFU.TANH R61, R61 ;  /* 0x0000003d003d7308 */ /* 0x000e620000002400 */
[----:B------:R-:W-:Y:S01]  /*1a770*/  FSEL R16, R16, -INF , !P3 ;  /* 0xff80000010107808 */ /* 0x000fe20005800000 */
[----:B------:R-:W-:Y:S01]  /*1a780*/  FFMA.FTZ R21, R0, R119, R21 ;  /* 0x0000007700157223 */ /* 0x000fe20000010015 */
[----:B------:R-:W-:-:S05]  /*1a790*/  FSEL R180, R30, -INF , !P5 ;  /* 0xff8000001eb47808 */ /* 0x000fca0006800000 */
[----:B------:R-:W1:Y:S01]  /*1a7a0*/  MUFU.TANH R32, R32 ;  /* 0x0000002000207308 */ /* 0x000e620000002400 */
[----:B------:R-:W-:Y:S01]  /*1a7b0*/  ISETP.GE.AND P3, PT, R112, R2, PT ;  /* 0x000000027000720c */ /* 0x000fe20003f66270 */
[----:B------:R-:W-:-:S06]  /*1a7c0*/  FMUL.FTZ R30, R45, R53 ;  /* 0x000000352d1e7220 */ /* 0x000fcc0000410000 */
[----:B------:R-:W1:Y:S01]  /*1a7d0*/  MUFU.TANH R33, R33 ;  /* 0x0000002100217308 */ /* 0x000e620000002400 */
[C---:B---3--:R-:W-:Y:S01]  /*1a7e0*/  FFMA.FTZ R86, R0.reuse, R103, R86 ;  /* 0x0000006700567223 */ /* 0x048fe20000010056 */
[----:B------:R-:W-:Y:S01]  /*1a7f0*/  FSEL R11, R11, -INF , !P1 ;  /* 0xff8000000b0b7808 */ /* 0x000fe20004800000 */
[----:B------:R-:W-:-:S05]  /*1a800*/  FFMA.FTZ R19, R0, R105, R40 ;  /* 0x0000006900137223 */ /* 0x000fca0000010028 */
[----:B------:R-:W-:Y:S01]  /*1a810*/  I2F R115, R108 ;  /* 0x0000006c00737306 */ /* 0x000fe20000201400 */
[----:B----4-:R-:W-:Y:S01]  /*1a820*/  FFMA.FTZ R25, R0, R117, R34 ;  /* 0x0000007500197223 */ /* 0x010fe20000010022 */
[----:B------:R-:W-:Y:S01]  /*1a830*/  IADD3 R118, R52, 0x39, RZ ;  /* 0x0000003934767810 */ /* 0x000fe20007ffe0ff */
[----:B------:R-:W-:-:S05]  /*1a840*/  FMUL.FTZ R46, R46, R53 ;  /* 0x000000352e2e7220 */ /* 0x000fca0000410000 */
[----:B------:R-:W3:Y:S01]  /*1a850*/  MUFU.TANH R36, R36 ;  /* 0x0000002400247308 */ /* 0x000ee20000002400 */
[----:B------:R-:W-:Y:S01]  /*1a860*/  ISETP.GE.AND P2, PT, R58, R3, PT ;  /* 0x000000033a00720c */ /* 0x000fe20003f46270 */
[----:B------:R-:W-:-:S06]  /*1a870*/  FFMA.FTZ R6, R0, R101, R120 ;  /* 0x0000006500067223 */ /* 0x000fcc0000010078 */
[----:B------:R-:W4:Y:S01]  /*1a880*/  MUFU.TANH R31, R31 ;  /* 0x0000001f001f7308 */ /* 0x000f220000002400 */
[-C--:B------:R-:W-:Y:S01]  /*1a890*/  ISETP.GE.AND P0, PT, R70, R2.reuse, PT ;  /* 0x000000024600720c */ /* 0x080fe20003f06270 */
[----:B------:R-:W-:Y:S01]  /*1a8a0*/  FFMA.FTZ R7, R0, R101, R122 ;  /* 0x0000006500077223 */ /* 0x000fe2000001007a */
[----:B------:R-:W-:Y:S01]  /*1a8b0*/  ISETP.GE.AND P1, PT, R110, R3, PT ;  /* 0x000000036e00720c */ /* 0x000fe20003f26270 */
[----:B------:R-:W-:Y:S01]  /*1a8c0*/  FMUL.FTZ R47, R47, R53 ;  /* 0x000000352f2f7220 */ /* 0x000fe20000410000 */
[----:B------:R-:W-:-:S03]  /*1a8d0*/  ISETP.GE.AND P6, PT, R54, R2, PT ;  /* 0x000000023600720c */ /* 0x000fc60003fc6270 */
[----:B------:R-:W-:Y:S01]  /*1a8e0*/  I2F R121, R72 ;  /* 0x0000004800797306 */ /* 0x000fe20000201400 */
[----:B------:R-:W-:Y:S01]  /*1a8f0*/  ISETP.GE.AND P4, PT, R54, R3, PT ;  /* 0x000000033600720c */ /* 0x000fe20003f86270 */
[----:B-1----:R-:W-:Y:S01]  /*1a900*/  FFMA.FTZ R189, R0, R73, R23 ;  /* 0x0000004900bd7223 */ /* 0x002fe20000010017 */
[----:B------:R-:W-:-:S05]  /*1a910*/  FSEL R182, R21, -INF , !P3 ;  /* 0xff80000015b67808 */ /* 0x000fca0005800000 */
[----:B------:R-:W1:Y:S01]  /*1a920*/  MUFU.TANH R22, R22 ;  /* 0x0000001600167308 */ /* 0x000e620000002400 */
[----:B------:R-:W-:Y:S01]  /*1a930*/  FSEL R18, R86, -INF , !P2 ;  /* 0xff80000056127808 */ /* 0x000fe20005000000 */
[----:B--2---:R-:W-:-:S06]  /*1a940*/  FFMA.FTZ R62, R0, R109, R62 ;  /* 0x0000006d003e7223 */ /* 0x004fcc000001003e */
[----:B------:R-:W2:Y:S01]  /*1a950*/  MUFU.TANH R28, R28 ;  /* 0x0000001c001c7308 */ /* 0x000ea20000002400 */
[----:B------:R-:W-:Y:S01]  /*1a960*/  FSEL R19, R19, -INF , !P0 ;  /* 0xff80000013137808 */ /* 0x000fe20004000000 */
[----:B------:R-:W-:Y:S01]  /*1a970*/  FFMA.FTZ R191, R0, R125, R29 ;  /* 0x0000007d00bf7223 */ /* 0x000fe2000001001d */
[----:B------:R-:W-:-:S05]  /*1a980*/  FSEL R25, R25, -INF , !P1 ;  /* 0xff80000019197808 */ /* 0x000fca0004800000 */
[----:B------:R-:W1:Y:S01]  /*1a990*/  MUFU.TANH R35, R35 ;  /* 0x0000002300237308 */ /* 0x000e620000002400 */
[----:B------:R-:W-:Y:S01]  /*1a9a0*/  FSEL R6, R6, -INF , !P6 ;  /* 0xff80000006067808 */ /* 0x000fe20007000000 */
[----:B------:R-:W-:-:S06]  /*1a9b0*/  FFMA.FTZ R10, R0, R107, R61 ;  /* 0x0000006b000a7223 */ /* 0x000fcc000001003d */
[----:B------:R-:W1:Y:S01]  /*1a9c0*/  MUFU.TANH R37, R37 ;  /* 0x0000002500257308 */ /* 0x000e620000002400 */
[----:B------:R-:W-:Y:S01]  /*1a9d0*/  FSEL R7, R7, -INF , !P4 ;  /* 0xff80000007077808 */ /* 0x000fe20006000000 */
[----:B------:R-:W-:Y:S01]  /*1a9e0*/  FFMA.FTZ R4, R0, R111, R43 ;  /* 0x0000006f00047223 */ /* 0x000fe2000001002b */
[C---:B------:R-:W-:Y:S02]  /*1a9f0*/  ISETP.GE.AND P2, PT, R104.reuse, R2, PT ;  /* 0x000000026800720c */ /* 0x040fe40003f46270 */
[----:B------:R-:W-:-:S03]  /*1aa00*/  ISETP.GE.AND P0, PT, R104, R3, PT ;  /* 0x000000036800720c */ /* 0x000fc60003f06270 */
[----:B------:R-:W1:Y:S01]  /*1aa10*/  MUFU.TANH R21, R46 ;  /* 0x0000002e00157308 */ /* 0x000e620000002400 */
[-C--:B------:R-:W-:Y:S02]  /*1aa20*/  ISETP.GE.AND P1, PT, R116, R2.reuse, PT ;  /* 0x000000027400720c */ /* 0x080fe40003f26270 */
[----:B------:R-:W-:Y:S02]  /*1aa30*/  ISETP.GE.AND P6, PT, R102, R3, PT ;  /* 0x000000036600720c */ /* 0x000fe40003fc6270 */
[----:B------:R-:W-:-:S03]  /*1aa40*/  ISETP.GE.AND P4, PT, R100, R2, PT ;  /* 0x000000026400720c */ /* 0x000fc60003f86270 */
[----:B------:R-:W1:Y:S01]  /*1aa50*/  I2F R59, R52 ;  /* 0x00000034003b7306 */ /* 0x000e620000201400 */
[----:B------:R-:W-:Y:S01]  /*1aa60*/  FSEL R12, R12, -INF , !P2 ;  /* 0xff8000000c0c7808 */ /* 0x000fe20005000000 */
[----:B------:R-:W-:Y:S01]  /*1aa70*/  FFMA.FTZ R26, R0, R85, R32 ;  /* 0x00000055001a7223 */ /* 0x000fe20000010020 */
[----:B------:R-:W-:-:S05]  /*1aa80*/  FSEL R8, R62, -INF , !P0 ;  /* 0xff8000003e087808 */ /* 0x000fca0004000000 */
[----:B------:R-:W-:Y:S01]  /*1aa90*/  I2F R123, R118 ;  /* 0x00000076007b7306 */ /* 0x000fe20000201400 */
[----:B------:R-:W-:Y:S01]  /*1aaa0*/  FFMA.FTZ R33, R0, R117, R33 ;  /* 0x0000007500217223 */ /* 0x000fe20000010021 */
[----:B------:R-:W-:-:S06]  /*1aab0*/  FSEL R191, R191, -INF , !P1 ;  /* 0xff800000bfbf7808 */ /* 0x000fcc0004800000 */
[----:B------:R-:W1:Y:S01]  /*1aac0*/  MUFU.TANH R75, R75 ;  /* 0x0000004b004b7308 */ /* 0x000e620000002400 */
[----:B------:R-:W-:Y:S01]  /*1aad0*/  FSEL R10, R10, -INF , !P6 ;  /* 0xff8000000a0a7808 */ /* 0x000fe20007000000 */
[----:B---3--:R-:W-:-:S06]  /*1aae0*/  FFMA.FTZ R36, R0, R115, R36 ;  /* 0x0000007300247223 */ /* 0x008fcc0000010024 */
[----:B------:R-:W3:Y:S01]  /*1aaf0*/  MUFU.TANH R30, R30 ;  /* 0x0000001e001e7308 */ /* 0x000ee20000002400 */
[----:B------:R-:W-:Y:S01]  /*1ab00*/  FSEL R4, R4, -INF , !P4 ;  /* 0xff80000004047808 */ /* 0x000fe20006000000 */
[----:B----4-:R-:W-:-:S06]  /*1ab10*/  FFMA.FTZ R27, R0, R115, R31 ;  /* 0x00000073001b7223 */ /* 0x010fcc000001001f */
[----:B------:R-:W4:Y:S01]  /*1ab20*/  MUFU.TANH R23, R47 ;  /* 0x0000002f00177308 */ /* 0x000f220000002400 */
[----:B------:R-:W-:Y:S02]  /*1ab30*/  ISETP.GE.AND P2, PT, R84, R3, PT ;  /* 0x000000035400720c */ /* 0x000fe40003f46270 */
[-C--:B------:R-:W-:Y:S02]  /*1ab40*/  ISETP.GE.AND P0, PT, R110, R2.reuse, PT ;  /* 0x000000026e00720c */ /* 0x080fe40003f06270 */
[----:B------:R-:W-:Y:S02]  /*1ab50*/  ISETP.GT.AND P1, PT, R250, R239, PT ;  /* 0x000000effa00720c */ /* 0x000fe40003f24270 */
[C---:B------:R-:W-:Y:S02]  /*1ab60*/  ISETP.GE.AND P6, PT, R108.reuse, R2, PT ;  /* 0x000000026c00720c */ /* 0x040fe40003fc6270 */
[----:B------:R-:W-:Y:S01]  /*1ab70*/  ISETP.GE.AND P4, PT, R108, R3, PT ;  /* 0x000000036c00720c */ /* 0x000fe20003f86270 */
[-C--:B-1----:R-:W-:Y:S01]  /*1ab80*/  FFMA.FTZ R22, R0, R121.reuse, R22 ;  /* 0x0000007900167223 */ /* 0x082fe20000010016 */
[----:B------:R-:W-:Y:S01]  /*1ab90*/  FSEL R26, R26, -INF , !P2 ;  /* 0xff8000001a1a7808 */ /* 0x000fe20005000000 */
[C---:B--2---:R-:W-:Y:S01]  /*1aba0*/  FFMA.FTZ R28, R0.reuse, R121, R28 ;  /* 0x00000079001c7223 */ /* 0x044fe2000001001c */
[----:B------:R-:W-:Y:S01]  /*1abb0*/  FSEL R181, R33, -INF , !P0 ;  /* 0xff80000021b57808 */ /* 0x000fe20004000000 */
[----:B------:R-:W-:Y:S01]  /*1abc0*/  FFMA.FTZ R24, R0, R119, R35 ;  /* 0x0000007700187223 */ /* 0x000fe20000010023 */
[----:B------:R-:W-:Y:S01]  /*1abd0*/  FSEL R179, R36, -INF , !P6 ;  /* 0xff80000024b37808 */ /* 0x000fe20007000000 */
[----:B------:R-:W-:Y:S01]  /*1abe0*/  FFMA.FTZ R37, R0, R73, R37 ;  /* 0x0000004900257223 */ /* 0x000fe20000010025 */
[----:B------:R-:W-:-:S02]  /*1abf0*/  FSEL R27, R27, -INF , !P4 ;  /* 0xff8000001b1b7808 */ /* 0x000fc40006000000 */
[CC--:B------:R-:W-:Y:S02]  /*1ac00*/  ISETP.GE.AND P2, PT, R72.reuse, R2.reuse, PT ;  /* 0x000000024800720c */ /* 0x0c0fe40003f46270 */
[-C--:B------:R-:W-:Y:S02]  /*1ac10*/  ISETP.GE.AND P0, PT, R72, R3.reuse, PT ;  /* 0x000000034800720c */ /* 0x080fe40003f06270 */
[-C--:B------:R-:W-:Y:S02]  /*1ac20*/  ISETP.GE.AND P6, PT, R112, R3.reuse, PT ;  /* 0x000000037000720c */ /* 0x080fe40003fc6270 */
[C---:B------:R-:W-:Y:S02]  /*1ac30*/  ISETP.GE.AND P4, PT, R114.reuse, R2, PT ;  /* 0x000000027200720c */ /* 0x040fe40003f86270 */
[----:B------:R-:W-:Y:S01]  /*1ac40*/  ISETP.GE.AND P5, PT, R114, R3, PT ;  /* 0x000000037200720c */ /* 0x000fe20003fa6270 */
[----:B------:R-:W-:Y:S01]  /*1ac50*/  FFMA.FTZ R29, R0, R125, R21 ;  /* 0x0000007d001d7223 */ /* 0x000fe20000010015 */
[----:B------:R-:W-:Y:S01]  /*1ac60*/  FSEL R193, R22, -INF , !P2 ;  /* 0xff80000016c17808 */ /* 0x000fe20005000000 */
[-C--:B------:R-:W-:Y:S01]  /*1ac70*/  FFMA.FTZ R21, R0, R59.reuse, R74 ;  /* 0x0000003b00157223 */ /* 0x080fe2000001004a */
[----:B------:R-:W-:Y:S01]  /*1ac80*/  FSEL R186, R28, -INF , !P0 ;  /* 0xff8000001cba7808 */ /* 0x000fe20004000000 */
[----:B------:R-:W-:Y:S01]  /*1ac90*/  FFMA.FTZ R22, R0, R59, R75 ;  /* 0x0000003b00167223 */ /* 0x000fe2000001004b */
[----:B------:R-:W-:Y:S01]  /*1aca0*/  FSEL R24, R24, -INF , !P6 ;  /* 0xff80000018187808 */ /* 0x000fe20007000000 */
[CC--:B---3--:R-:W-:Y:S01]  /*1acb0*/  FFMA.FTZ R30, R0.reuse, R123.reuse, R30 ;  /* 0x0000007b001e7223 */ /* 0x0c8fe2000001001e */
[----:B------:R-:W-:Y:S01]  /*1acc0*/  FSEL R195, R37, -INF , !P4 ;  /* 0xff80000025c37808 */ /* 0x000fe20006000000 */
[----:B----4-:R-:W-:Y:S01]  /*1acd0*/  FFMA.FTZ R28, R0, R123, R23 ;  /* 0x0000007b001c7223 */ /* 0x010fe20000010017 */
[----:B------:R-:W-:Y:S01]  /*1ace0*/  FSEL R189, R189, -INF , !P5 ;  /* 0xff800000bdbd7808 */ /* 0x000fe20006800000 */
[----:B------:R-:W-:Y:S01]  /*1acf0*/  BSSY B1, `(.L_x_4815) ;  /* 0x00000dc000017945 */ /* 0x000fe20003800000 */
[----:B------:R-:W-:-:S02]  /*1ad00*/  ISETP.GE.AND P3, PT, R116, R3, PT ;  /* 0x000000037400720c */ /* 0x000fc40003f66270 */
[CC--:B------:R-:W-:Y:S02]  /*1ad10*/  ISETP.GE.AND P6, PT, R52.reuse, R2.reuse, PT ;  /* 0x000000023400720c */ /* 0x0c0fe40003fc6270 */
[-C--:B------:R-:W-:Y:S02]  /*1ad20*/  ISETP.GE.AND P4, PT, R52, R3.reuse, PT ;  /* 0x000000033400720c */ /* 0x080fe40003f86270 */
        /* <DEDUP_REMOVED lines=19> */
[----:B------:R-:W-:Y:S02]  /*1ae60*/  FSEL R29, R29, -INF , !P3 ;  /* 0xff8000001d1d7808 */ /* 0x000fe40005800000 */
[----:B------:R-:W-:Y:S02]  /*1ae70*/  FSEL R21, R21, -INF , !P6 ;  /* 0xff80000015157808 */ /* 0x000fe40007000000 */
[----:B------:R-:W-:-:S02]  /*1ae80*/  FSEL R22, R22, -INF , !P4 ;  /* 0xff80000016167808 */ /* 0x000fc40006000000 */
        /* <DEDUP_REMOVED lines=23> */
[----:B------:R-:W-:-:S06]  /*1b000*/  IMAD.HI.U32 R38, R41, R38, R40 ;  /* 0x0000002629267227 */ /* 0x000fcc00078e0028 */
[----:B------:R-:W-:-:S04]  /*1b010*/  IMAD.HI.U32 R33, R38, R23, RZ ;  /* 0x0000001726217227 */ /* 0x000fc800078e00ff */
[----:B------:R-:W-:Y:S02]  /*1b020*/  IMAD.HI.U32 R35, R38, R31, RZ ;  /* 0x0000001f26237227 */ /* 0x000fe400078e00ff */
[----:B------:R-:W2:Y:S02]  /*1b030*/  LD.E.64 R38, [R14.64+0x20] ;  /* 0x000020060e267980 */ /* 0x000ea4000c101b00 */
[-C--:B------:R-:W-:Y:S02]  /*1b040*/  IMAD R23, R33, R30.reuse, R23 ;  /* 0x0000001e21177224 */ /* 0x080fe400078e0217 */
[----:B------:R-:W-:Y:S01]  /*1b050*/  IMAD R31, R35, R30, R31 ;  /* 0x0000001e231f7224 */ /* 0x000fe200078e021f */
[----:B------:R-:W-:Y:S02]  /*1b060*/  LOP3.LUT R30, RZ, R36, RZ, 0x33, !PT ;  /* 0x00000024ff1e7212 */ /* 0x000fe400078e33ff */
        /* <DEDUP_REMOVED lines=8> */
[----:B------:R-:W-:Y:S02]  /*1b0f0*/  ISETP.GE.AND P2, PT, R34, RZ, PT ;  /* 0x000000ff2200720c */ /* 0x000fe40003f46270 */
        /* <DEDUP_REMOVED lines=26> */
.L_x_4818:
[----:B------:R-:W2:Y:S02]  /*1b2a0*/  LD.E R30, [R14.64+0x38] ;  /* 0x000038060e1e7980 */ /* 0x000ea4000c101900 */
[----:B--2---:R-:W-:-:S04]  /*1b2b0*/  LEA R30, -R30, RZ, 0x6 ;  /* 0x000000ff1e1e7211 */ /* 0x004fc800078e31ff */
[----:B------:R-:W-:Y:S02]  /*1b2c0*/  SHF.R.S32.HI R23, RZ, 0x1f, R30 ;  /* 0x0000001fff177819 */ /* 0x000fe4000001141e */
.L_x_4819:
[----:B------:R-:W-:Y:S05]  /*1b2d0*/  BSYNC B0 ;  /* 0x0000000000007941 */ /* 0x000fea0003800000 */
.L_x_4817:
        /* <DEDUP_REMOVED lines=125> */
.L_x_4816:
[----:B------:R-:W-:Y:S05]  /*1bab0*/  BSYNC B1 ;  /* 0x0000000000017941 */ /* 0x000fea0003800000 */
.L_x_4815:
[----:B-1----:R1:W2:Y:S01]  /*1bac0*/  LD.E R31, [R14.64+0xdc] ;  /* 0x0000dc060e1f7980 */ /* 0x0022a2000c101900 */
[----:B------:R-:W-:-:S02]  /*1bad0*/  FMNMX.FTZ R13, R21, R6, !PT ;  /* 0x00000006150d7209 */ /* 0x000fc40007810000 */
[----:B------:R-:W-:Y:S02]  /*1bae0*/  SHF.L.U32 R234, R56, 0x1, RZ ;  /* 0x0000000138ea7819 */ /* 0x000fe400000006ff */
[----:B------:R-:W-:Y:S02]  /*1baf0*/  FMNMX.FTZ R30, R20, R13, !PT ;  /* 0x0000000d141e7209 */ /* 0x000fe40007810000 */
[----:B------:R-:W-:Y:S01]  /*1bb00*/  FMNMX.FTZ R13, R22, R7, !PT ;  /* 0x00000007160d7209 */ /* 0x000fe20007810000 */
[----:B------:R-:W-:Y:S01]  /*1bb10*/  LDSM.16.MT88.4 R156, [R234+0x10000] ;  /* 0x01000000ea9c783b */ /* 0x000fe20000004200 */
[----:B------:R-:W-:Y:S02]  /*1bb20*/  FMNMX.FTZ R30, R19, R30, !PT ;  /* 0x0000001e131e7209 */ /* 0x000fe40007810000 */
[----:B------:R-:W-:Y:S01]  /*1bb30*/  FMNMX.FTZ R32, R18, R13, !PT ;  /* 0x0000000d12207209 */ /* 0x000fe20007810000 */
[----:B------:R-:W-:Y:S01]  /*1bb40*/  LDSM.16.MT88.4 R40, [R234+0x12000] ;  /* 0x01200000ea28783b */ /* 0x000fe20000004200 */
[----:B------:R-:W-:-:S02]  /*1bb50*/  FMNMX.FTZ R23, R5, R30, !PT ;  /* 0x0000001e05177209 */ /* 0x000fc40007810000 */
[-C--:B------:R-:W-:Y:S01]  /*1bb60*/  LEA R233, R57, R234.reuse, 0x1 ;  /* 0x000000ea39e97211 */ /* 0x080fe200078e08ff */
        /* <DEDUP_REMOVED lines=8> */
[----:B------:R-:W-:Y:S01]  /*1bbf0*/  LEA R231, R55, R233, 0x1 ;  /* 0x000000e937e77211 */ /* 0x000fe200078e08ff */
[----:B------:R-:W-:Y:S01]  /*1bc00*/  LDSM.16.MT88.4 R48, [R233+0x12000] ;  /* 0x01200000e930783b */ /* 0x000fe20000004200 */
[----:B------:R-:W-:Y:S02]  /*1bc10*/  FMNMX.FTZ R13, R179, R30, !PT ;  /* 0x0000001eb30d7209 */ /* 0x000fe40007810000 */
[----:B------:R-:W-:Y:S01]  /*1bc20*/  FMNMX.FTZ R30, R10, R23, !PT ;  /* 0x000000170a1e7209 */ /* 0x000fe20007810000 */
[----:B------:R-:W-:Y:S01]  /*1bc30*/  LDSM.16.MT88.4 R132, [R231+0x10000] ;  /* 0x01000000e784783b */ /* 0x000fe20000004200 */
[----:B-1----:R-:W-:Y:S02]  /*1bc40*/  FMNMX.FTZ R14, R180, R13, !PT ;  /* 0x0000000db40e7209 */ /* 0x002fe40007810000 */
        /* <DEDUP_REMOVED lines=49> */
[----:B------:R-:W1:Y:S01]  /*1bf60*/  MUFU.EX2 R173, R173 ;  /* 0x000000ad00ad7308 */ /* 0x000e620000000800 */
[-CC-:B------:R-:W-:Y:S02]  /*1bf70*/  FFMA.FTZ R172, R5, R31.reuse, -R194.reuse ;  /* 0x0000001f05ac7223 */ /* 0x180fe400000108c2 */
[-CC-:B------:R-:W-:Y:S02]  /*1bf80*/  FFMA.FTZ R167, R4, R31.reuse, -R194.reuse ;  /* 0x0000001f04a77223 */ /* 0x180fe400000108c2 */
[----:B------:R-:W2:Y:S01]  /*1bf90*/  LDSM.16.MT88.4 R4, [R231+0x16000] ;  /* 0x01600000e704783b */ /* 0x000ea20000004200 */
[-CC-:B------:R-:W-:Y:S02]  /*1bfa0*/  FFMA.FTZ R168, R12, R31.reuse, -R194.reuse ;  /* 0x0000001f0ca87223 */ /* 0x180fe400000108c2 */
[----:B------:R-:W-:Y:S01]  /*1bfb0*/  MUFU.EX2 R174, R174 ;  /* 0x000000ae00ae7308 */ /* 0x000fe20000000800 */
[-C--:B------:R-:W-:Y:S01]  /*1bfc0*/  FFMA.FTZ R33, R11, R31.reuse, -R194 ;  /* 0x0000001f0b217223 */ /* 0x080fe200000108c2 */
[----:B------:R-:W3:Y:S01]  /*1bfd0*/  LDSM.16.MT88.4 R12, [R234+0x10800] ;  /* 0x01080000ea0c783b */ /* 0x000ee20000004200 */
[----:B------:R-:W-:-:S02]  /*1bfe0*/  FFMA.FTZ R171, R10, R31, -R30 ;  /* 0x0000001f0aab7223 */ /* 0x000fc4000001081e */
[-CC-:B------:R-:W-:Y:S02]  /*1bff0*/  FFMA.FTZ R34, R9, R31.reuse, -R30.reuse ;  /* 0x0000001f09227223 */ /* 0x180fe4000001081e */
[-CC-:B------:R-:W-:Y:S01]  /*1c000*/  FFMA.FTZ R35, R8, R31.reuse, -R30.reuse ;  /* 0x0000001f08237223 */ /* 0x180fe2000001081e */
[----:B------:R-:W4:Y:S01]  /*1c010*/  MUFU.EX2 R169, R169 ;  /* 0x000000a900a97308 */ /* 0x000f220000000800 */
[----:B------:R-:W5:Y:S01]  /*1c020*/  LDSM.16.MT88.4 R8, [R233+0x10800] ;  /* 0x01080000e908783b */ /* 0x000f620000004200 */
[----:B-1----:R-:W-:Y:S01]  /*1c030*/  F2FP.BF16.PACK_AB R128, R173, R176 ;  /* 0x000000b0ad80723e */ /* 0x002fe200000010ff */
[-C--:B------:R-:W-:Y:S02]  /*1c040*/  FFMA.FTZ R32, R16, R31.reuse, -R30 ;  /* 0x0000001f10207223 */ /* 0x080fe4000001081e */
[----:B------:R-:W1:Y:S01]  /*1c050*/  LDSM.16.MT88.4 R16, [R232+0x10800] ;  /* 0x01080000e810783b */ /* 0x000e620000004200 */
[-CC-:B------:R-:W-:Y:S02]  /*1c060*/  FFMA.FTZ R179, R179, R31.reuse, -R194.reuse ;  /* 0x0000001fb3b37223 */ /* 0x180fe400000108c2 */
[----:B------:R-:W-:Y:S01]  /*1c070*/  MUFU.EX2 R178, R178 ;  /* 0x000000b200b27308 */ /* 0x000fe20000000800 */
[----:B------:R-:W-:-:S02]  /*1c080*/  FFMA.FTZ R180, R180, R31, -R194 ;  /* 0x0000001fb4b47223 */ /* 0x000fc400000108c2 */
[-CC-:B------:R-:W-:Y:S02]  /*1c090*/  FFMA.FTZ R181, R181, R31.reuse, -R194.reuse ;  /* 0x0000001fb5b57223 */ /* 0x180fe400000108c2 */
[-C--:B------:R-:W-:Y:S02]  /*1c0a0*/  FFMA.FTZ R182, R182, R31.reuse, -R194 ;  /* 0x0000001fb6b67223 */ /* 0x080fe400000108c2 */
[-CC-:B------:R-:W-:Y:S01]  /*1c0b0*/  FFMA.FTZ R183, R27, R31.reuse, -R30.reuse ;  /* 0x0000001f1bb77223 */ /* 0x180fe2000001081e */
[----:B------:R-:W2:Y:S01]  /*1c0c0*/  MUFU.EX2 R175, R175 ;  /* 0x000000af00af7308 */ /* 0x000ea20000000800 */
[----:B----4-:R-:W-:Y:S01]  /*1c0d0*/  F2FP.BF16.PACK_AB R130, R169, R174 ;  /* 0x000000aea982723e */ /* 0x010fe200000010ff */
[-CC-:B------:R-:W-:Y:S02]  /*1c0e0*/  FFMA.FTZ R188, R26, R31.reuse, -R30.reuse ;  /* 0x0000001f1abc7223 */ /* 0x180fe4000001081e */
[-CC-:B------:R-:W-:Y:S02]  /*1c0f0*/  FFMA.FTZ R187, R25, R31.reuse, -R30.reuse ;  /* 0x0000001f19bb7223 */ /* 0x180fe4000001081e */
[----:B------:R-:W-:-:S02]  /*1c100*/  FFMA.FTZ R190, R24, R31, -R30 ;  /* 0x0000001f18be7223 */ /* 0x000fc4000001081e */
[----:B------:R-:W-:Y:S01]  /*1c110*/  MUFU.EX2 R177, R177 ;  /* 0x000000b100b17308 */ /* 0x000fe20000000800 */
[----:B------:R-:W-:Y:S01]  /*1c120*/  LDSM.16.MT88.4 R24, [R231+0x11000] ;  /* 0x01100000e718783b */ /* 0x000fe20000004200 */
[-CC-:B------:R-:W-:Y:S02]  /*1c130*/  FFMA.FTZ R196, R193, R31.reuse, -R194.reuse ;  /* 0x0000001fc1c47223 */ /* 0x180fe400000108c2 */
[-CC-:B------:R-:W-:Y:S02]  /*1c140*/  FFMA.FTZ R195, R195, R31.reuse, -R194.reuse ;  /* 0x0000001fc3c37223 */ /* 0x180fe400000108c2 */
[-CC-:B------:R-:W-:Y:S02]  /*1c150*/  FFMA.FTZ R191, R191, R31.reuse, -R194.reuse ;  /* 0x0000001fbfbf7223 */ /* 0x180fe400000108c2 */
[----:B------:R-:W4:Y:S01]  /*1c160*/  MUFU.EX2 R170, R170 ;  /* 0x000000aa00aa7308 */ /* 0x000f220000000800 */
[----:B--2---:R-:W-:Y:S01]  /*1c170*/  F2FP.BF16.PACK_AB R129, R175, R178 ;  /* 0x000000b2af81723e */ /* 0x004fe200000010ff */
[----:B------:R-:W-:-:S02]  /*1c180*/  FFMA.FTZ R192, R192, R31, -R194 ;  /* 0x0000001fc0c07223 */ /* 0x000fc400000108c2 */
[-CC-:B------:R-:W-:Y:S02]  /*1c190*/  FFMA.FTZ R189, R189, R31.reuse, -R30.reuse ;  /* 0x0000001fbdbd7223 */ /* 0x180fe4000001081e */
[-CC-:B------:R-:W-:Y:S02]  /*1c1a0*/  FFMA.FTZ R186, R186, R31.reuse, -R30.reuse ;  /* 0x0000001fbaba7223 */ /* 0x180fe4000001081e */
[----:B------:R-:W-:Y:S01]  /*1c1b0*/  MUFU.EX2 R172, R172 ;  /* 0x000000ac00ac7308 */ /* 0x000fe20000000800 */
[-CC-:B------:R-:W-:Y:S02]  /*1c1c0*/  FFMA.FTZ R193, R29, R31.reuse, -R30.reuse ;  /* 0x0000001f1dc17223 */ /* 0x180fe4000001081e */
[----:B------:R-:W-:Y:S02]  /*1c1d0*/  FFMA.FTZ R252, R28, R31, -R30 ;  /* 0x0000001f1cfc7223 */ /* 0x000fe4000001081e */
[----:B------:R-:W-:Y:S01]  /*1c1e0*/  FADD.FTZ R173, R176, R173 ;  /* 0x000000adb0ad7221 */ /* 0x000fe20000010000 */
[----:B------:R-:W-:Y:S01]  /*1c1f0*/  LDSM.16.MT88.4 R28, [R231+0x11800] ;  /* 0x01180000e71c783b */ /* 0x000fe20000004200 */
[----:B------:R-:W-:Y:S01]  /*1c200*/  FADD.FTZ R178, R178, R175 ;  /* 0x000000afb2b27221 */ /* 0x000fe20000010000 */
[----:B----4-:R-:W-:Y:S01]  /*1c210*/  F2FP.BF16.PACK_AB R131, R170, R177 ;  /* 0x000000b1aa83723e */ /* 0x010fe200000010ff */
[----:B------:R-:W2:Y:S01]  /*1c220*/  MUFU.EX2 R167, R167 ;  /* 0x000000a700a77308 */ /* 0x000ea20000000800 */
        /* <DEDUP_REMOVED lines=73> */
[C---:B-----5:R-:W-:Y:S08]  /*1c6c0*/  HMMA.16816.F32.BF16 R152, R4.reuse, R8, R152 ;  /* 0x000000080498723c */ /* 0x060ff00000041898 */
        /* <DEDUP_REMOVED lines=233> */
.L_x_4822:
[----:B------:R-:W-:Y:S02]  /*1d560*/  ULDC.64 UR4, c[0x0][0x118] ;  /* 0x0000460000047ab9 */ /* 0x000fe40000000a00 */
[----:B------:R-:W2:Y:S02]  /*1d570*/  LD.E R6, [R196.64+0x40] ;  /* 0x00004004c4067980 */ /* 0x000ea4000c101900 */
[----:B--2---:R-:W-:-:S04]  /*1d580*/  LEA R6, -R6, RZ, 0x6 ;  /* 0x000000ff06067211 */ /* 0x004fc800078e31ff */
[----:B------:R-:W-:Y:S02]  /*1d590*/  SHF.R.S32.HI R4, RZ, 0x1f, R6 ;  /* 0x0000001fff047819 */ /* 0x000fe40000011406 */
.L_x_4823:
[----:B------:R-:W-:Y:S05]  /*1d5a0*/  BSYNC B0 ;  /* 0x0000000000007941 */ /* 0x000fea0003800000 */
.L_x_4821:
        /* <DEDUP_REMOVED lines=129> */
[----:B------:R-:W2:Y:S04]  /*1ddc0*/  LDSM.16.M88.4 R32, [R227] ;  /* 0x00000000e320783b */ /* 0x000ea80000000200 */
[----:B-1----:R-:W1:Y:S04]  /*1ddd0*/  LDSM.16.M88.4 R28, [R223] ;  /* 0x00000000df1c783b */ /* 0x002e680000000200 */
[----:B------:R-:W1:Y:S04]  /*1dde0*/  LDSM.16.M88.4 R188, [R222] ;  /* 0x00000000debc783b */ /* 0x000e680000000200 */
[----:B------:R-:W1:Y:S04]  /*1ddf0*/  LDSM.16.M88.4 R176, [R221] ;  /* 0x00000000ddb0783b */ /* 0x000e680000000200 */
[----:B------:R-:W-:Y:S01]  /*1de00*/  LDSM.16.M88.4 R192, [R220+0x1000] ;  /* 0x00100000dcc0783b */ /* 0x000fe20000000200 */
[C---:B-----5:R-:W-:Y:S03]  /*1de10*/  HMMA.16816.F32.BF16 R24, R180.reuse, R20, RZ ;  /* 0x00000014b418723c */ /* 0x060fe600000418ff */
[----:B------:R-:W5:Y:S04]  /*1de20*/  LD.E R198, [R196.64+0x18c] ;  /* 0x00018c04c4c67980 */ /* 0x000f68000c101900 */
[----:B------:R-:W0:Y:S01]  /*1de30*/  LDGDEPBAR ;  /* 0x00000000000079af */ /* 0x000e220000000000 */
[C---:B---3--:R-:W-:Y:S08]  /*1de40*/  HMMA.16816.F32.BF16 R16, R180.reuse, R12, RZ ;  /* 0x0000000cb410723c */ /* 0x048ff000000418ff */
[C---:B------:R-:W-:Y:S08]  /*1de50*/  HMMA.16816.F32.BF16 R20, R180.reuse, R22, RZ ;  /* 0x00000016b414723c */ /* 0x040ff000000418ff */
[C---:B------:R-:W-:Y:S08]  /*1de60*/  HMMA.16816.F32.BF16 R12, R180.reuse, R14, RZ ;  /* 0x0000000eb40c723c */ /* 0x040ff000000418ff */
[C---:B----4-:R-:W-:Y:S08]  /*1de70*/  HMMA.16816.F32.BF16 R8, R180.reuse, R4, RZ ;  /* 0x00000004b408723c */ /* 0x050ff000000418ff */
[C---:B------:R-:W-:Y:S08]  /*1de80*/  HMMA.16816.F32.BF16 R4, R180.reuse, R6, RZ ;  /* 0x00000006b404723c */ /* 0x040ff000000418ff */
[C---:B--2---:R-:W-:Y:S08]  /*1de90*/  HMMA.16816.F32.BF16 R184, R180.reuse, R168, RZ ;  /* 0x000000a8b4b8723c */ /* 0x044ff000000418ff */
[----:B------:R-:W-:Y:S01]  /*1dea0*/  HMMA.16816.F32.BF16 R180, R180, R170, RZ ;  /* 0x000000aab4b4723c */ /* 0x000fe200000418ff */
[----:B------:R-:W-:Y:S07]  /*1deb0*/  LDSM.16.M88.4 R168, [R226] ;  /* 0x00000000e2a8783b */ /* 0x000fee0000000200 */
[C---:B------:R-:W-:Y:S08]  /*1dec0*/  HMMA.16816.F32.BF16 R24, R172.reuse, R32, R24 ;  /* 0x00000020ac18723c */ /* 0x040ff00000041818 */
        /* <DEDUP_REMOVED lines=8> */
[C---:B------:R-:W-:Y:S08]  /*1df50*/  HMMA.16816.F32.BF16 R184, R172.reuse, R176, R184 ;  /* 0x000000b0acb8723c */ /* 0x040ff000000418b8 */
[----:B------:R-:W-:Y:S01]  /*1df60*/  HMMA.16816.F32.BF16 R180, R172, R178, R180 ;  /* 0x000000b2acb4723c */ /* 0x000fe200000418b4 */
[----:B------:R-:W4:Y:S04]  /*1df70*/  LDSM.16.M88.4 R176, [R224+0x9800] ;  /* 0x00980000e0b0783b */ /* 0x000f280000000200 */
[----:B------:R-:W-:Y:S03]  /*1df80*/  LDSM.16.M88.4 R172, [R225] ;  /* 0x00000000e1ac783b */ /* 0x000fe60000000200 */
[C---:B--2---:R-:W-:Y:S08]  /*1df90*/  HMMA.16816.F32.BF16 R24, R168.reuse, R32, R24 ;  /* 0x00000020a818723c */ /* 0x044ff00000041818 */
[C---:B------:R-:W-:Y:S01]  /*1dfa0*/  HMMA.16816.F32.BF16 R20, R168.reuse, R34, R20 ;  /* 0x00000022a814723c */ /* 0x040fe20000041814 */
[----:B------:R-:W2:Y:S07]  /*1dfb0*/  LDSM.16.M88.4 R32, [R220] ;  /* 0x00000000dc20783b */ /* 0x000eae0000000200 */
[C---:B-1----:R-:W-:Y:S08]  /*1dfc0*/  HMMA.16816.F32.BF16 R16, R168.reuse, R28, R16 ;  /* 0x0000001ca810723c */ /* 0x042ff00000041810 */
[C---:B------:R-:W-:Y:S01]  /*1dfd0*/  HMMA.16816.F32.BF16 R12, R168.reuse, R30, R12 ;  /* 0x0000001ea80c723c */ /* 0x040fe2000004180c */
[----:B------:R-:W1:Y:S07]  /*1dfe0*/  LDSM.16.M88.4 R28, [R220+0x800] ;  /* 0x00080000dc1c783b */ /* 0x000e6e0000000200 */
[C---:B---3--:R-:W-:Y:S08]  /*1dff0*/  HMMA.16816.F32.BF16 R8, R168.reuse, R188, R8 ;  /* 0x000000bca808723c */ /* 0x048ff00000041808 */
[C---:B------:R-:W-:Y:S01]  /*1e000*/  HMMA.16816.F32.BF16 R4, R168.reuse, R190, R4 ;  /* 0x000000bea804723c */ /* 0x040fe20000041804 */
[----:B------:R-:W-:Y:S07]  /*1e010*/  LDSM.16.M88.4 R188, [R230+0x2000] ;  /* 0x00200000e6bc783b */ /* 0x000fee0000000200 */
[C---:B----4-:R-:W-:Y:S08]  /*1e020*/  HMMA.16816.F32.BF16 R184, R168.reuse, R176, R184 ;  /* 0x000000b0a8b8723c */ /* 0x050ff000000418b8 */
[----:B------:R-:W-:Y:S01]  /*1e030*/  HMMA.16816.F32.BF16 R180, R168, R178, R180 ;  /* 0x000000b2a8b4723c */ /* 0x000fe200000418b4 */
[----:B------:R-:W3:Y:S04]  /*1e040*/  LDSM.16.M88.4 R176, [R220+0x1800] ;  /* 0x00180000dcb0783b */ /* 0x000ee80000000200 */
[----:B------:R-:W4:Y:S03]  /*1e050*/  LDSM.16.M88.4 R168, [R229+0xa000] ;  /* 0x00a00000e5a8783b */ /* 0x000f260000000200 */
        /* <DEDUP_REMOVED lines=11> */
[----:B------:R-:W-:Y:S04]  /*1e110*/  LDSM.16.M88.4 R176, [R219] ;  /* 0x00000000dbb0783b */ /* 0x000fe80000000200 */
[----:B------:R-:W-:Y:S03]  /*1e120*/  LDSM.16.M88.4 R172, [R218] ;  /* 0x00000000daac783b */ /* 0x000fe60000000200 */
[C---:B----4-:R-:W-:Y:S08]  /*1e130*/  HMMA.16816.F32.BF16 R24, R188.reuse, R168, R24 ;  /* 0x000000a8bc18723c */ /* 0x050ff00000041818 */
[C---:B------:R-:W-:Y:S01]  /*1e140*/  HMMA.16816.F32.BF16 R20, R188.reuse, R170, R20 ;  /* 0x000000aabc14723c */ /* 0x040fe20000041814 */
[----:B------:R-:W-:Y:S07]  /*1e150*/  LDSM.16.M88.4 R168, [R216] ;  /* 0x00000000d8a8783b */ /* 0x000fee0000000200 */
[C---:B--2---:R-:W-:Y:S08]  /*1e160*/  HMMA.16816.F32.BF16 R16, R188.reuse, R32, R16 ;  /* 0x00000020bc10723c */ /* 0x044ff00000041810 */
[C---:B------:R-:W-:Y:S01]  /*1e170*/  HMMA.16816.F32.BF16 R12, R188.reuse, R34, R12 ;  /* 0x00000022bc0c723c */ /* 0x040fe2000004180c */
[----:B------:R-:W2:Y:S07]  /*1e180*/  LDSM.16.M88.4 R32, [R228+0x2000] ;  /* 0x00200000e420783b */ /* 0x000eae0000000200 */
[C---:B-1----:R-:W-:Y:S08]  /*1e190*/  HMMA.16816.F32.BF16 R8, R188.reuse, R28, R8 ;  /* 0x0000001cbc08723c */ /* 0x042ff00000041808 */
[C---:B------:R-:W-:Y:S01]  /*1e1a0*/  HMMA.16816.F32.BF16 R4, R188.reuse, R30, R4 ;  /* 0x0000001ebc04723c */ /* 0x040fe20000041804 */
[----:B------:R-:W1:Y:S07]  /*1e1b0*/  LDSM.16.M88.4 R28, [R217] ;  /* 0x00000000d91c783b */ /* 0x000e6e0000000200 */
        /* <DEDUP_REMOVED lines=13> */
[C---:B------:R-:W-:Y:S08]  /*1e290*/  HMMA.16816.F32.BF16 R16, R32.reuse, R172, R16 ;  /* 0x000000ac2010723c */ /* 0x040ff00000041810 */
        /* <DEDUP_REMOVED lines=24> */
[----:B------:R-:W1:Y:S07]  /*1e420*/  LDSM.16.M88.4 R176, [R229+0xd800] ;  /* 0x00d80000e5b0783b */ /* 0x000e6e0000000200 */
[C---:B--2---:R-:W-:Y:S08]  /*1e430*/  HMMA.16816.F32.BF16 R184, R32.reuse, R168, R184 ;  /* 0x000000a820b8723c */ /* 0x044ff000000418b8 */
[----:B------:R-:W-:Y:S01]  /*1e440*/  HMMA.16816.F32.BF16 R180, R32, R170, R180 ;  /* 0x000000aa20b4723c */ /* 0x000fe200000418b4 */
[----:B------:R-:W-:Y:S04]  /*1e450*/  LDSM.16.M88.4 R168, [R228+0x4000] ;  /* 0x00400000e4a8783b */ /* 0x000fe80000000200 */
[----:B------:R-:W2:Y:S03]  /*1e460*/  LDSM.16.M88.4 R32, [R215] ;  /* 0x00000000d720783b */ /* 0x000ea60000000200 */
        /* <DEDUP_REMOVED lines=8> */
[----:B------:R-:W-:Y:S07]  /*1e4f0*/  LDSM.16.M88.4 R188, [R224+0xd000] ;  /* 0x00d00000e0bc783b */ /* 0x000fee0000000200 */
[C---:B------:R-:W-:Y:S08]  /*1e500*/  HMMA.16816.F32.BF16 R184, R172.reuse, R176, R184 ;  /* 0x000000b0acb8723c */ /* 0x040ff000000418b8 */
[----:B------:R-:W-:Y:S01]  /*1e510*/  HMMA.16816.F32.BF16 R180, R172, R178, R180 ;  /* 0x000000b2acb4723c */ /* 0x000fe200000418b4 */
[----:B------:R-:W1:Y:S04]  /*1e520*/  LDSM.16.M88.4 R176, [R212] ;  /* 0x00000000d4b0783b */ /* 0x000e680000000200 */
[----:B------:R-:W-:Y:S03]  /*1e530*/  LDSM.16.M88.4 R172, [R226+0x4000] ;  /* 0x00400000e2ac783b */ /* 0x000fe60000000200 */
        /* <DEDUP_REMOVED lines=21> */
[----:B------:R-:W3:Y:S07]  /*1e690*/  LDSM.16.M88.4 R188, [R220+0x5800] ;  /* 0x00580000dcbc783b */ /* 0x000eee0000000200 */
        /* <DEDUP_REMOVED lines=15> */
[----:B------:R-:W-:Y:S07]  /*1e790*/  LDSM.16.M88.4 R188, [R210] ;  /* 0x00000000d2bc783b */ /* 0x000fee0000000200 */
[C---:B-1----:R-:W-:Y:S08]  /*1e7a0*/  HMMA.16816.F32.BF16 R24, R176.reuse, R172, R24 ;  /* 0x000000acb018723c */ /* 0x042ff00000041818 */
[C---:B------:R-:W-:Y:S01]  /*1e7b0*/  HMMA.16816.F32.BF16 R20, R176.reuse, R174, R20 ;  /* 0x000000aeb014723c */ /* 0x040fe20000041814 */
[----:B------:R-:W-:Y:S07]  /*1e7c0*/  LDSM.16.M88.4 R172, [R209] ;  /* 0x00000000d1ac783b */ /* 0x000fee0000000200 */
[C---:B----4-:R-:W-:Y:S08]  /*1e7d0*/  HMMA.16816.F32.BF16 R16, R176.reuse, R168, R16 ;  /* 0x000000a8b010723c */ /* 0x050ff00000041810 */
[C---:B------:R-:W-:Y:S01]  /*1e7e0*/  HMMA.16816.F32.BF16 R12, R176.reuse, R170, R12 ;  /* 0x000000aab00c723c */ /* 0x040fe2000004180c */
[----:B------:R-:W1:Y:S07]  /*1e7f0*/  LDSM.16.M88.4 R168, [R228+0x6000] ;  /* 0x00600000e4a8783b */ /* 0x000e6e0000000200 */
[C---:B--2---:R-:W-:Y:S08]  /*1e800*/  HMMA.16816.F32.BF16 R8, R176.reuse, R32, R8 ;  /* 0x00000020b008723c */ /* 0x044ff00000041808 */
[C---:B------:R-:W-:Y:S01]  /*1e810*/  HMMA.16816.F32.BF16 R4, R176.reuse, R34, R4 ;  /* 0x00000022b004723c */ /* 0x040fe20000041804 */
[----:B------:R-:W2:Y:S07]  /*1e820*/  LDSM.16.M88.4 R32, [R211] ;  /* 0x00000000d320783b */ /* 0x000eae0000000200 */
[C---:B---3--:R-:W-:Y:S08]  /*1e830*/  HMMA.16816.F32.BF16 R184, R176.reuse, R28, R184 ;  /* 0x0000001cb0b8723c */ /* 0x048ff000000418b8 */
[----:B------:R-:W-:Y:S01]  /*1e840*/  HMMA.16816.F32.BF16 R180, R176, R30, R180 ;  /* 0x0000001eb0b4723c */ /* 0x000fe200000418b4 */
[----:B------:R-:W3:Y:S04]  /*1e850*/  LDSM.16.M88.4 R28, [R208] ;  /* 0x00000000d01c783b */ /* 0x000ee80000000200 */
        /* <DEDUP_REMOVED lines=8> */
[C---:B------:R-:W-:Y:S08]  /*1e8e0*/  HMMA.16816.F32.BF16 R12, R168.reuse, R190, R12 ;  /* 0x000000bea80c723c */ /* 0x040ff0000004180c */
[C---:B---3--:R-:W-:Y:S08]  /*1e8f0*/  HMMA.16816.F32.BF16 R184, R168.reuse, R28, R184 ;  /* 0x0000001ca8b8723c */ /* 0x048ff000000418b8 */
[----:B------:R-:W-:Y:S01]  /*1e900*/  HMMA.16816.F32.BF16 R180, R168, R30, R180 ;  /* 0x0000001ea8b4723c */ /* 0x000fe200000418b4 */
[----:B------:R-:W3:Y:S04]  /*1e910*/  LDSM.16.M88.4 R168, [R224+0xf000] ;  /* 0x00f00000e0a8783b */ /* 0x000ee80000000200 */
[----:B------:R-:W4:Y:S03]  /*1e920*/  LDSM.16.M88.4 R28, [R224+0xf800] ;  /* 0x00f80000e01c783b */ /* 0x000f260000000200 */
[C---:B-1----:R-:W-:Y:S08]  /*1e930*/  HMMA.16816.F32.BF16 R16, R176.reuse, R172, R16 ;  /* 0x000000acb010723c */ /* 0x042ff00000041810 */
[C---:B--2---:R-:W-:Y:S08]  /*1e940*/  HMMA.16816.F32.BF16 R24, R176.reuse, R32, R24 ;  /* 0x00000020b018723c */ /* 0x044ff00000041818 */
[C---:B------:R-:W-:Y:S01]  /*1e950*/  HMMA.16816.F32.BF16 R20, R176.reuse, R34, R20 ;  /* 0x00000022b014723c */ /* 0x040fe20000041814 */
[----:B------:R-:W-:Y:S07]  /*1e960*/  LDSM.16.M88.4 R32, [R220+0x6000] ;  /* 0x00600000dc20783b */ /* 0x000fee0000000200 */
        /* <DEDUP_REMOVED lines=8> */
[----:B------:R-:W4:Y:S01]  /*1e9f0*/  LDSM.16.M88.4 R176, [R220+0x7800] ;  /* 0x00780000dcb0783b */ /* 0x000f220000000200 */
[----:B------:R-:W-:-:S04]  /*1ea00*/  DEPBAR.LE SB0, 0x0 ;  /* 0x000080000000791a */ /* 0x000fc80000000000 */
[----:B------:R-:W5:Y:S01]  /*1ea10*/  S2R R188, SR_TID.X ;  /* 0x0000000000bc7919 */ /* 0x000f620000002100 */
[C---:B-1----:R-:W-:Y:S08]  /*1ea20*/  HMMA.16816.F32.BF16 R24, R172.reuse, R32, R24 ;  /* 0x00000020ac18723c */ /* 0x042ff00000041818 */
[C---:B------:R-:W-:Y:S08]  /*1ea30*/  HMMA.16816.F32.BF16 R20, R172.reuse, R34, R20 ;  /* 0x00000022ac14723c */ /* 0x040ff00000041814 */
[----:B--2---:R-:W-:Y:S01]  /*1ea40*/  HMMA.16816.F32.BF16 R16, R172, R168, R16 ;  /* 0x000000a8ac10723c */ /* 0x004fe20000041810 */
[----:B-----5:R-:W-:-:S07]  /*1ea50*/  IMAD.SHL.U32 R188, R188, 0x2, RZ ;  /* 0x00000002bcbc7824 */ /* 0x020fce00078e00ff */
[----:B------:R-:W-:Y:S01]  /*1ea60*/  HMMA.16816.F32.BF16 R12, R172, R170, R12 ;  /* 0x000000aaac0c723c */ /* 0x000fe2000004180c */
[----:B------:R-:W-:-:S07]  /*1ea70*/  LOP3.LUT R33, R188, 0x6, RZ, 0xc0, !PT ;  /* 0x00000006bc217812 */ /* 0x000fce00078ec0ff */
[----:B---3--:R-:W-:Y:S01]  /*1ea80*/  HMMA.16816.F32.BF16 R8, R172, R28, R8 ;  /* 0x0000001cac08723c */ /* 0x008fe20000041808 */
[----:B------:R-:W-:-:S07]  /*1ea90*/  IMAD R32, R250, 0x40, R33 ;  /* 0x00000040fa207824 */ /* 0x000fce00078e0221 */
[----:B------:R-:W-:Y:S01]  /*1eaa0*/  HMMA.16816.F32.BF16 R4, R172, R30, R4 ;  /* 0x0000001eac04723c */ /* 0x000fe20000041804 */
[----:B------:R-:W-:Y:S01]  /*1eab0*/  IADD3 R34, R32, 0x1, RZ ;  /* 0x0000000120227810 */ /* 0x000fe20007ffe0ff */
[----:B------:R-:W-:Y:S01]  /*1eac0*/  FMUL.FTZ R170, R24, R198 ;  /* 0x000000c618aa7220 */ /* 0x000fe20000410000 */
[----:B------:R-:W-:-:S05]  /*1ead0*/  IADD3 R168, R32, 0x8, RZ ;  /* 0x0000000820a87810 */ /* 0x000fca0007ffe0ff */
[----:B----4-:R-:W-:Y:S01]  /*1eae0*/  HMMA.16816.F32.BF16 R180, R172, R178, R180 ;  /* 0x000000b2acb4723c */ /* 0x010fe200000418b4 */
[----:B------:R-:W-:-:S06]  /*1eaf0*/  FMUL.FTZ R24, R25, R198 ;  /* 0x000000c619187220 */ /* 0x000fcc0000410000 */
[-C--:B------:R-:W-:Y:S02]  /*1eb00*/  FMUL.FTZ R178, R27, R198.reuse ;  /* 0x000000c61bb27220 */ /* 0x080fe40000410000 */
[-C--:B------:R-:W-:Y:S01]  /*1eb10*/  FMUL.FTZ R27, R20, R198.reuse ;  /* 0x000000c6141b7220 */ /* 0x080fe20000410000 */
[----:B------:R-:W-:Y:S01]  /*1eb20*/  I2F R35, R34 ;  /* 0x0000002200237306 */ /* 0x000fe20000201400 */
[-C--:B------:R-:W-:Y:S01]  /*1eb30*/  FMUL.FTZ R20, R21, R198.reuse ;  /* 0x000000c615147220 */ /* 0x080fe20000410000 */
[----:B------:R-:W-:Y:S01]  /*1eb40*/  IADD3 R28, R32, 0x9, RZ ;  /* 0x00000009201c7810 */ /* 0x000fe20007ffe0ff */
[----:B------:R-:W-:-:S05]  /*1eb50*/  FMUL.FTZ R25, R22, R198 ;  /* 0x000000c616197220 */ /* 0x000fca0000410000 */
[----:B------:R-:W-:Y:S01]  /*1eb60*/  I2F R169, R168 ;  /* 0x000000a800a97306 */ /* 0x000fe20000201400 */
[----:B------:R-:W-:-:S07]  /*1eb70*/  FMUL.FTZ R189, R23, R198 ;  /* 0x000000c617bd7220 */ /* 0x000fce0000410000 */
[----:B------:R-:W1:Y:S01]  /*1eb80*/  MUFU.TANH R178, R178 ;  /* 0x000000b200b27308 */ /* 0x000e620000002400 */
[----:B------:R-:W-:-:S07]  /*1eb90*/  FMUL.FTZ R21, R18, R198 ;  /* 0x000000c612157220 */ /* 0x000fce0000410000 */
[----:B------:R-:W2:Y:S01]  /*1eba0*/  MUFU.TANH R27, R27 ;  /* 0x0000001b001b7308 */ /* 0x000ea20000002400 */
[-C--:B------:R-:W-:Y:S01]  /*1ebb0*/  FMUL.FTZ R22, R16, R198.reuse ;  /* 0x000000c610167220 */ /* 0x080fe20000410000 */
[----:B------:R-:W-:Y:S01]  /*1ebc0*/  IADD3 R30, R32, 0x10, RZ ;  /* 0x00000010201e7810 */ /* 0x000fe20007ffe0ff */
[----:B------:R-:W-:-:S05]  /*1ebd0*/  FMUL.FTZ R19, R19, R198 ;  /* 0x000000c613137220 */ /* 0x000fca0000410000 */
[----:B------:R-:W-:Y:S01]  /*1ebe0*/  MUFU.TANH R24, R24 ;  /* 0x0000001800187308 */ /* 0x000fe20000002400 */
[-C--:B------:R-:W-:Y:S01]  /*1ebf0*/  FMUL.FTZ R16, R17, R198.reuse ;  /* 0x000000c611107220 */ /* 0x080fe20000410000 */
[----:B------:R-:W-:Y:S01]  /*1ec00*/  HMMA.16816.F32.BF16 R184, R172, R176, R184 ;  /* 0x000000b0acb8723c */ /* 0x000fe200000418b8 */
[----:B------:R-:W-:-:S05]  /*1ec10*/  FMUL.FTZ R8, R8, R198 ;  /* 0x000000c608087220 */ /* 0x000fca0000410000 */
[----:B------:R-:W-:Y:S01]  /*1ec20*/  I2F R29, R28 ;  /* 0x0000001c001d7306 */ /* 0x000fe20000201400 */
[----:B------:R-:W-:Y:S01]  /*1ec30*/  IADD3 R176, R32, 0x11, RZ ;  /* 0x0000001120b07810 */ /* 0x000fe20007ffe0ff */
[----:B------:R-:W-:-:S06]  /*1ec40*/  FMUL.FTZ R18, R12, R198 ;  /* 0x000000c60c127220 */ /* 0x000fcc0000410000 */
[----:B------:R-:W3:Y:S01]  /*1ec50*/  MUFU.TANH R20, R20 ;  /* 0x0000001400147308 */ /* 0x000ee20000002400 */
[----:B------:R-:W-:Y:S01]  /*1ec60*/  IADD3 R171, R32, 0x18, RZ ;  /* 0x0000001820ab7810 */ /* 0x000fe20007ffe0ff */
[----:B------:R-:W-:-:S06]  /*1ec70*/  FMUL.FTZ R17, R14, R198 ;  /* 0x000000c60e117220 */ /* 0x000fcc0000410000 */
[----:B------:R-:W-:Y:S01]  /*1ec80*/  MUFU.TANH R25, R25 ;  /* 0x0000001900197308 */ /* 0x000fe20000002400 */
[----:B------:R-:W-:Y:S01]  /*1ec90*/  FMUL.FTZ R9, R9, R198 ;  /* 0x000000c609097220 */ /* 0x000fe20000410000 */
[----:B------:R-:W-:-:S06]  /*1eca0*/  ISETP.GE.AND P5, PT, R34, R3, PT ;  /* 0x000000032200720c */ /* 0x000fcc0003fa6270 */
[----:B------:R-:W-:Y:S01]  /*1ecb0*/  MUFU.TANH R189, R189 ;  /* 0x000000bd00bd7308 */ /* 0x000fe20000002400 */
[----:B------:R-:W-:Y:S01]  /*1ecc0*/  FMUL.FTZ R188, R15, R198 ;  /* 0x000000c60fbc7220 */ /* 0x000fe20000410000 */
[----:B------:R-:W-:Y:S01]  /*1ecd0*/  ISETP.GE.AND P1, PT, R168, R2, PT ;  /* 0x00000002a800720c */ /* 0x000fe20003f26270 */
[----:B------:R-:W-:-:S05]  /*1ece0*/  FMUL.FTZ R12, R13, R198 ;  /* 0x000000c60d0c7220 */ /* 0x000fca0000410000 */
[----:B------:R-:W-:Y:S01]  /*1ecf0*/  I2F R31, R30 ;  /* 0x0000001e001f7306 */ /* 0x000fe20000201400 */
[----:B------:R-:W-:-:S07]  /*1ed00*/  IADD3 R174, R32, 0x19, RZ ;  /* 0x0000001920ae7810 */ /* 0x000fce0007ffe0ff */
[----:B------:R-:W4:Y:S01]  /*1ed10*/  MUFU.TANH R21, R21 ;  /* 0x0000001500157308 */ /* 0x000f220000002400 */
[----:B------:R-:W-:-:S07]  /*1ed20*/  FMUL.FTZ R6, R6, R198 ;  /* 0x000000c606067220 */ /* 0x000fce0000410000 */
[----:B------:R5:W-:Y:S01]  /*1ed30*/  MUFU.TANH R23, R19 ;  /* 0x0000001300177308 */ /* 0x000be20000002400 */
[----:B------:R-:W-:-:S07]  /*1ed40*/  ISETP.GE.AND P6, PT, R34, R2, PT ;  /* 0x000000022200720c */ /* 0x000fce0003fc6270 */
[----:B------:R-:W2:Y:S01]  /*1ed50*/  MUFU.TANH R22, R22 ;  /* 0x0000001600167308 */ /* 0x000ea20000002400 */
[----:B-----5:R-:W-:-:S07]  /*1ed60*/  FMUL.FTZ R19, R11, R198 ;  /* 0x000000c60b137220 */ /* 0x020fce0000410000 */
[----:B------:R2:W-:Y:S01]  /*1ed70*/  MUFU.TANH R14, R8 ;  /* 0x00000008000e7308 */ /* 0x0005e20000002400 */
[----:B------:R-:W-:Y:S02]  /*1ed80*/  FMUL.FTZ R11, R5, R198 ;  /* 0x000000c6050b7220 */ /* 0x000fe40000410000 */
[----:B-1----:R-:W-:-:S05]  /*1ed90*/  FFMA.FTZ R5, R0, R35, R178 ;  /* 0x0000002300057223 */ /* 0x002fca00000100b2 */
[----:B------:R-:W-:Y:S01]  /*1eda0*/  I2F R177, R176 ;  /* 0x000000b000b17306 */ /* 0x000fe20000201400 */
[----:B------:R-:W-:Y:S01]  /*1edb0*/  FSEL R5, R5, -INF , !P5 ;  /* 0xff80000005057808 */ /* 0x000fe20006800000 */
[----:B------:R-:W-:-:S06]  /*1edc0*/  FMUL.FTZ R10, R10, R198 ;  /* 0x000000c60a0a7220 */ /* 0x000fcc0000410000 */
[----:B------:R-:W1:Y:S01]  /*1edd0*/  MUFU.TANH R16, R16 ;  /* 0x0000001000107308 */ /* 0x000e620000002400 */
[----:B--2---:R-:W-:Y:S01]  /*1ede0*/  FFMA.FTZ R8, R0, R169, R27 ;  /* 0x000000a900087223 */ /* 0x004fe2000001001b */
[----:B------:R-:W-:Y:S01]  /*1edf0*/  IADD3 R172, R32, 0x20, RZ ;  /* 0x0000002020ac7810 */ /* 0x000fe20007ffe0ff */
[----:B------:R-:W-:Y:S01]  /*1ee00*/  FMUL.FTZ R4, R4, R198 ;  /* 0x000000c604047220 */ /* 0x000fe20000410000 */
[----:B------:R-:W-:-:S04]  /*1ee10*/  ISETP.GE.AND P5, PT, R28, R2, PT ;  /* 0x000000021c00720c */ /* 0x000fc80003fa6270 */
[----:B------:R-:W-:Y:S01]  /*1ee20*/  I2F R179, R171 ;  /* 0x000000ab00b37306 */ /* 0x000fe20000201400 */
[----:B------:R-:W-:Y:S02]  /*1ee30*/  FSEL R8, R8, -INF , !P1 ;  /* 0xff80000008087808 */ /* 0x000fe40004800000 */
[----:B------:R-:W-:-:S05]  /*1ee40*/  ISETP.GE.AND P1, PT, R28, R3, PT ;  /* 0x000000031c00720c */ /* 0x000fca0003f26270 */
[----:B------:R-:W2:Y:S01]  /*1ee50*/  MUFU.TANH R18, R18 ;  /* 0x0000001200127308 */ /* 0x000ea20000002400 */
[----:B------:R-:W-:Y:S01]  /*1ee60*/  FMUL.FTZ R28, R7, R198 ;  /* 0x000000c6071c7220 */ /* 0x000fe20000410000 */
[----:B------:R-:W-:Y:S01]  /*1ee70*/  IADD3 R193, R32, 0x21, RZ ;  /* 0x0000002120c17810 */ /* 0x000fe20007ffe0ff */
[----:B---3--:R-:W-:-:S05]  /*1ee80*/  FFMA.FTZ R7, R0, R29, R20 ;  /* 0x0000001d00077223 */ /* 0x008fca0000010014 */
[----:B------:R3:W-:Y:S08]  /*1ee90*/  MUFU.TANH R13, R9 ;  /* 0x00000009000d7308 */ /* 0x0007f00000002400 */
[----:B------:R-:W5:Y:S01]  /*1eea0*/  MUFU.TANH R17, R17 ;  /* 0x0000001100117308 */ /* 0x000f620000002400 */
[----:B---3--:R-:W-:-:S07]  /*1eeb0*/  FFMA.FTZ R9, R0, R35, R24 ;  /* 0x0000002300097223 */ /* 0x008fce0000010018 */
[----:B------:R-:W-:Y:S01]  /*1eec0*/  I2F R175, R174 ;  /* 0x000000ae00af7306 */ /* 0x000fe20000201400 */
[----:B------:R-:W-:-:S07]  /*1eed0*/  FSEL R9, R9, -INF , !P6 ;  /* 0xff80000009097808 */ /* 0x000fce0007000000 */
[----:B------:R-:W3:Y:S01]  /*1eee0*/  MUFU.TANH R188, R188 ;  /* 0x000000bc00bc7308 */ /* 0x000ee20000002400 */
[----:B------:R-:W-:Y:S01]  /*1eef0*/  ISETP.GE.AND P6, PT, R168, R3, PT ;  /* 0x00000003a800720c */ /* 0x000fe20003fc6270 */
[----:B----4-:R-:W-:Y:S01]  /*1ef00*/  FFMA.FTZ R20, R0, R31, R21 ;  /* 0x0000001f00147223 */ /* 0x010fe20000010015 */
[----:B------:R-:W-:-:S05]  /*1ef10*/  FSEL R7, R7, -INF , !P5 ;  /* 0xff80000007077808 */ /* 0x000fca0006800000 */
[----:B------:R-:W4:Y:S01]  /*1ef20*/  MUFU.TANH R12, R12 ;  /* 0x0000000c000c7308 */ /* 0x000f220000002400 */
[----:B------:R-:W-:Y:S01]  /*1ef30*/  IADD3 R24, R32, 0x28, RZ ;  /* 0x0000002820187810 */ /* 0x000fe20007ffe0ff */
[----:B------:R-:W-:-:S06]  /*1ef40*/  FFMA.FTZ R22, R0, R31, R22 ;  /* 0x0000001f00167223 */ /* 0x000fcc0000010016 */
[----:B------:R2:W-:Y:S01]  /*1ef50*/  MUFU.TANH R35, R6 ;  /* 0x0000000600237308 */ /* 0x0005e20000002400 */
[----:B------:R-:W-:Y:S01]  /*1ef60*/  ISETP.GE.AND P5, PT, R30, R3, PT ;  /* 0x000000031e00720c */ /* 0x000fe20003fa6270 */
[----:B-1----:R-:W-:-:S06]  /*1ef70*/  FFMA.FTZ R16, R0, R177, R16 ;  /* 0x000000b100107223 */ /* 0x002fcc0000010010 */
[----:B------:R-:W1:Y:S01]  /*1ef80*/  I2F R173, R172 ;  /* 0x000000ac00ad7306 */ /* 0x000e620000201400 */
[----:B------:R-:W-:Y:S01]  /*1ef90*/  IADD3 R27, R32, 0x29, RZ ;  /* 0x00000029201b7810 */ /* 0x000fe20007ffe0ff */
[----:B--2---:R-:W-:-:S06]  /*1efa0*/  FFMA.FTZ R6, R0, R169, R25 ;  /* 0x000000a900067223 */ /* 0x004fcc0000010019 */
[----:B------:R2:W-:Y:S01]  /*1efb0*/  MUFU.TANH R15, R4 ;  /* 0x00000004000f7308 */ /* 0x0005e20000002400 */
[----:B------:R-:W-:-:S07]  /*1efc0*/  FSEL R6, R6, -INF , !P6 ;  /* 0xff80000006067808 */ /* 0x000fce0007000000 */
[----:B------:R-:W1:Y:S01]  /*1efd0*/  MUFU.TANH R10, R10 ;  /* 0x0000000a000a7308 */ /* 0x000e620000002400 */
[----:B------:R-:W-:Y:S01]  /*1efe0*/  ISETP.GE.AND P6, PT, R30, R2, PT ;  /* 0x000000021e00720c */ /* 0x000fe20003fc6270 */
[----:B--2---:R-:W-:-:S06]  /*1eff0*/  FFMA.FTZ R4, R0, R29, R189 ;  /* 0x0000001d00047223 */ /* 0x004fcc00000100bd */
[----:B------:R-:W2:Y:S01]  /*1f000*/  I2F R34, R193 ;  /* 0x000000c100227306 */ /* 0x000ea20000201400 */
[----:B------:R-:W-:Y:S01]  /*1f010*/  FSEL R20, R20, -INF , !P5 ;  /* 0xff80000014147808 */ /* 0x000fe20006800000 */
[----:B------:R-:W-:Y:S01]  /*1f020*/  FFMA.FTZ R18, R0, R179, R18 ;  /* 0x000000b300127223 */ /* 0x000fe20000010012 */
[----:B------:R-:W-:Y:S02]  /*1f030*/  FSEL R4, R4, -INF , !P1 ;  /* 0xff80000004047808 */ /* 0x000fe40004800000 */
[----:B------:R-:W-:-:S03]  /*1f040*/  ISETP.GE.AND P1, PT, R176, R2, PT ;  /* 0x00000002b000720c */ /* 0x000fc60003f26270 */
[----:B------:R-:W1:Y:S01]  /*1f050*/  MUFU.TANH R19, R19 ;  /* 0x0000001300137308 */ /* 0x000e620000002400 */
[----:B------:R-:W-:Y:S01]  /*1f060*/  FSEL R178, R22, -INF , !P6 ;  /* 0xff80000016b27808 */ /* 0x000fe20007000000 */
[C---:B------:R-:W-:Y:S01]  /*1f070*/  FFMA.FTZ R192, R0.reuse, R177, R23 ;  /* 0x000000b100c07223 */ /* 0x040fe20000010017 */
[----:B------:R-:W-:Y:S01]  /*1f080*/  ISETP.GE.AND P5, PT, R171, R2, PT ;  /* 0x00000002ab00720c */ /* 0x000fe20003fa6270 */
[----:B-----5:R-:W-:Y:S01]  /*1f090*/  FFMA.FTZ R189, R0, R179, R17 ;  /* 0x000000b300bd7223 */ /* 0x020fe20000010011 */
[----:B------:R-:W-:-:S03]  /*1f0a0*/  ISETP.GE.AND P6, PT, R176, R3, PT ;  /* 0x00000003b000720c */ /* 0x000fc60003fc6270 */
[----:B------:R-:W5:Y:S01]  /*1f0b0*/  I2F R168, R24 ;  /* 0x0000001800a87306 */ /* 0x000f620000201400 */
[----:B------:R-:W-:Y:S01]  /*1f0c0*/  FSEL R23, R16, -INF , !P1 ;  /* 0xff80000010177808 */ /* 0x000fe20004800000 */
[----:B---3--:R-:W-:Y:S01]  /*1f0d0*/  FFMA.FTZ R188, R0, R175, R188 ;  /* 0x000000af00bc7223 */ /* 0x008fe200000100bc */
[----:B------:R-:W-:Y:S01]  /*1f0e0*/  ISETP.GE.AND P1, PT, R171, R3, PT ;  /* 0x00000003ab00720c */ /* 0x000fe20003f26270 */
[----:B------:R-:W-:Y:S01]  /*1f0f0*/  FMUL.FTZ R31, R184, R198 ;  /* 0x000000c6b81f7220 */ /* 0x000fe20000410000 */
[----:B------:R-:W-:-:S03]  /*1f100*/  FSEL R22, R18, -INF , !P5 ;  /* 0xff80000012167808 */ /* 0x000fc60006800000 */
[----:B------:R-:W-:Y:S01]  /*1f110*/  MUFU.TANH R11, R11 ;  /* 0x0000000b000b7308 */ /* 0x000fe20000002400 */
[----:B------:R-:W-:Y:S01]  /*1f120*/  FSEL R192, R192, -INF , !P6 ;  /* 0xff800000c0c07808 */ /* 0x000fe20007000000 */
[----:B----4-:R-:W-:Y:S01]  /*1f130*/  FFMA.FTZ R21, R0, R175, R12 ;  /* 0x000000af00157223 */ /* 0x010fe2000001000c */
[----:B------:R-:W-:-:S05]  /*1f140*/  ISETP.GE.AND P5, PT, R174, R3, PT ;  /* 0x00000003ae00720c */ /* 0x000fca0003fa6270 */
[----:B------:R-:W3:Y:S01]  /*1f150*/  I2F R169, R27 ;  /* 0x0000001b00a97306 */ /* 0x000ee20000201400 */
[----:B------:R-:W-:Y:S01]  /*1f160*/  IADD3 R194, R32, 0x30, RZ ;  /* 0x0000003020c27810 */ /* 0x000fe20007ffe0ff */
[----:B------:R-:W-:Y:S01]  /*1f170*/  FMUL.FTZ R186, R186, R198 ;  /* 0x000000c6baba7220 */ /* 0x000fe20000410000 */
[-C--:B------:R-:W-:Y:S01]  /*1f180*/  ISETP.GE.AND P6, PT, R174, R2.reuse, PT ;  /* 0x00000002ae00720c */ /* 0x080fe20003fc6270 */
[CC--:B-1----:R-:W-:Y:S01]  /*1f190*/  FFMA.FTZ R14, R0.reuse, R173.reuse, R14 ;  /* 0x000000ad000e7223 */ /* 0x0c2fe2000001000e */
[----:B------:R-:W-:Y:S01]  /*1f1a0*/  FSEL R189, R189, -INF , !P1 ;  /* 0xff800000bdbd7808 */ /* 0x000fe20004800000 */
[----:B------:R-:W-:Y:S01]  /*1f1b0*/  FFMA.FTZ R25, R0, R173, R10 ;  /* 0x000000ad00197223 */ /* 0x000fe2000001000a */
[----:B------:R-:W-:Y:S01]  /*1f1c0*/  ISETP.GE.AND P1, PT, R172, R2, PT ;  /* 0x00000002ac00720c */ /* 0x000fe20003f26270 */
[----:B------:R-:W1:Y:S01]  /*1f1d0*/  MUFU.TANH R28, R28 ;  /* 0x0000001c001c7308 */ /* 0x000e620000002400 */
[----:B------:R-:W-:Y:S01]  /*1f1e0*/  FSEL R191, R188, -INF , !P5 ;  /* 0xff800000bcbf7808 */ /* 0x000fe20006800000 */
[----:B--2---:R-:W-:Y:S01]  /*1f1f0*/  FFMA.FTZ R188, R0, R34, R13 ;  /* 0x0000002200bc7223 */ /* 0x004fe2000001000d */
[----:B------:R-:W-:Y:S01]  /*1f200*/  FSEL R21, R21, -INF , !P6 ;  /* 0xff80000015157808 */ /* 0x000fe20007000000 */
[----:B------:R-:W-:Y:S01]  /*1f210*/  FMUL.FTZ R12, R185, R198 ;  /* 0x000000c6b90c7220 */ /* 0x000fe20000410000 */
[----:B------:R-:W-:Y:S01]  /*1f220*/  ISETP.GE.AND P6, PT, R172, R3, PT ;  /* 0x00000003ac00720c */ /* 0x000fe20003fc6270 */
[----:B------:R-:W-:Y:S01]  /*1f230*/  FFMA.FTZ R19, R0, R34, R19 ;  /* 0x0000002200137223 */ /* 0x000fe20000010013 */
[----:B------:R-:W-:Y:S01]  /*1f240*/  ISETP.GE.AND P5, PT, R193, R2, PT ;  /* 0x00000002c100720c */ /* 0x000fe20003fa6270 */
[----:B------:R-:W-:Y:S01]  /*1f250*/  I2F R195, R194 ;  /* 0x000000c200c37306 */ /* 0x000fe20000201400 */
[----:B------:R-:W-:-:S02]  /*1f260*/  FSEL R190, R14, -INF , !P1 ;  /* 0xff8000000ebe7808 */ /* 0x000fc40004800000 */
[----:B------:R-:W-:-:S05]  /*1f270*/  ISETP.GE.AND P1, PT, R193, R3, PT ;  /* 0x00000003c100720c */ /* 0x000fca0003f26270 */
[----:B------:R2:W4:Y:S01]  /*1f280*/  MUFU.TANH R10, R186 ;  /* 0x000000ba000a7308 */ /* 0x0005220000002400 */
[----:B------:R-:W-:Y:S01]  /*1f290*/  IADD3 R29, R32, 0x31, RZ ;  /* 0x00000031201d7810 */ /* 0x000fe20007ffe0ff */
[----:B-----5:R-:W-:Y:S01]  /*1f2a0*/  FFMA.FTZ R15, R0, R168, R15 ;  /* 0x000000a8000f7223 */ /* 0x020fe2000001000f */
[----:B------:R-:W-:-:S05]  /*1f2b0*/  FSEL R25, R25, -INF , !P6 ;  /* 0xff80000019197808 */ /* 0x000fca0007000000 */
[----:B------:R-:W5:Y:S01]  /*1f2c0*/  MUFU.TANH R31, R31 ;  /* 0x0000001f001f7308 */ /* 0x000f620000002400 */
[----:B------:R-:W-:Y:S01]  /*1f2d0*/  FSEL R188, R188, -INF , !P5 ;  /* 0xff800000bcbc7808 */ /* 0x000fe20006800000 */
[----:B------:R-:W-:Y:S01]  /*1f2e0*/  FMUL.FTZ R187, R187, R198 ;  /* 0x000000c6bbbb7220 */ /* 0x000fe20000410000 */
[----:B------:R-:W-:Y:S01]  /*1f2f0*/  ISETP.GE.AND P6, PT, R24, R2, PT ;  /* 0x000000021800720c */ /* 0x000fe20003fc6270 */
[-C--:B------:R-:W-:Y:S01]  /*1f300*/  FMUL.FTZ R14, R180, R198.reuse ;  /* 0x000000c6b40e7220 */ /* 0x080fe20000410000 */
[----:B------:R-:W-:Y:S01]  /*1f310*/  ISETP.GE.AND P5, PT, R24, R3, PT ;  /* 0x000000031800720c */ /* 0x000fe20003fa6270 */
[----:B---3--:R-:W-:Y:S01]  /*1f320*/  FFMA.FTZ R11, R0, R169, R11 ;  /* 0x000000a9000b7223 */ /* 0x008fe2000001000b */
[----:B------:R-:W-:Y:S01]  /*1f330*/  FSEL R24, R19, -INF , !P1 ;  /* 0xff80000013187808 */ /* 0x000fe20004800000 */
[----:B------:R-:W-:Y:S01]  /*1f340*/  I2F R199, R29 ;  /* 0x0000001d00c77306 */ /* 0x000fe20000201400 */
[----:B------:R-:W-:Y:S01]  /*1f350*/  IADD3 R171, R32, 0x38, RZ ;  /* 0x0000003820ab7810 */ /* 0x000fe20007ffe0ff */
[----:B------:R-:W-:Y:S01]  /*1f360*/  FMUL.FTZ R182, R182, R198 ;  /* 0x000000c6b6b67220 */ /* 0x000fe20000410000 */
[----:B------:R-:W-:-:S02]  /*1f370*/  ISETP.GE.AND P1, PT, R27, R2, PT ;  /* 0x000000021b00720c */ /* 0x000fc40003f26270 */
[----:B--2---:R-:W-:-:S03]  /*1f380*/  FSEL R186, R15, -INF , !P6 ;  /* 0xff8000000fba7808 */ /* 0x004fc60007000000 */
[----:B------:R-:W2:Y:S01]  /*1f390*/  MUFU.TANH R12, R12 ;  /* 0x0000000c000c7308 */ /* 0x000ea20000002400 */
[----:B------:R-:W-:Y:S01]  /*1f3a0*/  ISETP.GE.AND P6, PT, R27, R3, PT ;  /* 0x000000031b00720c */ /* 0x000fe20003fc6270 */
[----:B------:R-:W-:Y:S01]  /*1f3b0*/  FFMA.FTZ R30, R0, R168, R35 ;  /* 0x000000a8001e7223 */ /* 0x000fe20000010023 */
[----:B------:R-:W-:Y:S01]  /*1f3c0*/  FSEL R27, R11, -INF , !P1 ;  /* 0xff8000000b1b7808 */ /* 0x000fe20004800000 */
[----:B------:R-:W-:-:S04]  /*1f3d0*/  FMUL.FTZ R26, R26, R198 ;  /* 0x000000c61a1a7220 */ /* 0x000fc80000410000 */
[----:B------:R-:W3:Y:S01]  /*1f3e0*/  MUFU.TANH R13, R187 ;  /* 0x000000bb000d7308 */ /* 0x000ee20000002400 */
[----:B-1----:R-:W-:Y:S01]  /*1f3f0*/  FFMA.FTZ R28, R0, R169, R28 ;  /* 0x000000a9001c7223 */ /* 0x002fe2000001001c */
[----:B------:R-:W-:Y:S01]  /*1f400*/  FSEL R30, R30, -INF , !P5 ;  /* 0xff8000001e1e7808 */ /* 0x000fe20006800000 */
[----:B----4-:R-:W-:-:S05]  /*1f410*/  FFMA.FTZ R176, R0, R195, R10 ;  /* 0x000000c300b07223 */ /* 0x010fca000001000a */
[----:B------:R-:W-:Y:S01]  /*1f420*/  I2F R177, R171 ;  /* 0x000000ab00b17306 */ /* 0x000fe20000201400 */
[----:B-----5:R-:W-:Y:S01]  /*1f430*/  FFMA.FTZ R15, R0, R195, R31 ;  /* 0x000000c3000f7223 */ /* 0x020fe2000001001f */
[----:B------:R-:W-:-:S06]  /*1f440*/  ISETP.GE.AND P5, PT, R194, R2, PT ;  /* 0x00000002c200720c */ /* 0x000fcc0003fa6270 */
[----:B------:R-:W1:Y:S08]  /*1f450*/  MUFU.TANH R14, R14 ;  /* 0x0000000e000e7308 */ /* 0x000e700000002400 */
[----:B------:R-:W4:Y:S01]  /*1f460*/  MUFU.TANH R11, R182 ;  /* 0x000000b6000b7308 */ /* 0x000f220000002400 */
[----:B------:R-:W-:-:S07]  /*1f470*/  FSEL R31, R28, -INF , !P6 ;  /* 0xff8000001c1f7808 */ /* 0x000fce0007000000 */
[----:B------:R-:W-:Y:S01]  /*1f480*/  I2F R33, R32 ;  /* 0x0000002000217306 */ /* 0x000fe20000201400 */
[----:B------:R-:W-:-:S07]  /*1f490*/  FSEL R28, R15, -INF , !P5 ;  /* 0xff8000000f1c7808 */ /* 0x000fce0006800000 */
[----:B------:R-:W5:Y:S01]  /*1f4a0*/  MUFU.TANH R170, R170 ;  /* 0x000000aa00aa7308 */ /* 0x000f620000002400 */
[----:B------:R-:W-:-:S07]  /*1f4b0*/  ISETP.GE.AND P6, PT, R29, R2, PT ;  /* 0x000000021d00720c */ /* 0x000fce0003fc6270 */
[----:B------:R-:W5:Y:S01]  /*1f4c0*/  MUFU.TANH R10, R26 ;  /* 0x0000001a000a7308 */ /* 0x000f620000002400 */
[----:B------:R-:W-:Y:S01]  /*1f4d0*/  ISETP.GE.AND P5, PT, R29, R3, PT ;  /* 0x000000031d00720c */ /* 0x000fe20003fa6270 */
[----:B--2---:R-:W-:Y:S01]  /*1f4e0*/  FFMA.FTZ R29, R0, R199, R12 ;  /* 0x000000c7001d7223 */ /* 0x004fe2000001000c */
[----:B------:R-:W-:Y:S01]  /*1f4f0*/  ISETP.GE.AND P1, PT, R194, R3, PT ;  /* 0x00000003c200720c */ /* 0x000fe20003f26270 */
[----:B---3--:R-:W-:Y:S01]  /*1f500*/  FFMA.FTZ R13, R0, R199, R13 ;  /* 0x000000c7000d7223 */ /* 0x008fe2000001000d */
[----:B------:R-:W-:Y:S01]  /*1f510*/  IADD3 R16, R32, 0x39, RZ ;  /* 0x0000003920107810 */ /* 0x000fe20007ffe0ff */
[-C--:B-1----:R-:W-:Y:S01]  /*1f520*/  FFMA.FTZ R14, R0, R177.reuse, R14 ;  /* 0x000000b1000e7223 */ /* 0x082fe2000001000e */
[----:B------:R-:W-:Y:S01]  /*1f530*/  FSEL R176, R176, -INF , !P1 ;  /* 0xff800000b0b07808 */ /* 0x000fe20004800000 */
[----:B------:R-:W-:Y:S01]  /*1f540*/  FMUL.FTZ R181, R181, R198 ;  /* 0x000000c6b5b57220 */ /* 0x000fe20000410000 */
[----:B------:R-:W-:Y:S01]  /*1f550*/  ISETP.GE.AND P1, PT, R171, R2, PT ;  /* 0x00000002ab00720c */ /* 0x000fe20003f26270 */
[----:B------:R-:W-:Y:S01]  /*1f560*/  FMUL.FTZ R183, R183, R198 ;  /* 0x000000c6b7b77220 */ /* 0x000fe20000410000 */
[----:B------:R-:W-:Y:S01]  /*1f570*/  FSEL R29, R29, -INF , !P6 ;  /* 0xff8000001d1d7808 */ /* 0x000fe20007000000 */
[C---:B----4-:R-:W-:Y:S01]  /*1f580*/  FFMA.FTZ R172, R0.reuse, R177, R11 ;  /* 0x000000b100ac7223 */ /* 0x050fe2000001000b */
[----:B------:R-:W-:Y:S01]  /*1f590*/  ISETP.GE.AND P6, PT, R171, R3, PT ;  /* 0x00000003ab00720c */ /* 0x000fe20003fc6270 */
[-C--:B-----5:R-:W-:Y:S01]  /*1f5a0*/  FFMA.FTZ R170, R0, R33.reuse, R170 ;  /* 0x0000002100aa7223 */ /* 0x0a0fe200000100aa */
[----:B------:R-:W-:Y:S01]  /*1f5b0*/  FSEL R175, R13, -INF , !P5 ;  /* 0xff8000000daf7808 */ /* 0x000fe20006800000 */
[----:B------:R-:W-:Y:S01]  /*1f5c0*/  I2F R17, R16 ;  /* 0x0000001000117306 */ /* 0x000fe20000201400 */
[----:B------:R-:W-:Y:S01]  /*1f5d0*/  ISETP.GE.AND P5, PT, R32, R2, PT ;  /* 0x000000022000720c */ /* 0x000fe20003fa6270 */
[----:B------:R-:W-:Y:S01]  /*1f5e0*/  FFMA.FTZ R10, R0, R33, R10 ;  /* 0x00000021000a7223 */ /* 0x000fe2000001000a */
[----:B------:R-:W-:Y:S01]  /*1f5f0*/  FSEL R179, R14, -INF , !P1 ;  /* 0xff8000000eb37808 */ /* 0x000fe20004800000 */
[----:B------:R-:W-:Y:S01]  /*1f600*/  BAR.SYNC.DEFER_BLOCKING 0x0 ;  /* 0x0000000000007b1d */ /* 0x000fe20000010000 */
[----:B------:R-:W-:-:S02]  /*1f610*/  ISETP.GE.AND P1, PT, R32, R3, PT ;  /* 0x000000032000720c */ /* 0x000fc40003f26270 */
[----:B------:R-:W-:-:S03]  /*1f620*/  FSEL R172, R172, -INF , !P6 ;  /* 0xff800000acac7808 */ /* 0x000fc60007000000 */
[----:B------:R-:W1:Y:S01]  /*1f630*/  MUFU.TANH R12, R181 ;  /* 0x000000b5000c7308 */ /* 0x000e620000002400 */
[----:B------:R-:W-:Y:S02]  /*1f640*/  ISETP.GE.AND P6, PT, R16, R2, PT ;  /* 0x000000021000720c */ /* 0x000fe40003fc6270 */
[----:B------:R-:W-:-:S05]  /*1f650*/  FSEL R2, R170, -INF , !P5 ;  /* 0xff800000aa027808 */ /* 0x000fca0006800000 */
[----:B------:R-:W2:Y:S01]  /*1f660*/  MUFU.TANH R11, R183 ;  /* 0x000000b7000b7308 */ /* 0x000ea20000002400 */
[----:B------:R-:W-:Y:S02]  /*1f670*/  ISETP.GE.AND P5, PT, R16, R3, PT ;  /* 0x000000031000720c */ /* 0x000fe40003fa6270 */
[----:B------:R-:W-:Y:S02]  /*1f680*/  FSEL R3, R10, -INF , !P1 ;  /* 0xff8000000a037808 */ /* 0x000fe40004800000 */
[----:B------:R-:W-:Y:S01]  /*1f690*/  ISETP.GT.AND P1, PT, R250, R239, PT ;  /* 0x000000effa00720c */ /* 0x000fe20003f24270 */
[----:B------:R-:W-:Y:S01]  /*1f6a0*/  BSSY B1, `(.L_x_4824) ;  /* 0x00000ce000017945 */ /* 0x000fe20003800000 */
[CC--:B-1----:R-:W-:Y:S02]  /*1f6b0*/  FFMA.FTZ R12, R0.reuse, R17.reuse, R12 ;  /* 0x00000011000c7223 */ /* 0x0c2fe4000001000c */
[----:B------:R-:W-:Y:S02]  /*1f6c0*/  IMAD.MOV.U32 R184, RZ, RZ, R166 ;  /* 0x000000ffffb87224 */ /* 0x000fe400078e00a6 */
[----:B--2---:R-:W-:Y:S01]  /*1f6d0*/  FFMA.FTZ R11, R0, R17, R11 ;  /* 0x00000011000b7223 */ /* 0x004fe2000001000b */
[----:B------:R-:W-:Y:S01]  /*1f6e0*/  FSEL R177, R12, -INF , !P6 ;  /* 0xff8000000cb17808 */ /* 0x000fe20007000000 */
[----:B------:R-:W-:-:S03]  /*1f6f0*/  IMAD.MOV.U32 R185, RZ, RZ, R167 ;  /* 0x000000ffffb97224 */ /* 0x000fc600078e00a7 */
[----:B------:R-:W-:Y:S02]  /*1f700*/  FSEL R170, R11, -INF , !P5 ;  /* 0xff8000000baa7808 */ /* 0x000fe40006800000 */
        /* <DEDUP_REMOVED lines=64> */
.L_x_4827:
[----:B------:R-:W-:Y:S02]  /*1fb10*/  ULDC.64 UR4, c[0x0][0x118] ;  /* 0x0000460000047ab9 */ /* 0x000fe40000000a00 */
[----:B------:R-:W2:Y:S02]  /*1fb20*/  LD.E R14, [R196.64+0x38] ;  /* 0x00003804c40e7980 */ /* 0x000ea4000c101900 */
[----:B--2---:R-:W-:-:S04]  /*1fb30*/  LEA R14, -R14, RZ, 0x6 ;  /* 0x000000ff0e0e7211 */ /* 0x004fc800078e31ff */
[----:B------:R-:W-:Y:S02]  /*1fb40*/  SHF.R.S32.HI R15, RZ, 0x1f, R14 ;  /* 0x0000001fff0f7819 */ /* 0x000fe4000001140e */
.L_x_4828:
[----:B------:R-:W-:Y:S05]  /*1fb50*/  BSYNC B0 ;  /* 0x0000000000007941 */ /* 0x000fea0003800000 */
.L_x_4826:
        /* <DEDUP_REMOVED lines=130> */
.L_x_4825:
[----:B------:R-:W-:Y:S05]  /*20380*/  BSYNC B1 ;  /* 0x0000000000017941 */ /* 0x000fea0003800000 */
.L_x_4824:
[----:B------:R-:W-:Y:S01]  /*20390*/  ULDC.64 UR4, c[0x0][0x118] ;  /* 0x0000460000047ab9 */ /* 0x000fe20000000a00 */
[----:B-1----:R-:W-:Y:S01]  /*203a0*/  FMNMX.FTZ R10, R165, R2, !PT ;  /* 0x00000002a50a7209 */ /* 0x002fe20007810000 */
[----:B------:R-:W2:Y:S03]  /*203b0*/  LD.E R174, [R196.64+0xdc] ;  /* 0x0000dc04c4ae7980 */ /* 0x000ea6000c101900 */
        /* <DEDUP_REMOVED lines=49> */
[-CC-:B------:R-:W-:Y:S01]  /*206d0*/  FFMA.FTZ R166, R2, R174.reuse, -R181.reuse ;  /* 0x000000ae02a67223 */ /* 0x180fe200000108b5 */
[----:B------:R-:W1:Y:S01]  /*206e0*/  LDSM.16.MT88.4 R8, [R234+0x10000] ;  /* 0x01000000ea08783b */ /* 0x000e620000004200 */
[-C--:B------:R-:W-:Y:S01]  /*206f0*/  FFMA.FTZ R33, R7, R174.reuse, -R181 ;  /* 0x000000ae07217223 */ /* 0x080fe200000108b5 */
[----:B------:R-:W-:Y:S01]  /*20700*/  FSEL R7, R167, RZ, P0 ;  /* 0x000000ffa7077208 */ /* 0x000fe20000000000 */
[-CC-:B------:R-:W-:Y:S01]  /*20710*/  FFMA.FTZ R2, R6, R174.reuse, -R173.reuse ;  /* 0x000000ae06027223 */ /* 0x180fe200000108ad */
[----:B------:R-:W-:Y:S01]  /*20720*/  FSEL R6, R168, RZ, P2 ;  /* 0x000000ffa8067208 */ /* 0x000fe20001000000 */
[-CC-:B------:R-:W-:Y:S01]  /*20730*/  FFMA.FTZ R32, R3, R174.reuse, -R173.reuse ;  /* 0x000000ae03207223 */ /* 0x180fe200000108ad */
[----:B------:R-:W-:Y:S01]  /*20740*/  MUFU.EX2 R166, R166 ;  /* 0x000000a600a67308 */ /* 0x000fe20000000800 */
[----:B------:R-:W-:-:S02]  /*20750*/  FFMA.FTZ R3, R5, R174, -R173 ;  /* 0x000000ae05037223 */ /* 0x000fc400000108ad */
[----:B------:R-:W-:Y:S02]  /*20760*/  FADD.FTZ R5, R165, -R6 ;  /* 0x80000006a5057221 */ /* 0x000fe40000010000 */
[----:B------:R-:W-:Y:S02]  /*20770*/  FADD.FTZ R7, R164, -R7 ;  /* 0x80000007a4077221 */ /* 0x000fe40000010000 */
        /* <DEDUP_REMOVED lines=9> */
[--C-:B------:R-:W-:Y:S02]  /*20810*/  FFMA.FTZ R180, R20, R174, -R173.reuse ;  /* 0x000000ae14b47223 */ /* 0x100fe400000108ad */
[----:B------:R-:W-:Y:S01]  /*20820*/  LDSM.16.MT88.4 R20, [R234+0x10800] ;  /* 0x01080000ea14783b */ /* 0x000fe20000004200 */
[----:B------:R-:W3:Y:S01]  /*20830*/  MUFU.EX2 R33, R33 ;  /* 0x0000002100217308 */ /* 0x000ee20000000800 */
[----:B--2---:R-:W-:Y:S01]  /*20840*/  F2FP.BF16.PACK_AB R4, R35, R166 ;  /* 0x000000a62304723e */ /* 0x004fe200000010ff */
[----:B------:R-:W-:-:S02]  /*20850*/  FFMA.FTZ R182, R189, R174, -R173 ;  /* 0x000000aebdb67223 */ /* 0x000fc400000108ad */
[-CC-:B------:R-:W-:Y:S02]  /*20860*/  FFMA.FTZ R191, R191, R174.reuse, -R173.reuse ;  /* 0x000000aebfbf7223 */ /* 0x180fe400000108ad */
[-C--:B------:R-:W-:Y:S02]  /*20870*/  FFMA.FTZ R192, R192, R174.reuse, -R173 ;  /* 0x000000aec0c07223 */ /* 0x080fe400000108ad */
[----:B------:R-:W-:Y:S01]  /*20880*/  MUFU.EX2 R32, R32 ;  /* 0x0000002000207308 */ /* 0x000fe20000000800 */
[-CC-:B------:R-:W-:Y:S02]  /*20890*/  FFMA.FTZ R193, R188, R174.reuse, -R181.reuse ;  /* 0x000000aebcc17223 */ /* 0x180fe400000108b5 */
[-C--:B------:R-:W-:Y:S02]  /*208a0*/  FFMA.FTZ R195, R27, R174.reuse, -R181 ;  /* 0x000000ae1bc37223 */ /* 0x080fe400000108b5 */
[-CC-:B------:R-:W-:Y:S02]  /*208b0*/  FFMA.FTZ R188, R25, R174.reuse, -R173.reuse ;  /* 0x000000ae19bc7223 */ /* 0x180fe400000108ad */
[----:B------:R-:W-:Y:S01]  /*208c0*/  FFMA.FTZ R197, R24, R174, -R173 ;  /* 0x000000ae18c57223 */ /* 0x000fe200000108ad */
[----:B------:R-:W2:Y:S01]  /*208d0*/  MUFU.EX2 R3, R3 ;  /* 0x0000000300037308 */ /* 0x000ea20000000800 */
[----:B---3--:R-:W-:Y:S01]  /*208e0*/  F2FP.BF16.PACK_AB R6, R33, R34 ;  /* 0x000000222106723e */ /* 0x008fe200000010ff */
[----:B------:R-:W-:Y:S01]  /*208f0*/  LDSM.16.MT88.4 R24, [R234+0x11000] ;  /* 0x01100000ea18783b */ /* 0x000fe20000004200 */
[----:B------:R-:W-:-:S02]  /*20900*/  FFMA.FTZ R190, R190, R174, -R181 ;  /* 0x000000aebebe7223 */ /* 0x000fc400000108b5 */
[-C--:B------:R-:W-:Y:S02]  /*20910*/  FFMA.FTZ R186, R186, R174.reuse, -R181 ;  /* 0x000000aebaba7223 */ /* 0x080fe400000108b5 */
[-C--:B------:R-:W-:Y:S01]  /*20920*/  FFMA.FTZ R199, R31, R174.reuse, -R173 ;  /* 0x000000ae1fc77223 */ /* 0x080fe200000108ad */
[----:B------:R-:W-:Y:S01]  /*20930*/  MUFU.EX2 R2, R2 ;  /* 0x0000000200027308 */ /* 0x000fe20000000800 */
[-CC-:B------:R-:W-:Y:S02]  /*20940*/  FFMA.FTZ R194, R28, R174.reuse, -R181.reuse ;  /* 0x000000ae1cc27223 */ /* 0x180fe400000108b5 */
[-C--:B------:R-:W-:Y:S02]  /*20950*/  FFMA.FTZ R201, R29, R174.reuse, -R181 ;  /* 0x000000ae1dc97223 */ /* 0x080fe400000108b5 */
[-CC-:B------:R-:W-:Y:S02]  /*20960*/  FFMA.FTZ R176, R176, R174.reuse, -R173.reuse ;  /* 0x000000aeb0b07223 */ /* 0x180fe400000108ad */
[--C-:B------:R-:W-:Y:S01]  /*20970*/  FFMA.FTZ R175, R175, R174, -R173.reuse ;  /* 0x000000aeafaf7223 */ /* 0x100fe200000108ad */
[----:B------:R-:W3:Y:S01]  /*20980*/  MUFU.EX2 R165, R165 ;  /* 0x000000a500a57308 */ /* 0x000ee20000000800 */
[----:B--2---:R-:W-:Y:S01]  /*20990*/  F2FP.BF16.PACK_AB R5, R3, R32 ;  /* 0x000000200305723e */ /* 0x004fe200000010ff */
[----:B------:R-:W-:-:S02]  /*209a0*/  FFMA.FTZ R172, R172, R174, -R173 ;  /* 0x000000aeacac7223 */ /* 0x000fc400000108ad */
[-CC-:B------:R-:W-:Y:S02]  /*209b0*/  FFMA.FTZ R179, R179, R174.reuse, -R181.reuse ;  /* 0x000000aeb3b37223 */ /* 0x180fe400000108b5 */
[----:B------:R-:W-:Y:S02]  /*209c0*/  FFMA.FTZ R196, R177, R174, -R181 ;  /* 0x000000aeb1c47223 */ /* 0x000fe400000108b5 */
[----:B------:R-:W2:Y:S08]  /*209d0*/  MUFU.EX2 R171, R171 ;  /* 0x000000ab00ab7308 */ /* 0x000eb00000000800 */
        /* <DEDUP_REMOVED lines=34> */
[----:B------:R-:W3:Y:S01]  /*20c00*/  LDSM.16.MT88.4 R16, [R234+0x12000] ;  /* 0x01200000ea10783b */ /* 0x000ee20000004200 */
[-C--:B------:R-:W-:Y:S01]  /*20c10*/  FMUL.FTZ R142, R142, R169.reuse ;  /* 0x000000a98e8e7220 */ /* 0x080fe20000410000 */
[----:B------:R4:W5:Y:S01]  /*20c20*/  MUFU.EX2 R189, R192 ;  /* 0x000000c000bd7308 */ /* 0x0009620000000800 */
        /* <DEDUP_REMOVED lines=31> */
[----:B------:R-:W-:Y:S01]  /*20e20*/  MUFU.EX2 R186, R186 ;  /* 0x000000ba00ba7308 */ /* 0x000fe20000000800 */
[----:B------:R-:W-:-:S02]  /*20e30*/  FMUL.FTZ R47, R47, R169 ;  /* 0x000000a92f2f7220 */ /* 0x000fc40000410000 */
[-C--:B------:R-:W-:Y:S02]  /*20e40*/  FMUL.FTZ R48, R48, R171.reuse ;  /* 0x000000ab30307220 */ /* 0x080fe40000410000 */
[----:B------:R-:W-:Y:S01]  /*20e50*/  FMUL.FTZ R49, R49, R171 ;  /* 0x000000ab31317220 */ /* 0x000fe20000410000 */
[C---:B------:R-:W-:Y:S01]  /*20e60*/  HMMA.16816.F32.BF16 R40, R4.reuse, R18, R40 ;  /* 0x000000120428723c */ /* 0x040fe20000041828 */
[-C--:B------:R-:W-:Y:S01]  /*20e70*/  FMUL.FTZ R50, R50, R169.reuse ;  /* 0x000000a932327220 */ /* 0x080fe20000410000 */
[----:B------:R-:W3:Y:S01]  /*20e80*/  LDSM.16.MT88.4 R16, [R231+0x12000] ;  /* 0x01200000e710783b */ /* 0x000ee20000004200 */
[----:B------:R-:W-:Y:S01]  /*20e90*/  FMUL.FTZ R51, R51, R169 ;  /* 0x000000a933337220 */ /* 0x000fe20000410000 */
[----:B------:R-:W-:Y:S01]  /*20ea0*/  MUFU.EX2 R195, R195 ;  /* 0x000000c300c37308 */ /* 0x000fe20000000800 */
        /* <DEDUP_REMOVED lines=25> */
[----:B------:R-:W-:Y:S01]  /*21040*/  MUFU.EX2 R194, R194 ;  /* 0x000000c200c27308 */ /* 0x000fe20000000800 */
[-C--:B------:R-:W-:Y:S02]  /*21050*/  FMUL.FTZ R68, R68, R171.reuse ;  /* 0x000000ab44447220 */ /* 0x080fe40000410000 */
[----:B------:R-:W-:Y:S02]  /*21060*/  FMUL.FTZ R69, R69, R171 ;  /* 0x000000ab45457220 */ /* 0x000fe40000410000 */
[-C--:B------:R-:W-:Y:S01]  /*21070*/  FMUL.FTZ R70, R70, R169.reuse ;  /* 0x000000a946467220 */ /* 0x080fe20000410000 */
[----:B---3--:R-:W-:Y:S01]  /*21080*/  HMMA.16816.F32.BF16 R60, R4, R16, R60 ;  /* 0x00000010043c723c */ /* 0x008fe2000004183c */
[----:B------:R-:W-:Y:S01]  /*21090*/  FMUL.FTZ R71, R71, R169 ;  /* 0x000000a947477220 */ /* 0x000fe20000410000 */
[----:B------:R-:W-:Y:S01]  /*210a0*/  MUFU.EX2 R201, R201 ;  /* 0x000000c900c97308 */ /* 0x000fe20000000800 */
        /* <DEDUP_REMOVED lines=88> */
[-CC-:B----4-:R-:W-:Y:S02]  /*21630*/  FFMA.FTZ R192, R30, R174.reuse, -R173.reuse ;  /* 0x000000ae1ec07223 */ /* 0x190fe400000108ad */
[----:B------:R-:W-:Y:S01]  /*21640*/  FFMA.FTZ R173, R170, R174, -R173 ;  /* 0x000000aeaaad7223 */ /* 0x000fe200000108ad */
[----:B------:R-:W-:Y:S01]  /*21650*/  LDSM.16.MT88.4 R28, [R231+0x17000] ;  /* 0x01700000e71c783b */ /* 0x000fe20000004200 */
[----:B------:R-:W-:-:S02]  /*21660*/  FFMA.FTZ R166, R206, R171, R166 ;  /* 0x000000abcea67223 */ /* 0x000fc400000100a6 */
[C---:B-1----:R-:W-:Y:S01]  /*21670*/  HMMA.16816.F32.BF16 R124, R4.reuse, R8, R124 ;  /* 0x00000008047c723c */ /* 0x042fe2000004187c */
[----:B------:R-:W1:Y:S01]  /*21680*/  MUFU.EX2 R192, R192 ;  /* 0x000000c000c07308 */ /* 0x000e620000000800 */
[----:B------:R-:W-:Y:S02]  /*21690*/  FADD.FTZ R35, R35, R166 ;  /* 0x000000a623237221 */ /* 0x000fe40000010000 */
[----:B------:R-:W-:Y:S02]  /*216a0*/  FFMA.FTZ R32, R252, R169, R32 ;  /* 0x000000a9fc207223 */ /* 0x000fe40000010020 */
[----:B------:R-:W-:Y:S02]  /*216b0*/  FADD.FTZ R34, R34, R35 ;  /* 0x0000002322227221 */ /* 0x000fe40000010000 */
[----:B------:R-:W-:Y:S01]  /*216c0*/  HMMA.16816.F32.BF16 R128, R4, R10, R128 ;  /* 0x0000000a0480723c */ /* 0x000fe20000041880 */
[----:B------:R-:W4:Y:S01]  /*216d0*/  LDSM.16.MT88.4 R8, [R231+0x10800] ;  /* 0x01080000e708783b */ /* 0x000f220000004200 */
[----:B------:R-:W1:Y:S01]  /*216e0*/  MUFU.EX2 R173, R173 ;  /* 0x000000ad00ad7308 */ /* 0x000e620000000800 */
[----:B------:R-:W-:-:S02]  /*216f0*/  FADD.FTZ R33, R33, R34 ;  /* 0x0000002221217221 */ /* 0x000fc40000010000 */
[----:B------:R-:W-:Y:S02]  /*21700*/  FADD.FTZ R3, R3, R32 ;  /* 0x0000002003037221 */ /* 0x000fe40000010000 */
[----:B------:R-:W-:Y:S01]  /*21710*/  F2FP.BF16.PACK_AB R4, R183, R164 ;  /* 0x000000a4b704723e */ /* 0x000fe200000010ff */
        /* <DEDUP_REMOVED lines=9> */
[----:B------:R-:W-:Y:S01]  /*217b0*/  FADD.FTZ R180, R180, R165 ;  /* 0x000000a5b4b47221 */ /* 0x000fe20000010000 */
[----:B------:R-:W-:Y:S01]  /*217c0*/  MOV R165, R168 ;  /* 0x000000a800a57202 */ /* 0x000fe20000000f00 */
[----:B------:R-:W-:Y:S01]  /*217d0*/  HMMA.16816.F32.BF16 R160, R4, R20, R160 ;  /* 0x0000001404a0723c */ /* 0x000fe200000418a0 */
[----:B------:R-:W-:Y:S02]  /*217e0*/  FADD.FTZ R187, R187, R178 ;  /* 0x000000b2bbbb7221 */ /* 0x000fe40000010000 */
[----:B------:R-:W-:-:S04]  /*217f0*/  FADD.FTZ R189, R189, R180 ;  /* 0x000000b4bdbd7221 */ /* 0x000fc80000010000 */
[----:B------:R-:W-:Y:S01]  /*21800*/  FADD.FTZ R182, R182, R189 ;  /* 0x000000bdb6b67221 */ /* 0x000fe20000010000 */
[----:B------:R-:W-:Y:S01]  /*21810*/  HMMA.16816.F32.BF16 R156, R4, R22, R156 ;  /* 0x00000016049c723c */ /* 0x000fe2000004189c */
[----:B------:R-:W5:Y:S02]  /*21820*/  LDSM.16.MT88.4 R20, [R234+0x12800] ;  /* 0x01280000ea14783b */ /* 0x000f640000004200 */
[----:B------:R-:W-:-:S05]  /*21830*/  FADD.FTZ R191, R191, R182 ;  /* 0x000000b6bfbf7221 */ /* 0x000fca0000010000 */
        /* <DEDUP_REMOVED lines=51> */
[----:B-1----:R-:W-:Y:S01]  /*21b70*/  F2FP.BF16.PACK_AB R7, R199, R192 ;  /* 0x000000c0c707723e */ /* 0x002fe200000010ff */
[----:B------:R-:W-:-:S02]  /*21b80*/  FADD.FTZ R197, R197, R188 ;  /* 0x000000bcc5c57221 */ /* 0x000fc40000010000 */
[----:B------:R-:W-:Y:S02]  /*21b90*/  FADD.FTZ R186, R186, R193 ;  /* 0x000000c1baba7221 */ /* 0x000fe40000010000 */
[----:B------:R-:W-:Y:S02]  /*21ba0*/  FADD.FTZ R192, R192, R197 ;  /* 0x000000c5c0c07221 */ /* 0x000fe40000010000 */
[----:B------:R-:W-:Y:S01]  /*21bb0*/  HMMA.16816.F32.BF16 R160, R4, R24, R160 ;  /* 0x0000001804a0723c */ /* 0x000fe200000418a0 */
[----:B------:R-:W-:Y:S02]  /*21bc0*/  FADD.FTZ R195, R195, R186 ;  /* 0x000000bac3c37221 */ /* 0x000fe40000010000 */
[----:B------:R-:W-:-:S05]  /*21bd0*/  FADD.FTZ R199, R199, R192 ;  /* 0x000000c0c7c77221 */ /* 0x000fca0000010000 */
        /* <DEDUP_REMOVED lines=35> */
[C---:B---3--:R-:W-:Y:S08]  /*21e10*/  HMMA.16816.F32.BF16 R100, R4.reuse, R8, R100 ;  /* 0x000000080464723c */ /* 0x048ff00000041864 */
[C---:B------:R-:W-:Y:S01]  /*21e20*/  HMMA.16816.F32.BF16 R104, R4.reuse, R10, R104 ;  /* 0x0000000a0468723c */ /* 0x040fe20000041868 */
[----:B------:R-:W-:Y:S07]  /*21e30*/  LDSM.16.MT88.4 R8, [R232+0x11800] ;  /* 0x01180000e808783b */ /* 0x000fee0000004200 */
[C---:B-----5:R-:W-:Y:S08]  /*21e40*/  HMMA.16816.F32.BF16 R108, R4.reuse, R20, R108 ;  /* 0x00000014046c723c */ /* 0x060ff0000004186c */
[C---:B------:R-:W-:Y:S01]  /*21e50*/  HMMA.16816.F32.BF16 R112, R4.reuse, R22, R112 ;  /* 0x000000160470723c */ /* 0x040fe20000041870 */
[----:B------:R-:W2:Y:S07]  /*21e60*/  LDSM.16.MT88.4 R20, [R234+0x11800] ;  /* 0x01180000ea14783b */ /* 0x000eae0000004200 */
[C---:B-1----:R-:W-:Y:S08]  /*21e70*/  HMMA.16816.F32.BF16 R116, R4.reuse, R24, R116 ;  /* 0x000000180474723c */ /* 0x042ff00000041874 */
[C---:B------:R-:W-:Y:S01]  /*21e80*/  HMMA.16816.F32.BF16 R120, R4.reuse, R26, R120 ;  /* 0x0000001a0478723c */ /* 0x040fe20000041878 */
[----:B------:R-:W1:Y:S07]  /*21e90*/  LDSM.16.MT88.4 R24, [R233+0x13800] ;  /* 0x01380000e918783b */ /* 0x000e6e0000004200 */
        /* <DEDUP_REMOVED lines=15> */
[----:B------:R-:W-:-:S03]  /*21f90*/  FADD.FTZ R252, R173, R172 ;  /* 0x000000acadfc7221 */ /* 0x000fc60000010000 */
[----:B------:R-:W-:Y:S02]  /*21fa0*/  STL [R1], R2 ;  /* 0x0000000201007387 */ /* 0x000fe40000100800 */
[C---:B------:R-:W-:Y:S02]  /*21fb0*/  HMMA.16816.F32.BF16 R156, R4.reuse, R22, R156 ;  /* 0x00000016049c723c */ /* 0x040fe4000004189c */
[----:B------:R-:W2:Y:S06]  /*21fc0*/  LDSM.16.MT88.4 R20, [R232+0x13800] ;  /* 0x01380000e814783b */ /* 0x000eac0000004200 */
        /* <DEDUP_REMOVED lines=35> */
[C---:B-1----:R-:W-:Y:S08]  /*22200*/  HMMA.16816.F32.BF16 R116, R4.reuse, R24, R116 ;  /* 0x000000180474723c */ /* 0x042ff00000041874 */
[C---:B------:R-:W-:Y:S08]  /*22210*/  HMMA.16816.F32.BF16 R120, R4.reuse, R26, R120 ;  /* 0x0000001a0478723c */ /* 0x040ff00000041878 */
[C---:B-----5:R-:W-:Y:S08]  /*22220*/  HMMA.16816.F32.BF16 R124, R4.reuse, R12, R124 ;  /* 0x0000000c047c723c */ /* 0x060ff0000004187c */
[----:B------:R-:W-:Y:S11]  /*22230*/  HMMA.16816.F32.BF16 R128, R4, R14, R128 ;  /* 0x0000000e0480723c */ /* 0x000ff60000041880 */
[----:B------:R-:W-:Y:S08]  /*22240*/  @!UPT UIADD3 URZ, URZ, URZ, URZ ;  /* 0x0000003f3f3ff290 */ /* 0x000ff0000fffe03f */
.L_x_4820:
[----:B------:R-:W-:Y:S05]  /*22250*/  @!P1 BRA `(.L_x_4829) ;  /* 0x00004e6000009947 */ /* 0x000fea0003800000 */
[----:B------:R-:W-:Y:S02]  /*22260*/  MOV R3, R164 ;  /* 0x000000a400037202 */ /* 0x000fe40000000f00 */
[----:B------:R-:W-:-:S02]  /*22270*/  MOV R168, R165 ;  /* 0x000000a500a87202 */ /* 0x000fc40000000f00 */
.L_x_4838:
        /* <DEDUP_REMOVED lines=77> */
.L_x_4831:
[----:B------:R-:W-:Y:S02]  /*22750*/  ULDC.64 UR4, c[0x0][0x118] ;  /* 0x0000460000047ab9 */ /* 0x000fe40000000a00 */
[----:B------:R-:W2:Y:S02]  /*22760*/  LD.E R6, [R164.64+0x40] ;  /* 0x00004004a4067980 */ /* 0x000ea4000c101900 */
[----:B--2---:R-:W-:Y:S04]  /*22770*/  LEA R6, -R6, RZ, 0x6 ;  /* 0x000000ff06067211 */ /* 0x004fe800078e31ff */
[----:B------:R-:W-:Y:S02]  /*22780*/  SHF.R.S32.HI R2, RZ, 0x1f, R6 ;  /* 0x0000001fff027819 */ /* 0x000fe40000011406 */
.L_x_4832:
[----:B------:R-:W-:Y:S05]  /*22790*/  BSYNC B0 ;  /* 0x0000000000007941 */ /* 0x000fea0003800000 */
.L_x_4830:
        /* <DEDUP_REMOVED lines=309> */
[----:B------:R-:W-:Y:S08]  /*23af0*/  HMMA.16816.F32.BF16 R32, R180, R190, R32 ;  /* 0x000000beb420723c */ /* 0x000ff00000041820 */
[C---:B-----5:R-:W-:Y:S08]  /*23b00*/  HMMA.16816.F32.BF16 R4, R196.reuse, R204, R4 ;  /* 0x000000ccc404723c */ /* 0x060ff00000041804 */
[C---:B------:R-:W-:Y:S08]  /*23b10*/  HMMA.16816.F32.BF16 R8, R196.reuse, R206, R8 ;  /* 0x000000cec408723c */ /* 0x040ff00000041808 */
[C---:B--2---:R-:W-:Y:S08]  /*23b20*/  HMMA.16816.F32.BF16 R12, R196.reuse, R172, R12 ;  /* 0x000000acc40c723c */ /* 0x044ff0000004180c */
[C---:B------:R-:W-:Y:S01]  /*23b30*/  HMMA.16816.F32.BF16 R16, R196.reuse, R174, R16 ;  /* 0x000000aec410723c */ /* 0x040fe20000041810 */
[----:B------:R-:W1:Y:S07]  /*23b40*/  LDSM.16.M88.4 R172, [R220+0x6800] ;  /* 0x00680000dcac783b */ /* 0x000e6e0000000200 */
[C---:B------:R-:W-:Y:S08]  /*23b50*/  HMMA.16816.F32.BF16 R20, R196.reuse, R176, R20 ;  /* 0x000000b0c414723c */ /* 0x040ff00000041814 */
[C---:B------:R-:W-:Y:S08]  /*23b60*/  HMMA.16816.F32.BF16 R24, R196.reuse, R178, R24 ;  /* 0x000000b2c418723c */ /* 0x040ff00000041818 */
[C---:B------:R-:W-:Y:S07]  /*23b70*/  HMMA.16816.F32.BF16 R28, R196.reuse, R184, R28 ;  /* 0x000000b8c41c723c */ /* 0x040fee000004181c */
[----:B------:R-:W-:Y:S01]  /*23b80*/  MOV R184, R170 ;  /* 0x000000aa00b87202 */ /* 0x000fe20000000f00 */
[----:B------:R-:W-:Y:S04]  /*23b90*/  HMMA.16816.F32.BF16 R32, R196, R186, R32 ;  /* 0x000000bac420723c */ /* 0x000fe80000041820 */
[----:B------:R-:W-:Y:S04]  /*23ba0*/  IMAD.MOV.U32 R185, RZ, RZ, R171 ;  /* 0x000000ffffb97224 */ /* 0x000fe800078e00ab */
        /* <DEDUP_REMOVED lines=45> */
[----:B------:R-:W3:Y:S02]  /*23e80*/  MUFU.TANH R12, R12 ;  /* 0x0000000c000c7308 */ /* 0x000ee40000002400 */
        /* <DEDUP_REMOVED lines=23> */
[----:B------:R-:W1:Y:S10]  /*24000*/  MUFU.TANH R7, R7 ;  /* 0x0000000700077308 */ /* 0x000e740000002400 */
[----:B------:R1:W1:Y:S10]  /*24010*/  MUFU.TANH R180, R30 ;  /* 0x0000001e00b47308 */ /* 0x0002740000002400 */
[----:B------:R1:W1:Y:S10]  /*24020*/  MUFU.TANH R178, R31 ;  /* 0x0000001f00b27308 */ /* 0x0002740000002400 */
[----:B------:R-:W1:Y:S10]  /*24030*/  MUFU.TANH R179, R179 ;  /* 0x000000b300b37308 */ /* 0x000e740000002400 */
[----:B------:R1:W1:Y:S10]  /*24040*/  MUFU.TANH R177, R33 ;  /* 0x0000002100b17308 */ /* 0x0002740000002400 */
[----:B------:R1:W1:Y:S10]  /*24050*/  MUFU.TANH R169, R34 ;  /* 0x0000002200a97308 */ /* 0x0002740000002400 */
[----:B------:R1:W1:Y:S01]  /*24060*/  MUFU.TANH R167, R35 ;  /* 0x0000002300a77308 */ /* 0x0002620000002400 */
[----:B------:R-:W-:-:S05]  /*24070*/  @!P0 BRA `(.L_x_4834) ;  /* 0x00000be000008947 */ /* 0x000fca0003800000 */
[----:B--234-:R-:W-:Y:S01]  /*24080*/  ISETP.NE.U32.AND P0, PT, R248, RZ, PT ;  /* 0x000000fff800720c */ /* 0x01cfe20003f05070 */
        /* <DEDUP_REMOVED lines=8> */
[----:B-1----:R-:W3:Y:S02]  /*24110*/  LD.E.64 R18, [R164.64+0x20] ;  /* 0x00002004a4127980 */ /* 0x002ee4000c101b00 */
[----:B------:R-:W-:Y:S02]  /*24120*/  IABS R5, R10 ;  /* 0x0000000a00057213 */ /* 0x000fe40000000000 */
[-C--:B--2---:R-:W-:Y:S02]  /*24130*/  IABS R8, R15.reuse ;  /* 0x0000000f00087213 */ /* 0x084fe40000000000 */
[-C--:B------:R-:W-:Y:S02]  /*24140*/  IABS R6, R15.reuse ;  /* 0x0000000f00067213 */ /* 0x080fe40000000000 */
[----:B------:R-:W1:Y:S01]  /*24150*/  I2F.RP R2, R8 ;  /* 0x0000000800027306 */ /* 0x000e620000209400 */
[-C--:B------:R-:W-:Y:S02]  /*24160*/  LOP3.LUT R10, R10, R15.reuse, RZ, 0x3c, !PT ;  /* 0x0000000f0a0a7212 */ /* 0x080fe400078e3cff */
[----:B------:R-:W-:Y:S07]  /*24170*/  IMAD.MOV R6, RZ, RZ, -R6 ;  /* 0x000000ffff067224 */ /* 0x000fee00078e0a06 */
[----:B-1----:R-:W1:Y:S02]  /*24180*/  MUFU.RCP R2, R2 ;  /* 0x0000000200027308 */ /* 0x002e640000001000 */
[----:B-1----:R-:W-:Y:S02]  /*24190*/  IADD3 R16, R2, 0xffffffe, RZ ;  /* 0x0ffffffe02107810 */ /* 0x002fe40007ffe0ff */
[----:B------:R-:W-:Y:S06]  /*241a0*/  IABS R2, R4 ;  /* 0x0000000400027213 */ /* 0x000fec0000000000 */
[----:B------:R-:W1:Y:S01]  /*241b0*/  F2I.FTZ.U32.TRUNC.NTZ R17, R16 ;  /* 0x0000001000117305 */ /* 0x000e62000021f000 */
[----:B------:R-:W-:Y:S01]  /*241c0*/  LOP3.LUT R4, R4, R15, RZ, 0x3c, !PT ;  /* 0x0000000f04047212 */ /* 0x000fe200078e3cff */
[--C-:B-1----:R-:W-:Y:S02]  /*241d0*/  IMAD.MOV R11, RZ, RZ, -R17.reuse ;  /* 0x000000ffff0b7224 */ /* 0x102fe400078e0a11 */
[----:B------:R-:W-:Y:S02]  /*241e0*/  IMAD.MOV.U32 R16, RZ, RZ, RZ ;  /* 0x000000ffff107224 */ /* 0x000fe400078e00ff */
[----:B------:R-:W-:Y:S04]  /*241f0*/  IMAD R11, R11, R8, RZ ;  /* 0x000000080b0b7224 */ /* 0x000fe800078e02ff */
[----:B------:R-:W-:Y:S02]  /*24200*/  IMAD.HI.U32 R11, R17, R11, R16 ;  /* 0x0000000b110b7227 */ /* 0x000fe400078e0010 */
[----:B------:R-:W2:Y:S04]  /*24210*/  LD.E.64 R16, [R164.64+0x38] ;  /* 0x00003804a4107980 */ /* 0x000ea8000c101b00 */
        /* <DEDUP_REMOVED lines=43> */
.L_x_4836:
[----:B------:R-:W-:Y:S02]  /*244d0*/  ULDC.64 UR4, c[0x0][0x118] ;  /* 0x0000460000047ab9 */ /* 0x000fe40000000a00 */
[----:B------:R-:W2:Y:S02]  /*244e0*/  LD.E R6, [R164.64+0x38] ;  /* 0x00003804a4067980 */ /* 0x000ea4000c101900 */
[----:B--2---:R-:W-:Y:S04]  /*244f0*/  LEA R6, -R6, RZ, 0x6 ;  /* 0x000000ff06067211 */ /* 0x004fe800078e31ff */
[----:B------:R-:W-:Y:S02]  /*24500*/  SHF.R.S32.HI R2, RZ, 0x1f, R6 ;  /* 0x0000001fff027819 */ /* 0x000fe40000011406 */
.L_x_4837:
[----:B------:R-:W-:Y:S05]  /*24510*/  BSYNC B0 ;  /* 0x0000000000007941 */ /* 0x000fea0003800000 */
.L_x_4835:
[CC--:B------:R-:W-:Y:S01]  /*24520*/  LEA R20, P0, R6.reuse, R240.reuse, 0x1 ;  /* 0x000000f006147211 */ /* 0x0c0fe200078008ff */
[----:B------:R-:W-:Y:S01]  /*24530*/  ULDC.64 UR4, c[0x0][0x118] ;  /* 0x0000460000047ab9 */ /* 0x000fe20000000a00 */
[C---:B------:R-:W-:Y:S02]  /*24540*/  IADD3 R9, P1, R6.reuse, R237, RZ ;  /* 0x000000ed06097210 */ /* 0x040fe40007f3e0ff */
[----:B-1----:R-:W-:Y:S02]  /*24550*/  LEA.HI.X R21, R6, R241, R2, 0x1, P0 ;  /* 0x000000f106157211 */ /* 0x002fe400000f0c02 */
        /* <DEDUP_REMOVED lines=112> */
.L_x_4834:
[----:B--234-:R-:W-:Y:S05]  /*24c60*/  BSYNC B1 ;  /* 0x0000000000017941 */ /* 0x01cfea0003800000 */
.L_x_4833:
[----:B------:R-:W-:Y:S01]  /*24c70*/  ULDC.64 UR4, c[0x0][0x118] ;  /* 0x0000460000047ab9 */ /* 0x000fe20000000a00 */
[----:B-1----:R-:W1:Y:S08]  /*24c80*/  S2R R9, SR_TID.X ;  /* 0x0000000000097919 */ /* 0x002e700000002100 */
[----:B------:R2:W3:Y:S01]  /*24c90*/  LD.E R166, [R164.64+0xdc] ;  /* 0x0000dc04a4a67980 */ /* 0x0004e2000c101900 */
        /* <DEDUP_REMOVED lines=15> */
[C---:B------:R-:W-:Y:S01]  /*24d90*/  IADD3 R2, R5.reuse, 0x28, RZ ;  /* 0x0000002805027810 */ /* 0x040fe20007ffe0ff */
[----:B------:R-:W5:Y:S01]  /*24da0*/  I2F R6, R6 ;  /* 0x0000000600067306 */ /* 0x000f620000201400 */
[C---:B------:R-:W-:Y:S02]  /*24db0*/  IADD3 R11, R5.reuse, 0x29, RZ ;  /* 0x00000029050b7810 */ /* 0x040fe40007ffe0ff */
[----:B------:R-:W-:Y:S01]  /*24dc0*/  IADD3 R15, R5, 0x30, RZ ;  /* 0x00000030050f7810 */ /* 0x000fe20007ffe0ff */
[CC--:B-1----:R-:W-:Y:S02]  /*24dd0*/  FFMA.FTZ R189, R0.reuse, R9.reuse, R189 ;  /* 0x0000000900bd7223 */ /* 0x0c2fe400000100bd */
[C---:B------:R-:W-:Y:S03]  /*24de0*/  FFMA.FTZ R9, R0.reuse, R9, R181 ;  /* 0x0000000900097223 */ /* 0x040fe600000100b5 */
[----:B------:R-:W-:Y:S01]  /*24df0*/  FMNMX.FTZ R4, R189, R3, !PT ;  /* 0x00000003bd047209 */ /* 0x000fe20007810000 */
[----:B------:R-:W1:Y:S01]  /*24e00*/  I2F R29, R29 ;  /* 0x0000001d001d7306 */ /* 0x000e620000201400 */
[CC--:B----4-:R-:W-:Y:S02]  /*24e10*/  FFMA.FTZ R175, R0.reuse, R19.reuse, R175 ;  /* 0x0000001300af7223 */ /* 0x0d0fe400000100af */
[C---:B------:R-:W-:Y:S07]  /*24e20*/  FFMA.FTZ R194, R0.reuse, R19, R12 ;  /* 0x0000001300c27223 */ /* 0x040fee000001000c */
[----:B------:R-:W4:Y:S01]  /*24e30*/  I2F R27, R27 ;  /* 0x0000001b001b7306 */ /* 0x000f220000201400 */
[CC--:B-----5:R-:W-:Y:S02]  /*24e40*/  FFMA.FTZ R191, R0.reuse, R6.reuse, R191 ;  /* 0x0000000600bf7223 */ /* 0x0e0fe400000100bf */
[C---:B------:R-:W-:Y:S07]  /*24e50*/  FFMA.FTZ R6, R0.reuse, R6, R187 ;  /* 0x0000000600067223 */ /* 0x040fee00000100bb */
[----:B------:R-:W5:Y:S01]  /*24e60*/  I2F R25, R25 ;  /* 0x0000001900197306 */ /* 0x000f620000201400 */
[CC--:B-1----:R-:W-:Y:S02]  /*24e70*/  FFMA.FTZ R186, R0.reuse, R29.reuse, R186 ;  /* 0x0000001d00ba7223 */ /* 0x0c2fe400000100ba */
[----:B------:R-:W-:Y:S01]  /*24e80*/  FFMA.FTZ R199, R0, R29, R199 ;  /* 0x0000001d00c77223 */ /* 0x000fe200000100c7 */
[----:B------:R-:W-:Y:S06]  /*24e90*/  FMNMX.FTZ R29, R9, R168, !PT ;  /* 0x000000a8091d7209 */ /* 0x000fec0007810000 */
[----:B------:R-:W1:Y:S01]  /*24ea0*/  I2F R23, R23 ;  /* 0x0000001700177306 */ /* 0x000e620000201400 */
[----:B------:R-:W-:Y:S02]  /*24eb0*/  FMNMX.FTZ R16, R6, R29, !PT ;  /* 0x0000001d06107209 */ /* 0x000fe40007810000 */
[----:B------:R-:W-:Y:S01]  /*24ec0*/  LDSM.16.MT88.4 R28, [R232+0x10000] ;  /* 0x01000000e81c783b */ /* 0x000fe20000004200 */
[CC--:B----4-:R-:W-:Y:S01]  /*24ed0*/  FFMA.FTZ R8, R0.reuse, R27.reuse, R188 ;  /* 0x0000001b00087223 */ /* 0x0d0fe200000100bc */
[----:B------:R-:W-:Y:S01]  /*24ee0*/  FMNMX.FTZ R16, R199, R16, !PT ;  /* 0x00000010c7107209 */ /* 0x000fe20007810000 */
[----:B------:R-:W-:Y:S01]  /*24ef0*/  FFMA.FTZ R201, R0, R27, R201 ;  /* 0x0000001b00c97223 */ /* 0x000fe200000100c9 */
[----:B------:R-:W-:Y:S02]  /*24f00*/  FMNMX.FTZ R27, R191, R4, !PT ;  /* 0x00000004bf1b7209 */ /* 0x000fe40007810000 */
[----:B------:R-:W-:Y:S01]  /*24f10*/  IADD3 R4, R5, 0x38, RZ ;  /* 0x0000003805047810 */ /* 0x000fe20007ffe0ff */
[----:B------:R-:W4:Y:S01]  /*24f20*/  I2F R21, R21 ;  /* 0x0000001500157306 */ /* 0x000f220000201400 */
[----:B------:R-:W-:Y:S02]  /*24f30*/  FMNMX.FTZ R27, R186, R27, !PT ;  /* 0x0000001bba1b7209 */ /* 0x000fe40007810000 */
[----:B------:R-:W-:Y:S01]  /*24f40*/  FMNMX.FTZ R16, R201, R16, !PT ;  /* 0x00000010c9107209 */ /* 0x000fe20007810000 */
[----:B-----5:R-:W-:Y:S01]  /*24f50*/  FFMA.FTZ R195, R0, R25, R13 ;  /* 0x0000001900c37223 */ /* 0x020fe2000001000d */
[----:B------:R-:W-:Y:S01]  /*24f60*/  FMNMX.FTZ R27, R8, R27, !PT ;  /* 0x0000001b081b7209 */ /* 0x000fe20007810000 */
[----:B------:R-:W-:Y:S01]  /*24f70*/  FFMA.FTZ R174, R0, R25, R174 ;  /* 0x0000001900ae7223 */ /* 0x000fe200000100ae */
[----:B------:R-:W-:Y:S02]  /*24f80*/  IADD3 R5, R5, 0x39, RZ ;  /* 0x0000003905057810 */ /* 0x000fe40007ffe0ff */
[----:B------:R-:W-:Y:S01]  /*24f90*/  FMNMX.FTZ R12, R194, R27, !PT ;  /* 0x0000001bc20c7209 */ /* 0x000fe20007810000 */
[----:B------:R5:W2:Y:S03]  /*24fa0*/  I2F R19, R14 ;  /* 0x0000000e00137306 */ /* 0x000aa60000201400 */
[----:B------:R-:W-:Y:S01]  /*24fb0*/  FMNMX.FTZ R13, R195, R12, !PT ;  /* 0x0000000cc30d7209 */ /* 0x000fe20007810000 */
[CC--:B-1----:R-:W-:Y:S02]  /*24fc0*/  FFMA.FTZ R196, R0.reuse, R23.reuse, R196 ;  /* 0x0000001700c47223 */ /* 0x0c2fe400000100c4 */
[----:B------:R-:W-:Y:S03]  /*24fd0*/  FFMA.FTZ R173, R0, R23, R173 ;  /* 0x0000001700ad7223 */ /* 0x000fe600000100ad */
[----:B------:R-:W-:Y:S01]  /*24fe0*/  FMNMX.FTZ R12, R196, R13, !PT ;  /* 0x0000000dc40c7209 */ /* 0x000fe20007810000 */
[----:B------:R-:W1:Y:S01]  /*24ff0*/  I2F R10, R10 ;  /* 0x0000000a000a7306 */ /* 0x000e620000201400 */
[CC--:B----4-:R-:W-:Y:S02]  /*25000*/  FFMA.FTZ R172, R0.reuse, R21.reuse, R172 ;  /* 0x0000001500ac7223 */ /* 0x0d0fe400000100ac */
[----:B------:R-:W-:Y:S01]  /*25010*/  FFMA.FTZ R197, R0, R21, R197 ;  /* 0x0000001500c57223 */ /* 0x000fe200000100c5 */
[----:B------:R-:W-:Y:S06]  /*25020*/  FMNMX.FTZ R21, R175, R16, !PT ;  /* 0x00000010af157209 */ /* 0x000fec0007810000 */
[----:B------:R-:W4:Y:S01]  /*25030*/  I2F R17, R17 ;  /* 0x0000001100117306 */ /* 0x000f220000201400 */
[----:B------:R-:W-:Y:S02]  /*25040*/  FMNMX.FTZ R12, R197, R12, !PT ;  /* 0x0000000cc50c7209 */ /* 0x000fe40007810000 */
[----:B-----5:R-:W-:Y:S01]  /*25050*/  FMNMX.FTZ R14, R174, R21, !PT ;  /* 0x00000015ae0e7209 */ /* 0x020fe20007810000 */
[CC--:B--2---:R-:W-:Y:S02]  /*25060*/  FFMA.FTZ R178, R0.reuse, R19.reuse, R178 ;  /* 0x0000001300b27223 */ /* 0x0c4fe400000100b2 */
[C---:B------:R-:W-:Y:S01]  /*25070*/  FFMA.FTZ R170, R0.reuse, R19, R7 ;  /* 0x0000001300aa7223 */ /* 0x040fe20000010007 */
[----:B------:R-:W-:Y:S03]  /*25080*/  FMNMX.FTZ R13, R173, R14, !PT ;  /* 0x0000000ead0d7209 */ /* 0x000fe60007810000 */
        /* <DEDUP_REMOVED lines=9> */
[----:B------:R-:W-:Y:S03]  /*25120*/  FMNMX.FTZ R12, R206, R21, !PT ;  /* 0x00000015ce0c7209 */ /* 0x000fe60007810000 */
[----:B------:R-:W4:Y:S01]  /*25130*/  I2F R15, R15 ;  /* 0x0000000f000f7306 */ /* 0x000f220000201400 */
[----:B------:R-:W-:Y:S01]  /*25140*/  LDSM.16.MT88.4 R20, [R233+0x10000] ;  /* 0x01000000e914783b */ /* 0x000fe20000004200 */
[CC--:B--2---:R-:W-:Y:S02]  /*25150*/  FFMA.FTZ R205, R0.reuse, R2.reuse, R205 ;  /* 0x0000000200cd7223 */ /* 0x0c4fe400000100cd */
[----:B------:R-:W-:Y:S01]  /*25160*/  FFMA.FTZ R183, R0, R2, R183 ;  /* 0x0000000200b77223 */ /* 0x000fe200000100b7 */
[----:B------:R-:W-:Y:S02]  /*25170*/  FMNMX.FTZ R2, R202, R13, !PT ;  /* 0x0000000dca027209 */ /* 0x000fe40007810000 */
        /* <DEDUP_REMOVED lines=10> */
[----:B------:R-:W-:Y:S02]  /*25220*/  FMNMX.FTZ R17, R180, R17, !PT ;  /* 0x00000011b4117209 */ /* 0x000fe40007810000 */
[----:B------:R-:W-:Y:S02]  /*25230*/  FMNMX.FTZ R11, R176, R11, !PT ;  /* 0x0000000bb00b7209 */ /* 0x000fe40007810000 */
[----:B------:R-:W-:Y:S01]  /*25240*/  FMNMX.FTZ R2, R178, R17, !PT ;  /* 0x00000011b2027209 */ /* 0x000fe20007810000 */
[-C--:B--2---:R-:W-:Y:S01]  /*25250*/  FFMA.FTZ R169, R0, R4.reuse, R169 ;  /* 0x0000000400a97223 */ /* 0x084fe200000100a9 */
[----:B------:R-:W-:Y:S01]  /*25260*/  FMNMX.FTZ R14, R170, R11, !PT ;  /* 0x0000000baa0e7209 */ /* 0x000fe20007810000 */
[C---:B------:R-:W-:Y:S03]  /*25270*/  FFMA.FTZ R179, R0.reuse, R4, R179 ;  /* 0x0000000400b37223 */ /* 0x040fe600000100b3 */
[----:B------:R-:W-:Y:S02]  /*25280*/  FMNMX.FTZ R2, R169, R2, !PT ;  /* 0x00000002a9027209 */ /* 0x000fe40007810000 */
[----:B------:R-:W-:Y:S01]  /*25290*/  FMNMX.FTZ R14, R179, R14, !PT ;  /* 0x0000000eb30e7209 */ /* 0x000fe20007810000 */
[CC--:B-1----:R-:W-:Y:S02]  /*252a0*/  FFMA.FTZ R167, R0.reuse, R5.reuse, R167 ;  /* 0x0000000500a77223 */ /* 0x0c2fe400000100a7 */
[----:B------:R-:W-:Y:S03]  /*252b0*/  FFMA.FTZ R177, R0, R5, R177 ;  /* 0x0000000500b17223 */ /* 0x000fe600000100b1 */
[----:B------:R-:W-:Y:S02]  /*252c0*/  FMNMX.FTZ R4, R167, R2, !PT ;  /* 0x00000002a7047209 */ /* 0x000fe40007810000 */
[----:B------:R-:W-:Y:S03]  /*252d0*/  FMNMX.FTZ R12, R177, R14, !PT ;  /* 0x0000000eb10c7209 */ /* 0x000fe60007810000 */
[----:B------:R-:W1:Y:S08]  /*252e0*/  SHFL.BFLY PT, R7, R4, 0x2, 0x1f ;  /* 0x0c401f0004077f89 */ /* 0x000e7000000e0000 */
[----:B------:R-:W2:Y:S01]  /*252f0*/  SHFL.BFLY PT, R11, R12, 0x2, 0x1f ;  /* 0x0c401f000c0b7f89 */ /* 0x000ea200000e0000 */
[----:B-1----:R-:W-:Y:S07]  /*25300*/  FMNMX.FTZ R5, R4, R7, !PT ;  /* 0x0000000704057209 */ /* 0x002fee0007810000 */
[----:B------:R-:W1:Y:S01]  /*25310*/  SHFL.BFLY PT, R164, R5, 0x1, 0x1f ;  /* 0x0c201f0005a47f89 */ /* 0x000e6200000e0000 */
[----:B--2---:R-:W-:Y:S07]  /*25320*/  FMNMX.FTZ R10, R12, R11, !PT ;  /* 0x0000000b0c0a7209 */ /* 0x004fee0007810000 */
[----:B------:R-:W2:Y:S08]  /*25330*/  SHFL.BFLY PT, R165, R10, 0x1, 0x1f ;  /* 0x0c201f000aa57f89 */ /* 0x000eb000000e0000 */
[----:B------:R-:W4:Y:S01]  /*25340*/  LDSM.16.MT88.4 R12, [R234+0x10000] ;  /* 0x01000000ea0c783b */ /* 0x000f220000004200 */
[----:B-1----:R-:W-:Y:S04]  /*25350*/  FMNMX.FTZ R164, R5, R164, !PT ;  /* 0x000000a405a47209 */ /* 0x002fe80007810000 */
[C---:B------:R-:W-:Y:S01]  /*25360*/  FSETP.NEU.FTZ.AND P0, PT, R164.reuse, -INF , PT ;  /* 0xff800000a400780b */ /* 0x040fe20003f1d000 */
[----:B------:R-:W-:Y:S01]  /*25370*/  FADD.FTZ R3, -R164, R3 ;  /* 0x00000003a4037221 */ /* 0x000fe20000010100 */
[----:B--2---:R-:W-:Y:S01]  /*25380*/  FMNMX.FTZ R165, R10, R165, !PT ;  /* 0x000000a50aa57209 */ /* 0x004fe20007810000 */
[C---:B---3--:R-:W-:Y:S04]  /*25390*/  FMUL.FTZ R171, R166.reuse, R164 ;  /* 0x000000a4a6ab7220 */ /* 0x048fe80000410000 */
        /* <DEDUP_REMOVED lines=8> */
[----:B------:R-:W1:Y:S01]  /*25420*/  MUFU.EX2 R2, R2 ;  /* 0x0000000200027308 */ /* 0x000e620000000800 */
[-CC-:B------:R-:W-:Y:S01]  /*25430*/  FFMA.FTZ R187, R186, R166.reuse, -R171.reuse ;  /* 0x000000a6babb7223 */ /* 0x180fe200000108ab */
[----:B------:R-:W-:Y:S01]  /*25440*/  ISETP.GT.AND P0, PT, R250, R239, PT ;  /* 0x000000effa00720c */ /* 0x000fe20003f04270 */
[-C--:B------:R-:W-:Y:S02]  /*25450*/  FFMA.FTZ R186, R8, R166.reuse, -R171 ;  /* 0x000000a608ba7223 */ /* 0x080fe400000108ab */
[-CC-:B------:R-:W-:Y:S02]  /*25460*/  FFMA.FTZ R193, R9, R166.reuse, -R181.reuse ;  /* 0x000000a609c17223 */ /* 0x180fe400000108b5 */
[-CC-:B------:R-:W-:Y:S02]  /*25470*/  FFMA.FTZ R192, R6, R166.reuse, -R181.reuse ;  /* 0x000000a606c07223 */ /* 0x180fe400000108b5 */
[-CC-:B------:R-:W-:Y:S01]  /*25480*/  FFMA.FTZ R191, R199, R166.reuse, -R181.reuse ;  /* 0x000000a6c7bf7223 */ /* 0x180fe200000108b5 */
[----:B------:R-:W-:Y:S01]  /*25490*/  MUFU.EX2 R189, R189 ;  /* 0x000000bd00bd7308 */ /* 0x000fe20000000800 */
[-CC-:B------:R-:W-:Y:S02]  /*254a0*/  FFMA.FTZ R190, R201, R166.reuse, -R181.reuse ;  /* 0x000000a6c9be7223 */ /* 0x180fe400000108b5 */
[----:B------:R-:W-:Y:S02]  /*254b0*/  FMUL.FTZ R4, R166, R3 ;  /* 0x00000003a6047220 */ /* 0x000fe40000410000 */
[-CC-:B------:R-:W-:Y:S02]  /*254c0*/  FFMA.FTZ R198, R175, R166.reuse, -R181.reuse ;  /* 0x000000a6afc67223 */ /* 0x180fe400000108b5 */
[-CC-:B------:R-:W-:Y:S02]  /*254d0*/  FFMA.FTZ R199, R174, R166.reuse, -R181.reuse ;  /* 0x000000a6aec77223 */ /* 0x180fe400000108b5 */
[-CC-:B------:R-:W-:Y:S01]  /*254e0*/  FFMA.FTZ R200, R173, R166.reuse, -R181.reuse ;  /* 0x000000a6adc87223 */ /* 0x180fe200000108b5 */
[----:B------:R-:W2:Y:S01]  /*254f0*/  MUFU.EX2 R3, R4 ;  /* 0x0000000400037308 */ /* 0x000ea20000000800 */
[----:B------:R-:W-:Y:S02]  /*25500*/  FFMA.FTZ R201, R172, R166, -R181 ;  /* 0x000000a6acc97223 */ /* 0x000fe400000108b5 */
[----:B------:R-:W-:Y:S01]  /*25510*/  LDSM.16.MT88.4 R172, [R233+0x14800] ;  /* 0x01480000e9ac783b */ /* 0x000fe20000004200 */
[C---:B-1----:R-:W-:Y:S02]  /*25520*/  FMUL.FTZ R6, R2.reuse, R162 ;  /* 0x000000a202067220 */ /* 0x042fe40000410000 */
[C---:B------:R-:W-:Y:S02]  /*25530*/  FMUL.FTZ R7, R2.reuse, R163 ;  /* 0x000000a302077220 */ /* 0x040fe40000410000 */
[C---:B------:R-:W-:Y:S02]  /*25540*/  FMUL.FTZ R10, R2.reuse, R158 ;  /* 0x0000009e020a7220 */ /* 0x040fe40000410000 */
        /* <DEDUP_REMOVED lines=31> */
[----:B--2---:R-:W-:Y:S01]  /*25740*/  F2FP.BF16.PACK_AB R163, R186, R187 ;  /* 0x000000bbbaa3723e */ /* 0x004fe200000010ff */
        /* <DEDUP_REMOVED lines=10> */
[----:B------:R-:W2:Y:S01]  /*257f0*/  MUFU.EX2 R190, R190 ;  /* 0x000000be00be7308 */ /* 0x000ea20000000800 */
[----:B------:R-:W-:Y:S02]  /*25800*/  FMUL.FTZ R51, R2, R51 ;  /* 0x0000003302337220 */ /* 0x000fe40000410000 */
[C---:B------:R-:W-:Y:S01]  /*25810*/  FMUL.FTZ R48, R3.reuse, R48 ;  /* 0x0000003003307220 */ /* 0x040fe20000410000 */
[----:B-1----:R-:W-:Y:S01]  /*25820*/  F2FP.BF16.PACK_AB R160, R192, R193 ;  /* 0x000000c1c0a0723e */ /* 0x002fe200000010ff */
        /* <DEDUP_REMOVED lines=9> */
[----:B------:R-:W1:Y:S01]  /*258c0*/  MUFU.EX2 R199, R199 ;  /* 0x000000c700c77308 */ /* 0x000e620000000800 */
[----:B------:R-:W-:Y:S02]  /*258d0*/  FMUL.FTZ R57, R3, R57 ;  /* 0x0000003903397220 */ /* 0x000fe40000410000 */
[----:B------:R-:W-:Y:S01]  /*258e0*/  FMUL.FTZ R62, R2, R62 ;  /* 0x0000003e023e7220 */ /* 0x000fe20000410000 */
[----:B--2---:R-:W-:Y:S01]  /*258f0*/  F2FP.BF16.PACK_AB R162, R190, R191 ;  /* 0x000000bfbea2723e */ /* 0x004fe200000010ff */
[-C--:B------:R-:W-:Y:S02]  /*25900*/  FFMA.FTZ R180, R180, R166.reuse, -R171 ;  /* 0x000000a6b4b47223 */ /* 0x080fe400000108ab */
[-C--:B------:R-:W-:Y:S02]  /*25910*/  FFMA.FTZ R176, R176, R166.reuse, -R181 ;  /* 0x000000a6b0b07223 */ /* 0x080fe400000108b5 */
[-C--:B------:R-:W-:Y:S01]  /*25920*/  FFMA.FTZ R178, R178, R166.reuse, -R171 ;  /* 0x000000a6b2b27223 */ /* 0x080fe200000108ab */
[----:B------:R-:W-:Y:S01]  /*25930*/  MUFU.EX2 R200, R200 ;  /* 0x000000c800c87308 */ /* 0x000fe20000000800 */
[C---:B----4-:R-:W-:Y:S05]  /*25940*/  HMMA.16816.F32.BF16 R4, R160.reuse, R12, R4 ;  /* 0x0000000ca004723c */ /* 0x050fea0000041804 */
[----:B------:R-:W-:Y:S02]  /*25950*/  FFMA.FTZ R179, R179, R166, -R181 ;  /* 0x000000a6b3b37223 */ /* 0x000fe400000108b5 */
[C---:B------:R-:W-:Y:S01]  /*25960*/  FMUL.FTZ R12, R3.reuse, R152 ;  /* 0x00000098030c7220 */ /* 0x040fe20000410000 */
[C---:B------:R-:W-:Y:S01]  /*25970*/  HMMA.16816.F32.BF16 R8, R160.reuse, R14, R8 ;  /* 0x0000000ea008723c */ /* 0x040fe20000041808 */
[----:B------:R-:W2:Y:S03]  /*25980*/  MUFU.EX2 R201, R201 ;  /* 0x000000c900c97308 */ /* 0x000ea60000000800 */
[C---:B------:R-:W-:Y:S02]  /*25990*/  FMUL.FTZ R13, R3.reuse, R153 ;  /* 0x00000099030d7220 */ /* 0x040fe40000410000 */
[C---:B------:R-:W-:Y:S02]  /*259a0*/  FMUL.FTZ R63, R2.reuse, R63 ;  /* 0x0000003f023f7220 */ /* 0x040fe40000410000 */
[C---:B------:R-:W-:Y:S04]  /*259b0*/  FMUL.FTZ R14, R2.reuse, R154 ;  /* 0x0000009a020e7220 */ /* 0x040fe80000410000 */
[C---:B------:R-:W-:Y:S02]  /*259c0*/  FMUL.FTZ R15, R2.reuse, R155 ;  /* 0x0000009b020f7220 */ /* 0x040fe40000410000 */
[----:B------:R-:W3:Y:S01]  /*259d0*/  LDSM.16.MT88.4 R152, [R231+0x10000] ;  /* 0x01000000e798783b */ /* 0x000ee20000004200 */
        /* <DEDUP_REMOVED lines=11> */
[----:B------:R-:W4:Y:S01]  /*25a90*/  LDSM.16.MT88.4 R144, [R234+0x12000] ;  /* 0x01200000ea90783b */ /* 0x000f220000004200 */
        /* <DEDUP_REMOVED lines=11> */
[----:B------:R-:W5:Y:S01]  /*25b50*/  LDSM.16.MT88.4 R136, [R233+0x12000] ;  /* 0x01200000e988783b */ /* 0x000f620000004200 */
[C---:B------:R-:W-:Y:S02]  /*25b60*/  FMUL.FTZ R74, R2.reuse, R74 ;  /* 0x0000004a024a7220 */ /* 0x040fe40000410000 */
[C---:B------:R-:W-:Y:S02]  /*25b70*/  FMUL.FTZ R75, R2.reuse, R75 ;  /* 0x0000004b024b7220 */ /* 0x040fe40000410000 */
[C---:B---3--:R-:W-:Y:S03]  /*25b80*/  HMMA.16816.F32.BF16 R28, R160.reuse, R152, R28 ;  /* 0x00000098a01c723c */ /* 0x048fe6000004181c */
[C---:B------:R-:W-:Y:S02]  /*25b90*/  FMUL.FTZ R72, R3.reuse, R72 ;  /* 0x0000004803487220 */ /* 0x040fe40000410000 */
[C---:B------:R-:W-:Y:S02]  /*25ba0*/  FMUL.FTZ R73, R3.reuse, R73 ;  /* 0x0000004903497220 */ /* 0x040fe40000410000 */
[C---:B------:R-:W-:Y:S01]  /*25bb0*/  FMUL.FTZ R78, R2.reuse, R78 ;  /* 0x0000004e024e7220 */ /* 0x040fe20000410000 */
        /* <DEDUP_REMOVED lines=8> */
[----:B------:R-:W-:Y:S03]  /*25c40*/  LDSM.16.MT88.4 R144, [R232+0x10800] ;  /* 0x01080000e890783b */ /* 0x000fe60000004200 */
[C---:B------:R-:W-:Y:S02]  /*25c50*/  FMUL.FTZ R83, R2.reuse, R83 ;  /* 0x0000005302537220 */ /* 0x040fe40000410000 */
[C---:B------:R-:W-:Y:S02]  /*25c60*/  FMUL.FTZ R80, R3.reuse, R80 ;  /* 0x0000005003507220 */ /* 0x040fe40000410000 */
[C---:B------:R-:W-:Y:S01]  /*25c70*/  FMUL.FTZ R81, R3.reuse, R81 ;  /* 0x0000005103517220 */ /* 0x040fe20000410000 */
[C---:B-----5:R-:W-:Y:S03]  /*25c80*/  HMMA.16816.F32.BF16 R44, R160.reuse, R136, R44 ;  /* 0x00000088a02c723c */ /* 0x060fe6000004182c */
[C---:B------:R-:W-:Y:S02]  /*25c90*/  FMUL.FTZ R86, R2.reuse, R86 ;  /* 0x0000005602567220 */ /* 0x040fe40000410000 */
[C---:B------:R-:W-:Y:S02]  /*25ca0*/  FMUL.FTZ R87, R2.reuse, R87 ;  /* 0x0000005702577220 */ /* 0x040fe40000410000 */
[C---:B------:R-:W-:Y:S01]  /*25cb0*/  FMUL.FTZ R84, R3.reuse, R84 ;  /* 0x0000005403547220 */ /* 0x040fe20000410000 */
        /* <DEDUP_REMOVED lines=8> */
[----:B------:R-:W4:Y:S03]  /*25d40*/  LDSM.16.MT88.4 R132, [R233+0x14000] ;  /* 0x01400000e984783b */ /* 0x000f260000004200 */
[C---:B------:R-:W-:Y:S02]  /*25d50*/  FMUL.FTZ R89, R3.reuse, R89 ;  /* 0x0000005903597220 */ /* 0x040fe40000410000 */
[C---:B------:R-:W-:Y:S02]  /*25d60*/  FMUL.FTZ R94, R2.reuse, R94 ;  /* 0x0000005e025e7220 */ /* 0x040fe40000410000 */
[C---:B------:R-:W-:Y:S04]  /*25d70*/  HMMA.16816.F32.BF16 R60, R160.reuse, R140, R60 ;  /* 0x0000008ca03c723c */ /* 0x040fe8000004183c */
[C---:B------:R-:W-:Y:S02]  /*25d80*/  FMUL.FTZ R95, R2.reuse, R95 ;  /* 0x0000005f025f7220 */ /* 0x040fe40000410000 */
[C---:B------:R-:W-:Y:S02]  /*25d90*/  FMUL.FTZ R92, R3.reuse, R92 ;  /* 0x0000005c035c7220 */ /* 0x040fe40000410000 */
[C---:B------:R-:W-:Y:S01]  /*25da0*/  HMMA.16816.F32.BF16 R64, R160.reuse, R142, R64 ;  /* 0x0000008ea040723c */ /* 0x040fe20000041840 */
[----:B------:R-:W5:Y:S03]  /*25db0*/  LDSM.16.MT88.4 R140, [R232+0x14000] ;  /* 0x01400000e88c783b */ /* 0x000f660000004200 */
        /* <DEDUP_REMOVED lines=18> */
[C---:B-----5:R-:W-:Y:S04]  /*25ee0*/  HMMA.16816.F32.BF16 R84, R160.reuse, R140, R84 ;  /* 0x0000008ca054723c */ /* 0x060fe80000041854 */
        /* <DEDUP_REMOVED lines=27> */
[----:B------:R-:W-:Y:S02]  /*260a0*/  FMUL.FTZ R121, R3, R121 ;  /* 0x0000007903797220 */ /* 0x000fe40000410000 */
[C---:B------:R-:W-:Y:S02]  /*260b0*/  FMUL.FTZ R126, R2.reuse, R126 ;  /* 0x0000007e027e7220 */ /* 0x040fe40000410000 */
[----:B------:R-:W-:Y:S01]  /*260c0*/  FMUL.FTZ R127, R2, R127 ;  /* 0x0000007f027f7220 */ /* 0x000fe20000410000 */
[C---:B---3--:R-:W-:Y:S03]  /*260d0*/  HMMA.16816.F32.BF16 R116, R160.reuse, R136, R116 ;  /* 0x00000088a074723c */ /* 0x048fe60000041874 */
[-CC-:B------:R-:W-:Y:S02]  /*260e0*/  FFMA.FTZ R194, R194, R166.reuse, -R171.reuse ;  /* 0x000000a6c2c27223 */ /* 0x180fe400000108ab */
[-CC-:B------:R-:W-:Y:S02]  /*260f0*/  FFMA.FTZ R195, R195, R166.reuse, -R171.reuse ;  /* 0x000000a6c3c37223 */ /* 0x180fe400000108ab */
[-CC-:B------:R-:W-:Y:S01]  /*26100*/  FFMA.FTZ R196, R196, R166.reuse, -R171.reuse ;  /* 0x000000a6c4c47223 */ /* 0x180fe200000108ab */
[C---:B------:R-:W-:Y:S01]  /*26110*/  HMMA.16816.F32.BF16 R120, R160.reuse, R138, R120 ;  /* 0x0000008aa078723c */ /* 0x040fe20000041878 */
[----:B------:R-:W-:Y:S01]  /*26120*/  MUFU.EX2 R194, R194 ;  /* 0x000000c200c27308 */ /* 0x000fe20000000800 */
[----:B------:R-:W3:Y:S02]  /*26130*/  LDSM.16.MT88.4 R136, [R233+0x10800] ;  /* 0x01080000e988783b */ /* 0x000ee40000004200 */
[----:B------:R-:W-:Y:S02]  /*26140*/  FFMA.FTZ R197, R197, R166, -R171 ;  /* 0x000000a6c5c57223 */ /* 0x000fe400000108ab */
[C---:B------:R-:W-:Y:S02]  /*26150*/  FMUL.FTZ R124, R3.reuse, R124 ;  /* 0x0000007c037c7220 */ /* 0x040fe40000410000 */
[C---:B------:R-:W-:Y:S03]  /*26160*/  FMUL.FTZ R125, R3.reuse, R125 ;  /* 0x0000007d037d7220 */ /* 0x040fe60000410000 */
[----:B------:R-:W5:Y:S01]  /*26170*/  MUFU.EX2 R195, R195 ;  /* 0x000000c300c37308 */ /* 0x000f620000000800 */
[C---:B------:R-:W-:Y:S02]  /*26180*/  FMUL.FTZ R130, R2.reuse, R130 ;  /* 0x0000008202827220 */ /* 0x040fe40000410000 */
[----:B------:R-:W-:Y:S01]  /*26190*/  FMUL.FTZ R131, R2, R131 ;  /* 0x0000008302837220 */ /* 0x000fe20000410000 */
[C---:B----4-:R-:W-:Y:S03]  /*261a0*/  HMMA.16816.F32.BF16 R124, R160.reuse, R132, R124 ;  /* 0x00000084a07c723c */ /* 0x050fe6000004187c */
[C---:B------:R-:W-:Y:S02]  /*261b0*/  FMUL.FTZ R128, R3.reuse, R128 ;  /* 0x0000008003807220 */ /* 0x040fe40000410000 */
[----:B------:R-:W-:Y:S01]  /*261c0*/  FMUL.FTZ R129, R3, R129 ;  /* 0x0000008103817220 */ /* 0x000fe20000410000 */
[----:B------:R-:W-:Y:S01]  /*261d0*/  MUFU.EX2 R196, R196 ;  /* 0x000000c400c47308 */ /* 0x000fe20000000800 */
[----:B-1----:R-:W-:Y:S01]  /*261e0*/  F2FP.BF16.PACK_AB R132, R199, R198 ;  /* 0x000000c6c784723e */ /* 0x002fe200000010ff */
[-CC-:B------:R-:W-:Y:S04]  /*261f0*/  FFMA.FTZ R183, R183, R166.reuse, -R181.reuse ;  /* 0x000000a6b7b77223 */ /* 0x180fe800000108b5 */
[----:B------:R-:W-:Y:S01]  /*26200*/  HMMA.16816.F32.BF16 R128, R160, R134, R128 ;  /* 0x00000086a080723c */ /* 0x000fe20000041880 */
[----:B------:R-:W-:Y:S02]  /*26210*/  LDSM.16.MT88.4 R160, [R234+0x14800] ;  /* 0x01480000eaa0783b */ /* 0x000fe40000004200 */
[-CC-:B------:R-:W-:Y:S01]  /*26220*/  FFMA.FTZ R182, R182, R166.reuse, -R181.reuse ;  /* 0x000000a6b6b67223 */ /* 0x180fe200000108b5 */
[----:B------:R-:W1:Y:S01]  /*26230*/  MUFU.EX2 R197, R197 ;  /* 0x000000c500c57308 */ /* 0x000e620000000800 */
[--C-:B------:R-:W-:Y:S02]  /*26240*/  FFMA.FTZ R203, R203, R166, -R181.reuse ;  /* 0x000000a6cbcb7223 */ /* 0x100fe400000108b5 */
[----:B--2---:R-:W-:Y:S01]  /*26250*/  F2FP.BF16.PACK_AB R134, R201, R200 ;  /* 0x000000c8c986723e */ /* 0x004fe200000010ff */
[--C-:B------:R-:W-:Y:S01]  /*26260*/  FFMA.FTZ R202, R202, R166, -R181.reuse ;  /* 0x000000a6caca7223 */ /* 0x100fe200000108b5 */
[----:B-----5:R-:W-:Y:S03]  /*26270*/  F2FP.BF16.PACK_AB R133, R195, R194 ;  /* 0x000000c2c385723e */ /* 0x020fe600000010ff */
[-CC-:B------:R-:W-:Y:S02]  /*26280*/  FFMA.FTZ R170, R170, R166.reuse, -R181.reuse ;  /* 0x000000a6aaaa7223 */ /* 0x180fe400000108b5 */
[-C--:B------:R-:W-:Y:S01]  /*26290*/  FFMA.FTZ R181, R177, R166.reuse, -R181 ;  /* 0x000000a6b1b57223 */ /* 0x080fe200000108b5 */
[----:B------:R-:W2:Y:S01]  /*262a0*/  MUFU.EX2 R168, R183 ;  /* 0x000000b700a87308 */ /* 0x000ea20000000800 */
[-CC-:B------:R-:W-:Y:S02]  /*262b0*/  FFMA.FTZ R169, R169, R166.reuse, -R171.reuse ;  /* 0x000000a6a9a97223 */ /* 0x180fe400000108ab */
[-CC-:B------:R-:W-:Y:S02]  /*262c0*/  FFMA.FTZ R207, R207, R166.reuse, -R171.reuse ;  /* 0x000000a6cfcf7223 */ /* 0x180fe400000108ab */
[-CC-:B------:R-:W-:Y:S02]  /*262d0*/  FFMA.FTZ R206, R206, R166.reuse, -R171.reuse ;  /* 0x000000a6cece7223 */ /* 0x180fe400000108ab */
[-CC-:B------:R-:W-:Y:S02]  /*262e0*/  FFMA.FTZ R205, R205, R166.reuse, -R171.reuse ;  /* 0x000000a6cdcd7223 */ /* 0x180fe400000108ab */
[-CC-:B------:R-:W-:Y:S01]  /*262f0*/  FFMA.FTZ R204, R204, R166.reuse, -R171.reuse ;  /* 0x000000a6cccc7223 */ /* 0x180fe200000108ab */
[----:B------:R2:W4:Y:S01]  /*26300*/  MUFU.EX2 R183, R182 ;  /* 0x000000b600b77308 */ /* 0x0005220000000800 */
[----:B------:R-:W-:Y:S01]  /*26310*/  FFMA.FTZ R171, R167, R166, -R171 ;  /* 0x000000a6a7ab7223 */ /* 0x000fe200000108ab */
[----:B-1----:R-:W-:Y:S01]  /*26320*/  F2FP.BF16.PACK_AB R135, R197, R196 ;  /* 0x000000c4c587723e */ /* 0x002fe200000010ff */
[----:B------:R-:W-:Y:S04]  /*26330*/  FFMA.FTZ R189, R2, R252, R189 ;  /* 0x000000fc02bd7223 */ /* 0x000fe800000100bd */
[----:B------:R-:W-:Y:S02]  /*26340*/  FADD.FTZ R188, R188, R189 ;  /* 0x000000bdbcbc7221 */ /* 0x000fe40000010000 */
[C---:B------:R-:W-:Y:S01]  /*26350*/  HMMA.16816.F32.BF16 R4, R132.reuse, R140, R4 ;  /* 0x0000008c8404723c */ /* 0x040fe20000041804 */
[----:B------:R-:W-:Y:S07]  /*26360*/  MUFU.EX2 R207, R207 ;  /* 0x000000cf00cf7308 */ /* 0x000fee0000000800 */
[C---:B------:R-:W-:Y:S01]  /*26370*/  HMMA.16816.F32.BF16 R8, R132.reuse, R142, R8 ;  /* 0x0000008e8408723c */ /* 0x040fe20000041808 */
[----:B------:R-:W1:Y:S02]  /*26380*/  LDSM.16.MT88.4 R140, [R233+0x12800] ;  /* 0x01280000e98c783b */ /* 0x000e640000004200 */
[----:B------:R-:W5:Y:S01]  /*26390*/  MUFU.EX2 R206, R206 ;  /* 0x000000ce00ce7308 */ /* 0x000f620000000800 */
[----:B--2---:R-:W-:Y:S04]  /*263a0*/  MOV R182, R168 ;  /* 0x000000a800b67202 */ /* 0x004fe80000000f00 */
[C---:B---3--:R-:W-:Y:S05]  /*263b0*/  HMMA.16816.F32.BF16 R12, R132.reuse, R136, R12 ;  /* 0x00000088840c723c */ /* 0x048fea000004180c */
[----:B------:R-:W-:Y:S03]  /*263c0*/  MUFU.EX2 R168, R179 ;  /* 0x000000b300a87308 */ /* 0x000fe60000000800 */
[C---:B------:R-:W-:Y:S01]  /*263d0*/  HMMA.16816.F32.BF16 R16, R132.reuse, R138, R16 ;  /* 0x0000008a8410723c */ /* 0x040fe20000041810 */
[----:B------:R-:W2:Y:S06]  /*263e0*/  LDSM.16.MT88.4 R136, [R232+0x12800] ;  /* 0x01280000e888783b */ /* 0x000eac0000004200 */
[----:B------:R-:W-:Y:S01]  /*263f0*/  MUFU.EX2 R205, R205 ;  /* 0x000000cd00cd7308 */ /* 0x000fe20000000800 */
[C---:B------:R-:W-:Y:S08]  /*26400*/  HMMA.16816.F32.BF16 R20, R132.reuse, R144, R20 ;  /* 0x000000908414723c */ /* 0x040ff00000041814 */
[C---:B------:R-:W-:Y:S01]  /*26410*/  HMMA.16816.F32.BF16 R24, R132.reuse, R146, R24 ;  /* 0x000000928418723c */ /* 0x040fe20000041818 */
[----:B------:R-:W3:Y:S01]  /*26420*/  LDSM.16.MT88.4 R144, [R232+0x14800] ;  /* 0x01480000e890783b */ /* 0x000ee20000004200 */
[----:B------:R-:W1:Y:S06]  /*26430*/  MUFU.EX2 R204, R204 ;  /* 0x000000cc00cc7308 */ /* 0x000e6c0000000800 */
[C---:B------:R-:W-:Y:S04]  /*26440*/  HMMA.16816.F32.BF16 R28, R132.reuse, R148, R28 ;  /* 0x00000094841c723c */ /* 0x040fe8000004181c */
[----:B------:R-:W-:Y:S04]  /*26450*/  MUFU.EX2 R203, R203 ;  /* 0x000000cb00cb7308 */ /* 0x000fe80000000800 */
[C---:B------:R-:W-:Y:S01]  /*26460*/  HMMA.16816.F32.BF16 R32, R132.reuse, R150, R32 ;  /* 0x000000968420723c */ /* 0x040fe20000041820 */
[----:B------:R-:W-:Y:S05]  /*26470*/  LDSM.16.MT88.4 R148, [R233+0x16800] ;  /* 0x01680000e994783b */ /* 0x000fea0000004200 */
[----:B------:R-:W2:Y:S02]  /*26480*/  MUFU.EX2 R202, R202 ;  /* 0x000000ca00ca7308 */ /* 0x000ea40000000800 */
[C---:B------:R-:W-:Y:S08]  /*26490*/  HMMA.16816.F32.BF16 R36, R132.reuse, R152, R36 ;  /* 0x000000988424723c */ /* 0x040ff00000041824 */
[C---:B------:R-:W-:Y:S01]  /*264a0*/  HMMA.16816.F32.BF16 R40, R132.reuse, R154, R40 ;  /* 0x0000009a8428723c */ /* 0x040fe20000041828 */
[----:B------:R-:W-:Y:S01]  /*264b0*/  LDSM.16.MT88.4 R152, [R232+0x11000] ;  /* 0x01100000e898783b */ /* 0x000fe20000004200 */
[----:B------:R-:W-:Y:S06]  /*264c0*/  MUFU.EX2 R166, R171 ;  /* 0x000000ab00a67308 */ /* 0x000fec0000000800 */
        /* <DEDUP_REMOVED lines=29> */
[----:B------:R-:W-:Y:S07]  /*266a0*/  LDSM.16.MT88.4 R144, [R234+0x13000] ;  /* 0x01300000ea90783b */ /* 0x000fee0000004200 */
[C---:B-1----:R-:W-:Y:S08]  /*266b0*/  HMMA.16816.F32.BF16 R124, R132.reuse, R140, R124 ;  /* 0x0000008c847c723c */ /* 0x042ff0000004187c */
[----:B------:R-:W-:Y:S01]  /*266c0*/  HMMA.16816.F32.BF16 R128, R132, R142, R128 ;  /* 0x0000008e8480723c */ /* 0x000fe20000041880 */
[----:B------:R-:W1:Y:S06]  /*266d0*/  LDSM.16.MT88.4 R140, [R231+0x11000] ;  /* 0x01100000e78c783b */ /* 0x000e6c0000004200 */
[----:B----4-:R-:W-:Y:S02]  /*266e0*/  F2FP.BF16.PACK_AB R134, R183, R182 ;  /* 0x000000b6b786723e */ /* 0x010fe400000010ff */
[----:B-----5:R-:W-:Y:S03]  /*266f0*/  F2FP.BF16.PACK_AB R133, R206, R207 ;  /* 0x000000cfce85723e */ /* 0x020fe600000010ff */
[----:B------:R-:W-:Y:S02]  /*26700*/  F2FP.BF16.PACK_AB R135, R204, R205 ;  /* 0x000000cdcc87723e */ /* 0x000fe400000010ff */
[----:B------:R-:W-:Y:S07]  /*26710*/  F2FP.BF16.PACK_AB R132, R202, R203 ;  /* 0x000000cbca84723e */ /* 0x000fee00000010ff */
[C---:B--2---:R-:W-:Y:S08]  /*26720*/  HMMA.16816.F32.BF16 R4, R132.reuse, R136, R4 ;  /* 0x000000888404723c */ /* 0x044ff00000041804 */
        /* <DEDUP_REMOVED lines=14> */
[C---:B--2---:R-:W-:Y:S08]  /*26810*/  HMMA.16816.F32.BF16 R44, R132.reuse, R136, R44 ;  /* 0x00000088842c723c */ /* 0x044ff0000004182c */
[C---:B------:R-:W-:Y:S01]  /*26820*/  HMMA.16816.F32.BF16 R48, R132.reuse, R138, R48 ;  /* 0x0000008a8430723c */ /* 0x040fe20000041830 */
[----:B------:R-:W1:Y:S07]  /*26830*/  LDSM.16.MT88.4 R136, [R231+0x15000] ;  /* 0x01500000e788783b */ /* 0x000e6e0000004200 */
[C---:B---3--:R-:W-:Y:S08]  /*26840*/  HMMA.16816.F32.BF16 R52, R132.reuse, R148, R52 ;  /* 0x000000948434723c */ /* 0x048ff00000041834 */
[C---:B------:R-:W-:Y:S01]  /*26850*/  HMMA.16816.F32.BF16 R56, R132.reuse, R150, R56 ;  /* 0x000000968438723c */ /* 0x040fe20000041838 */
[----:B------:R-:W2:Y:S07]  /*26860*/  LDSM.16.MT88.4 R148, [R232+0x17000] ;  /* 0x01700000e894783b */ /* 0x000eae0000004200 */
[C---:B------:R-:W-:Y:S01]  /*26870*/  HMMA.16816.F32.BF16 R60, R132.reuse, R156, R60 ;  /* 0x0000009c843c723c */ /* 0x040fe2000004183c */
[----:B------:R-:W-:Y:S07]  /*26880*/  MUFU.EX2 R156, R180 ;  /* 0x000000b4009c7308 */ /* 0x000fee0000000800 */
[C---:B------:R-:W-:Y:S03]  /*26890*/  HMMA.16816.F32.BF16 R64, R132.reuse, R158, R64 ;  /* 0x0000009e8440723c */ /* 0x040fe60000041840 */
[----:B------:R-:W-:Y:S05]  /*268a0*/  MUFU.EX2 R157, R176 ;  /* 0x000000b0009d7308 */ /* 0x000fea0000000800 */
[C---:B------:R-:W-:Y:S05]  /*268b0*/  HMMA.16816.F32.BF16 R68, R132.reuse, R160, R68 ;  /* 0x000000a08444723c */ /* 0x040fea0000041844 */
[----:B------:R3:W-:Y:S03]  /*268c0*/  MUFU.EX2 R161, R178 ;  /* 0x000000b200a17308 */ /* 0x0007e60000000800 */
[C---:B------:R-:W-:Y:S07]  /*268d0*/  HMMA.16816.F32.BF16 R72, R132.reuse, R162, R72 ;  /* 0x000000a28448723c */ /* 0x040fee0000041848 */
[----:B------:R-:W5:Y:S01]  /*268e0*/  MUFU.EX2 R163, R181 ;  /* 0x000000b500a37308 */ /* 0x000f620000000800 */
[C---:B------:R-:W-:Y:S08]  /*268f0*/  HMMA.16816.F32.BF16 R76, R132.reuse, R172, R76 ;  /* 0x000000ac844c723c */ /* 0x040ff0000004184c */
[C---:B------:R-:W-:Y:S01]  /*26900*/  HMMA.16816.F32.BF16 R80, R132.reuse, R174, R80 ;  /* 0x000000ae8450723c */ /* 0x040fe20000041850 */
[----:B------:R-:W-:Y:S01]  /*26910*/  LDSM.16.MT88.4 R172, [R232+0x11800] ;  /* 0x01180000e8ac783b */ /* 0x000fe20000004200 */
[----:B------:R-:W2:Y:S06]  /*26920*/  MUFU.EX2 R160, R170 ;  /* 0x000000aa00a07308 */ /* 0x000eac0000000800 */
[C---:B----4-:R-:W-:Y:S01]  /*26930*/  HMMA.16816.F32.BF16 R84, R132.reuse, R152, R84 ;  /* 0x000000988454723c */ /* 0x050fe20000041854 */
[----:B---3--:R-:W-:Y:S03]  /*26940*/  LDSM.16.MT88.4 R176, [R231+0x11800] ;  /* 0x01180000e7b0783b */ /* 0x008fe60000004200 */
[----:B------:R-:W3:Y:S01]  /*26950*/  MUFU.EX2 R152, R169 ;  /* 0x000000a900987308 */ /* 0x000ee20000000800 */
[----:B-----5:R-:W-:Y:S03]  /*26960*/  MOV R167, R163 ;  /* 0x000000a300a77202 */ /* 0x020fe60000000f00 */
[C---:B------:R-:W-:Y:S08]  /*26970*/  HMMA.16816.F32.BF16 R88, R132.reuse, R154, R88 ;  /* 0x0000009a8458723c */ /* 0x040ff00000041858 */
[C---:B-1----:R-:W-:Y:S08]  /*26980*/  HMMA.16816.F32.BF16 R92, R132.reuse, R136, R92 ;  /* 0x00000088845c723c */ /* 0x042ff0000004185c */
[C---:B------:R-:W-:Y:S01]  /*26990*/  HMMA.16816.F32.BF16 R96, R132.reuse, R138, R96 ;  /* 0x0000008a8460723c */ /* 0x040fe20000041860 */
[----:B------:R-:W1:Y:S07]  /*269a0*/  LDSM.16.MT88.4 R136, [R231+0x17000] ;  /* 0x01700000e788783b */ /* 0x000e6e0000004200 */
[C---:B------:R-:W-:Y:S08]  /*269b0*/  HMMA.16816.F32.BF16 R100, R132.reuse, R140, R100 ;  /* 0x0000008c8464723c */ /* 0x040ff00000041864 */
[C---:B------:R-:W-:Y:S01]  /*269c0*/  HMMA.16816.F32.BF16 R104, R132.reuse, R142, R104 ;  /* 0x0000008e8468723c */ /* 0x040fe20000041868 */
[----:B------:R-:W-:Y:S07]  /*269d0*/  LDSM.16.MT88.4 R140, [R233+0x11800] ;  /* 0x01180000e98c783b */ /* 0x000fee0000004200 */
[C---:B------:R-:W-:Y:S07]  /*269e0*/  HMMA.16816.F32.BF16 R108, R132.reuse, R144, R108 ;  /* 0x00000090846c723c */ /* 0x040fee000004186c */
[----:B------:R-:W-:Y:S01]  /*269f0*/  MOV R144, R156 ;  /* 0x0000009c00907202 */ /* 0x000fe20000000f00 */
[C---:B------:R-:W-:Y:S04]  /*26a00*/  HMMA.16816.F32.BF16 R112, R132.reuse, R146, R112 ;  /* 0x000000928470723c */ /* 0x040fe80000041870 */
[----:B------:R-:W-:Y:S02]  /*26a10*/  MOV R145, R157 ;  /* 0x0000009d00917202 */ /* 0x000fe40000000f00 */
[----:B------:R-:W4:Y:S02]  /*26a20*/  LDSM.16.MT88.4 R156, [R234+0x11800] ;  /* 0x01180000ea9c783b */ /* 0x000f240000004200 */
[C---:B--2---:R-:W-:Y:S08]  /*26a30*/  HMMA.16816.F32.BF16 R116, R132.reuse, R148, R116 ;  /* 0x000000948474723c */ /* 0x044ff00000041874 */
[C---:B------:R-:W-:Y:S08]  /*26a40*/  HMMA.16816.F32.BF16 R120, R132.reuse, R150, R120 ;  /* 0x000000968478723c */ /* 0x040ff00000041878 */
[C---:B-1----:R-:W-:Y:S07]  /*26a50*/  HMMA.16816.F32.BF16 R124, R132.reuse, R136, R124 ;  /* 0x00000088847c723c */ /* 0x042fee000004187c */
[----:B------:R-:W-:Y:S01]  /*26a60*/  MOV R136, R182 ;  /* 0x000000b600887202 */ /* 0x000fe20000000f00 */
[----:B------:R-:W-:Y:S04]  /*26a70*/  HMMA.16816.F32.BF16 R128, R132, R138, R128 ;  /* 0x0000008a8480723c */ /* 0x000fe80000041880 */
[----:B------:R-:W-:Y:S02]  /*26a80*/  MOV R137, R183 ;  /* 0x000000b700897202 */ /* 0x000fe40000000f00 */
[----:B------:R-:W1:Y:S01]  /*26a90*/  LDSM.16.MT88.4 R180, [R234+0x13800] ;  /* 0x01380000eab4783b */ /* 0x000e620000004200 */
[----:B------:R-:W-:Y:S02]  /*26aa0*/  MOV R132, R160 ;  /* 0x000000a000847202 */ /* 0x000fe40000000f00 */
[----:B------:R-:W-:Y:S03]  /*26ab0*/  MOV R133, R161 ;  /* 0x000000a100857202 */ /* 0x000fe60000000f00 */
[----:B------:R-:W-:Y:S02]  /*26ac0*/  MOV R134, R168 ;  /* 0x000000a800867202 */ /* 0x000fe40000000f00 */
[----:B---3--:R-:W-:Y:S02]  /*26ad0*/  MOV R135, R152 ;  /* 0x0000009800877202 */ /* 0x008fe40000000f00 */
[----:B------:R-:W-:Y:S02]  /*26ae0*/  F2FP.BF16.PACK_AB R169, R133, R144 ;  /* 0x0000009085a9723e */ /* 0x000fe400000010ff */
[----:B------:R-:W-:Y:S02]  /*26af0*/  F2FP.BF16.PACK_AB R168, R132, R145 ;  /* 0x0000009184a8723e */ /* 0x000fe400000010ff */
[----:B------:R-:W-:Y:S02]  /*26b00*/  F2FP.BF16.PACK_AB R170, R167, R134 ;  /* 0x00000086a7aa723e */ /* 0x000fe400000010ff */
[----:B------:R-:W-:Y:S07]  /*26b10*/  F2FP.BF16.PACK_AB R171, R166, R135 ;  /* 0x00000087a6ab723e */ /* 0x000fee00000010ff */
[C---:B----4-:R-:W-:Y:S01]  /*26b20*/  HMMA.16816.F32.BF16 R160, R168.reuse, R156, R4 ;  /* 0x0000009ca8a0723c */ /* 0x050fe20000041804 */
[----:B------:R-:W2:Y:S07]  /*26b30*/  LDSM.16.MT88.4 R4, [R233+0x13800] ;  /* 0x01380000e904783b */ /* 0x000eae0000004200 */
[C---:B------:R-:W-:Y:S01]  /*26b40*/  HMMA.16816.F32.BF16 R156, R168.reuse, R158, R8 ;  /* 0x0000009ea89c723c */ /* 0x040fe20000041808 */
[----:B------:R-:W3:Y:S07]  /*26b50*/  LDSM.16.MT88.4 R8, [R232+0x13800] ;  /* 0x01380000e808783b */ /* 0x000eee0000004200 */
[C---:B------:R-:W-:Y:S01]  /*26b60*/  HMMA.16816.F32.BF16 R152, R168.reuse, R140, R12 ;  /* 0x0000008ca898723c */ /* 0x040fe2000004180c */
[----:B------:R-:W4:Y:S07]  /*26b70*/  LDSM.16.MT88.4 R12, [R231+0x13800] ;  /* 0x01380000e70c783b */ /* 0x000f2e0000004200 */
[C---:B------:R-:W-:Y:S07]  /*26b80*/  HMMA.16816.F32.BF16 R148, R168.reuse, R142, R16 ;  /* 0x0000008ea894723c */ /* 0x040fee0000041810 */
[----:B------:R-:W-:Y:S02]  /*26b90*/  MOV R18, R144 ;  /* 0x0000009000127202 */ /* 0x000fe40000000f00 */
[----:B------:R-:W-:Y:S02]  /*26ba0*/  MOV R19, R145 ;  /* 0x0000009100137202 */ /* 0x000fe40000000f00 */
[C---:B------:R-:W-:Y:S07]  /*26bb0*/  HMMA.16816.F32.BF16 R144, R168.reuse, R172, R20 ;  /* 0x000000aca890723c */ /* 0x040fee0000041814 */
[----:B------:R-:W-:Y:S01]  /*26bc0*/  MOV R22, R136 ;  /* 0x0000008800167202 */ /* 0x000fe20000000f00 */
[C---:B------:R-:W-:Y:S01]  /*26bd0*/  HMMA.16816.F32.BF16 R140, R168.reuse, R174, R24 ;  /* 0x000000aea88c723c */ /* 0x040fe20000041818 */
[----:B------:R-:W-:Y:S03]  /*26be0*/  LDSM.16.MT88.4 R24, [R232+0x15800] ;  /* 0x01580000e818783b */ /* 0x000fe60000004200 */
[----:B------:R-:W-:Y:S02]  /*26bf0*/  MOV R23, R137 ;  /* 0x0000008900177202 */ /* 0x000fe40000000f00 */
[----:B------:R-:W-:Y:S02]  /*26c00*/  MOV R172, R134 ;  /* 0x0000008600ac7202 */ /* 0x000fe40000000f00 */
[C---:B------:R-:W-:Y:S01]  /*26c10*/  HMMA.16816.F32.BF16 R136, R168.reuse, R176, R28 ;  /* 0x000000b0a888723c */ /* 0x040fe2000004181c */
[----:B------:R-:W-:Y:S03]  /*26c20*/  LDSM.16.MT88.4 R28, [R231+0x15800] ;  /* 0x01580000e71c783b */ /* 0x000fe60000004200 */
[----:B------:R-:W-:Y:S02]  /*26c30*/  MOV R174, R132 ;  /* 0x0000008400ae7202 */ /* 0x000fe40000000f00 */
[----:B------:R-:W-:Y:S02]  /*26c40*/  MOV R175, R133 ;  /* 0x0000008500af7202 */ /* 0x000fe40000000f00 */
[----:B------:R-:W-:Y:S02]  /*26c50*/  MOV R173, R135 ;  /* 0x0000008700ad7202 */ /* 0x000fe40000000f00 */
[C---:B------:R-:W-:Y:S01]  /*26c60*/  HMMA.16816.F32.BF16 R132, R168.reuse, R178, R32 ;  /* 0x000000b2a884723c */ /* 0x040fe20000041820 */
[----:B------:R-:W-:Y:S02]  /*26c70*/  LDSM.16.MT88.4 R32, [R234+0x17800] ;  /* 0x01780000ea20783b */ /* 0x000fe40000004200 */
[----:B------:R-:W-:Y:S02]  /*26c80*/  MOV R177, R18 ;  /* 0x0000001200b17202 */ /* 0x000fe40000000f00 */
[----:B------:R-:W-:Y:S02]  /*26c90*/  MOV R176, R19 ;  /* 0x0000001300b07202 */ /* 0x000fe40000000f00 */
[----:B------:R-:W-:Y:S01]  /*26ca0*/  MOV R178, R22 ;  /* 0x0000001600b27202 */ /* 0x000fe20000000f00 */
[C---:B-1----:R-:W-:Y:S01]  /*26cb0*/  HMMA.16816.F32.BF16 R36, R168.reuse, R180, R36 ;  /* 0x000000b4a824723c */ /* 0x042fe20000041824 */
[----:B------:R-:W5:Y:S03]  /*26cc0*/  LDL.LU R181, [R1] ;  /* 0x0000000001b57983 */ /* 0x000f660000300800 */
[----:B------:R-:W-:Y:S01]  /*26cd0*/  MOV R179, R23 ;  /* 0x0000001700b37202 */ /* 0x000fe20000000f00 */
[----:B------:R-:W1:Y:S03]  /*26ce0*/  LDSM.16.MT88.4 R16, [R234+0x15800] ;  /* 0x01580000ea10783b */ /* 0x000e660000004200 */
[C---:B------:R-:W-:Y:S05]  /*26cf0*/  HMMA.16816.F32.BF16 R40, R168.reuse, R182, R40 ;  /* 0x000000b6a828723c */ /* 0x040fea0000041828 */
[----:B------:R-:W1:Y:S03]  /*26d00*/  LDSM.16.MT88.4 R20, [R233+0x15800] ;  /* 0x01580000e914783b */ /* 0x000e660000004200 */
        /* <DEDUP_REMOVED lines=22> */
[----:B------:R-:W-:Y:S04]  /*26e70*/  FADD.FTZ R5, R186, R5 ;  /* 0x00000005ba057221 */ /* 0x000fe80000010000 */
[----:B------:R-:W-:Y:S01]  /*26e80*/  FADD.FTZ R194, R194, R5 ;  /* 0x00000005c2c27221 */ /* 0x000fe20000010000 */
[C---:B---3--:R-:W-:Y:S03]  /*26e90*/  HMMA.16816.F32.BF16 R116, R168.reuse, R8, R116 ;  /* 0x00000008a874723c */ /* 0x048fe60000041874 */
[----:B------:R-:W-:Y:S04]  /*26ea0*/  FADD.FTZ R195, R195, R194 ;  /* 0x000000c2c3c37221 */ /* 0x000fe80000010000 */
[----:B------:R-:W-:Y:S01]  /*26eb0*/  FADD.FTZ R4, R196, R195 ;  /* 0x000000c3c4047221 */ /* 0x000fe20000010000 */
[C---:B------:R-:W-:Y:S04]  /*26ec0*/  HMMA.16816.F32.BF16 R120, R168.reuse, R10, R120 ;  /* 0x0000000aa878723c */ /* 0x040fe80000041878 */
[----:B------:R-:W-:Y:S04]  /*26ed0*/  FADD.FTZ R4, R197, R4 ;  /* 0x00000004c5047221 */ /* 0x000fe80000010000 */
[----:B------:R-:W-:Y:S01]  /*26ee0*/  FADD.FTZ R207, R207, R4 ;  /* 0x00000004cfcf7221 */ /* 0x000fe20000010000 */
[C---:B----4-:R-:W-:Y:S03]  /*26ef0*/  HMMA.16816.F32.BF16 R124, R168.reuse, R12, R124 ;  /* 0x0000000ca87c723c */ /* 0x050fe6000004187c */
[----:B------:R-:W-:Y:S04]  /*26f00*/  FADD.FTZ R206, R206, R207 ;  /* 0x000000cfcece7221 */ /* 0x000fe80000010000 */
[----:B------:R-:W-:Y:S01]  /*26f10*/  FADD.FTZ R205, R205, R206 ;  /* 0x000000cecdcd7221 */ /* 0x000fe20000010000 */
[----:B------:R-:W-:Y:S04]  /*26f20*/  HMMA.16816.F32.BF16 R128, R168, R14, R128 ;  /* 0x0000000ea880723c */ /* 0x000fe80000041880 */
[----:B------:R-:W-:Y:S03]  /*26f30*/  FADD.FTZ R204, R204, R205 ;  /* 0x000000cdcccc7221 */ /* 0x000fe60000010000 */
[----:B------:R-:W-:Y:S01]  /*26f40*/  MOV R168, R165 ;  /* 0x000000a500a87202 */ /* 0x000fe20000000f00 */
[----:B------:R-:W-:Y:S04]  /*26f50*/  FADD.FTZ R204, R177, R204 ;  /* 0x000000ccb1cc7221 */ /* 0x000fe80000010000 */
[----:B------:R-:W-:Y:S02]  /*26f60*/  FADD.FTZ R204, R175, R204 ;  /* 0x000000ccafcc7221 */ /* 0x000fe40000010000 */
[----:B-----5:R-:W-:Y:S04]  /*26f70*/  FFMA.FTZ R193, R3, R181, R193 ;  /* 0x000000b503c17223 */ /* 0x020fe800000100c1 */
[----:B------:R-:W-:Y:S04]  /*26f80*/  FADD.FTZ R192, R192, R193 ;  /* 0x000000c1c0c07221 */ /* 0x000fe80000010000 */
[----:B------:R-:W-:Y:S04]  /*26f90*/  FADD.FTZ R3, R191, R192 ;  /* 0x000000c0bf037221 */ /* 0x000fe80000010000 */
[----:B------:R-:W-:Y:S04]  /*26fa0*/  FADD.FTZ R3, R190, R3 ;  /* 0x00000003be037221 */ /* 0x000fe80000010000 */
[----:B------:R-:W-:Y:S02]  /*26fb0*/  FADD.FTZ R198, R198, R3 ;  /* 0x00000003c6c67221 */ /* 0x000fe40000010000 */
[----:B------:R-:W-:Y:S02]  /*26fc0*/  FADD.FTZ R3, R173, R204 ;  /* 0x000000ccad037221 */ /* 0x000fe40000010000 */
[----:B------:R-:W-:Y:S02]  /*26fd0*/  FADD.FTZ R199, R199, R198 ;  /* 0x000000c6c7c77221 */ /* 0x000fe40000010000 */
[----:B------:R-:W-:Y:S01]  /*26fe0*/  FADD.FTZ R252, R166, R3 ;  /* 0x00000003a6fc7221 */ /* 0x000fe20000010000 */
[----:B------:R-:W-:Y:S01]  /*26ff0*/  MOV R3, R164 ;  /* 0x000000a400037202 */ /* 0x000fe20000000f00 */
        /* <DEDUP_REMOVED lines=12> */
.L_x_4829:
[----:B------:R-:W-:Y:S02]  /*270c0*/  ULDC.64 UR4, c[0x0][0x40] ;  /* 0x0000100000047ab9 */ /* 0x000fe40000000a00 */
[----:B------:R-:W-:-:S04]  /*270d0*/  UIADD3 UR4, UP0, UR4, 0x160, URZ ;  /* 0x0000016004047890 */ /* 0x000fc8000ff1e03f */
[----:B------:R-:W-:Y:S02]  /*270e0*/  UIADD3.X UR5, URZ, UR5, URZ, UP0, !UPT ;  /* 0x000000053f057290 */ /* 0x000fe400087fe43f */
[----:B-1----:R-:W-:-:S04]  /*270f0*/  IMAD.U32 R2, RZ, RZ, UR4 ;  /* 0x00000004ff027e24 */ /* 0x002fc8000f8e00ff */
        /* <DEDUP_REMOVED lines=8> */
.L_x_4857:
        /* <DEDUP_REMOVED lines=8> */
.L_x_4858:
        /* <DEDUP_REMOVED lines=9> */
[----:B--2-4-:R-:W-:-:S07]  /*27290*/  SHF.R.S32.HI R9, RZ, 0x1f, R8 ;  /* 0x0000001fff097819 */ /* 0x014fce0000011408 */
[----:B------:R-:W2:Y:S01]  /*272a0*/  @P3 MUFU.RCP R6, R5 ;  /* 0x0000000500063308 */ /* 0x000ea20000001000 */
        /* <DEDUP_REMOVED lines=87> */
[C---:B--2---:R-:W-:Y:S02]  /*27820*/  FMUL.FTZ R163, R6.reuse, R163 ;  /* 0x000000a306a37220 */ /* 0x044fe40000410000 */
        /* <DEDUP_REMOVED lines=82> */
[----:B------:R2:W-:Y:S04]  /*27d50*/  STS.64 [R18+0x800], R142 ;  /* 0x0008008e12007388 */ /* 0x0005e80000000a00 */
        /* <DEDUP_REMOVED lines=52> */
[----:B------:R-:W4:Y:S04]  /*280a0*/  LD.E.64 R6, [R2.64+0xb0] ;  /* 0x0000b00402067980 */ /* 0x000f28000c101b00 */
[----:B--2---:R-:W2:Y:S04]  /*280b0*/  LD.E R143, [R2.64+0x60] ;  /* 0x00006004028f7980 */ /* 0x004ea8000c101900 */
[----:B------:R-:W1:Y:S01]  /*280c0*/  S2R R141, SR_TID.X ;  /* 0x00000000008d7919 */ /* 0x000e620000002100 */
[----:B---3--:R-:W-:-:S03]  /*280d0*/  LEA.HI R13, R9, R8, RZ, 0x4 ;  /* 0x00000008090d7211 */ /* 0x008fc600078f20ff */
[----:B------:R3:W5:Y:S01]  /*280e0*/  LD.E R142, [R2.64+0xcc] ;  /* 0x0000cc04028e7980 */ /* 0x000762000c101900 */
[----:B------:R-:W-:-:S03]  /*280f0*/  LOP3.LUT R13, R13, 0xfffffff0, RZ, 0xc0, !PT ;  /* 0xfffffff00d0d7812 */ /* 0x000fc600078ec0ff */
[----:B------:R3:W5:Y:S01]  /*28100*/  LD.E.64 R148, [R2.64+0x78] ;  /* 0x0000780402947980 */ /* 0x000762000c101b00 */
[----:B------:R-:W-:-:S03]  /*28110*/  IADD3 R144, -R13, R8, RZ ;  /* 0x000000080d907210 */ /* 0x000fc60007ffe1ff */
[----:B------:R3:W5:Y:S01]  /*28120*/  LD.E.64 R150, [R2.64+0xa8] ;  /* 0x0000a80402967980 */ /* 0x000762000c101b00 */
[----:B------:R-:W-:Y:S01]  /*28130*/  LEA.HI R13, R144, R144, RZ, 0x1 ;  /* 0x00000090900d7211 */ /* 0x000fe200078f08ff */
[----:B------:R-:W1:Y:S01]  /*28140*/  @P4 MUFU.LG2 R4, R4 ;  /* 0x0000000400044308 */ /* 0x000e620000000c00 */
        /* <DEDUP_REMOVED lines=10> */
[----:B------:R-:W-:Y:S01]  /*281f0*/  @P4 FMUL.FTZ R4, R4, 0.69314718246459960938 ;  /* 0x3f31721804044820 */ /* 0x000fe20000410000 */
        /* <DEDUP_REMOVED lines=59> */
[----:B----4-:R-:W-:-:S04]  /*285b0*/  IMAD R6, R6, UR8, R245 ;  /* 0x0000000806067c24 */ /* 0x010fc8000f8e02f5 */
[----:B--2---:R-:W-:-:S04]  /*285c0*/  IMAD R6, R6, R143, R246 ;  /* 0x0000008f06067224 */ /* 0x004fc800078e02f6 */
[----:B------:R-:W-:Y:S01]  /*285d0*/  IMAD R11, R7, R6, R8 ;  /* 0x00000006070b7224 */ /* 0x000fe200078e0208 */
[----:B------:R-:W-:Y:S05]  /*285e0*/  @P0 BRA `(.L_x_4842) ;  /* 0x000000c000000947 */ /* 0x000fea0003800000 */
[----:B-1----:R-:W-:Y:S01]  /*285f0*/  IMAD R5, R243, -0x40, R244 ;  /* 0xffffffc0f3057824 */ /* 0x002fe200078e02f4 */
        /* <DEDUP_REMOVED lines=11> */
.L_x_4842:
[----:B-1----:R-:W-:Y:S05]  /*286b0*/  BSYNC B0 ;  /* 0x0000000000007941 */ /* 0x002fea0003800000 */
.L_x_4841:
        /* <DEDUP_REMOVED lines=25> */
.L_x_4844:
[----:B------:R-:W-:Y:S05]  /*28850*/  BSYNC B0 ;  /* 0x0000000000007941 */ /* 0x000fea0003800000 */
.L_x_4843:
        /* <DEDUP_REMOVED lines=15> */
.L_x_4846:
[----:B------:R-:W-:Y:S05]  /*28950*/  BSYNC B0 ;  /* 0x0000000000007941 */ /* 0x000fea0003800000 */
.L_x_4845:
        /* <DEDUP_REMOVED lines=15> */
.L_x_4848:
[----:B------:R-:W-:Y:S05]  /*28a50*/  BSYNC B0 ;  /* 0x0000000000007941 */ /* 0x000fea0003800000 */
.L_x_4847:
        /* <DEDUP_REMOVED lines=15> */
.L_x_4850:
[----:B------:R-:W-:Y:S05]  /*28b50*/  BSYNC B0 ;  /* 0x0000000000007941 */ /* 0x000fea0003800000 */
.L_x_4849:
        /* <DEDUP_REMOVED lines=15> */
.L_x_4852:
[----:B------:R-:W-:Y:S05]  /*28c50*/  BSYNC B0 ;  /* 0x0000000000007941 */ /* 0x000fea0003800000 */
.L_x_4851:
        /* <DEDUP_REMOVED lines=15> */
.L_x_4854:
[----:B------:R-:W-:Y:S05]  /*28d50*/  BSYNC B0 ;  /* 0x0000000000007941 */ /* 0x000fea0003800000 */
.L_x_4853:
        /* <DEDUP_REMOVED lines=15> */
.L_x_4856:
[----:B------:R-:W-:Y:S05]  /*28e50*/  BSYNC B0 ;  /* 0x0000000000007941 */ /* 0x000fea0003800000 */
.L_x_4855:
[----:B------:R-:W-:Y:S01]  /*28e60*/  IADD3 R9, R9, 0x38, RZ ;  /* 0x0000003809097810 */ /* 0x000fe20007ffe0ff */
[----:B------:R-:W-:-:S03]  /*28e70*/  IMAD.MOV.U32 R243, RZ, RZ, 0x0 ;  /* 0x00000000fff37424 */ /* 0x000fc600078e00ff */
[----:B------:R-:W-:-:S13]  /*28e80*/  ISETP.GE.AND P0, PT, R9, R244, PT ;  /* 0x000000f40900720c */ /* 0x000fda0003f06270 */
[----:B------:R-:W-:Y:S05]  /*28e90*/  @P0 RET.REL.NODEC R242 `(_ZN5flash24flash_fwd_splitkv_kernelI23Flash_fwd_kernel_traitsILi256ELi64ELi64ELi4ELb0ELb0EN7cutlass10bfloat16_tE19Flash_kernel_traitsILi256ELi64ELi64ELi4ES3_EELb1ELb0ELb1ELb0ELb0ELb1ELb1ELb1EEEvNS_16Flash_fwd_paramsE) ;  /* 0xfffd7160f2000950 */ /* 0x000fea0003c3ffff */
        /* <DEDUP_REMOVED lines=11> */
[----:B------:R-:W-:Y:S05]  /*28f50*/  @P0 RET.REL.NODEC R242 `(_ZN5flash24flash_fwd_splitkv_kernelI23Flash_fwd_kernel_traitsILi256ELi64ELi64ELi4ELb0ELb0EN7cutlass10bfloat16_tE19Flash_kernel_traitsILi256ELi64ELi64ELi4ES3_EELb1ELb0ELb1ELb0ELb0ELb1ELb1ELb1EEEvNS_16Flash_fwd_paramsE) ;  /* 0xfffd70a0f2000950 */ /* 0x000fea0003c3ffff */
[----:B------:R-:W-:Y:S01]  /*28f60*/  MOV R243, 0x0 ;  /* 0x0000000000f37802 */ /* 0x000fe20000000f00 */
[----:B------:R-:W-:-:S02]  /*28f70*/  ULDC.64 UR4, c[0x0][0x118] ;  /* 0x0000460000047ab9 */ /* 0x000fc40000000a00 */
[----:B------:R1:W-:Y:S01]  /*28f80*/  ST.E.128 [R10.64+0xe300], R12 ;  /* 0x00e3000c0a007985 */ /* 0x0003e2000c101d04 */
[----:B------:R-:W-:Y:S05]  /*28f90*/  RET.REL.NODEC R242 `(_ZN5flash24flash_fwd_splitkv_kernelI23Flash_fwd_kernel_traitsILi256ELi64ELi64ELi4ELb0ELb0EN7cutlass10bfloat16_tE19Flash_kernel_traitsILi256ELi64ELi64ELi4ES3_EELb1ELb0ELb1ELb0ELb0ELb1ELb1ELb1EEEvNS_16Flash_fwd_paramsE) ;  /* 0xfffd7060f2007950 */ /* 0x000fea0003c3ffff */
.L_x_4839:
[----:B------:R2:W5:Y:S01]  /*28fa0*/  LDL R10, [R1] ;  /* 0x00000000010a7983 */ /* 0x0005620000100800 */
[----:B------:R-:W-:Y:S02]  /*28fb0*/  MOV R7, 0x2 ;  /* 0x0000000200077802 */ /* 0x000fe40000000f00 */
[----:B------:R-:W-:Y:S02]  /*28fc0*/  MOV R6, 0x28fe0 ;  /* 0x00028fe000067802 */ /* 0x000fe40000000f00 */
[----:B-12--5:R-:W-:Y:S05]  /*28fd0*/  CALL.REL.NOINC `($__internal_25_$__cuda_sm70_shflsync_bfly_p) ;  /* 0x000000f000007944 */ /* 0x026fea0003c00000 */
[----:B-12---:R-:W-:Y:S05]  /*28fe0*/  BRA `(.L_x_4857) ;  /* 0xffffe19000007947 */ /* 0x006fea000383ffff */
.L_x_4840:
[----:B------:R-:W-:Y:S02]  /*28ff0*/  MOV R7, 0x1 ;  /* 0x0000000100077802 */ /* 0x000fe40000000f00 */
[----:B------:R-:W-:Y:S02]  /*29000*/  MOV R6, 0x29020 ;  /* 0x0002902000067802 */ /* 0x000fe40000000f00 */
[----:B-1---5:R-:W-:Y:S05]  /*29010*/  CALL.REL.NOINC `($__internal_25_$__cuda_sm70_shflsync_bfly_p) ;  /* 0x000000b000007944 */ /* 0x022fea0003c00000 */
[----:B--2---:R-:W-:Y:S01]  /*29020*/  FADD.FTZ R4, R10, R7 ;  /* 0x000000070a047221 */ /* 0x004fe20000010000 */
[----:B-1----:R-:W-:Y:S02]  /*29030*/  MOV R10, R252 ;  /* 0x000000fc000a7202 */ /* 0x002fe40000000f00 */
[----:B------:R-:W-:Y:S02]  /*29040*/  MOV R7, 0x2 ;  /* 0x0000000200077802 */ /* 0x000fe40000000f00 */
[----:B------:R-:W-:-:S02]  /*29050*/  MOV R6, 0x29070 ;  /* 0x0002907000067802 */ /* 0x000fc40000000f00 */
[----:B------:R-:W-:Y:S05]  /*29060*/  CALL.REL.NOINC `($__internal_25_$__cuda_sm70_shflsync_bfly_p) ;  /* 0x0000006000007944 */ /* 0x000fea0003c00000 */
[----:B--2---:R-:W-:Y:S01]  /*29070*/  FADD.FTZ R9, R252, R7 ;  /* 0x00000007fc097221 */ /* 0x004fe20000010000 */
[----:B------:R-:W-:-:S02]  /*29080*/  MOV R7, 0x1 ;  /* 0x0000000100077802 */ /* 0x000fc40000000f00 */
[----:B------:R-:W-:Y:S02]  /*29090*/  MOV R6, 0x290c0 ;  /* 0x000290c000067802 */ /* 0x000fe40000000f00 */
[----:B-1----:R-:W-:Y:S02]  /*290a0*/  MOV R10, R9 ;  /* 0x00000009000a7202 */ /* 0x002fe40000000f00 */
[----:B------:R-:W-:Y:S05]  /*290b0*/  CALL.REL.NOINC `($__internal_25_$__cuda_sm70_shflsync_bfly_p) ;  /* 0x0000001000007944 */ /* 0x000fea0003c00000 */
[----:B-12---:R-:W-:Y:S05]  /*290c0*/  BRA `(.L_x_4858) ;  /* 0xffffe13000007947 */ /* 0x006fea000383ffff */
        .weak           $__internal_25_$__cuda_sm70_shflsync_bfly_p
        .type           $__internal_25_$__cuda_sm70_shflsync_bfly_p,@function
        .size           $__internal_25_$__cuda_sm70_shflsync_bfly_p,(.L_x_4897 - $__internal_25_$__cuda_sm70_shflsync_bfly_p)
$__internal_25_$__cuda_sm70_shflsync_bfly_p:
[----:B------:R-:W-:Y:S01]  /*290d0*/  MOV R12, R6 ;  /* 0x00000006000c7202 */ /* 0x000fe20000000f00 */
[----:B------:R-:W-:Y:S04]  /*290e0*/  WARPSYNC R5 ;  /* 0x0000000500007348 */ /* 0x000fe80003800000 */
[----:B------:R-:W-:Y:S01]  /*290f0*/  MOV R13, 0x0 ;  /* 0x00000000000d7802 */ /* 0x000fe20000000f00 */
[----:B------:R1:W2:Y:S03]  /*29100*/  SHFL.BFLY PT, R7, R10, R7, R8 ;  /* 0x0c0000070a077389 */ /* 0x0002a600000e0008 */
[----:B------:R-:W-:Y:S05]  /*29110*/  RET.REL.NODEC R12 `(_ZN5flash24flash_fwd_splitkv_kernelI23Flash_fwd_kernel_traitsILi256ELi64ELi64ELi4ELb0ELb0EN7cutlass10bfloat16_tE19Flash_kernel_traitsILi256ELi64ELi64ELi4ES3_EELb1ELb0ELb1ELb0ELb0ELb1ELb1ELb1EEEvNS_16Flash_fwd_paramsE) ;  /* 0xfffd6ee00c007950 */ /* 0x000fea0003c3ffff */
.L_x_4859:
        /* <DEDUP_REMOVED lines=14> */
.L_x_4897:


//--------------------- .nv.shared._ZN5flash32flash_fwd_splitkv_combine_kernelI23Flash_fwd_kernel_traitsILi256ELi64ELi64ELi4ELb0ELb0EN7cutlass10bfloat16_tE19Flash_kernel_traitsILi256ELi64ELi64ELi4ES3_EELi4ELi7ELb0EEEvNS_16Flash_fwd_paramsE --------------------------
	.section	.nv.shared._ZN5flash32flash_fwd_splitkv_combine_kernelI23Flash_fwd_kernel_traitsILi256ELi64ELi64ELi4ELb0ELb0EN7cutlass10bfloat16_tE19Flash_kernel_traitsILi256ELi64ELi64ELi4ES3_EELi4ELi7ELb0EEEvNS_16Flash_fwd_paramsE,"aw",@nobits
	.sectionflags	@""
	.align	16
.nv.shared._ZN5flash32flash_fwd_splitkv_combine_kernelI23Flash_fwd_kernel_traitsILi256ELi64ELi64ELi4ELb0ELb0EN7cutlass10bfloat16_tE19Flash_kernel_traitsILi256ELi64ELi64ELi4ES3_EELi4ELi7ELb0EEEvNS_16Flash_fwd_paramsE:
	.zero		2560


//--------------------- .nv.global                --------------------------
	.section	.nv.global,"aw",@nobits
.nv.global:
	.type		_ZN79_INTERNAL_b332253a_43_flash_fwd_split_hdim256_bf16_causal_sm80_cu_de61a85f_28354cute1_E,@object
	.size		_ZN79_INTERNAL_b332253a_43_flash_fwd_split_hdim256_bf16_causal_sm80_cu_de61a85f_28354cute1_E,(_ZN79_INTERNAL_b332253a_43_flash_fwd_split_hdim256_bf16_causal_sm80_cu_de61a85f_28354cuda3std3__45__cpo6cbeginE - _ZN79_INTERNAL_b332253a_43_flash_fwd_split_hdim256_bf16_causal_sm80_cu_de61a85f_28354cute1_E)
_ZN79_INTERNAL_b332253a_43_flash_fwd_split_hdim256_bf16_causal_sm80_cu_de61a85f_28354cute1_E:
	.zero		1
	.type		_ZN79_INTERNAL_b332253a_43_flash_fwd_split_hdim256_bf16_causal_sm80_cu_de61a85f_28354cuda3std3__45__cpo6cbeginE,@object
	.size		_ZN79_INTERNAL_b332253a_43_flash_fwd_split_hdim256_bf16_causal_sm80_cu_de61a85f_28354cuda3std3__45__cpo6cbeginE,(_ZN79_INTERNAL_b332253a_43_flash_fwd_split_hdim256_bf16_causal_sm80_cu_de61a85f_28354cuda3std3__48in_placeE - _ZN79_INTERNAL_b332253a_43_flash_fwd_split_hdim256_bf16_causal_sm80_cu_de61a85f_28354cuda3std3__45__cpo6cbeginE)
_ZN79_INTERNAL_b332253a_43_flash_fwd_split_hdim256_bf16_causal_sm80_cu_de61a85f_28354cuda3std3__45__cpo6cbeginE:
	.zero		1
	.type		_ZN79_INTERNAL_b332253a_43_flash_fwd_split_hdim256_bf16_causal_sm80_cu_de61a85f_28354cuda3std3__48in_placeE,@object
	.size		_ZN79_INTERNAL_b332253a_43_flash_fwd_split_hdim256_bf16_causal_sm80_cu_de61a85f_28354cuda3std3__48in_placeE,(_ZN79_INTERNAL_b332253a_43_flash_fwd_split_hdim256_bf16_causal_sm80_cu_de61a85f_28354cuda3std6ranges3__45__cpo9iter_moveE - _ZN79_INTERNAL_b332253a_43_flash_fwd_split_hdim256_bf16_causal_sm80_cu_de61a85f_28354cuda3std3__48in_placeE)
_ZN79_INTERNAL_b332253a_43_flash_fwd_split_hdim256_bf16_causal_sm80_cu_de61a85f_28354cuda3std3__48in_placeE:
	.zero		1
	.type		_ZN79_INTERNAL_b332253a_43_flash_fwd_split_hdim256_bf16_causal_sm80_cu_de61a85f_28354cuda3std6ranges3__45__cpo9iter_moveE,@object
	.size		_ZN79_INTERNAL_b332253a_43_flash_fwd_split_hdim256_bf16_causal_sm80_cu_de61a85f_28354cuda3std6ranges3__45__cpo9iter_moveE,(_ZN79_INTERNAL_b332253a_43_flash_fwd_split_hdim256_bf16_causal_sm80_cu_de61a85f_28354cuda3std3__45__cpo5beginE - _ZN79_INTERNAL_b332253a_43_flash_fwd_split_hdim256_bf16_causal_sm80_cu_de61a85f_28354cuda3std6ranges3__45__cpo9iter_moveE)
_ZN79_INTERNAL_b332253a_43_flash_fwd_split_hdim256_bf16_causal_sm80_cu_de61a85f_28354cuda3std6ranges3__45__cpo9iter_moveE:
	.zero		1
	.type		_ZN79_INTERNAL_b332253a_43_flash_fwd_split_hdim256_bf16_causal_sm80_cu_de61a85f_28354cuda3std3__45__cpo5beginE,@object
	.size		_ZN79_INTERNAL_b332253a_43_flash_fwd_split_hdim256_bf16_causal_sm80_cu_de61a85f_28354cuda3std3__45__cpo5beginE,(_ZN79_INTERNAL_b332253a_43_flash_fwd_split_hdim256_bf16_causal_sm80_cu_de61a85f_28354cuda3std3__481_GLOBAL__N__b332253a_43_flash_fwd_split_hdim256_bf16_causal_sm80_cu_de61a85f_28356ignoreE - _ZN79_INTERNAL_b332253a_43_flash_fwd_split_hdim256_bf16_causal_sm80_cu_de61a85f_28354cuda3std3__45__cpo5beginE)
_ZN79_INTERNAL_b332253a_43_flash_fwd_split_hdim256_bf16_causal_sm80_cu_de61a85f_28354cuda3std3__45__cpo5beginE:
	.zero		1
	.type		_ZN79_INTERNAL_b332253a_43_flash_fwd_split_hdim256_bf16_causal_sm80_cu_de61a85f_28354cuda3std3__481_GLOBAL__N__b332253a_43_flash_fwd_split_hdim256_bf16_causal_sm80_cu_de61a85f_28356ignoreE,@object
	.size		_ZN79_INTERNAL_b332253a_43_flash_fwd_split_hdim256_bf16_causal_sm80_cu_de61a85f_28354cuda3std3__481_GLOBAL__N__b332253a_43_flash_fwd_split_hdim256_bf16_causal_sm80_cu_de61a85f_28356ignoreE,(_ZN79_INTERNAL_b332253a_43_flash_fwd_split_hdim256_bf16_causal_sm80_cu_de61a85f_28354cute7productE - _ZN79_INTERNAL_b332253a_43_flash_fwd_split_hdim256_bf16_causal_sm80_cu_de61a85f_28354cuda3std3__481_GLOBAL__N__b332253a_43_flash_fwd_split_hdim256_bf16_causal_sm80_cu_de61a85f_28356ignoreE)
_ZN79_INTERNAL_b332253a_43_flash_fwd_split_hdim256_bf16_causal_sm80_cu_de61a85f_28354cuda3std3__481_GLOBAL__N__b332253a_43_flash_fwd_split_hdim256_bf16_causal_sm80_cu_de61a85f_28356ignoreE:
	.zero		1
	.type		_ZN79_INTERNAL_b332253a_43_flash_fwd_split_hdim256_bf16_causal_sm80_cu_de61a85f_28354cute7productE,@object
	.size		_ZN79_INTERNAL_b332253a_43_flash_fwd_split_hdim256_bf16_causal_sm80_cu_de61a85f_28354cute7productE,(_ZN79_INTERNAL_b332253a_43_flash_fwd_split_hdim256_bf16_causal_sm80_cu_de61a85f_28354cuda3std3__45__cpo3endE - _ZN79_INTERNAL_b332253a_43_flash_fwd_split_hdim256_bf16_causal_sm80_cu_de61a85f_28354cute7productE)
_ZN79_INTERNAL_b332253a_43_flash_fwd_split_hdim256_bf16_causal_sm80_cu_de61a85f_28354cute7productE:
	.zero		1
	.type		_ZN79_INTERNAL_b332253a_43_flash_fwd_split_hdim256_bf16_causal_sm80_cu_de61a85f_28354cuda3std3__45__cpo3endE,@object
	.size		_ZN79_INTERNAL_b332253a_43_flash_fwd_split_hdim256_bf16_causal_sm80_cu_de61a85f_28354cuda3std3__45__cpo3endE,(_ZN79_INTERNAL_b332253a_43_flash_fwd_split_hdim256_bf16_causal_sm80_cu_de61a85f_28354cuda3std3__419piecewise_constructE - _ZN79_INTERNAL_b332253a_43_flash_fwd_split_hdim256_bf16_causal_sm80_cu_de61a85f_28354cuda3std3__45__cpo3endE)
_ZN79_INTERNAL_b332253a_43_flash_fwd_split_hdim256_bf16_causal_sm80_cu_de61a85f_28354cuda3std3__45__cpo3endE:
	.zero		1
	.type		_ZN79_INTERNAL_b332253a_43_flash_fwd_split_hdim256_bf16_causal_sm80_cu_de61a85f_28354cuda3std3__419piecewise_constructE,@object
	.size		_ZN79_INTERNAL_b332253a_43_flash_fwd_split_hdim256_bf16_causal_sm80_cu_de61a85f_28354cuda3std3__419piecewise_constructE,(_ZN79_INTERNAL_b332253a_43_flash_fwd_split_hdim256_bf16_causal_sm80_cu_de61a85f_28354cuda3std3__45__cpo4cendE - _ZN79_INTERNAL_b332253a_43_flash_fwd_split_hdim256_bf16_causal_sm80_cu_de61a85f_28354cuda3std3__419piecewise_constructE)
_ZN79_INTERNAL_b332253a_43_flash_fwd_split_hdim256_bf16_causal_sm80_cu_de61a85f_28354cuda3std3__419piecewise_constructE:
	.zero		1
	.type		_ZN79_INTERNAL_b332253a_43_flash_fwd_split_hdim256_bf16_causal_sm80_cu_de61a85f_28354cuda3std3__45__cpo4cendE,@object
	.size		_ZN79_INTERNAL_b332253a_43_flash_fwd_split_hdim256_bf16_causal_sm80_cu_de61a85f_28354cuda3std3__45__cpo4cendE,(_ZN79_INTERNAL_b332253a_43_flash_fwd_split_hdim256_bf16_causal_sm80_cu_de61a85f_28354cuda3std6ranges3__45__cpo4swapE - _ZN79_INTERNAL_b332253a_43_flash_fwd_split_hdim256_bf16_causal_sm80_cu_de61a85f_28354cuda3std3__45__cpo4cendE)
_ZN79_INTERNAL_b332253a_43_flash_fwd_split_hdim256_bf16_causal_sm80_cu_de61a85f_28354cuda3std3__45__cpo4cendE:
	.zero		1
	.type		_ZN79_INTERNAL_b332253a_43_flash_fwd_split_hdim256_bf16_causal_sm80_cu_de61a85f_28354cuda3std6ranges3__45__cpo4swapE,@object
	.size		_ZN79_INTERNAL_b332253a_43_flash_fwd_split_hdim256_bf16_causal_sm80_cu_de61a85f_28354cuda3std6ranges3__45__cpo4swapE,(.L_7 - _ZN79_INTERNAL_b332253a_43_flash_fwd_split_hdim256_bf16_causal_sm80_cu_de61a85f_28354cuda3std6ranges3__45__cpo4swapE)
_ZN79_INTERNAL_b332253a_43_flash_fwd_split_hdim256_bf16_causal_sm80_cu_de61a85f_28354cuda3std6ranges3__45__cpo4swapE:
	.zero		1
.L_7:


//--------------------- .nv.shared._ZN5flash32flash_fwd_splitkv_combine_kernelI23Flash_fwd_kernel_traitsILi256ELi64ELi64ELi4ELb0ELb0EN7cutlass10bfloat16_tE19Flash_kernel_traitsILi256ELi64ELi64ELi4ES3_EELi4ELi6ELb0EEEvNS_16Flash_fwd_paramsE --------------------------
	.section	.nv.shared._ZN5flash32flash_fwd_splitkv_combine_kernelI23Flash_fwd_kernel_traitsILi256ELi64ELi64ELi4ELb0ELb0EN7cutlass10bfloat16_tE19Flash_kernel_traitsILi256ELi64ELi64ELi4ES3_EELi4ELi6ELb0EEEvNS_16Flash_fwd_paramsE,"aw",@nobits
	.sectionflags	@""
	.align	16
.nv.shared._ZN5flash32flash_fwd_splitkv_combine_kernelI23Flash_fwd_kernel_traitsILi256ELi64ELi64ELi4ELb0ELb0EN7cutlass10bfloat16_tE19Flash_kernel_traitsILi256ELi64ELi64ELi4ES3_EELi4ELi6ELb0EEEvNS_16Flash_fwd_paramsE:
	.zero		1280


//--------------------- .nv.shared._ZN5flash32flash_fwd_splitkv_combine_kernelI23Flash_fwd_kernel_traitsILi256ELi64ELi64ELi4ELb0ELb0EN7cutlass10bfloat16_tE19Flash_kernel_traitsILi256ELi64ELi64ELi4ES3_EELi4ELi5ELb0EEEvNS_16Flash_fwd_paramsE --------------------------
	.section	.nv.shared._ZN5flash32flash_fwd_splitkv_combine_kernelI23Flash_fwd_kernel_traitsILi256ELi64ELi64ELi4ELb0ELb0EN7cutlass10bfloat16_tE19Flash_kernel_traitsILi256ELi64ELi64ELi4ES3_EELi4ELi5ELb0EEEvNS_16Flash_fwd_paramsE,"aw",@nobits
	.sectionflags	@""
	.align	16
.nv.shared._ZN5flash32flash_fwd_splitkv_combine_kernelI23Flash_fwd_kernel_traitsILi256ELi64ELi64ELi4ELb0ELb0EN7cutlass10bfloat16_tE19Flash_kernel_traitsILi256ELi64ELi64ELi4ES3_EELi4ELi5ELb0EEEvNS_16Flash_fwd_paramsE:
	.zero		640


//--------------------- .nv.shared._ZN5flash32flash_fwd_splitkv_combine_kernelI23Flash_fwd_kernel_traitsILi256ELi64ELi64ELi4ELb0ELb0EN7cutlass10bfloat16_tE19Flash_kernel_traitsILi256ELi64ELi64ELi4ES3_EELi4ELi4ELb0EEEvNS_16Flash_fwd_paramsE --------------------------
	.section	.nv.shared._ZN5flash32flash_fwd_splitkv_combine_kernelI23Flash_fwd_kernel_traitsILi256ELi64ELi64ELi4ELb0ELb0EN7cutlass10bfloat16_tE19Flash_kernel_traitsILi256ELi64ELi64ELi4ES3_EELi4ELi4ELb0EEEvNS_16Flash_fwd_paramsE,"aw",@nobits
	.sectionflags	@""
	.align	16
.nv.shared._ZN5flash32flash_fwd_splitkv_combine_kernelI23Flash_fwd_kernel_traitsILi256ELi64ELi64ELi4ELb0ELb0EN7cutlass10bfloat16_tE19Flash_kernel_traitsILi256ELi64ELi64ELi4ES3_EELi4ELi4ELb0EEEvNS_16Flash_fwd_paramsE:
	.zero		320


//--------------------- .nv.shared._ZN5flash32flash_fwd_splitkv_combine_kernelI23Flash_fwd_kernel_traitsILi256ELi64ELi64ELi4ELb0ELb0EN7cutlass10bfloat16_tE19Flash_kernel_traitsILi256ELi64ELi64ELi4ES3_EELi4ELi3ELb0EEEvNS_16Flash_fwd_paramsE --------------------------
	.section	.nv.shared._ZN5flash32flash_fwd_splitkv_combine_kernelI23Flash_fwd_kernel_traitsILi256ELi64ELi64ELi4ELb0ELb0EN7cutlass10bfloat16_tE19Flash_kernel_traitsILi256ELi64ELi64ELi4ES3_EELi4ELi3ELb0EEEvNS_16Flash_fwd_paramsE,"aw",@nobits
	.sectionflags	@""
	.align	16
.nv.shared._ZN5flash32flash_fwd_splitkv_combine_kernelI23Flash_fwd_kernel_traitsILi256ELi64ELi64ELi4ELb0ELb0EN7cutlass10bfloat16_tE19Flash_kernel_traitsILi256ELi64ELi64ELi4ES3_EELi4ELi3ELb0EEEvNS_16Flash_fwd_paramsE:
	.zero		160


//--------------------- .nv.shared._ZN5flash32flash_fwd_splitkv_combine_kernelI23Flash_fwd_kernel_traitsILi256ELi64ELi64ELi4ELb0ELb0EN7cutlass10bfloat16_tE19Flash_kernel_traitsILi256ELi64ELi64ELi4ES3_EELi4ELi2ELb0EEEvNS_16Flash_fwd_paramsE --------------------------
	.section	.nv.shared._ZN5flash32flash_fwd_splitkv_combine_kernelI23Flash_fwd_kernel_traitsILi256ELi64ELi64ELi4ELb0ELb0EN7cutlass10bfloat16_tE19Flash_kernel_traitsILi256ELi64ELi64ELi4ES3_EELi4ELi2ELb0EEEvNS_16Flash_fwd_paramsE,"aw",@nobits
	.sectionflags	@""
	.align	16
.nv.shared._ZN5flash32flash_fwd_splitkv_combine_kernelI23Flash_fwd_kernel_traitsILi256ELi64ELi64ELi4ELb0ELb0EN7cutlass10bfloat16_tE19Flash_kernel_traitsILi256ELi64ELi64ELi4ES3_EELi4ELi2ELb0EEEvNS_16Flash_fwd_paramsE:
	.zero		80


//--------------------- .nv.shared._ZN5flash32flash_fwd_splitkv_combine_kernelI23Flash_fwd_kernel_traitsILi256ELi64ELi64ELi4ELb0ELb0EN7cutlass10bfloat16_tE19Flash_kernel_traitsILi256ELi64ELi64ELi4ES3_EELi4ELi1ELb0EEEvNS_16Flash_fwd_paramsE --------------------------
	.section	.nv.shared._ZN5flash32flash_fwd_splitkv_combine_kernelI23Flash_fwd_kernel_traitsILi256ELi64ELi64ELi4ELb0ELb0EN7cutlass10bfloat16_tE19Flash_kernel_traitsILi256ELi64ELi64ELi4ES3_EELi4ELi1ELb0EEEvNS_16Flash_fwd_paramsE,"aw",@nobits
	.sectionflags	@""
	.align	16
.nv.shared._ZN5flash32flash_fwd_splitkv_combine_kernelI23Flash_fwd_kernel_traitsILi256ELi64ELi64ELi4ELb0ELb0EN7cutlass10bfloat16_tE19Flash_kernel_traitsILi256ELi64ELi64ELi4ES3_EELi4ELi1ELb0EEEvNS_16Flash_fwd_paramsE:
	.zero		48


//--------------------- .nv.shared._ZN5flash32flash_fwd_splitkv_combine_kernelI23Flash_fwd_kernel_traitsILi256ELi64ELi64ELi4ELb0ELb0EN7cutlass10bfloat16_tE19Flash_kernel_traitsILi256ELi64ELi64ELi4ES3_EELi4ELi7ELb1EEEvNS_16Flash_fwd_paramsE --------------------------
	.section	.nv.shared._ZN5flash32flash_fwd_splitkv_combine_kernelI23Flash_fwd_kernel_traitsILi256ELi64ELi64ELi4ELb0ELb0EN7cutlass10bfloat16_tE19Flash_kernel_traitsILi256ELi64ELi64ELi4ES3_EELi4ELi7ELb1EEEvNS_16Flash_fwd_paramsE,"aw",@nobits
	.sectionflags	@""
	.align	16
.nv.shared._ZN5flash32flash_fwd_splitkv_combine_kernelI23Flash_fwd_kernel_traitsILi256ELi64ELi64ELi4ELb0ELb0EN7cutlass10bfloat16_tE19Flash_kernel_traitsILi256ELi64ELi64ELi4ES3_EELi4ELi7ELb1EEEvNS_16Flash_fwd_paramsE:
	.zero		2560


//--------------------- .nv.shared._ZN5flash32flash_fwd_splitkv_combine_kernelI23Flash_fwd_kernel_traitsILi256ELi64ELi64ELi4ELb0ELb0EN7cutlass10bfloat16_tE19Flash_kernel_traitsILi256ELi64ELi64ELi4ES3_EELi4ELi6ELb1EEEvNS_16Flash_fwd_paramsE --------------------------
	.section	.nv.shared._ZN5flash32flash_fwd_splitkv_combine_kernelI23Flash_fwd_kernel_traitsILi256ELi64ELi64ELi4ELb0ELb0EN7cutlass10bfloat16_tE19Flash_kernel_traitsILi256ELi64ELi64ELi4ES3_EELi4ELi6ELb1EEEvNS_16Flash_fwd_paramsE,"aw",@nobits
	.sectionflags	@""
	.align	16
.nv.shared._ZN5flash32flash_fwd_splitkv_combine_kernelI23Flash_fwd_kernel_traitsILi256ELi64ELi64ELi4ELb0ELb0EN7cutlass10bfloat16_tE19Flash_kernel_traitsILi256ELi64ELi64ELi4ES3_EELi4ELi6ELb1EEEvNS_16Flash_fwd_paramsE:
	.zero		1280


//--------------------- .nv.shared._ZN5flash32flash_fwd_splitkv_combine_kernelI23Flash_fwd_kernel_traitsILi256ELi64ELi64ELi4ELb0ELb0EN7cutlass10bfloat16_tE19Flash_kernel_traitsILi256ELi64ELi64ELi4ES3_EELi4ELi5ELb1EEEvNS_16Flash_fwd_paramsE --------------------------
	.section	.nv.shared._ZN5flash32flash_fwd_splitkv_combine_kernelI23Flash_fwd_kernel_traitsILi256ELi64ELi64ELi4ELb0ELb0EN7cutlass10bfloat16_tE19Flash_kernel_traitsILi256ELi64ELi64ELi4ES3_EELi4ELi5ELb1EEEvNS_16Flash_fwd_paramsE,"aw",@nobits
	.sectionflags	@""
	.align	16
.nv.shared._ZN5flash32flash_fwd_splitkv_combine_kernelI23Flash_fwd_kernel_traitsILi256ELi64ELi64ELi4ELb0ELb0EN7cutlass10bfloat16_tE19Flash_kernel_traitsILi256ELi64ELi64ELi4ES3_EELi4ELi5ELb1EEEvNS_16Flash_fwd_paramsE:
	.zero		640


//--------------------- .nv.shared._ZN5flash32flash_fwd_splitkv_combine_kernelI23Flash_fwd_kernel_traitsILi256ELi64ELi64ELi4ELb0ELb0EN7cutlass10bfloat16_tE19Flash_kernel_traitsILi256ELi64ELi64ELi4ES3_EELi4ELi4ELb1EEEvNS_16Flash_fwd_paramsE --------------------------
	.section	.nv.shared._ZN5flash32flash_fwd_splitkv_combine_kernelI23Flash_fwd_kernel_traitsILi256ELi64ELi64ELi4ELb0ELb0EN7cutlass10bfloat16_tE19Flash_kernel_traitsILi256ELi64ELi64ELi4ES3_EELi4ELi4ELb1EEEvNS_16Flash_fwd_paramsE,"aw",@nobits
	.sectionflags	@""
	.align	16
.nv.shared._ZN5flash32flash_fwd_splitkv_combine_kernelI23Flash_fwd_kernel_traitsILi256ELi64ELi64ELi4ELb0ELb0EN7cutlass10bfloat16_tE19Flash_kernel_traitsILi256ELi64ELi64ELi4ES3_EELi4ELi4ELb1EEEvNS_16Flash_fwd_paramsE:
	.zero		320


//--------------------- .nv.shared._ZN5flash32flash_fwd_splitkv_combine_kernelI23Flash_fwd_kernel_traitsILi256ELi64ELi64ELi4ELb0ELb0EN7cutlass10bfloat16_tE19Flash_kernel_traitsILi256ELi64ELi64ELi4ES3_EELi4ELi3ELb1EEEvNS_16Flash_fwd_paramsE --------------------------
	.section	.nv.shared._ZN5flash32flash_fwd_splitkv_combine_kernelI23Flash_fwd_kernel_traitsILi256ELi64ELi64ELi4ELb0ELb0EN7cutlass10bfloat16_tE19Flash_kernel_traitsILi256ELi64ELi64ELi4ES3_EELi4ELi3ELb1EEEvNS_16Flash_fwd_paramsE,"aw",@nobits
	.sectionflags	@""
	.align	16
.nv.shared._ZN5flash32flash_fwd_splitkv_combine_kernelI23Flash_fwd_kernel_traitsILi256ELi64ELi64ELi4ELb0ELb0EN7cutlass10bfloat16_tE19Flash_kernel_traitsILi256ELi64ELi64ELi4ES3_EELi4ELi3ELb1EEEvNS_16Flash_fwd_paramsE:
	.zero		160


//--------------------- .nv.shared._ZN5flash32flash_fwd_splitkv_combine_kernelI23Flash_fwd_kernel_traitsILi256ELi64ELi64ELi4ELb0ELb0EN7cutlass10bfloat16_tE19Flash_kernel_traitsILi256ELi64ELi64ELi4ES3_EELi4ELi2ELb1EEEvNS_16Flash_fwd_paramsE --------------------------
	.section	.nv.shared._ZN5flash32flash_fwd_splitkv_combine_kernelI23Flash_fwd_kernel_traitsILi256ELi64ELi64ELi4ELb0ELb0EN7cutlass10bfloat16_tE19Flash_kernel_traitsILi256ELi64ELi64ELi4ES3_EELi4ELi2ELb1EEEvNS_16Flash_fwd_paramsE,"aw",@nobits
	.sectionflags	@""
	.align	16
.nv.shared._ZN5flash32flash_fwd_splitkv_combine_kernelI23Flash_fwd_kernel_traitsILi256ELi64ELi64ELi4ELb0ELb0EN7cutlass10bfloat16_tE19Flash_kernel_traitsILi256ELi64ELi64ELi4ES3_EELi4ELi2ELb1EEEvNS_16Flash_fwd_paramsE:
	.zero		80


//--------------------- .nv.shared._ZN5flash32flash_fwd_splitkv_combine_kernelI23Flash_fwd_kernel_traitsILi256ELi64ELi64ELi4ELb0ELb0EN7cutlass10bfloat16_tE19Flash_kernel_traitsILi256ELi64ELi64ELi4ES3_EELi4ELi1ELb1EEEvNS_16Flash_fwd_paramsE --------------------------
	.section	.nv.shared._ZN5flash32flash_fwd_splitkv_combine_kernelI23Flash_fwd_kernel_traitsILi256ELi64ELi64ELi4ELb0ELb0EN7cutlass10bfloat16_tE19Flash_kernel_traitsILi256ELi64ELi64ELi4ES3_EELi4ELi1ELb1EEEvNS_16Flash_fwd_paramsE,"aw",@nobits
	.sectionflags	@""
	.align	16
.nv.shared._ZN5flash32flash_fwd_splitkv_combine_kernelI23Flash_fwd_kernel_traitsILi256ELi64ELi64ELi4ELb0ELb0EN7cutlass10bfloat16_tE19Flash_kernel_traitsILi256ELi64ELi64ELi4ES3_EELi4ELi1ELb1EEEvNS_16Flash_fwd_paramsE:
	.zero		48


//--------------------- .nv.shared._ZN5flash24flash_fwd_splitkv_kernelI23Flash_fwd_kernel_traitsILi256ELi64ELi64ELi4ELb0ELb0EN7cutlass10bfloat16_tE19Flash_kernel_traitsILi256ELi64ELi64ELi4ES3_EELb1ELb0ELb0ELb0ELb0ELb0ELb0ELb0EEEvNS_16Flash_fwd_paramsE --------------------------
	.section	.nv.shared._ZN5flash24flash_fwd_splitkv_kernelI23Flash_fwd_kernel_traitsILi256ELi64ELi64ELi4ELb0ELb0EN7cutlass10bfloat16_tE19Flash_kernel_traitsILi256ELi64ELi64ELi4ES3_EELb1ELb0ELb0ELb0ELb0ELb0ELb0ELb0EEEvNS_16Flash_fwd_paramsE,"aw",@nobits
	.sectionflags	@""
	.align	16


//--------------------- .nv.shared._ZN5flash24flash_fwd_splitkv_kernelI23Flash_fwd_kernel_traitsILi256ELi64ELi64ELi4ELb0ELb0EN7cutlass10bfloat16_tE19Flash_kernel_traitsILi256ELi64ELi64ELi4ES3_EELb1ELb0ELb0ELb0ELb0ELb1ELb0ELb0EEEvNS_16Flash_fwd_paramsE --------------------------
	.section	.nv.shared._ZN5flash24flash_fwd_splitkv_kernelI23Flash_fwd_kernel_traitsILi256ELi64ELi64ELi4ELb0ELb0EN7cutlass10bfloat16_tE19Flash_kernel_traitsILi256ELi64ELi64ELi4ES3_EELb1ELb0ELb0ELb0ELb0ELb1ELb0ELb0EEEvNS_16Flash_fwd_paramsE,"aw",@nobits
	.sectionflags	@""
	.align	16


//--------------------- .nv.shared._ZN5flash24flash_fwd_splitkv_kernelI23Flash_fwd_kernel_traitsILi256ELi64ELi64ELi4ELb0ELb0EN7cutlass10bfloat16_tE19Flash_kernel_traitsILi256ELi64ELi64ELi4ES3_EELb1ELb0ELb0ELb0ELb0ELb0ELb0ELb1EEEvNS_16Flash_fwd_paramsE --------------------------
	.section	.nv.shared._ZN5flash24flash_fwd_splitkv_kernelI23Flash_fwd_kernel_traitsILi256ELi64ELi64ELi4ELb0ELb0EN7cutlass10bfloat16_tE19Flash_kernel_traitsILi256ELi64ELi64ELi4ES3_EELb1ELb0ELb0ELb0ELb0ELb0ELb0ELb1EEEvNS_16Flash_fwd_paramsE,"aw",@nobits
	.sectionflags	@""
	.align	16


//--------------------- .nv.shared._ZN5flash24flash_fwd_splitkv_kernelI23Flash_fwd_kernel_traitsILi256ELi64ELi64ELi4ELb0ELb0EN7cutlass10bfloat16_tE19Flash_kernel_traitsILi256ELi64ELi64ELi4ES3_EELb1ELb0ELb0ELb0ELb0ELb1ELb0ELb1EEEvNS_16Flash_fwd_paramsE --------------------------
	.section	.nv.shared._ZN5flash24flash_fwd_splitkv_kernelI23Flash_fwd_kernel_traitsILi256ELi64ELi64ELi4ELb0ELb0EN7cutlass10bfloat16_tE19Flash_kernel_traitsILi256ELi64ELi64ELi4ES3_EELb1ELb0ELb0ELb0ELb0ELb1ELb0ELb1EEEvNS_16Flash_fwd_paramsE,"aw",@nobits
	.sectionflags	@""
	.align	16


//--------------------- .nv.shared._ZN5flash24flash_fwd_splitkv_kernelI23Flash_fwd_kernel_traitsILi256ELi64ELi64ELi4ELb0ELb0EN7cutlass10bfloat16_tE19Flash_kernel_traitsILi256ELi64ELi64ELi4ES3_EELb1ELb0ELb0ELb0ELb0ELb0ELb1ELb0EEEvNS_16Flash_fwd_paramsE --------------------------
	.section	.nv.shared._ZN5flash24flash_fwd_splitkv_kernelI23Flash_fwd_kernel_traitsILi256ELi64ELi64ELi4ELb0ELb0EN7cutlass10bfloat16_tE19Flash_kernel_traitsILi256ELi64ELi64ELi4ES3_EELb1ELb0ELb0ELb0ELb0ELb0ELb1ELb0EEEvNS_16Flash_fwd_paramsE,"aw",@nobits
	.sectionflags	@""
	.align	16


//--------------------- .nv.shared._ZN5flash24flash_fwd_splitkv_kernelI23Flash_fwd_kernel_traitsILi256ELi64ELi64ELi4ELb0ELb0EN7cutlass10bfloat16_tE19Flash_kernel_traitsILi256ELi64ELi64ELi4ES3_EELb1ELb0ELb0ELb0ELb0ELb1ELb1ELb0EEEvNS_16Flash_fwd_paramsE --------------------------
	.section	.nv.shared._ZN5flash24flash_fwd_splitkv_kernelI23Flash_fwd_kernel_traitsILi256ELi64ELi64ELi4ELb0ELb0EN7cutlass10bfloat16_tE19Flash_kernel_traitsILi256ELi64ELi64ELi4ES3_EELb1ELb0ELb0ELb0ELb0ELb1ELb1ELb0EEEvNS_16Flash_fwd_paramsE,"aw",@nobits
	.sectionflags	@""
	.align	16


//--------------------- .nv.shared._ZN5flash24flash_fwd_splitkv_kernelI23Flash_fwd_kernel_traitsILi256ELi64ELi64ELi4ELb0ELb0EN7cutlass10bfloat16_tE19Flash_kernel_traitsILi256ELi64ELi64ELi4ES3_EELb1ELb0ELb0ELb0ELb0ELb0ELb1ELb1EEEvNS_16Flash_fwd_paramsE --------------------------
	.section	.nv.shared._ZN5flash24flash_fwd_splitkv_kernelI23Flash_fwd_kernel_traitsILi256ELi64ELi64ELi4ELb0ELb0EN7cutlass10bfloat16_tE19Flash_kernel_traitsILi256ELi64ELi64ELi4ES3_EELb1ELb0ELb0ELb0ELb0ELb0ELb1ELb1EEEvNS_16Flash_fwd_paramsE,"aw",@nobits
	.sectionflags	@""
	.align	16


//--------------------- .nv.shared._ZN5flash24flash_fwd_splitkv_kernelI23Flash_fwd_kernel_traitsILi256ELi64ELi64ELi4ELb0ELb0EN7cutlass10bfloat16_tE19Flash_kernel_traitsILi256ELi64ELi64ELi4ES3_EELb1ELb0ELb0ELb0ELb0ELb1ELb1ELb1EEEvNS_16Flash_fwd_paramsE --------------------------
	.section	.nv.shared._ZN5flash24flash_fwd_splitkv_kernelI23Flash_fwd_kernel_traitsILi256ELi64ELi64ELi4ELb0ELb0EN7cutlass10bfloat16_tE19Flash_kernel_traitsILi256ELi64ELi64ELi4ES3_EELb1ELb0ELb0ELb0ELb0ELb1ELb1ELb1EEEvNS_16Flash_fwd_paramsE,"aw",@nobits
	.sectionflags	@""
	.align	16


//--------------------- .nv.shared._ZN5flash24flash_fwd_splitkv_kernelI23Flash_fwd_kernel_traitsILi256ELi64ELi64ELi4ELb0ELb0EN7cutlass10bfloat16_tE19Flash_kernel_traitsILi256ELi64ELi64ELi4ES3_EELb1ELb0ELb0ELb0ELb1ELb0ELb0ELb0EEEvNS_16Flash_fwd_paramsE --------------------------
	.section	.nv.shared._ZN5flash24flash_fwd_splitkv_kernelI23Flash_fwd_kernel_traitsILi256ELi64ELi64ELi4ELb0ELb0EN7cutlass10bfloat16_tE19Flash_kernel_traitsILi256ELi64ELi64ELi4ES3_EELb1ELb0ELb0ELb0ELb1ELb0ELb0ELb0EEEvNS_16Flash_fwd_paramsE,"aw",@nobits
	.sectionflags	@""
	.align	16


//--------------------- .nv.shared._ZN5flash24flash_fwd_splitkv_kernelI23Flash_fwd_kernel_traitsILi256ELi64ELi64ELi4ELb0ELb0EN7cutlass10bfloat16_tE19Flash_kernel_traitsILi256ELi64ELi64ELi4ES3_EELb1ELb0ELb0ELb0ELb1ELb1ELb0ELb0EEEvNS_16Flash_fwd_paramsE --------------------------
	.section	.nv.shared._ZN5flash24flash_fwd_splitkv_kernelI23Flash_fwd_kernel_traitsILi256ELi64ELi64ELi4ELb0ELb0EN7cutlass10bfloat16_tE19Flash_kernel_traitsILi256ELi64ELi64ELi4ES3_EELb1ELb0ELb0ELb0ELb1ELb1ELb0ELb0EEEvNS_16Flash_fwd_paramsE,"aw",@nobits
	.sectionflags	@""
	.align	16


//--------------------- .nv.shared._ZN5flash24flash_fwd_splitkv_kernelI23Flash_fwd_kernel_traitsILi256ELi64ELi64ELi4ELb0ELb0EN7cutlass10bfloat16_tE19Flash_kernel_traitsILi256ELi64ELi64ELi4ES3_EELb1ELb0ELb1ELb0ELb0ELb0ELb0ELb0EEEvNS_16Flash_fwd_paramsE --------------------------
	.section	.nv.shared._ZN5flash24flash_fwd_splitkv_kernelI23Flash_fwd_kernel_traitsILi256ELi64ELi64ELi4ELb0ELb0EN7cutlass10bfloat16_tE19Flash_kernel_traitsILi256ELi64ELi64ELi4ES3_EELb1ELb0ELb1ELb0ELb0ELb0ELb0ELb0EEEvNS_16Flash_fwd_paramsE,"aw",@nobits
	.sectionflags	@""
	.align	16


//--------------------- .nv.shared._ZN5flash24flash_fwd_splitkv_kernelI23Flash_fwd_kernel_traitsILi256ELi64ELi64ELi4ELb0ELb0EN7cutlass10bfloat16_tE19Flash_kernel_traitsILi256ELi64ELi64ELi4ES3_EELb1ELb0ELb1ELb0ELb0ELb1ELb0ELb0EEEvNS_16Flash_fwd_paramsE --------------------------
	.section	.nv.shared._ZN5flash24flash_fwd_splitkv_kernelI23Flash_fwd_kernel_traitsILi256ELi64ELi64ELi4ELb0ELb0EN7cutlass10bfloat16_tE19Flash_kernel_traitsILi256ELi64ELi64ELi4ES3_EELb1ELb0ELb1ELb0ELb0ELb1ELb0ELb0EEEvNS_16Flash_fwd_paramsE,"aw",@nobits
	.sectionflags	@""
	.align	16


//--------------------- .nv.shared._ZN5flash24flash_fwd_splitkv_kernelI23Flash_fwd_kernel_traitsILi256ELi64ELi64ELi4ELb0ELb0EN7cutlass10bfloat16_tE19Flash_kernel_traitsILi256ELi64ELi64ELi4ES3_EELb1ELb0ELb0ELb0ELb1ELb0ELb0ELb1EEEvNS_16Flash_fwd_paramsE --------------------------
	.section	.nv.shared._ZN5flash24flash_fwd_splitkv_kernelI23Flash_fwd_kernel_traitsILi256ELi64ELi64ELi4ELb0ELb0EN7cutlass10bfloat16_tE19Flash_kernel_traitsILi256ELi64ELi64ELi4ES3_EELb1ELb0ELb0ELb0ELb1ELb0ELb0ELb1EEEvNS_16Flash_fwd_paramsE,"aw",@nobits
	.sectionflags	@""
	.align	16


//--------------------- .nv.shared._ZN5flash24flash_fwd_splitkv_kernelI23Flash_fwd_kernel_traitsILi256ELi64ELi64ELi4ELb0ELb0EN7cutlass10bfloat16_tE19Flash_kernel_traitsILi256ELi64ELi64ELi4ES3_EELb1ELb0ELb0ELb0ELb1ELb1ELb0ELb1EEEvNS_16Flash_fwd_paramsE --------------------------
	.section	.nv.shared._ZN5flash24flash_fwd_splitkv_kernelI23Flash_fwd_kernel_traitsILi256ELi64ELi64ELi4ELb0ELb0EN7cutlass10bfloat16_tE19Flash_kernel_traitsILi256ELi64ELi64ELi4ES3_EELb1ELb0ELb0ELb0ELb1ELb1ELb0ELb1EEEvNS_16Flash_fwd_paramsE,"aw",@nobits
	.sectionflags	@""
	.align	16


//--------------------- .nv.shared._ZN5flash24flash_fwd_splitkv_kernelI23Flash_fwd_kernel_traitsILi256ELi64ELi64ELi4ELb0ELb0EN7cutlass10bfloat16_tE19Flash_kernel_traitsILi256ELi64ELi64ELi4ES3_EELb1ELb0ELb1ELb0ELb0ELb0ELb0ELb1EEEvNS_16Flash_fwd_paramsE --------------------------
	.section	.nv.shared._ZN5flash24flash_fwd_splitkv_kernelI23Flash_fwd_kernel_traitsILi256ELi64ELi64ELi4ELb0ELb0EN7cutlass10bfloat16_tE19Flash_kernel_traitsILi256ELi64ELi64ELi4ES3_EELb1ELb0ELb1ELb0ELb0ELb0ELb0ELb1EEEvNS_16Flash_fwd_paramsE,"aw",@nobits
	.sectionflags	@""
	.align	16


//--------------------- .nv.shared._ZN5flash24flash_fwd_splitkv_kernelI23Flash_fwd_kernel_traitsILi256ELi64ELi64ELi4ELb0ELb0EN7cutlass10bfloat16_tE19Flash_kernel_traitsILi256ELi64ELi64ELi4ES3_EELb1ELb0ELb1ELb0ELb0ELb1ELb0ELb1EEEvNS_16Flash_fwd_paramsE --------------------------
	.section	.nv.shared._ZN5flash24flash_fwd_splitkv_kernelI23Flash_fwd_kernel_traitsILi256ELi64ELi64ELi4ELb0ELb0EN7cutlass10bfloat16_tE19Flash_kernel_traitsILi256ELi64ELi64ELi4ES3_EELb1ELb0ELb1ELb0ELb0ELb1ELb0ELb1EEEvNS_16Flash_fwd_paramsE,"aw",@nobits
	.sectionflags	@""
	.align	16


//--------------------- .nv.shared._ZN5flash24flash_fwd_splitkv_kernelI23Flash_fwd_kernel_traitsILi256ELi64ELi64ELi4ELb0ELb0EN7cutlass10bfloat16_tE19Flash_kernel_traitsILi256ELi64ELi64ELi4ES3_EELb1ELb0ELb0ELb0ELb1ELb0ELb1ELb0EEEvNS_16Flash_fwd_paramsE --------------------------
	.section	.nv.shared._ZN5flash24flash_fwd_splitkv_kernelI23Flash_fwd_kernel_traitsILi256ELi64ELi64ELi4ELb0ELb0EN7cutlass10bfloat16_tE19Flash_kernel_traitsILi256ELi64ELi64ELi4ES3_EELb1ELb0ELb0ELb0ELb1ELb0ELb1ELb0EEEvNS_16Flash_fwd_paramsE,"aw",@nobits
	.sectionflags	@""
	.align	16


//--------------------- .nv.shared._ZN5flash24flash_fwd_splitkv_kernelI23Flash_fwd_kernel_traitsILi256ELi64ELi64ELi4ELb0ELb0EN7cutlass10bfloat16_tE19Flash_kernel_traitsILi256ELi64ELi64ELi4ES3_EELb1ELb0ELb0ELb0ELb1ELb1ELb1ELb0EEEvNS_16Flash_fwd_paramsE --------------------------
	.section	.nv.shared._ZN5flash24flash_fwd_splitkv_kernelI23Flash_fwd_kernel_traitsILi256ELi64ELi64ELi4ELb0ELb0EN7cutlass10bfloat16_tE19Flash_kernel_traitsILi256ELi64ELi64ELi4ES3_EELb1ELb0ELb0ELb0ELb1ELb1ELb1ELb0EEEvNS_16Flash_fwd_paramsE,"aw",@nobits
	.sectionflags	@""
	.align	16


//--------------------- .nv.shared._ZN5flash24flash_fwd_splitkv_kernelI23Flash_fwd_kernel_traitsILi256ELi64ELi64ELi4ELb0ELb0EN7cutlass10bfloat16_tE19Flash_kernel_traitsILi256ELi64ELi64ELi4ES3_EELb1ELb0ELb1ELb0ELb0ELb0ELb1ELb0EEEvNS_16Flash_fwd_paramsE --------------------------
	.section	.nv.shared._ZN5flash24flash_fwd_splitkv_kernelI23Flash_fwd_kernel_traitsILi256ELi64ELi64ELi4ELb0ELb0EN7cutlass10bfloat16_tE19Flash_kernel_traitsILi256ELi64ELi64ELi4ES3_EELb1ELb0ELb1ELb0ELb0ELb0ELb1ELb0EEEvNS_16Flash_fwd_paramsE,"aw",@nobits
	.sectionflags	@""
	.align	16


//--------------------- .nv.shared._ZN5flash24flash_fwd_splitkv_kernelI23Flash_fwd_kernel_traitsILi256ELi64ELi64ELi4ELb0ELb0EN7cutlass10bfloat16_tE19Flash_kernel_traitsILi256ELi64ELi64ELi4ES3_EELb1ELb0ELb1ELb0ELb0ELb1ELb1ELb0EEEvNS_16Flash_fwd_paramsE --------------------------
	.section	.nv.shared._ZN5flash24flash_fwd_splitkv_kernelI23Flash_fwd_kernel_traitsILi256ELi64ELi64ELi4ELb0ELb0EN7cutlass10bfloat16_tE19Flash_kernel_traitsILi256ELi64ELi64ELi4ES3_EELb1ELb0ELb1ELb0ELb0ELb1ELb1ELb0EEEvNS_16Flash_fwd_paramsE,"aw",@nobits
	.sectionflags	@""
	.align	16


//--------------------- .nv.shared._ZN5flash24flash_fwd_splitkv_kernelI23Flash_fwd_kernel_traitsILi256ELi64ELi64ELi4ELb0ELb0EN7cutlass10bfloat16_tE19Flash_kernel_traitsILi256ELi64ELi64ELi4ES3_EELb1ELb0ELb0ELb0ELb1ELb0ELb1ELb1EEEvNS_16Flash_fwd_paramsE --------------------------
	.section	.nv.shared._ZN5flash24flash_fwd_splitkv_kernelI23Flash_fwd_kernel_traitsILi256ELi64ELi64ELi4ELb0ELb0EN7cutlass10bfloat16_tE19Flash_kernel_traitsILi256ELi64ELi64ELi4ES3_EELb1ELb0ELb0ELb0ELb1ELb0ELb1ELb1EEEvNS_16Flash_fwd_paramsE,"aw",@nobits
	.sectionflags	@""
	.align	16


//--------------------- .nv.shared._ZN5flash24flash_fwd_splitkv_kernelI23Flash_fwd_kernel_traitsILi256ELi64ELi64ELi4ELb0ELb0EN7cutlass10bfloat16_tE19Flash_kernel_traitsILi256ELi64ELi64ELi4ES3_EELb1ELb0ELb0ELb0ELb1ELb1ELb1ELb1EEEvNS_16Flash_fwd_paramsE --------------------------
	.section	.nv.shared._ZN5flash24flash_fwd_splitkv_kernelI23Flash_fwd_kernel_traitsILi256ELi64ELi64ELi4ELb0ELb0EN7cutlass10bfloat16_tE19Flash_kernel_traitsILi256ELi64ELi64ELi4ES3_EELb1ELb0ELb0ELb0ELb1ELb1ELb1ELb1EEEvNS_16Flash_fwd_paramsE,"aw",@nobits
	.sectionflags	@""
	.align	16


//--------------------- .nv.shared._ZN5flash24flash_fwd_splitkv_kernelI23Flash_fwd_kernel_traitsILi256ELi64ELi64ELi4ELb0ELb0EN7cutlass10bfloat16_tE19Flash_kernel_traitsILi256ELi64ELi64ELi4ES3_EELb1ELb0ELb1ELb0ELb0ELb0ELb1ELb1EEEvNS_16Flash_fwd_paramsE --------------------------
	.section	.nv.shared._ZN5flash24flash_fwd_splitkv_kernelI23Flash_fwd_kernel_traitsILi256ELi64ELi64ELi4ELb0ELb0EN7cutlass10bfloat16_tE19Flash_kernel_traitsILi256ELi64ELi64ELi4ES3_EELb1ELb0ELb1ELb0ELb0ELb0ELb1ELb1EEEvNS_16Flash_fwd_paramsE,"aw",@nobits
	.sectionflags	@""
	.align	16


//--------------------- .nv.shared._ZN5flash24flash_fwd_splitkv_kernelI23Flash_fwd_kernel_traitsILi256ELi64ELi64ELi4ELb0ELb0EN7cutlass10bfloat16_tE19Flash_kernel_traitsILi256ELi64ELi64ELi4ES3_EELb1ELb0ELb1ELb0ELb0ELb1ELb1ELb1EEEvNS_16Flash_fwd_paramsE --------------------------
	.section	.nv.shared._ZN5flash24flash_fwd_splitkv_kernelI23Flash_fwd_kernel_traitsILi256ELi64ELi64ELi4ELb0ELb0EN7cutlass10bfloat16_tE19Flash_kernel_traitsILi256ELi64ELi64ELi4ES3_EELb1ELb0ELb1ELb0ELb0ELb1ELb1ELb1EEEvNS_16Flash_fwd_paramsE,"aw",@nobits
	.sectionflags	@""
	.align	16
